//
// Generated by NVIDIA NVVM Compiler
//
// Compiler Build ID: CL-36424714
// Cuda compilation tools, release 13.0, V13.0.88
// Based on NVVM 20.0.0
//

.version 9.0
.target sm_100
.address_size 64

	// .globl	generate_pubkeys
.const .align 8 .b8 _P[32] = {47, 252, 255, 255, 254, 255, 255, 255, 255, 255, 255, 255, 255, 255, 255, 255, 255, 255, 255, 255, 255, 255, 255, 255, 255, 255, 255, 255, 255, 255, 255, 255};
.const .align 8 .b8 _Gx[32] = {152, 23, 248, 22, 91, 129, 242, 89, 217, 40, 206, 45, 219, 252, 155, 2, 7, 11, 135, 206, 149, 98, 160, 85, 172, 187, 220, 249, 126, 102, 190, 121};
.const .align 8 .b8 _Gy[32] = {184, 212, 16, 251, 143, 208, 71, 156, 25, 84, 133, 166, 72, 180, 23, 253, 168, 8, 17, 14, 252, 251, 164, 93, 101, 196, 163, 38, 119, 218, 58, 72};
.const .align 8 .b8 _Beta[32] = {238, 1, 149, 113, 40, 108, 57, 193, 149, 137, 245, 18, 117, 73, 240, 156, 233, 52, 52, 172, 158, 71, 100, 110, 16, 7, 124, 101, 43, 106, 233, 122};
.const .align 8 .b8 _Beta2[32] = {254, 109, 30, 211, 165, 230, 248, 151, 196, 114, 26, 212, 207, 227, 149, 84, 232, 211, 189, 224, 134, 120, 158, 145, 239, 248, 131, 154, 212, 149, 22, 133};

.visible .entry generate_pubkeys(
	.param .u64 .ptr .align 1 generate_pubkeys_param_0,
	.param .u64 .ptr .align 1 generate_pubkeys_param_1,
	.param .u32 generate_pubkeys_param_2
)
{
	.local .align 16 .b8 	__local_depot0[64];
	.reg .b64 	%SP;
	.reg .b64 	%SPL;
	.reg .pred 	%p<3557>;
	.reg .b16 	%rs<42>;
	.reg .b32 	%r<430>;
	.reg .b64 	%rd<6536>;

	mov.u64 	%SPL, __local_depot0;
	ld.param.u64 	%rd1406, [generate_pubkeys_param_0];
	ld.param.u32 	%r11, [generate_pubkeys_param_2];
	add.u64 	%rd1, %SPL, 0;
	add.u64 	%rd2, %SPL, 32;
	mov.u32 	%r12, %ctaid.x;
	mov.u32 	%r13, %ntid.x;
	mov.u32 	%r14, %tid.x;
	mad.lo.s32 	%r1, %r12, %r13, %r14;
	setp.ge.u32 	%p1, %r1, %r11;
	@%p1 bra 	$L__BB0_745;
	cvta.to.global.u64 	%rd1412, %rd1406;
	shl.b32 	%r2, %r1, 2;
	mul.wide.s32 	%rd1413, %r2, 8;
	add.s64 	%rd1414, %rd1412, %rd1413;
	ld.global.u64 	%rd1415, [%rd1414];
	ld.global.u64 	%rd1416, [%rd1414+8];
	st.local.v2.u64 	[%rd2], {%rd1415, %rd1416};
	ld.global.u64 	%rd1417, [%rd1414+16];
	ld.global.u64 	%rd1418, [%rd1414+24];
	st.local.v2.u64 	[%rd2+16], {%rd1417, %rd1418};
	ld.const.u64 	%rd3, [_Gx];
	ld.const.u64 	%rd4, [_Gy];
	ld.const.u64 	%rd5, [_Gx+8];
	ld.const.u64 	%rd6, [_Gx+16];
	ld.const.u64 	%rd7, [_P+24];
	ld.const.u64 	%rd8, [_P+16];
	ld.const.u64 	%rd9, [_P+8];
	ld.const.u64 	%rd10, [_P];
	mov.b64 	%rd6479, 0;
	mov.b64 	%rd6486, 1;
	mul.hi.u64 	%rd1419, %rd6486, %rd6479;
	mul.hi.u64 	%rd1420, %rd6479, %rd6479;
	add.s64 	%rd1421, %rd1419, %rd1420;
	setp.lt.u64 	%p2, %rd1421, %rd1419;
	selp.u64 	%rd1422, 1, 0, %p2;
	add.s64 	%rd1423, %rd1420, %rd1422;
	mov.b64 	{%r16, %r17}, %rd1419;
	shf.l.wrap.b32 	%r18, %r16, %r17, 1;
	shf.l.wrap.b32 	%r19, %r17, %r16, 1;
	mov.b64 	%rd1424, {%r19, %r18};
	shl.b64 	%rd1425, %rd1420, 1;
	add.s64 	%rd1426, %rd1424, %rd1425;
	mov.b64 	{%r20, %r21}, %rd1421;
	mov.b64 	{%r22, %r23}, %rd1423;
	shf.l.wrap.b32 	%r24, %r21, %r22, 1;
	shf.l.wrap.b32 	%r25, %r22, %r23, 1;
	mov.b64 	%rd1427, {%r24, %r25};
	shr.u64 	%rd1428, %rd1420, 63;
	mov.b64 	{%r26, %r27}, %rd1420;
	shf.l.wrap.b32 	%r28, %r23, %r26, 1;
	shf.l.wrap.b32 	%r29, %r26, %r27, 1;
	mov.b64 	%rd1429, {%r28, %r29};
	add.s64 	%rd11, %rd1424, %rd1420;
	setp.lt.u64 	%p3, %rd11, %rd1424;
	selp.u64 	%rd1430, 1, 0, %p3;
	add.s64 	%rd1431, %rd1426, %rd1430;
	setp.lt.u64 	%p4, %rd1431, %rd1426;
	selp.u64 	%rd1432, 1, 0, %p4;
	add.s64 	%rd1433, %rd1427, %rd1420;
	setp.lt.u64 	%p5, %rd1433, %rd1427;
	add.s64 	%rd1434, %rd1433, %rd1432;
	setp.lt.u64 	%p6, %rd1434, %rd1433;
	or.pred  	%p7, %p5, %p6;
	selp.u64 	%rd1435, 1, 0, %p7;
	add.s64 	%rd1436, %rd1429, %rd1435;
	setp.lt.u64 	%p8, %rd1436, %rd1429;
	selp.u64 	%rd1437, 1, 0, %p8;
	add.s64 	%rd1438, %rd1428, %rd1420;
	add.s64 	%rd1439, %rd1438, %rd1437;
	shl.b64 	%rd1440, %rd1431, 32;
	mov.b64 	{%r30, %r31}, %rd1431;
	mov.b64 	{%r32, %r33}, %rd1434;
	mov.b64 	%rd1441, {%r31, %r32};
	mov.b64 	{%r34, %r35}, %rd1436;
	mov.b64 	%rd1442, {%r33, %r34};
	mov.b64 	{%r36, %r37}, %rd1439;
	mov.b64 	%rd1443, {%r35, %r36};
	shr.u64 	%rd1444, %rd1439, 32;
	mul.lo.s64 	%rd1445, %rd1431, 977;
	mov.b64 	%rd1446, 977;
	mul.hi.u64 	%rd1447, %rd1431, %rd1446;
	mul.lo.s64 	%rd1448, %rd1434, 977;
	mul.hi.u64 	%rd1449, %rd1434, %rd1446;
	add.s64 	%rd1450, %rd1448, %rd1447;
	setp.lt.u64 	%p9, %rd1450, %rd1448;
	selp.u64 	%rd1451, 1, 0, %p9;
	add.s64 	%rd1452, %rd1449, %rd1451;
	mul.lo.s64 	%rd1453, %rd1436, 977;
	mul.hi.u64 	%rd1454, %rd1436, %rd1446;
	add.s64 	%rd1455, %rd1453, %rd1452;
	setp.lt.u64 	%p10, %rd1455, %rd1453;
	selp.u64 	%rd1456, 1, 0, %p10;
	add.s64 	%rd1457, %rd1454, %rd1456;
	mul.lo.s64 	%rd1458, %rd1439, 977;
	mul.hi.u64 	%rd1459, %rd1439, %rd1446;
	add.s64 	%rd1460, %rd1458, %rd1457;
	setp.lt.u64 	%p11, %rd1460, %rd1458;
	selp.u64 	%rd1461, 1, 0, %p11;
	add.s64 	%rd1462, %rd1459, %rd1461;
	add.s64 	%rd1463, %rd1445, %rd1440;
	setp.lt.u64 	%p12, %rd1463, %rd1445;
	selp.u64 	%rd1464, 1, 0, %p12;
	add.s64 	%rd1465, %rd1450, %rd1441;
	setp.lt.u64 	%p13, %rd1465, %rd1450;
	add.s64 	%rd1466, %rd1465, %rd1464;
	setp.lt.u64 	%p14, %rd1466, %rd1465;
	or.pred  	%p15, %p13, %p14;
	selp.u64 	%rd1467, 1, 0, %p15;
	add.s64 	%rd1468, %rd1455, %rd1442;
	setp.lt.u64 	%p16, %rd1468, %rd1455;
	add.s64 	%rd13, %rd1468, %rd1467;
	setp.lt.u64 	%p17, %rd13, %rd1468;
	or.pred  	%p18, %p16, %p17;
	selp.u64 	%rd1469, 1, 0, %p18;
	add.s64 	%rd1470, %rd1460, %rd1443;
	setp.lt.u64 	%p19, %rd1470, %rd1460;
	add.s64 	%rd14, %rd1470, %rd1469;
	setp.lt.u64 	%p20, %rd14, %rd1470;
	or.pred  	%p21, %p19, %p20;
	selp.u64 	%rd1471, 1, 0, %p21;
	add.s64 	%rd1472, %rd1462, %rd1444;
	add.s64 	%rd15, %rd1472, %rd1471;
	shl.b64 	%rd1473, %rd15, 32;
	shr.u64 	%rd1474, %rd15, 32;
	mul.hi.u64 	%rd1475, %rd15, %rd1446;
	mad.lo.s64 	%rd1476, %rd15, 977, %rd1473;
	setp.lt.u64 	%p22, %rd1476, %rd1473;
	selp.u64 	%rd1477, 1, 0, %p22;
	add.s64 	%rd16, %rd1476, %rd1463;
	setp.lt.u64 	%p23, %rd16, %rd1476;
	selp.u64 	%rd1478, 1, 0, %p23;
	add.s64 	%rd1479, %rd1478, %rd1477;
	add.s64 	%rd1480, %rd1474, %rd1475;
	setp.lt.u64 	%p24, %rd1480, %rd1474;
	selp.u64 	%rd1481, 1, 0, %p24;
	add.s64 	%rd1482, %rd1466, %rd1480;
	add.s64 	%rd1483, %rd1482, %rd1479;
	setp.lt.u64 	%p25, %rd1483, %rd1466;
	not.b64 	%rd1484, %rd1480;
	setp.gt.u64 	%p26, %rd1479, %rd1484;
	or.pred  	%p27, %p26, %p25;
	selp.u64 	%rd1485, 1, 0, %p27;
	add.s64 	%rd1486, %rd13, %rd1481;
	add.s64 	%rd18, %rd1486, %rd1485;
	mov.b16 	%rs38, 0;
	mov.b32 	%r426, 3;
	mov.u64 	%rd6480, %rd6479;
	mov.u64 	%rd6481, %rd6479;
	mov.u64 	%rd6482, %rd6479;
	mov.u64 	%rd6483, %rd6479;
	mov.u64 	%rd6484, %rd6479;
	mov.u64 	%rd6485, %rd6479;
	mov.u64 	%rd6487, %rd6479;
	mov.u64 	%rd6488, %rd6479;
	mov.u64 	%rd6489, %rd6479;
	mov.u64 	%rd6490, %rd6479;
$L__BB0_2:
	mul.wide.u32 	%rd1487, %r426, 8;
	add.s64 	%rd1488, %rd2, %rd1487;
	ld.local.u64 	%rd31, [%rd1488];
	mov.b32 	%r427, 63;
$L__BB0_3:
	mov.u32 	%r4, %r427;
	mov.u64 	%rd39, %rd6486;
	mov.u64 	%rd38, %rd6485;
	mov.u64 	%rd37, %rd6484;
	mov.u64 	%rd36, %rd6483;
	shr.u64 	%rd1489, %rd31, %r4;
	and.b64  	%rd44, %rd1489, 1;
	and.b16  	%rs9, %rs38, 255;
	setp.ne.s16 	%p28, %rs9, 0;
	@%p28 bra 	$L__BB0_6;
	setp.eq.s64 	%p3099, %rd44, 0;
	mov.b16 	%rs38, 0;
	mov.u64 	%rd6483, %rd36;
	mov.u64 	%rd6484, %rd37;
	mov.u64 	%rd6485, %rd38;
	mov.u64 	%rd6486, %rd39;
	@%p3099 bra 	$L__BB0_651;
	ld.const.u64 	%rd6479, [_Gx+24];
	ld.const.u64 	%rd6484, [_Gy+16];
	ld.const.u64 	%rd6483, [_Gy+24];
	mov.b16 	%rs38, 1;
	mov.b64 	%rd6490, 1;
	mov.b64 	%rd6487, 0;
	ld.const.u64 	%rd6485, [_Gy+8];
	mov.u64 	%rd6480, %rd6;
	mov.u64 	%rd6481, %rd5;
	mov.u64 	%rd6482, %rd3;
	mov.u64 	%rd6486, %rd4;
	mov.u64 	%rd6488, %rd6487;
	mov.u64 	%rd6489, %rd6487;
	bra.uni 	$L__BB0_651;
$L__BB0_6:
	mul.lo.s64 	%rd1491, %rd38, %rd39;
	mul.hi.u64 	%rd1492, %rd39, %rd38;
	mul.lo.s64 	%rd1493, %rd37, %rd39;
	mul.hi.u64 	%rd1494, %rd39, %rd37;
	add.s64 	%rd1495, %rd1493, %rd1492;
	setp.lt.u64 	%p29, %rd1495, %rd1493;
	selp.u64 	%rd1496, 1, 0, %p29;
	add.s64 	%rd1497, %rd1494, %rd1496;
	mul.lo.s64 	%rd1498, %rd36, %rd39;
	mul.hi.u64 	%rd1499, %rd39, %rd36;
	add.s64 	%rd1500, %rd1498, %rd1497;
	setp.lt.u64 	%p30, %rd1500, %rd1498;
	selp.u64 	%rd1501, 1, 0, %p30;
	add.s64 	%rd1502, %rd1499, %rd1501;
	mul.hi.u64 	%rd1503, %rd38, %rd37;
	mad.lo.s64 	%rd1504, %rd37, %rd38, %rd1500;
	setp.lt.u64 	%p31, %rd1504, %rd1500;
	selp.u64 	%rd1505, 1, 0, %p31;
	add.s64 	%rd1506, %rd1503, %rd1505;
	mul.hi.u64 	%rd1507, %rd38, %rd36;
	mad.lo.s64 	%rd1508, %rd36, %rd38, %rd1502;
	setp.lt.u64 	%p32, %rd1508, %rd1502;
	selp.u64 	%rd1509, 1, 0, %p32;
	add.s64 	%rd1510, %rd1508, %rd1506;
	setp.lt.u64 	%p33, %rd1510, %rd1508;
	selp.u64 	%rd1511, 1, 0, %p33;
	add.s64 	%rd1512, %rd1507, %rd1509;
	add.s64 	%rd1513, %rd1512, %rd1511;
	mul.hi.u64 	%rd1514, %rd37, %rd36;
	mad.lo.s64 	%rd1515, %rd36, %rd37, %rd1513;
	setp.lt.u64 	%p34, %rd1515, %rd1513;
	selp.u64 	%rd1516, 1, 0, %p34;
	add.s64 	%rd1517, %rd1514, %rd1516;
	shl.b64 	%rd1518, %rd1491, 1;
	mov.b64 	{%r39, %r40}, %rd1491;
	mov.b64 	{%r41, %r42}, %rd1495;
	shf.l.wrap.b32 	%r43, %r40, %r41, 1;
	shf.l.wrap.b32 	%r44, %r41, %r42, 1;
	mov.b64 	%rd1519, {%r43, %r44};
	mov.b64 	{%r45, %r46}, %rd1504;
	shf.l.wrap.b32 	%r47, %r42, %r45, 1;
	shf.l.wrap.b32 	%r48, %r45, %r46, 1;
	mov.b64 	%rd1520, {%r47, %r48};
	mov.b64 	{%r49, %r50}, %rd1510;
	shf.l.wrap.b32 	%r51, %r46, %r49, 1;
	shf.l.wrap.b32 	%r52, %r49, %r50, 1;
	mov.b64 	%rd1521, {%r51, %r52};
	mov.b64 	{%r53, %r54}, %rd1515;
	shf.l.wrap.b32 	%r55, %r50, %r53, 1;
	shf.l.wrap.b32 	%r56, %r53, %r54, 1;
	mov.b64 	%rd1522, {%r55, %r56};
	shr.u64 	%rd1523, %rd1517, 63;
	mov.b64 	{%r57, %r58}, %rd1517;
	shf.l.wrap.b32 	%r59, %r54, %r57, 1;
	shf.l.wrap.b32 	%r60, %r57, %r58, 1;
	mov.b64 	%rd1524, {%r59, %r60};
	mul.hi.u64 	%rd1525, %rd39, %rd39;
	mul.hi.u64 	%rd1526, %rd38, %rd38;
	mul.hi.u64 	%rd1527, %rd37, %rd37;
	mul.hi.u64 	%rd1528, %rd36, %rd36;
	add.s64 	%rd49, %rd1518, %rd1525;
	setp.lt.u64 	%p35, %rd49, %rd1518;
	selp.u64 	%rd1529, 1, 0, %p35;
	mad.lo.s64 	%rd1530, %rd38, %rd38, %rd1519;
	setp.lt.u64 	%p36, %rd1530, %rd1519;
	add.s64 	%rd50, %rd1530, %rd1529;
	setp.lt.u64 	%p37, %rd50, %rd1530;
	or.pred  	%p38, %p36, %p37;
	selp.u64 	%rd1531, 1, 0, %p38;
	add.s64 	%rd1532, %rd1520, %rd1526;
	setp.lt.u64 	%p39, %rd1532, %rd1520;
	add.s64 	%rd51, %rd1532, %rd1531;
	setp.lt.u64 	%p40, %rd51, %rd1532;
	or.pred  	%p41, %p39, %p40;
	selp.u64 	%rd1533, 1, 0, %p41;
	mad.lo.s64 	%rd1534, %rd37, %rd37, %rd1521;
	setp.lt.u64 	%p42, %rd1534, %rd1521;
	add.s64 	%rd1535, %rd1534, %rd1533;
	setp.lt.u64 	%p43, %rd1535, %rd1534;
	or.pred  	%p44, %p42, %p43;
	selp.u64 	%rd1536, 1, 0, %p44;
	add.s64 	%rd1537, %rd1522, %rd1527;
	setp.lt.u64 	%p45, %rd1537, %rd1522;
	add.s64 	%rd1538, %rd1537, %rd1536;
	setp.lt.u64 	%p46, %rd1538, %rd1537;
	or.pred  	%p47, %p45, %p46;
	selp.u64 	%rd1539, 1, 0, %p47;
	mad.lo.s64 	%rd1540, %rd36, %rd36, %rd1524;
	setp.lt.u64 	%p48, %rd1540, %rd1524;
	add.s64 	%rd1541, %rd1540, %rd1539;
	setp.lt.u64 	%p49, %rd1541, %rd1540;
	or.pred  	%p50, %p48, %p49;
	selp.u64 	%rd1542, 1, 0, %p50;
	add.s64 	%rd1543, %rd1523, %rd1528;
	add.s64 	%rd1544, %rd1543, %rd1542;
	shl.b64 	%rd1545, %rd1535, 32;
	mov.b64 	{%r61, %r62}, %rd1535;
	mov.b64 	{%r63, %r64}, %rd1538;
	mov.b64 	%rd1546, {%r62, %r63};
	mov.b64 	{%r65, %r66}, %rd1541;
	mov.b64 	%rd1547, {%r64, %r65};
	mov.b64 	{%r67, %r68}, %rd1544;
	mov.b64 	%rd1548, {%r66, %r67};
	shr.u64 	%rd1549, %rd1544, 32;
	mul.lo.s64 	%rd1550, %rd1535, 977;
	mov.b64 	%rd1551, 977;
	mul.hi.u64 	%rd1552, %rd1535, %rd1551;
	mul.lo.s64 	%rd1553, %rd1538, 977;
	mul.hi.u64 	%rd1554, %rd1538, %rd1551;
	add.s64 	%rd1555, %rd1553, %rd1552;
	setp.lt.u64 	%p51, %rd1555, %rd1553;
	selp.u64 	%rd1556, 1, 0, %p51;
	add.s64 	%rd1557, %rd1554, %rd1556;
	mul.lo.s64 	%rd1558, %rd1541, 977;
	mul.hi.u64 	%rd1559, %rd1541, %rd1551;
	add.s64 	%rd1560, %rd1558, %rd1557;
	setp.lt.u64 	%p52, %rd1560, %rd1558;
	selp.u64 	%rd1561, 1, 0, %p52;
	add.s64 	%rd1562, %rd1559, %rd1561;
	mul.lo.s64 	%rd1563, %rd1544, 977;
	mul.hi.u64 	%rd1564, %rd1544, %rd1551;
	add.s64 	%rd1565, %rd1563, %rd1562;
	setp.lt.u64 	%p53, %rd1565, %rd1563;
	selp.u64 	%rd1566, 1, 0, %p53;
	add.s64 	%rd1567, %rd1564, %rd1566;
	add.s64 	%rd6200, %rd1550, %rd1545;
	setp.lt.u64 	%p54, %rd6200, %rd1550;
	selp.u64 	%rd1568, 1, 0, %p54;
	add.s64 	%rd1569, %rd1555, %rd1546;
	setp.lt.u64 	%p55, %rd1569, %rd1555;
	add.s64 	%rd6199, %rd1569, %rd1568;
	setp.lt.u64 	%p56, %rd6199, %rd1569;
	or.pred  	%p57, %p55, %p56;
	selp.u64 	%rd1570, 1, 0, %p57;
	add.s64 	%rd1571, %rd1560, %rd1547;
	setp.lt.u64 	%p58, %rd1571, %rd1560;
	add.s64 	%rd6198, %rd1571, %rd1570;
	setp.lt.u64 	%p59, %rd6198, %rd1571;
	or.pred  	%p60, %p58, %p59;
	selp.u64 	%rd1572, 1, 0, %p60;
	add.s64 	%rd1573, %rd1565, %rd1548;
	setp.lt.u64 	%p61, %rd1573, %rd1565;
	add.s64 	%rd6197, %rd1573, %rd1572;
	setp.lt.u64 	%p62, %rd6197, %rd1573;
	or.pred  	%p63, %p61, %p62;
	selp.u64 	%rd1574, 1, 0, %p63;
	add.s64 	%rd1575, %rd1567, %rd1549;
	add.s64 	%rd56, %rd1575, %rd1574;
	setp.eq.s64 	%p64, %rd56, 0;
	mov.b64 	%rd6196, 0;
	@%p64 bra 	$L__BB0_8;
	shl.b64 	%rd1576, %rd56, 32;
	shr.u64 	%rd1577, %rd56, 32;
	mov.b64 	%rd1578, 977;
	mul.hi.u64 	%rd1579, %rd56, %rd1578;
	mad.lo.s64 	%rd1580, %rd56, 977, %rd1576;
	setp.lt.u64 	%p65, %rd1580, %rd1576;
	selp.u64 	%rd1581, 1, 0, %p65;
	add.s64 	%rd6200, %rd1580, %rd6200;
	setp.lt.u64 	%p66, %rd6200, %rd1580;
	selp.u64 	%rd1582, 1, 0, %p66;
	add.s64 	%rd1583, %rd1582, %rd1581;
	add.s64 	%rd1584, %rd1577, %rd1579;
	setp.lt.u64 	%p67, %rd1584, %rd1577;
	selp.u64 	%rd1585, 1, 0, %p67;
	add.s64 	%rd1586, %rd6199, %rd1584;
	add.s64 	%rd1587, %rd1586, %rd1583;
	setp.lt.u64 	%p68, %rd1587, %rd6199;
	not.b64 	%rd1588, %rd1584;
	setp.gt.u64 	%p69, %rd1583, %rd1588;
	or.pred  	%p70, %p69, %p68;
	selp.u64 	%rd1589, 1, 0, %p70;
	add.s64 	%rd1590, %rd6198, %rd1585;
	add.s64 	%rd59, %rd1590, %rd1589;
	setp.lt.u64 	%p71, %rd59, %rd6198;
	selp.u64 	%rd1591, 1, 0, %p71;
	add.s64 	%rd60, %rd6197, %rd1591;
	setp.lt.u64 	%p72, %rd60, %rd6197;
	selp.u64 	%rd6196, 1, 0, %p72;
	mov.u64 	%rd6197, %rd60;
	mov.u64 	%rd6198, %rd59;
	mov.u64 	%rd6199, %rd1587;
$L__BB0_8:
	mad.lo.s64 	%rd6204, %rd39, %rd39, %rd6200;
	setp.lt.u64 	%p73, %rd6204, %rd6200;
	selp.u64 	%rd1592, 1, 0, %p73;
	add.s64 	%rd1593, %rd6199, %rd49;
	setp.lt.u64 	%p74, %rd1593, %rd6199;
	add.s64 	%rd6203, %rd1593, %rd1592;
	setp.lt.u64 	%p75, %rd6203, %rd1593;
	or.pred  	%p76, %p74, %p75;
	selp.u64 	%rd1594, 1, 0, %p76;
	add.s64 	%rd1595, %rd6198, %rd50;
	setp.lt.u64 	%p77, %rd1595, %rd6198;
	add.s64 	%rd6202, %rd1595, %rd1594;
	setp.lt.u64 	%p78, %rd6202, %rd1595;
	or.pred  	%p79, %p77, %p78;
	selp.u64 	%rd1596, 1, 0, %p79;
	add.s64 	%rd1597, %rd6197, %rd51;
	setp.lt.u64 	%p80, %rd1597, %rd6197;
	add.s64 	%rd6201, %rd1597, %rd1596;
	setp.lt.u64 	%p81, %rd6201, %rd1597;
	or.pred  	%p82, %p80, %p81;
	selp.u64 	%rd1599, 1, 0, %p82;
	add.s64 	%rd71, %rd6196, %rd1599;
	setp.ne.s64 	%p83, %rd71, 0;
	setp.gt.u64 	%p84, %rd6201, %rd7;
	or.pred  	%p85, %p83, %p84;
	@%p85 bra 	$L__BB0_14;
	setp.lt.u64 	%p86, %rd6201, %rd7;
	@%p86 bra 	$L__BB0_27;
	setp.gt.u64 	%p87, %rd6202, %rd8;
	@%p87 bra 	$L__BB0_14;
	setp.lt.u64 	%p88, %rd6202, %rd8;
	@%p88 bra 	$L__BB0_27;
	setp.gt.u64 	%p89, %rd6203, %rd9;
	@%p89 bra 	$L__BB0_14;
	setp.lt.u64 	%p90, %rd6203, %rd9;
	setp.lt.u64 	%p91, %rd6204, %rd10;
	or.pred  	%p92, %p90, %p91;
	@%p92 bra 	$L__BB0_27;
$L__BB0_14:
	sub.s64 	%rd72, %rd6204, %rd10;
	setp.lt.u64 	%p93, %rd6204, %rd10;
	selp.u64 	%rd1600, 1, 0, %p93;
	sub.s64 	%rd1601, %rd6203, %rd9;
	setp.lt.u64 	%p94, %rd6203, %rd9;
	selp.s64 	%rd1602, -1, 0, %p93;
	add.s64 	%rd6203, %rd1601, %rd1602;
	setp.lt.u64 	%p95, %rd1601, %rd1600;
	or.pred  	%p96, %p94, %p95;
	selp.u64 	%rd1603, 1, 0, %p96;
	sub.s64 	%rd1604, %rd6202, %rd8;
	setp.lt.u64 	%p97, %rd6202, %rd8;
	selp.s64 	%rd1605, -1, 0, %p96;
	add.s64 	%rd6202, %rd1604, %rd1605;
	setp.lt.u64 	%p98, %rd1604, %rd1603;
	or.pred  	%p99, %p97, %p98;
	selp.u64 	%rd1606, 1, 0, %p99;
	sub.s64 	%rd1607, %rd6201, %rd7;
	setp.lt.u64 	%p100, %rd6201, %rd7;
	selp.s64 	%rd1608, -1, 0, %p99;
	add.s64 	%rd6201, %rd1607, %rd1608;
	setp.lt.u64 	%p101, %rd1607, %rd1606;
	or.pred  	%p102, %p100, %p101;
	selp.s64 	%rd1609, -1, 0, %p102;
	add.s64 	%rd76, %rd71, %rd1609;
	setp.ne.s64 	%p103, %rd76, 0;
	setp.gt.u64 	%p104, %rd6201, %rd7;
	or.pred  	%p105, %p103, %p104;
	@%p105 bra 	$L__BB0_20;
	setp.lt.u64 	%p106, %rd6201, %rd7;
	mov.u64 	%rd6204, %rd72;
	@%p106 bra 	$L__BB0_27;
	setp.gt.u64 	%p107, %rd6202, %rd8;
	@%p107 bra 	$L__BB0_20;
	setp.lt.u64 	%p108, %rd6202, %rd8;
	mov.u64 	%rd6204, %rd72;
	@%p108 bra 	$L__BB0_27;
	setp.gt.u64 	%p109, %rd6203, %rd9;
	@%p109 bra 	$L__BB0_20;
	setp.lt.u64 	%p110, %rd6203, %rd9;
	setp.lt.u64 	%p111, %rd72, %rd10;
	or.pred  	%p112, %p110, %p111;
	mov.u64 	%rd6204, %rd72;
	@%p112 bra 	$L__BB0_27;
$L__BB0_20:
	sub.s64 	%rd77, %rd72, %rd10;
	setp.lt.u64 	%p113, %rd72, %rd10;
	selp.u64 	%rd1610, 1, 0, %p113;
	sub.s64 	%rd1611, %rd6203, %rd9;
	setp.lt.u64 	%p114, %rd6203, %rd9;
	selp.s64 	%rd1612, -1, 0, %p113;
	add.s64 	%rd6203, %rd1611, %rd1612;
	setp.lt.u64 	%p115, %rd1611, %rd1610;
	or.pred  	%p116, %p114, %p115;
	selp.u64 	%rd1613, 1, 0, %p116;
	sub.s64 	%rd1614, %rd6202, %rd8;
	setp.lt.u64 	%p117, %rd6202, %rd8;
	selp.s64 	%rd1615, -1, 0, %p116;
	add.s64 	%rd6202, %rd1614, %rd1615;
	setp.lt.u64 	%p118, %rd1614, %rd1613;
	or.pred  	%p119, %p117, %p118;
	selp.u64 	%rd1616, 1, 0, %p119;
	sub.s64 	%rd1617, %rd6201, %rd7;
	setp.lt.u64 	%p120, %rd6201, %rd7;
	selp.s64 	%rd1618, -1, 0, %p119;
	add.s64 	%rd6201, %rd1617, %rd1618;
	setp.lt.u64 	%p121, %rd1617, %rd1616;
	or.pred  	%p122, %p120, %p121;
	selp.u64 	%rd1619, 1, 0, %p122;
	setp.ne.s64 	%p123, %rd76, %rd1619;
	setp.gt.u64 	%p124, %rd6201, %rd7;
	or.pred  	%p125, %p123, %p124;
	@%p125 bra 	$L__BB0_26;
	setp.lt.u64 	%p126, %rd6201, %rd7;
	mov.u64 	%rd6204, %rd77;
	@%p126 bra 	$L__BB0_27;
	setp.gt.u64 	%p127, %rd6202, %rd8;
	@%p127 bra 	$L__BB0_26;
	setp.lt.u64 	%p128, %rd6202, %rd8;
	mov.u64 	%rd6204, %rd77;
	@%p128 bra 	$L__BB0_27;
	setp.gt.u64 	%p129, %rd6203, %rd9;
	@%p129 bra 	$L__BB0_26;
	setp.lt.u64 	%p130, %rd6203, %rd9;
	setp.lt.u64 	%p131, %rd77, %rd10;
	or.pred  	%p132, %p130, %p131;
	mov.u64 	%rd6204, %rd77;
	@%p132 bra 	$L__BB0_27;
$L__BB0_26:
	sub.s64 	%rd6204, %rd77, %rd10;
	setp.lt.u64 	%p133, %rd77, %rd10;
	selp.u64 	%rd1620, 1, 0, %p133;
	sub.s64 	%rd1621, %rd6203, %rd9;
	setp.lt.u64 	%p134, %rd6203, %rd9;
	selp.s64 	%rd1622, -1, 0, %p133;
	add.s64 	%rd6203, %rd1621, %rd1622;
	setp.lt.u64 	%p135, %rd1621, %rd1620;
	or.pred  	%p136, %p134, %p135;
	selp.u64 	%rd1623, 1, 0, %p136;
	sub.s64 	%rd1624, %rd6202, %rd8;
	setp.lt.u64 	%p137, %rd6202, %rd8;
	selp.s64 	%rd1625, -1, 0, %p136;
	add.s64 	%rd6202, %rd1624, %rd1625;
	setp.lt.u64 	%p138, %rd1624, %rd1623;
	or.pred  	%p139, %p137, %p138;
	selp.s64 	%rd1626, -1, 0, %p139;
	sub.s64 	%rd1627, %rd6201, %rd7;
	add.s64 	%rd6201, %rd1627, %rd1626;
$L__BB0_27:
	mul.lo.s64 	%rd1629, %rd6203, %rd6204;
	mul.hi.u64 	%rd1630, %rd6204, %rd6203;
	mul.lo.s64 	%rd1631, %rd6202, %rd6204;
	mul.hi.u64 	%rd1632, %rd6204, %rd6202;
	add.s64 	%rd1633, %rd1631, %rd1630;
	setp.lt.u64 	%p140, %rd1633, %rd1631;
	selp.u64 	%rd1634, 1, 0, %p140;
	add.s64 	%rd1635, %rd1632, %rd1634;
	mul.lo.s64 	%rd1636, %rd6201, %rd6204;
	mul.hi.u64 	%rd1637, %rd6204, %rd6201;
	add.s64 	%rd1638, %rd1636, %rd1635;
	setp.lt.u64 	%p141, %rd1638, %rd1636;
	selp.u64 	%rd1639, 1, 0, %p141;
	add.s64 	%rd1640, %rd1637, %rd1639;
	mul.hi.u64 	%rd1641, %rd6203, %rd6202;
	mad.lo.s64 	%rd1642, %rd6202, %rd6203, %rd1638;
	setp.lt.u64 	%p142, %rd1642, %rd1638;
	selp.u64 	%rd1643, 1, 0, %p142;
	add.s64 	%rd1644, %rd1641, %rd1643;
	mul.hi.u64 	%rd1645, %rd6203, %rd6201;
	mad.lo.s64 	%rd1646, %rd6201, %rd6203, %rd1640;
	setp.lt.u64 	%p143, %rd1646, %rd1640;
	selp.u64 	%rd1647, 1, 0, %p143;
	add.s64 	%rd1648, %rd1646, %rd1644;
	setp.lt.u64 	%p144, %rd1648, %rd1646;
	selp.u64 	%rd1649, 1, 0, %p144;
	add.s64 	%rd1650, %rd1645, %rd1647;
	add.s64 	%rd1651, %rd1650, %rd1649;
	mul.hi.u64 	%rd1652, %rd6202, %rd6201;
	mad.lo.s64 	%rd1653, %rd6201, %rd6202, %rd1651;
	setp.lt.u64 	%p145, %rd1653, %rd1651;
	selp.u64 	%rd1654, 1, 0, %p145;
	add.s64 	%rd1655, %rd1652, %rd1654;
	shl.b64 	%rd1656, %rd1629, 1;
	mov.b64 	{%r69, %r70}, %rd1629;
	mov.b64 	{%r71, %r72}, %rd1633;
	shf.l.wrap.b32 	%r73, %r70, %r71, 1;
	shf.l.wrap.b32 	%r74, %r71, %r72, 1;
	mov.b64 	%rd1657, {%r73, %r74};
	mov.b64 	{%r75, %r76}, %rd1642;
	shf.l.wrap.b32 	%r77, %r72, %r75, 1;
	shf.l.wrap.b32 	%r78, %r75, %r76, 1;
	mov.b64 	%rd1658, {%r77, %r78};
	mov.b64 	{%r79, %r80}, %rd1648;
	shf.l.wrap.b32 	%r81, %r76, %r79, 1;
	shf.l.wrap.b32 	%r82, %r79, %r80, 1;
	mov.b64 	%rd1659, {%r81, %r82};
	mov.b64 	{%r83, %r84}, %rd1653;
	shf.l.wrap.b32 	%r85, %r80, %r83, 1;
	shf.l.wrap.b32 	%r86, %r83, %r84, 1;
	mov.b64 	%rd1660, {%r85, %r86};
	shr.u64 	%rd1661, %rd1655, 63;
	mov.b64 	{%r87, %r88}, %rd1655;
	shf.l.wrap.b32 	%r89, %r84, %r87, 1;
	shf.l.wrap.b32 	%r90, %r87, %r88, 1;
	mov.b64 	%rd1662, {%r89, %r90};
	mul.hi.u64 	%rd1663, %rd6204, %rd6204;
	mul.hi.u64 	%rd1664, %rd6203, %rd6203;
	mul.hi.u64 	%rd1665, %rd6202, %rd6202;
	mul.hi.u64 	%rd1666, %rd6201, %rd6201;
	add.s64 	%rd89, %rd1656, %rd1663;
	setp.lt.u64 	%p146, %rd89, %rd1656;
	selp.u64 	%rd1667, 1, 0, %p146;
	mad.lo.s64 	%rd1668, %rd6203, %rd6203, %rd1657;
	setp.lt.u64 	%p147, %rd1668, %rd1657;
	add.s64 	%rd90, %rd1668, %rd1667;
	setp.lt.u64 	%p148, %rd90, %rd1668;
	or.pred  	%p149, %p147, %p148;
	selp.u64 	%rd1669, 1, 0, %p149;
	add.s64 	%rd1670, %rd1658, %rd1664;
	setp.lt.u64 	%p150, %rd1670, %rd1658;
	add.s64 	%rd91, %rd1670, %rd1669;
	setp.lt.u64 	%p151, %rd91, %rd1670;
	or.pred  	%p152, %p150, %p151;
	selp.u64 	%rd1671, 1, 0, %p152;
	mad.lo.s64 	%rd1672, %rd6202, %rd6202, %rd1659;
	setp.lt.u64 	%p153, %rd1672, %rd1659;
	add.s64 	%rd1673, %rd1672, %rd1671;
	setp.lt.u64 	%p154, %rd1673, %rd1672;
	or.pred  	%p155, %p153, %p154;
	selp.u64 	%rd1674, 1, 0, %p155;
	add.s64 	%rd1675, %rd1660, %rd1665;
	setp.lt.u64 	%p156, %rd1675, %rd1660;
	add.s64 	%rd1676, %rd1675, %rd1674;
	setp.lt.u64 	%p157, %rd1676, %rd1675;
	or.pred  	%p158, %p156, %p157;
	selp.u64 	%rd1677, 1, 0, %p158;
	mad.lo.s64 	%rd1678, %rd6201, %rd6201, %rd1662;
	setp.lt.u64 	%p159, %rd1678, %rd1662;
	add.s64 	%rd1679, %rd1678, %rd1677;
	setp.lt.u64 	%p160, %rd1679, %rd1678;
	or.pred  	%p161, %p159, %p160;
	selp.u64 	%rd1680, 1, 0, %p161;
	add.s64 	%rd1681, %rd1661, %rd1666;
	add.s64 	%rd1682, %rd1681, %rd1680;
	shl.b64 	%rd1683, %rd1673, 32;
	mov.b64 	{%r91, %r92}, %rd1673;
	mov.b64 	{%r93, %r94}, %rd1676;
	mov.b64 	%rd1684, {%r92, %r93};
	mov.b64 	{%r95, %r96}, %rd1679;
	mov.b64 	%rd1685, {%r94, %r95};
	mov.b64 	{%r97, %r98}, %rd1682;
	mov.b64 	%rd1686, {%r96, %r97};
	shr.u64 	%rd1687, %rd1682, 32;
	mul.lo.s64 	%rd1688, %rd1673, 977;
	mov.b64 	%rd1689, 977;
	mul.hi.u64 	%rd1690, %rd1673, %rd1689;
	mul.lo.s64 	%rd1691, %rd1676, 977;
	mul.hi.u64 	%rd1692, %rd1676, %rd1689;
	add.s64 	%rd1693, %rd1691, %rd1690;
	setp.lt.u64 	%p162, %rd1693, %rd1691;
	selp.u64 	%rd1694, 1, 0, %p162;
	add.s64 	%rd1695, %rd1692, %rd1694;
	mul.lo.s64 	%rd1696, %rd1679, 977;
	mul.hi.u64 	%rd1697, %rd1679, %rd1689;
	add.s64 	%rd1698, %rd1696, %rd1695;
	setp.lt.u64 	%p163, %rd1698, %rd1696;
	selp.u64 	%rd1699, 1, 0, %p163;
	add.s64 	%rd1700, %rd1697, %rd1699;
	mul.lo.s64 	%rd1701, %rd1682, 977;
	mul.hi.u64 	%rd1702, %rd1682, %rd1689;
	add.s64 	%rd1703, %rd1701, %rd1700;
	setp.lt.u64 	%p164, %rd1703, %rd1701;
	selp.u64 	%rd1704, 1, 0, %p164;
	add.s64 	%rd1705, %rd1702, %rd1704;
	add.s64 	%rd6209, %rd1688, %rd1683;
	setp.lt.u64 	%p165, %rd6209, %rd1688;
	selp.u64 	%rd1706, 1, 0, %p165;
	add.s64 	%rd1707, %rd1693, %rd1684;
	setp.lt.u64 	%p166, %rd1707, %rd1693;
	add.s64 	%rd6208, %rd1707, %rd1706;
	setp.lt.u64 	%p167, %rd6208, %rd1707;
	or.pred  	%p168, %p166, %p167;
	selp.u64 	%rd1708, 1, 0, %p168;
	add.s64 	%rd1709, %rd1698, %rd1685;
	setp.lt.u64 	%p169, %rd1709, %rd1698;
	add.s64 	%rd6207, %rd1709, %rd1708;
	setp.lt.u64 	%p170, %rd6207, %rd1709;
	or.pred  	%p171, %p169, %p170;
	selp.u64 	%rd1710, 1, 0, %p171;
	add.s64 	%rd1711, %rd1703, %rd1686;
	setp.lt.u64 	%p172, %rd1711, %rd1703;
	add.s64 	%rd6206, %rd1711, %rd1710;
	setp.lt.u64 	%p173, %rd6206, %rd1711;
	or.pred  	%p174, %p172, %p173;
	selp.u64 	%rd1712, 1, 0, %p174;
	add.s64 	%rd1713, %rd1705, %rd1687;
	add.s64 	%rd96, %rd1713, %rd1712;
	setp.eq.s64 	%p175, %rd96, 0;
	mov.b64 	%rd6205, 0;
	@%p175 bra 	$L__BB0_29;
	shl.b64 	%rd1714, %rd96, 32;
	shr.u64 	%rd1715, %rd96, 32;
	mov.b64 	%rd1716, 977;
	mul.hi.u64 	%rd1717, %rd96, %rd1716;
	mad.lo.s64 	%rd1718, %rd96, 977, %rd1714;
	setp.lt.u64 	%p176, %rd1718, %rd1714;
	selp.u64 	%rd1719, 1, 0, %p176;
	add.s64 	%rd6209, %rd1718, %rd6209;
	setp.lt.u64 	%p177, %rd6209, %rd1718;
	selp.u64 	%rd1720, 1, 0, %p177;
	add.s64 	%rd1721, %rd1720, %rd1719;
	add.s64 	%rd1722, %rd1715, %rd1717;
	setp.lt.u64 	%p178, %rd1722, %rd1715;
	selp.u64 	%rd1723, 1, 0, %p178;
	add.s64 	%rd1724, %rd6208, %rd1722;
	add.s64 	%rd1725, %rd1724, %rd1721;
	setp.lt.u64 	%p179, %rd1725, %rd6208;
	not.b64 	%rd1726, %rd1722;
	setp.gt.u64 	%p180, %rd1721, %rd1726;
	or.pred  	%p181, %p180, %p179;
	selp.u64 	%rd1727, 1, 0, %p181;
	add.s64 	%rd1728, %rd6207, %rd1723;
	add.s64 	%rd99, %rd1728, %rd1727;
	setp.lt.u64 	%p182, %rd99, %rd6207;
	selp.u64 	%rd1729, 1, 0, %p182;
	add.s64 	%rd100, %rd6206, %rd1729;
	setp.lt.u64 	%p183, %rd100, %rd6206;
	selp.u64 	%rd6205, 1, 0, %p183;
	mov.u64 	%rd6206, %rd100;
	mov.u64 	%rd6207, %rd99;
	mov.u64 	%rd6208, %rd1725;
$L__BB0_29:
	mad.lo.s64 	%rd6213, %rd6204, %rd6204, %rd6209;
	setp.lt.u64 	%p184, %rd6213, %rd6209;
	selp.u64 	%rd1730, 1, 0, %p184;
	add.s64 	%rd1731, %rd6208, %rd89;
	setp.lt.u64 	%p185, %rd1731, %rd6208;
	add.s64 	%rd6212, %rd1731, %rd1730;
	setp.lt.u64 	%p186, %rd6212, %rd1731;
	or.pred  	%p187, %p185, %p186;
	selp.u64 	%rd1732, 1, 0, %p187;
	add.s64 	%rd1733, %rd6207, %rd90;
	setp.lt.u64 	%p188, %rd1733, %rd6207;
	add.s64 	%rd6211, %rd1733, %rd1732;
	setp.lt.u64 	%p189, %rd6211, %rd1733;
	or.pred  	%p190, %p188, %p189;
	selp.u64 	%rd1734, 1, 0, %p190;
	add.s64 	%rd1735, %rd6206, %rd91;
	setp.lt.u64 	%p191, %rd1735, %rd6206;
	add.s64 	%rd6210, %rd1735, %rd1734;
	setp.lt.u64 	%p192, %rd6210, %rd1735;
	or.pred  	%p193, %p191, %p192;
	selp.u64 	%rd1737, 1, 0, %p193;
	add.s64 	%rd111, %rd6205, %rd1737;
	setp.ne.s64 	%p194, %rd111, 0;
	setp.gt.u64 	%p195, %rd6210, %rd7;
	or.pred  	%p196, %p194, %p195;
	@%p196 bra 	$L__BB0_35;
	setp.lt.u64 	%p197, %rd6210, %rd7;
	@%p197 bra 	$L__BB0_48;
	setp.gt.u64 	%p198, %rd6211, %rd8;
	@%p198 bra 	$L__BB0_35;
	setp.lt.u64 	%p199, %rd6211, %rd8;
	@%p199 bra 	$L__BB0_48;
	setp.gt.u64 	%p200, %rd6212, %rd9;
	@%p200 bra 	$L__BB0_35;
	setp.lt.u64 	%p201, %rd6212, %rd9;
	setp.lt.u64 	%p202, %rd6213, %rd10;
	or.pred  	%p203, %p201, %p202;
	@%p203 bra 	$L__BB0_48;
$L__BB0_35:
	sub.s64 	%rd112, %rd6213, %rd10;
	setp.lt.u64 	%p204, %rd6213, %rd10;
	selp.u64 	%rd1738, 1, 0, %p204;
	sub.s64 	%rd1739, %rd6212, %rd9;
	setp.lt.u64 	%p205, %rd6212, %rd9;
	selp.s64 	%rd1740, -1, 0, %p204;
	add.s64 	%rd6212, %rd1739, %rd1740;
	setp.lt.u64 	%p206, %rd1739, %rd1738;
	or.pred  	%p207, %p205, %p206;
	selp.u64 	%rd1741, 1, 0, %p207;
	sub.s64 	%rd1742, %rd6211, %rd8;
	setp.lt.u64 	%p208, %rd6211, %rd8;
	selp.s64 	%rd1743, -1, 0, %p207;
	add.s64 	%rd6211, %rd1742, %rd1743;
	setp.lt.u64 	%p209, %rd1742, %rd1741;
	or.pred  	%p210, %p208, %p209;
	selp.u64 	%rd1744, 1, 0, %p210;
	sub.s64 	%rd1745, %rd6210, %rd7;
	setp.lt.u64 	%p211, %rd6210, %rd7;
	selp.s64 	%rd1746, -1, 0, %p210;
	add.s64 	%rd6210, %rd1745, %rd1746;
	setp.lt.u64 	%p212, %rd1745, %rd1744;
	or.pred  	%p213, %p211, %p212;
	selp.s64 	%rd1747, -1, 0, %p213;
	add.s64 	%rd116, %rd111, %rd1747;
	setp.ne.s64 	%p214, %rd116, 0;
	setp.gt.u64 	%p215, %rd6210, %rd7;
	or.pred  	%p216, %p214, %p215;
	@%p216 bra 	$L__BB0_41;
	setp.lt.u64 	%p217, %rd6210, %rd7;
	mov.u64 	%rd6213, %rd112;
	@%p217 bra 	$L__BB0_48;
	setp.gt.u64 	%p218, %rd6211, %rd8;
	@%p218 bra 	$L__BB0_41;
	setp.lt.u64 	%p219, %rd6211, %rd8;
	mov.u64 	%rd6213, %rd112;
	@%p219 bra 	$L__BB0_48;
	setp.gt.u64 	%p220, %rd6212, %rd9;
	@%p220 bra 	$L__BB0_41;
	setp.lt.u64 	%p221, %rd6212, %rd9;
	setp.lt.u64 	%p222, %rd112, %rd10;
	or.pred  	%p223, %p221, %p222;
	mov.u64 	%rd6213, %rd112;
	@%p223 bra 	$L__BB0_48;
$L__BB0_41:
	sub.s64 	%rd117, %rd112, %rd10;
	setp.lt.u64 	%p224, %rd112, %rd10;
	selp.u64 	%rd1748, 1, 0, %p224;
	sub.s64 	%rd1749, %rd6212, %rd9;
	setp.lt.u64 	%p225, %rd6212, %rd9;
	selp.s64 	%rd1750, -1, 0, %p224;
	add.s64 	%rd6212, %rd1749, %rd1750;
	setp.lt.u64 	%p226, %rd1749, %rd1748;
	or.pred  	%p227, %p225, %p226;
	selp.u64 	%rd1751, 1, 0, %p227;
	sub.s64 	%rd1752, %rd6211, %rd8;
	setp.lt.u64 	%p228, %rd6211, %rd8;
	selp.s64 	%rd1753, -1, 0, %p227;
	add.s64 	%rd6211, %rd1752, %rd1753;
	setp.lt.u64 	%p229, %rd1752, %rd1751;
	or.pred  	%p230, %p228, %p229;
	selp.u64 	%rd1754, 1, 0, %p230;
	sub.s64 	%rd1755, %rd6210, %rd7;
	setp.lt.u64 	%p231, %rd6210, %rd7;
	selp.s64 	%rd1756, -1, 0, %p230;
	add.s64 	%rd6210, %rd1755, %rd1756;
	setp.lt.u64 	%p232, %rd1755, %rd1754;
	or.pred  	%p233, %p231, %p232;
	selp.u64 	%rd1757, 1, 0, %p233;
	setp.ne.s64 	%p234, %rd116, %rd1757;
	setp.gt.u64 	%p235, %rd6210, %rd7;
	or.pred  	%p236, %p234, %p235;
	@%p236 bra 	$L__BB0_47;
	setp.lt.u64 	%p237, %rd6210, %rd7;
	mov.u64 	%rd6213, %rd117;
	@%p237 bra 	$L__BB0_48;
	setp.gt.u64 	%p238, %rd6211, %rd8;
	@%p238 bra 	$L__BB0_47;
	setp.lt.u64 	%p239, %rd6211, %rd8;
	mov.u64 	%rd6213, %rd117;
	@%p239 bra 	$L__BB0_48;
	setp.gt.u64 	%p240, %rd6212, %rd9;
	@%p240 bra 	$L__BB0_47;
	setp.lt.u64 	%p241, %rd6212, %rd9;
	setp.lt.u64 	%p242, %rd117, %rd10;
	or.pred  	%p243, %p241, %p242;
	mov.u64 	%rd6213, %rd117;
	@%p243 bra 	$L__BB0_48;
$L__BB0_47:
	sub.s64 	%rd6213, %rd117, %rd10;
	setp.lt.u64 	%p244, %rd117, %rd10;
	selp.u64 	%rd1758, 1, 0, %p244;
	sub.s64 	%rd1759, %rd6212, %rd9;
	setp.lt.u64 	%p245, %rd6212, %rd9;
	selp.s64 	%rd1760, -1, 0, %p244;
	add.s64 	%rd6212, %rd1759, %rd1760;
	setp.lt.u64 	%p246, %rd1759, %rd1758;
	or.pred  	%p247, %p245, %p246;
	selp.u64 	%rd1761, 1, 0, %p247;
	sub.s64 	%rd1762, %rd6211, %rd8;
	setp.lt.u64 	%p248, %rd6211, %rd8;
	selp.s64 	%rd1763, -1, 0, %p247;
	add.s64 	%rd6211, %rd1762, %rd1763;
	setp.lt.u64 	%p249, %rd1762, %rd1761;
	or.pred  	%p250, %p248, %p249;
	selp.s64 	%rd1764, -1, 0, %p250;
	sub.s64 	%rd1765, %rd6210, %rd7;
	add.s64 	%rd6210, %rd1765, %rd1764;
$L__BB0_48:
	mul.hi.u64 	%rd1767, %rd6482, %rd6204;
	mul.lo.s64 	%rd1768, %rd6203, %rd6482;
	mul.hi.u64 	%rd1769, %rd6482, %rd6203;
	add.s64 	%rd1770, %rd1768, %rd1767;
	setp.lt.u64 	%p251, %rd1770, %rd1768;
	selp.u64 	%rd1771, 1, 0, %p251;
	add.s64 	%rd1772, %rd1769, %rd1771;
	mul.lo.s64 	%rd1773, %rd6202, %rd6482;
	mul.hi.u64 	%rd1774, %rd6482, %rd6202;
	add.s64 	%rd1775, %rd1773, %rd1772;
	setp.lt.u64 	%p252, %rd1775, %rd1773;
	selp.u64 	%rd1776, 1, 0, %p252;
	add.s64 	%rd1777, %rd1774, %rd1776;
	mul.lo.s64 	%rd1778, %rd6201, %rd6482;
	mul.hi.u64 	%rd1779, %rd6482, %rd6201;
	add.s64 	%rd1780, %rd1778, %rd1777;
	setp.lt.u64 	%p253, %rd1780, %rd1778;
	selp.u64 	%rd1781, 1, 0, %p253;
	add.s64 	%rd1782, %rd1779, %rd1781;
	mul.hi.u64 	%rd1783, %rd6481, %rd6204;
	mad.lo.s64 	%rd129, %rd6204, %rd6481, %rd1770;
	setp.lt.u64 	%p254, %rd129, %rd1770;
	selp.u64 	%rd1784, 1, 0, %p254;
	add.s64 	%rd1785, %rd1783, %rd1784;
	mul.hi.u64 	%rd1786, %rd6481, %rd6203;
	mad.lo.s64 	%rd1787, %rd6203, %rd6481, %rd1775;
	setp.lt.u64 	%p255, %rd1787, %rd1775;
	selp.u64 	%rd1788, 1, 0, %p255;
	add.s64 	%rd1789, %rd1787, %rd1785;
	setp.lt.u64 	%p256, %rd1789, %rd1787;
	selp.u64 	%rd1790, 1, 0, %p256;
	add.s64 	%rd1791, %rd1786, %rd1788;
	add.s64 	%rd1792, %rd1791, %rd1790;
	mul.hi.u64 	%rd1793, %rd6481, %rd6202;
	mad.lo.s64 	%rd1794, %rd6202, %rd6481, %rd1780;
	setp.lt.u64 	%p257, %rd1794, %rd1780;
	selp.u64 	%rd1795, 1, 0, %p257;
	add.s64 	%rd1796, %rd1794, %rd1792;
	setp.lt.u64 	%p258, %rd1796, %rd1794;
	selp.u64 	%rd1797, 1, 0, %p258;
	add.s64 	%rd1798, %rd1793, %rd1795;
	add.s64 	%rd1799, %rd1798, %rd1797;
	mul.hi.u64 	%rd1800, %rd6481, %rd6201;
	mad.lo.s64 	%rd1801, %rd6201, %rd6481, %rd1782;
	setp.lt.u64 	%p259, %rd1801, %rd1782;
	selp.u64 	%rd1802, 1, 0, %p259;
	add.s64 	%rd1803, %rd1801, %rd1799;
	setp.lt.u64 	%p260, %rd1803, %rd1801;
	selp.u64 	%rd1804, 1, 0, %p260;
	add.s64 	%rd1805, %rd1800, %rd1802;
	add.s64 	%rd1806, %rd1805, %rd1804;
	mul.hi.u64 	%rd1807, %rd6480, %rd6204;
	mad.lo.s64 	%rd130, %rd6204, %rd6480, %rd1789;
	setp.lt.u64 	%p261, %rd130, %rd1789;
	selp.u64 	%rd1808, 1, 0, %p261;
	add.s64 	%rd1809, %rd1807, %rd1808;
	mul.hi.u64 	%rd1810, %rd6480, %rd6203;
	mad.lo.s64 	%rd1811, %rd6203, %rd6480, %rd1796;
	setp.lt.u64 	%p262, %rd1811, %rd1796;
	selp.u64 	%rd1812, 1, 0, %p262;
	add.s64 	%rd1813, %rd1811, %rd1809;
	setp.lt.u64 	%p263, %rd1813, %rd1811;
	selp.u64 	%rd1814, 1, 0, %p263;
	add.s64 	%rd1815, %rd1810, %rd1812;
	add.s64 	%rd1816, %rd1815, %rd1814;
	mul.hi.u64 	%rd1817, %rd6480, %rd6202;
	mad.lo.s64 	%rd1818, %rd6202, %rd6480, %rd1803;
	setp.lt.u64 	%p264, %rd1818, %rd1803;
	selp.u64 	%rd1819, 1, 0, %p264;
	add.s64 	%rd1820, %rd1818, %rd1816;
	setp.lt.u64 	%p265, %rd1820, %rd1818;
	selp.u64 	%rd1821, 1, 0, %p265;
	add.s64 	%rd1822, %rd1817, %rd1819;
	add.s64 	%rd1823, %rd1822, %rd1821;
	mul.hi.u64 	%rd1824, %rd6480, %rd6201;
	mad.lo.s64 	%rd1825, %rd6201, %rd6480, %rd1806;
	setp.lt.u64 	%p266, %rd1825, %rd1806;
	selp.u64 	%rd1826, 1, 0, %p266;
	add.s64 	%rd1827, %rd1825, %rd1823;
	setp.lt.u64 	%p267, %rd1827, %rd1825;
	selp.u64 	%rd1828, 1, 0, %p267;
	add.s64 	%rd1829, %rd1824, %rd1826;
	add.s64 	%rd1830, %rd1829, %rd1828;
	mul.hi.u64 	%rd1831, %rd6479, %rd6204;
	mad.lo.s64 	%rd131, %rd6204, %rd6479, %rd1813;
	setp.lt.u64 	%p268, %rd131, %rd1813;
	selp.u64 	%rd1832, 1, 0, %p268;
	add.s64 	%rd1833, %rd1831, %rd1832;
	mul.hi.u64 	%rd1834, %rd6479, %rd6203;
	mad.lo.s64 	%rd1835, %rd6203, %rd6479, %rd1820;
	setp.lt.u64 	%p269, %rd1835, %rd1820;
	selp.u64 	%rd1836, 1, 0, %p269;
	add.s64 	%rd1837, %rd1835, %rd1833;
	setp.lt.u64 	%p270, %rd1837, %rd1835;
	selp.u64 	%rd1838, 1, 0, %p270;
	add.s64 	%rd1839, %rd1834, %rd1836;
	add.s64 	%rd1840, %rd1839, %rd1838;
	mul.hi.u64 	%rd1841, %rd6479, %rd6202;
	mad.lo.s64 	%rd1842, %rd6202, %rd6479, %rd1827;
	setp.lt.u64 	%p271, %rd1842, %rd1827;
	selp.u64 	%rd1843, 1, 0, %p271;
	add.s64 	%rd1844, %rd1842, %rd1840;
	setp.lt.u64 	%p272, %rd1844, %rd1842;
	selp.u64 	%rd1845, 1, 0, %p272;
	add.s64 	%rd1846, %rd1841, %rd1843;
	add.s64 	%rd1847, %rd1846, %rd1845;
	mul.hi.u64 	%rd1848, %rd6479, %rd6201;
	mad.lo.s64 	%rd1849, %rd6201, %rd6479, %rd1830;
	setp.lt.u64 	%p273, %rd1849, %rd1830;
	selp.u64 	%rd1850, 1, 0, %p273;
	add.s64 	%rd1851, %rd1849, %rd1847;
	setp.lt.u64 	%p274, %rd1851, %rd1849;
	selp.u64 	%rd1852, 1, 0, %p274;
	add.s64 	%rd1853, %rd1848, %rd1850;
	add.s64 	%rd1854, %rd1853, %rd1852;
	shl.b64 	%rd1855, %rd1837, 32;
	mov.b64 	{%r99, %r100}, %rd1837;
	mov.b64 	{%r101, %r102}, %rd1844;
	mov.b64 	%rd1856, {%r100, %r101};
	mov.b64 	{%r103, %r104}, %rd1851;
	mov.b64 	%rd1857, {%r102, %r103};
	mov.b64 	{%r105, %r106}, %rd1854;
	mov.b64 	%rd1858, {%r104, %r105};
	shr.u64 	%rd1859, %rd1854, 32;
	mul.lo.s64 	%rd1860, %rd1837, 977;
	mov.b64 	%rd1861, 977;
	mul.hi.u64 	%rd1862, %rd1837, %rd1861;
	mul.lo.s64 	%rd1863, %rd1844, 977;
	mul.hi.u64 	%rd1864, %rd1844, %rd1861;
	add.s64 	%rd1865, %rd1863, %rd1862;
	setp.lt.u64 	%p275, %rd1865, %rd1863;
	selp.u64 	%rd1866, 1, 0, %p275;
	add.s64 	%rd1867, %rd1864, %rd1866;
	mul.lo.s64 	%rd1868, %rd1851, 977;
	mul.hi.u64 	%rd1869, %rd1851, %rd1861;
	add.s64 	%rd1870, %rd1868, %rd1867;
	setp.lt.u64 	%p276, %rd1870, %rd1868;
	selp.u64 	%rd1871, 1, 0, %p276;
	add.s64 	%rd1872, %rd1869, %rd1871;
	mul.lo.s64 	%rd1873, %rd1854, 977;
	mul.hi.u64 	%rd1874, %rd1854, %rd1861;
	add.s64 	%rd1875, %rd1873, %rd1872;
	setp.lt.u64 	%p277, %rd1875, %rd1873;
	selp.u64 	%rd1876, 1, 0, %p277;
	add.s64 	%rd1877, %rd1874, %rd1876;
	add.s64 	%rd6218, %rd1860, %rd1855;
	setp.lt.u64 	%p278, %rd6218, %rd1860;
	selp.u64 	%rd1878, 1, 0, %p278;
	add.s64 	%rd1879, %rd1865, %rd1856;
	setp.lt.u64 	%p279, %rd1879, %rd1865;
	add.s64 	%rd6217, %rd1879, %rd1878;
	setp.lt.u64 	%p280, %rd6217, %rd1879;
	or.pred  	%p281, %p279, %p280;
	selp.u64 	%rd1880, 1, 0, %p281;
	add.s64 	%rd1881, %rd1870, %rd1857;
	setp.lt.u64 	%p282, %rd1881, %rd1870;
	add.s64 	%rd6216, %rd1881, %rd1880;
	setp.lt.u64 	%p283, %rd6216, %rd1881;
	or.pred  	%p284, %p282, %p283;
	selp.u64 	%rd1882, 1, 0, %p284;
	add.s64 	%rd1883, %rd1875, %rd1858;
	setp.lt.u64 	%p285, %rd1883, %rd1875;
	add.s64 	%rd6215, %rd1883, %rd1882;
	setp.lt.u64 	%p286, %rd6215, %rd1883;
	or.pred  	%p287, %p285, %p286;
	selp.u64 	%rd1884, 1, 0, %p287;
	add.s64 	%rd1885, %rd1877, %rd1859;
	add.s64 	%rd136, %rd1885, %rd1884;
	setp.eq.s64 	%p288, %rd136, 0;
	mov.b64 	%rd6214, 0;
	@%p288 bra 	$L__BB0_50;
	shl.b64 	%rd1886, %rd136, 32;
	shr.u64 	%rd1887, %rd136, 32;
	mov.b64 	%rd1888, 977;
	mul.hi.u64 	%rd1889, %rd136, %rd1888;
	mad.lo.s64 	%rd1890, %rd136, 977, %rd1886;
	setp.lt.u64 	%p289, %rd1890, %rd1886;
	selp.u64 	%rd1891, 1, 0, %p289;
	add.s64 	%rd6218, %rd1890, %rd6218;
	setp.lt.u64 	%p290, %rd6218, %rd1890;
	selp.u64 	%rd1892, 1, 0, %p290;
	add.s64 	%rd1893, %rd1892, %rd1891;
	add.s64 	%rd1894, %rd1887, %rd1889;
	setp.lt.u64 	%p291, %rd1894, %rd1887;
	selp.u64 	%rd1895, 1, 0, %p291;
	add.s64 	%rd1896, %rd6217, %rd1894;
	add.s64 	%rd1897, %rd1896, %rd1893;
	setp.lt.u64 	%p292, %rd1897, %rd6217;
	not.b64 	%rd1898, %rd1894;
	setp.gt.u64 	%p293, %rd1893, %rd1898;
	or.pred  	%p294, %p293, %p292;
	selp.u64 	%rd1899, 1, 0, %p294;
	add.s64 	%rd1900, %rd6216, %rd1895;
	add.s64 	%rd139, %rd1900, %rd1899;
	setp.lt.u64 	%p295, %rd139, %rd6216;
	selp.u64 	%rd1901, 1, 0, %p295;
	add.s64 	%rd140, %rd6215, %rd1901;
	setp.lt.u64 	%p296, %rd140, %rd6215;
	selp.u64 	%rd6214, 1, 0, %p296;
	mov.u64 	%rd6215, %rd140;
	mov.u64 	%rd6216, %rd139;
	mov.u64 	%rd6217, %rd1897;
$L__BB0_50:
	mad.lo.s64 	%rd6222, %rd6204, %rd6482, %rd6218;
	setp.lt.u64 	%p297, %rd6222, %rd6218;
	selp.u64 	%rd1902, 1, 0, %p297;
	add.s64 	%rd1903, %rd6217, %rd129;
	setp.lt.u64 	%p298, %rd1903, %rd6217;
	add.s64 	%rd6221, %rd1903, %rd1902;
	setp.lt.u64 	%p299, %rd6221, %rd1903;
	or.pred  	%p300, %p298, %p299;
	selp.u64 	%rd1904, 1, 0, %p300;
	add.s64 	%rd1905, %rd6216, %rd130;
	setp.lt.u64 	%p301, %rd1905, %rd6216;
	add.s64 	%rd6220, %rd1905, %rd1904;
	setp.lt.u64 	%p302, %rd6220, %rd1905;
	or.pred  	%p303, %p301, %p302;
	selp.u64 	%rd1906, 1, 0, %p303;
	add.s64 	%rd1907, %rd6215, %rd131;
	setp.lt.u64 	%p304, %rd1907, %rd6215;
	add.s64 	%rd6219, %rd1907, %rd1906;
	setp.lt.u64 	%p305, %rd6219, %rd1907;
	or.pred  	%p306, %p304, %p305;
	selp.u64 	%rd1909, 1, 0, %p306;
	add.s64 	%rd151, %rd6214, %rd1909;
	setp.ne.s64 	%p307, %rd151, 0;
	setp.gt.u64 	%p308, %rd6219, %rd7;
	or.pred  	%p309, %p307, %p308;
	@%p309 bra 	$L__BB0_56;
	setp.lt.u64 	%p310, %rd6219, %rd7;
	@%p310 bra 	$L__BB0_69;
	setp.gt.u64 	%p311, %rd6220, %rd8;
	@%p311 bra 	$L__BB0_56;
	setp.lt.u64 	%p312, %rd6220, %rd8;
	@%p312 bra 	$L__BB0_69;
	setp.gt.u64 	%p313, %rd6221, %rd9;
	@%p313 bra 	$L__BB0_56;
	setp.lt.u64 	%p314, %rd6221, %rd9;
	setp.lt.u64 	%p315, %rd6222, %rd10;
	or.pred  	%p316, %p314, %p315;
	@%p316 bra 	$L__BB0_69;
$L__BB0_56:
	sub.s64 	%rd152, %rd6222, %rd10;
	setp.lt.u64 	%p317, %rd6222, %rd10;
	selp.u64 	%rd1910, 1, 0, %p317;
	sub.s64 	%rd1911, %rd6221, %rd9;
	setp.lt.u64 	%p318, %rd6221, %rd9;
	selp.s64 	%rd1912, -1, 0, %p317;
	add.s64 	%rd6221, %rd1911, %rd1912;
	setp.lt.u64 	%p319, %rd1911, %rd1910;
	or.pred  	%p320, %p318, %p319;
	selp.u64 	%rd1913, 1, 0, %p320;
	sub.s64 	%rd1914, %rd6220, %rd8;
	setp.lt.u64 	%p321, %rd6220, %rd8;
	selp.s64 	%rd1915, -1, 0, %p320;
	add.s64 	%rd6220, %rd1914, %rd1915;
	setp.lt.u64 	%p322, %rd1914, %rd1913;
	or.pred  	%p323, %p321, %p322;
	selp.u64 	%rd1916, 1, 0, %p323;
	sub.s64 	%rd1917, %rd6219, %rd7;
	setp.lt.u64 	%p324, %rd6219, %rd7;
	selp.s64 	%rd1918, -1, 0, %p323;
	add.s64 	%rd6219, %rd1917, %rd1918;
	setp.lt.u64 	%p325, %rd1917, %rd1916;
	or.pred  	%p326, %p324, %p325;
	selp.s64 	%rd1919, -1, 0, %p326;
	add.s64 	%rd156, %rd151, %rd1919;
	setp.ne.s64 	%p327, %rd156, 0;
	setp.gt.u64 	%p328, %rd6219, %rd7;
	or.pred  	%p329, %p327, %p328;
	@%p329 bra 	$L__BB0_62;
	setp.lt.u64 	%p330, %rd6219, %rd7;
	mov.u64 	%rd6222, %rd152;
	@%p330 bra 	$L__BB0_69;
	setp.gt.u64 	%p331, %rd6220, %rd8;
	@%p331 bra 	$L__BB0_62;
	setp.lt.u64 	%p332, %rd6220, %rd8;
	mov.u64 	%rd6222, %rd152;
	@%p332 bra 	$L__BB0_69;
	setp.gt.u64 	%p333, %rd6221, %rd9;
	@%p333 bra 	$L__BB0_62;
	setp.lt.u64 	%p334, %rd6221, %rd9;
	setp.lt.u64 	%p335, %rd152, %rd10;
	or.pred  	%p336, %p334, %p335;
	mov.u64 	%rd6222, %rd152;
	@%p336 bra 	$L__BB0_69;
$L__BB0_62:
	sub.s64 	%rd157, %rd152, %rd10;
	setp.lt.u64 	%p337, %rd152, %rd10;
	selp.u64 	%rd1920, 1, 0, %p337;
	sub.s64 	%rd1921, %rd6221, %rd9;
	setp.lt.u64 	%p338, %rd6221, %rd9;
	selp.s64 	%rd1922, -1, 0, %p337;
	add.s64 	%rd6221, %rd1921, %rd1922;
	setp.lt.u64 	%p339, %rd1921, %rd1920;
	or.pred  	%p340, %p338, %p339;
	selp.u64 	%rd1923, 1, 0, %p340;
	sub.s64 	%rd1924, %rd6220, %rd8;
	setp.lt.u64 	%p341, %rd6220, %rd8;
	selp.s64 	%rd1925, -1, 0, %p340;
	add.s64 	%rd6220, %rd1924, %rd1925;
	setp.lt.u64 	%p342, %rd1924, %rd1923;
	or.pred  	%p343, %p341, %p342;
	selp.u64 	%rd1926, 1, 0, %p343;
	sub.s64 	%rd1927, %rd6219, %rd7;
	setp.lt.u64 	%p344, %rd6219, %rd7;
	selp.s64 	%rd1928, -1, 0, %p343;
	add.s64 	%rd6219, %rd1927, %rd1928;
	setp.lt.u64 	%p345, %rd1927, %rd1926;
	or.pred  	%p346, %p344, %p345;
	selp.u64 	%rd1929, 1, 0, %p346;
	setp.ne.s64 	%p347, %rd156, %rd1929;
	setp.gt.u64 	%p348, %rd6219, %rd7;
	or.pred  	%p349, %p347, %p348;
	@%p349 bra 	$L__BB0_68;
	setp.lt.u64 	%p350, %rd6219, %rd7;
	mov.u64 	%rd6222, %rd157;
	@%p350 bra 	$L__BB0_69;
	setp.gt.u64 	%p351, %rd6220, %rd8;
	@%p351 bra 	$L__BB0_68;
	setp.lt.u64 	%p352, %rd6220, %rd8;
	mov.u64 	%rd6222, %rd157;
	@%p352 bra 	$L__BB0_69;
	setp.gt.u64 	%p353, %rd6221, %rd9;
	@%p353 bra 	$L__BB0_68;
	setp.lt.u64 	%p354, %rd6221, %rd9;
	setp.lt.u64 	%p355, %rd157, %rd10;
	or.pred  	%p356, %p354, %p355;
	mov.u64 	%rd6222, %rd157;
	@%p356 bra 	$L__BB0_69;
$L__BB0_68:
	sub.s64 	%rd6222, %rd157, %rd10;
	setp.lt.u64 	%p357, %rd157, %rd10;
	selp.u64 	%rd1930, 1, 0, %p357;
	sub.s64 	%rd1931, %rd6221, %rd9;
	setp.lt.u64 	%p358, %rd6221, %rd9;
	selp.s64 	%rd1932, -1, 0, %p357;
	add.s64 	%rd6221, %rd1931, %rd1932;
	setp.lt.u64 	%p359, %rd1931, %rd1930;
	or.pred  	%p360, %p358, %p359;
	selp.u64 	%rd1933, 1, 0, %p360;
	sub.s64 	%rd1934, %rd6220, %rd8;
	setp.lt.u64 	%p361, %rd6220, %rd8;
	selp.s64 	%rd1935, -1, 0, %p360;
	add.s64 	%rd6220, %rd1934, %rd1935;
	setp.lt.u64 	%p362, %rd1934, %rd1933;
	or.pred  	%p363, %p361, %p362;
	selp.s64 	%rd1936, -1, 0, %p363;
	sub.s64 	%rd1937, %rd6219, %rd7;
	add.s64 	%rd6219, %rd1937, %rd1936;
$L__BB0_69:
	shl.b64 	%rd169, %rd6222, 1;
	shr.u64 	%rd1938, %rd6222, 63;
	add.s64 	%rd1939, %rd6221, %rd1938;
	setp.lt.u64 	%p364, %rd1939, %rd6221;
	selp.u64 	%rd1940, 1, 0, %p364;
	add.s64 	%rd6225, %rd1939, %rd6221;
	setp.lt.u64 	%p365, %rd6225, %rd1939;
	selp.u64 	%rd1941, 1, 0, %p365;
	add.s64 	%rd1942, %rd1941, %rd1940;
	add.s64 	%rd1943, %rd6220, %rd1942;
	setp.lt.u64 	%p366, %rd1943, %rd6220;
	selp.u64 	%rd1944, 1, 0, %p366;
	add.s64 	%rd6224, %rd1943, %rd6220;
	setp.lt.u64 	%p367, %rd6224, %rd1943;
	selp.u64 	%rd1945, 1, 0, %p367;
	add.s64 	%rd1946, %rd1945, %rd1944;
	add.s64 	%rd1947, %rd6219, %rd1946;
	setp.lt.u64 	%p368, %rd1947, %rd6219;
	add.s64 	%rd6223, %rd1947, %rd6219;
	setp.lt.u64 	%p369, %rd6223, %rd1947;
	or.pred  	%p370, %p369, %p368;
	setp.gt.u64 	%p371, %rd6223, %rd7;
	or.pred  	%p372, %p370, %p371;
	@%p372 bra 	$L__BB0_75;
	setp.lt.u64 	%p373, %rd6223, %rd7;
	mov.u64 	%rd6226, %rd169;
	@%p373 bra 	$L__BB0_76;
	setp.gt.u64 	%p374, %rd6224, %rd8;
	@%p374 bra 	$L__BB0_75;
	setp.lt.u64 	%p375, %rd6224, %rd8;
	mov.u64 	%rd6226, %rd169;
	@%p375 bra 	$L__BB0_76;
	setp.gt.u64 	%p376, %rd6225, %rd9;
	@%p376 bra 	$L__BB0_75;
	setp.lt.u64 	%p377, %rd6225, %rd9;
	setp.lt.u64 	%p378, %rd169, %rd10;
	or.pred  	%p379, %p377, %p378;
	mov.u64 	%rd6226, %rd169;
	@%p379 bra 	$L__BB0_76;
$L__BB0_75:
	sub.s64 	%rd6226, %rd169, %rd10;
	setp.lt.u64 	%p380, %rd169, %rd10;
	selp.u64 	%rd1949, 1, 0, %p380;
	sub.s64 	%rd1950, %rd6225, %rd9;
	setp.lt.u64 	%p381, %rd6225, %rd9;
	selp.s64 	%rd1951, -1, 0, %p380;
	add.s64 	%rd6225, %rd1950, %rd1951;
	setp.lt.u64 	%p382, %rd1950, %rd1949;
	or.pred  	%p383, %p381, %p382;
	selp.u64 	%rd1952, 1, 0, %p383;
	sub.s64 	%rd1953, %rd6224, %rd8;
	setp.lt.u64 	%p384, %rd6224, %rd8;
	selp.s64 	%rd1954, -1, 0, %p383;
	add.s64 	%rd6224, %rd1953, %rd1954;
	setp.lt.u64 	%p385, %rd1953, %rd1952;
	or.pred  	%p386, %p384, %p385;
	selp.s64 	%rd1955, -1, 0, %p386;
	sub.s64 	%rd1956, %rd6223, %rd7;
	add.s64 	%rd6223, %rd1956, %rd1955;
$L__BB0_76:
	shl.b64 	%rd181, %rd6226, 1;
	shr.u64 	%rd1957, %rd6226, 63;
	add.s64 	%rd1958, %rd6225, %rd1957;
	setp.lt.u64 	%p387, %rd1958, %rd6225;
	selp.u64 	%rd1959, 1, 0, %p387;
	add.s64 	%rd6229, %rd1958, %rd6225;
	setp.lt.u64 	%p388, %rd6229, %rd1958;
	selp.u64 	%rd1960, 1, 0, %p388;
	add.s64 	%rd1961, %rd1960, %rd1959;
	add.s64 	%rd1962, %rd6224, %rd1961;
	setp.lt.u64 	%p389, %rd1962, %rd6224;
	selp.u64 	%rd1963, 1, 0, %p389;
	add.s64 	%rd6228, %rd1962, %rd6224;
	setp.lt.u64 	%p390, %rd6228, %rd1962;
	selp.u64 	%rd1964, 1, 0, %p390;
	add.s64 	%rd1965, %rd1964, %rd1963;
	add.s64 	%rd1966, %rd6223, %rd1965;
	setp.lt.u64 	%p391, %rd1966, %rd6223;
	add.s64 	%rd6227, %rd1966, %rd6223;
	setp.lt.u64 	%p392, %rd6227, %rd1966;
	or.pred  	%p393, %p392, %p391;
	setp.gt.u64 	%p394, %rd6227, %rd7;
	or.pred  	%p395, %p393, %p394;
	@%p395 bra 	$L__BB0_82;
	setp.lt.u64 	%p396, %rd6227, %rd7;
	mov.u64 	%rd6230, %rd181;
	@%p396 bra 	$L__BB0_83;
	setp.gt.u64 	%p397, %rd6228, %rd8;
	@%p397 bra 	$L__BB0_82;
	setp.lt.u64 	%p398, %rd6228, %rd8;
	mov.u64 	%rd6230, %rd181;
	@%p398 bra 	$L__BB0_83;
	setp.gt.u64 	%p399, %rd6229, %rd9;
	@%p399 bra 	$L__BB0_82;
	setp.lt.u64 	%p400, %rd6229, %rd9;
	setp.lt.u64 	%p401, %rd181, %rd10;
	or.pred  	%p402, %p400, %p401;
	mov.u64 	%rd6230, %rd181;
	@%p402 bra 	$L__BB0_83;
$L__BB0_82:
	sub.s64 	%rd6230, %rd181, %rd10;
	setp.lt.u64 	%p403, %rd181, %rd10;
	selp.u64 	%rd1968, 1, 0, %p403;
	sub.s64 	%rd1969, %rd6229, %rd9;
	setp.lt.u64 	%p404, %rd6229, %rd9;
	selp.s64 	%rd1970, -1, 0, %p403;
	add.s64 	%rd6229, %rd1969, %rd1970;
	setp.lt.u64 	%p405, %rd1969, %rd1968;
	or.pred  	%p406, %p404, %p405;
	selp.u64 	%rd1971, 1, 0, %p406;
	sub.s64 	%rd1972, %rd6228, %rd8;
	setp.lt.u64 	%p407, %rd6228, %rd8;
	selp.s64 	%rd1973, -1, 0, %p406;
	add.s64 	%rd6228, %rd1972, %rd1973;
	setp.lt.u64 	%p408, %rd1972, %rd1971;
	or.pred  	%p409, %p407, %p408;
	selp.s64 	%rd1974, -1, 0, %p409;
	sub.s64 	%rd1975, %rd6227, %rd7;
	add.s64 	%rd6227, %rd1975, %rd1974;
$L__BB0_83:
	mul.lo.s64 	%rd1977, %rd6481, %rd6482;
	mul.hi.u64 	%rd1978, %rd6482, %rd6481;
	mul.lo.s64 	%rd1979, %rd6480, %rd6482;
	mul.hi.u64 	%rd1980, %rd6482, %rd6480;
	add.s64 	%rd1981, %rd1979, %rd1978;
	setp.lt.u64 	%p410, %rd1981, %rd1979;
	selp.u64 	%rd1982, 1, 0, %p410;
	add.s64 	%rd1983, %rd1980, %rd1982;
	mul.lo.s64 	%rd1984, %rd6479, %rd6482;
	mul.hi.u64 	%rd1985, %rd6482, %rd6479;
	add.s64 	%rd1986, %rd1984, %rd1983;
	setp.lt.u64 	%p411, %rd1986, %rd1984;
	selp.u64 	%rd1987, 1, 0, %p411;
	add.s64 	%rd1988, %rd1985, %rd1987;
	mul.hi.u64 	%rd1989, %rd6481, %rd6480;
	mad.lo.s64 	%rd1990, %rd6480, %rd6481, %rd1986;
	setp.lt.u64 	%p412, %rd1990, %rd1986;
	selp.u64 	%rd1991, 1, 0, %p412;
	add.s64 	%rd1992, %rd1989, %rd1991;
	mul.hi.u64 	%rd1993, %rd6481, %rd6479;
	mad.lo.s64 	%rd1994, %rd6479, %rd6481, %rd1988;
	setp.lt.u64 	%p413, %rd1994, %rd1988;
	selp.u64 	%rd1995, 1, 0, %p413;
	add.s64 	%rd1996, %rd1994, %rd1992;
	setp.lt.u64 	%p414, %rd1996, %rd1994;
	selp.u64 	%rd1997, 1, 0, %p414;
	add.s64 	%rd1998, %rd1993, %rd1995;
	add.s64 	%rd1999, %rd1998, %rd1997;
	mul.hi.u64 	%rd2000, %rd6480, %rd6479;
	mad.lo.s64 	%rd2001, %rd6479, %rd6480, %rd1999;
	setp.lt.u64 	%p415, %rd2001, %rd1999;
	selp.u64 	%rd2002, 1, 0, %p415;
	add.s64 	%rd2003, %rd2000, %rd2002;
	shl.b64 	%rd2004, %rd1977, 1;
	mov.b64 	{%r107, %r108}, %rd1977;
	mov.b64 	{%r109, %r110}, %rd1981;
	shf.l.wrap.b32 	%r111, %r108, %r109, 1;
	shf.l.wrap.b32 	%r112, %r109, %r110, 1;
	mov.b64 	%rd2005, {%r111, %r112};
	mov.b64 	{%r113, %r114}, %rd1990;
	shf.l.wrap.b32 	%r115, %r110, %r113, 1;
	shf.l.wrap.b32 	%r116, %r113, %r114, 1;
	mov.b64 	%rd2006, {%r115, %r116};
	mov.b64 	{%r117, %r118}, %rd1996;
	shf.l.wrap.b32 	%r119, %r114, %r117, 1;
	shf.l.wrap.b32 	%r120, %r117, %r118, 1;
	mov.b64 	%rd2007, {%r119, %r120};
	mov.b64 	{%r121, %r122}, %rd2001;
	shf.l.wrap.b32 	%r123, %r118, %r121, 1;
	shf.l.wrap.b32 	%r124, %r121, %r122, 1;
	mov.b64 	%rd2008, {%r123, %r124};
	shr.u64 	%rd2009, %rd2003, 63;
	mov.b64 	{%r125, %r126}, %rd2003;
	shf.l.wrap.b32 	%r127, %r122, %r125, 1;
	shf.l.wrap.b32 	%r128, %r125, %r126, 1;
	mov.b64 	%rd2010, {%r127, %r128};
	mul.hi.u64 	%rd2011, %rd6482, %rd6482;
	mul.hi.u64 	%rd2012, %rd6481, %rd6481;
	mul.hi.u64 	%rd2013, %rd6480, %rd6480;
	mul.hi.u64 	%rd2014, %rd6479, %rd6479;
	add.s64 	%rd193, %rd2004, %rd2011;
	setp.lt.u64 	%p416, %rd193, %rd2004;
	selp.u64 	%rd2015, 1, 0, %p416;
	mad.lo.s64 	%rd2016, %rd6481, %rd6481, %rd2005;
	setp.lt.u64 	%p417, %rd2016, %rd2005;
	add.s64 	%rd194, %rd2016, %rd2015;
	setp.lt.u64 	%p418, %rd194, %rd2016;
	or.pred  	%p419, %p417, %p418;
	selp.u64 	%rd2017, 1, 0, %p419;
	add.s64 	%rd2018, %rd2006, %rd2012;
	setp.lt.u64 	%p420, %rd2018, %rd2006;
	add.s64 	%rd195, %rd2018, %rd2017;
	setp.lt.u64 	%p421, %rd195, %rd2018;
	or.pred  	%p422, %p420, %p421;
	selp.u64 	%rd2019, 1, 0, %p422;
	mad.lo.s64 	%rd2020, %rd6480, %rd6480, %rd2007;
	setp.lt.u64 	%p423, %rd2020, %rd2007;
	add.s64 	%rd2021, %rd2020, %rd2019;
	setp.lt.u64 	%p424, %rd2021, %rd2020;
	or.pred  	%p425, %p423, %p424;
	selp.u64 	%rd2022, 1, 0, %p425;
	add.s64 	%rd2023, %rd2008, %rd2013;
	setp.lt.u64 	%p426, %rd2023, %rd2008;
	add.s64 	%rd2024, %rd2023, %rd2022;
	setp.lt.u64 	%p427, %rd2024, %rd2023;
	or.pred  	%p428, %p426, %p427;
	selp.u64 	%rd2025, 1, 0, %p428;
	mad.lo.s64 	%rd2026, %rd6479, %rd6479, %rd2010;
	setp.lt.u64 	%p429, %rd2026, %rd2010;
	add.s64 	%rd2027, %rd2026, %rd2025;
	setp.lt.u64 	%p430, %rd2027, %rd2026;
	or.pred  	%p431, %p429, %p430;
	selp.u64 	%rd2028, 1, 0, %p431;
	add.s64 	%rd2029, %rd2009, %rd2014;
	add.s64 	%rd2030, %rd2029, %rd2028;
	shl.b64 	%rd2031, %rd2021, 32;
	mov.b64 	{%r129, %r130}, %rd2021;
	mov.b64 	{%r131, %r132}, %rd2024;
	mov.b64 	%rd2032, {%r130, %r131};
	mov.b64 	{%r133, %r134}, %rd2027;
	mov.b64 	%rd2033, {%r132, %r133};
	mov.b64 	{%r135, %r136}, %rd2030;
	mov.b64 	%rd2034, {%r134, %r135};
	shr.u64 	%rd2035, %rd2030, 32;
	mul.lo.s64 	%rd2036, %rd2021, 977;
	mov.b64 	%rd2037, 977;
	mul.hi.u64 	%rd2038, %rd2021, %rd2037;
	mul.lo.s64 	%rd2039, %rd2024, 977;
	mul.hi.u64 	%rd2040, %rd2024, %rd2037;
	add.s64 	%rd2041, %rd2039, %rd2038;
	setp.lt.u64 	%p432, %rd2041, %rd2039;
	selp.u64 	%rd2042, 1, 0, %p432;
	add.s64 	%rd2043, %rd2040, %rd2042;
	mul.lo.s64 	%rd2044, %rd2027, 977;
	mul.hi.u64 	%rd2045, %rd2027, %rd2037;
	add.s64 	%rd2046, %rd2044, %rd2043;
	setp.lt.u64 	%p433, %rd2046, %rd2044;
	selp.u64 	%rd2047, 1, 0, %p433;
	add.s64 	%rd2048, %rd2045, %rd2047;
	mul.lo.s64 	%rd2049, %rd2030, 977;
	mul.hi.u64 	%rd2050, %rd2030, %rd2037;
	add.s64 	%rd2051, %rd2049, %rd2048;
	setp.lt.u64 	%p434, %rd2051, %rd2049;
	selp.u64 	%rd2052, 1, 0, %p434;
	add.s64 	%rd2053, %rd2050, %rd2052;
	add.s64 	%rd6235, %rd2036, %rd2031;
	setp.lt.u64 	%p435, %rd6235, %rd2036;
	selp.u64 	%rd2054, 1, 0, %p435;
	add.s64 	%rd2055, %rd2041, %rd2032;
	setp.lt.u64 	%p436, %rd2055, %rd2041;
	add.s64 	%rd6234, %rd2055, %rd2054;
	setp.lt.u64 	%p437, %rd6234, %rd2055;
	or.pred  	%p438, %p436, %p437;
	selp.u64 	%rd2056, 1, 0, %p438;
	add.s64 	%rd2057, %rd2046, %rd2033;
	setp.lt.u64 	%p439, %rd2057, %rd2046;
	add.s64 	%rd6233, %rd2057, %rd2056;
	setp.lt.u64 	%p440, %rd6233, %rd2057;
	or.pred  	%p441, %p439, %p440;
	selp.u64 	%rd2058, 1, 0, %p441;
	add.s64 	%rd2059, %rd2051, %rd2034;
	setp.lt.u64 	%p442, %rd2059, %rd2051;
	add.s64 	%rd6232, %rd2059, %rd2058;
	setp.lt.u64 	%p443, %rd6232, %rd2059;
	or.pred  	%p444, %p442, %p443;
	selp.u64 	%rd2060, 1, 0, %p444;
	add.s64 	%rd2061, %rd2053, %rd2035;
	add.s64 	%rd200, %rd2061, %rd2060;
	setp.eq.s64 	%p445, %rd200, 0;
	mov.b64 	%rd6231, 0;
	@%p445 bra 	$L__BB0_85;
	shl.b64 	%rd2062, %rd200, 32;
	shr.u64 	%rd2063, %rd200, 32;
	mov.b64 	%rd2064, 977;
	mul.hi.u64 	%rd2065, %rd200, %rd2064;
	mad.lo.s64 	%rd2066, %rd200, 977, %rd2062;
	setp.lt.u64 	%p446, %rd2066, %rd2062;
	selp.u64 	%rd2067, 1, 0, %p446;
	add.s64 	%rd6235, %rd2066, %rd6235;
	setp.lt.u64 	%p447, %rd6235, %rd2066;
	selp.u64 	%rd2068, 1, 0, %p447;
	add.s64 	%rd2069, %rd2068, %rd2067;
	add.s64 	%rd2070, %rd2063, %rd2065;
	setp.lt.u64 	%p448, %rd2070, %rd2063;
	selp.u64 	%rd2071, 1, 0, %p448;
	add.s64 	%rd2072, %rd6234, %rd2070;
	add.s64 	%rd2073, %rd2072, %rd2069;
	setp.lt.u64 	%p449, %rd2073, %rd6234;
	not.b64 	%rd2074, %rd2070;
	setp.gt.u64 	%p450, %rd2069, %rd2074;
	or.pred  	%p451, %p450, %p449;
	selp.u64 	%rd2075, 1, 0, %p451;
	add.s64 	%rd2076, %rd6233, %rd2071;
	add.s64 	%rd203, %rd2076, %rd2075;
	setp.lt.u64 	%p452, %rd203, %rd6233;
	selp.u64 	%rd2077, 1, 0, %p452;
	add.s64 	%rd204, %rd6232, %rd2077;
	setp.lt.u64 	%p453, %rd204, %rd6232;
	selp.u64 	%rd6231, 1, 0, %p453;
	mov.u64 	%rd6232, %rd204;
	mov.u64 	%rd6233, %rd203;
	mov.u64 	%rd6234, %rd2073;
$L__BB0_85:
	mad.lo.s64 	%rd6239, %rd6482, %rd6482, %rd6235;
	setp.lt.u64 	%p454, %rd6239, %rd6235;
	selp.u64 	%rd2078, 1, 0, %p454;
	add.s64 	%rd2079, %rd6234, %rd193;
	setp.lt.u64 	%p455, %rd2079, %rd6234;
	add.s64 	%rd6238, %rd2079, %rd2078;
	setp.lt.u64 	%p456, %rd6238, %rd2079;
	or.pred  	%p457, %p455, %p456;
	selp.u64 	%rd2080, 1, 0, %p457;
	add.s64 	%rd2081, %rd6233, %rd194;
	setp.lt.u64 	%p458, %rd2081, %rd6233;
	add.s64 	%rd6237, %rd2081, %rd2080;
	setp.lt.u64 	%p459, %rd6237, %rd2081;
	or.pred  	%p460, %p458, %p459;
	selp.u64 	%rd2082, 1, 0, %p460;
	add.s64 	%rd2083, %rd6232, %rd195;
	setp.lt.u64 	%p461, %rd2083, %rd6232;
	add.s64 	%rd6236, %rd2083, %rd2082;
	setp.lt.u64 	%p462, %rd6236, %rd2083;
	or.pred  	%p463, %p461, %p462;
	selp.u64 	%rd2085, 1, 0, %p463;
	add.s64 	%rd215, %rd6231, %rd2085;
	setp.ne.s64 	%p464, %rd215, 0;
	setp.gt.u64 	%p465, %rd6236, %rd7;
	or.pred  	%p466, %p464, %p465;
	@%p466 bra 	$L__BB0_91;
	setp.lt.u64 	%p467, %rd6236, %rd7;
	@%p467 bra 	$L__BB0_104;
	setp.gt.u64 	%p468, %rd6237, %rd8;
	@%p468 bra 	$L__BB0_91;
	setp.lt.u64 	%p469, %rd6237, %rd8;
	@%p469 bra 	$L__BB0_104;
	setp.gt.u64 	%p470, %rd6238, %rd9;
	@%p470 bra 	$L__BB0_91;
	setp.lt.u64 	%p471, %rd6238, %rd9;
	setp.lt.u64 	%p472, %rd6239, %rd10;
	or.pred  	%p473, %p471, %p472;
	@%p473 bra 	$L__BB0_104;
$L__BB0_91:
	sub.s64 	%rd216, %rd6239, %rd10;
	setp.lt.u64 	%p474, %rd6239, %rd10;
	selp.u64 	%rd2086, 1, 0, %p474;
	sub.s64 	%rd2087, %rd6238, %rd9;
	setp.lt.u64 	%p475, %rd6238, %rd9;
	selp.s64 	%rd2088, -1, 0, %p474;
	add.s64 	%rd6238, %rd2087, %rd2088;
	setp.lt.u64 	%p476, %rd2087, %rd2086;
	or.pred  	%p477, %p475, %p476;
	selp.u64 	%rd2089, 1, 0, %p477;
	sub.s64 	%rd2090, %rd6237, %rd8;
	setp.lt.u64 	%p478, %rd6237, %rd8;
	selp.s64 	%rd2091, -1, 0, %p477;
	add.s64 	%rd6237, %rd2090, %rd2091;
	setp.lt.u64 	%p479, %rd2090, %rd2089;
	or.pred  	%p480, %p478, %p479;
	selp.u64 	%rd2092, 1, 0, %p480;
	sub.s64 	%rd2093, %rd6236, %rd7;
	setp.lt.u64 	%p481, %rd6236, %rd7;
	selp.s64 	%rd2094, -1, 0, %p480;
	add.s64 	%rd6236, %rd2093, %rd2094;
	setp.lt.u64 	%p482, %rd2093, %rd2092;
	or.pred  	%p483, %p481, %p482;
	selp.s64 	%rd2095, -1, 0, %p483;
	add.s64 	%rd220, %rd215, %rd2095;
	setp.ne.s64 	%p484, %rd220, 0;
	setp.gt.u64 	%p485, %rd6236, %rd7;
	or.pred  	%p486, %p484, %p485;
	@%p486 bra 	$L__BB0_97;
	setp.lt.u64 	%p487, %rd6236, %rd7;
	mov.u64 	%rd6239, %rd216;
	@%p487 bra 	$L__BB0_104;
	setp.gt.u64 	%p488, %rd6237, %rd8;
	@%p488 bra 	$L__BB0_97;
	setp.lt.u64 	%p489, %rd6237, %rd8;
	mov.u64 	%rd6239, %rd216;
	@%p489 bra 	$L__BB0_104;
	setp.gt.u64 	%p490, %rd6238, %rd9;
	@%p490 bra 	$L__BB0_97;
	setp.lt.u64 	%p491, %rd6238, %rd9;
	setp.lt.u64 	%p492, %rd216, %rd10;
	or.pred  	%p493, %p491, %p492;
	mov.u64 	%rd6239, %rd216;
	@%p493 bra 	$L__BB0_104;
$L__BB0_97:
	sub.s64 	%rd221, %rd216, %rd10;
	setp.lt.u64 	%p494, %rd216, %rd10;
	selp.u64 	%rd2096, 1, 0, %p494;
	sub.s64 	%rd2097, %rd6238, %rd9;
	setp.lt.u64 	%p495, %rd6238, %rd9;
	selp.s64 	%rd2098, -1, 0, %p494;
	add.s64 	%rd6238, %rd2097, %rd2098;
	setp.lt.u64 	%p496, %rd2097, %rd2096;
	or.pred  	%p497, %p495, %p496;
	selp.u64 	%rd2099, 1, 0, %p497;
	sub.s64 	%rd2100, %rd6237, %rd8;
	setp.lt.u64 	%p498, %rd6237, %rd8;
	selp.s64 	%rd2101, -1, 0, %p497;
	add.s64 	%rd6237, %rd2100, %rd2101;
	setp.lt.u64 	%p499, %rd2100, %rd2099;
	or.pred  	%p500, %p498, %p499;
	selp.u64 	%rd2102, 1, 0, %p500;
	sub.s64 	%rd2103, %rd6236, %rd7;
	setp.lt.u64 	%p501, %rd6236, %rd7;
	selp.s64 	%rd2104, -1, 0, %p500;
	add.s64 	%rd6236, %rd2103, %rd2104;
	setp.lt.u64 	%p502, %rd2103, %rd2102;
	or.pred  	%p503, %p501, %p502;
	selp.u64 	%rd2105, 1, 0, %p503;
	setp.ne.s64 	%p504, %rd220, %rd2105;
	setp.gt.u64 	%p505, %rd6236, %rd7;
	or.pred  	%p506, %p504, %p505;
	@%p506 bra 	$L__BB0_103;
	setp.lt.u64 	%p507, %rd6236, %rd7;
	mov.u64 	%rd6239, %rd221;
	@%p507 bra 	$L__BB0_104;
	setp.gt.u64 	%p508, %rd6237, %rd8;
	@%p508 bra 	$L__BB0_103;
	setp.lt.u64 	%p509, %rd6237, %rd8;
	mov.u64 	%rd6239, %rd221;
	@%p509 bra 	$L__BB0_104;
	setp.gt.u64 	%p510, %rd6238, %rd9;
	@%p510 bra 	$L__BB0_103;
	setp.lt.u64 	%p511, %rd6238, %rd9;
	setp.lt.u64 	%p512, %rd221, %rd10;
	or.pred  	%p513, %p511, %p512;
	mov.u64 	%rd6239, %rd221;
	@%p513 bra 	$L__BB0_104;
$L__BB0_103:
	sub.s64 	%rd6239, %rd221, %rd10;
	setp.lt.u64 	%p514, %rd221, %rd10;
	selp.u64 	%rd2106, 1, 0, %p514;
	sub.s64 	%rd2107, %rd6238, %rd9;
	setp.lt.u64 	%p515, %rd6238, %rd9;
	selp.s64 	%rd2108, -1, 0, %p514;
	add.s64 	%rd6238, %rd2107, %rd2108;
	setp.lt.u64 	%p516, %rd2107, %rd2106;
	or.pred  	%p517, %p515, %p516;
	selp.u64 	%rd2109, 1, 0, %p517;
	sub.s64 	%rd2110, %rd6237, %rd8;
	setp.lt.u64 	%p518, %rd6237, %rd8;
	selp.s64 	%rd2111, -1, 0, %p517;
	add.s64 	%rd6237, %rd2110, %rd2111;
	setp.lt.u64 	%p519, %rd2110, %rd2109;
	or.pred  	%p520, %p518, %p519;
	selp.s64 	%rd2112, -1, 0, %p520;
	sub.s64 	%rd2113, %rd6236, %rd7;
	add.s64 	%rd6236, %rd2113, %rd2112;
$L__BB0_104:
	shl.b64 	%rd233, %rd6239, 1;
	shr.u64 	%rd2114, %rd6239, 63;
	add.s64 	%rd2115, %rd6238, %rd2114;
	setp.lt.u64 	%p521, %rd2115, %rd6238;
	selp.u64 	%rd2116, 1, 0, %p521;
	add.s64 	%rd6242, %rd2115, %rd6238;
	setp.lt.u64 	%p522, %rd6242, %rd2115;
	selp.u64 	%rd2117, 1, 0, %p522;
	add.s64 	%rd2118, %rd2117, %rd2116;
	add.s64 	%rd2119, %rd6237, %rd2118;
	setp.lt.u64 	%p523, %rd2119, %rd6237;
	selp.u64 	%rd2120, 1, 0, %p523;
	add.s64 	%rd6241, %rd2119, %rd6237;
	setp.lt.u64 	%p524, %rd6241, %rd2119;
	selp.u64 	%rd2121, 1, 0, %p524;
	add.s64 	%rd2122, %rd2121, %rd2120;
	add.s64 	%rd2123, %rd6236, %rd2122;
	setp.lt.u64 	%p525, %rd2123, %rd6236;
	add.s64 	%rd6240, %rd2123, %rd6236;
	setp.lt.u64 	%p526, %rd6240, %rd2123;
	or.pred  	%p527, %p526, %p525;
	setp.gt.u64 	%p528, %rd6240, %rd7;
	or.pred  	%p529, %p527, %p528;
	@%p529 bra 	$L__BB0_110;
	setp.lt.u64 	%p530, %rd6240, %rd7;
	mov.u64 	%rd6243, %rd233;
	@%p530 bra 	$L__BB0_111;
	setp.gt.u64 	%p531, %rd6241, %rd8;
	@%p531 bra 	$L__BB0_110;
	setp.lt.u64 	%p532, %rd6241, %rd8;
	mov.u64 	%rd6243, %rd233;
	@%p532 bra 	$L__BB0_111;
	setp.gt.u64 	%p533, %rd6242, %rd9;
	@%p533 bra 	$L__BB0_110;
	setp.lt.u64 	%p534, %rd6242, %rd9;
	setp.lt.u64 	%p535, %rd233, %rd10;
	or.pred  	%p536, %p534, %p535;
	mov.u64 	%rd6243, %rd233;
	@%p536 bra 	$L__BB0_111;
$L__BB0_110:
	sub.s64 	%rd6243, %rd233, %rd10;
	setp.lt.u64 	%p537, %rd233, %rd10;
	selp.u64 	%rd2125, 1, 0, %p537;
	sub.s64 	%rd2126, %rd6242, %rd9;
	setp.lt.u64 	%p538, %rd6242, %rd9;
	selp.s64 	%rd2127, -1, 0, %p537;
	add.s64 	%rd6242, %rd2126, %rd2127;
	setp.lt.u64 	%p539, %rd2126, %rd2125;
	or.pred  	%p540, %p538, %p539;
	selp.u64 	%rd2128, 1, 0, %p540;
	sub.s64 	%rd2129, %rd6241, %rd8;
	setp.lt.u64 	%p541, %rd6241, %rd8;
	selp.s64 	%rd2130, -1, 0, %p540;
	add.s64 	%rd6241, %rd2129, %rd2130;
	setp.lt.u64 	%p542, %rd2129, %rd2128;
	or.pred  	%p543, %p541, %p542;
	selp.s64 	%rd2131, -1, 0, %p543;
	sub.s64 	%rd2132, %rd6240, %rd7;
	add.s64 	%rd6240, %rd2132, %rd2131;
$L__BB0_111:
	add.s64 	%rd245, %rd6243, %rd6239;
	setp.lt.u64 	%p544, %rd245, %rd6243;
	selp.u64 	%rd2133, 1, 0, %p544;
	add.s64 	%rd2134, %rd6242, %rd2133;
	setp.lt.u64 	%p545, %rd2134, %rd6242;
	selp.u64 	%rd2135, 1, 0, %p545;
	add.s64 	%rd6246, %rd2134, %rd6238;
	setp.lt.u64 	%p546, %rd6246, %rd2134;
	selp.u64 	%rd2136, 1, 0, %p546;
	add.s64 	%rd2137, %rd2136, %rd2135;
	add.s64 	%rd2138, %rd6241, %rd2137;
	setp.lt.u64 	%p547, %rd2138, %rd6241;
	selp.u64 	%rd2139, 1, 0, %p547;
	add.s64 	%rd6245, %rd2138, %rd6237;
	setp.lt.u64 	%p548, %rd6245, %rd2138;
	selp.u64 	%rd2140, 1, 0, %p548;
	add.s64 	%rd2141, %rd2140, %rd2139;
	add.s64 	%rd2142, %rd6240, %rd2141;
	setp.lt.u64 	%p549, %rd2142, %rd6240;
	add.s64 	%rd6244, %rd2142, %rd6236;
	setp.lt.u64 	%p550, %rd6244, %rd2142;
	or.pred  	%p551, %p550, %p549;
	setp.gt.u64 	%p552, %rd6244, %rd7;
	or.pred  	%p553, %p551, %p552;
	@%p553 bra 	$L__BB0_117;
	setp.lt.u64 	%p554, %rd6244, %rd7;
	mov.u64 	%rd6247, %rd245;
	@%p554 bra 	$L__BB0_118;
	setp.gt.u64 	%p555, %rd6245, %rd8;
	@%p555 bra 	$L__BB0_117;
	setp.lt.u64 	%p556, %rd6245, %rd8;
	mov.u64 	%rd6247, %rd245;
	@%p556 bra 	$L__BB0_118;
	setp.gt.u64 	%p557, %rd6246, %rd9;
	@%p557 bra 	$L__BB0_117;
	setp.lt.u64 	%p558, %rd6246, %rd9;
	setp.lt.u64 	%p559, %rd245, %rd10;
	or.pred  	%p560, %p558, %p559;
	mov.u64 	%rd6247, %rd245;
	@%p560 bra 	$L__BB0_118;
$L__BB0_117:
	sub.s64 	%rd6247, %rd245, %rd10;
	setp.lt.u64 	%p561, %rd245, %rd10;
	selp.u64 	%rd2144, 1, 0, %p561;
	sub.s64 	%rd2145, %rd6246, %rd9;
	setp.lt.u64 	%p562, %rd6246, %rd9;
	selp.s64 	%rd2146, -1, 0, %p561;
	add.s64 	%rd6246, %rd2145, %rd2146;
	setp.lt.u64 	%p563, %rd2145, %rd2144;
	or.pred  	%p564, %p562, %p563;
	selp.u64 	%rd2147, 1, 0, %p564;
	sub.s64 	%rd2148, %rd6245, %rd8;
	setp.lt.u64 	%p565, %rd6245, %rd8;
	selp.s64 	%rd2149, -1, 0, %p564;
	add.s64 	%rd6245, %rd2148, %rd2149;
	setp.lt.u64 	%p566, %rd2148, %rd2147;
	or.pred  	%p567, %p565, %p566;
	selp.s64 	%rd2150, -1, 0, %p567;
	sub.s64 	%rd2151, %rd6244, %rd7;
	add.s64 	%rd6244, %rd2151, %rd2150;
$L__BB0_118:
	mul.lo.s64 	%rd2153, %rd6246, %rd6247;
	mul.hi.u64 	%rd2154, %rd6247, %rd6246;
	mul.lo.s64 	%rd2155, %rd6245, %rd6247;
	mul.hi.u64 	%rd2156, %rd6247, %rd6245;
	add.s64 	%rd2157, %rd2155, %rd2154;
	setp.lt.u64 	%p568, %rd2157, %rd2155;
	selp.u64 	%rd2158, 1, 0, %p568;
	add.s64 	%rd2159, %rd2156, %rd2158;
	mul.lo.s64 	%rd2160, %rd6244, %rd6247;
	mul.hi.u64 	%rd2161, %rd6247, %rd6244;
	add.s64 	%rd2162, %rd2160, %rd2159;
	setp.lt.u64 	%p569, %rd2162, %rd2160;
	selp.u64 	%rd2163, 1, 0, %p569;
	add.s64 	%rd2164, %rd2161, %rd2163;
	mul.hi.u64 	%rd2165, %rd6246, %rd6245;
	mad.lo.s64 	%rd2166, %rd6245, %rd6246, %rd2162;
	setp.lt.u64 	%p570, %rd2166, %rd2162;
	selp.u64 	%rd2167, 1, 0, %p570;
	add.s64 	%rd2168, %rd2165, %rd2167;
	mul.hi.u64 	%rd2169, %rd6246, %rd6244;
	mad.lo.s64 	%rd2170, %rd6244, %rd6246, %rd2164;
	setp.lt.u64 	%p571, %rd2170, %rd2164;
	selp.u64 	%rd2171, 1, 0, %p571;
	add.s64 	%rd2172, %rd2170, %rd2168;
	setp.lt.u64 	%p572, %rd2172, %rd2170;
	selp.u64 	%rd2173, 1, 0, %p572;
	add.s64 	%rd2174, %rd2169, %rd2171;
	add.s64 	%rd2175, %rd2174, %rd2173;
	mul.hi.u64 	%rd2176, %rd6245, %rd6244;
	mad.lo.s64 	%rd2177, %rd6244, %rd6245, %rd2175;
	setp.lt.u64 	%p573, %rd2177, %rd2175;
	selp.u64 	%rd2178, 1, 0, %p573;
	add.s64 	%rd2179, %rd2176, %rd2178;
	shl.b64 	%rd2180, %rd2153, 1;
	mov.b64 	{%r137, %r138}, %rd2153;
	mov.b64 	{%r139, %r140}, %rd2157;
	shf.l.wrap.b32 	%r141, %r138, %r139, 1;
	shf.l.wrap.b32 	%r142, %r139, %r140, 1;
	mov.b64 	%rd2181, {%r141, %r142};
	mov.b64 	{%r143, %r144}, %rd2166;
	shf.l.wrap.b32 	%r145, %r140, %r143, 1;
	shf.l.wrap.b32 	%r146, %r143, %r144, 1;
	mov.b64 	%rd2182, {%r145, %r146};
	mov.b64 	{%r147, %r148}, %rd2172;
	shf.l.wrap.b32 	%r149, %r144, %r147, 1;
	shf.l.wrap.b32 	%r150, %r147, %r148, 1;
	mov.b64 	%rd2183, {%r149, %r150};
	mov.b64 	{%r151, %r152}, %rd2177;
	shf.l.wrap.b32 	%r153, %r148, %r151, 1;
	shf.l.wrap.b32 	%r154, %r151, %r152, 1;
	mov.b64 	%rd2184, {%r153, %r154};
	shr.u64 	%rd2185, %rd2179, 63;
	mov.b64 	{%r155, %r156}, %rd2179;
	shf.l.wrap.b32 	%r157, %r152, %r155, 1;
	shf.l.wrap.b32 	%r158, %r155, %r156, 1;
	mov.b64 	%rd2186, {%r157, %r158};
	mul.hi.u64 	%rd2187, %rd6247, %rd6247;
	mul.hi.u64 	%rd2188, %rd6246, %rd6246;
	mul.hi.u64 	%rd2189, %rd6245, %rd6245;
	mul.hi.u64 	%rd2190, %rd6244, %rd6244;
	add.s64 	%rd257, %rd2180, %rd2187;
	setp.lt.u64 	%p574, %rd257, %rd2180;
	selp.u64 	%rd2191, 1, 0, %p574;
	mad.lo.s64 	%rd2192, %rd6246, %rd6246, %rd2181;
	setp.lt.u64 	%p575, %rd2192, %rd2181;
	add.s64 	%rd258, %rd2192, %rd2191;
	setp.lt.u64 	%p576, %rd258, %rd2192;
	or.pred  	%p577, %p575, %p576;
	selp.u64 	%rd2193, 1, 0, %p577;
	add.s64 	%rd2194, %rd2182, %rd2188;
	setp.lt.u64 	%p578, %rd2194, %rd2182;
	add.s64 	%rd259, %rd2194, %rd2193;
	setp.lt.u64 	%p579, %rd259, %rd2194;
	or.pred  	%p580, %p578, %p579;
	selp.u64 	%rd2195, 1, 0, %p580;
	mad.lo.s64 	%rd2196, %rd6245, %rd6245, %rd2183;
	setp.lt.u64 	%p581, %rd2196, %rd2183;
	add.s64 	%rd2197, %rd2196, %rd2195;
	setp.lt.u64 	%p582, %rd2197, %rd2196;
	or.pred  	%p583, %p581, %p582;
	selp.u64 	%rd2198, 1, 0, %p583;
	add.s64 	%rd2199, %rd2184, %rd2189;
	setp.lt.u64 	%p584, %rd2199, %rd2184;
	add.s64 	%rd2200, %rd2199, %rd2198;
	setp.lt.u64 	%p585, %rd2200, %rd2199;
	or.pred  	%p586, %p584, %p585;
	selp.u64 	%rd2201, 1, 0, %p586;
	mad.lo.s64 	%rd2202, %rd6244, %rd6244, %rd2186;
	setp.lt.u64 	%p587, %rd2202, %rd2186;
	add.s64 	%rd2203, %rd2202, %rd2201;
	setp.lt.u64 	%p588, %rd2203, %rd2202;
	or.pred  	%p589, %p587, %p588;
	selp.u64 	%rd2204, 1, 0, %p589;
	add.s64 	%rd2205, %rd2185, %rd2190;
	add.s64 	%rd2206, %rd2205, %rd2204;
	shl.b64 	%rd2207, %rd2197, 32;
	mov.b64 	{%r159, %r160}, %rd2197;
	mov.b64 	{%r161, %r162}, %rd2200;
	mov.b64 	%rd2208, {%r160, %r161};
	mov.b64 	{%r163, %r164}, %rd2203;
	mov.b64 	%rd2209, {%r162, %r163};
	mov.b64 	{%r165, %r166}, %rd2206;
	mov.b64 	%rd2210, {%r164, %r165};
	shr.u64 	%rd2211, %rd2206, 32;
	mul.lo.s64 	%rd2212, %rd2197, 977;
	mov.b64 	%rd2213, 977;
	mul.hi.u64 	%rd2214, %rd2197, %rd2213;
	mul.lo.s64 	%rd2215, %rd2200, 977;
	mul.hi.u64 	%rd2216, %rd2200, %rd2213;
	add.s64 	%rd2217, %rd2215, %rd2214;
	setp.lt.u64 	%p590, %rd2217, %rd2215;
	selp.u64 	%rd2218, 1, 0, %p590;
	add.s64 	%rd2219, %rd2216, %rd2218;
	mul.lo.s64 	%rd2220, %rd2203, 977;
	mul.hi.u64 	%rd2221, %rd2203, %rd2213;
	add.s64 	%rd2222, %rd2220, %rd2219;
	setp.lt.u64 	%p591, %rd2222, %rd2220;
	selp.u64 	%rd2223, 1, 0, %p591;
	add.s64 	%rd2224, %rd2221, %rd2223;
	mul.lo.s64 	%rd2225, %rd2206, 977;
	mul.hi.u64 	%rd2226, %rd2206, %rd2213;
	add.s64 	%rd2227, %rd2225, %rd2224;
	setp.lt.u64 	%p592, %rd2227, %rd2225;
	selp.u64 	%rd2228, 1, 0, %p592;
	add.s64 	%rd2229, %rd2226, %rd2228;
	add.s64 	%rd6252, %rd2212, %rd2207;
	setp.lt.u64 	%p593, %rd6252, %rd2212;
	selp.u64 	%rd2230, 1, 0, %p593;
	add.s64 	%rd2231, %rd2217, %rd2208;
	setp.lt.u64 	%p594, %rd2231, %rd2217;
	add.s64 	%rd6251, %rd2231, %rd2230;
	setp.lt.u64 	%p595, %rd6251, %rd2231;
	or.pred  	%p596, %p594, %p595;
	selp.u64 	%rd2232, 1, 0, %p596;
	add.s64 	%rd2233, %rd2222, %rd2209;
	setp.lt.u64 	%p597, %rd2233, %rd2222;
	add.s64 	%rd6250, %rd2233, %rd2232;
	setp.lt.u64 	%p598, %rd6250, %rd2233;
	or.pred  	%p599, %p597, %p598;
	selp.u64 	%rd2234, 1, 0, %p599;
	add.s64 	%rd2235, %rd2227, %rd2210;
	setp.lt.u64 	%p600, %rd2235, %rd2227;
	add.s64 	%rd6249, %rd2235, %rd2234;
	setp.lt.u64 	%p601, %rd6249, %rd2235;
	or.pred  	%p602, %p600, %p601;
	selp.u64 	%rd2236, 1, 0, %p602;
	add.s64 	%rd2237, %rd2229, %rd2211;
	add.s64 	%rd264, %rd2237, %rd2236;
	setp.eq.s64 	%p603, %rd264, 0;
	mov.b64 	%rd6248, 0;
	@%p603 bra 	$L__BB0_120;
	shl.b64 	%rd2238, %rd264, 32;
	shr.u64 	%rd2239, %rd264, 32;
	mov.b64 	%rd2240, 977;
	mul.hi.u64 	%rd2241, %rd264, %rd2240;
	mad.lo.s64 	%rd2242, %rd264, 977, %rd2238;
	setp.lt.u64 	%p604, %rd2242, %rd2238;
	selp.u64 	%rd2243, 1, 0, %p604;
	add.s64 	%rd6252, %rd2242, %rd6252;
	setp.lt.u64 	%p605, %rd6252, %rd2242;
	selp.u64 	%rd2244, 1, 0, %p605;
	add.s64 	%rd2245, %rd2244, %rd2243;
	add.s64 	%rd2246, %rd2239, %rd2241;
	setp.lt.u64 	%p606, %rd2246, %rd2239;
	selp.u64 	%rd2247, 1, 0, %p606;
	add.s64 	%rd2248, %rd6251, %rd2246;
	add.s64 	%rd2249, %rd2248, %rd2245;
	setp.lt.u64 	%p607, %rd2249, %rd6251;
	not.b64 	%rd2250, %rd2246;
	setp.gt.u64 	%p608, %rd2245, %rd2250;
	or.pred  	%p609, %p608, %p607;
	selp.u64 	%rd2251, 1, 0, %p609;
	add.s64 	%rd2252, %rd6250, %rd2247;
	add.s64 	%rd267, %rd2252, %rd2251;
	setp.lt.u64 	%p610, %rd267, %rd6250;
	selp.u64 	%rd2253, 1, 0, %p610;
	add.s64 	%rd268, %rd6249, %rd2253;
	setp.lt.u64 	%p611, %rd268, %rd6249;
	selp.u64 	%rd6248, 1, 0, %p611;
	mov.u64 	%rd6249, %rd268;
	mov.u64 	%rd6250, %rd267;
	mov.u64 	%rd6251, %rd2249;
$L__BB0_120:
	mad.lo.s64 	%rd6256, %rd6247, %rd6247, %rd6252;
	setp.lt.u64 	%p612, %rd6256, %rd6252;
	selp.u64 	%rd2254, 1, 0, %p612;
	add.s64 	%rd2255, %rd6251, %rd257;
	setp.lt.u64 	%p613, %rd2255, %rd6251;
	add.s64 	%rd6255, %rd2255, %rd2254;
	setp.lt.u64 	%p614, %rd6255, %rd2255;
	or.pred  	%p615, %p613, %p614;
	selp.u64 	%rd2256, 1, 0, %p615;
	add.s64 	%rd2257, %rd6250, %rd258;
	setp.lt.u64 	%p616, %rd2257, %rd6250;
	add.s64 	%rd6254, %rd2257, %rd2256;
	setp.lt.u64 	%p617, %rd6254, %rd2257;
	or.pred  	%p618, %p616, %p617;
	selp.u64 	%rd2258, 1, 0, %p618;
	add.s64 	%rd2259, %rd6249, %rd259;
	setp.lt.u64 	%p619, %rd2259, %rd6249;
	add.s64 	%rd6253, %rd2259, %rd2258;
	setp.lt.u64 	%p620, %rd6253, %rd2259;
	or.pred  	%p621, %p619, %p620;
	selp.u64 	%rd2261, 1, 0, %p621;
	add.s64 	%rd279, %rd6248, %rd2261;
	setp.ne.s64 	%p622, %rd279, 0;
	setp.gt.u64 	%p623, %rd6253, %rd7;
	or.pred  	%p624, %p622, %p623;
	@%p624 bra 	$L__BB0_126;
	setp.lt.u64 	%p625, %rd6253, %rd7;
	@%p625 bra 	$L__BB0_139;
	setp.gt.u64 	%p626, %rd6254, %rd8;
	@%p626 bra 	$L__BB0_126;
	setp.lt.u64 	%p627, %rd6254, %rd8;
	@%p627 bra 	$L__BB0_139;
	setp.gt.u64 	%p628, %rd6255, %rd9;
	@%p628 bra 	$L__BB0_126;
	setp.lt.u64 	%p629, %rd6255, %rd9;
	setp.lt.u64 	%p630, %rd6256, %rd10;
	or.pred  	%p631, %p629, %p630;
	@%p631 bra 	$L__BB0_139;
$L__BB0_126:
	sub.s64 	%rd280, %rd6256, %rd10;
	setp.lt.u64 	%p632, %rd6256, %rd10;
	selp.u64 	%rd2262, 1, 0, %p632;
	sub.s64 	%rd2263, %rd6255, %rd9;
	setp.lt.u64 	%p633, %rd6255, %rd9;
	selp.s64 	%rd2264, -1, 0, %p632;
	add.s64 	%rd6255, %rd2263, %rd2264;
	setp.lt.u64 	%p634, %rd2263, %rd2262;
	or.pred  	%p635, %p633, %p634;
	selp.u64 	%rd2265, 1, 0, %p635;
	sub.s64 	%rd2266, %rd6254, %rd8;
	setp.lt.u64 	%p636, %rd6254, %rd8;
	selp.s64 	%rd2267, -1, 0, %p635;
	add.s64 	%rd6254, %rd2266, %rd2267;
	setp.lt.u64 	%p637, %rd2266, %rd2265;
	or.pred  	%p638, %p636, %p637;
	selp.u64 	%rd2268, 1, 0, %p638;
	sub.s64 	%rd2269, %rd6253, %rd7;
	setp.lt.u64 	%p639, %rd6253, %rd7;
	selp.s64 	%rd2270, -1, 0, %p638;
	add.s64 	%rd6253, %rd2269, %rd2270;
	setp.lt.u64 	%p640, %rd2269, %rd2268;
	or.pred  	%p641, %p639, %p640;
	selp.s64 	%rd2271, -1, 0, %p641;
	add.s64 	%rd284, %rd279, %rd2271;
	setp.ne.s64 	%p642, %rd284, 0;
	setp.gt.u64 	%p643, %rd6253, %rd7;
	or.pred  	%p644, %p642, %p643;
	@%p644 bra 	$L__BB0_132;
	setp.lt.u64 	%p645, %rd6253, %rd7;
	mov.u64 	%rd6256, %rd280;
	@%p645 bra 	$L__BB0_139;
	setp.gt.u64 	%p646, %rd6254, %rd8;
	@%p646 bra 	$L__BB0_132;
	setp.lt.u64 	%p647, %rd6254, %rd8;
	mov.u64 	%rd6256, %rd280;
	@%p647 bra 	$L__BB0_139;
	setp.gt.u64 	%p648, %rd6255, %rd9;
	@%p648 bra 	$L__BB0_132;
	setp.lt.u64 	%p649, %rd6255, %rd9;
	setp.lt.u64 	%p650, %rd280, %rd10;
	or.pred  	%p651, %p649, %p650;
	mov.u64 	%rd6256, %rd280;
	@%p651 bra 	$L__BB0_139;
$L__BB0_132:
	sub.s64 	%rd285, %rd280, %rd10;
	setp.lt.u64 	%p652, %rd280, %rd10;
	selp.u64 	%rd2272, 1, 0, %p652;
	sub.s64 	%rd2273, %rd6255, %rd9;
	setp.lt.u64 	%p653, %rd6255, %rd9;
	selp.s64 	%rd2274, -1, 0, %p652;
	add.s64 	%rd6255, %rd2273, %rd2274;
	setp.lt.u64 	%p654, %rd2273, %rd2272;
	or.pred  	%p655, %p653, %p654;
	selp.u64 	%rd2275, 1, 0, %p655;
	sub.s64 	%rd2276, %rd6254, %rd8;
	setp.lt.u64 	%p656, %rd6254, %rd8;
	selp.s64 	%rd2277, -1, 0, %p655;
	add.s64 	%rd6254, %rd2276, %rd2277;
	setp.lt.u64 	%p657, %rd2276, %rd2275;
	or.pred  	%p658, %p656, %p657;
	selp.u64 	%rd2278, 1, 0, %p658;
	sub.s64 	%rd2279, %rd6253, %rd7;
	setp.lt.u64 	%p659, %rd6253, %rd7;
	selp.s64 	%rd2280, -1, 0, %p658;
	add.s64 	%rd6253, %rd2279, %rd2280;
	setp.lt.u64 	%p660, %rd2279, %rd2278;
	or.pred  	%p661, %p659, %p660;
	selp.u64 	%rd2281, 1, 0, %p661;
	setp.ne.s64 	%p662, %rd284, %rd2281;
	setp.gt.u64 	%p663, %rd6253, %rd7;
	or.pred  	%p664, %p662, %p663;
	@%p664 bra 	$L__BB0_138;
	setp.lt.u64 	%p665, %rd6253, %rd7;
	mov.u64 	%rd6256, %rd285;
	@%p665 bra 	$L__BB0_139;
	setp.gt.u64 	%p666, %rd6254, %rd8;
	@%p666 bra 	$L__BB0_138;
	setp.lt.u64 	%p667, %rd6254, %rd8;
	mov.u64 	%rd6256, %rd285;
	@%p667 bra 	$L__BB0_139;
	setp.gt.u64 	%p668, %rd6255, %rd9;
	@%p668 bra 	$L__BB0_138;
	setp.lt.u64 	%p669, %rd6255, %rd9;
	setp.lt.u64 	%p670, %rd285, %rd10;
	or.pred  	%p671, %p669, %p670;
	mov.u64 	%rd6256, %rd285;
	@%p671 bra 	$L__BB0_139;
$L__BB0_138:
	sub.s64 	%rd6256, %rd285, %rd10;
	setp.lt.u64 	%p672, %rd285, %rd10;
	selp.u64 	%rd2282, 1, 0, %p672;
	sub.s64 	%rd2283, %rd6255, %rd9;
	setp.lt.u64 	%p673, %rd6255, %rd9;
	selp.s64 	%rd2284, -1, 0, %p672;
	add.s64 	%rd6255, %rd2283, %rd2284;
	setp.lt.u64 	%p674, %rd2283, %rd2282;
	or.pred  	%p675, %p673, %p674;
	selp.u64 	%rd2285, 1, 0, %p675;
	sub.s64 	%rd2286, %rd6254, %rd8;
	setp.lt.u64 	%p676, %rd6254, %rd8;
	selp.s64 	%rd2287, -1, 0, %p675;
	add.s64 	%rd6254, %rd2286, %rd2287;
	setp.lt.u64 	%p677, %rd2286, %rd2285;
	or.pred  	%p678, %p676, %p677;
	selp.s64 	%rd2288, -1, 0, %p678;
	sub.s64 	%rd2289, %rd6253, %rd7;
	add.s64 	%rd6253, %rd2289, %rd2288;
$L__BB0_139:
	shl.b64 	%rd297, %rd6230, 1;
	shr.u64 	%rd2290, %rd6230, 63;
	add.s64 	%rd2291, %rd6229, %rd2290;
	setp.lt.u64 	%p679, %rd2291, %rd6229;
	selp.u64 	%rd2292, 1, 0, %p679;
	add.s64 	%rd6259, %rd2291, %rd6229;
	setp.lt.u64 	%p680, %rd6259, %rd2291;
	selp.u64 	%rd2293, 1, 0, %p680;
	add.s64 	%rd2294, %rd2293, %rd2292;
	add.s64 	%rd2295, %rd6228, %rd2294;
	setp.lt.u64 	%p681, %rd2295, %rd6228;
	selp.u64 	%rd2296, 1, 0, %p681;
	add.s64 	%rd6258, %rd2295, %rd6228;
	setp.lt.u64 	%p682, %rd6258, %rd2295;
	selp.u64 	%rd2297, 1, 0, %p682;
	add.s64 	%rd2298, %rd2297, %rd2296;
	add.s64 	%rd2299, %rd6227, %rd2298;
	setp.lt.u64 	%p683, %rd2299, %rd6227;
	add.s64 	%rd6257, %rd2299, %rd6227;
	setp.lt.u64 	%p684, %rd6257, %rd2299;
	or.pred  	%p685, %p684, %p683;
	setp.gt.u64 	%p686, %rd6257, %rd7;
	or.pred  	%p687, %p685, %p686;
	@%p687 bra 	$L__BB0_145;
	setp.lt.u64 	%p688, %rd6257, %rd7;
	mov.u64 	%rd6260, %rd297;
	@%p688 bra 	$L__BB0_146;
	setp.gt.u64 	%p689, %rd6258, %rd8;
	@%p689 bra 	$L__BB0_145;
	setp.lt.u64 	%p690, %rd6258, %rd8;
	mov.u64 	%rd6260, %rd297;
	@%p690 bra 	$L__BB0_146;
	setp.gt.u64 	%p691, %rd6259, %rd9;
	@%p691 bra 	$L__BB0_145;
	setp.lt.u64 	%p692, %rd6259, %rd9;
	setp.lt.u64 	%p693, %rd297, %rd10;
	or.pred  	%p694, %p692, %p693;
	mov.u64 	%rd6260, %rd297;
	@%p694 bra 	$L__BB0_146;
$L__BB0_145:
	sub.s64 	%rd6260, %rd297, %rd10;
	setp.lt.u64 	%p695, %rd297, %rd10;
	selp.u64 	%rd2301, 1, 0, %p695;
	sub.s64 	%rd2302, %rd6259, %rd9;
	setp.lt.u64 	%p696, %rd6259, %rd9;
	selp.s64 	%rd2303, -1, 0, %p695;
	add.s64 	%rd6259, %rd2302, %rd2303;
	setp.lt.u64 	%p697, %rd2302, %rd2301;
	or.pred  	%p698, %p696, %p697;
	selp.u64 	%rd2304, 1, 0, %p698;
	sub.s64 	%rd2305, %rd6258, %rd8;
	setp.lt.u64 	%p699, %rd6258, %rd8;
	selp.s64 	%rd2306, -1, 0, %p698;
	add.s64 	%rd6258, %rd2305, %rd2306;
	setp.lt.u64 	%p700, %rd2305, %rd2304;
	or.pred  	%p701, %p699, %p700;
	selp.s64 	%rd2307, -1, 0, %p701;
	sub.s64 	%rd2308, %rd6257, %rd7;
	add.s64 	%rd6257, %rd2308, %rd2307;
$L__BB0_146:
	setp.gt.u64 	%p702, %rd6253, %rd6257;
	@%p702 bra 	$L__BB0_152;
	setp.lt.u64 	%p703, %rd6253, %rd6257;
	@%p703 bra 	$L__BB0_153;
	setp.gt.u64 	%p704, %rd6254, %rd6258;
	@%p704 bra 	$L__BB0_152;
	setp.lt.u64 	%p705, %rd6254, %rd6258;
	@%p705 bra 	$L__BB0_153;
	setp.gt.u64 	%p706, %rd6255, %rd6259;
	@%p706 bra 	$L__BB0_152;
	setp.lt.u64 	%p707, %rd6255, %rd6259;
	setp.lt.u64 	%p708, %rd6256, %rd6260;
	or.pred  	%p709, %p707, %p708;
	@%p709 bra 	$L__BB0_153;
$L__BB0_152:
	setp.lt.u64 	%p722, %rd6256, %rd6260;
	selp.u64 	%rd2330, 1, 0, %p722;
	sub.s64 	%rd2331, %rd6255, %rd6259;
	setp.lt.u64 	%p723, %rd6255, %rd6259;
	selp.s64 	%rd2332, -1, 0, %p722;
	add.s64 	%rd6481, %rd2331, %rd2332;
	setp.lt.u64 	%p724, %rd2331, %rd2330;
	or.pred  	%p725, %p723, %p724;
	selp.u64 	%rd2333, 1, 0, %p725;
	sub.s64 	%rd2334, %rd6254, %rd6258;
	setp.lt.u64 	%p726, %rd6254, %rd6258;
	selp.s64 	%rd2335, -1, 0, %p725;
	add.s64 	%rd6480, %rd2334, %rd2335;
	setp.lt.u64 	%p727, %rd2334, %rd2333;
	or.pred  	%p728, %p726, %p727;
	selp.s64 	%rd2336, -1, 0, %p728;
	sub.s64 	%rd2337, %rd6253, %rd6257;
	add.s64 	%rd6479, %rd2337, %rd2336;
	bra.uni 	$L__BB0_154;
$L__BB0_153:
	add.s64 	%rd312, %rd6256, %rd10;
	setp.lt.u64 	%p710, %rd312, %rd6256;
	selp.u64 	%rd2309, 1, 0, %p710;
	add.s64 	%rd2310, %rd6255, %rd2309;
	setp.lt.u64 	%p711, %rd2310, %rd6255;
	selp.u64 	%rd2311, 1, 0, %p711;
	add.s64 	%rd2312, %rd2310, %rd9;
	setp.lt.u64 	%p712, %rd2312, %rd2310;
	selp.u64 	%rd2313, 1, 0, %p712;
	add.s64 	%rd2314, %rd2313, %rd2311;
	add.s64 	%rd2315, %rd6254, %rd2314;
	setp.lt.u64 	%p713, %rd2315, %rd6254;
	selp.u64 	%rd2316, 1, 0, %p713;
	add.s64 	%rd2317, %rd2315, %rd8;
	setp.lt.u64 	%p714, %rd2317, %rd2315;
	selp.u64 	%rd2318, 1, 0, %p714;
	add.s64 	%rd2319, %rd2318, %rd2316;
	add.s64 	%rd2320, %rd6253, %rd2319;
	add.s64 	%rd2321, %rd2320, %rd7;
	setp.lt.u64 	%p715, %rd312, %rd6260;
	selp.u64 	%rd2322, 1, 0, %p715;
	sub.s64 	%rd2323, %rd2312, %rd6259;
	setp.lt.u64 	%p716, %rd2312, %rd6259;
	selp.s64 	%rd2324, -1, 0, %p715;
	add.s64 	%rd6481, %rd2323, %rd2324;
	setp.lt.u64 	%p717, %rd2323, %rd2322;
	or.pred  	%p718, %p716, %p717;
	selp.u64 	%rd2325, 1, 0, %p718;
	sub.s64 	%rd2326, %rd2317, %rd6258;
	setp.lt.u64 	%p719, %rd2317, %rd6258;
	selp.s64 	%rd2327, -1, 0, %p718;
	add.s64 	%rd6480, %rd2326, %rd2327;
	setp.lt.u64 	%p720, %rd2326, %rd2325;
	or.pred  	%p721, %p719, %p720;
	selp.s64 	%rd2328, -1, 0, %p721;
	sub.s64 	%rd2329, %rd2321, %rd6257;
	add.s64 	%rd6479, %rd2329, %rd2328;
	mov.u64 	%rd6256, %rd312;
$L__BB0_154:
	sub.s64 	%rd6482, %rd6256, %rd6260;
	setp.gt.u64 	%p729, %rd6227, %rd6479;
	@%p729 bra 	$L__BB0_160;
	setp.lt.u64 	%p730, %rd6227, %rd6479;
	@%p730 bra 	$L__BB0_161;
	setp.gt.u64 	%p731, %rd6228, %rd6480;
	@%p731 bra 	$L__BB0_160;
	setp.lt.u64 	%p732, %rd6228, %rd6480;
	@%p732 bra 	$L__BB0_161;
	setp.gt.u64 	%p733, %rd6229, %rd6481;
	@%p733 bra 	$L__BB0_160;
	setp.lt.u64 	%p734, %rd6229, %rd6481;
	setp.lt.u64 	%p735, %rd6230, %rd6482;
	or.pred  	%p736, %p734, %p735;
	@%p736 bra 	$L__BB0_161;
$L__BB0_160:
	setp.lt.u64 	%p749, %rd6230, %rd6482;
	selp.u64 	%rd2359, 1, 0, %p749;
	sub.s64 	%rd2360, %rd6229, %rd6481;
	setp.lt.u64 	%p750, %rd6229, %rd6481;
	selp.s64 	%rd2361, -1, 0, %p749;
	add.s64 	%rd6267, %rd2360, %rd2361;
	setp.lt.u64 	%p751, %rd2360, %rd2359;
	or.pred  	%p752, %p750, %p751;
	selp.u64 	%rd2362, 1, 0, %p752;
	sub.s64 	%rd2363, %rd6228, %rd6480;
	setp.lt.u64 	%p753, %rd6228, %rd6480;
	selp.s64 	%rd2364, -1, 0, %p752;
	add.s64 	%rd6266, %rd2363, %rd2364;
	setp.lt.u64 	%p754, %rd2363, %rd2362;
	or.pred  	%p755, %p753, %p754;
	selp.s64 	%rd2365, -1, 0, %p755;
	sub.s64 	%rd2366, %rd6227, %rd6479;
	add.s64 	%rd6265, %rd2366, %rd2365;
	bra.uni 	$L__BB0_162;
$L__BB0_161:
	add.s64 	%rd324, %rd6230, %rd10;
	setp.lt.u64 	%p737, %rd324, %rd6230;
	selp.u64 	%rd2338, 1, 0, %p737;
	add.s64 	%rd2339, %rd6229, %rd2338;
	setp.lt.u64 	%p738, %rd2339, %rd6229;
	selp.u64 	%rd2340, 1, 0, %p738;
	add.s64 	%rd2341, %rd2339, %rd9;
	setp.lt.u64 	%p739, %rd2341, %rd2339;
	selp.u64 	%rd2342, 1, 0, %p739;
	add.s64 	%rd2343, %rd2342, %rd2340;
	add.s64 	%rd2344, %rd6228, %rd2343;
	setp.lt.u64 	%p740, %rd2344, %rd6228;
	selp.u64 	%rd2345, 1, 0, %p740;
	add.s64 	%rd2346, %rd2344, %rd8;
	setp.lt.u64 	%p741, %rd2346, %rd2344;
	selp.u64 	%rd2347, 1, 0, %p741;
	add.s64 	%rd2348, %rd2347, %rd2345;
	add.s64 	%rd2349, %rd6227, %rd2348;
	add.s64 	%rd2350, %rd2349, %rd7;
	setp.lt.u64 	%p742, %rd324, %rd6482;
	selp.u64 	%rd2351, 1, 0, %p742;
	sub.s64 	%rd2352, %rd2341, %rd6481;
	setp.lt.u64 	%p743, %rd2341, %rd6481;
	selp.s64 	%rd2353, -1, 0, %p742;
	add.s64 	%rd6267, %rd2352, %rd2353;
	setp.lt.u64 	%p744, %rd2352, %rd2351;
	or.pred  	%p745, %p743, %p744;
	selp.u64 	%rd2354, 1, 0, %p745;
	sub.s64 	%rd2355, %rd2346, %rd6480;
	setp.lt.u64 	%p746, %rd2346, %rd6480;
	selp.s64 	%rd2356, -1, 0, %p745;
	add.s64 	%rd6266, %rd2355, %rd2356;
	setp.lt.u64 	%p747, %rd2355, %rd2354;
	or.pred  	%p748, %p746, %p747;
	selp.s64 	%rd2357, -1, 0, %p748;
	sub.s64 	%rd2358, %rd2350, %rd6479;
	add.s64 	%rd6265, %rd2358, %rd2357;
	mov.u64 	%rd6230, %rd324;
$L__BB0_162:
	sub.s64 	%rd2368, %rd6230, %rd6482;
	mul.lo.s64 	%rd332, %rd2368, %rd6247;
	mul.hi.u64 	%rd2369, %rd6247, %rd2368;
	mul.lo.s64 	%rd2370, %rd6267, %rd6247;
	mul.hi.u64 	%rd2371, %rd6247, %rd6267;
	add.s64 	%rd2372, %rd2370, %rd2369;
	setp.lt.u64 	%p756, %rd2372, %rd2370;
	selp.u64 	%rd2373, 1, 0, %p756;
	add.s64 	%rd2374, %rd2371, %rd2373;
	mul.lo.s64 	%rd2375, %rd6266, %rd6247;
	mul.hi.u64 	%rd2376, %rd6247, %rd6266;
	add.s64 	%rd2377, %rd2375, %rd2374;
	setp.lt.u64 	%p757, %rd2377, %rd2375;
	selp.u64 	%rd2378, 1, 0, %p757;
	add.s64 	%rd2379, %rd2376, %rd2378;
	mul.lo.s64 	%rd2380, %rd6265, %rd6247;
	mul.hi.u64 	%rd2381, %rd6247, %rd6265;
	add.s64 	%rd2382, %rd2380, %rd2379;
	setp.lt.u64 	%p758, %rd2382, %rd2380;
	selp.u64 	%rd2383, 1, 0, %p758;
	add.s64 	%rd2384, %rd2381, %rd2383;
	mul.hi.u64 	%rd2385, %rd6246, %rd2368;
	mad.lo.s64 	%rd333, %rd2368, %rd6246, %rd2372;
	setp.lt.u64 	%p759, %rd333, %rd2372;
	selp.u64 	%rd2386, 1, 0, %p759;
	add.s64 	%rd2387, %rd2385, %rd2386;
	mul.hi.u64 	%rd2388, %rd6246, %rd6267;
	mad.lo.s64 	%rd2389, %rd6267, %rd6246, %rd2377;
	setp.lt.u64 	%p760, %rd2389, %rd2377;
	selp.u64 	%rd2390, 1, 0, %p760;
	add.s64 	%rd2391, %rd2389, %rd2387;
	setp.lt.u64 	%p761, %rd2391, %rd2389;
	selp.u64 	%rd2392, 1, 0, %p761;
	add.s64 	%rd2393, %rd2388, %rd2390;
	add.s64 	%rd2394, %rd2393, %rd2392;
	mul.hi.u64 	%rd2395, %rd6246, %rd6266;
	mad.lo.s64 	%rd2396, %rd6266, %rd6246, %rd2382;
	setp.lt.u64 	%p762, %rd2396, %rd2382;
	selp.u64 	%rd2397, 1, 0, %p762;
	add.s64 	%rd2398, %rd2396, %rd2394;
	setp.lt.u64 	%p763, %rd2398, %rd2396;
	selp.u64 	%rd2399, 1, 0, %p763;
	add.s64 	%rd2400, %rd2395, %rd2397;
	add.s64 	%rd2401, %rd2400, %rd2399;
	mul.hi.u64 	%rd2402, %rd6246, %rd6265;
	mad.lo.s64 	%rd2403, %rd6265, %rd6246, %rd2384;
	setp.lt.u64 	%p764, %rd2403, %rd2384;
	selp.u64 	%rd2404, 1, 0, %p764;
	add.s64 	%rd2405, %rd2403, %rd2401;
	setp.lt.u64 	%p765, %rd2405, %rd2403;
	selp.u64 	%rd2406, 1, 0, %p765;
	add.s64 	%rd2407, %rd2402, %rd2404;
	add.s64 	%rd2408, %rd2407, %rd2406;
	mul.hi.u64 	%rd2409, %rd6245, %rd2368;
	mad.lo.s64 	%rd334, %rd2368, %rd6245, %rd2391;
	setp.lt.u64 	%p766, %rd334, %rd2391;
	selp.u64 	%rd2410, 1, 0, %p766;
	add.s64 	%rd2411, %rd2409, %rd2410;
	mul.hi.u64 	%rd2412, %rd6245, %rd6267;
	mad.lo.s64 	%rd2413, %rd6267, %rd6245, %rd2398;
	setp.lt.u64 	%p767, %rd2413, %rd2398;
	selp.u64 	%rd2414, 1, 0, %p767;
	add.s64 	%rd2415, %rd2413, %rd2411;
	setp.lt.u64 	%p768, %rd2415, %rd2413;
	selp.u64 	%rd2416, 1, 0, %p768;
	add.s64 	%rd2417, %rd2412, %rd2414;
	add.s64 	%rd2418, %rd2417, %rd2416;
	mul.hi.u64 	%rd2419, %rd6245, %rd6266;
	mad.lo.s64 	%rd2420, %rd6266, %rd6245, %rd2405;
	setp.lt.u64 	%p769, %rd2420, %rd2405;
	selp.u64 	%rd2421, 1, 0, %p769;
	add.s64 	%rd2422, %rd2420, %rd2418;
	setp.lt.u64 	%p770, %rd2422, %rd2420;
	selp.u64 	%rd2423, 1, 0, %p770;
	add.s64 	%rd2424, %rd2419, %rd2421;
	add.s64 	%rd2425, %rd2424, %rd2423;
	mul.hi.u64 	%rd2426, %rd6245, %rd6265;
	mad.lo.s64 	%rd2427, %rd6265, %rd6245, %rd2408;
	setp.lt.u64 	%p771, %rd2427, %rd2408;
	selp.u64 	%rd2428, 1, 0, %p771;
	add.s64 	%rd2429, %rd2427, %rd2425;
	setp.lt.u64 	%p772, %rd2429, %rd2427;
	selp.u64 	%rd2430, 1, 0, %p772;
	add.s64 	%rd2431, %rd2426, %rd2428;
	add.s64 	%rd2432, %rd2431, %rd2430;
	mul.hi.u64 	%rd2433, %rd6244, %rd2368;
	mad.lo.s64 	%rd335, %rd2368, %rd6244, %rd2415;
	setp.lt.u64 	%p773, %rd335, %rd2415;
	selp.u64 	%rd2434, 1, 0, %p773;
	add.s64 	%rd2435, %rd2433, %rd2434;
	mul.hi.u64 	%rd2436, %rd6244, %rd6267;
	mad.lo.s64 	%rd2437, %rd6267, %rd6244, %rd2422;
	setp.lt.u64 	%p774, %rd2437, %rd2422;
	selp.u64 	%rd2438, 1, 0, %p774;
	add.s64 	%rd2439, %rd2437, %rd2435;
	setp.lt.u64 	%p775, %rd2439, %rd2437;
	selp.u64 	%rd2440, 1, 0, %p775;
	add.s64 	%rd2441, %rd2436, %rd2438;
	add.s64 	%rd2442, %rd2441, %rd2440;
	mul.hi.u64 	%rd2443, %rd6244, %rd6266;
	mad.lo.s64 	%rd2444, %rd6266, %rd6244, %rd2429;
	setp.lt.u64 	%p776, %rd2444, %rd2429;
	selp.u64 	%rd2445, 1, 0, %p776;
	add.s64 	%rd2446, %rd2444, %rd2442;
	setp.lt.u64 	%p777, %rd2446, %rd2444;
	selp.u64 	%rd2447, 1, 0, %p777;
	add.s64 	%rd2448, %rd2443, %rd2445;
	add.s64 	%rd2449, %rd2448, %rd2447;
	mul.hi.u64 	%rd2450, %rd6244, %rd6265;
	mad.lo.s64 	%rd2451, %rd6265, %rd6244, %rd2432;
	setp.lt.u64 	%p778, %rd2451, %rd2432;
	selp.u64 	%rd2452, 1, 0, %p778;
	add.s64 	%rd2453, %rd2451, %rd2449;
	setp.lt.u64 	%p779, %rd2453, %rd2451;
	selp.u64 	%rd2454, 1, 0, %p779;
	add.s64 	%rd2455, %rd2450, %rd2452;
	add.s64 	%rd2456, %rd2455, %rd2454;
	shl.b64 	%rd2457, %rd2439, 32;
	mov.b64 	{%r167, %r168}, %rd2439;
	mov.b64 	{%r169, %r170}, %rd2446;
	mov.b64 	%rd2458, {%r168, %r169};
	mov.b64 	{%r171, %r172}, %rd2453;
	mov.b64 	%rd2459, {%r170, %r171};
	mov.b64 	{%r173, %r174}, %rd2456;
	mov.b64 	%rd2460, {%r172, %r173};
	shr.u64 	%rd2461, %rd2456, 32;
	mul.lo.s64 	%rd2462, %rd2439, 977;
	mov.b64 	%rd2463, 977;
	mul.hi.u64 	%rd2464, %rd2439, %rd2463;
	mul.lo.s64 	%rd2465, %rd2446, 977;
	mul.hi.u64 	%rd2466, %rd2446, %rd2463;
	add.s64 	%rd2467, %rd2465, %rd2464;
	setp.lt.u64 	%p780, %rd2467, %rd2465;
	selp.u64 	%rd2468, 1, 0, %p780;
	add.s64 	%rd2469, %rd2466, %rd2468;
	mul.lo.s64 	%rd2470, %rd2453, 977;
	mul.hi.u64 	%rd2471, %rd2453, %rd2463;
	add.s64 	%rd2472, %rd2470, %rd2469;
	setp.lt.u64 	%p781, %rd2472, %rd2470;
	selp.u64 	%rd2473, 1, 0, %p781;
	add.s64 	%rd2474, %rd2471, %rd2473;
	mul.lo.s64 	%rd2475, %rd2456, 977;
	mul.hi.u64 	%rd2476, %rd2456, %rd2463;
	add.s64 	%rd2477, %rd2475, %rd2474;
	setp.lt.u64 	%p782, %rd2477, %rd2475;
	selp.u64 	%rd2478, 1, 0, %p782;
	add.s64 	%rd2479, %rd2476, %rd2478;
	add.s64 	%rd6273, %rd2462, %rd2457;
	setp.lt.u64 	%p783, %rd6273, %rd2462;
	selp.u64 	%rd2480, 1, 0, %p783;
	add.s64 	%rd2481, %rd2467, %rd2458;
	setp.lt.u64 	%p784, %rd2481, %rd2467;
	add.s64 	%rd6272, %rd2481, %rd2480;
	setp.lt.u64 	%p785, %rd6272, %rd2481;
	or.pred  	%p786, %p784, %p785;
	selp.u64 	%rd2482, 1, 0, %p786;
	add.s64 	%rd2483, %rd2472, %rd2459;
	setp.lt.u64 	%p787, %rd2483, %rd2472;
	add.s64 	%rd6271, %rd2483, %rd2482;
	setp.lt.u64 	%p788, %rd6271, %rd2483;
	or.pred  	%p789, %p787, %p788;
	selp.u64 	%rd2484, 1, 0, %p789;
	add.s64 	%rd2485, %rd2477, %rd2460;
	setp.lt.u64 	%p790, %rd2485, %rd2477;
	add.s64 	%rd6270, %rd2485, %rd2484;
	setp.lt.u64 	%p791, %rd6270, %rd2485;
	or.pred  	%p792, %p790, %p791;
	selp.u64 	%rd2486, 1, 0, %p792;
	add.s64 	%rd2487, %rd2479, %rd2461;
	add.s64 	%rd340, %rd2487, %rd2486;
	setp.eq.s64 	%p793, %rd340, 0;
	mov.b64 	%rd6269, 0;
	@%p793 bra 	$L__BB0_164;
	shl.b64 	%rd2488, %rd340, 32;
	shr.u64 	%rd2489, %rd340, 32;
	mov.b64 	%rd2490, 977;
	mul.hi.u64 	%rd2491, %rd340, %rd2490;
	mad.lo.s64 	%rd2492, %rd340, 977, %rd2488;
	setp.lt.u64 	%p794, %rd2492, %rd2488;
	selp.u64 	%rd2493, 1, 0, %p794;
	add.s64 	%rd6273, %rd2492, %rd6273;
	setp.lt.u64 	%p795, %rd6273, %rd2492;
	selp.u64 	%rd2494, 1, 0, %p795;
	add.s64 	%rd2495, %rd2494, %rd2493;
	add.s64 	%rd2496, %rd2489, %rd2491;
	setp.lt.u64 	%p796, %rd2496, %rd2489;
	selp.u64 	%rd2497, 1, 0, %p796;
	add.s64 	%rd2498, %rd6272, %rd2496;
	add.s64 	%rd2499, %rd2498, %rd2495;
	setp.lt.u64 	%p797, %rd2499, %rd6272;
	not.b64 	%rd2500, %rd2496;
	setp.gt.u64 	%p798, %rd2495, %rd2500;
	or.pred  	%p799, %p798, %p797;
	selp.u64 	%rd2501, 1, 0, %p799;
	add.s64 	%rd2502, %rd6271, %rd2497;
	add.s64 	%rd343, %rd2502, %rd2501;
	setp.lt.u64 	%p800, %rd343, %rd6271;
	selp.u64 	%rd2503, 1, 0, %p800;
	add.s64 	%rd344, %rd6270, %rd2503;
	setp.lt.u64 	%p801, %rd344, %rd6270;
	selp.u64 	%rd6269, 1, 0, %p801;
	mov.u64 	%rd6270, %rd344;
	mov.u64 	%rd6271, %rd343;
	mov.u64 	%rd6272, %rd2499;
$L__BB0_164:
	add.s64 	%rd6277, %rd6273, %rd332;
	setp.lt.u64 	%p802, %rd6277, %rd6273;
	selp.u64 	%rd2504, 1, 0, %p802;
	add.s64 	%rd2505, %rd6272, %rd333;
	setp.lt.u64 	%p803, %rd2505, %rd6272;
	add.s64 	%rd6276, %rd2505, %rd2504;
	setp.lt.u64 	%p804, %rd6276, %rd2505;
	or.pred  	%p805, %p803, %p804;
	selp.u64 	%rd2506, 1, 0, %p805;
	add.s64 	%rd2507, %rd6271, %rd334;
	setp.lt.u64 	%p806, %rd2507, %rd6271;
	add.s64 	%rd6275, %rd2507, %rd2506;
	setp.lt.u64 	%p807, %rd6275, %rd2507;
	or.pred  	%p808, %p806, %p807;
	selp.u64 	%rd2508, 1, 0, %p808;
	add.s64 	%rd2509, %rd6270, %rd335;
	setp.lt.u64 	%p809, %rd2509, %rd6270;
	add.s64 	%rd6274, %rd2509, %rd2508;
	setp.lt.u64 	%p810, %rd6274, %rd2509;
	or.pred  	%p811, %p809, %p810;
	selp.u64 	%rd2511, 1, 0, %p811;
	add.s64 	%rd355, %rd6269, %rd2511;
	setp.ne.s64 	%p812, %rd355, 0;
	setp.gt.u64 	%p813, %rd6274, %rd7;
	or.pred  	%p814, %p812, %p813;
	@%p814 bra 	$L__BB0_170;
	setp.lt.u64 	%p815, %rd6274, %rd7;
	@%p815 bra 	$L__BB0_183;
	setp.gt.u64 	%p816, %rd6275, %rd8;
	@%p816 bra 	$L__BB0_170;
	setp.lt.u64 	%p817, %rd6275, %rd8;
	@%p817 bra 	$L__BB0_183;
	setp.gt.u64 	%p818, %rd6276, %rd9;
	@%p818 bra 	$L__BB0_170;
	setp.lt.u64 	%p819, %rd6276, %rd9;
	setp.lt.u64 	%p820, %rd6277, %rd10;
	or.pred  	%p821, %p819, %p820;
	@%p821 bra 	$L__BB0_183;
$L__BB0_170:
	sub.s64 	%rd356, %rd6277, %rd10;
	setp.lt.u64 	%p822, %rd6277, %rd10;
	selp.u64 	%rd2512, 1, 0, %p822;
	sub.s64 	%rd2513, %rd6276, %rd9;
	setp.lt.u64 	%p823, %rd6276, %rd9;
	selp.s64 	%rd2514, -1, 0, %p822;
	add.s64 	%rd6276, %rd2513, %rd2514;
	setp.lt.u64 	%p824, %rd2513, %rd2512;
	or.pred  	%p825, %p823, %p824;
	selp.u64 	%rd2515, 1, 0, %p825;
	sub.s64 	%rd2516, %rd6275, %rd8;
	setp.lt.u64 	%p826, %rd6275, %rd8;
	selp.s64 	%rd2517, -1, 0, %p825;
	add.s64 	%rd6275, %rd2516, %rd2517;
	setp.lt.u64 	%p827, %rd2516, %rd2515;
	or.pred  	%p828, %p826, %p827;
	selp.u64 	%rd2518, 1, 0, %p828;
	sub.s64 	%rd2519, %rd6274, %rd7;
	setp.lt.u64 	%p829, %rd6274, %rd7;
	selp.s64 	%rd2520, -1, 0, %p828;
	add.s64 	%rd6274, %rd2519, %rd2520;
	setp.lt.u64 	%p830, %rd2519, %rd2518;
	or.pred  	%p831, %p829, %p830;
	selp.s64 	%rd2521, -1, 0, %p831;
	add.s64 	%rd360, %rd355, %rd2521;
	setp.ne.s64 	%p832, %rd360, 0;
	setp.gt.u64 	%p833, %rd6274, %rd7;
	or.pred  	%p834, %p832, %p833;
	@%p834 bra 	$L__BB0_176;
	setp.lt.u64 	%p835, %rd6274, %rd7;
	mov.u64 	%rd6277, %rd356;
	@%p835 bra 	$L__BB0_183;
	setp.gt.u64 	%p836, %rd6275, %rd8;
	@%p836 bra 	$L__BB0_176;
	setp.lt.u64 	%p837, %rd6275, %rd8;
	mov.u64 	%rd6277, %rd356;
	@%p837 bra 	$L__BB0_183;
	setp.gt.u64 	%p838, %rd6276, %rd9;
	@%p838 bra 	$L__BB0_176;
	setp.lt.u64 	%p839, %rd6276, %rd9;
	setp.lt.u64 	%p840, %rd356, %rd10;
	or.pred  	%p841, %p839, %p840;
	mov.u64 	%rd6277, %rd356;
	@%p841 bra 	$L__BB0_183;
$L__BB0_176:
	sub.s64 	%rd361, %rd356, %rd10;
	setp.lt.u64 	%p842, %rd356, %rd10;
	selp.u64 	%rd2522, 1, 0, %p842;
	sub.s64 	%rd2523, %rd6276, %rd9;
	setp.lt.u64 	%p843, %rd6276, %rd9;
	selp.s64 	%rd2524, -1, 0, %p842;
	add.s64 	%rd6276, %rd2523, %rd2524;
	setp.lt.u64 	%p844, %rd2523, %rd2522;
	or.pred  	%p845, %p843, %p844;
	selp.u64 	%rd2525, 1, 0, %p845;
	sub.s64 	%rd2526, %rd6275, %rd8;
	setp.lt.u64 	%p846, %rd6275, %rd8;
	selp.s64 	%rd2527, -1, 0, %p845;
	add.s64 	%rd6275, %rd2526, %rd2527;
	setp.lt.u64 	%p847, %rd2526, %rd2525;
	or.pred  	%p848, %p846, %p847;
	selp.u64 	%rd2528, 1, 0, %p848;
	sub.s64 	%rd2529, %rd6274, %rd7;
	setp.lt.u64 	%p849, %rd6274, %rd7;
	selp.s64 	%rd2530, -1, 0, %p848;
	add.s64 	%rd6274, %rd2529, %rd2530;
	setp.lt.u64 	%p850, %rd2529, %rd2528;
	or.pred  	%p851, %p849, %p850;
	selp.u64 	%rd2531, 1, 0, %p851;
	setp.ne.s64 	%p852, %rd360, %rd2531;
	setp.gt.u64 	%p853, %rd6274, %rd7;
	or.pred  	%p854, %p852, %p853;
	@%p854 bra 	$L__BB0_182;
	setp.lt.u64 	%p855, %rd6274, %rd7;
	mov.u64 	%rd6277, %rd361;
	@%p855 bra 	$L__BB0_183;
	setp.gt.u64 	%p856, %rd6275, %rd8;
	@%p856 bra 	$L__BB0_182;
	setp.lt.u64 	%p857, %rd6275, %rd8;
	mov.u64 	%rd6277, %rd361;
	@%p857 bra 	$L__BB0_183;
	setp.gt.u64 	%p858, %rd6276, %rd9;
	@%p858 bra 	$L__BB0_182;
	setp.lt.u64 	%p859, %rd6276, %rd9;
	setp.lt.u64 	%p860, %rd361, %rd10;
	or.pred  	%p861, %p859, %p860;
	mov.u64 	%rd6277, %rd361;
	@%p861 bra 	$L__BB0_183;
$L__BB0_182:
	sub.s64 	%rd6277, %rd361, %rd10;
	setp.lt.u64 	%p862, %rd361, %rd10;
	selp.u64 	%rd2532, 1, 0, %p862;
	sub.s64 	%rd2533, %rd6276, %rd9;
	setp.lt.u64 	%p863, %rd6276, %rd9;
	selp.s64 	%rd2534, -1, 0, %p862;
	add.s64 	%rd6276, %rd2533, %rd2534;
	setp.lt.u64 	%p864, %rd2533, %rd2532;
	or.pred  	%p865, %p863, %p864;
	selp.u64 	%rd2535, 1, 0, %p865;
	sub.s64 	%rd2536, %rd6275, %rd8;
	setp.lt.u64 	%p866, %rd6275, %rd8;
	selp.s64 	%rd2537, -1, 0, %p865;
	add.s64 	%rd6275, %rd2536, %rd2537;
	setp.lt.u64 	%p867, %rd2536, %rd2535;
	or.pred  	%p868, %p866, %p867;
	selp.s64 	%rd2538, -1, 0, %p868;
	sub.s64 	%rd2539, %rd6274, %rd7;
	add.s64 	%rd6274, %rd2539, %rd2538;
$L__BB0_183:
	shl.b64 	%rd373, %rd6213, 1;
	shr.u64 	%rd2540, %rd6213, 63;
	add.s64 	%rd2541, %rd6212, %rd2540;
	setp.lt.u64 	%p869, %rd2541, %rd6212;
	selp.u64 	%rd2542, 1, 0, %p869;
	add.s64 	%rd6280, %rd2541, %rd6212;
	setp.lt.u64 	%p870, %rd6280, %rd2541;
	selp.u64 	%rd2543, 1, 0, %p870;
	add.s64 	%rd2544, %rd2543, %rd2542;
	add.s64 	%rd2545, %rd6211, %rd2544;
	setp.lt.u64 	%p871, %rd2545, %rd6211;
	selp.u64 	%rd2546, 1, 0, %p871;
	add.s64 	%rd6279, %rd2545, %rd6211;
	setp.lt.u64 	%p872, %rd6279, %rd2545;
	selp.u64 	%rd2547, 1, 0, %p872;
	add.s64 	%rd2548, %rd2547, %rd2546;
	add.s64 	%rd2549, %rd6210, %rd2548;
	setp.lt.u64 	%p873, %rd2549, %rd6210;
	add.s64 	%rd6278, %rd2549, %rd6210;
	setp.lt.u64 	%p874, %rd6278, %rd2549;
	or.pred  	%p875, %p874, %p873;
	setp.gt.u64 	%p876, %rd6278, %rd7;
	or.pred  	%p877, %p875, %p876;
	@%p877 bra 	$L__BB0_189;
	setp.lt.u64 	%p878, %rd6278, %rd7;
	mov.u64 	%rd6281, %rd373;
	@%p878 bra 	$L__BB0_190;
	setp.gt.u64 	%p879, %rd6279, %rd8;
	@%p879 bra 	$L__BB0_189;
	setp.lt.u64 	%p880, %rd6279, %rd8;
	mov.u64 	%rd6281, %rd373;
	@%p880 bra 	$L__BB0_190;
	setp.gt.u64 	%p881, %rd6280, %rd9;
	@%p881 bra 	$L__BB0_189;
	setp.lt.u64 	%p882, %rd6280, %rd9;
	setp.lt.u64 	%p883, %rd373, %rd10;
	or.pred  	%p884, %p882, %p883;
	mov.u64 	%rd6281, %rd373;
	@%p884 bra 	$L__BB0_190;
$L__BB0_189:
	sub.s64 	%rd6281, %rd373, %rd10;
	setp.lt.u64 	%p885, %rd373, %rd10;
	selp.u64 	%rd2551, 1, 0, %p885;
	sub.s64 	%rd2552, %rd6280, %rd9;
	setp.lt.u64 	%p886, %rd6280, %rd9;
	selp.s64 	%rd2553, -1, 0, %p885;
	add.s64 	%rd6280, %rd2552, %rd2553;
	setp.lt.u64 	%p887, %rd2552, %rd2551;
	or.pred  	%p888, %p886, %p887;
	selp.u64 	%rd2554, 1, 0, %p888;
	sub.s64 	%rd2555, %rd6279, %rd8;
	setp.lt.u64 	%p889, %rd6279, %rd8;
	selp.s64 	%rd2556, -1, 0, %p888;
	add.s64 	%rd6279, %rd2555, %rd2556;
	setp.lt.u64 	%p890, %rd2555, %rd2554;
	or.pred  	%p891, %p889, %p890;
	selp.s64 	%rd2557, -1, 0, %p891;
	sub.s64 	%rd2558, %rd6278, %rd7;
	add.s64 	%rd6278, %rd2558, %rd2557;
$L__BB0_190:
	shl.b64 	%rd385, %rd6281, 1;
	shr.u64 	%rd2559, %rd6281, 63;
	add.s64 	%rd2560, %rd6280, %rd2559;
	setp.lt.u64 	%p892, %rd2560, %rd6280;
	selp.u64 	%rd2561, 1, 0, %p892;
	add.s64 	%rd6284, %rd2560, %rd6280;
	setp.lt.u64 	%p893, %rd6284, %rd2560;
	selp.u64 	%rd2562, 1, 0, %p893;
	add.s64 	%rd2563, %rd2562, %rd2561;
	add.s64 	%rd2564, %rd6279, %rd2563;
	setp.lt.u64 	%p894, %rd2564, %rd6279;
	selp.u64 	%rd2565, 1, 0, %p894;
	add.s64 	%rd6283, %rd2564, %rd6279;
	setp.lt.u64 	%p895, %rd6283, %rd2564;
	selp.u64 	%rd2566, 1, 0, %p895;
	add.s64 	%rd2567, %rd2566, %rd2565;
	add.s64 	%rd2568, %rd6278, %rd2567;
	setp.lt.u64 	%p896, %rd2568, %rd6278;
	add.s64 	%rd6282, %rd2568, %rd6278;
	setp.lt.u64 	%p897, %rd6282, %rd2568;
	or.pred  	%p898, %p897, %p896;
	setp.gt.u64 	%p899, %rd6282, %rd7;
	or.pred  	%p900, %p898, %p899;
	@%p900 bra 	$L__BB0_196;
	setp.lt.u64 	%p901, %rd6282, %rd7;
	mov.u64 	%rd6285, %rd385;
	@%p901 bra 	$L__BB0_197;
	setp.gt.u64 	%p902, %rd6283, %rd8;
	@%p902 bra 	$L__BB0_196;
	setp.lt.u64 	%p903, %rd6283, %rd8;
	mov.u64 	%rd6285, %rd385;
	@%p903 bra 	$L__BB0_197;
	setp.gt.u64 	%p904, %rd6284, %rd9;
	@%p904 bra 	$L__BB0_196;
	setp.lt.u64 	%p905, %rd6284, %rd9;
	setp.lt.u64 	%p906, %rd385, %rd10;
	or.pred  	%p907, %p905, %p906;
	mov.u64 	%rd6285, %rd385;
	@%p907 bra 	$L__BB0_197;
$L__BB0_196:
	sub.s64 	%rd6285, %rd385, %rd10;
	setp.lt.u64 	%p908, %rd385, %rd10;
	selp.u64 	%rd2570, 1, 0, %p908;
	sub.s64 	%rd2571, %rd6284, %rd9;
	setp.lt.u64 	%p909, %rd6284, %rd9;
	selp.s64 	%rd2572, -1, 0, %p908;
	add.s64 	%rd6284, %rd2571, %rd2572;
	setp.lt.u64 	%p910, %rd2571, %rd2570;
	or.pred  	%p911, %p909, %p910;
	selp.u64 	%rd2573, 1, 0, %p911;
	sub.s64 	%rd2574, %rd6283, %rd8;
	setp.lt.u64 	%p912, %rd6283, %rd8;
	selp.s64 	%rd2575, -1, 0, %p911;
	add.s64 	%rd6283, %rd2574, %rd2575;
	setp.lt.u64 	%p913, %rd2574, %rd2573;
	or.pred  	%p914, %p912, %p913;
	selp.s64 	%rd2576, -1, 0, %p914;
	sub.s64 	%rd2577, %rd6282, %rd7;
	add.s64 	%rd6282, %rd2577, %rd2576;
$L__BB0_197:
	shl.b64 	%rd397, %rd6285, 1;
	shr.u64 	%rd2578, %rd6285, 63;
	add.s64 	%rd2579, %rd6284, %rd2578;
	setp.lt.u64 	%p915, %rd2579, %rd6284;
	selp.u64 	%rd2580, 1, 0, %p915;
	add.s64 	%rd6288, %rd2579, %rd6284;
	setp.lt.u64 	%p916, %rd6288, %rd2579;
	selp.u64 	%rd2581, 1, 0, %p916;
	add.s64 	%rd2582, %rd2581, %rd2580;
	add.s64 	%rd2583, %rd6283, %rd2582;
	setp.lt.u64 	%p917, %rd2583, %rd6283;
	selp.u64 	%rd2584, 1, 0, %p917;
	add.s64 	%rd6287, %rd2583, %rd6283;
	setp.lt.u64 	%p918, %rd6287, %rd2583;
	selp.u64 	%rd2585, 1, 0, %p918;
	add.s64 	%rd2586, %rd2585, %rd2584;
	add.s64 	%rd2587, %rd6282, %rd2586;
	setp.lt.u64 	%p919, %rd2587, %rd6282;
	add.s64 	%rd6286, %rd2587, %rd6282;
	setp.lt.u64 	%p920, %rd6286, %rd2587;
	or.pred  	%p921, %p920, %p919;
	setp.gt.u64 	%p922, %rd6286, %rd7;
	or.pred  	%p923, %p921, %p922;
	@%p923 bra 	$L__BB0_203;
	setp.lt.u64 	%p924, %rd6286, %rd7;
	mov.u64 	%rd6289, %rd397;
	@%p924 bra 	$L__BB0_204;
	setp.gt.u64 	%p925, %rd6287, %rd8;
	@%p925 bra 	$L__BB0_203;
	setp.lt.u64 	%p926, %rd6287, %rd8;
	mov.u64 	%rd6289, %rd397;
	@%p926 bra 	$L__BB0_204;
	setp.gt.u64 	%p927, %rd6288, %rd9;
	@%p927 bra 	$L__BB0_203;
	setp.lt.u64 	%p928, %rd6288, %rd9;
	setp.lt.u64 	%p929, %rd397, %rd10;
	or.pred  	%p930, %p928, %p929;
	mov.u64 	%rd6289, %rd397;
	@%p930 bra 	$L__BB0_204;
$L__BB0_203:
	sub.s64 	%rd6289, %rd397, %rd10;
	setp.lt.u64 	%p931, %rd397, %rd10;
	selp.u64 	%rd2589, 1, 0, %p931;
	sub.s64 	%rd2590, %rd6288, %rd9;
	setp.lt.u64 	%p932, %rd6288, %rd9;
	selp.s64 	%rd2591, -1, 0, %p931;
	add.s64 	%rd6288, %rd2590, %rd2591;
	setp.lt.u64 	%p933, %rd2590, %rd2589;
	or.pred  	%p934, %p932, %p933;
	selp.u64 	%rd2592, 1, 0, %p934;
	sub.s64 	%rd2593, %rd6287, %rd8;
	setp.lt.u64 	%p935, %rd6287, %rd8;
	selp.s64 	%rd2594, -1, 0, %p934;
	add.s64 	%rd6287, %rd2593, %rd2594;
	setp.lt.u64 	%p936, %rd2593, %rd2592;
	or.pred  	%p937, %p935, %p936;
	selp.s64 	%rd2595, -1, 0, %p937;
	sub.s64 	%rd2596, %rd6286, %rd7;
	add.s64 	%rd6286, %rd2596, %rd2595;
$L__BB0_204:
	setp.gt.u64 	%p938, %rd6274, %rd6286;
	@%p938 bra 	$L__BB0_210;
	setp.lt.u64 	%p939, %rd6274, %rd6286;
	@%p939 bra 	$L__BB0_211;
	setp.gt.u64 	%p940, %rd6275, %rd6287;
	@%p940 bra 	$L__BB0_210;
	setp.lt.u64 	%p941, %rd6275, %rd6287;
	@%p941 bra 	$L__BB0_211;
	setp.gt.u64 	%p942, %rd6276, %rd6288;
	@%p942 bra 	$L__BB0_210;
	setp.lt.u64 	%p943, %rd6276, %rd6288;
	setp.lt.u64 	%p944, %rd6277, %rd6289;
	or.pred  	%p945, %p943, %p944;
	@%p945 bra 	$L__BB0_211;
$L__BB0_210:
	setp.lt.u64 	%p958, %rd6277, %rd6289;
	selp.u64 	%rd2618, 1, 0, %p958;
	sub.s64 	%rd2619, %rd6276, %rd6288;
	setp.lt.u64 	%p959, %rd6276, %rd6288;
	selp.s64 	%rd2620, -1, 0, %p958;
	add.s64 	%rd6485, %rd2619, %rd2620;
	setp.lt.u64 	%p960, %rd2619, %rd2618;
	or.pred  	%p961, %p959, %p960;
	selp.u64 	%rd2621, 1, 0, %p961;
	sub.s64 	%rd2622, %rd6275, %rd6287;
	setp.lt.u64 	%p962, %rd6275, %rd6287;
	selp.s64 	%rd2623, -1, 0, %p961;
	add.s64 	%rd6484, %rd2622, %rd2623;
	setp.lt.u64 	%p963, %rd2622, %rd2621;
	or.pred  	%p964, %p962, %p963;
	selp.s64 	%rd2624, -1, 0, %p964;
	sub.s64 	%rd2625, %rd6274, %rd6286;
	add.s64 	%rd6483, %rd2625, %rd2624;
	bra.uni 	$L__BB0_212;
$L__BB0_211:
	add.s64 	%rd412, %rd6277, %rd10;
	setp.lt.u64 	%p946, %rd412, %rd6277;
	selp.u64 	%rd2597, 1, 0, %p946;
	add.s64 	%rd2598, %rd6276, %rd2597;
	setp.lt.u64 	%p947, %rd2598, %rd6276;
	selp.u64 	%rd2599, 1, 0, %p947;
	add.s64 	%rd2600, %rd2598, %rd9;
	setp.lt.u64 	%p948, %rd2600, %rd2598;
	selp.u64 	%rd2601, 1, 0, %p948;
	add.s64 	%rd2602, %rd2601, %rd2599;
	add.s64 	%rd2603, %rd6275, %rd2602;
	setp.lt.u64 	%p949, %rd2603, %rd6275;
	selp.u64 	%rd2604, 1, 0, %p949;
	add.s64 	%rd2605, %rd2603, %rd8;
	setp.lt.u64 	%p950, %rd2605, %rd2603;
	selp.u64 	%rd2606, 1, 0, %p950;
	add.s64 	%rd2607, %rd2606, %rd2604;
	add.s64 	%rd2608, %rd6274, %rd2607;
	add.s64 	%rd2609, %rd2608, %rd7;
	setp.lt.u64 	%p951, %rd412, %rd6289;
	selp.u64 	%rd2610, 1, 0, %p951;
	sub.s64 	%rd2611, %rd2600, %rd6288;
	setp.lt.u64 	%p952, %rd2600, %rd6288;
	selp.s64 	%rd2612, -1, 0, %p951;
	add.s64 	%rd6485, %rd2611, %rd2612;
	setp.lt.u64 	%p953, %rd2611, %rd2610;
	or.pred  	%p954, %p952, %p953;
	selp.u64 	%rd2613, 1, 0, %p954;
	sub.s64 	%rd2614, %rd2605, %rd6287;
	setp.lt.u64 	%p955, %rd2605, %rd6287;
	selp.s64 	%rd2615, -1, 0, %p954;
	add.s64 	%rd6484, %rd2614, %rd2615;
	setp.lt.u64 	%p956, %rd2614, %rd2613;
	or.pred  	%p957, %p955, %p956;
	selp.s64 	%rd2616, -1, 0, %p957;
	sub.s64 	%rd2617, %rd2609, %rd6286;
	add.s64 	%rd6483, %rd2617, %rd2616;
	mov.u64 	%rd6277, %rd412;
$L__BB0_212:
	sub.s64 	%rd6486, %rd6277, %rd6289;
	mul.lo.s64 	%rd421, %rd6490, %rd39;
	mul.hi.u64 	%rd2627, %rd39, %rd6490;
	mul.lo.s64 	%rd2628, %rd6489, %rd39;
	mul.hi.u64 	%rd2629, %rd39, %rd6489;
	add.s64 	%rd2630, %rd2628, %rd2627;
	setp.lt.u64 	%p965, %rd2630, %rd2628;
	selp.u64 	%rd2631, 1, 0, %p965;
	add.s64 	%rd2632, %rd2629, %rd2631;
	mul.lo.s64 	%rd2633, %rd6488, %rd39;
	mul.hi.u64 	%rd2634, %rd39, %rd6488;
	add.s64 	%rd2635, %rd2633, %rd2632;
	setp.lt.u64 	%p966, %rd2635, %rd2633;
	selp.u64 	%rd2636, 1, 0, %p966;
	add.s64 	%rd2637, %rd2634, %rd2636;
	mul.lo.s64 	%rd2638, %rd6487, %rd39;
	mul.hi.u64 	%rd2639, %rd39, %rd6487;
	add.s64 	%rd2640, %rd2638, %rd2637;
	setp.lt.u64 	%p967, %rd2640, %rd2638;
	selp.u64 	%rd2641, 1, 0, %p967;
	add.s64 	%rd2642, %rd2639, %rd2641;
	mul.hi.u64 	%rd2643, %rd38, %rd6490;
	mad.lo.s64 	%rd422, %rd6490, %rd38, %rd2630;
	setp.lt.u64 	%p968, %rd422, %rd2630;
	selp.u64 	%rd2644, 1, 0, %p968;
	add.s64 	%rd2645, %rd2643, %rd2644;
	mul.hi.u64 	%rd2646, %rd38, %rd6489;
	mad.lo.s64 	%rd2647, %rd6489, %rd38, %rd2635;
	setp.lt.u64 	%p969, %rd2647, %rd2635;
	selp.u64 	%rd2648, 1, 0, %p969;
	add.s64 	%rd2649, %rd2647, %rd2645;
	setp.lt.u64 	%p970, %rd2649, %rd2647;
	selp.u64 	%rd2650, 1, 0, %p970;
	add.s64 	%rd2651, %rd2646, %rd2648;
	add.s64 	%rd2652, %rd2651, %rd2650;
	mul.hi.u64 	%rd2653, %rd38, %rd6488;
	mad.lo.s64 	%rd2654, %rd6488, %rd38, %rd2640;
	setp.lt.u64 	%p971, %rd2654, %rd2640;
	selp.u64 	%rd2655, 1, 0, %p971;
	add.s64 	%rd2656, %rd2654, %rd2652;
	setp.lt.u64 	%p972, %rd2656, %rd2654;
	selp.u64 	%rd2657, 1, 0, %p972;
	add.s64 	%rd2658, %rd2653, %rd2655;
	add.s64 	%rd2659, %rd2658, %rd2657;
	mul.hi.u64 	%rd2660, %rd38, %rd6487;
	mad.lo.s64 	%rd2661, %rd6487, %rd38, %rd2642;
	setp.lt.u64 	%p973, %rd2661, %rd2642;
	selp.u64 	%rd2662, 1, 0, %p973;
	add.s64 	%rd2663, %rd2661, %rd2659;
	setp.lt.u64 	%p974, %rd2663, %rd2661;
	selp.u64 	%rd2664, 1, 0, %p974;
	add.s64 	%rd2665, %rd2660, %rd2662;
	add.s64 	%rd2666, %rd2665, %rd2664;
	mul.hi.u64 	%rd2667, %rd37, %rd6490;
	mad.lo.s64 	%rd423, %rd6490, %rd37, %rd2649;
	setp.lt.u64 	%p975, %rd423, %rd2649;
	selp.u64 	%rd2668, 1, 0, %p975;
	add.s64 	%rd2669, %rd2667, %rd2668;
	mul.hi.u64 	%rd2670, %rd37, %rd6489;
	mad.lo.s64 	%rd2671, %rd6489, %rd37, %rd2656;
	setp.lt.u64 	%p976, %rd2671, %rd2656;
	selp.u64 	%rd2672, 1, 0, %p976;
	add.s64 	%rd2673, %rd2671, %rd2669;
	setp.lt.u64 	%p977, %rd2673, %rd2671;
	selp.u64 	%rd2674, 1, 0, %p977;
	add.s64 	%rd2675, %rd2670, %rd2672;
	add.s64 	%rd2676, %rd2675, %rd2674;
	mul.hi.u64 	%rd2677, %rd37, %rd6488;
	mad.lo.s64 	%rd2678, %rd6488, %rd37, %rd2663;
	setp.lt.u64 	%p978, %rd2678, %rd2663;
	selp.u64 	%rd2679, 1, 0, %p978;
	add.s64 	%rd2680, %rd2678, %rd2676;
	setp.lt.u64 	%p979, %rd2680, %rd2678;
	selp.u64 	%rd2681, 1, 0, %p979;
	add.s64 	%rd2682, %rd2677, %rd2679;
	add.s64 	%rd2683, %rd2682, %rd2681;
	mul.hi.u64 	%rd2684, %rd37, %rd6487;
	mad.lo.s64 	%rd2685, %rd6487, %rd37, %rd2666;
	setp.lt.u64 	%p980, %rd2685, %rd2666;
	selp.u64 	%rd2686, 1, 0, %p980;
	add.s64 	%rd2687, %rd2685, %rd2683;
	setp.lt.u64 	%p981, %rd2687, %rd2685;
	selp.u64 	%rd2688, 1, 0, %p981;
	add.s64 	%rd2689, %rd2684, %rd2686;
	add.s64 	%rd2690, %rd2689, %rd2688;
	mul.hi.u64 	%rd2691, %rd36, %rd6490;
	mad.lo.s64 	%rd424, %rd6490, %rd36, %rd2673;
	setp.lt.u64 	%p982, %rd424, %rd2673;
	selp.u64 	%rd2692, 1, 0, %p982;
	add.s64 	%rd2693, %rd2691, %rd2692;
	mul.hi.u64 	%rd2694, %rd36, %rd6489;
	mad.lo.s64 	%rd2695, %rd6489, %rd36, %rd2680;
	setp.lt.u64 	%p983, %rd2695, %rd2680;
	selp.u64 	%rd2696, 1, 0, %p983;
	add.s64 	%rd2697, %rd2695, %rd2693;
	setp.lt.u64 	%p984, %rd2697, %rd2695;
	selp.u64 	%rd2698, 1, 0, %p984;
	add.s64 	%rd2699, %rd2694, %rd2696;
	add.s64 	%rd2700, %rd2699, %rd2698;
	mul.hi.u64 	%rd2701, %rd36, %rd6488;
	mad.lo.s64 	%rd2702, %rd6488, %rd36, %rd2687;
	setp.lt.u64 	%p985, %rd2702, %rd2687;
	selp.u64 	%rd2703, 1, 0, %p985;
	add.s64 	%rd2704, %rd2702, %rd2700;
	setp.lt.u64 	%p986, %rd2704, %rd2702;
	selp.u64 	%rd2705, 1, 0, %p986;
	add.s64 	%rd2706, %rd2701, %rd2703;
	add.s64 	%rd2707, %rd2706, %rd2705;
	mul.hi.u64 	%rd2708, %rd36, %rd6487;
	mad.lo.s64 	%rd2709, %rd6487, %rd36, %rd2690;
	setp.lt.u64 	%p987, %rd2709, %rd2690;
	selp.u64 	%rd2710, 1, 0, %p987;
	add.s64 	%rd2711, %rd2709, %rd2707;
	setp.lt.u64 	%p988, %rd2711, %rd2709;
	selp.u64 	%rd2712, 1, 0, %p988;
	add.s64 	%rd2713, %rd2708, %rd2710;
	add.s64 	%rd2714, %rd2713, %rd2712;
	shl.b64 	%rd2715, %rd2697, 32;
	mov.b64 	{%r175, %r176}, %rd2697;
	mov.b64 	{%r177, %r178}, %rd2704;
	mov.b64 	%rd2716, {%r176, %r177};
	mov.b64 	{%r179, %r180}, %rd2711;
	mov.b64 	%rd2717, {%r178, %r179};
	mov.b64 	{%r181, %r182}, %rd2714;
	mov.b64 	%rd2718, {%r180, %r181};
	shr.u64 	%rd2719, %rd2714, 32;
	mul.lo.s64 	%rd2720, %rd2697, 977;
	mov.b64 	%rd2721, 977;
	mul.hi.u64 	%rd2722, %rd2697, %rd2721;
	mul.lo.s64 	%rd2723, %rd2704, 977;
	mul.hi.u64 	%rd2724, %rd2704, %rd2721;
	add.s64 	%rd2725, %rd2723, %rd2722;
	setp.lt.u64 	%p989, %rd2725, %rd2723;
	selp.u64 	%rd2726, 1, 0, %p989;
	add.s64 	%rd2727, %rd2724, %rd2726;
	mul.lo.s64 	%rd2728, %rd2711, 977;
	mul.hi.u64 	%rd2729, %rd2711, %rd2721;
	add.s64 	%rd2730, %rd2728, %rd2727;
	setp.lt.u64 	%p990, %rd2730, %rd2728;
	selp.u64 	%rd2731, 1, 0, %p990;
	add.s64 	%rd2732, %rd2729, %rd2731;
	mul.lo.s64 	%rd2733, %rd2714, 977;
	mul.hi.u64 	%rd2734, %rd2714, %rd2721;
	add.s64 	%rd2735, %rd2733, %rd2732;
	setp.lt.u64 	%p991, %rd2735, %rd2733;
	selp.u64 	%rd2736, 1, 0, %p991;
	add.s64 	%rd2737, %rd2734, %rd2736;
	add.s64 	%rd6294, %rd2720, %rd2715;
	setp.lt.u64 	%p992, %rd6294, %rd2720;
	selp.u64 	%rd2738, 1, 0, %p992;
	add.s64 	%rd2739, %rd2725, %rd2716;
	setp.lt.u64 	%p993, %rd2739, %rd2725;
	add.s64 	%rd6295, %rd2739, %rd2738;
	setp.lt.u64 	%p994, %rd6295, %rd2739;
	or.pred  	%p995, %p993, %p994;
	selp.u64 	%rd2740, 1, 0, %p995;
	add.s64 	%rd2741, %rd2730, %rd2717;
	setp.lt.u64 	%p996, %rd2741, %rd2730;
	add.s64 	%rd6296, %rd2741, %rd2740;
	setp.lt.u64 	%p997, %rd6296, %rd2741;
	or.pred  	%p998, %p996, %p997;
	selp.u64 	%rd2742, 1, 0, %p998;
	add.s64 	%rd2743, %rd2735, %rd2718;
	setp.lt.u64 	%p999, %rd2743, %rd2735;
	add.s64 	%rd6297, %rd2743, %rd2742;
	setp.lt.u64 	%p1000, %rd6297, %rd2743;
	or.pred  	%p1001, %p999, %p1000;
	selp.u64 	%rd2744, 1, 0, %p1001;
	add.s64 	%rd2745, %rd2737, %rd2719;
	add.s64 	%rd429, %rd2745, %rd2744;
	setp.eq.s64 	%p1002, %rd429, 0;
	mov.b64 	%rd6298, 0;
	@%p1002 bra 	$L__BB0_214;
	shl.b64 	%rd2746, %rd429, 32;
	shr.u64 	%rd2747, %rd429, 32;
	mov.b64 	%rd2748, 977;
	mul.hi.u64 	%rd2749, %rd429, %rd2748;
	mad.lo.s64 	%rd2750, %rd429, 977, %rd2746;
	setp.lt.u64 	%p1003, %rd2750, %rd2746;
	selp.u64 	%rd2751, 1, 0, %p1003;
	add.s64 	%rd6294, %rd2750, %rd6294;
	setp.lt.u64 	%p1004, %rd6294, %rd2750;
	selp.u64 	%rd2752, 1, 0, %p1004;
	add.s64 	%rd2753, %rd2752, %rd2751;
	add.s64 	%rd2754, %rd2747, %rd2749;
	setp.lt.u64 	%p1005, %rd2754, %rd2747;
	selp.u64 	%rd2755, 1, 0, %p1005;
	add.s64 	%rd2756, %rd6295, %rd2754;
	add.s64 	%rd2757, %rd2756, %rd2753;
	setp.lt.u64 	%p1006, %rd2757, %rd6295;
	not.b64 	%rd2758, %rd2754;
	setp.gt.u64 	%p1007, %rd2753, %rd2758;
	or.pred  	%p1008, %p1007, %p1006;
	selp.u64 	%rd2759, 1, 0, %p1008;
	add.s64 	%rd2760, %rd6296, %rd2755;
	add.s64 	%rd432, %rd2760, %rd2759;
	setp.lt.u64 	%p1009, %rd432, %rd6296;
	selp.u64 	%rd2761, 1, 0, %p1009;
	add.s64 	%rd433, %rd6297, %rd2761;
	setp.lt.u64 	%p1010, %rd433, %rd6297;
	selp.u64 	%rd6298, 1, 0, %p1010;
	mov.u64 	%rd6295, %rd2757;
	mov.u64 	%rd6296, %rd432;
	mov.u64 	%rd6297, %rd433;
$L__BB0_214:
	add.s64 	%rd6299, %rd6294, %rd421;
	setp.lt.u64 	%p1011, %rd6299, %rd6294;
	selp.u64 	%rd2762, 1, 0, %p1011;
	add.s64 	%rd2763, %rd6295, %rd422;
	setp.lt.u64 	%p1012, %rd2763, %rd6295;
	add.s64 	%rd6300, %rd2763, %rd2762;
	setp.lt.u64 	%p1013, %rd6300, %rd2763;
	or.pred  	%p1014, %p1012, %p1013;
	selp.u64 	%rd2764, 1, 0, %p1014;
	add.s64 	%rd2765, %rd6296, %rd423;
	setp.lt.u64 	%p1015, %rd2765, %rd6296;
	add.s64 	%rd6301, %rd2765, %rd2764;
	setp.lt.u64 	%p1016, %rd6301, %rd2765;
	or.pred  	%p1017, %p1015, %p1016;
	selp.u64 	%rd2766, 1, 0, %p1017;
	add.s64 	%rd2767, %rd6297, %rd424;
	setp.lt.u64 	%p1018, %rd2767, %rd6297;
	add.s64 	%rd6302, %rd2767, %rd2766;
	setp.lt.u64 	%p1019, %rd6302, %rd2767;
	or.pred  	%p1020, %p1018, %p1019;
	selp.u64 	%rd2769, 1, 0, %p1020;
	add.s64 	%rd444, %rd6298, %rd2769;
	setp.ne.s64 	%p1021, %rd444, 0;
	setp.gt.u64 	%p1022, %rd6302, %rd7;
	or.pred  	%p1023, %p1021, %p1022;
	@%p1023 bra 	$L__BB0_220;
	setp.lt.u64 	%p1024, %rd6302, %rd7;
	@%p1024 bra 	$L__BB0_233;
	setp.gt.u64 	%p1025, %rd6301, %rd8;
	@%p1025 bra 	$L__BB0_220;
	setp.lt.u64 	%p1026, %rd6301, %rd8;
	@%p1026 bra 	$L__BB0_233;
	setp.gt.u64 	%p1027, %rd6300, %rd9;
	@%p1027 bra 	$L__BB0_220;
	setp.lt.u64 	%p1028, %rd6300, %rd9;
	setp.lt.u64 	%p1029, %rd6299, %rd10;
	or.pred  	%p1030, %p1028, %p1029;
	@%p1030 bra 	$L__BB0_233;
$L__BB0_220:
	sub.s64 	%rd445, %rd6299, %rd10;
	setp.lt.u64 	%p1031, %rd6299, %rd10;
	selp.u64 	%rd2770, 1, 0, %p1031;
	sub.s64 	%rd2771, %rd6300, %rd9;
	setp.lt.u64 	%p1032, %rd6300, %rd9;
	selp.s64 	%rd2772, -1, 0, %p1031;
	add.s64 	%rd6300, %rd2771, %rd2772;
	setp.lt.u64 	%p1033, %rd2771, %rd2770;
	or.pred  	%p1034, %p1032, %p1033;
	selp.u64 	%rd2773, 1, 0, %p1034;
	sub.s64 	%rd2774, %rd6301, %rd8;
	setp.lt.u64 	%p1035, %rd6301, %rd8;
	selp.s64 	%rd2775, -1, 0, %p1034;
	add.s64 	%rd6301, %rd2774, %rd2775;
	setp.lt.u64 	%p1036, %rd2774, %rd2773;
	or.pred  	%p1037, %p1035, %p1036;
	selp.u64 	%rd2776, 1, 0, %p1037;
	sub.s64 	%rd2777, %rd6302, %rd7;
	setp.lt.u64 	%p1038, %rd6302, %rd7;
	selp.s64 	%rd2778, -1, 0, %p1037;
	add.s64 	%rd6302, %rd2777, %rd2778;
	setp.lt.u64 	%p1039, %rd2777, %rd2776;
	or.pred  	%p1040, %p1038, %p1039;
	selp.s64 	%rd2779, -1, 0, %p1040;
	add.s64 	%rd449, %rd444, %rd2779;
	setp.ne.s64 	%p1041, %rd449, 0;
	setp.gt.u64 	%p1042, %rd6302, %rd7;
	or.pred  	%p1043, %p1041, %p1042;
	@%p1043 bra 	$L__BB0_226;
	setp.lt.u64 	%p1044, %rd6302, %rd7;
	mov.u64 	%rd6299, %rd445;
	@%p1044 bra 	$L__BB0_233;
	setp.gt.u64 	%p1045, %rd6301, %rd8;
	@%p1045 bra 	$L__BB0_226;
	setp.lt.u64 	%p1046, %rd6301, %rd8;
	mov.u64 	%rd6299, %rd445;
	@%p1046 bra 	$L__BB0_233;
	setp.gt.u64 	%p1047, %rd6300, %rd9;
	@%p1047 bra 	$L__BB0_226;
	setp.lt.u64 	%p1048, %rd6300, %rd9;
	setp.lt.u64 	%p1049, %rd445, %rd10;
	or.pred  	%p1050, %p1048, %p1049;
	mov.u64 	%rd6299, %rd445;
	@%p1050 bra 	$L__BB0_233;
$L__BB0_226:
	sub.s64 	%rd450, %rd445, %rd10;
	setp.lt.u64 	%p1051, %rd445, %rd10;
	selp.u64 	%rd2780, 1, 0, %p1051;
	sub.s64 	%rd2781, %rd6300, %rd9;
	setp.lt.u64 	%p1052, %rd6300, %rd9;
	selp.s64 	%rd2782, -1, 0, %p1051;
	add.s64 	%rd6300, %rd2781, %rd2782;
	setp.lt.u64 	%p1053, %rd2781, %rd2780;
	or.pred  	%p1054, %p1052, %p1053;
	selp.u64 	%rd2783, 1, 0, %p1054;
	sub.s64 	%rd2784, %rd6301, %rd8;
	setp.lt.u64 	%p1055, %rd6301, %rd8;
	selp.s64 	%rd2785, -1, 0, %p1054;
	add.s64 	%rd6301, %rd2784, %rd2785;
	setp.lt.u64 	%p1056, %rd2784, %rd2783;
	or.pred  	%p1057, %p1055, %p1056;
	selp.u64 	%rd2786, 1, 0, %p1057;
	sub.s64 	%rd2787, %rd6302, %rd7;
	setp.lt.u64 	%p1058, %rd6302, %rd7;
	selp.s64 	%rd2788, -1, 0, %p1057;
	add.s64 	%rd6302, %rd2787, %rd2788;
	setp.lt.u64 	%p1059, %rd2787, %rd2786;
	or.pred  	%p1060, %p1058, %p1059;
	selp.u64 	%rd2789, 1, 0, %p1060;
	setp.ne.s64 	%p1061, %rd449, %rd2789;
	setp.gt.u64 	%p1062, %rd6302, %rd7;
	or.pred  	%p1063, %p1061, %p1062;
	@%p1063 bra 	$L__BB0_232;
	setp.lt.u64 	%p1064, %rd6302, %rd7;
	mov.u64 	%rd6299, %rd450;
	@%p1064 bra 	$L__BB0_233;
	setp.gt.u64 	%p1065, %rd6301, %rd8;
	@%p1065 bra 	$L__BB0_232;
	setp.lt.u64 	%p1066, %rd6301, %rd8;
	mov.u64 	%rd6299, %rd450;
	@%p1066 bra 	$L__BB0_233;
	setp.gt.u64 	%p1067, %rd6300, %rd9;
	@%p1067 bra 	$L__BB0_232;
	setp.lt.u64 	%p1068, %rd6300, %rd9;
	setp.lt.u64 	%p1069, %rd450, %rd10;
	or.pred  	%p1070, %p1068, %p1069;
	mov.u64 	%rd6299, %rd450;
	@%p1070 bra 	$L__BB0_233;
$L__BB0_232:
	sub.s64 	%rd6299, %rd450, %rd10;
	setp.lt.u64 	%p1071, %rd450, %rd10;
	selp.u64 	%rd2790, 1, 0, %p1071;
	sub.s64 	%rd2791, %rd6300, %rd9;
	setp.lt.u64 	%p1072, %rd6300, %rd9;
	selp.s64 	%rd2792, -1, 0, %p1071;
	add.s64 	%rd6300, %rd2791, %rd2792;
	setp.lt.u64 	%p1073, %rd2791, %rd2790;
	or.pred  	%p1074, %p1072, %p1073;
	selp.u64 	%rd2793, 1, 0, %p1074;
	sub.s64 	%rd2794, %rd6301, %rd8;
	setp.lt.u64 	%p1075, %rd6301, %rd8;
	selp.s64 	%rd2795, -1, 0, %p1074;
	add.s64 	%rd6301, %rd2794, %rd2795;
	setp.lt.u64 	%p1076, %rd2794, %rd2793;
	or.pred  	%p1077, %p1075, %p1076;
	selp.s64 	%rd2796, -1, 0, %p1077;
	sub.s64 	%rd2797, %rd6302, %rd7;
	add.s64 	%rd6302, %rd2797, %rd2796;
$L__BB0_233:
	shl.b64 	%rd462, %rd6299, 1;
	shr.u64 	%rd2798, %rd6299, 63;
	add.s64 	%rd2799, %rd6300, %rd2798;
	setp.lt.u64 	%p1078, %rd2799, %rd6300;
	selp.u64 	%rd2800, 1, 0, %p1078;
	add.s64 	%rd6489, %rd2799, %rd6300;
	setp.lt.u64 	%p1079, %rd6489, %rd2799;
	selp.u64 	%rd2801, 1, 0, %p1079;
	add.s64 	%rd2802, %rd2801, %rd2800;
	add.s64 	%rd2803, %rd6301, %rd2802;
	setp.lt.u64 	%p1080, %rd2803, %rd6301;
	selp.u64 	%rd2804, 1, 0, %p1080;
	add.s64 	%rd6488, %rd2803, %rd6301;
	setp.lt.u64 	%p1081, %rd6488, %rd2803;
	selp.u64 	%rd2805, 1, 0, %p1081;
	add.s64 	%rd2806, %rd2805, %rd2804;
	add.s64 	%rd2807, %rd6302, %rd2806;
	setp.lt.u64 	%p1082, %rd2807, %rd6302;
	add.s64 	%rd6487, %rd2807, %rd6302;
	setp.lt.u64 	%p1083, %rd6487, %rd2807;
	or.pred  	%p1084, %p1083, %p1082;
	setp.gt.u64 	%p1085, %rd6487, %rd7;
	or.pred  	%p1086, %p1084, %p1085;
	@%p1086 bra 	$L__BB0_239;
	setp.lt.u64 	%p1087, %rd6487, %rd7;
	mov.u64 	%rd6490, %rd462;
	@%p1087 bra 	$L__BB0_240;
	setp.gt.u64 	%p1088, %rd6488, %rd8;
	@%p1088 bra 	$L__BB0_239;
	setp.lt.u64 	%p1089, %rd6488, %rd8;
	mov.u64 	%rd6490, %rd462;
	@%p1089 bra 	$L__BB0_240;
	setp.gt.u64 	%p1090, %rd6489, %rd9;
	@%p1090 bra 	$L__BB0_239;
	setp.lt.u64 	%p1091, %rd6489, %rd9;
	setp.lt.u64 	%p1092, %rd462, %rd10;
	or.pred  	%p1093, %p1091, %p1092;
	mov.u64 	%rd6490, %rd462;
	@%p1093 bra 	$L__BB0_240;
$L__BB0_239:
	sub.s64 	%rd6490, %rd462, %rd10;
	setp.lt.u64 	%p1094, %rd462, %rd10;
	selp.u64 	%rd2809, 1, 0, %p1094;
	sub.s64 	%rd2810, %rd6489, %rd9;
	setp.lt.u64 	%p1095, %rd6489, %rd9;
	selp.s64 	%rd2811, -1, 0, %p1094;
	add.s64 	%rd6489, %rd2810, %rd2811;
	setp.lt.u64 	%p1096, %rd2810, %rd2809;
	or.pred  	%p1097, %p1095, %p1096;
	selp.u64 	%rd2812, 1, 0, %p1097;
	sub.s64 	%rd2813, %rd6488, %rd8;
	setp.lt.u64 	%p1098, %rd6488, %rd8;
	selp.s64 	%rd2814, -1, 0, %p1097;
	add.s64 	%rd6488, %rd2813, %rd2814;
	setp.lt.u64 	%p1099, %rd2813, %rd2812;
	or.pred  	%p1100, %p1098, %p1099;
	selp.s64 	%rd2815, -1, 0, %p1100;
	sub.s64 	%rd2816, %rd6487, %rd7;
	add.s64 	%rd6487, %rd2816, %rd2815;
$L__BB0_240:
	setp.eq.s64 	%p1101, %rd44, 0;
	mov.b16 	%rs38, 1;
	@%p1101 bra 	$L__BB0_651;
	mul.lo.s64 	%rd2818, %rd6489, %rd6490;
	mul.hi.u64 	%rd2819, %rd6490, %rd6489;
	mul.lo.s64 	%rd2820, %rd6488, %rd6490;
	mul.hi.u64 	%rd2821, %rd6490, %rd6488;
	add.s64 	%rd2822, %rd2820, %rd2819;
	setp.lt.u64 	%p1102, %rd2822, %rd2820;
	selp.u64 	%rd2823, 1, 0, %p1102;
	add.s64 	%rd2824, %rd2821, %rd2823;
	mul.lo.s64 	%rd2825, %rd6487, %rd6490;
	mul.hi.u64 	%rd2826, %rd6490, %rd6487;
	add.s64 	%rd2827, %rd2825, %rd2824;
	setp.lt.u64 	%p1103, %rd2827, %rd2825;
	selp.u64 	%rd2828, 1, 0, %p1103;
	add.s64 	%rd2829, %rd2826, %rd2828;
	mul.hi.u64 	%rd2830, %rd6489, %rd6488;
	mad.lo.s64 	%rd2831, %rd6488, %rd6489, %rd2827;
	setp.lt.u64 	%p1104, %rd2831, %rd2827;
	selp.u64 	%rd2832, 1, 0, %p1104;
	add.s64 	%rd2833, %rd2830, %rd2832;
	mul.hi.u64 	%rd2834, %rd6489, %rd6487;
	mad.lo.s64 	%rd2835, %rd6487, %rd6489, %rd2829;
	setp.lt.u64 	%p1105, %rd2835, %rd2829;
	selp.u64 	%rd2836, 1, 0, %p1105;
	add.s64 	%rd2837, %rd2835, %rd2833;
	setp.lt.u64 	%p1106, %rd2837, %rd2835;
	selp.u64 	%rd2838, 1, 0, %p1106;
	add.s64 	%rd2839, %rd2834, %rd2836;
	add.s64 	%rd2840, %rd2839, %rd2838;
	mul.hi.u64 	%rd2841, %rd6488, %rd6487;
	mad.lo.s64 	%rd2842, %rd6487, %rd6488, %rd2840;
	setp.lt.u64 	%p1107, %rd2842, %rd2840;
	selp.u64 	%rd2843, 1, 0, %p1107;
	add.s64 	%rd2844, %rd2841, %rd2843;
	shl.b64 	%rd2845, %rd2818, 1;
	mov.b64 	{%r183, %r184}, %rd2818;
	mov.b64 	{%r185, %r186}, %rd2822;
	shf.l.wrap.b32 	%r187, %r184, %r185, 1;
	shf.l.wrap.b32 	%r188, %r185, %r186, 1;
	mov.b64 	%rd2846, {%r187, %r188};
	mov.b64 	{%r189, %r190}, %rd2831;
	shf.l.wrap.b32 	%r191, %r186, %r189, 1;
	shf.l.wrap.b32 	%r192, %r189, %r190, 1;
	mov.b64 	%rd2847, {%r191, %r192};
	mov.b64 	{%r193, %r194}, %rd2837;
	shf.l.wrap.b32 	%r195, %r190, %r193, 1;
	shf.l.wrap.b32 	%r196, %r193, %r194, 1;
	mov.b64 	%rd2848, {%r195, %r196};
	mov.b64 	{%r197, %r198}, %rd2842;
	shf.l.wrap.b32 	%r199, %r194, %r197, 1;
	shf.l.wrap.b32 	%r200, %r197, %r198, 1;
	mov.b64 	%rd2849, {%r199, %r200};
	shr.u64 	%rd2850, %rd2844, 63;
	mov.b64 	{%r201, %r202}, %rd2844;
	shf.l.wrap.b32 	%r203, %r198, %r201, 1;
	shf.l.wrap.b32 	%r204, %r201, %r202, 1;
	mov.b64 	%rd2851, {%r203, %r204};
	mul.hi.u64 	%rd2852, %rd6490, %rd6490;
	mul.hi.u64 	%rd2853, %rd6489, %rd6489;
	mul.hi.u64 	%rd2854, %rd6488, %rd6488;
	mul.hi.u64 	%rd2855, %rd6487, %rd6487;
	add.s64 	%rd474, %rd2845, %rd2852;
	setp.lt.u64 	%p1108, %rd474, %rd2845;
	selp.u64 	%rd2856, 1, 0, %p1108;
	mad.lo.s64 	%rd2857, %rd6489, %rd6489, %rd2846;
	setp.lt.u64 	%p1109, %rd2857, %rd2846;
	add.s64 	%rd475, %rd2857, %rd2856;
	setp.lt.u64 	%p1110, %rd475, %rd2857;
	or.pred  	%p1111, %p1109, %p1110;
	selp.u64 	%rd2858, 1, 0, %p1111;
	add.s64 	%rd2859, %rd2847, %rd2853;
	setp.lt.u64 	%p1112, %rd2859, %rd2847;
	add.s64 	%rd476, %rd2859, %rd2858;
	setp.lt.u64 	%p1113, %rd476, %rd2859;
	or.pred  	%p1114, %p1112, %p1113;
	selp.u64 	%rd2860, 1, 0, %p1114;
	mad.lo.s64 	%rd2861, %rd6488, %rd6488, %rd2848;
	setp.lt.u64 	%p1115, %rd2861, %rd2848;
	add.s64 	%rd2862, %rd2861, %rd2860;
	setp.lt.u64 	%p1116, %rd2862, %rd2861;
	or.pred  	%p1117, %p1115, %p1116;
	selp.u64 	%rd2863, 1, 0, %p1117;
	add.s64 	%rd2864, %rd2849, %rd2854;
	setp.lt.u64 	%p1118, %rd2864, %rd2849;
	add.s64 	%rd2865, %rd2864, %rd2863;
	setp.lt.u64 	%p1119, %rd2865, %rd2864;
	or.pred  	%p1120, %p1118, %p1119;
	selp.u64 	%rd2866, 1, 0, %p1120;
	mad.lo.s64 	%rd2867, %rd6487, %rd6487, %rd2851;
	setp.lt.u64 	%p1121, %rd2867, %rd2851;
	add.s64 	%rd2868, %rd2867, %rd2866;
	setp.lt.u64 	%p1122, %rd2868, %rd2867;
	or.pred  	%p1123, %p1121, %p1122;
	selp.u64 	%rd2869, 1, 0, %p1123;
	add.s64 	%rd2870, %rd2850, %rd2855;
	add.s64 	%rd2871, %rd2870, %rd2869;
	shl.b64 	%rd2872, %rd2862, 32;
	mov.b64 	{%r205, %r206}, %rd2862;
	mov.b64 	{%r207, %r208}, %rd2865;
	mov.b64 	%rd2873, {%r206, %r207};
	mov.b64 	{%r209, %r210}, %rd2868;
	mov.b64 	%rd2874, {%r208, %r209};
	mov.b64 	{%r211, %r212}, %rd2871;
	mov.b64 	%rd2875, {%r210, %r211};
	shr.u64 	%rd2876, %rd2871, 32;
	mul.lo.s64 	%rd2877, %rd2862, 977;
	mov.b64 	%rd2878, 977;
	mul.hi.u64 	%rd2879, %rd2862, %rd2878;
	mul.lo.s64 	%rd2880, %rd2865, 977;
	mul.hi.u64 	%rd2881, %rd2865, %rd2878;
	add.s64 	%rd2882, %rd2880, %rd2879;
	setp.lt.u64 	%p1124, %rd2882, %rd2880;
	selp.u64 	%rd2883, 1, 0, %p1124;
	add.s64 	%rd2884, %rd2881, %rd2883;
	mul.lo.s64 	%rd2885, %rd2868, 977;
	mul.hi.u64 	%rd2886, %rd2868, %rd2878;
	add.s64 	%rd2887, %rd2885, %rd2884;
	setp.lt.u64 	%p1125, %rd2887, %rd2885;
	selp.u64 	%rd2888, 1, 0, %p1125;
	add.s64 	%rd2889, %rd2886, %rd2888;
	mul.lo.s64 	%rd2890, %rd2871, 977;
	mul.hi.u64 	%rd2891, %rd2871, %rd2878;
	add.s64 	%rd2892, %rd2890, %rd2889;
	setp.lt.u64 	%p1126, %rd2892, %rd2890;
	selp.u64 	%rd2893, 1, 0, %p1126;
	add.s64 	%rd2894, %rd2891, %rd2893;
	add.s64 	%rd6307, %rd2877, %rd2872;
	setp.lt.u64 	%p1127, %rd6307, %rd2877;
	selp.u64 	%rd2895, 1, 0, %p1127;
	add.s64 	%rd2896, %rd2882, %rd2873;
	setp.lt.u64 	%p1128, %rd2896, %rd2882;
	add.s64 	%rd6308, %rd2896, %rd2895;
	setp.lt.u64 	%p1129, %rd6308, %rd2896;
	or.pred  	%p1130, %p1128, %p1129;
	selp.u64 	%rd2897, 1, 0, %p1130;
	add.s64 	%rd2898, %rd2887, %rd2874;
	setp.lt.u64 	%p1131, %rd2898, %rd2887;
	add.s64 	%rd6309, %rd2898, %rd2897;
	setp.lt.u64 	%p1132, %rd6309, %rd2898;
	or.pred  	%p1133, %p1131, %p1132;
	selp.u64 	%rd2899, 1, 0, %p1133;
	add.s64 	%rd2900, %rd2892, %rd2875;
	setp.lt.u64 	%p1134, %rd2900, %rd2892;
	add.s64 	%rd6310, %rd2900, %rd2899;
	setp.lt.u64 	%p1135, %rd6310, %rd2900;
	or.pred  	%p1136, %p1134, %p1135;
	selp.u64 	%rd2901, 1, 0, %p1136;
	add.s64 	%rd2902, %rd2894, %rd2876;
	add.s64 	%rd481, %rd2902, %rd2901;
	setp.eq.s64 	%p1137, %rd481, 0;
	mov.b64 	%rd6311, 0;
	@%p1137 bra 	$L__BB0_243;
	shl.b64 	%rd2903, %rd481, 32;
	shr.u64 	%rd2904, %rd481, 32;
	mov.b64 	%rd2905, 977;
	mul.hi.u64 	%rd2906, %rd481, %rd2905;
	mad.lo.s64 	%rd2907, %rd481, 977, %rd2903;
	setp.lt.u64 	%p1138, %rd2907, %rd2903;
	selp.u64 	%rd2908, 1, 0, %p1138;
	add.s64 	%rd6307, %rd2907, %rd6307;
	setp.lt.u64 	%p1139, %rd6307, %rd2907;
	selp.u64 	%rd2909, 1, 0, %p1139;
	add.s64 	%rd2910, %rd2909, %rd2908;
	add.s64 	%rd2911, %rd2904, %rd2906;
	setp.lt.u64 	%p1140, %rd2911, %rd2904;
	selp.u64 	%rd2912, 1, 0, %p1140;
	add.s64 	%rd2913, %rd6308, %rd2911;
	add.s64 	%rd2914, %rd2913, %rd2910;
	setp.lt.u64 	%p1141, %rd2914, %rd6308;
	not.b64 	%rd2915, %rd2911;
	setp.gt.u64 	%p1142, %rd2910, %rd2915;
	or.pred  	%p1143, %p1142, %p1141;
	selp.u64 	%rd2916, 1, 0, %p1143;
	add.s64 	%rd2917, %rd6309, %rd2912;
	add.s64 	%rd484, %rd2917, %rd2916;
	setp.lt.u64 	%p1144, %rd484, %rd6309;
	selp.u64 	%rd2918, 1, 0, %p1144;
	add.s64 	%rd485, %rd6310, %rd2918;
	setp.lt.u64 	%p1145, %rd485, %rd6310;
	selp.u64 	%rd6311, 1, 0, %p1145;
	mov.u64 	%rd6308, %rd2914;
	mov.u64 	%rd6309, %rd484;
	mov.u64 	%rd6310, %rd485;
$L__BB0_243:
	mad.lo.s64 	%rd6312, %rd6490, %rd6490, %rd6307;
	setp.lt.u64 	%p1146, %rd6312, %rd6307;
	selp.u64 	%rd2919, 1, 0, %p1146;
	add.s64 	%rd2920, %rd6308, %rd474;
	setp.lt.u64 	%p1147, %rd2920, %rd6308;
	add.s64 	%rd6313, %rd2920, %rd2919;
	setp.lt.u64 	%p1148, %rd6313, %rd2920;
	or.pred  	%p1149, %p1147, %p1148;
	selp.u64 	%rd2921, 1, 0, %p1149;
	add.s64 	%rd2922, %rd6309, %rd475;
	setp.lt.u64 	%p1150, %rd2922, %rd6309;
	add.s64 	%rd6314, %rd2922, %rd2921;
	setp.lt.u64 	%p1151, %rd6314, %rd2922;
	or.pred  	%p1152, %p1150, %p1151;
	selp.u64 	%rd2923, 1, 0, %p1152;
	add.s64 	%rd2924, %rd6310, %rd476;
	setp.lt.u64 	%p1153, %rd2924, %rd6310;
	add.s64 	%rd6315, %rd2924, %rd2923;
	setp.lt.u64 	%p1154, %rd6315, %rd2924;
	or.pred  	%p1155, %p1153, %p1154;
	selp.u64 	%rd2926, 1, 0, %p1155;
	add.s64 	%rd496, %rd6311, %rd2926;
	setp.ne.s64 	%p1156, %rd496, 0;
	setp.gt.u64 	%p1157, %rd6315, %rd7;
	or.pred  	%p1158, %p1156, %p1157;
	@%p1158 bra 	$L__BB0_249;
	setp.lt.u64 	%p1159, %rd6315, %rd7;
	@%p1159 bra 	$L__BB0_262;
	setp.gt.u64 	%p1160, %rd6314, %rd8;
	@%p1160 bra 	$L__BB0_249;
	setp.lt.u64 	%p1161, %rd6314, %rd8;
	@%p1161 bra 	$L__BB0_262;
	setp.gt.u64 	%p1162, %rd6313, %rd9;
	@%p1162 bra 	$L__BB0_249;
	setp.lt.u64 	%p1163, %rd6313, %rd9;
	setp.lt.u64 	%p1164, %rd6312, %rd10;
	or.pred  	%p1165, %p1163, %p1164;
	@%p1165 bra 	$L__BB0_262;
$L__BB0_249:
	sub.s64 	%rd497, %rd6312, %rd10;
	setp.lt.u64 	%p1166, %rd6312, %rd10;
	selp.u64 	%rd2927, 1, 0, %p1166;
	sub.s64 	%rd2928, %rd6313, %rd9;
	setp.lt.u64 	%p1167, %rd6313, %rd9;
	selp.s64 	%rd2929, -1, 0, %p1166;
	add.s64 	%rd6313, %rd2928, %rd2929;
	setp.lt.u64 	%p1168, %rd2928, %rd2927;
	or.pred  	%p1169, %p1167, %p1168;
	selp.u64 	%rd2930, 1, 0, %p1169;
	sub.s64 	%rd2931, %rd6314, %rd8;
	setp.lt.u64 	%p1170, %rd6314, %rd8;
	selp.s64 	%rd2932, -1, 0, %p1169;
	add.s64 	%rd6314, %rd2931, %rd2932;
	setp.lt.u64 	%p1171, %rd2931, %rd2930;
	or.pred  	%p1172, %p1170, %p1171;
	selp.u64 	%rd2933, 1, 0, %p1172;
	sub.s64 	%rd2934, %rd6315, %rd7;
	setp.lt.u64 	%p1173, %rd6315, %rd7;
	selp.s64 	%rd2935, -1, 0, %p1172;
	add.s64 	%rd6315, %rd2934, %rd2935;
	setp.lt.u64 	%p1174, %rd2934, %rd2933;
	or.pred  	%p1175, %p1173, %p1174;
	selp.s64 	%rd2936, -1, 0, %p1175;
	add.s64 	%rd501, %rd496, %rd2936;
	setp.ne.s64 	%p1176, %rd501, 0;
	setp.gt.u64 	%p1177, %rd6315, %rd7;
	or.pred  	%p1178, %p1176, %p1177;
	@%p1178 bra 	$L__BB0_255;
	setp.lt.u64 	%p1179, %rd6315, %rd7;
	mov.u64 	%rd6312, %rd497;
	@%p1179 bra 	$L__BB0_262;
	setp.gt.u64 	%p1180, %rd6314, %rd8;
	@%p1180 bra 	$L__BB0_255;
	setp.lt.u64 	%p1181, %rd6314, %rd8;
	mov.u64 	%rd6312, %rd497;
	@%p1181 bra 	$L__BB0_262;
	setp.gt.u64 	%p1182, %rd6313, %rd9;
	@%p1182 bra 	$L__BB0_255;
	setp.lt.u64 	%p1183, %rd6313, %rd9;
	setp.lt.u64 	%p1184, %rd497, %rd10;
	or.pred  	%p1185, %p1183, %p1184;
	mov.u64 	%rd6312, %rd497;
	@%p1185 bra 	$L__BB0_262;
$L__BB0_255:
	sub.s64 	%rd502, %rd497, %rd10;
	setp.lt.u64 	%p1186, %rd497, %rd10;
	selp.u64 	%rd2937, 1, 0, %p1186;
	sub.s64 	%rd2938, %rd6313, %rd9;
	setp.lt.u64 	%p1187, %rd6313, %rd9;
	selp.s64 	%rd2939, -1, 0, %p1186;
	add.s64 	%rd6313, %rd2938, %rd2939;
	setp.lt.u64 	%p1188, %rd2938, %rd2937;
	or.pred  	%p1189, %p1187, %p1188;
	selp.u64 	%rd2940, 1, 0, %p1189;
	sub.s64 	%rd2941, %rd6314, %rd8;
	setp.lt.u64 	%p1190, %rd6314, %rd8;
	selp.s64 	%rd2942, -1, 0, %p1189;
	add.s64 	%rd6314, %rd2941, %rd2942;
	setp.lt.u64 	%p1191, %rd2941, %rd2940;
	or.pred  	%p1192, %p1190, %p1191;
	selp.u64 	%rd2943, 1, 0, %p1192;
	sub.s64 	%rd2944, %rd6315, %rd7;
	setp.lt.u64 	%p1193, %rd6315, %rd7;
	selp.s64 	%rd2945, -1, 0, %p1192;
	add.s64 	%rd6315, %rd2944, %rd2945;
	setp.lt.u64 	%p1194, %rd2944, %rd2943;
	or.pred  	%p1195, %p1193, %p1194;
	selp.u64 	%rd2946, 1, 0, %p1195;
	setp.ne.s64 	%p1196, %rd501, %rd2946;
	setp.gt.u64 	%p1197, %rd6315, %rd7;
	or.pred  	%p1198, %p1196, %p1197;
	@%p1198 bra 	$L__BB0_261;
	setp.lt.u64 	%p1199, %rd6315, %rd7;
	mov.u64 	%rd6312, %rd502;
	@%p1199 bra 	$L__BB0_262;
	setp.gt.u64 	%p1200, %rd6314, %rd8;
	@%p1200 bra 	$L__BB0_261;
	setp.lt.u64 	%p1201, %rd6314, %rd8;
	mov.u64 	%rd6312, %rd502;
	@%p1201 bra 	$L__BB0_262;
	setp.gt.u64 	%p1202, %rd6313, %rd9;
	@%p1202 bra 	$L__BB0_261;
	setp.lt.u64 	%p1203, %rd6313, %rd9;
	setp.lt.u64 	%p1204, %rd502, %rd10;
	or.pred  	%p1205, %p1203, %p1204;
	mov.u64 	%rd6312, %rd502;
	@%p1205 bra 	$L__BB0_262;
$L__BB0_261:
	sub.s64 	%rd6312, %rd502, %rd10;
	setp.lt.u64 	%p1206, %rd502, %rd10;
	selp.u64 	%rd2947, 1, 0, %p1206;
	sub.s64 	%rd2948, %rd6313, %rd9;
	setp.lt.u64 	%p1207, %rd6313, %rd9;
	selp.s64 	%rd2949, -1, 0, %p1206;
	add.s64 	%rd6313, %rd2948, %rd2949;
	setp.lt.u64 	%p1208, %rd2948, %rd2947;
	or.pred  	%p1209, %p1207, %p1208;
	selp.u64 	%rd2950, 1, 0, %p1209;
	sub.s64 	%rd2951, %rd6314, %rd8;
	setp.lt.u64 	%p1210, %rd6314, %rd8;
	selp.s64 	%rd2952, -1, 0, %p1209;
	add.s64 	%rd6314, %rd2951, %rd2952;
	setp.lt.u64 	%p1211, %rd2951, %rd2950;
	or.pred  	%p1212, %p1210, %p1211;
	selp.s64 	%rd2953, -1, 0, %p1212;
	sub.s64 	%rd2954, %rd6315, %rd7;
	add.s64 	%rd6315, %rd2954, %rd2953;
$L__BB0_262:
	mul.hi.u64 	%rd2956, %rd6312, %rd6490;
	mul.lo.s64 	%rd2957, %rd6489, %rd6312;
	mul.hi.u64 	%rd2958, %rd6312, %rd6489;
	add.s64 	%rd2959, %rd2957, %rd2956;
	setp.lt.u64 	%p1213, %rd2959, %rd2957;
	selp.u64 	%rd2960, 1, 0, %p1213;
	add.s64 	%rd2961, %rd2958, %rd2960;
	mul.lo.s64 	%rd2962, %rd6488, %rd6312;
	mul.hi.u64 	%rd2963, %rd6312, %rd6488;
	add.s64 	%rd2964, %rd2962, %rd2961;
	setp.lt.u64 	%p1214, %rd2964, %rd2962;
	selp.u64 	%rd2965, 1, 0, %p1214;
	add.s64 	%rd2966, %rd2963, %rd2965;
	mul.lo.s64 	%rd2967, %rd6487, %rd6312;
	mul.hi.u64 	%rd2968, %rd6312, %rd6487;
	add.s64 	%rd2969, %rd2967, %rd2966;
	setp.lt.u64 	%p1215, %rd2969, %rd2967;
	selp.u64 	%rd2970, 1, 0, %p1215;
	add.s64 	%rd2971, %rd2968, %rd2970;
	mul.hi.u64 	%rd2972, %rd6313, %rd6490;
	mad.lo.s64 	%rd514, %rd6490, %rd6313, %rd2959;
	setp.lt.u64 	%p1216, %rd514, %rd2959;
	selp.u64 	%rd2973, 1, 0, %p1216;
	add.s64 	%rd2974, %rd2972, %rd2973;
	mul.hi.u64 	%rd2975, %rd6313, %rd6489;
	mad.lo.s64 	%rd2976, %rd6489, %rd6313, %rd2964;
	setp.lt.u64 	%p1217, %rd2976, %rd2964;
	selp.u64 	%rd2977, 1, 0, %p1217;
	add.s64 	%rd2978, %rd2976, %rd2974;
	setp.lt.u64 	%p1218, %rd2978, %rd2976;
	selp.u64 	%rd2979, 1, 0, %p1218;
	add.s64 	%rd2980, %rd2975, %rd2977;
	add.s64 	%rd2981, %rd2980, %rd2979;
	mul.hi.u64 	%rd2982, %rd6313, %rd6488;
	mad.lo.s64 	%rd2983, %rd6488, %rd6313, %rd2969;
	setp.lt.u64 	%p1219, %rd2983, %rd2969;
	selp.u64 	%rd2984, 1, 0, %p1219;
	add.s64 	%rd2985, %rd2983, %rd2981;
	setp.lt.u64 	%p1220, %rd2985, %rd2983;
	selp.u64 	%rd2986, 1, 0, %p1220;
	add.s64 	%rd2987, %rd2982, %rd2984;
	add.s64 	%rd2988, %rd2987, %rd2986;
	mul.hi.u64 	%rd2989, %rd6313, %rd6487;
	mad.lo.s64 	%rd2990, %rd6487, %rd6313, %rd2971;
	setp.lt.u64 	%p1221, %rd2990, %rd2971;
	selp.u64 	%rd2991, 1, 0, %p1221;
	add.s64 	%rd2992, %rd2990, %rd2988;
	setp.lt.u64 	%p1222, %rd2992, %rd2990;
	selp.u64 	%rd2993, 1, 0, %p1222;
	add.s64 	%rd2994, %rd2989, %rd2991;
	add.s64 	%rd2995, %rd2994, %rd2993;
	mul.hi.u64 	%rd2996, %rd6314, %rd6490;
	mad.lo.s64 	%rd515, %rd6490, %rd6314, %rd2978;
	setp.lt.u64 	%p1223, %rd515, %rd2978;
	selp.u64 	%rd2997, 1, 0, %p1223;
	add.s64 	%rd2998, %rd2996, %rd2997;
	mul.hi.u64 	%rd2999, %rd6314, %rd6489;
	mad.lo.s64 	%rd3000, %rd6489, %rd6314, %rd2985;
	setp.lt.u64 	%p1224, %rd3000, %rd2985;
	selp.u64 	%rd3001, 1, 0, %p1224;
	add.s64 	%rd3002, %rd3000, %rd2998;
	setp.lt.u64 	%p1225, %rd3002, %rd3000;
	selp.u64 	%rd3003, 1, 0, %p1225;
	add.s64 	%rd3004, %rd2999, %rd3001;
	add.s64 	%rd3005, %rd3004, %rd3003;
	mul.hi.u64 	%rd3006, %rd6314, %rd6488;
	mad.lo.s64 	%rd3007, %rd6488, %rd6314, %rd2992;
	setp.lt.u64 	%p1226, %rd3007, %rd2992;
	selp.u64 	%rd3008, 1, 0, %p1226;
	add.s64 	%rd3009, %rd3007, %rd3005;
	setp.lt.u64 	%p1227, %rd3009, %rd3007;
	selp.u64 	%rd3010, 1, 0, %p1227;
	add.s64 	%rd3011, %rd3006, %rd3008;
	add.s64 	%rd3012, %rd3011, %rd3010;
	mul.hi.u64 	%rd3013, %rd6314, %rd6487;
	mad.lo.s64 	%rd3014, %rd6487, %rd6314, %rd2995;
	setp.lt.u64 	%p1228, %rd3014, %rd2995;
	selp.u64 	%rd3015, 1, 0, %p1228;
	add.s64 	%rd3016, %rd3014, %rd3012;
	setp.lt.u64 	%p1229, %rd3016, %rd3014;
	selp.u64 	%rd3017, 1, 0, %p1229;
	add.s64 	%rd3018, %rd3013, %rd3015;
	add.s64 	%rd3019, %rd3018, %rd3017;
	mul.hi.u64 	%rd3020, %rd6315, %rd6490;
	mad.lo.s64 	%rd516, %rd6490, %rd6315, %rd3002;
	setp.lt.u64 	%p1230, %rd516, %rd3002;
	selp.u64 	%rd3021, 1, 0, %p1230;
	add.s64 	%rd3022, %rd3020, %rd3021;
	mul.hi.u64 	%rd3023, %rd6315, %rd6489;
	mad.lo.s64 	%rd3024, %rd6489, %rd6315, %rd3009;
	setp.lt.u64 	%p1231, %rd3024, %rd3009;
	selp.u64 	%rd3025, 1, 0, %p1231;
	add.s64 	%rd3026, %rd3024, %rd3022;
	setp.lt.u64 	%p1232, %rd3026, %rd3024;
	selp.u64 	%rd3027, 1, 0, %p1232;
	add.s64 	%rd3028, %rd3023, %rd3025;
	add.s64 	%rd3029, %rd3028, %rd3027;
	mul.hi.u64 	%rd3030, %rd6315, %rd6488;
	mad.lo.s64 	%rd3031, %rd6488, %rd6315, %rd3016;
	setp.lt.u64 	%p1233, %rd3031, %rd3016;
	selp.u64 	%rd3032, 1, 0, %p1233;
	add.s64 	%rd3033, %rd3031, %rd3029;
	setp.lt.u64 	%p1234, %rd3033, %rd3031;
	selp.u64 	%rd3034, 1, 0, %p1234;
	add.s64 	%rd3035, %rd3030, %rd3032;
	add.s64 	%rd3036, %rd3035, %rd3034;
	mul.hi.u64 	%rd3037, %rd6315, %rd6487;
	mad.lo.s64 	%rd3038, %rd6487, %rd6315, %rd3019;
	setp.lt.u64 	%p1235, %rd3038, %rd3019;
	selp.u64 	%rd3039, 1, 0, %p1235;
	add.s64 	%rd3040, %rd3038, %rd3036;
	setp.lt.u64 	%p1236, %rd3040, %rd3038;
	selp.u64 	%rd3041, 1, 0, %p1236;
	add.s64 	%rd3042, %rd3037, %rd3039;
	add.s64 	%rd3043, %rd3042, %rd3041;
	shl.b64 	%rd3044, %rd3026, 32;
	mov.b64 	{%r213, %r214}, %rd3026;
	mov.b64 	{%r215, %r216}, %rd3033;
	mov.b64 	%rd3045, {%r214, %r215};
	mov.b64 	{%r217, %r218}, %rd3040;
	mov.b64 	%rd3046, {%r216, %r217};
	mov.b64 	{%r219, %r220}, %rd3043;
	mov.b64 	%rd3047, {%r218, %r219};
	shr.u64 	%rd3048, %rd3043, 32;
	mul.lo.s64 	%rd3049, %rd3026, 977;
	mov.b64 	%rd3050, 977;
	mul.hi.u64 	%rd3051, %rd3026, %rd3050;
	mul.lo.s64 	%rd3052, %rd3033, 977;
	mul.hi.u64 	%rd3053, %rd3033, %rd3050;
	add.s64 	%rd3054, %rd3052, %rd3051;
	setp.lt.u64 	%p1237, %rd3054, %rd3052;
	selp.u64 	%rd3055, 1, 0, %p1237;
	add.s64 	%rd3056, %rd3053, %rd3055;
	mul.lo.s64 	%rd3057, %rd3040, 977;
	mul.hi.u64 	%rd3058, %rd3040, %rd3050;
	add.s64 	%rd3059, %rd3057, %rd3056;
	setp.lt.u64 	%p1238, %rd3059, %rd3057;
	selp.u64 	%rd3060, 1, 0, %p1238;
	add.s64 	%rd3061, %rd3058, %rd3060;
	mul.lo.s64 	%rd3062, %rd3043, 977;
	mul.hi.u64 	%rd3063, %rd3043, %rd3050;
	add.s64 	%rd3064, %rd3062, %rd3061;
	setp.lt.u64 	%p1239, %rd3064, %rd3062;
	selp.u64 	%rd3065, 1, 0, %p1239;
	add.s64 	%rd3066, %rd3063, %rd3065;
	add.s64 	%rd6316, %rd3049, %rd3044;
	setp.lt.u64 	%p1240, %rd6316, %rd3049;
	selp.u64 	%rd3067, 1, 0, %p1240;
	add.s64 	%rd3068, %rd3054, %rd3045;
	setp.lt.u64 	%p1241, %rd3068, %rd3054;
	add.s64 	%rd6317, %rd3068, %rd3067;
	setp.lt.u64 	%p1242, %rd6317, %rd3068;
	or.pred  	%p1243, %p1241, %p1242;
	selp.u64 	%rd3069, 1, 0, %p1243;
	add.s64 	%rd3070, %rd3059, %rd3046;
	setp.lt.u64 	%p1244, %rd3070, %rd3059;
	add.s64 	%rd6318, %rd3070, %rd3069;
	setp.lt.u64 	%p1245, %rd6318, %rd3070;
	or.pred  	%p1246, %p1244, %p1245;
	selp.u64 	%rd3071, 1, 0, %p1246;
	add.s64 	%rd3072, %rd3064, %rd3047;
	setp.lt.u64 	%p1247, %rd3072, %rd3064;
	add.s64 	%rd6319, %rd3072, %rd3071;
	setp.lt.u64 	%p1248, %rd6319, %rd3072;
	or.pred  	%p1249, %p1247, %p1248;
	selp.u64 	%rd3073, 1, 0, %p1249;
	add.s64 	%rd3074, %rd3066, %rd3048;
	add.s64 	%rd521, %rd3074, %rd3073;
	setp.eq.s64 	%p1250, %rd521, 0;
	mov.b64 	%rd6320, 0;
	@%p1250 bra 	$L__BB0_264;
	shl.b64 	%rd3075, %rd521, 32;
	shr.u64 	%rd3076, %rd521, 32;
	mov.b64 	%rd3077, 977;
	mul.hi.u64 	%rd3078, %rd521, %rd3077;
	mad.lo.s64 	%rd3079, %rd521, 977, %rd3075;
	setp.lt.u64 	%p1251, %rd3079, %rd3075;
	selp.u64 	%rd3080, 1, 0, %p1251;
	add.s64 	%rd6316, %rd3079, %rd6316;
	setp.lt.u64 	%p1252, %rd6316, %rd3079;
	selp.u64 	%rd3081, 1, 0, %p1252;
	add.s64 	%rd3082, %rd3081, %rd3080;
	add.s64 	%rd3083, %rd3076, %rd3078;
	setp.lt.u64 	%p1253, %rd3083, %rd3076;
	selp.u64 	%rd3084, 1, 0, %p1253;
	add.s64 	%rd3085, %rd6317, %rd3083;
	add.s64 	%rd3086, %rd3085, %rd3082;
	setp.lt.u64 	%p1254, %rd3086, %rd6317;
	not.b64 	%rd3087, %rd3083;
	setp.gt.u64 	%p1255, %rd3082, %rd3087;
	or.pred  	%p1256, %p1255, %p1254;
	selp.u64 	%rd3088, 1, 0, %p1256;
	add.s64 	%rd3089, %rd6318, %rd3084;
	add.s64 	%rd524, %rd3089, %rd3088;
	setp.lt.u64 	%p1257, %rd524, %rd6318;
	selp.u64 	%rd3090, 1, 0, %p1257;
	add.s64 	%rd525, %rd6319, %rd3090;
	setp.lt.u64 	%p1258, %rd525, %rd6319;
	selp.u64 	%rd6320, 1, 0, %p1258;
	mov.u64 	%rd6317, %rd3086;
	mov.u64 	%rd6318, %rd524;
	mov.u64 	%rd6319, %rd525;
$L__BB0_264:
	mad.lo.s64 	%rd6321, %rd6490, %rd6312, %rd6316;
	setp.lt.u64 	%p1259, %rd6321, %rd6316;
	selp.u64 	%rd3091, 1, 0, %p1259;
	add.s64 	%rd3092, %rd6317, %rd514;
	setp.lt.u64 	%p1260, %rd3092, %rd6317;
	add.s64 	%rd6322, %rd3092, %rd3091;
	setp.lt.u64 	%p1261, %rd6322, %rd3092;
	or.pred  	%p1262, %p1260, %p1261;
	selp.u64 	%rd3093, 1, 0, %p1262;
	add.s64 	%rd3094, %rd6318, %rd515;
	setp.lt.u64 	%p1263, %rd3094, %rd6318;
	add.s64 	%rd6323, %rd3094, %rd3093;
	setp.lt.u64 	%p1264, %rd6323, %rd3094;
	or.pred  	%p1265, %p1263, %p1264;
	selp.u64 	%rd3095, 1, 0, %p1265;
	add.s64 	%rd3096, %rd6319, %rd516;
	setp.lt.u64 	%p1266, %rd3096, %rd6319;
	add.s64 	%rd6324, %rd3096, %rd3095;
	setp.lt.u64 	%p1267, %rd6324, %rd3096;
	or.pred  	%p1268, %p1266, %p1267;
	selp.u64 	%rd3098, 1, 0, %p1268;
	add.s64 	%rd536, %rd6320, %rd3098;
	setp.ne.s64 	%p1269, %rd536, 0;
	setp.gt.u64 	%p1270, %rd6324, %rd7;
	or.pred  	%p1271, %p1269, %p1270;
	@%p1271 bra 	$L__BB0_270;
	setp.lt.u64 	%p1272, %rd6324, %rd7;
	@%p1272 bra 	$L__BB0_283;
	setp.gt.u64 	%p1273, %rd6323, %rd8;
	@%p1273 bra 	$L__BB0_270;
	setp.lt.u64 	%p1274, %rd6323, %rd8;
	@%p1274 bra 	$L__BB0_283;
	setp.gt.u64 	%p1275, %rd6322, %rd9;
	@%p1275 bra 	$L__BB0_270;
	setp.lt.u64 	%p1276, %rd6322, %rd9;
	setp.lt.u64 	%p1277, %rd6321, %rd10;
	or.pred  	%p1278, %p1276, %p1277;
	@%p1278 bra 	$L__BB0_283;
$L__BB0_270:
	sub.s64 	%rd537, %rd6321, %rd10;
	setp.lt.u64 	%p1279, %rd6321, %rd10;
	selp.u64 	%rd3099, 1, 0, %p1279;
	sub.s64 	%rd3100, %rd6322, %rd9;
	setp.lt.u64 	%p1280, %rd6322, %rd9;
	selp.s64 	%rd3101, -1, 0, %p1279;
	add.s64 	%rd6322, %rd3100, %rd3101;
	setp.lt.u64 	%p1281, %rd3100, %rd3099;
	or.pred  	%p1282, %p1280, %p1281;
	selp.u64 	%rd3102, 1, 0, %p1282;
	sub.s64 	%rd3103, %rd6323, %rd8;
	setp.lt.u64 	%p1283, %rd6323, %rd8;
	selp.s64 	%rd3104, -1, 0, %p1282;
	add.s64 	%rd6323, %rd3103, %rd3104;
	setp.lt.u64 	%p1284, %rd3103, %rd3102;
	or.pred  	%p1285, %p1283, %p1284;
	selp.u64 	%rd3105, 1, 0, %p1285;
	sub.s64 	%rd3106, %rd6324, %rd7;
	setp.lt.u64 	%p1286, %rd6324, %rd7;
	selp.s64 	%rd3107, -1, 0, %p1285;
	add.s64 	%rd6324, %rd3106, %rd3107;
	setp.lt.u64 	%p1287, %rd3106, %rd3105;
	or.pred  	%p1288, %p1286, %p1287;
	selp.s64 	%rd3108, -1, 0, %p1288;
	add.s64 	%rd541, %rd536, %rd3108;
	setp.ne.s64 	%p1289, %rd541, 0;
	setp.gt.u64 	%p1290, %rd6324, %rd7;
	or.pred  	%p1291, %p1289, %p1290;
	@%p1291 bra 	$L__BB0_276;
	setp.lt.u64 	%p1292, %rd6324, %rd7;
	mov.u64 	%rd6321, %rd537;
	@%p1292 bra 	$L__BB0_283;
	setp.gt.u64 	%p1293, %rd6323, %rd8;
	@%p1293 bra 	$L__BB0_276;
	setp.lt.u64 	%p1294, %rd6323, %rd8;
	mov.u64 	%rd6321, %rd537;
	@%p1294 bra 	$L__BB0_283;
	setp.gt.u64 	%p1295, %rd6322, %rd9;
	@%p1295 bra 	$L__BB0_276;
	setp.lt.u64 	%p1296, %rd6322, %rd9;
	setp.lt.u64 	%p1297, %rd537, %rd10;
	or.pred  	%p1298, %p1296, %p1297;
	mov.u64 	%rd6321, %rd537;
	@%p1298 bra 	$L__BB0_283;
$L__BB0_276:
	sub.s64 	%rd542, %rd537, %rd10;
	setp.lt.u64 	%p1299, %rd537, %rd10;
	selp.u64 	%rd3109, 1, 0, %p1299;
	sub.s64 	%rd3110, %rd6322, %rd9;
	setp.lt.u64 	%p1300, %rd6322, %rd9;
	selp.s64 	%rd3111, -1, 0, %p1299;
	add.s64 	%rd6322, %rd3110, %rd3111;
	setp.lt.u64 	%p1301, %rd3110, %rd3109;
	or.pred  	%p1302, %p1300, %p1301;
	selp.u64 	%rd3112, 1, 0, %p1302;
	sub.s64 	%rd3113, %rd6323, %rd8;
	setp.lt.u64 	%p1303, %rd6323, %rd8;
	selp.s64 	%rd3114, -1, 0, %p1302;
	add.s64 	%rd6323, %rd3113, %rd3114;
	setp.lt.u64 	%p1304, %rd3113, %rd3112;
	or.pred  	%p1305, %p1303, %p1304;
	selp.u64 	%rd3115, 1, 0, %p1305;
	sub.s64 	%rd3116, %rd6324, %rd7;
	setp.lt.u64 	%p1306, %rd6324, %rd7;
	selp.s64 	%rd3117, -1, 0, %p1305;
	add.s64 	%rd6324, %rd3116, %rd3117;
	setp.lt.u64 	%p1307, %rd3116, %rd3115;
	or.pred  	%p1308, %p1306, %p1307;
	selp.u64 	%rd3118, 1, 0, %p1308;
	setp.ne.s64 	%p1309, %rd541, %rd3118;
	setp.gt.u64 	%p1310, %rd6324, %rd7;
	or.pred  	%p1311, %p1309, %p1310;
	@%p1311 bra 	$L__BB0_282;
	setp.lt.u64 	%p1312, %rd6324, %rd7;
	mov.u64 	%rd6321, %rd542;
	@%p1312 bra 	$L__BB0_283;
	setp.gt.u64 	%p1313, %rd6323, %rd8;
	@%p1313 bra 	$L__BB0_282;
	setp.lt.u64 	%p1314, %rd6323, %rd8;
	mov.u64 	%rd6321, %rd542;
	@%p1314 bra 	$L__BB0_283;
	setp.gt.u64 	%p1315, %rd6322, %rd9;
	@%p1315 bra 	$L__BB0_282;
	setp.lt.u64 	%p1316, %rd6322, %rd9;
	setp.lt.u64 	%p1317, %rd542, %rd10;
	or.pred  	%p1318, %p1316, %p1317;
	mov.u64 	%rd6321, %rd542;
	@%p1318 bra 	$L__BB0_283;
$L__BB0_282:
	sub.s64 	%rd6321, %rd542, %rd10;
	setp.lt.u64 	%p1319, %rd542, %rd10;
	selp.u64 	%rd3119, 1, 0, %p1319;
	sub.s64 	%rd3120, %rd6322, %rd9;
	setp.lt.u64 	%p1320, %rd6322, %rd9;
	selp.s64 	%rd3121, -1, 0, %p1319;
	add.s64 	%rd6322, %rd3120, %rd3121;
	setp.lt.u64 	%p1321, %rd3120, %rd3119;
	or.pred  	%p1322, %p1320, %p1321;
	selp.u64 	%rd3122, 1, 0, %p1322;
	sub.s64 	%rd3123, %rd6323, %rd8;
	setp.lt.u64 	%p1323, %rd6323, %rd8;
	selp.s64 	%rd3124, -1, 0, %p1322;
	add.s64 	%rd6323, %rd3123, %rd3124;
	setp.lt.u64 	%p1324, %rd3123, %rd3122;
	or.pred  	%p1325, %p1323, %p1324;
	selp.s64 	%rd3125, -1, 0, %p1325;
	sub.s64 	%rd3126, %rd6324, %rd7;
	add.s64 	%rd6324, %rd3126, %rd3125;
$L__BB0_283:
	setp.lt.u64 	%p1326, %rd18, %rd13;
	selp.u64 	%rd3127, 1, 0, %p1326;
	add.s64 	%rd3128, %rd14, %rd3127;
	setp.lt.u64 	%p1327, %rd3128, %rd14;
	setp.ne.s64 	%p1328, %rd15, 0;
	selp.b64 	%rd3129, %rd1483, %rd1466, %p1328;
	selp.b64 	%rd3130, %rd18, %rd13, %p1328;
	selp.b64 	%rd3131, %rd3128, %rd14, %p1328;
	and.pred  	%p1329, %p1328, %p1327;
	selp.u64 	%rd3132, 1, 0, %p1329;
	add.s64 	%rd6325, %rd16, 1;
	setp.eq.s64 	%p1330, %rd6325, 0;
	selp.u64 	%rd3133, 1, 0, %p1330;
	mov.b64 	%rd3134, 1;
	mul.hi.u64 	%rd3135, %rd3134, %rd3134;
	add.s64 	%rd3136, %rd3129, %rd3135;
	setp.lt.u64 	%p1331, %rd3136, %rd3129;
	add.s64 	%rd6326, %rd3136, %rd3133;
	setp.lt.u64 	%p1332, %rd6326, %rd3136;
	or.pred  	%p1333, %p1331, %p1332;
	selp.u64 	%rd3137, 1, 0, %p1333;
	mov.b64 	%rd3138, 0;
	mul.hi.u64 	%rd3139, %rd3134, %rd3138;
	shl.b64 	%rd3140, %rd3139, 1;
	add.s64 	%rd3141, %rd3130, %rd3140;
	setp.lt.u64 	%p1334, %rd3141, %rd3130;
	add.s64 	%rd6327, %rd3141, %rd3137;
	setp.lt.u64 	%p1335, %rd6327, %rd3141;
	or.pred  	%p1336, %p1334, %p1335;
	selp.u64 	%rd3142, 1, 0, %p1336;
	add.s64 	%rd3143, %rd3131, %rd11;
	setp.lt.u64 	%p1337, %rd3143, %rd3131;
	add.s64 	%rd6328, %rd3143, %rd3142;
	setp.lt.u64 	%p1338, %rd6328, %rd3143;
	or.pred  	%p1339, %p1337, %p1338;
	selp.u64 	%rd3145, 1, 0, %p1339;
	add.s64 	%rd558, %rd3132, %rd3145;
	or.pred  	%p1340, %p1329, %p1339;
	setp.gt.u64 	%p1341, %rd6328, %rd7;
	or.pred  	%p1342, %p1340, %p1341;
	@%p1342 bra 	$L__BB0_289;
	setp.lt.u64 	%p1343, %rd6328, %rd7;
	@%p1343 bra 	$L__BB0_302;
	setp.gt.u64 	%p1344, %rd6327, %rd8;
	@%p1344 bra 	$L__BB0_289;
	setp.lt.u64 	%p1345, %rd6327, %rd8;
	@%p1345 bra 	$L__BB0_302;
	setp.gt.u64 	%p1346, %rd6326, %rd9;
	@%p1346 bra 	$L__BB0_289;
	setp.lt.u64 	%p1347, %rd6326, %rd9;
	setp.lt.u64 	%p1348, %rd6325, %rd10;
	or.pred  	%p1349, %p1347, %p1348;
	@%p1349 bra 	$L__BB0_302;
$L__BB0_289:
	sub.s64 	%rd559, %rd6325, %rd10;
	setp.lt.u64 	%p1350, %rd6325, %rd10;
	selp.u64 	%rd3146, 1, 0, %p1350;
	sub.s64 	%rd3147, %rd6326, %rd9;
	setp.lt.u64 	%p1351, %rd6326, %rd9;
	selp.s64 	%rd3148, -1, 0, %p1350;
	add.s64 	%rd6326, %rd3147, %rd3148;
	setp.lt.u64 	%p1352, %rd3147, %rd3146;
	or.pred  	%p1353, %p1351, %p1352;
	selp.u64 	%rd3149, 1, 0, %p1353;
	sub.s64 	%rd3150, %rd6327, %rd8;
	setp.lt.u64 	%p1354, %rd6327, %rd8;
	selp.s64 	%rd3151, -1, 0, %p1353;
	add.s64 	%rd6327, %rd3150, %rd3151;
	setp.lt.u64 	%p1355, %rd3150, %rd3149;
	or.pred  	%p1356, %p1354, %p1355;
	selp.u64 	%rd3152, 1, 0, %p1356;
	sub.s64 	%rd3153, %rd6328, %rd7;
	setp.lt.u64 	%p1357, %rd6328, %rd7;
	selp.s64 	%rd3154, -1, 0, %p1356;
	add.s64 	%rd6328, %rd3153, %rd3154;
	setp.lt.u64 	%p1358, %rd3153, %rd3152;
	or.pred  	%p1359, %p1357, %p1358;
	selp.s64 	%rd3155, -1, 0, %p1359;
	add.s64 	%rd563, %rd558, %rd3155;
	setp.ne.s64 	%p1360, %rd563, 0;
	setp.gt.u64 	%p1361, %rd6328, %rd7;
	or.pred  	%p1362, %p1360, %p1361;
	@%p1362 bra 	$L__BB0_295;
	setp.lt.u64 	%p1363, %rd6328, %rd7;
	mov.u64 	%rd6325, %rd559;
	@%p1363 bra 	$L__BB0_302;
	setp.gt.u64 	%p1364, %rd6327, %rd8;
	@%p1364 bra 	$L__BB0_295;
	setp.lt.u64 	%p1365, %rd6327, %rd8;
	mov.u64 	%rd6325, %rd559;
	@%p1365 bra 	$L__BB0_302;
	setp.gt.u64 	%p1366, %rd6326, %rd9;
	@%p1366 bra 	$L__BB0_295;
	setp.lt.u64 	%p1367, %rd6326, %rd9;
	setp.lt.u64 	%p1368, %rd559, %rd10;
	or.pred  	%p1369, %p1367, %p1368;
	mov.u64 	%rd6325, %rd559;
	@%p1369 bra 	$L__BB0_302;
$L__BB0_295:
	sub.s64 	%rd564, %rd559, %rd10;
	setp.lt.u64 	%p1370, %rd559, %rd10;
	selp.u64 	%rd3156, 1, 0, %p1370;
	sub.s64 	%rd3157, %rd6326, %rd9;
	setp.lt.u64 	%p1371, %rd6326, %rd9;
	selp.s64 	%rd3158, -1, 0, %p1370;
	add.s64 	%rd6326, %rd3157, %rd3158;
	setp.lt.u64 	%p1372, %rd3157, %rd3156;
	or.pred  	%p1373, %p1371, %p1372;
	selp.u64 	%rd3159, 1, 0, %p1373;
	sub.s64 	%rd3160, %rd6327, %rd8;
	setp.lt.u64 	%p1374, %rd6327, %rd8;
	selp.s64 	%rd3161, -1, 0, %p1373;
	add.s64 	%rd6327, %rd3160, %rd3161;
	setp.lt.u64 	%p1375, %rd3160, %rd3159;
	or.pred  	%p1376, %p1374, %p1375;
	selp.u64 	%rd3162, 1, 0, %p1376;
	sub.s64 	%rd3163, %rd6328, %rd7;
	setp.lt.u64 	%p1377, %rd6328, %rd7;
	selp.s64 	%rd3164, -1, 0, %p1376;
	add.s64 	%rd6328, %rd3163, %rd3164;
	setp.lt.u64 	%p1378, %rd3163, %rd3162;
	or.pred  	%p1379, %p1377, %p1378;
	selp.u64 	%rd3165, 1, 0, %p1379;
	setp.ne.s64 	%p1380, %rd563, %rd3165;
	setp.gt.u64 	%p1381, %rd6328, %rd7;
	or.pred  	%p1382, %p1380, %p1381;
	@%p1382 bra 	$L__BB0_301;
	setp.lt.u64 	%p1383, %rd6328, %rd7;
	mov.u64 	%rd6325, %rd564;
	@%p1383 bra 	$L__BB0_302;
	setp.gt.u64 	%p1384, %rd6327, %rd8;
	@%p1384 bra 	$L__BB0_301;
	setp.lt.u64 	%p1385, %rd6327, %rd8;
	mov.u64 	%rd6325, %rd564;
	@%p1385 bra 	$L__BB0_302;
	setp.gt.u64 	%p1386, %rd6326, %rd9;
	@%p1386 bra 	$L__BB0_301;
	setp.lt.u64 	%p1387, %rd6326, %rd9;
	setp.lt.u64 	%p1388, %rd564, %rd10;
	or.pred  	%p1389, %p1387, %p1388;
	mov.u64 	%rd6325, %rd564;
	@%p1389 bra 	$L__BB0_302;
$L__BB0_301:
	sub.s64 	%rd6325, %rd564, %rd10;
	setp.lt.u64 	%p1390, %rd564, %rd10;
	selp.u64 	%rd3166, 1, 0, %p1390;
	sub.s64 	%rd3167, %rd6326, %rd9;
	setp.lt.u64 	%p1391, %rd6326, %rd9;
	selp.s64 	%rd3168, -1, 0, %p1390;
	add.s64 	%rd6326, %rd3167, %rd3168;
	setp.lt.u64 	%p1392, %rd3167, %rd3166;
	or.pred  	%p1393, %p1391, %p1392;
	selp.u64 	%rd3169, 1, 0, %p1393;
	sub.s64 	%rd3170, %rd6327, %rd8;
	setp.lt.u64 	%p1394, %rd6327, %rd8;
	selp.s64 	%rd3171, -1, 0, %p1393;
	add.s64 	%rd6327, %rd3170, %rd3171;
	setp.lt.u64 	%p1395, %rd3170, %rd3169;
	or.pred  	%p1396, %p1394, %p1395;
	selp.s64 	%rd3172, -1, 0, %p1396;
	sub.s64 	%rd3173, %rd6328, %rd7;
	add.s64 	%rd6328, %rd3173, %rd3172;
$L__BB0_302:
	mov.b64 	%rd3175, 1;
	mul.hi.u64 	%rd3176, %rd6325, %rd3175;
	mov.b64 	%rd6333, 0;
	mul.hi.u64 	%rd3177, %rd6325, %rd6333;
	mul.hi.u64 	%rd3178, %rd6326, %rd3175;
	add.s64 	%rd576, %rd3176, %rd6326;
	setp.lt.u64 	%p1397, %rd576, %rd3176;
	selp.u64 	%rd3179, 1, 0, %p1397;
	add.s64 	%rd3180, %rd3178, %rd3179;
	mul.hi.u64 	%rd3181, %rd6326, %rd6333;
	add.s64 	%rd3182, %rd3177, %rd3180;
	setp.lt.u64 	%p1398, %rd3182, %rd3177;
	selp.u64 	%rd3183, 1, 0, %p1398;
	add.s64 	%rd3184, %rd3181, %rd3183;
	add.s64 	%rd3185, %rd3177, %rd3184;
	setp.lt.u64 	%p1399, %rd3185, %rd3177;
	selp.u64 	%rd3186, 1, 0, %p1399;
	add.s64 	%rd3187, %rd3181, %rd3186;
	add.s64 	%rd3188, %rd3177, %rd3187;
	setp.lt.u64 	%p1400, %rd3188, %rd3177;
	selp.u64 	%rd3189, 1, 0, %p1400;
	add.s64 	%rd3190, %rd3181, %rd3189;
	mul.hi.u64 	%rd3191, %rd6327, %rd3175;
	add.s64 	%rd577, %rd3182, %rd6327;
	setp.lt.u64 	%p1401, %rd577, %rd3182;
	selp.u64 	%rd3192, 1, 0, %p1401;
	add.s64 	%rd3193, %rd3191, %rd3192;
	mul.hi.u64 	%rd3194, %rd6327, %rd6333;
	add.s64 	%rd3195, %rd3185, %rd3193;
	setp.lt.u64 	%p1402, %rd3195, %rd3185;
	selp.u64 	%rd3196, 1, 0, %p1402;
	add.s64 	%rd3197, %rd3194, %rd3196;
	add.s64 	%rd3198, %rd3188, %rd3197;
	setp.lt.u64 	%p1403, %rd3198, %rd3188;
	selp.u64 	%rd3199, 1, 0, %p1403;
	add.s64 	%rd3200, %rd3194, %rd3199;
	add.s64 	%rd3201, %rd3190, %rd3200;
	setp.lt.u64 	%p1404, %rd3201, %rd3190;
	selp.u64 	%rd3202, 1, 0, %p1404;
	add.s64 	%rd3203, %rd3194, %rd3202;
	mul.hi.u64 	%rd3204, %rd6328, %rd3175;
	add.s64 	%rd578, %rd3195, %rd6328;
	setp.lt.u64 	%p1405, %rd578, %rd3195;
	selp.u64 	%rd3205, 1, 0, %p1405;
	add.s64 	%rd3206, %rd3204, %rd3205;
	mul.hi.u64 	%rd3207, %rd6328, %rd6333;
	add.s64 	%rd3208, %rd3198, %rd3206;
	setp.lt.u64 	%p1406, %rd3208, %rd3198;
	selp.u64 	%rd3209, 1, 0, %p1406;
	add.s64 	%rd3210, %rd3207, %rd3209;
	add.s64 	%rd3211, %rd3201, %rd3210;
	setp.lt.u64 	%p1407, %rd3211, %rd3201;
	selp.u64 	%rd3212, 1, 0, %p1407;
	add.s64 	%rd3213, %rd3207, %rd3212;
	add.s64 	%rd3214, %rd3203, %rd3213;
	setp.lt.u64 	%p1408, %rd3214, %rd3203;
	selp.u64 	%rd3215, 1, 0, %p1408;
	add.s64 	%rd3216, %rd3207, %rd3215;
	shl.b64 	%rd3217, %rd3208, 32;
	mov.b64 	{%r221, %r222}, %rd3208;
	mov.b64 	{%r223, %r224}, %rd3211;
	mov.b64 	%rd3218, {%r222, %r223};
	mov.b64 	{%r225, %r226}, %rd3214;
	mov.b64 	%rd3219, {%r224, %r225};
	mov.b64 	{%r227, %r228}, %rd3216;
	mov.b64 	%rd3220, {%r226, %r227};
	shr.u64 	%rd3221, %rd3216, 32;
	mul.lo.s64 	%rd3222, %rd3208, 977;
	mov.b64 	%rd3223, 977;
	mul.hi.u64 	%rd3224, %rd3208, %rd3223;
	mul.lo.s64 	%rd3225, %rd3211, 977;
	mul.hi.u64 	%rd3226, %rd3211, %rd3223;
	add.s64 	%rd3227, %rd3225, %rd3224;
	setp.lt.u64 	%p1409, %rd3227, %rd3225;
	selp.u64 	%rd3228, 1, 0, %p1409;
	add.s64 	%rd3229, %rd3226, %rd3228;
	mul.lo.s64 	%rd3230, %rd3214, 977;
	mul.hi.u64 	%rd3231, %rd3214, %rd3223;
	add.s64 	%rd3232, %rd3230, %rd3229;
	setp.lt.u64 	%p1410, %rd3232, %rd3230;
	selp.u64 	%rd3233, 1, 0, %p1410;
	add.s64 	%rd3234, %rd3231, %rd3233;
	mul.lo.s64 	%rd3235, %rd3216, 977;
	mul.hi.u64 	%rd3236, %rd3216, %rd3223;
	add.s64 	%rd3237, %rd3235, %rd3234;
	setp.lt.u64 	%p1411, %rd3237, %rd3235;
	selp.u64 	%rd3238, 1, 0, %p1411;
	add.s64 	%rd3239, %rd3236, %rd3238;
	add.s64 	%rd6329, %rd3222, %rd3217;
	setp.lt.u64 	%p1412, %rd6329, %rd3222;
	selp.u64 	%rd3240, 1, 0, %p1412;
	add.s64 	%rd3241, %rd3227, %rd3218;
	setp.lt.u64 	%p1413, %rd3241, %rd3227;
	add.s64 	%rd6330, %rd3241, %rd3240;
	setp.lt.u64 	%p1414, %rd6330, %rd3241;
	or.pred  	%p1415, %p1413, %p1414;
	selp.u64 	%rd3242, 1, 0, %p1415;
	add.s64 	%rd3243, %rd3232, %rd3219;
	setp.lt.u64 	%p1416, %rd3243, %rd3232;
	add.s64 	%rd6331, %rd3243, %rd3242;
	setp.lt.u64 	%p1417, %rd6331, %rd3243;
	or.pred  	%p1418, %p1416, %p1417;
	selp.u64 	%rd3244, 1, 0, %p1418;
	add.s64 	%rd3245, %rd3237, %rd3220;
	setp.lt.u64 	%p1419, %rd3245, %rd3237;
	add.s64 	%rd6332, %rd3245, %rd3244;
	setp.lt.u64 	%p1420, %rd6332, %rd3245;
	or.pred  	%p1421, %p1419, %p1420;
	selp.u64 	%rd3246, 1, 0, %p1421;
	add.s64 	%rd3247, %rd3239, %rd3221;
	add.s64 	%rd583, %rd3247, %rd3246;
	setp.eq.s64 	%p1422, %rd583, 0;
	@%p1422 bra 	$L__BB0_304;
	shl.b64 	%rd3248, %rd583, 32;
	shr.u64 	%rd3249, %rd583, 32;
	mov.b64 	%rd3250, 977;
	mul.hi.u64 	%rd3251, %rd583, %rd3250;
	mad.lo.s64 	%rd3252, %rd583, 977, %rd3248;
	setp.lt.u64 	%p1423, %rd3252, %rd3248;
	selp.u64 	%rd3253, 1, 0, %p1423;
	add.s64 	%rd6329, %rd3252, %rd6329;
	setp.lt.u64 	%p1424, %rd6329, %rd3252;
	selp.u64 	%rd3254, 1, 0, %p1424;
	add.s64 	%rd3255, %rd3254, %rd3253;
	add.s64 	%rd3256, %rd3249, %rd3251;
	setp.lt.u64 	%p1425, %rd3256, %rd3249;
	selp.u64 	%rd3257, 1, 0, %p1425;
	add.s64 	%rd3258, %rd6330, %rd3256;
	add.s64 	%rd3259, %rd3258, %rd3255;
	setp.lt.u64 	%p1426, %rd3259, %rd6330;
	not.b64 	%rd3260, %rd3256;
	setp.gt.u64 	%p1427, %rd3255, %rd3260;
	or.pred  	%p1428, %p1427, %p1426;
	selp.u64 	%rd3261, 1, 0, %p1428;
	add.s64 	%rd3262, %rd6331, %rd3257;
	add.s64 	%rd586, %rd3262, %rd3261;
	setp.lt.u64 	%p1429, %rd586, %rd6331;
	selp.u64 	%rd3263, 1, 0, %p1429;
	add.s64 	%rd587, %rd6332, %rd3263;
	setp.lt.u64 	%p1430, %rd587, %rd6332;
	selp.u64 	%rd6333, 1, 0, %p1430;
	mov.u64 	%rd6330, %rd3259;
	mov.u64 	%rd6331, %rd586;
	mov.u64 	%rd6332, %rd587;
$L__BB0_304:
	add.s64 	%rd6334, %rd6329, %rd6325;
	setp.lt.u64 	%p1431, %rd6334, %rd6329;
	selp.u64 	%rd3264, 1, 0, %p1431;
	add.s64 	%rd3265, %rd6330, %rd576;
	setp.lt.u64 	%p1432, %rd3265, %rd6330;
	add.s64 	%rd6335, %rd3265, %rd3264;
	setp.lt.u64 	%p1433, %rd6335, %rd3265;
	or.pred  	%p1434, %p1432, %p1433;
	selp.u64 	%rd3266, 1, 0, %p1434;
	add.s64 	%rd3267, %rd6331, %rd577;
	setp.lt.u64 	%p1435, %rd3267, %rd6331;
	add.s64 	%rd6336, %rd3267, %rd3266;
	setp.lt.u64 	%p1436, %rd6336, %rd3267;
	or.pred  	%p1437, %p1435, %p1436;
	selp.u64 	%rd3268, 1, 0, %p1437;
	add.s64 	%rd3269, %rd6332, %rd578;
	setp.lt.u64 	%p1438, %rd3269, %rd6332;
	add.s64 	%rd6337, %rd3269, %rd3268;
	setp.lt.u64 	%p1439, %rd6337, %rd3269;
	or.pred  	%p1440, %p1438, %p1439;
	selp.u64 	%rd3271, 1, 0, %p1440;
	add.s64 	%rd598, %rd6333, %rd3271;
	setp.ne.s64 	%p1441, %rd598, 0;
	setp.gt.u64 	%p1442, %rd6337, %rd7;
	or.pred  	%p1443, %p1441, %p1442;
	@%p1443 bra 	$L__BB0_310;
	setp.lt.u64 	%p1444, %rd6337, %rd7;
	@%p1444 bra 	$L__BB0_323;
	setp.gt.u64 	%p1445, %rd6336, %rd8;
	@%p1445 bra 	$L__BB0_310;
	setp.lt.u64 	%p1446, %rd6336, %rd8;
	@%p1446 bra 	$L__BB0_323;
	setp.gt.u64 	%p1447, %rd6335, %rd9;
	@%p1447 bra 	$L__BB0_310;
	setp.lt.u64 	%p1448, %rd6335, %rd9;
	setp.lt.u64 	%p1449, %rd6334, %rd10;
	or.pred  	%p1450, %p1448, %p1449;
	@%p1450 bra 	$L__BB0_323;
$L__BB0_310:
	sub.s64 	%rd599, %rd6334, %rd10;
	setp.lt.u64 	%p1451, %rd6334, %rd10;
	selp.u64 	%rd3272, 1, 0, %p1451;
	sub.s64 	%rd3273, %rd6335, %rd9;
	setp.lt.u64 	%p1452, %rd6335, %rd9;
	selp.s64 	%rd3274, -1, 0, %p1451;
	add.s64 	%rd6335, %rd3273, %rd3274;
	setp.lt.u64 	%p1453, %rd3273, %rd3272;
	or.pred  	%p1454, %p1452, %p1453;
	selp.u64 	%rd3275, 1, 0, %p1454;
	sub.s64 	%rd3276, %rd6336, %rd8;
	setp.lt.u64 	%p1455, %rd6336, %rd8;
	selp.s64 	%rd3277, -1, 0, %p1454;
	add.s64 	%rd6336, %rd3276, %rd3277;
	setp.lt.u64 	%p1456, %rd3276, %rd3275;
	or.pred  	%p1457, %p1455, %p1456;
	selp.u64 	%rd3278, 1, 0, %p1457;
	sub.s64 	%rd3279, %rd6337, %rd7;
	setp.lt.u64 	%p1458, %rd6337, %rd7;
	selp.s64 	%rd3280, -1, 0, %p1457;
	add.s64 	%rd6337, %rd3279, %rd3280;
	setp.lt.u64 	%p1459, %rd3279, %rd3278;
	or.pred  	%p1460, %p1458, %p1459;
	selp.s64 	%rd3281, -1, 0, %p1460;
	add.s64 	%rd603, %rd598, %rd3281;
	setp.ne.s64 	%p1461, %rd603, 0;
	setp.gt.u64 	%p1462, %rd6337, %rd7;
	or.pred  	%p1463, %p1461, %p1462;
	@%p1463 bra 	$L__BB0_316;
	setp.lt.u64 	%p1464, %rd6337, %rd7;
	mov.u64 	%rd6334, %rd599;
	@%p1464 bra 	$L__BB0_323;
	setp.gt.u64 	%p1465, %rd6336, %rd8;
	@%p1465 bra 	$L__BB0_316;
	setp.lt.u64 	%p1466, %rd6336, %rd8;
	mov.u64 	%rd6334, %rd599;
	@%p1466 bra 	$L__BB0_323;
	setp.gt.u64 	%p1467, %rd6335, %rd9;
	@%p1467 bra 	$L__BB0_316;
	setp.lt.u64 	%p1468, %rd6335, %rd9;
	setp.lt.u64 	%p1469, %rd599, %rd10;
	or.pred  	%p1470, %p1468, %p1469;
	mov.u64 	%rd6334, %rd599;
	@%p1470 bra 	$L__BB0_323;
$L__BB0_316:
	sub.s64 	%rd604, %rd599, %rd10;
	setp.lt.u64 	%p1471, %rd599, %rd10;
	selp.u64 	%rd3282, 1, 0, %p1471;
	sub.s64 	%rd3283, %rd6335, %rd9;
	setp.lt.u64 	%p1472, %rd6335, %rd9;
	selp.s64 	%rd3284, -1, 0, %p1471;
	add.s64 	%rd6335, %rd3283, %rd3284;
	setp.lt.u64 	%p1473, %rd3283, %rd3282;
	or.pred  	%p1474, %p1472, %p1473;
	selp.u64 	%rd3285, 1, 0, %p1474;
	sub.s64 	%rd3286, %rd6336, %rd8;
	setp.lt.u64 	%p1475, %rd6336, %rd8;
	selp.s64 	%rd3287, -1, 0, %p1474;
	add.s64 	%rd6336, %rd3286, %rd3287;
	setp.lt.u64 	%p1476, %rd3286, %rd3285;
	or.pred  	%p1477, %p1475, %p1476;
	selp.u64 	%rd3288, 1, 0, %p1477;
	sub.s64 	%rd3289, %rd6337, %rd7;
	setp.lt.u64 	%p1478, %rd6337, %rd7;
	selp.s64 	%rd3290, -1, 0, %p1477;
	add.s64 	%rd6337, %rd3289, %rd3290;
	setp.lt.u64 	%p1479, %rd3289, %rd3288;
	or.pred  	%p1480, %p1478, %p1479;
	selp.u64 	%rd3291, 1, 0, %p1480;
	setp.ne.s64 	%p1481, %rd603, %rd3291;
	setp.gt.u64 	%p1482, %rd6337, %rd7;
	or.pred  	%p1483, %p1481, %p1482;
	@%p1483 bra 	$L__BB0_322;
	setp.lt.u64 	%p1484, %rd6337, %rd7;
	mov.u64 	%rd6334, %rd604;
	@%p1484 bra 	$L__BB0_323;
	setp.gt.u64 	%p1485, %rd6336, %rd8;
	@%p1485 bra 	$L__BB0_322;
	setp.lt.u64 	%p1486, %rd6336, %rd8;
	mov.u64 	%rd6334, %rd604;
	@%p1486 bra 	$L__BB0_323;
	setp.gt.u64 	%p1487, %rd6335, %rd9;
	@%p1487 bra 	$L__BB0_322;
	setp.lt.u64 	%p1488, %rd6335, %rd9;
	setp.lt.u64 	%p1489, %rd604, %rd10;
	or.pred  	%p1490, %p1488, %p1489;
	mov.u64 	%rd6334, %rd604;
	@%p1490 bra 	$L__BB0_323;
$L__BB0_322:
	sub.s64 	%rd6334, %rd604, %rd10;
	setp.lt.u64 	%p1491, %rd604, %rd10;
	selp.u64 	%rd3292, 1, 0, %p1491;
	sub.s64 	%rd3293, %rd6335, %rd9;
	setp.lt.u64 	%p1492, %rd6335, %rd9;
	selp.s64 	%rd3294, -1, 0, %p1491;
	add.s64 	%rd6335, %rd3293, %rd3294;
	setp.lt.u64 	%p1493, %rd3293, %rd3292;
	or.pred  	%p1494, %p1492, %p1493;
	selp.u64 	%rd3295, 1, 0, %p1494;
	sub.s64 	%rd3296, %rd6336, %rd8;
	setp.lt.u64 	%p1495, %rd6336, %rd8;
	selp.s64 	%rd3297, -1, 0, %p1494;
	add.s64 	%rd6336, %rd3296, %rd3297;
	setp.lt.u64 	%p1496, %rd3296, %rd3295;
	or.pred  	%p1497, %p1495, %p1496;
	selp.s64 	%rd3298, -1, 0, %p1497;
	sub.s64 	%rd3299, %rd6337, %rd7;
	add.s64 	%rd6337, %rd3299, %rd3298;
$L__BB0_323:
	mul.lo.s64 	%rd616, %rd6325, %rd6482;
	mul.hi.u64 	%rd3301, %rd6482, %rd6325;
	mul.lo.s64 	%rd3302, %rd6326, %rd6482;
	mul.hi.u64 	%rd3303, %rd6482, %rd6326;
	add.s64 	%rd3304, %rd3302, %rd3301;
	setp.lt.u64 	%p1498, %rd3304, %rd3302;
	selp.u64 	%rd3305, 1, 0, %p1498;
	add.s64 	%rd3306, %rd3303, %rd3305;
	mul.lo.s64 	%rd3307, %rd6327, %rd6482;
	mul.hi.u64 	%rd3308, %rd6482, %rd6327;
	add.s64 	%rd3309, %rd3307, %rd3306;
	setp.lt.u64 	%p1499, %rd3309, %rd3307;
	selp.u64 	%rd3310, 1, 0, %p1499;
	add.s64 	%rd3311, %rd3308, %rd3310;
	mul.lo.s64 	%rd3312, %rd6328, %rd6482;
	mul.hi.u64 	%rd3313, %rd6482, %rd6328;
	add.s64 	%rd3314, %rd3312, %rd3311;
	setp.lt.u64 	%p1500, %rd3314, %rd3312;
	selp.u64 	%rd3315, 1, 0, %p1500;
	add.s64 	%rd3316, %rd3313, %rd3315;
	mul.hi.u64 	%rd3317, %rd6481, %rd6325;
	mad.lo.s64 	%rd617, %rd6325, %rd6481, %rd3304;
	setp.lt.u64 	%p1501, %rd617, %rd3304;
	selp.u64 	%rd3318, 1, 0, %p1501;
	add.s64 	%rd3319, %rd3317, %rd3318;
	mul.hi.u64 	%rd3320, %rd6481, %rd6326;
	mad.lo.s64 	%rd3321, %rd6326, %rd6481, %rd3309;
	setp.lt.u64 	%p1502, %rd3321, %rd3309;
	selp.u64 	%rd3322, 1, 0, %p1502;
	add.s64 	%rd3323, %rd3321, %rd3319;
	setp.lt.u64 	%p1503, %rd3323, %rd3321;
	selp.u64 	%rd3324, 1, 0, %p1503;
	add.s64 	%rd3325, %rd3320, %rd3322;
	add.s64 	%rd3326, %rd3325, %rd3324;
	mul.hi.u64 	%rd3327, %rd6481, %rd6327;
	mad.lo.s64 	%rd3328, %rd6327, %rd6481, %rd3314;
	setp.lt.u64 	%p1504, %rd3328, %rd3314;
	selp.u64 	%rd3329, 1, 0, %p1504;
	add.s64 	%rd3330, %rd3328, %rd3326;
	setp.lt.u64 	%p1505, %rd3330, %rd3328;
	selp.u64 	%rd3331, 1, 0, %p1505;
	add.s64 	%rd3332, %rd3327, %rd3329;
	add.s64 	%rd3333, %rd3332, %rd3331;
	mul.hi.u64 	%rd3334, %rd6481, %rd6328;
	mad.lo.s64 	%rd3335, %rd6328, %rd6481, %rd3316;
	setp.lt.u64 	%p1506, %rd3335, %rd3316;
	selp.u64 	%rd3336, 1, 0, %p1506;
	add.s64 	%rd3337, %rd3335, %rd3333;
	setp.lt.u64 	%p1507, %rd3337, %rd3335;
	selp.u64 	%rd3338, 1, 0, %p1507;
	add.s64 	%rd3339, %rd3334, %rd3336;
	add.s64 	%rd3340, %rd3339, %rd3338;
	mul.hi.u64 	%rd3341, %rd6480, %rd6325;
	mad.lo.s64 	%rd618, %rd6325, %rd6480, %rd3323;
	setp.lt.u64 	%p1508, %rd618, %rd3323;
	selp.u64 	%rd3342, 1, 0, %p1508;
	add.s64 	%rd3343, %rd3341, %rd3342;
	mul.hi.u64 	%rd3344, %rd6480, %rd6326;
	mad.lo.s64 	%rd3345, %rd6326, %rd6480, %rd3330;
	setp.lt.u64 	%p1509, %rd3345, %rd3330;
	selp.u64 	%rd3346, 1, 0, %p1509;
	add.s64 	%rd3347, %rd3345, %rd3343;
	setp.lt.u64 	%p1510, %rd3347, %rd3345;
	selp.u64 	%rd3348, 1, 0, %p1510;
	add.s64 	%rd3349, %rd3344, %rd3346;
	add.s64 	%rd3350, %rd3349, %rd3348;
	mul.hi.u64 	%rd3351, %rd6480, %rd6327;
	mad.lo.s64 	%rd3352, %rd6327, %rd6480, %rd3337;
	setp.lt.u64 	%p1511, %rd3352, %rd3337;
	selp.u64 	%rd3353, 1, 0, %p1511;
	add.s64 	%rd3354, %rd3352, %rd3350;
	setp.lt.u64 	%p1512, %rd3354, %rd3352;
	selp.u64 	%rd3355, 1, 0, %p1512;
	add.s64 	%rd3356, %rd3351, %rd3353;
	add.s64 	%rd3357, %rd3356, %rd3355;
	mul.hi.u64 	%rd3358, %rd6480, %rd6328;
	mad.lo.s64 	%rd3359, %rd6328, %rd6480, %rd3340;
	setp.lt.u64 	%p1513, %rd3359, %rd3340;
	selp.u64 	%rd3360, 1, 0, %p1513;
	add.s64 	%rd3361, %rd3359, %rd3357;
	setp.lt.u64 	%p1514, %rd3361, %rd3359;
	selp.u64 	%rd3362, 1, 0, %p1514;
	add.s64 	%rd3363, %rd3358, %rd3360;
	add.s64 	%rd3364, %rd3363, %rd3362;
	mul.hi.u64 	%rd3365, %rd6479, %rd6325;
	mad.lo.s64 	%rd619, %rd6325, %rd6479, %rd3347;
	setp.lt.u64 	%p1515, %rd619, %rd3347;
	selp.u64 	%rd3366, 1, 0, %p1515;
	add.s64 	%rd3367, %rd3365, %rd3366;
	mul.hi.u64 	%rd3368, %rd6479, %rd6326;
	mad.lo.s64 	%rd3369, %rd6326, %rd6479, %rd3354;
	setp.lt.u64 	%p1516, %rd3369, %rd3354;
	selp.u64 	%rd3370, 1, 0, %p1516;
	add.s64 	%rd3371, %rd3369, %rd3367;
	setp.lt.u64 	%p1517, %rd3371, %rd3369;
	selp.u64 	%rd3372, 1, 0, %p1517;
	add.s64 	%rd3373, %rd3368, %rd3370;
	add.s64 	%rd3374, %rd3373, %rd3372;
	mul.hi.u64 	%rd3375, %rd6479, %rd6327;
	mad.lo.s64 	%rd3376, %rd6327, %rd6479, %rd3361;
	setp.lt.u64 	%p1518, %rd3376, %rd3361;
	selp.u64 	%rd3377, 1, 0, %p1518;
	add.s64 	%rd3378, %rd3376, %rd3374;
	setp.lt.u64 	%p1519, %rd3378, %rd3376;
	selp.u64 	%rd3379, 1, 0, %p1519;
	add.s64 	%rd3380, %rd3375, %rd3377;
	add.s64 	%rd3381, %rd3380, %rd3379;
	mul.hi.u64 	%rd3382, %rd6479, %rd6328;
	mad.lo.s64 	%rd3383, %rd6328, %rd6479, %rd3364;
	setp.lt.u64 	%p1520, %rd3383, %rd3364;
	selp.u64 	%rd3384, 1, 0, %p1520;
	add.s64 	%rd3385, %rd3383, %rd3381;
	setp.lt.u64 	%p1521, %rd3385, %rd3383;
	selp.u64 	%rd3386, 1, 0, %p1521;
	add.s64 	%rd3387, %rd3382, %rd3384;
	add.s64 	%rd3388, %rd3387, %rd3386;
	shl.b64 	%rd3389, %rd3371, 32;
	mov.b64 	{%r229, %r230}, %rd3371;
	mov.b64 	{%r231, %r232}, %rd3378;
	mov.b64 	%rd3390, {%r230, %r231};
	mov.b64 	{%r233, %r234}, %rd3385;
	mov.b64 	%rd3391, {%r232, %r233};
	mov.b64 	{%r235, %r236}, %rd3388;
	mov.b64 	%rd3392, {%r234, %r235};
	shr.u64 	%rd3393, %rd3388, 32;
	mul.lo.s64 	%rd3394, %rd3371, 977;
	mov.b64 	%rd3395, 977;
	mul.hi.u64 	%rd3396, %rd3371, %rd3395;
	mul.lo.s64 	%rd3397, %rd3378, 977;
	mul.hi.u64 	%rd3398, %rd3378, %rd3395;
	add.s64 	%rd3399, %rd3397, %rd3396;
	setp.lt.u64 	%p1522, %rd3399, %rd3397;
	selp.u64 	%rd3400, 1, 0, %p1522;
	add.s64 	%rd3401, %rd3398, %rd3400;
	mul.lo.s64 	%rd3402, %rd3385, 977;
	mul.hi.u64 	%rd3403, %rd3385, %rd3395;
	add.s64 	%rd3404, %rd3402, %rd3401;
	setp.lt.u64 	%p1523, %rd3404, %rd3402;
	selp.u64 	%rd3405, 1, 0, %p1523;
	add.s64 	%rd3406, %rd3403, %rd3405;
	mul.lo.s64 	%rd3407, %rd3388, 977;
	mul.hi.u64 	%rd3408, %rd3388, %rd3395;
	add.s64 	%rd3409, %rd3407, %rd3406;
	setp.lt.u64 	%p1524, %rd3409, %rd3407;
	selp.u64 	%rd3410, 1, 0, %p1524;
	add.s64 	%rd3411, %rd3408, %rd3410;
	add.s64 	%rd6338, %rd3394, %rd3389;
	setp.lt.u64 	%p1525, %rd6338, %rd3394;
	selp.u64 	%rd3412, 1, 0, %p1525;
	add.s64 	%rd3413, %rd3399, %rd3390;
	setp.lt.u64 	%p1526, %rd3413, %rd3399;
	add.s64 	%rd6339, %rd3413, %rd3412;
	setp.lt.u64 	%p1527, %rd6339, %rd3413;
	or.pred  	%p1528, %p1526, %p1527;
	selp.u64 	%rd3414, 1, 0, %p1528;
	add.s64 	%rd3415, %rd3404, %rd3391;
	setp.lt.u64 	%p1529, %rd3415, %rd3404;
	add.s64 	%rd6340, %rd3415, %rd3414;
	setp.lt.u64 	%p1530, %rd6340, %rd3415;
	or.pred  	%p1531, %p1529, %p1530;
	selp.u64 	%rd3416, 1, 0, %p1531;
	add.s64 	%rd3417, %rd3409, %rd3392;
	setp.lt.u64 	%p1532, %rd3417, %rd3409;
	add.s64 	%rd6341, %rd3417, %rd3416;
	setp.lt.u64 	%p1533, %rd6341, %rd3417;
	or.pred  	%p1534, %p1532, %p1533;
	selp.u64 	%rd3418, 1, 0, %p1534;
	add.s64 	%rd3419, %rd3411, %rd3393;
	add.s64 	%rd624, %rd3419, %rd3418;
	setp.eq.s64 	%p1535, %rd624, 0;
	mov.b64 	%rd6342, 0;
	@%p1535 bra 	$L__BB0_325;
	shl.b64 	%rd3420, %rd624, 32;
	shr.u64 	%rd3421, %rd624, 32;
	mov.b64 	%rd3422, 977;
	mul.hi.u64 	%rd3423, %rd624, %rd3422;
	mad.lo.s64 	%rd3424, %rd624, 977, %rd3420;
	setp.lt.u64 	%p1536, %rd3424, %rd3420;
	selp.u64 	%rd3425, 1, 0, %p1536;
	add.s64 	%rd6338, %rd3424, %rd6338;
	setp.lt.u64 	%p1537, %rd6338, %rd3424;
	selp.u64 	%rd3426, 1, 0, %p1537;
	add.s64 	%rd3427, %rd3426, %rd3425;
	add.s64 	%rd3428, %rd3421, %rd3423;
	setp.lt.u64 	%p1538, %rd3428, %rd3421;
	selp.u64 	%rd3429, 1, 0, %p1538;
	add.s64 	%rd3430, %rd6339, %rd3428;
	add.s64 	%rd3431, %rd3430, %rd3427;
	setp.lt.u64 	%p1539, %rd3431, %rd6339;
	not.b64 	%rd3432, %rd3428;
	setp.gt.u64 	%p1540, %rd3427, %rd3432;
	or.pred  	%p1541, %p1540, %p1539;
	selp.u64 	%rd3433, 1, 0, %p1541;
	add.s64 	%rd3434, %rd6340, %rd3429;
	add.s64 	%rd627, %rd3434, %rd3433;
	setp.lt.u64 	%p1542, %rd627, %rd6340;
	selp.u64 	%rd3435, 1, 0, %p1542;
	add.s64 	%rd628, %rd6341, %rd3435;
	setp.lt.u64 	%p1543, %rd628, %rd6341;
	selp.u64 	%rd6342, 1, 0, %p1543;
	mov.u64 	%rd6339, %rd3431;
	mov.u64 	%rd6340, %rd627;
	mov.u64 	%rd6341, %rd628;
$L__BB0_325:
	add.s64 	%rd6343, %rd6338, %rd616;
	setp.lt.u64 	%p1544, %rd6343, %rd6338;
	selp.u64 	%rd3436, 1, 0, %p1544;
	add.s64 	%rd3437, %rd6339, %rd617;
	setp.lt.u64 	%p1545, %rd3437, %rd6339;
	add.s64 	%rd6344, %rd3437, %rd3436;
	setp.lt.u64 	%p1546, %rd6344, %rd3437;
	or.pred  	%p1547, %p1545, %p1546;
	selp.u64 	%rd3438, 1, 0, %p1547;
	add.s64 	%rd3439, %rd6340, %rd618;
	setp.lt.u64 	%p1548, %rd3439, %rd6340;
	add.s64 	%rd6345, %rd3439, %rd3438;
	setp.lt.u64 	%p1549, %rd6345, %rd3439;
	or.pred  	%p1550, %p1548, %p1549;
	selp.u64 	%rd3440, 1, 0, %p1550;
	add.s64 	%rd3441, %rd6341, %rd619;
	setp.lt.u64 	%p1551, %rd3441, %rd6341;
	add.s64 	%rd6346, %rd3441, %rd3440;
	setp.lt.u64 	%p1552, %rd6346, %rd3441;
	or.pred  	%p1553, %p1551, %p1552;
	selp.u64 	%rd3443, 1, 0, %p1553;
	add.s64 	%rd639, %rd6342, %rd3443;
	setp.ne.s64 	%p1554, %rd639, 0;
	setp.gt.u64 	%p1555, %rd6346, %rd7;
	or.pred  	%p1556, %p1554, %p1555;
	@%p1556 bra 	$L__BB0_331;
	setp.lt.u64 	%p1557, %rd6346, %rd7;
	@%p1557 bra 	$L__BB0_344;
	setp.gt.u64 	%p1558, %rd6345, %rd8;
	@%p1558 bra 	$L__BB0_331;
	setp.lt.u64 	%p1559, %rd6345, %rd8;
	@%p1559 bra 	$L__BB0_344;
	setp.gt.u64 	%p1560, %rd6344, %rd9;
	@%p1560 bra 	$L__BB0_331;
	setp.lt.u64 	%p1561, %rd6344, %rd9;
	setp.lt.u64 	%p1562, %rd6343, %rd10;
	or.pred  	%p1563, %p1561, %p1562;
	@%p1563 bra 	$L__BB0_344;
$L__BB0_331:
	sub.s64 	%rd640, %rd6343, %rd10;
	setp.lt.u64 	%p1564, %rd6343, %rd10;
	selp.u64 	%rd3444, 1, 0, %p1564;
	sub.s64 	%rd3445, %rd6344, %rd9;
	setp.lt.u64 	%p1565, %rd6344, %rd9;
	selp.s64 	%rd3446, -1, 0, %p1564;
	add.s64 	%rd6344, %rd3445, %rd3446;
	setp.lt.u64 	%p1566, %rd3445, %rd3444;
	or.pred  	%p1567, %p1565, %p1566;
	selp.u64 	%rd3447, 1, 0, %p1567;
	sub.s64 	%rd3448, %rd6345, %rd8;
	setp.lt.u64 	%p1568, %rd6345, %rd8;
	selp.s64 	%rd3449, -1, 0, %p1567;
	add.s64 	%rd6345, %rd3448, %rd3449;
	setp.lt.u64 	%p1569, %rd3448, %rd3447;
	or.pred  	%p1570, %p1568, %p1569;
	selp.u64 	%rd3450, 1, 0, %p1570;
	sub.s64 	%rd3451, %rd6346, %rd7;
	setp.lt.u64 	%p1571, %rd6346, %rd7;
	selp.s64 	%rd3452, -1, 0, %p1570;
	add.s64 	%rd6346, %rd3451, %rd3452;
	setp.lt.u64 	%p1572, %rd3451, %rd3450;
	or.pred  	%p1573, %p1571, %p1572;
	selp.s64 	%rd3453, -1, 0, %p1573;
	add.s64 	%rd644, %rd639, %rd3453;
	setp.ne.s64 	%p1574, %rd644, 0;
	setp.gt.u64 	%p1575, %rd6346, %rd7;
	or.pred  	%p1576, %p1574, %p1575;
	@%p1576 bra 	$L__BB0_337;
	setp.lt.u64 	%p1577, %rd6346, %rd7;
	mov.u64 	%rd6343, %rd640;
	@%p1577 bra 	$L__BB0_344;
	setp.gt.u64 	%p1578, %rd6345, %rd8;
	@%p1578 bra 	$L__BB0_337;
	setp.lt.u64 	%p1579, %rd6345, %rd8;
	mov.u64 	%rd6343, %rd640;
	@%p1579 bra 	$L__BB0_344;
	setp.gt.u64 	%p1580, %rd6344, %rd9;
	@%p1580 bra 	$L__BB0_337;
	setp.lt.u64 	%p1581, %rd6344, %rd9;
	setp.lt.u64 	%p1582, %rd640, %rd10;
	or.pred  	%p1583, %p1581, %p1582;
	mov.u64 	%rd6343, %rd640;
	@%p1583 bra 	$L__BB0_344;
$L__BB0_337:
	sub.s64 	%rd645, %rd640, %rd10;
	setp.lt.u64 	%p1584, %rd640, %rd10;
	selp.u64 	%rd3454, 1, 0, %p1584;
	sub.s64 	%rd3455, %rd6344, %rd9;
	setp.lt.u64 	%p1585, %rd6344, %rd9;
	selp.s64 	%rd3456, -1, 0, %p1584;
	add.s64 	%rd6344, %rd3455, %rd3456;
	setp.lt.u64 	%p1586, %rd3455, %rd3454;
	or.pred  	%p1587, %p1585, %p1586;
	selp.u64 	%rd3457, 1, 0, %p1587;
	sub.s64 	%rd3458, %rd6345, %rd8;
	setp.lt.u64 	%p1588, %rd6345, %rd8;
	selp.s64 	%rd3459, -1, 0, %p1587;
	add.s64 	%rd6345, %rd3458, %rd3459;
	setp.lt.u64 	%p1589, %rd3458, %rd3457;
	or.pred  	%p1590, %p1588, %p1589;
	selp.u64 	%rd3460, 1, 0, %p1590;
	sub.s64 	%rd3461, %rd6346, %rd7;
	setp.lt.u64 	%p1591, %rd6346, %rd7;
	selp.s64 	%rd3462, -1, 0, %p1590;
	add.s64 	%rd6346, %rd3461, %rd3462;
	setp.lt.u64 	%p1592, %rd3461, %rd3460;
	or.pred  	%p1593, %p1591, %p1592;
	selp.u64 	%rd3463, 1, 0, %p1593;
	setp.ne.s64 	%p1594, %rd644, %rd3463;
	setp.gt.u64 	%p1595, %rd6346, %rd7;
	or.pred  	%p1596, %p1594, %p1595;
	@%p1596 bra 	$L__BB0_343;
	setp.lt.u64 	%p1597, %rd6346, %rd7;
	mov.u64 	%rd6343, %rd645;
	@%p1597 bra 	$L__BB0_344;
	setp.gt.u64 	%p1598, %rd6345, %rd8;
	@%p1598 bra 	$L__BB0_343;
	setp.lt.u64 	%p1599, %rd6345, %rd8;
	mov.u64 	%rd6343, %rd645;
	@%p1599 bra 	$L__BB0_344;
	setp.gt.u64 	%p1600, %rd6344, %rd9;
	@%p1600 bra 	$L__BB0_343;
	setp.lt.u64 	%p1601, %rd6344, %rd9;
	setp.lt.u64 	%p1602, %rd645, %rd10;
	or.pred  	%p1603, %p1601, %p1602;
	mov.u64 	%rd6343, %rd645;
	@%p1603 bra 	$L__BB0_344;
$L__BB0_343:
	sub.s64 	%rd6343, %rd645, %rd10;
	setp.lt.u64 	%p1604, %rd645, %rd10;
	selp.u64 	%rd3464, 1, 0, %p1604;
	sub.s64 	%rd3465, %rd6344, %rd9;
	setp.lt.u64 	%p1605, %rd6344, %rd9;
	selp.s64 	%rd3466, -1, 0, %p1604;
	add.s64 	%rd6344, %rd3465, %rd3466;
	setp.lt.u64 	%p1606, %rd3465, %rd3464;
	or.pred  	%p1607, %p1605, %p1606;
	selp.u64 	%rd3467, 1, 0, %p1607;
	sub.s64 	%rd3468, %rd6345, %rd8;
	setp.lt.u64 	%p1608, %rd6345, %rd8;
	selp.s64 	%rd3469, -1, 0, %p1607;
	add.s64 	%rd6345, %rd3468, %rd3469;
	setp.lt.u64 	%p1609, %rd3468, %rd3467;
	or.pred  	%p1610, %p1608, %p1609;
	selp.s64 	%rd3470, -1, 0, %p1610;
	sub.s64 	%rd3471, %rd6346, %rd7;
	add.s64 	%rd6346, %rd3471, %rd3470;
$L__BB0_344:
	mul.hi.u64 	%rd3473, %rd3, %rd6312;
	mul.lo.s64 	%rd3474, %rd6313, %rd3;
	mul.hi.u64 	%rd3475, %rd3, %rd6313;
	add.s64 	%rd3476, %rd3474, %rd3473;
	setp.lt.u64 	%p1611, %rd3476, %rd3474;
	selp.u64 	%rd3477, 1, 0, %p1611;
	add.s64 	%rd3478, %rd3475, %rd3477;
	mul.lo.s64 	%rd3479, %rd6314, %rd3;
	mul.hi.u64 	%rd3480, %rd3, %rd6314;
	add.s64 	%rd3481, %rd3479, %rd3478;
	setp.lt.u64 	%p1612, %rd3481, %rd3479;
	selp.u64 	%rd3482, 1, 0, %p1612;
	add.s64 	%rd3483, %rd3480, %rd3482;
	mul.lo.s64 	%rd3484, %rd6315, %rd3;
	mul.hi.u64 	%rd3485, %rd3, %rd6315;
	add.s64 	%rd3486, %rd3484, %rd3483;
	setp.lt.u64 	%p1613, %rd3486, %rd3484;
	selp.u64 	%rd3487, 1, 0, %p1613;
	add.s64 	%rd3488, %rd3485, %rd3487;
	mul.hi.u64 	%rd3489, %rd5, %rd6312;
	mad.lo.s64 	%rd657, %rd6312, %rd5, %rd3476;
	setp.lt.u64 	%p1614, %rd657, %rd3476;
	selp.u64 	%rd3490, 1, 0, %p1614;
	add.s64 	%rd3491, %rd3489, %rd3490;
	mul.hi.u64 	%rd3492, %rd5, %rd6313;
	mad.lo.s64 	%rd3493, %rd6313, %rd5, %rd3481;
	setp.lt.u64 	%p1615, %rd3493, %rd3481;
	selp.u64 	%rd3494, 1, 0, %p1615;
	add.s64 	%rd3495, %rd3493, %rd3491;
	setp.lt.u64 	%p1616, %rd3495, %rd3493;
	selp.u64 	%rd3496, 1, 0, %p1616;
	add.s64 	%rd3497, %rd3492, %rd3494;
	add.s64 	%rd3498, %rd3497, %rd3496;
	mul.hi.u64 	%rd3499, %rd5, %rd6314;
	mad.lo.s64 	%rd3500, %rd6314, %rd5, %rd3486;
	setp.lt.u64 	%p1617, %rd3500, %rd3486;
	selp.u64 	%rd3501, 1, 0, %p1617;
	add.s64 	%rd3502, %rd3500, %rd3498;
	setp.lt.u64 	%p1618, %rd3502, %rd3500;
	selp.u64 	%rd3503, 1, 0, %p1618;
	add.s64 	%rd3504, %rd3499, %rd3501;
	add.s64 	%rd3505, %rd3504, %rd3503;
	mul.hi.u64 	%rd3506, %rd5, %rd6315;
	mad.lo.s64 	%rd3507, %rd6315, %rd5, %rd3488;
	setp.lt.u64 	%p1619, %rd3507, %rd3488;
	selp.u64 	%rd3508, 1, 0, %p1619;
	add.s64 	%rd3509, %rd3507, %rd3505;
	setp.lt.u64 	%p1620, %rd3509, %rd3507;
	selp.u64 	%rd3510, 1, 0, %p1620;
	add.s64 	%rd3511, %rd3506, %rd3508;
	add.s64 	%rd3512, %rd3511, %rd3510;
	mul.hi.u64 	%rd3513, %rd6, %rd6312;
	mad.lo.s64 	%rd658, %rd6312, %rd6, %rd3495;
	setp.lt.u64 	%p1621, %rd658, %rd3495;
	selp.u64 	%rd3514, 1, 0, %p1621;
	add.s64 	%rd3515, %rd3513, %rd3514;
	mul.hi.u64 	%rd3516, %rd6, %rd6313;
	mad.lo.s64 	%rd3517, %rd6313, %rd6, %rd3502;
	setp.lt.u64 	%p1622, %rd3517, %rd3502;
	selp.u64 	%rd3518, 1, 0, %p1622;
	add.s64 	%rd3519, %rd3517, %rd3515;
	setp.lt.u64 	%p1623, %rd3519, %rd3517;
	selp.u64 	%rd3520, 1, 0, %p1623;
	add.s64 	%rd3521, %rd3516, %rd3518;
	add.s64 	%rd3522, %rd3521, %rd3520;
	mul.hi.u64 	%rd3523, %rd6, %rd6314;
	mad.lo.s64 	%rd3524, %rd6314, %rd6, %rd3509;
	setp.lt.u64 	%p1624, %rd3524, %rd3509;
	selp.u64 	%rd3525, 1, 0, %p1624;
	add.s64 	%rd3526, %rd3524, %rd3522;
	setp.lt.u64 	%p1625, %rd3526, %rd3524;
	selp.u64 	%rd3527, 1, 0, %p1625;
	add.s64 	%rd3528, %rd3523, %rd3525;
	add.s64 	%rd3529, %rd3528, %rd3527;
	mul.hi.u64 	%rd3530, %rd6, %rd6315;
	mad.lo.s64 	%rd3531, %rd6315, %rd6, %rd3512;
	setp.lt.u64 	%p1626, %rd3531, %rd3512;
	selp.u64 	%rd3532, 1, 0, %p1626;
	add.s64 	%rd3533, %rd3531, %rd3529;
	setp.lt.u64 	%p1627, %rd3533, %rd3531;
	selp.u64 	%rd3534, 1, 0, %p1627;
	add.s64 	%rd3535, %rd3530, %rd3532;
	add.s64 	%rd3536, %rd3535, %rd3534;
	ld.const.u64 	%rd3537, [_Gx+24];
	mul.hi.u64 	%rd3538, %rd3537, %rd6312;
	mad.lo.s64 	%rd659, %rd6312, %rd3537, %rd3519;
	setp.lt.u64 	%p1628, %rd659, %rd3519;
	selp.u64 	%rd3539, 1, 0, %p1628;
	add.s64 	%rd3540, %rd3538, %rd3539;
	mul.hi.u64 	%rd3541, %rd3537, %rd6313;
	mad.lo.s64 	%rd3542, %rd6313, %rd3537, %rd3526;
	setp.lt.u64 	%p1629, %rd3542, %rd3526;
	selp.u64 	%rd3543, 1, 0, %p1629;
	add.s64 	%rd3544, %rd3542, %rd3540;
	setp.lt.u64 	%p1630, %rd3544, %rd3542;
	selp.u64 	%rd3545, 1, 0, %p1630;
	add.s64 	%rd3546, %rd3541, %rd3543;
	add.s64 	%rd3547, %rd3546, %rd3545;
	mul.hi.u64 	%rd3548, %rd3537, %rd6314;
	mad.lo.s64 	%rd3549, %rd6314, %rd3537, %rd3533;
	setp.lt.u64 	%p1631, %rd3549, %rd3533;
	selp.u64 	%rd3550, 1, 0, %p1631;
	add.s64 	%rd3551, %rd3549, %rd3547;
	setp.lt.u64 	%p1632, %rd3551, %rd3549;
	selp.u64 	%rd3552, 1, 0, %p1632;
	add.s64 	%rd3553, %rd3548, %rd3550;
	add.s64 	%rd3554, %rd3553, %rd3552;
	mul.hi.u64 	%rd3555, %rd3537, %rd6315;
	mad.lo.s64 	%rd3556, %rd6315, %rd3537, %rd3536;
	setp.lt.u64 	%p1633, %rd3556, %rd3536;
	selp.u64 	%rd3557, 1, 0, %p1633;
	add.s64 	%rd3558, %rd3556, %rd3554;
	setp.lt.u64 	%p1634, %rd3558, %rd3556;
	selp.u64 	%rd3559, 1, 0, %p1634;
	add.s64 	%rd3560, %rd3555, %rd3557;
	add.s64 	%rd3561, %rd3560, %rd3559;
	shl.b64 	%rd3562, %rd3544, 32;
	mov.b64 	{%r237, %r238}, %rd3544;
	mov.b64 	{%r239, %r240}, %rd3551;
	mov.b64 	%rd3563, {%r238, %r239};
	mov.b64 	{%r241, %r242}, %rd3558;
	mov.b64 	%rd3564, {%r240, %r241};
	mov.b64 	{%r243, %r244}, %rd3561;
	mov.b64 	%rd3565, {%r242, %r243};
	shr.u64 	%rd3566, %rd3561, 32;
	mul.lo.s64 	%rd3567, %rd3544, 977;
	mov.b64 	%rd3568, 977;
	mul.hi.u64 	%rd3569, %rd3544, %rd3568;
	mul.lo.s64 	%rd3570, %rd3551, 977;
	mul.hi.u64 	%rd3571, %rd3551, %rd3568;
	add.s64 	%rd3572, %rd3570, %rd3569;
	setp.lt.u64 	%p1635, %rd3572, %rd3570;
	selp.u64 	%rd3573, 1, 0, %p1635;
	add.s64 	%rd3574, %rd3571, %rd3573;
	mul.lo.s64 	%rd3575, %rd3558, 977;
	mul.hi.u64 	%rd3576, %rd3558, %rd3568;
	add.s64 	%rd3577, %rd3575, %rd3574;
	setp.lt.u64 	%p1636, %rd3577, %rd3575;
	selp.u64 	%rd3578, 1, 0, %p1636;
	add.s64 	%rd3579, %rd3576, %rd3578;
	mul.lo.s64 	%rd3580, %rd3561, 977;
	mul.hi.u64 	%rd3581, %rd3561, %rd3568;
	add.s64 	%rd3582, %rd3580, %rd3579;
	setp.lt.u64 	%p1637, %rd3582, %rd3580;
	selp.u64 	%rd3583, 1, 0, %p1637;
	add.s64 	%rd3584, %rd3581, %rd3583;
	add.s64 	%rd6347, %rd3567, %rd3562;
	setp.lt.u64 	%p1638, %rd6347, %rd3567;
	selp.u64 	%rd3585, 1, 0, %p1638;
	add.s64 	%rd3586, %rd3572, %rd3563;
	setp.lt.u64 	%p1639, %rd3586, %rd3572;
	add.s64 	%rd6348, %rd3586, %rd3585;
	setp.lt.u64 	%p1640, %rd6348, %rd3586;
	or.pred  	%p1641, %p1639, %p1640;
	selp.u64 	%rd3587, 1, 0, %p1641;
	add.s64 	%rd3588, %rd3577, %rd3564;
	setp.lt.u64 	%p1642, %rd3588, %rd3577;
	add.s64 	%rd6349, %rd3588, %rd3587;
	setp.lt.u64 	%p1643, %rd6349, %rd3588;
	or.pred  	%p1644, %p1642, %p1643;
	selp.u64 	%rd3589, 1, 0, %p1644;
	add.s64 	%rd3590, %rd3582, %rd3565;
	setp.lt.u64 	%p1645, %rd3590, %rd3582;
	add.s64 	%rd6350, %rd3590, %rd3589;
	setp.lt.u64 	%p1646, %rd6350, %rd3590;
	or.pred  	%p1647, %p1645, %p1646;
	selp.u64 	%rd3591, 1, 0, %p1647;
	add.s64 	%rd3592, %rd3584, %rd3566;
	add.s64 	%rd664, %rd3592, %rd3591;
	setp.eq.s64 	%p1648, %rd664, 0;
	mov.b64 	%rd6351, 0;
	@%p1648 bra 	$L__BB0_346;
	shl.b64 	%rd3593, %rd664, 32;
	shr.u64 	%rd3594, %rd664, 32;
	mov.b64 	%rd3595, 977;
	mul.hi.u64 	%rd3596, %rd664, %rd3595;
	mad.lo.s64 	%rd3597, %rd664, 977, %rd3593;
	setp.lt.u64 	%p1649, %rd3597, %rd3593;
	selp.u64 	%rd3598, 1, 0, %p1649;
	add.s64 	%rd6347, %rd3597, %rd6347;
	setp.lt.u64 	%p1650, %rd6347, %rd3597;
	selp.u64 	%rd3599, 1, 0, %p1650;
	add.s64 	%rd3600, %rd3599, %rd3598;
	add.s64 	%rd3601, %rd3594, %rd3596;
	setp.lt.u64 	%p1651, %rd3601, %rd3594;
	selp.u64 	%rd3602, 1, 0, %p1651;
	add.s64 	%rd3603, %rd6348, %rd3601;
	add.s64 	%rd3604, %rd3603, %rd3600;
	setp.lt.u64 	%p1652, %rd3604, %rd6348;
	not.b64 	%rd3605, %rd3601;
	setp.gt.u64 	%p1653, %rd3600, %rd3605;
	or.pred  	%p1654, %p1653, %p1652;
	selp.u64 	%rd3606, 1, 0, %p1654;
	add.s64 	%rd3607, %rd6349, %rd3602;
	add.s64 	%rd667, %rd3607, %rd3606;
	setp.lt.u64 	%p1655, %rd667, %rd6349;
	selp.u64 	%rd3608, 1, 0, %p1655;
	add.s64 	%rd668, %rd6350, %rd3608;
	setp.lt.u64 	%p1656, %rd668, %rd6350;
	selp.u64 	%rd6351, 1, 0, %p1656;
	mov.u64 	%rd6348, %rd3604;
	mov.u64 	%rd6349, %rd667;
	mov.u64 	%rd6350, %rd668;
$L__BB0_346:
	mad.lo.s64 	%rd6352, %rd6312, %rd3, %rd6347;
	setp.lt.u64 	%p1657, %rd6352, %rd6347;
	selp.u64 	%rd3609, 1, 0, %p1657;
	add.s64 	%rd3610, %rd6348, %rd657;
	setp.lt.u64 	%p1658, %rd3610, %rd6348;
	add.s64 	%rd6353, %rd3610, %rd3609;
	setp.lt.u64 	%p1659, %rd6353, %rd3610;
	or.pred  	%p1660, %p1658, %p1659;
	selp.u64 	%rd3611, 1, 0, %p1660;
	add.s64 	%rd3612, %rd6349, %rd658;
	setp.lt.u64 	%p1661, %rd3612, %rd6349;
	add.s64 	%rd6354, %rd3612, %rd3611;
	setp.lt.u64 	%p1662, %rd6354, %rd3612;
	or.pred  	%p1663, %p1661, %p1662;
	selp.u64 	%rd3613, 1, 0, %p1663;
	add.s64 	%rd3614, %rd6350, %rd659;
	setp.lt.u64 	%p1664, %rd3614, %rd6350;
	add.s64 	%rd6355, %rd3614, %rd3613;
	setp.lt.u64 	%p1665, %rd6355, %rd3614;
	or.pred  	%p1666, %p1664, %p1665;
	selp.u64 	%rd3616, 1, 0, %p1666;
	add.s64 	%rd679, %rd6351, %rd3616;
	setp.ne.s64 	%p1667, %rd679, 0;
	setp.gt.u64 	%p1668, %rd6355, %rd7;
	or.pred  	%p1669, %p1667, %p1668;
	@%p1669 bra 	$L__BB0_352;
	setp.lt.u64 	%p1670, %rd6355, %rd7;
	@%p1670 bra 	$L__BB0_365;
	setp.gt.u64 	%p1671, %rd6354, %rd8;
	@%p1671 bra 	$L__BB0_352;
	setp.lt.u64 	%p1672, %rd6354, %rd8;
	@%p1672 bra 	$L__BB0_365;
	setp.gt.u64 	%p1673, %rd6353, %rd9;
	@%p1673 bra 	$L__BB0_352;
	setp.lt.u64 	%p1674, %rd6353, %rd9;
	setp.lt.u64 	%p1675, %rd6352, %rd10;
	or.pred  	%p1676, %p1674, %p1675;
	@%p1676 bra 	$L__BB0_365;
$L__BB0_352:
	sub.s64 	%rd680, %rd6352, %rd10;
	setp.lt.u64 	%p1677, %rd6352, %rd10;
	selp.u64 	%rd3617, 1, 0, %p1677;
	sub.s64 	%rd3618, %rd6353, %rd9;
	setp.lt.u64 	%p1678, %rd6353, %rd9;
	selp.s64 	%rd3619, -1, 0, %p1677;
	add.s64 	%rd6353, %rd3618, %rd3619;
	setp.lt.u64 	%p1679, %rd3618, %rd3617;
	or.pred  	%p1680, %p1678, %p1679;
	selp.u64 	%rd3620, 1, 0, %p1680;
	sub.s64 	%rd3621, %rd6354, %rd8;
	setp.lt.u64 	%p1681, %rd6354, %rd8;
	selp.s64 	%rd3622, -1, 0, %p1680;
	add.s64 	%rd6354, %rd3621, %rd3622;
	setp.lt.u64 	%p1682, %rd3621, %rd3620;
	or.pred  	%p1683, %p1681, %p1682;
	selp.u64 	%rd3623, 1, 0, %p1683;
	sub.s64 	%rd3624, %rd6355, %rd7;
	setp.lt.u64 	%p1684, %rd6355, %rd7;
	selp.s64 	%rd3625, -1, 0, %p1683;
	add.s64 	%rd6355, %rd3624, %rd3625;
	setp.lt.u64 	%p1685, %rd3624, %rd3623;
	or.pred  	%p1686, %p1684, %p1685;
	selp.s64 	%rd3626, -1, 0, %p1686;
	add.s64 	%rd684, %rd679, %rd3626;
	setp.ne.s64 	%p1687, %rd684, 0;
	setp.gt.u64 	%p1688, %rd6355, %rd7;
	or.pred  	%p1689, %p1687, %p1688;
	@%p1689 bra 	$L__BB0_358;
	setp.lt.u64 	%p1690, %rd6355, %rd7;
	mov.u64 	%rd6352, %rd680;
	@%p1690 bra 	$L__BB0_365;
	setp.gt.u64 	%p1691, %rd6354, %rd8;
	@%p1691 bra 	$L__BB0_358;
	setp.lt.u64 	%p1692, %rd6354, %rd8;
	mov.u64 	%rd6352, %rd680;
	@%p1692 bra 	$L__BB0_365;
	setp.gt.u64 	%p1693, %rd6353, %rd9;
	@%p1693 bra 	$L__BB0_358;
	setp.lt.u64 	%p1694, %rd6353, %rd9;
	setp.lt.u64 	%p1695, %rd680, %rd10;
	or.pred  	%p1696, %p1694, %p1695;
	mov.u64 	%rd6352, %rd680;
	@%p1696 bra 	$L__BB0_365;
$L__BB0_358:
	sub.s64 	%rd685, %rd680, %rd10;
	setp.lt.u64 	%p1697, %rd680, %rd10;
	selp.u64 	%rd3627, 1, 0, %p1697;
	sub.s64 	%rd3628, %rd6353, %rd9;
	setp.lt.u64 	%p1698, %rd6353, %rd9;
	selp.s64 	%rd3629, -1, 0, %p1697;
	add.s64 	%rd6353, %rd3628, %rd3629;
	setp.lt.u64 	%p1699, %rd3628, %rd3627;
	or.pred  	%p1700, %p1698, %p1699;
	selp.u64 	%rd3630, 1, 0, %p1700;
	sub.s64 	%rd3631, %rd6354, %rd8;
	setp.lt.u64 	%p1701, %rd6354, %rd8;
	selp.s64 	%rd3632, -1, 0, %p1700;
	add.s64 	%rd6354, %rd3631, %rd3632;
	setp.lt.u64 	%p1702, %rd3631, %rd3630;
	or.pred  	%p1703, %p1701, %p1702;
	selp.u64 	%rd3633, 1, 0, %p1703;
	sub.s64 	%rd3634, %rd6355, %rd7;
	setp.lt.u64 	%p1704, %rd6355, %rd7;
	selp.s64 	%rd3635, -1, 0, %p1703;
	add.s64 	%rd6355, %rd3634, %rd3635;
	setp.lt.u64 	%p1705, %rd3634, %rd3633;
	or.pred  	%p1706, %p1704, %p1705;
	selp.u64 	%rd3636, 1, 0, %p1706;
	setp.ne.s64 	%p1707, %rd684, %rd3636;
	setp.gt.u64 	%p1708, %rd6355, %rd7;
	or.pred  	%p1709, %p1707, %p1708;
	@%p1709 bra 	$L__BB0_364;
	setp.lt.u64 	%p1710, %rd6355, %rd7;
	mov.u64 	%rd6352, %rd685;
	@%p1710 bra 	$L__BB0_365;
	setp.gt.u64 	%p1711, %rd6354, %rd8;
	@%p1711 bra 	$L__BB0_364;
	setp.lt.u64 	%p1712, %rd6354, %rd8;
	mov.u64 	%rd6352, %rd685;
	@%p1712 bra 	$L__BB0_365;
	setp.gt.u64 	%p1713, %rd6353, %rd9;
	@%p1713 bra 	$L__BB0_364;
	setp.lt.u64 	%p1714, %rd6353, %rd9;
	setp.lt.u64 	%p1715, %rd685, %rd10;
	or.pred  	%p1716, %p1714, %p1715;
	mov.u64 	%rd6352, %rd685;
	@%p1716 bra 	$L__BB0_365;
$L__BB0_364:
	sub.s64 	%rd6352, %rd685, %rd10;
	setp.lt.u64 	%p1717, %rd685, %rd10;
	selp.u64 	%rd3637, 1, 0, %p1717;
	sub.s64 	%rd3638, %rd6353, %rd9;
	setp.lt.u64 	%p1718, %rd6353, %rd9;
	selp.s64 	%rd3639, -1, 0, %p1717;
	add.s64 	%rd6353, %rd3638, %rd3639;
	setp.lt.u64 	%p1719, %rd3638, %rd3637;
	or.pred  	%p1720, %p1718, %p1719;
	selp.u64 	%rd3640, 1, 0, %p1720;
	sub.s64 	%rd3641, %rd6354, %rd8;
	setp.lt.u64 	%p1721, %rd6354, %rd8;
	selp.s64 	%rd3642, -1, 0, %p1720;
	add.s64 	%rd6354, %rd3641, %rd3642;
	setp.lt.u64 	%p1722, %rd3641, %rd3640;
	or.pred  	%p1723, %p1721, %p1722;
	selp.s64 	%rd3643, -1, 0, %p1723;
	sub.s64 	%rd3644, %rd6355, %rd7;
	add.s64 	%rd6355, %rd3644, %rd3643;
$L__BB0_365:
	mul.lo.s64 	%rd697, %rd6334, %rd6486;
	mul.hi.u64 	%rd3646, %rd6486, %rd6334;
	mul.lo.s64 	%rd3647, %rd6335, %rd6486;
	mul.hi.u64 	%rd3648, %rd6486, %rd6335;
	add.s64 	%rd3649, %rd3647, %rd3646;
	setp.lt.u64 	%p1724, %rd3649, %rd3647;
	selp.u64 	%rd3650, 1, 0, %p1724;
	add.s64 	%rd3651, %rd3648, %rd3650;
	mul.lo.s64 	%rd3652, %rd6336, %rd6486;
	mul.hi.u64 	%rd3653, %rd6486, %rd6336;
	add.s64 	%rd3654, %rd3652, %rd3651;
	setp.lt.u64 	%p1725, %rd3654, %rd3652;
	selp.u64 	%rd3655, 1, 0, %p1725;
	add.s64 	%rd3656, %rd3653, %rd3655;
	mul.lo.s64 	%rd3657, %rd6337, %rd6486;
	mul.hi.u64 	%rd3658, %rd6486, %rd6337;
	add.s64 	%rd3659, %rd3657, %rd3656;
	setp.lt.u64 	%p1726, %rd3659, %rd3657;
	selp.u64 	%rd3660, 1, 0, %p1726;
	add.s64 	%rd3661, %rd3658, %rd3660;
	mul.hi.u64 	%rd3662, %rd6485, %rd6334;
	mad.lo.s64 	%rd698, %rd6334, %rd6485, %rd3649;
	setp.lt.u64 	%p1727, %rd698, %rd3649;
	selp.u64 	%rd3663, 1, 0, %p1727;
	add.s64 	%rd3664, %rd3662, %rd3663;
	mul.hi.u64 	%rd3665, %rd6485, %rd6335;
	mad.lo.s64 	%rd3666, %rd6335, %rd6485, %rd3654;
	setp.lt.u64 	%p1728, %rd3666, %rd3654;
	selp.u64 	%rd3667, 1, 0, %p1728;
	add.s64 	%rd3668, %rd3666, %rd3664;
	setp.lt.u64 	%p1729, %rd3668, %rd3666;
	selp.u64 	%rd3669, 1, 0, %p1729;
	add.s64 	%rd3670, %rd3665, %rd3667;
	add.s64 	%rd3671, %rd3670, %rd3669;
	mul.hi.u64 	%rd3672, %rd6485, %rd6336;
	mad.lo.s64 	%rd3673, %rd6336, %rd6485, %rd3659;
	setp.lt.u64 	%p1730, %rd3673, %rd3659;
	selp.u64 	%rd3674, 1, 0, %p1730;
	add.s64 	%rd3675, %rd3673, %rd3671;
	setp.lt.u64 	%p1731, %rd3675, %rd3673;
	selp.u64 	%rd3676, 1, 0, %p1731;
	add.s64 	%rd3677, %rd3672, %rd3674;
	add.s64 	%rd3678, %rd3677, %rd3676;
	mul.hi.u64 	%rd3679, %rd6485, %rd6337;
	mad.lo.s64 	%rd3680, %rd6337, %rd6485, %rd3661;
	setp.lt.u64 	%p1732, %rd3680, %rd3661;
	selp.u64 	%rd3681, 1, 0, %p1732;
	add.s64 	%rd3682, %rd3680, %rd3678;
	setp.lt.u64 	%p1733, %rd3682, %rd3680;
	selp.u64 	%rd3683, 1, 0, %p1733;
	add.s64 	%rd3684, %rd3679, %rd3681;
	add.s64 	%rd3685, %rd3684, %rd3683;
	mul.hi.u64 	%rd3686, %rd6484, %rd6334;
	mad.lo.s64 	%rd699, %rd6334, %rd6484, %rd3668;
	setp.lt.u64 	%p1734, %rd699, %rd3668;
	selp.u64 	%rd3687, 1, 0, %p1734;
	add.s64 	%rd3688, %rd3686, %rd3687;
	mul.hi.u64 	%rd3689, %rd6484, %rd6335;
	mad.lo.s64 	%rd3690, %rd6335, %rd6484, %rd3675;
	setp.lt.u64 	%p1735, %rd3690, %rd3675;
	selp.u64 	%rd3691, 1, 0, %p1735;
	add.s64 	%rd3692, %rd3690, %rd3688;
	setp.lt.u64 	%p1736, %rd3692, %rd3690;
	selp.u64 	%rd3693, 1, 0, %p1736;
	add.s64 	%rd3694, %rd3689, %rd3691;
	add.s64 	%rd3695, %rd3694, %rd3693;
	mul.hi.u64 	%rd3696, %rd6484, %rd6336;
	mad.lo.s64 	%rd3697, %rd6336, %rd6484, %rd3682;
	setp.lt.u64 	%p1737, %rd3697, %rd3682;
	selp.u64 	%rd3698, 1, 0, %p1737;
	add.s64 	%rd3699, %rd3697, %rd3695;
	setp.lt.u64 	%p1738, %rd3699, %rd3697;
	selp.u64 	%rd3700, 1, 0, %p1738;
	add.s64 	%rd3701, %rd3696, %rd3698;
	add.s64 	%rd3702, %rd3701, %rd3700;
	mul.hi.u64 	%rd3703, %rd6484, %rd6337;
	mad.lo.s64 	%rd3704, %rd6337, %rd6484, %rd3685;
	setp.lt.u64 	%p1739, %rd3704, %rd3685;
	selp.u64 	%rd3705, 1, 0, %p1739;
	add.s64 	%rd3706, %rd3704, %rd3702;
	setp.lt.u64 	%p1740, %rd3706, %rd3704;
	selp.u64 	%rd3707, 1, 0, %p1740;
	add.s64 	%rd3708, %rd3703, %rd3705;
	add.s64 	%rd3709, %rd3708, %rd3707;
	mul.hi.u64 	%rd3710, %rd6483, %rd6334;
	mad.lo.s64 	%rd700, %rd6334, %rd6483, %rd3692;
	setp.lt.u64 	%p1741, %rd700, %rd3692;
	selp.u64 	%rd3711, 1, 0, %p1741;
	add.s64 	%rd3712, %rd3710, %rd3711;
	mul.hi.u64 	%rd3713, %rd6483, %rd6335;
	mad.lo.s64 	%rd3714, %rd6335, %rd6483, %rd3699;
	setp.lt.u64 	%p1742, %rd3714, %rd3699;
	selp.u64 	%rd3715, 1, 0, %p1742;
	add.s64 	%rd3716, %rd3714, %rd3712;
	setp.lt.u64 	%p1743, %rd3716, %rd3714;
	selp.u64 	%rd3717, 1, 0, %p1743;
	add.s64 	%rd3718, %rd3713, %rd3715;
	add.s64 	%rd3719, %rd3718, %rd3717;
	mul.hi.u64 	%rd3720, %rd6483, %rd6336;
	mad.lo.s64 	%rd3721, %rd6336, %rd6483, %rd3706;
	setp.lt.u64 	%p1744, %rd3721, %rd3706;
	selp.u64 	%rd3722, 1, 0, %p1744;
	add.s64 	%rd3723, %rd3721, %rd3719;
	setp.lt.u64 	%p1745, %rd3723, %rd3721;
	selp.u64 	%rd3724, 1, 0, %p1745;
	add.s64 	%rd3725, %rd3720, %rd3722;
	add.s64 	%rd3726, %rd3725, %rd3724;
	mul.hi.u64 	%rd3727, %rd6483, %rd6337;
	mad.lo.s64 	%rd3728, %rd6337, %rd6483, %rd3709;
	setp.lt.u64 	%p1746, %rd3728, %rd3709;
	selp.u64 	%rd3729, 1, 0, %p1746;
	add.s64 	%rd3730, %rd3728, %rd3726;
	setp.lt.u64 	%p1747, %rd3730, %rd3728;
	selp.u64 	%rd3731, 1, 0, %p1747;
	add.s64 	%rd3732, %rd3727, %rd3729;
	add.s64 	%rd3733, %rd3732, %rd3731;
	shl.b64 	%rd3734, %rd3716, 32;
	mov.b64 	{%r245, %r246}, %rd3716;
	mov.b64 	{%r247, %r248}, %rd3723;
	mov.b64 	%rd3735, {%r246, %r247};
	mov.b64 	{%r249, %r250}, %rd3730;
	mov.b64 	%rd3736, {%r248, %r249};
	mov.b64 	{%r251, %r252}, %rd3733;
	mov.b64 	%rd3737, {%r250, %r251};
	shr.u64 	%rd3738, %rd3733, 32;
	mul.lo.s64 	%rd3739, %rd3716, 977;
	mov.b64 	%rd3740, 977;
	mul.hi.u64 	%rd3741, %rd3716, %rd3740;
	mul.lo.s64 	%rd3742, %rd3723, 977;
	mul.hi.u64 	%rd3743, %rd3723, %rd3740;
	add.s64 	%rd3744, %rd3742, %rd3741;
	setp.lt.u64 	%p1748, %rd3744, %rd3742;
	selp.u64 	%rd3745, 1, 0, %p1748;
	add.s64 	%rd3746, %rd3743, %rd3745;
	mul.lo.s64 	%rd3747, %rd3730, 977;
	mul.hi.u64 	%rd3748, %rd3730, %rd3740;
	add.s64 	%rd3749, %rd3747, %rd3746;
	setp.lt.u64 	%p1749, %rd3749, %rd3747;
	selp.u64 	%rd3750, 1, 0, %p1749;
	add.s64 	%rd3751, %rd3748, %rd3750;
	mul.lo.s64 	%rd3752, %rd3733, 977;
	mul.hi.u64 	%rd3753, %rd3733, %rd3740;
	add.s64 	%rd3754, %rd3752, %rd3751;
	setp.lt.u64 	%p1750, %rd3754, %rd3752;
	selp.u64 	%rd3755, 1, 0, %p1750;
	add.s64 	%rd3756, %rd3753, %rd3755;
	add.s64 	%rd6356, %rd3739, %rd3734;
	setp.lt.u64 	%p1751, %rd6356, %rd3739;
	selp.u64 	%rd3757, 1, 0, %p1751;
	add.s64 	%rd3758, %rd3744, %rd3735;
	setp.lt.u64 	%p1752, %rd3758, %rd3744;
	add.s64 	%rd6357, %rd3758, %rd3757;
	setp.lt.u64 	%p1753, %rd6357, %rd3758;
	or.pred  	%p1754, %p1752, %p1753;
	selp.u64 	%rd3759, 1, 0, %p1754;
	add.s64 	%rd3760, %rd3749, %rd3736;
	setp.lt.u64 	%p1755, %rd3760, %rd3749;
	add.s64 	%rd6358, %rd3760, %rd3759;
	setp.lt.u64 	%p1756, %rd6358, %rd3760;
	or.pred  	%p1757, %p1755, %p1756;
	selp.u64 	%rd3761, 1, 0, %p1757;
	add.s64 	%rd3762, %rd3754, %rd3737;
	setp.lt.u64 	%p1758, %rd3762, %rd3754;
	add.s64 	%rd6359, %rd3762, %rd3761;
	setp.lt.u64 	%p1759, %rd6359, %rd3762;
	or.pred  	%p1760, %p1758, %p1759;
	selp.u64 	%rd3763, 1, 0, %p1760;
	add.s64 	%rd3764, %rd3756, %rd3738;
	add.s64 	%rd705, %rd3764, %rd3763;
	setp.eq.s64 	%p1761, %rd705, 0;
	mov.b64 	%rd6360, 0;
	@%p1761 bra 	$L__BB0_367;
	shl.b64 	%rd3765, %rd705, 32;
	shr.u64 	%rd3766, %rd705, 32;
	mov.b64 	%rd3767, 977;
	mul.hi.u64 	%rd3768, %rd705, %rd3767;
	mad.lo.s64 	%rd3769, %rd705, 977, %rd3765;
	setp.lt.u64 	%p1762, %rd3769, %rd3765;
	selp.u64 	%rd3770, 1, 0, %p1762;
	add.s64 	%rd6356, %rd3769, %rd6356;
	setp.lt.u64 	%p1763, %rd6356, %rd3769;
	selp.u64 	%rd3771, 1, 0, %p1763;
	add.s64 	%rd3772, %rd3771, %rd3770;
	add.s64 	%rd3773, %rd3766, %rd3768;
	setp.lt.u64 	%p1764, %rd3773, %rd3766;
	selp.u64 	%rd3774, 1, 0, %p1764;
	add.s64 	%rd3775, %rd6357, %rd3773;
	add.s64 	%rd3776, %rd3775, %rd3772;
	setp.lt.u64 	%p1765, %rd3776, %rd6357;
	not.b64 	%rd3777, %rd3773;
	setp.gt.u64 	%p1766, %rd3772, %rd3777;
	or.pred  	%p1767, %p1766, %p1765;
	selp.u64 	%rd3778, 1, 0, %p1767;
	add.s64 	%rd3779, %rd6358, %rd3774;
	add.s64 	%rd708, %rd3779, %rd3778;
	setp.lt.u64 	%p1768, %rd708, %rd6358;
	selp.u64 	%rd3780, 1, 0, %p1768;
	add.s64 	%rd709, %rd6359, %rd3780;
	setp.lt.u64 	%p1769, %rd709, %rd6359;
	selp.u64 	%rd6360, 1, 0, %p1769;
	mov.u64 	%rd6357, %rd3776;
	mov.u64 	%rd6358, %rd708;
	mov.u64 	%rd6359, %rd709;
$L__BB0_367:
	add.s64 	%rd6361, %rd6356, %rd697;
	setp.lt.u64 	%p1770, %rd6361, %rd6356;
	selp.u64 	%rd3781, 1, 0, %p1770;
	add.s64 	%rd3782, %rd6357, %rd698;
	setp.lt.u64 	%p1771, %rd3782, %rd6357;
	add.s64 	%rd6362, %rd3782, %rd3781;
	setp.lt.u64 	%p1772, %rd6362, %rd3782;
	or.pred  	%p1773, %p1771, %p1772;
	selp.u64 	%rd3783, 1, 0, %p1773;
	add.s64 	%rd3784, %rd6358, %rd699;
	setp.lt.u64 	%p1774, %rd3784, %rd6358;
	add.s64 	%rd6363, %rd3784, %rd3783;
	setp.lt.u64 	%p1775, %rd6363, %rd3784;
	or.pred  	%p1776, %p1774, %p1775;
	selp.u64 	%rd3785, 1, 0, %p1776;
	add.s64 	%rd3786, %rd6359, %rd700;
	setp.lt.u64 	%p1777, %rd3786, %rd6359;
	add.s64 	%rd6364, %rd3786, %rd3785;
	setp.lt.u64 	%p1778, %rd6364, %rd3786;
	or.pred  	%p1779, %p1777, %p1778;
	selp.u64 	%rd3788, 1, 0, %p1779;
	add.s64 	%rd720, %rd6360, %rd3788;
	setp.ne.s64 	%p1780, %rd720, 0;
	setp.gt.u64 	%p1781, %rd6364, %rd7;
	or.pred  	%p1782, %p1780, %p1781;
	@%p1782 bra 	$L__BB0_373;
	setp.lt.u64 	%p1783, %rd6364, %rd7;
	@%p1783 bra 	$L__BB0_386;
	setp.gt.u64 	%p1784, %rd6363, %rd8;
	@%p1784 bra 	$L__BB0_373;
	setp.lt.u64 	%p1785, %rd6363, %rd8;
	@%p1785 bra 	$L__BB0_386;
	setp.gt.u64 	%p1786, %rd6362, %rd9;
	@%p1786 bra 	$L__BB0_373;
	setp.lt.u64 	%p1787, %rd6362, %rd9;
	setp.lt.u64 	%p1788, %rd6361, %rd10;
	or.pred  	%p1789, %p1787, %p1788;
	@%p1789 bra 	$L__BB0_386;
$L__BB0_373:
	sub.s64 	%rd721, %rd6361, %rd10;
	setp.lt.u64 	%p1790, %rd6361, %rd10;
	selp.u64 	%rd3789, 1, 0, %p1790;
	sub.s64 	%rd3790, %rd6362, %rd9;
	setp.lt.u64 	%p1791, %rd6362, %rd9;
	selp.s64 	%rd3791, -1, 0, %p1790;
	add.s64 	%rd6362, %rd3790, %rd3791;
	setp.lt.u64 	%p1792, %rd3790, %rd3789;
	or.pred  	%p1793, %p1791, %p1792;
	selp.u64 	%rd3792, 1, 0, %p1793;
	sub.s64 	%rd3793, %rd6363, %rd8;
	setp.lt.u64 	%p1794, %rd6363, %rd8;
	selp.s64 	%rd3794, -1, 0, %p1793;
	add.s64 	%rd6363, %rd3793, %rd3794;
	setp.lt.u64 	%p1795, %rd3793, %rd3792;
	or.pred  	%p1796, %p1794, %p1795;
	selp.u64 	%rd3795, 1, 0, %p1796;
	sub.s64 	%rd3796, %rd6364, %rd7;
	setp.lt.u64 	%p1797, %rd6364, %rd7;
	selp.s64 	%rd3797, -1, 0, %p1796;
	add.s64 	%rd6364, %rd3796, %rd3797;
	setp.lt.u64 	%p1798, %rd3796, %rd3795;
	or.pred  	%p1799, %p1797, %p1798;
	selp.s64 	%rd3798, -1, 0, %p1799;
	add.s64 	%rd725, %rd720, %rd3798;
	setp.ne.s64 	%p1800, %rd725, 0;
	setp.gt.u64 	%p1801, %rd6364, %rd7;
	or.pred  	%p1802, %p1800, %p1801;
	@%p1802 bra 	$L__BB0_379;
	setp.lt.u64 	%p1803, %rd6364, %rd7;
	mov.u64 	%rd6361, %rd721;
	@%p1803 bra 	$L__BB0_386;
	setp.gt.u64 	%p1804, %rd6363, %rd8;
	@%p1804 bra 	$L__BB0_379;
	setp.lt.u64 	%p1805, %rd6363, %rd8;
	mov.u64 	%rd6361, %rd721;
	@%p1805 bra 	$L__BB0_386;
	setp.gt.u64 	%p1806, %rd6362, %rd9;
	@%p1806 bra 	$L__BB0_379;
	setp.lt.u64 	%p1807, %rd6362, %rd9;
	setp.lt.u64 	%p1808, %rd721, %rd10;
	or.pred  	%p1809, %p1807, %p1808;
	mov.u64 	%rd6361, %rd721;
	@%p1809 bra 	$L__BB0_386;
$L__BB0_379:
	sub.s64 	%rd726, %rd721, %rd10;
	setp.lt.u64 	%p1810, %rd721, %rd10;
	selp.u64 	%rd3799, 1, 0, %p1810;
	sub.s64 	%rd3800, %rd6362, %rd9;
	setp.lt.u64 	%p1811, %rd6362, %rd9;
	selp.s64 	%rd3801, -1, 0, %p1810;
	add.s64 	%rd6362, %rd3800, %rd3801;
	setp.lt.u64 	%p1812, %rd3800, %rd3799;
	or.pred  	%p1813, %p1811, %p1812;
	selp.u64 	%rd3802, 1, 0, %p1813;
	sub.s64 	%rd3803, %rd6363, %rd8;
	setp.lt.u64 	%p1814, %rd6363, %rd8;
	selp.s64 	%rd3804, -1, 0, %p1813;
	add.s64 	%rd6363, %rd3803, %rd3804;
	setp.lt.u64 	%p1815, %rd3803, %rd3802;
	or.pred  	%p1816, %p1814, %p1815;
	selp.u64 	%rd3805, 1, 0, %p1816;
	sub.s64 	%rd3806, %rd6364, %rd7;
	setp.lt.u64 	%p1817, %rd6364, %rd7;
	selp.s64 	%rd3807, -1, 0, %p1816;
	add.s64 	%rd6364, %rd3806, %rd3807;
	setp.lt.u64 	%p1818, %rd3806, %rd3805;
	or.pred  	%p1819, %p1817, %p1818;
	selp.u64 	%rd3808, 1, 0, %p1819;
	setp.ne.s64 	%p1820, %rd725, %rd3808;
	setp.gt.u64 	%p1821, %rd6364, %rd7;
	or.pred  	%p1822, %p1820, %p1821;
	@%p1822 bra 	$L__BB0_385;
	setp.lt.u64 	%p1823, %rd6364, %rd7;
	mov.u64 	%rd6361, %rd726;
	@%p1823 bra 	$L__BB0_386;
	setp.gt.u64 	%p1824, %rd6363, %rd8;
	@%p1824 bra 	$L__BB0_385;
	setp.lt.u64 	%p1825, %rd6363, %rd8;
	mov.u64 	%rd6361, %rd726;
	@%p1825 bra 	$L__BB0_386;
	setp.gt.u64 	%p1826, %rd6362, %rd9;
	@%p1826 bra 	$L__BB0_385;
	setp.lt.u64 	%p1827, %rd6362, %rd9;
	setp.lt.u64 	%p1828, %rd726, %rd10;
	or.pred  	%p1829, %p1827, %p1828;
	mov.u64 	%rd6361, %rd726;
	@%p1829 bra 	$L__BB0_386;
$L__BB0_385:
	sub.s64 	%rd6361, %rd726, %rd10;
	setp.lt.u64 	%p1830, %rd726, %rd10;
	selp.u64 	%rd3809, 1, 0, %p1830;
	sub.s64 	%rd3810, %rd6362, %rd9;
	setp.lt.u64 	%p1831, %rd6362, %rd9;
	selp.s64 	%rd3811, -1, 0, %p1830;
	add.s64 	%rd6362, %rd3810, %rd3811;
	setp.lt.u64 	%p1832, %rd3810, %rd3809;
	or.pred  	%p1833, %p1831, %p1832;
	selp.u64 	%rd3812, 1, 0, %p1833;
	sub.s64 	%rd3813, %rd6363, %rd8;
	setp.lt.u64 	%p1834, %rd6363, %rd8;
	selp.s64 	%rd3814, -1, 0, %p1833;
	add.s64 	%rd6363, %rd3813, %rd3814;
	setp.lt.u64 	%p1835, %rd3813, %rd3812;
	or.pred  	%p1836, %p1834, %p1835;
	selp.s64 	%rd3815, -1, 0, %p1836;
	sub.s64 	%rd3816, %rd6364, %rd7;
	add.s64 	%rd6364, %rd3816, %rd3815;
$L__BB0_386:
	mul.hi.u64 	%rd3818, %rd4, %rd6321;
	mul.lo.s64 	%rd3819, %rd6322, %rd4;
	mul.hi.u64 	%rd3820, %rd4, %rd6322;
	add.s64 	%rd3821, %rd3819, %rd3818;
	setp.lt.u64 	%p1837, %rd3821, %rd3819;
	selp.u64 	%rd3822, 1, 0, %p1837;
	add.s64 	%rd3823, %rd3820, %rd3822;
	mul.lo.s64 	%rd3824, %rd6323, %rd4;
	mul.hi.u64 	%rd3825, %rd4, %rd6323;
	add.s64 	%rd3826, %rd3824, %rd3823;
	setp.lt.u64 	%p1838, %rd3826, %rd3824;
	selp.u64 	%rd3827, 1, 0, %p1838;
	add.s64 	%rd3828, %rd3825, %rd3827;
	mul.lo.s64 	%rd3829, %rd6324, %rd4;
	mul.hi.u64 	%rd3830, %rd4, %rd6324;
	add.s64 	%rd3831, %rd3829, %rd3828;
	setp.lt.u64 	%p1839, %rd3831, %rd3829;
	selp.u64 	%rd3832, 1, 0, %p1839;
	add.s64 	%rd3833, %rd3830, %rd3832;
	ld.const.u64 	%rd3834, [_Gy+8];
	mul.hi.u64 	%rd3835, %rd3834, %rd6321;
	mad.lo.s64 	%rd738, %rd6321, %rd3834, %rd3821;
	setp.lt.u64 	%p1840, %rd738, %rd3821;
	selp.u64 	%rd3836, 1, 0, %p1840;
	add.s64 	%rd3837, %rd3835, %rd3836;
	mul.hi.u64 	%rd3838, %rd3834, %rd6322;
	mad.lo.s64 	%rd3839, %rd6322, %rd3834, %rd3826;
	setp.lt.u64 	%p1841, %rd3839, %rd3826;
	selp.u64 	%rd3840, 1, 0, %p1841;
	add.s64 	%rd3841, %rd3839, %rd3837;
	setp.lt.u64 	%p1842, %rd3841, %rd3839;
	selp.u64 	%rd3842, 1, 0, %p1842;
	add.s64 	%rd3843, %rd3838, %rd3840;
	add.s64 	%rd3844, %rd3843, %rd3842;
	mul.hi.u64 	%rd3845, %rd3834, %rd6323;
	mad.lo.s64 	%rd3846, %rd6323, %rd3834, %rd3831;
	setp.lt.u64 	%p1843, %rd3846, %rd3831;
	selp.u64 	%rd3847, 1, 0, %p1843;
	add.s64 	%rd3848, %rd3846, %rd3844;
	setp.lt.u64 	%p1844, %rd3848, %rd3846;
	selp.u64 	%rd3849, 1, 0, %p1844;
	add.s64 	%rd3850, %rd3845, %rd3847;
	add.s64 	%rd3851, %rd3850, %rd3849;
	mul.hi.u64 	%rd3852, %rd3834, %rd6324;
	mad.lo.s64 	%rd3853, %rd6324, %rd3834, %rd3833;
	setp.lt.u64 	%p1845, %rd3853, %rd3833;
	selp.u64 	%rd3854, 1, 0, %p1845;
	add.s64 	%rd3855, %rd3853, %rd3851;
	setp.lt.u64 	%p1846, %rd3855, %rd3853;
	selp.u64 	%rd3856, 1, 0, %p1846;
	add.s64 	%rd3857, %rd3852, %rd3854;
	add.s64 	%rd3858, %rd3857, %rd3856;
	ld.const.u64 	%rd3859, [_Gy+16];
	mul.hi.u64 	%rd3860, %rd3859, %rd6321;
	mad.lo.s64 	%rd739, %rd6321, %rd3859, %rd3841;
	setp.lt.u64 	%p1847, %rd739, %rd3841;
	selp.u64 	%rd3861, 1, 0, %p1847;
	add.s64 	%rd3862, %rd3860, %rd3861;
	mul.hi.u64 	%rd3863, %rd3859, %rd6322;
	mad.lo.s64 	%rd3864, %rd6322, %rd3859, %rd3848;
	setp.lt.u64 	%p1848, %rd3864, %rd3848;
	selp.u64 	%rd3865, 1, 0, %p1848;
	add.s64 	%rd3866, %rd3864, %rd3862;
	setp.lt.u64 	%p1849, %rd3866, %rd3864;
	selp.u64 	%rd3867, 1, 0, %p1849;
	add.s64 	%rd3868, %rd3863, %rd3865;
	add.s64 	%rd3869, %rd3868, %rd3867;
	mul.hi.u64 	%rd3870, %rd3859, %rd6323;
	mad.lo.s64 	%rd3871, %rd6323, %rd3859, %rd3855;
	setp.lt.u64 	%p1850, %rd3871, %rd3855;
	selp.u64 	%rd3872, 1, 0, %p1850;
	add.s64 	%rd3873, %rd3871, %rd3869;
	setp.lt.u64 	%p1851, %rd3873, %rd3871;
	selp.u64 	%rd3874, 1, 0, %p1851;
	add.s64 	%rd3875, %rd3870, %rd3872;
	add.s64 	%rd3876, %rd3875, %rd3874;
	mul.hi.u64 	%rd3877, %rd3859, %rd6324;
	mad.lo.s64 	%rd3878, %rd6324, %rd3859, %rd3858;
	setp.lt.u64 	%p1852, %rd3878, %rd3858;
	selp.u64 	%rd3879, 1, 0, %p1852;
	add.s64 	%rd3880, %rd3878, %rd3876;
	setp.lt.u64 	%p1853, %rd3880, %rd3878;
	selp.u64 	%rd3881, 1, 0, %p1853;
	add.s64 	%rd3882, %rd3877, %rd3879;
	add.s64 	%rd3883, %rd3882, %rd3881;
	ld.const.u64 	%rd3884, [_Gy+24];
	mul.hi.u64 	%rd3885, %rd3884, %rd6321;
	mad.lo.s64 	%rd740, %rd6321, %rd3884, %rd3866;
	setp.lt.u64 	%p1854, %rd740, %rd3866;
	selp.u64 	%rd3886, 1, 0, %p1854;
	add.s64 	%rd3887, %rd3885, %rd3886;
	mul.hi.u64 	%rd3888, %rd3884, %rd6322;
	mad.lo.s64 	%rd3889, %rd6322, %rd3884, %rd3873;
	setp.lt.u64 	%p1855, %rd3889, %rd3873;
	selp.u64 	%rd3890, 1, 0, %p1855;
	add.s64 	%rd3891, %rd3889, %rd3887;
	setp.lt.u64 	%p1856, %rd3891, %rd3889;
	selp.u64 	%rd3892, 1, 0, %p1856;
	add.s64 	%rd3893, %rd3888, %rd3890;
	add.s64 	%rd3894, %rd3893, %rd3892;
	mul.hi.u64 	%rd3895, %rd3884, %rd6323;
	mad.lo.s64 	%rd3896, %rd6323, %rd3884, %rd3880;
	setp.lt.u64 	%p1857, %rd3896, %rd3880;
	selp.u64 	%rd3897, 1, 0, %p1857;
	add.s64 	%rd3898, %rd3896, %rd3894;
	setp.lt.u64 	%p1858, %rd3898, %rd3896;
	selp.u64 	%rd3899, 1, 0, %p1858;
	add.s64 	%rd3900, %rd3895, %rd3897;
	add.s64 	%rd3901, %rd3900, %rd3899;
	mul.hi.u64 	%rd3902, %rd3884, %rd6324;
	mad.lo.s64 	%rd3903, %rd6324, %rd3884, %rd3883;
	setp.lt.u64 	%p1859, %rd3903, %rd3883;
	selp.u64 	%rd3904, 1, 0, %p1859;
	add.s64 	%rd3905, %rd3903, %rd3901;
	setp.lt.u64 	%p1860, %rd3905, %rd3903;
	selp.u64 	%rd3906, 1, 0, %p1860;
	add.s64 	%rd3907, %rd3902, %rd3904;
	add.s64 	%rd3908, %rd3907, %rd3906;
	shl.b64 	%rd3909, %rd3891, 32;
	mov.b64 	{%r253, %r254}, %rd3891;
	mov.b64 	{%r255, %r256}, %rd3898;
	mov.b64 	%rd3910, {%r254, %r255};
	mov.b64 	{%r257, %r258}, %rd3905;
	mov.b64 	%rd3911, {%r256, %r257};
	mov.b64 	{%r259, %r260}, %rd3908;
	mov.b64 	%rd3912, {%r258, %r259};
	shr.u64 	%rd3913, %rd3908, 32;
	mul.lo.s64 	%rd3914, %rd3891, 977;
	mov.b64 	%rd3915, 977;
	mul.hi.u64 	%rd3916, %rd3891, %rd3915;
	mul.lo.s64 	%rd3917, %rd3898, 977;
	mul.hi.u64 	%rd3918, %rd3898, %rd3915;
	add.s64 	%rd3919, %rd3917, %rd3916;
	setp.lt.u64 	%p1861, %rd3919, %rd3917;
	selp.u64 	%rd3920, 1, 0, %p1861;
	add.s64 	%rd3921, %rd3918, %rd3920;
	mul.lo.s64 	%rd3922, %rd3905, 977;
	mul.hi.u64 	%rd3923, %rd3905, %rd3915;
	add.s64 	%rd3924, %rd3922, %rd3921;
	setp.lt.u64 	%p1862, %rd3924, %rd3922;
	selp.u64 	%rd3925, 1, 0, %p1862;
	add.s64 	%rd3926, %rd3923, %rd3925;
	mul.lo.s64 	%rd3927, %rd3908, 977;
	mul.hi.u64 	%rd3928, %rd3908, %rd3915;
	add.s64 	%rd3929, %rd3927, %rd3926;
	setp.lt.u64 	%p1863, %rd3929, %rd3927;
	selp.u64 	%rd3930, 1, 0, %p1863;
	add.s64 	%rd3931, %rd3928, %rd3930;
	add.s64 	%rd6365, %rd3914, %rd3909;
	setp.lt.u64 	%p1864, %rd6365, %rd3914;
	selp.u64 	%rd3932, 1, 0, %p1864;
	add.s64 	%rd3933, %rd3919, %rd3910;
	setp.lt.u64 	%p1865, %rd3933, %rd3919;
	add.s64 	%rd6366, %rd3933, %rd3932;
	setp.lt.u64 	%p1866, %rd6366, %rd3933;
	or.pred  	%p1867, %p1865, %p1866;
	selp.u64 	%rd3934, 1, 0, %p1867;
	add.s64 	%rd3935, %rd3924, %rd3911;
	setp.lt.u64 	%p1868, %rd3935, %rd3924;
	add.s64 	%rd6367, %rd3935, %rd3934;
	setp.lt.u64 	%p1869, %rd6367, %rd3935;
	or.pred  	%p1870, %p1868, %p1869;
	selp.u64 	%rd3936, 1, 0, %p1870;
	add.s64 	%rd3937, %rd3929, %rd3912;
	setp.lt.u64 	%p1871, %rd3937, %rd3929;
	add.s64 	%rd6368, %rd3937, %rd3936;
	setp.lt.u64 	%p1872, %rd6368, %rd3937;
	or.pred  	%p1873, %p1871, %p1872;
	selp.u64 	%rd3938, 1, 0, %p1873;
	add.s64 	%rd3939, %rd3931, %rd3913;
	add.s64 	%rd745, %rd3939, %rd3938;
	setp.eq.s64 	%p1874, %rd745, 0;
	mov.b64 	%rd6369, 0;
	@%p1874 bra 	$L__BB0_388;
	shl.b64 	%rd3940, %rd745, 32;
	shr.u64 	%rd3941, %rd745, 32;
	mov.b64 	%rd3942, 977;
	mul.hi.u64 	%rd3943, %rd745, %rd3942;
	mad.lo.s64 	%rd3944, %rd745, 977, %rd3940;
	setp.lt.u64 	%p1875, %rd3944, %rd3940;
	selp.u64 	%rd3945, 1, 0, %p1875;
	add.s64 	%rd6365, %rd3944, %rd6365;
	setp.lt.u64 	%p1876, %rd6365, %rd3944;
	selp.u64 	%rd3946, 1, 0, %p1876;
	add.s64 	%rd3947, %rd3946, %rd3945;
	add.s64 	%rd3948, %rd3941, %rd3943;
	setp.lt.u64 	%p1877, %rd3948, %rd3941;
	selp.u64 	%rd3949, 1, 0, %p1877;
	add.s64 	%rd3950, %rd6366, %rd3948;
	add.s64 	%rd3951, %rd3950, %rd3947;
	setp.lt.u64 	%p1878, %rd3951, %rd6366;
	not.b64 	%rd3952, %rd3948;
	setp.gt.u64 	%p1879, %rd3947, %rd3952;
	or.pred  	%p1880, %p1879, %p1878;
	selp.u64 	%rd3953, 1, 0, %p1880;
	add.s64 	%rd3954, %rd6367, %rd3949;
	add.s64 	%rd748, %rd3954, %rd3953;
	setp.lt.u64 	%p1881, %rd748, %rd6367;
	selp.u64 	%rd3955, 1, 0, %p1881;
	add.s64 	%rd749, %rd6368, %rd3955;
	setp.lt.u64 	%p1882, %rd749, %rd6368;
	selp.u64 	%rd6369, 1, 0, %p1882;
	mov.u64 	%rd6366, %rd3951;
	mov.u64 	%rd6367, %rd748;
	mov.u64 	%rd6368, %rd749;
$L__BB0_388:
	mad.lo.s64 	%rd6370, %rd6321, %rd4, %rd6365;
	setp.lt.u64 	%p1883, %rd6370, %rd6365;
	selp.u64 	%rd3956, 1, 0, %p1883;
	add.s64 	%rd3957, %rd6366, %rd738;
	setp.lt.u64 	%p1884, %rd3957, %rd6366;
	add.s64 	%rd6371, %rd3957, %rd3956;
	setp.lt.u64 	%p1885, %rd6371, %rd3957;
	or.pred  	%p1886, %p1884, %p1885;
	selp.u64 	%rd3958, 1, 0, %p1886;
	add.s64 	%rd3959, %rd6367, %rd739;
	setp.lt.u64 	%p1887, %rd3959, %rd6367;
	add.s64 	%rd6372, %rd3959, %rd3958;
	setp.lt.u64 	%p1888, %rd6372, %rd3959;
	or.pred  	%p1889, %p1887, %p1888;
	selp.u64 	%rd3960, 1, 0, %p1889;
	add.s64 	%rd3961, %rd6368, %rd740;
	setp.lt.u64 	%p1890, %rd3961, %rd6368;
	add.s64 	%rd6373, %rd3961, %rd3960;
	setp.lt.u64 	%p1891, %rd6373, %rd3961;
	or.pred  	%p1892, %p1890, %p1891;
	selp.u64 	%rd3963, 1, 0, %p1892;
	add.s64 	%rd760, %rd6369, %rd3963;
	setp.ne.s64 	%p1893, %rd760, 0;
	setp.gt.u64 	%p1894, %rd6373, %rd7;
	or.pred  	%p1895, %p1893, %p1894;
	@%p1895 bra 	$L__BB0_394;
	setp.lt.u64 	%p1896, %rd6373, %rd7;
	@%p1896 bra 	$L__BB0_407;
	setp.gt.u64 	%p1897, %rd6372, %rd8;
	@%p1897 bra 	$L__BB0_394;
	setp.lt.u64 	%p1898, %rd6372, %rd8;
	@%p1898 bra 	$L__BB0_407;
	setp.gt.u64 	%p1899, %rd6371, %rd9;
	@%p1899 bra 	$L__BB0_394;
	setp.lt.u64 	%p1900, %rd6371, %rd9;
	setp.lt.u64 	%p1901, %rd6370, %rd10;
	or.pred  	%p1902, %p1900, %p1901;
	@%p1902 bra 	$L__BB0_407;
$L__BB0_394:
	sub.s64 	%rd761, %rd6370, %rd10;
	setp.lt.u64 	%p1903, %rd6370, %rd10;
	selp.u64 	%rd3964, 1, 0, %p1903;
	sub.s64 	%rd3965, %rd6371, %rd9;
	setp.lt.u64 	%p1904, %rd6371, %rd9;
	selp.s64 	%rd3966, -1, 0, %p1903;
	add.s64 	%rd6371, %rd3965, %rd3966;
	setp.lt.u64 	%p1905, %rd3965, %rd3964;
	or.pred  	%p1906, %p1904, %p1905;
	selp.u64 	%rd3967, 1, 0, %p1906;
	sub.s64 	%rd3968, %rd6372, %rd8;
	setp.lt.u64 	%p1907, %rd6372, %rd8;
	selp.s64 	%rd3969, -1, 0, %p1906;
	add.s64 	%rd6372, %rd3968, %rd3969;
	setp.lt.u64 	%p1908, %rd3968, %rd3967;
	or.pred  	%p1909, %p1907, %p1908;
	selp.u64 	%rd3970, 1, 0, %p1909;
	sub.s64 	%rd3971, %rd6373, %rd7;
	setp.lt.u64 	%p1910, %rd6373, %rd7;
	selp.s64 	%rd3972, -1, 0, %p1909;
	add.s64 	%rd6373, %rd3971, %rd3972;
	setp.lt.u64 	%p1911, %rd3971, %rd3970;
	or.pred  	%p1912, %p1910, %p1911;
	selp.s64 	%rd3973, -1, 0, %p1912;
	add.s64 	%rd765, %rd760, %rd3973;
	setp.ne.s64 	%p1913, %rd765, 0;
	setp.gt.u64 	%p1914, %rd6373, %rd7;
	or.pred  	%p1915, %p1913, %p1914;
	@%p1915 bra 	$L__BB0_400;
	setp.lt.u64 	%p1916, %rd6373, %rd7;
	mov.u64 	%rd6370, %rd761;
	@%p1916 bra 	$L__BB0_407;
	setp.gt.u64 	%p1917, %rd6372, %rd8;
	@%p1917 bra 	$L__BB0_400;
	setp.lt.u64 	%p1918, %rd6372, %rd8;
	mov.u64 	%rd6370, %rd761;
	@%p1918 bra 	$L__BB0_407;
	setp.gt.u64 	%p1919, %rd6371, %rd9;
	@%p1919 bra 	$L__BB0_400;
	setp.lt.u64 	%p1920, %rd6371, %rd9;
	setp.lt.u64 	%p1921, %rd761, %rd10;
	or.pred  	%p1922, %p1920, %p1921;
	mov.u64 	%rd6370, %rd761;
	@%p1922 bra 	$L__BB0_407;
$L__BB0_400:
	sub.s64 	%rd766, %rd761, %rd10;
	setp.lt.u64 	%p1923, %rd761, %rd10;
	selp.u64 	%rd3974, 1, 0, %p1923;
	sub.s64 	%rd3975, %rd6371, %rd9;
	setp.lt.u64 	%p1924, %rd6371, %rd9;
	selp.s64 	%rd3976, -1, 0, %p1923;
	add.s64 	%rd6371, %rd3975, %rd3976;
	setp.lt.u64 	%p1925, %rd3975, %rd3974;
	or.pred  	%p1926, %p1924, %p1925;
	selp.u64 	%rd3977, 1, 0, %p1926;
	sub.s64 	%rd3978, %rd6372, %rd8;
	setp.lt.u64 	%p1927, %rd6372, %rd8;
	selp.s64 	%rd3979, -1, 0, %p1926;
	add.s64 	%rd6372, %rd3978, %rd3979;
	setp.lt.u64 	%p1928, %rd3978, %rd3977;
	or.pred  	%p1929, %p1927, %p1928;
	selp.u64 	%rd3980, 1, 0, %p1929;
	sub.s64 	%rd3981, %rd6373, %rd7;
	setp.lt.u64 	%p1930, %rd6373, %rd7;
	selp.s64 	%rd3982, -1, 0, %p1929;
	add.s64 	%rd6373, %rd3981, %rd3982;
	setp.lt.u64 	%p1931, %rd3981, %rd3980;
	or.pred  	%p1932, %p1930, %p1931;
	selp.u64 	%rd3983, 1, 0, %p1932;
	setp.ne.s64 	%p1933, %rd765, %rd3983;
	setp.gt.u64 	%p1934, %rd6373, %rd7;
	or.pred  	%p1935, %p1933, %p1934;
	@%p1935 bra 	$L__BB0_406;
	setp.lt.u64 	%p1936, %rd6373, %rd7;
	mov.u64 	%rd6370, %rd766;
	@%p1936 bra 	$L__BB0_407;
	setp.gt.u64 	%p1937, %rd6372, %rd8;
	@%p1937 bra 	$L__BB0_406;
	setp.lt.u64 	%p1938, %rd6372, %rd8;
	mov.u64 	%rd6370, %rd766;
	@%p1938 bra 	$L__BB0_407;
	setp.gt.u64 	%p1939, %rd6371, %rd9;
	@%p1939 bra 	$L__BB0_406;
	setp.lt.u64 	%p1940, %rd6371, %rd9;
	setp.lt.u64 	%p1941, %rd766, %rd10;
	or.pred  	%p1942, %p1940, %p1941;
	mov.u64 	%rd6370, %rd766;
	@%p1942 bra 	$L__BB0_407;
$L__BB0_406:
	sub.s64 	%rd6370, %rd766, %rd10;
	setp.lt.u64 	%p1943, %rd766, %rd10;
	selp.u64 	%rd3984, 1, 0, %p1943;
	sub.s64 	%rd3985, %rd6371, %rd9;
	setp.lt.u64 	%p1944, %rd6371, %rd9;
	selp.s64 	%rd3986, -1, 0, %p1943;
	add.s64 	%rd6371, %rd3985, %rd3986;
	setp.lt.u64 	%p1945, %rd3985, %rd3984;
	or.pred  	%p1946, %p1944, %p1945;
	selp.u64 	%rd3987, 1, 0, %p1946;
	sub.s64 	%rd3988, %rd6372, %rd8;
	setp.lt.u64 	%p1947, %rd6372, %rd8;
	selp.s64 	%rd3989, -1, 0, %p1946;
	add.s64 	%rd6372, %rd3988, %rd3989;
	setp.lt.u64 	%p1948, %rd3988, %rd3987;
	or.pred  	%p1949, %p1947, %p1948;
	selp.s64 	%rd3990, -1, 0, %p1949;
	sub.s64 	%rd3991, %rd6373, %rd7;
	add.s64 	%rd6373, %rd3991, %rd3990;
$L__BB0_407:
	setp.gt.u64 	%p1950, %rd6355, %rd6346;
	@%p1950 bra 	$L__BB0_413;
	setp.lt.u64 	%p1951, %rd6355, %rd6346;
	@%p1951 bra 	$L__BB0_414;
	setp.gt.u64 	%p1952, %rd6354, %rd6345;
	@%p1952 bra 	$L__BB0_413;
	setp.lt.u64 	%p1953, %rd6354, %rd6345;
	@%p1953 bra 	$L__BB0_414;
	setp.gt.u64 	%p1954, %rd6353, %rd6344;
	@%p1954 bra 	$L__BB0_413;
	setp.lt.u64 	%p1955, %rd6353, %rd6344;
	setp.lt.u64 	%p1956, %rd6352, %rd6343;
	or.pred  	%p1957, %p1955, %p1956;
	@%p1957 bra 	$L__BB0_414;
$L__BB0_413:
	setp.lt.u64 	%p1970, %rd6352, %rd6343;
	selp.u64 	%rd4013, 1, 0, %p1970;
	sub.s64 	%rd4014, %rd6353, %rd6344;
	setp.lt.u64 	%p1971, %rd6353, %rd6344;
	selp.s64 	%rd4015, -1, 0, %p1970;
	add.s64 	%rd6375, %rd4014, %rd4015;
	setp.lt.u64 	%p1972, %rd4014, %rd4013;
	or.pred  	%p1973, %p1971, %p1972;
	selp.u64 	%rd4016, 1, 0, %p1973;
	sub.s64 	%rd4017, %rd6354, %rd6345;
	setp.lt.u64 	%p1974, %rd6354, %rd6345;
	selp.s64 	%rd4018, -1, 0, %p1973;
	add.s64 	%rd6376, %rd4017, %rd4018;
	setp.lt.u64 	%p1975, %rd4017, %rd4016;
	or.pred  	%p1976, %p1974, %p1975;
	selp.s64 	%rd4019, -1, 0, %p1976;
	sub.s64 	%rd4020, %rd6355, %rd6346;
	add.s64 	%rd6377, %rd4020, %rd4019;
	bra.uni 	$L__BB0_415;
$L__BB0_414:
	add.s64 	%rd781, %rd6352, %rd10;
	setp.lt.u64 	%p1958, %rd781, %rd6352;
	selp.u64 	%rd3992, 1, 0, %p1958;
	add.s64 	%rd3993, %rd6353, %rd3992;
	setp.lt.u64 	%p1959, %rd3993, %rd6353;
	selp.u64 	%rd3994, 1, 0, %p1959;
	add.s64 	%rd3995, %rd3993, %rd9;
	setp.lt.u64 	%p1960, %rd3995, %rd3993;
	selp.u64 	%rd3996, 1, 0, %p1960;
	add.s64 	%rd3997, %rd3996, %rd3994;
	add.s64 	%rd3998, %rd6354, %rd3997;
	setp.lt.u64 	%p1961, %rd3998, %rd6354;
	selp.u64 	%rd3999, 1, 0, %p1961;
	add.s64 	%rd4000, %rd3998, %rd8;
	setp.lt.u64 	%p1962, %rd4000, %rd3998;
	selp.u64 	%rd4001, 1, 0, %p1962;
	add.s64 	%rd4002, %rd4001, %rd3999;
	add.s64 	%rd4003, %rd6355, %rd4002;
	add.s64 	%rd4004, %rd4003, %rd7;
	setp.lt.u64 	%p1963, %rd781, %rd6343;
	selp.u64 	%rd4005, 1, 0, %p1963;
	sub.s64 	%rd4006, %rd3995, %rd6344;
	setp.lt.u64 	%p1964, %rd3995, %rd6344;
	selp.s64 	%rd4007, -1, 0, %p1963;
	add.s64 	%rd6375, %rd4006, %rd4007;
	setp.lt.u64 	%p1965, %rd4006, %rd4005;
	or.pred  	%p1966, %p1964, %p1965;
	selp.u64 	%rd4008, 1, 0, %p1966;
	sub.s64 	%rd4009, %rd4000, %rd6345;
	setp.lt.u64 	%p1967, %rd4000, %rd6345;
	selp.s64 	%rd4010, -1, 0, %p1966;
	add.s64 	%rd6376, %rd4009, %rd4010;
	setp.lt.u64 	%p1968, %rd4009, %rd4008;
	or.pred  	%p1969, %p1967, %p1968;
	selp.s64 	%rd4011, -1, 0, %p1969;
	sub.s64 	%rd4012, %rd4004, %rd6346;
	add.s64 	%rd6377, %rd4012, %rd4011;
	mov.u64 	%rd6352, %rd781;
$L__BB0_415:
	sub.s64 	%rd789, %rd6352, %rd6343;
	setp.gt.u64 	%p1977, %rd6373, %rd6364;
	@%p1977 bra 	$L__BB0_421;
	setp.lt.u64 	%p1978, %rd6373, %rd6364;
	@%p1978 bra 	$L__BB0_422;
	setp.gt.u64 	%p1979, %rd6372, %rd6363;
	@%p1979 bra 	$L__BB0_421;
	setp.lt.u64 	%p1980, %rd6372, %rd6363;
	@%p1980 bra 	$L__BB0_422;
	setp.gt.u64 	%p1981, %rd6371, %rd6362;
	@%p1981 bra 	$L__BB0_421;
	setp.lt.u64 	%p1982, %rd6371, %rd6362;
	setp.lt.u64 	%p1983, %rd6370, %rd6361;
	or.pred  	%p1984, %p1982, %p1983;
	@%p1984 bra 	$L__BB0_422;
$L__BB0_421:
	setp.lt.u64 	%p1997, %rd6370, %rd6361;
	selp.u64 	%rd4042, 1, 0, %p1997;
	sub.s64 	%rd4043, %rd6371, %rd6362;
	setp.lt.u64 	%p1998, %rd6371, %rd6362;
	selp.s64 	%rd4044, -1, 0, %p1997;
	add.s64 	%rd6379, %rd4043, %rd4044;
	setp.lt.u64 	%p1999, %rd4043, %rd4042;
	or.pred  	%p2000, %p1998, %p1999;
	selp.u64 	%rd4045, 1, 0, %p2000;
	sub.s64 	%rd4046, %rd6372, %rd6363;
	setp.lt.u64 	%p2001, %rd6372, %rd6363;
	selp.s64 	%rd4047, -1, 0, %p2000;
	add.s64 	%rd6380, %rd4046, %rd4047;
	setp.lt.u64 	%p2002, %rd4046, %rd4045;
	or.pred  	%p2003, %p2001, %p2002;
	selp.s64 	%rd4048, -1, 0, %p2003;
	sub.s64 	%rd4049, %rd6373, %rd6364;
	add.s64 	%rd6381, %rd4049, %rd4048;
	bra.uni 	$L__BB0_423;
$L__BB0_422:
	add.s64 	%rd793, %rd6370, %rd10;
	setp.lt.u64 	%p1985, %rd793, %rd6370;
	selp.u64 	%rd4021, 1, 0, %p1985;
	add.s64 	%rd4022, %rd6371, %rd4021;
	setp.lt.u64 	%p1986, %rd4022, %rd6371;
	selp.u64 	%rd4023, 1, 0, %p1986;
	add.s64 	%rd4024, %rd4022, %rd9;
	setp.lt.u64 	%p1987, %rd4024, %rd4022;
	selp.u64 	%rd4025, 1, 0, %p1987;
	add.s64 	%rd4026, %rd4025, %rd4023;
	add.s64 	%rd4027, %rd6372, %rd4026;
	setp.lt.u64 	%p1988, %rd4027, %rd6372;
	selp.u64 	%rd4028, 1, 0, %p1988;
	add.s64 	%rd4029, %rd4027, %rd8;
	setp.lt.u64 	%p1989, %rd4029, %rd4027;
	selp.u64 	%rd4030, 1, 0, %p1989;
	add.s64 	%rd4031, %rd4030, %rd4028;
	add.s64 	%rd4032, %rd6373, %rd4031;
	add.s64 	%rd4033, %rd4032, %rd7;
	setp.lt.u64 	%p1990, %rd793, %rd6361;
	selp.u64 	%rd4034, 1, 0, %p1990;
	sub.s64 	%rd4035, %rd4024, %rd6362;
	setp.lt.u64 	%p1991, %rd4024, %rd6362;
	selp.s64 	%rd4036, -1, 0, %p1990;
	add.s64 	%rd6379, %rd4035, %rd4036;
	setp.lt.u64 	%p1992, %rd4035, %rd4034;
	or.pred  	%p1993, %p1991, %p1992;
	selp.u64 	%rd4037, 1, 0, %p1993;
	sub.s64 	%rd4038, %rd4029, %rd6363;
	setp.lt.u64 	%p1994, %rd4029, %rd6363;
	selp.s64 	%rd4039, -1, 0, %p1993;
	add.s64 	%rd6380, %rd4038, %rd4039;
	setp.lt.u64 	%p1995, %rd4038, %rd4037;
	or.pred  	%p1996, %p1994, %p1995;
	selp.s64 	%rd4040, -1, 0, %p1996;
	sub.s64 	%rd4041, %rd4033, %rd6364;
	add.s64 	%rd6381, %rd4041, %rd4040;
	mov.u64 	%rd6370, %rd793;
$L__BB0_423:
	sub.s64 	%rd801, %rd6370, %rd6361;
	mul.lo.s64 	%rd4051, %rd6375, %rd789;
	mul.hi.u64 	%rd4052, %rd789, %rd6375;
	mul.lo.s64 	%rd4053, %rd6376, %rd789;
	mul.hi.u64 	%rd4054, %rd789, %rd6376;
	add.s64 	%rd4055, %rd4053, %rd4052;
	setp.lt.u64 	%p2004, %rd4055, %rd4053;
	selp.u64 	%rd4056, 1, 0, %p2004;
	add.s64 	%rd4057, %rd4054, %rd4056;
	mul.lo.s64 	%rd4058, %rd6377, %rd789;
	mul.hi.u64 	%rd4059, %rd789, %rd6377;
	add.s64 	%rd4060, %rd4058, %rd4057;
	setp.lt.u64 	%p2005, %rd4060, %rd4058;
	selp.u64 	%rd4061, 1, 0, %p2005;
	add.s64 	%rd4062, %rd4059, %rd4061;
	mul.hi.u64 	%rd4063, %rd6375, %rd6376;
	mad.lo.s64 	%rd4064, %rd6376, %rd6375, %rd4060;
	setp.lt.u64 	%p2006, %rd4064, %rd4060;
	selp.u64 	%rd4065, 1, 0, %p2006;
	add.s64 	%rd4066, %rd4063, %rd4065;
	mul.hi.u64 	%rd4067, %rd6375, %rd6377;
	mad.lo.s64 	%rd4068, %rd6377, %rd6375, %rd4062;
	setp.lt.u64 	%p2007, %rd4068, %rd4062;
	selp.u64 	%rd4069, 1, 0, %p2007;
	add.s64 	%rd4070, %rd4068, %rd4066;
	setp.lt.u64 	%p2008, %rd4070, %rd4068;
	selp.u64 	%rd4071, 1, 0, %p2008;
	add.s64 	%rd4072, %rd4067, %rd4069;
	add.s64 	%rd4073, %rd4072, %rd4071;
	mul.hi.u64 	%rd4074, %rd6376, %rd6377;
	mad.lo.s64 	%rd4075, %rd6377, %rd6376, %rd4073;
	setp.lt.u64 	%p2009, %rd4075, %rd4073;
	selp.u64 	%rd4076, 1, 0, %p2009;
	add.s64 	%rd4077, %rd4074, %rd4076;
	shl.b64 	%rd4078, %rd4051, 1;
	mov.b64 	{%r261, %r262}, %rd4051;
	mov.b64 	{%r263, %r264}, %rd4055;
	shf.l.wrap.b32 	%r265, %r262, %r263, 1;
	shf.l.wrap.b32 	%r266, %r263, %r264, 1;
	mov.b64 	%rd4079, {%r265, %r266};
	mov.b64 	{%r267, %r268}, %rd4064;
	shf.l.wrap.b32 	%r269, %r264, %r267, 1;
	shf.l.wrap.b32 	%r270, %r267, %r268, 1;
	mov.b64 	%rd4080, {%r269, %r270};
	mov.b64 	{%r271, %r272}, %rd4070;
	shf.l.wrap.b32 	%r273, %r268, %r271, 1;
	shf.l.wrap.b32 	%r274, %r271, %r272, 1;
	mov.b64 	%rd4081, {%r273, %r274};
	mov.b64 	{%r275, %r276}, %rd4075;
	shf.l.wrap.b32 	%r277, %r272, %r275, 1;
	shf.l.wrap.b32 	%r278, %r275, %r276, 1;
	mov.b64 	%rd4082, {%r277, %r278};
	shr.u64 	%rd4083, %rd4077, 63;
	mov.b64 	{%r279, %r280}, %rd4077;
	shf.l.wrap.b32 	%r281, %r276, %r279, 1;
	shf.l.wrap.b32 	%r282, %r279, %r280, 1;
	mov.b64 	%rd4084, {%r281, %r282};
	mul.hi.u64 	%rd4085, %rd789, %rd789;
	mul.hi.u64 	%rd4086, %rd6375, %rd6375;
	mul.hi.u64 	%rd4087, %rd6376, %rd6376;
	mul.hi.u64 	%rd4088, %rd6377, %rd6377;
	add.s64 	%rd802, %rd4078, %rd4085;
	setp.lt.u64 	%p2010, %rd802, %rd4078;
	selp.u64 	%rd4089, 1, 0, %p2010;
	mad.lo.s64 	%rd4090, %rd6375, %rd6375, %rd4079;
	setp.lt.u64 	%p2011, %rd4090, %rd4079;
	add.s64 	%rd803, %rd4090, %rd4089;
	setp.lt.u64 	%p2012, %rd803, %rd4090;
	or.pred  	%p2013, %p2011, %p2012;
	selp.u64 	%rd4091, 1, 0, %p2013;
	add.s64 	%rd4092, %rd4080, %rd4086;
	setp.lt.u64 	%p2014, %rd4092, %rd4080;
	add.s64 	%rd804, %rd4092, %rd4091;
	setp.lt.u64 	%p2015, %rd804, %rd4092;
	or.pred  	%p2016, %p2014, %p2015;
	selp.u64 	%rd4093, 1, 0, %p2016;
	mad.lo.s64 	%rd4094, %rd6376, %rd6376, %rd4081;
	setp.lt.u64 	%p2017, %rd4094, %rd4081;
	add.s64 	%rd4095, %rd4094, %rd4093;
	setp.lt.u64 	%p2018, %rd4095, %rd4094;
	or.pred  	%p2019, %p2017, %p2018;
	selp.u64 	%rd4096, 1, 0, %p2019;
	add.s64 	%rd4097, %rd4082, %rd4087;
	setp.lt.u64 	%p2020, %rd4097, %rd4082;
	add.s64 	%rd4098, %rd4097, %rd4096;
	setp.lt.u64 	%p2021, %rd4098, %rd4097;
	or.pred  	%p2022, %p2020, %p2021;
	selp.u64 	%rd4099, 1, 0, %p2022;
	mad.lo.s64 	%rd4100, %rd6377, %rd6377, %rd4084;
	setp.lt.u64 	%p2023, %rd4100, %rd4084;
	add.s64 	%rd4101, %rd4100, %rd4099;
	setp.lt.u64 	%p2024, %rd4101, %rd4100;
	or.pred  	%p2025, %p2023, %p2024;
	selp.u64 	%rd4102, 1, 0, %p2025;
	add.s64 	%rd4103, %rd4083, %rd4088;
	add.s64 	%rd4104, %rd4103, %rd4102;
	shl.b64 	%rd4105, %rd4095, 32;
	mov.b64 	{%r283, %r284}, %rd4095;
	mov.b64 	{%r285, %r286}, %rd4098;
	mov.b64 	%rd4106, {%r284, %r285};
	mov.b64 	{%r287, %r288}, %rd4101;
	mov.b64 	%rd4107, {%r286, %r287};
	mov.b64 	{%r289, %r290}, %rd4104;
	mov.b64 	%rd4108, {%r288, %r289};
	shr.u64 	%rd4109, %rd4104, 32;
	mul.lo.s64 	%rd4110, %rd4095, 977;
	mov.b64 	%rd4111, 977;
	mul.hi.u64 	%rd4112, %rd4095, %rd4111;
	mul.lo.s64 	%rd4113, %rd4098, 977;
	mul.hi.u64 	%rd4114, %rd4098, %rd4111;
	add.s64 	%rd4115, %rd4113, %rd4112;
	setp.lt.u64 	%p2026, %rd4115, %rd4113;
	selp.u64 	%rd4116, 1, 0, %p2026;
	add.s64 	%rd4117, %rd4114, %rd4116;
	mul.lo.s64 	%rd4118, %rd4101, 977;
	mul.hi.u64 	%rd4119, %rd4101, %rd4111;
	add.s64 	%rd4120, %rd4118, %rd4117;
	setp.lt.u64 	%p2027, %rd4120, %rd4118;
	selp.u64 	%rd4121, 1, 0, %p2027;
	add.s64 	%rd4122, %rd4119, %rd4121;
	mul.lo.s64 	%rd4123, %rd4104, 977;
	mul.hi.u64 	%rd4124, %rd4104, %rd4111;
	add.s64 	%rd4125, %rd4123, %rd4122;
	setp.lt.u64 	%p2028, %rd4125, %rd4123;
	selp.u64 	%rd4126, 1, 0, %p2028;
	add.s64 	%rd4127, %rd4124, %rd4126;
	add.s64 	%rd6382, %rd4110, %rd4105;
	setp.lt.u64 	%p2029, %rd6382, %rd4110;
	selp.u64 	%rd4128, 1, 0, %p2029;
	add.s64 	%rd4129, %rd4115, %rd4106;
	setp.lt.u64 	%p2030, %rd4129, %rd4115;
	add.s64 	%rd6383, %rd4129, %rd4128;
	setp.lt.u64 	%p2031, %rd6383, %rd4129;
	or.pred  	%p2032, %p2030, %p2031;
	selp.u64 	%rd4130, 1, 0, %p2032;
	add.s64 	%rd4131, %rd4120, %rd4107;
	setp.lt.u64 	%p2033, %rd4131, %rd4120;
	add.s64 	%rd6384, %rd4131, %rd4130;
	setp.lt.u64 	%p2034, %rd6384, %rd4131;
	or.pred  	%p2035, %p2033, %p2034;
	selp.u64 	%rd4132, 1, 0, %p2035;
	add.s64 	%rd4133, %rd4125, %rd4108;
	setp.lt.u64 	%p2036, %rd4133, %rd4125;
	add.s64 	%rd6385, %rd4133, %rd4132;
	setp.lt.u64 	%p2037, %rd6385, %rd4133;
	or.pred  	%p2038, %p2036, %p2037;
	selp.u64 	%rd4134, 1, 0, %p2038;
	add.s64 	%rd4135, %rd4127, %rd4109;
	add.s64 	%rd809, %rd4135, %rd4134;
	setp.eq.s64 	%p2039, %rd809, 0;
	mov.b64 	%rd6386, 0;
	@%p2039 bra 	$L__BB0_425;
	shl.b64 	%rd4136, %rd809, 32;
	shr.u64 	%rd4137, %rd809, 32;
	mov.b64 	%rd4138, 977;
	mul.hi.u64 	%rd4139, %rd809, %rd4138;
	mad.lo.s64 	%rd4140, %rd809, 977, %rd4136;
	setp.lt.u64 	%p2040, %rd4140, %rd4136;
	selp.u64 	%rd4141, 1, 0, %p2040;
	add.s64 	%rd6382, %rd4140, %rd6382;
	setp.lt.u64 	%p2041, %rd6382, %rd4140;
	selp.u64 	%rd4142, 1, 0, %p2041;
	add.s64 	%rd4143, %rd4142, %rd4141;
	add.s64 	%rd4144, %rd4137, %rd4139;
	setp.lt.u64 	%p2042, %rd4144, %rd4137;
	selp.u64 	%rd4145, 1, 0, %p2042;
	add.s64 	%rd4146, %rd6383, %rd4144;
	add.s64 	%rd4147, %rd4146, %rd4143;
	setp.lt.u64 	%p2043, %rd4147, %rd6383;
	not.b64 	%rd4148, %rd4144;
	setp.gt.u64 	%p2044, %rd4143, %rd4148;
	or.pred  	%p2045, %p2044, %p2043;
	selp.u64 	%rd4149, 1, 0, %p2045;
	add.s64 	%rd4150, %rd6384, %rd4145;
	add.s64 	%rd812, %rd4150, %rd4149;
	setp.lt.u64 	%p2046, %rd812, %rd6384;
	selp.u64 	%rd4151, 1, 0, %p2046;
	add.s64 	%rd813, %rd6385, %rd4151;
	setp.lt.u64 	%p2047, %rd813, %rd6385;
	selp.u64 	%rd6386, 1, 0, %p2047;
	mov.u64 	%rd6383, %rd4147;
	mov.u64 	%rd6384, %rd812;
	mov.u64 	%rd6385, %rd813;
$L__BB0_425:
	mad.lo.s64 	%rd6387, %rd789, %rd789, %rd6382;
	setp.lt.u64 	%p2048, %rd6387, %rd6382;
	selp.u64 	%rd4152, 1, 0, %p2048;
	add.s64 	%rd4153, %rd6383, %rd802;
	setp.lt.u64 	%p2049, %rd4153, %rd6383;
	add.s64 	%rd6388, %rd4153, %rd4152;
	setp.lt.u64 	%p2050, %rd6388, %rd4153;
	or.pred  	%p2051, %p2049, %p2050;
	selp.u64 	%rd4154, 1, 0, %p2051;
	add.s64 	%rd4155, %rd6384, %rd803;
	setp.lt.u64 	%p2052, %rd4155, %rd6384;
	add.s64 	%rd6389, %rd4155, %rd4154;
	setp.lt.u64 	%p2053, %rd6389, %rd4155;
	or.pred  	%p2054, %p2052, %p2053;
	selp.u64 	%rd4156, 1, 0, %p2054;
	add.s64 	%rd4157, %rd6385, %rd804;
	setp.lt.u64 	%p2055, %rd4157, %rd6385;
	add.s64 	%rd6390, %rd4157, %rd4156;
	setp.lt.u64 	%p2056, %rd6390, %rd4157;
	or.pred  	%p2057, %p2055, %p2056;
	selp.u64 	%rd4159, 1, 0, %p2057;
	add.s64 	%rd824, %rd6386, %rd4159;
	setp.ne.s64 	%p2058, %rd824, 0;
	setp.gt.u64 	%p2059, %rd6390, %rd7;
	or.pred  	%p2060, %p2058, %p2059;
	@%p2060 bra 	$L__BB0_431;
	setp.lt.u64 	%p2061, %rd6390, %rd7;
	@%p2061 bra 	$L__BB0_444;
	setp.gt.u64 	%p2062, %rd6389, %rd8;
	@%p2062 bra 	$L__BB0_431;
	setp.lt.u64 	%p2063, %rd6389, %rd8;
	@%p2063 bra 	$L__BB0_444;
	setp.gt.u64 	%p2064, %rd6388, %rd9;
	@%p2064 bra 	$L__BB0_431;
	setp.lt.u64 	%p2065, %rd6388, %rd9;
	setp.lt.u64 	%p2066, %rd6387, %rd10;
	or.pred  	%p2067, %p2065, %p2066;
	@%p2067 bra 	$L__BB0_444;
$L__BB0_431:
	sub.s64 	%rd825, %rd6387, %rd10;
	setp.lt.u64 	%p2068, %rd6387, %rd10;
	selp.u64 	%rd4160, 1, 0, %p2068;
	sub.s64 	%rd4161, %rd6388, %rd9;
	setp.lt.u64 	%p2069, %rd6388, %rd9;
	selp.s64 	%rd4162, -1, 0, %p2068;
	add.s64 	%rd6388, %rd4161, %rd4162;
	setp.lt.u64 	%p2070, %rd4161, %rd4160;
	or.pred  	%p2071, %p2069, %p2070;
	selp.u64 	%rd4163, 1, 0, %p2071;
	sub.s64 	%rd4164, %rd6389, %rd8;
	setp.lt.u64 	%p2072, %rd6389, %rd8;
	selp.s64 	%rd4165, -1, 0, %p2071;
	add.s64 	%rd6389, %rd4164, %rd4165;
	setp.lt.u64 	%p2073, %rd4164, %rd4163;
	or.pred  	%p2074, %p2072, %p2073;
	selp.u64 	%rd4166, 1, 0, %p2074;
	sub.s64 	%rd4167, %rd6390, %rd7;
	setp.lt.u64 	%p2075, %rd6390, %rd7;
	selp.s64 	%rd4168, -1, 0, %p2074;
	add.s64 	%rd6390, %rd4167, %rd4168;
	setp.lt.u64 	%p2076, %rd4167, %rd4166;
	or.pred  	%p2077, %p2075, %p2076;
	selp.s64 	%rd4169, -1, 0, %p2077;
	add.s64 	%rd829, %rd824, %rd4169;
	setp.ne.s64 	%p2078, %rd829, 0;
	setp.gt.u64 	%p2079, %rd6390, %rd7;
	or.pred  	%p2080, %p2078, %p2079;
	@%p2080 bra 	$L__BB0_437;
	setp.lt.u64 	%p2081, %rd6390, %rd7;
	mov.u64 	%rd6387, %rd825;
	@%p2081 bra 	$L__BB0_444;
	setp.gt.u64 	%p2082, %rd6389, %rd8;
	@%p2082 bra 	$L__BB0_437;
	setp.lt.u64 	%p2083, %rd6389, %rd8;
	mov.u64 	%rd6387, %rd825;
	@%p2083 bra 	$L__BB0_444;
	setp.gt.u64 	%p2084, %rd6388, %rd9;
	@%p2084 bra 	$L__BB0_437;
	setp.lt.u64 	%p2085, %rd6388, %rd9;
	setp.lt.u64 	%p2086, %rd825, %rd10;
	or.pred  	%p2087, %p2085, %p2086;
	mov.u64 	%rd6387, %rd825;
	@%p2087 bra 	$L__BB0_444;
$L__BB0_437:
	sub.s64 	%rd830, %rd825, %rd10;
	setp.lt.u64 	%p2088, %rd825, %rd10;
	selp.u64 	%rd4170, 1, 0, %p2088;
	sub.s64 	%rd4171, %rd6388, %rd9;
	setp.lt.u64 	%p2089, %rd6388, %rd9;
	selp.s64 	%rd4172, -1, 0, %p2088;
	add.s64 	%rd6388, %rd4171, %rd4172;
	setp.lt.u64 	%p2090, %rd4171, %rd4170;
	or.pred  	%p2091, %p2089, %p2090;
	selp.u64 	%rd4173, 1, 0, %p2091;
	sub.s64 	%rd4174, %rd6389, %rd8;
	setp.lt.u64 	%p2092, %rd6389, %rd8;
	selp.s64 	%rd4175, -1, 0, %p2091;
	add.s64 	%rd6389, %rd4174, %rd4175;
	setp.lt.u64 	%p2093, %rd4174, %rd4173;
	or.pred  	%p2094, %p2092, %p2093;
	selp.u64 	%rd4176, 1, 0, %p2094;
	sub.s64 	%rd4177, %rd6390, %rd7;
	setp.lt.u64 	%p2095, %rd6390, %rd7;
	selp.s64 	%rd4178, -1, 0, %p2094;
	add.s64 	%rd6390, %rd4177, %rd4178;
	setp.lt.u64 	%p2096, %rd4177, %rd4176;
	or.pred  	%p2097, %p2095, %p2096;
	selp.u64 	%rd4179, 1, 0, %p2097;
	setp.ne.s64 	%p2098, %rd829, %rd4179;
	setp.gt.u64 	%p2099, %rd6390, %rd7;
	or.pred  	%p2100, %p2098, %p2099;
	@%p2100 bra 	$L__BB0_443;
	setp.lt.u64 	%p2101, %rd6390, %rd7;
	mov.u64 	%rd6387, %rd830;
	@%p2101 bra 	$L__BB0_444;
	setp.gt.u64 	%p2102, %rd6389, %rd8;
	@%p2102 bra 	$L__BB0_443;
	setp.lt.u64 	%p2103, %rd6389, %rd8;
	mov.u64 	%rd6387, %rd830;
	@%p2103 bra 	$L__BB0_444;
	setp.gt.u64 	%p2104, %rd6388, %rd9;
	@%p2104 bra 	$L__BB0_443;
	setp.lt.u64 	%p2105, %rd6388, %rd9;
	setp.lt.u64 	%p2106, %rd830, %rd10;
	or.pred  	%p2107, %p2105, %p2106;
	mov.u64 	%rd6387, %rd830;
	@%p2107 bra 	$L__BB0_444;
$L__BB0_443:
	sub.s64 	%rd6387, %rd830, %rd10;
	setp.lt.u64 	%p2108, %rd830, %rd10;
	selp.u64 	%rd4180, 1, 0, %p2108;
	sub.s64 	%rd4181, %rd6388, %rd9;
	setp.lt.u64 	%p2109, %rd6388, %rd9;
	selp.s64 	%rd4182, -1, 0, %p2108;
	add.s64 	%rd6388, %rd4181, %rd4182;
	setp.lt.u64 	%p2110, %rd4181, %rd4180;
	or.pred  	%p2111, %p2109, %p2110;
	selp.u64 	%rd4183, 1, 0, %p2111;
	sub.s64 	%rd4184, %rd6389, %rd8;
	setp.lt.u64 	%p2112, %rd6389, %rd8;
	selp.s64 	%rd4185, -1, 0, %p2111;
	add.s64 	%rd6389, %rd4184, %rd4185;
	setp.lt.u64 	%p2113, %rd4184, %rd4183;
	or.pred  	%p2114, %p2112, %p2113;
	selp.s64 	%rd4186, -1, 0, %p2114;
	sub.s64 	%rd4187, %rd6390, %rd7;
	add.s64 	%rd6390, %rd4187, %rd4186;
$L__BB0_444:
	mul.hi.u64 	%rd4189, %rd6387, %rd789;
	mul.lo.s64 	%rd4190, %rd6375, %rd6387;
	mul.hi.u64 	%rd4191, %rd6387, %rd6375;
	add.s64 	%rd4192, %rd4190, %rd4189;
	setp.lt.u64 	%p2115, %rd4192, %rd4190;
	selp.u64 	%rd4193, 1, 0, %p2115;
	add.s64 	%rd4194, %rd4191, %rd4193;
	mul.lo.s64 	%rd4195, %rd6376, %rd6387;
	mul.hi.u64 	%rd4196, %rd6387, %rd6376;
	add.s64 	%rd4197, %rd4195, %rd4194;
	setp.lt.u64 	%p2116, %rd4197, %rd4195;
	selp.u64 	%rd4198, 1, 0, %p2116;
	add.s64 	%rd4199, %rd4196, %rd4198;
	mul.lo.s64 	%rd4200, %rd6377, %rd6387;
	mul.hi.u64 	%rd4201, %rd6387, %rd6377;
	add.s64 	%rd4202, %rd4200, %rd4199;
	setp.lt.u64 	%p2117, %rd4202, %rd4200;
	selp.u64 	%rd4203, 1, 0, %p2117;
	add.s64 	%rd4204, %rd4201, %rd4203;
	mul.hi.u64 	%rd4205, %rd6388, %rd789;
	mad.lo.s64 	%rd842, %rd789, %rd6388, %rd4192;
	setp.lt.u64 	%p2118, %rd842, %rd4192;
	selp.u64 	%rd4206, 1, 0, %p2118;
	add.s64 	%rd4207, %rd4205, %rd4206;
	mul.hi.u64 	%rd4208, %rd6388, %rd6375;
	mad.lo.s64 	%rd4209, %rd6375, %rd6388, %rd4197;
	setp.lt.u64 	%p2119, %rd4209, %rd4197;
	selp.u64 	%rd4210, 1, 0, %p2119;
	add.s64 	%rd4211, %rd4209, %rd4207;
	setp.lt.u64 	%p2120, %rd4211, %rd4209;
	selp.u64 	%rd4212, 1, 0, %p2120;
	add.s64 	%rd4213, %rd4208, %rd4210;
	add.s64 	%rd4214, %rd4213, %rd4212;
	mul.hi.u64 	%rd4215, %rd6388, %rd6376;
	mad.lo.s64 	%rd4216, %rd6376, %rd6388, %rd4202;
	setp.lt.u64 	%p2121, %rd4216, %rd4202;
	selp.u64 	%rd4217, 1, 0, %p2121;
	add.s64 	%rd4218, %rd4216, %rd4214;
	setp.lt.u64 	%p2122, %rd4218, %rd4216;
	selp.u64 	%rd4219, 1, 0, %p2122;
	add.s64 	%rd4220, %rd4215, %rd4217;
	add.s64 	%rd4221, %rd4220, %rd4219;
	mul.hi.u64 	%rd4222, %rd6388, %rd6377;
	mad.lo.s64 	%rd4223, %rd6377, %rd6388, %rd4204;
	setp.lt.u64 	%p2123, %rd4223, %rd4204;
	selp.u64 	%rd4224, 1, 0, %p2123;
	add.s64 	%rd4225, %rd4223, %rd4221;
	setp.lt.u64 	%p2124, %rd4225, %rd4223;
	selp.u64 	%rd4226, 1, 0, %p2124;
	add.s64 	%rd4227, %rd4222, %rd4224;
	add.s64 	%rd4228, %rd4227, %rd4226;
	mul.hi.u64 	%rd4229, %rd6389, %rd789;
	mad.lo.s64 	%rd843, %rd789, %rd6389, %rd4211;
	setp.lt.u64 	%p2125, %rd843, %rd4211;
	selp.u64 	%rd4230, 1, 0, %p2125;
	add.s64 	%rd4231, %rd4229, %rd4230;
	mul.hi.u64 	%rd4232, %rd6389, %rd6375;
	mad.lo.s64 	%rd4233, %rd6375, %rd6389, %rd4218;
	setp.lt.u64 	%p2126, %rd4233, %rd4218;
	selp.u64 	%rd4234, 1, 0, %p2126;
	add.s64 	%rd4235, %rd4233, %rd4231;
	setp.lt.u64 	%p2127, %rd4235, %rd4233;
	selp.u64 	%rd4236, 1, 0, %p2127;
	add.s64 	%rd4237, %rd4232, %rd4234;
	add.s64 	%rd4238, %rd4237, %rd4236;
	mul.hi.u64 	%rd4239, %rd6389, %rd6376;
	mad.lo.s64 	%rd4240, %rd6376, %rd6389, %rd4225;
	setp.lt.u64 	%p2128, %rd4240, %rd4225;
	selp.u64 	%rd4241, 1, 0, %p2128;
	add.s64 	%rd4242, %rd4240, %rd4238;
	setp.lt.u64 	%p2129, %rd4242, %rd4240;
	selp.u64 	%rd4243, 1, 0, %p2129;
	add.s64 	%rd4244, %rd4239, %rd4241;
	add.s64 	%rd4245, %rd4244, %rd4243;
	mul.hi.u64 	%rd4246, %rd6389, %rd6377;
	mad.lo.s64 	%rd4247, %rd6377, %rd6389, %rd4228;
	setp.lt.u64 	%p2130, %rd4247, %rd4228;
	selp.u64 	%rd4248, 1, 0, %p2130;
	add.s64 	%rd4249, %rd4247, %rd4245;
	setp.lt.u64 	%p2131, %rd4249, %rd4247;
	selp.u64 	%rd4250, 1, 0, %p2131;
	add.s64 	%rd4251, %rd4246, %rd4248;
	add.s64 	%rd4252, %rd4251, %rd4250;
	mul.hi.u64 	%rd4253, %rd6390, %rd789;
	mad.lo.s64 	%rd844, %rd789, %rd6390, %rd4235;
	setp.lt.u64 	%p2132, %rd844, %rd4235;
	selp.u64 	%rd4254, 1, 0, %p2132;
	add.s64 	%rd4255, %rd4253, %rd4254;
	mul.hi.u64 	%rd4256, %rd6390, %rd6375;
	mad.lo.s64 	%rd4257, %rd6375, %rd6390, %rd4242;
	setp.lt.u64 	%p2133, %rd4257, %rd4242;
	selp.u64 	%rd4258, 1, 0, %p2133;
	add.s64 	%rd4259, %rd4257, %rd4255;
	setp.lt.u64 	%p2134, %rd4259, %rd4257;
	selp.u64 	%rd4260, 1, 0, %p2134;
	add.s64 	%rd4261, %rd4256, %rd4258;
	add.s64 	%rd4262, %rd4261, %rd4260;
	mul.hi.u64 	%rd4263, %rd6390, %rd6376;
	mad.lo.s64 	%rd4264, %rd6376, %rd6390, %rd4249;
	setp.lt.u64 	%p2135, %rd4264, %rd4249;
	selp.u64 	%rd4265, 1, 0, %p2135;
	add.s64 	%rd4266, %rd4264, %rd4262;
	setp.lt.u64 	%p2136, %rd4266, %rd4264;
	selp.u64 	%rd4267, 1, 0, %p2136;
	add.s64 	%rd4268, %rd4263, %rd4265;
	add.s64 	%rd4269, %rd4268, %rd4267;
	mul.hi.u64 	%rd4270, %rd6390, %rd6377;
	mad.lo.s64 	%rd4271, %rd6377, %rd6390, %rd4252;
	setp.lt.u64 	%p2137, %rd4271, %rd4252;
	selp.u64 	%rd4272, 1, 0, %p2137;
	add.s64 	%rd4273, %rd4271, %rd4269;
	setp.lt.u64 	%p2138, %rd4273, %rd4271;
	selp.u64 	%rd4274, 1, 0, %p2138;
	add.s64 	%rd4275, %rd4270, %rd4272;
	add.s64 	%rd4276, %rd4275, %rd4274;
	shl.b64 	%rd4277, %rd4259, 32;
	mov.b64 	{%r291, %r292}, %rd4259;
	mov.b64 	{%r293, %r294}, %rd4266;
	mov.b64 	%rd4278, {%r292, %r293};
	mov.b64 	{%r295, %r296}, %rd4273;
	mov.b64 	%rd4279, {%r294, %r295};
	mov.b64 	{%r297, %r298}, %rd4276;
	mov.b64 	%rd4280, {%r296, %r297};
	shr.u64 	%rd4281, %rd4276, 32;
	mul.lo.s64 	%rd4282, %rd4259, 977;
	mov.b64 	%rd4283, 977;
	mul.hi.u64 	%rd4284, %rd4259, %rd4283;
	mul.lo.s64 	%rd4285, %rd4266, 977;
	mul.hi.u64 	%rd4286, %rd4266, %rd4283;
	add.s64 	%rd4287, %rd4285, %rd4284;
	setp.lt.u64 	%p2139, %rd4287, %rd4285;
	selp.u64 	%rd4288, 1, 0, %p2139;
	add.s64 	%rd4289, %rd4286, %rd4288;
	mul.lo.s64 	%rd4290, %rd4273, 977;
	mul.hi.u64 	%rd4291, %rd4273, %rd4283;
	add.s64 	%rd4292, %rd4290, %rd4289;
	setp.lt.u64 	%p2140, %rd4292, %rd4290;
	selp.u64 	%rd4293, 1, 0, %p2140;
	add.s64 	%rd4294, %rd4291, %rd4293;
	mul.lo.s64 	%rd4295, %rd4276, 977;
	mul.hi.u64 	%rd4296, %rd4276, %rd4283;
	add.s64 	%rd4297, %rd4295, %rd4294;
	setp.lt.u64 	%p2141, %rd4297, %rd4295;
	selp.u64 	%rd4298, 1, 0, %p2141;
	add.s64 	%rd4299, %rd4296, %rd4298;
	add.s64 	%rd6391, %rd4282, %rd4277;
	setp.lt.u64 	%p2142, %rd6391, %rd4282;
	selp.u64 	%rd4300, 1, 0, %p2142;
	add.s64 	%rd4301, %rd4287, %rd4278;
	setp.lt.u64 	%p2143, %rd4301, %rd4287;
	add.s64 	%rd6392, %rd4301, %rd4300;
	setp.lt.u64 	%p2144, %rd6392, %rd4301;
	or.pred  	%p2145, %p2143, %p2144;
	selp.u64 	%rd4302, 1, 0, %p2145;
	add.s64 	%rd4303, %rd4292, %rd4279;
	setp.lt.u64 	%p2146, %rd4303, %rd4292;
	add.s64 	%rd6393, %rd4303, %rd4302;
	setp.lt.u64 	%p2147, %rd6393, %rd4303;
	or.pred  	%p2148, %p2146, %p2147;
	selp.u64 	%rd4304, 1, 0, %p2148;
	add.s64 	%rd4305, %rd4297, %rd4280;
	setp.lt.u64 	%p2149, %rd4305, %rd4297;
	add.s64 	%rd6394, %rd4305, %rd4304;
	setp.lt.u64 	%p2150, %rd6394, %rd4305;
	or.pred  	%p2151, %p2149, %p2150;
	selp.u64 	%rd4306, 1, 0, %p2151;
	add.s64 	%rd4307, %rd4299, %rd4281;
	add.s64 	%rd849, %rd4307, %rd4306;
	setp.eq.s64 	%p2152, %rd849, 0;
	mov.b64 	%rd6395, 0;
	@%p2152 bra 	$L__BB0_446;
	shl.b64 	%rd4308, %rd849, 32;
	shr.u64 	%rd4309, %rd849, 32;
	mov.b64 	%rd4310, 977;
	mul.hi.u64 	%rd4311, %rd849, %rd4310;
	mad.lo.s64 	%rd4312, %rd849, 977, %rd4308;
	setp.lt.u64 	%p2153, %rd4312, %rd4308;
	selp.u64 	%rd4313, 1, 0, %p2153;
	add.s64 	%rd6391, %rd4312, %rd6391;
	setp.lt.u64 	%p2154, %rd6391, %rd4312;
	selp.u64 	%rd4314, 1, 0, %p2154;
	add.s64 	%rd4315, %rd4314, %rd4313;
	add.s64 	%rd4316, %rd4309, %rd4311;
	setp.lt.u64 	%p2155, %rd4316, %rd4309;
	selp.u64 	%rd4317, 1, 0, %p2155;
	add.s64 	%rd4318, %rd6392, %rd4316;
	add.s64 	%rd4319, %rd4318, %rd4315;
	setp.lt.u64 	%p2156, %rd4319, %rd6392;
	not.b64 	%rd4320, %rd4316;
	setp.gt.u64 	%p2157, %rd4315, %rd4320;
	or.pred  	%p2158, %p2157, %p2156;
	selp.u64 	%rd4321, 1, 0, %p2158;
	add.s64 	%rd4322, %rd6393, %rd4317;
	add.s64 	%rd852, %rd4322, %rd4321;
	setp.lt.u64 	%p2159, %rd852, %rd6393;
	selp.u64 	%rd4323, 1, 0, %p2159;
	add.s64 	%rd853, %rd6394, %rd4323;
	setp.lt.u64 	%p2160, %rd853, %rd6394;
	selp.u64 	%rd6395, 1, 0, %p2160;
	mov.u64 	%rd6392, %rd4319;
	mov.u64 	%rd6393, %rd852;
	mov.u64 	%rd6394, %rd853;
$L__BB0_446:
	mad.lo.s64 	%rd6396, %rd789, %rd6387, %rd6391;
	setp.lt.u64 	%p2161, %rd6396, %rd6391;
	selp.u64 	%rd4324, 1, 0, %p2161;
	add.s64 	%rd4325, %rd6392, %rd842;
	setp.lt.u64 	%p2162, %rd4325, %rd6392;
	add.s64 	%rd6397, %rd4325, %rd4324;
	setp.lt.u64 	%p2163, %rd6397, %rd4325;
	or.pred  	%p2164, %p2162, %p2163;
	selp.u64 	%rd4326, 1, 0, %p2164;
	add.s64 	%rd4327, %rd6393, %rd843;
	setp.lt.u64 	%p2165, %rd4327, %rd6393;
	add.s64 	%rd6398, %rd4327, %rd4326;
	setp.lt.u64 	%p2166, %rd6398, %rd4327;
	or.pred  	%p2167, %p2165, %p2166;
	selp.u64 	%rd4328, 1, 0, %p2167;
	add.s64 	%rd4329, %rd6394, %rd844;
	setp.lt.u64 	%p2168, %rd4329, %rd6394;
	add.s64 	%rd6399, %rd4329, %rd4328;
	setp.lt.u64 	%p2169, %rd6399, %rd4329;
	or.pred  	%p2170, %p2168, %p2169;
	selp.u64 	%rd4331, 1, 0, %p2170;
	add.s64 	%rd864, %rd6395, %rd4331;
	setp.ne.s64 	%p2171, %rd864, 0;
	setp.gt.u64 	%p2172, %rd6399, %rd7;
	or.pred  	%p2173, %p2171, %p2172;
	@%p2173 bra 	$L__BB0_452;
	setp.lt.u64 	%p2174, %rd6399, %rd7;
	@%p2174 bra 	$L__BB0_465;
	setp.gt.u64 	%p2175, %rd6398, %rd8;
	@%p2175 bra 	$L__BB0_452;
	setp.lt.u64 	%p2176, %rd6398, %rd8;
	@%p2176 bra 	$L__BB0_465;
	setp.gt.u64 	%p2177, %rd6397, %rd9;
	@%p2177 bra 	$L__BB0_452;
	setp.lt.u64 	%p2178, %rd6397, %rd9;
	setp.lt.u64 	%p2179, %rd6396, %rd10;
	or.pred  	%p2180, %p2178, %p2179;
	@%p2180 bra 	$L__BB0_465;
$L__BB0_452:
	sub.s64 	%rd865, %rd6396, %rd10;
	setp.lt.u64 	%p2181, %rd6396, %rd10;
	selp.u64 	%rd4332, 1, 0, %p2181;
	sub.s64 	%rd4333, %rd6397, %rd9;
	setp.lt.u64 	%p2182, %rd6397, %rd9;
	selp.s64 	%rd4334, -1, 0, %p2181;
	add.s64 	%rd6397, %rd4333, %rd4334;
	setp.lt.u64 	%p2183, %rd4333, %rd4332;
	or.pred  	%p2184, %p2182, %p2183;
	selp.u64 	%rd4335, 1, 0, %p2184;
	sub.s64 	%rd4336, %rd6398, %rd8;
	setp.lt.u64 	%p2185, %rd6398, %rd8;
	selp.s64 	%rd4337, -1, 0, %p2184;
	add.s64 	%rd6398, %rd4336, %rd4337;
	setp.lt.u64 	%p2186, %rd4336, %rd4335;
	or.pred  	%p2187, %p2185, %p2186;
	selp.u64 	%rd4338, 1, 0, %p2187;
	sub.s64 	%rd4339, %rd6399, %rd7;
	setp.lt.u64 	%p2188, %rd6399, %rd7;
	selp.s64 	%rd4340, -1, 0, %p2187;
	add.s64 	%rd6399, %rd4339, %rd4340;
	setp.lt.u64 	%p2189, %rd4339, %rd4338;
	or.pred  	%p2190, %p2188, %p2189;
	selp.s64 	%rd4341, -1, 0, %p2190;
	add.s64 	%rd869, %rd864, %rd4341;
	setp.ne.s64 	%p2191, %rd869, 0;
	setp.gt.u64 	%p2192, %rd6399, %rd7;
	or.pred  	%p2193, %p2191, %p2192;
	@%p2193 bra 	$L__BB0_458;
	setp.lt.u64 	%p2194, %rd6399, %rd7;
	mov.u64 	%rd6396, %rd865;
	@%p2194 bra 	$L__BB0_465;
	setp.gt.u64 	%p2195, %rd6398, %rd8;
	@%p2195 bra 	$L__BB0_458;
	setp.lt.u64 	%p2196, %rd6398, %rd8;
	mov.u64 	%rd6396, %rd865;
	@%p2196 bra 	$L__BB0_465;
	setp.gt.u64 	%p2197, %rd6397, %rd9;
	@%p2197 bra 	$L__BB0_458;
	setp.lt.u64 	%p2198, %rd6397, %rd9;
	setp.lt.u64 	%p2199, %rd865, %rd10;
	or.pred  	%p2200, %p2198, %p2199;
	mov.u64 	%rd6396, %rd865;
	@%p2200 bra 	$L__BB0_465;
$L__BB0_458:
	sub.s64 	%rd870, %rd865, %rd10;
	setp.lt.u64 	%p2201, %rd865, %rd10;
	selp.u64 	%rd4342, 1, 0, %p2201;
	sub.s64 	%rd4343, %rd6397, %rd9;
	setp.lt.u64 	%p2202, %rd6397, %rd9;
	selp.s64 	%rd4344, -1, 0, %p2201;
	add.s64 	%rd6397, %rd4343, %rd4344;
	setp.lt.u64 	%p2203, %rd4343, %rd4342;
	or.pred  	%p2204, %p2202, %p2203;
	selp.u64 	%rd4345, 1, 0, %p2204;
	sub.s64 	%rd4346, %rd6398, %rd8;
	setp.lt.u64 	%p2205, %rd6398, %rd8;
	selp.s64 	%rd4347, -1, 0, %p2204;
	add.s64 	%rd6398, %rd4346, %rd4347;
	setp.lt.u64 	%p2206, %rd4346, %rd4345;
	or.pred  	%p2207, %p2205, %p2206;
	selp.u64 	%rd4348, 1, 0, %p2207;
	sub.s64 	%rd4349, %rd6399, %rd7;
	setp.lt.u64 	%p2208, %rd6399, %rd7;
	selp.s64 	%rd4350, -1, 0, %p2207;
	add.s64 	%rd6399, %rd4349, %rd4350;
	setp.lt.u64 	%p2209, %rd4349, %rd4348;
	or.pred  	%p2210, %p2208, %p2209;
	selp.u64 	%rd4351, 1, 0, %p2210;
	setp.ne.s64 	%p2211, %rd869, %rd4351;
	setp.gt.u64 	%p2212, %rd6399, %rd7;
	or.pred  	%p2213, %p2211, %p2212;
	@%p2213 bra 	$L__BB0_464;
	setp.lt.u64 	%p2214, %rd6399, %rd7;
	mov.u64 	%rd6396, %rd870;
	@%p2214 bra 	$L__BB0_465;
	setp.gt.u64 	%p2215, %rd6398, %rd8;
	@%p2215 bra 	$L__BB0_464;
	setp.lt.u64 	%p2216, %rd6398, %rd8;
	mov.u64 	%rd6396, %rd870;
	@%p2216 bra 	$L__BB0_465;
	setp.gt.u64 	%p2217, %rd6397, %rd9;
	@%p2217 bra 	$L__BB0_464;
	setp.lt.u64 	%p2218, %rd6397, %rd9;
	setp.lt.u64 	%p2219, %rd870, %rd10;
	or.pred  	%p2220, %p2218, %p2219;
	mov.u64 	%rd6396, %rd870;
	@%p2220 bra 	$L__BB0_465;
$L__BB0_464:
	sub.s64 	%rd6396, %rd870, %rd10;
	setp.lt.u64 	%p2221, %rd870, %rd10;
	selp.u64 	%rd4352, 1, 0, %p2221;
	sub.s64 	%rd4353, %rd6397, %rd9;
	setp.lt.u64 	%p2222, %rd6397, %rd9;
	selp.s64 	%rd4354, -1, 0, %p2221;
	add.s64 	%rd6397, %rd4353, %rd4354;
	setp.lt.u64 	%p2223, %rd4353, %rd4352;
	or.pred  	%p2224, %p2222, %p2223;
	selp.u64 	%rd4355, 1, 0, %p2224;
	sub.s64 	%rd4356, %rd6398, %rd8;
	setp.lt.u64 	%p2225, %rd6398, %rd8;
	selp.s64 	%rd4357, -1, 0, %p2224;
	add.s64 	%rd6398, %rd4356, %rd4357;
	setp.lt.u64 	%p2226, %rd4356, %rd4355;
	or.pred  	%p2227, %p2225, %p2226;
	selp.s64 	%rd4358, -1, 0, %p2227;
	sub.s64 	%rd4359, %rd6399, %rd7;
	add.s64 	%rd6399, %rd4359, %rd4358;
$L__BB0_465:
	mul.lo.s64 	%rd4361, %rd6379, %rd801;
	mul.hi.u64 	%rd4362, %rd801, %rd6379;
	mul.lo.s64 	%rd4363, %rd6380, %rd801;
	mul.hi.u64 	%rd4364, %rd801, %rd6380;
	add.s64 	%rd4365, %rd4363, %rd4362;
	setp.lt.u64 	%p2228, %rd4365, %rd4363;
	selp.u64 	%rd4366, 1, 0, %p2228;
	add.s64 	%rd4367, %rd4364, %rd4366;
	mul.lo.s64 	%rd4368, %rd6381, %rd801;
	mul.hi.u64 	%rd4369, %rd801, %rd6381;
	add.s64 	%rd4370, %rd4368, %rd4367;
	setp.lt.u64 	%p2229, %rd4370, %rd4368;
	selp.u64 	%rd4371, 1, 0, %p2229;
	add.s64 	%rd4372, %rd4369, %rd4371;
	mul.hi.u64 	%rd4373, %rd6379, %rd6380;
	mad.lo.s64 	%rd4374, %rd6380, %rd6379, %rd4370;
	setp.lt.u64 	%p2230, %rd4374, %rd4370;
	selp.u64 	%rd4375, 1, 0, %p2230;
	add.s64 	%rd4376, %rd4373, %rd4375;
	mul.hi.u64 	%rd4377, %rd6379, %rd6381;
	mad.lo.s64 	%rd4378, %rd6381, %rd6379, %rd4372;
	setp.lt.u64 	%p2231, %rd4378, %rd4372;
	selp.u64 	%rd4379, 1, 0, %p2231;
	add.s64 	%rd4380, %rd4378, %rd4376;
	setp.lt.u64 	%p2232, %rd4380, %rd4378;
	selp.u64 	%rd4381, 1, 0, %p2232;
	add.s64 	%rd4382, %rd4377, %rd4379;
	add.s64 	%rd4383, %rd4382, %rd4381;
	mul.hi.u64 	%rd4384, %rd6380, %rd6381;
	mad.lo.s64 	%rd4385, %rd6381, %rd6380, %rd4383;
	setp.lt.u64 	%p2233, %rd4385, %rd4383;
	selp.u64 	%rd4386, 1, 0, %p2233;
	add.s64 	%rd4387, %rd4384, %rd4386;
	shl.b64 	%rd4388, %rd4361, 1;
	mov.b64 	{%r299, %r300}, %rd4361;
	mov.b64 	{%r301, %r302}, %rd4365;
	shf.l.wrap.b32 	%r303, %r300, %r301, 1;
	shf.l.wrap.b32 	%r304, %r301, %r302, 1;
	mov.b64 	%rd4389, {%r303, %r304};
	mov.b64 	{%r305, %r306}, %rd4374;
	shf.l.wrap.b32 	%r307, %r302, %r305, 1;
	shf.l.wrap.b32 	%r308, %r305, %r306, 1;
	mov.b64 	%rd4390, {%r307, %r308};
	mov.b64 	{%r309, %r310}, %rd4380;
	shf.l.wrap.b32 	%r311, %r306, %r309, 1;
	shf.l.wrap.b32 	%r312, %r309, %r310, 1;
	mov.b64 	%rd4391, {%r311, %r312};
	mov.b64 	{%r313, %r314}, %rd4385;
	shf.l.wrap.b32 	%r315, %r310, %r313, 1;
	shf.l.wrap.b32 	%r316, %r313, %r314, 1;
	mov.b64 	%rd4392, {%r315, %r316};
	shr.u64 	%rd4393, %rd4387, 63;
	mov.b64 	{%r317, %r318}, %rd4387;
	shf.l.wrap.b32 	%r319, %r314, %r317, 1;
	shf.l.wrap.b32 	%r320, %r317, %r318, 1;
	mov.b64 	%rd4394, {%r319, %r320};
	mul.hi.u64 	%rd4395, %rd801, %rd801;
	mul.hi.u64 	%rd4396, %rd6379, %rd6379;
	mul.hi.u64 	%rd4397, %rd6380, %rd6380;
	mul.hi.u64 	%rd4398, %rd6381, %rd6381;
	add.s64 	%rd882, %rd4388, %rd4395;
	setp.lt.u64 	%p2234, %rd882, %rd4388;
	selp.u64 	%rd4399, 1, 0, %p2234;
	mad.lo.s64 	%rd4400, %rd6379, %rd6379, %rd4389;
	setp.lt.u64 	%p2235, %rd4400, %rd4389;
	add.s64 	%rd883, %rd4400, %rd4399;
	setp.lt.u64 	%p2236, %rd883, %rd4400;
	or.pred  	%p2237, %p2235, %p2236;
	selp.u64 	%rd4401, 1, 0, %p2237;
	add.s64 	%rd4402, %rd4390, %rd4396;
	setp.lt.u64 	%p2238, %rd4402, %rd4390;
	add.s64 	%rd884, %rd4402, %rd4401;
	setp.lt.u64 	%p2239, %rd884, %rd4402;
	or.pred  	%p2240, %p2238, %p2239;
	selp.u64 	%rd4403, 1, 0, %p2240;
	mad.lo.s64 	%rd4404, %rd6380, %rd6380, %rd4391;
	setp.lt.u64 	%p2241, %rd4404, %rd4391;
	add.s64 	%rd4405, %rd4404, %rd4403;
	setp.lt.u64 	%p2242, %rd4405, %rd4404;
	or.pred  	%p2243, %p2241, %p2242;
	selp.u64 	%rd4406, 1, 0, %p2243;
	add.s64 	%rd4407, %rd4392, %rd4397;
	setp.lt.u64 	%p2244, %rd4407, %rd4392;
	add.s64 	%rd4408, %rd4407, %rd4406;
	setp.lt.u64 	%p2245, %rd4408, %rd4407;
	or.pred  	%p2246, %p2244, %p2245;
	selp.u64 	%rd4409, 1, 0, %p2246;
	mad.lo.s64 	%rd4410, %rd6381, %rd6381, %rd4394;
	setp.lt.u64 	%p2247, %rd4410, %rd4394;
	add.s64 	%rd4411, %rd4410, %rd4409;
	setp.lt.u64 	%p2248, %rd4411, %rd4410;
	or.pred  	%p2249, %p2247, %p2248;
	selp.u64 	%rd4412, 1, 0, %p2249;
	add.s64 	%rd4413, %rd4393, %rd4398;
	add.s64 	%rd4414, %rd4413, %rd4412;
	shl.b64 	%rd4415, %rd4405, 32;
	mov.b64 	{%r321, %r322}, %rd4405;
	mov.b64 	{%r323, %r324}, %rd4408;
	mov.b64 	%rd4416, {%r322, %r323};
	mov.b64 	{%r325, %r326}, %rd4411;
	mov.b64 	%rd4417, {%r324, %r325};
	mov.b64 	{%r327, %r328}, %rd4414;
	mov.b64 	%rd4418, {%r326, %r327};
	shr.u64 	%rd4419, %rd4414, 32;
	mul.lo.s64 	%rd4420, %rd4405, 977;
	mov.b64 	%rd4421, 977;
	mul.hi.u64 	%rd4422, %rd4405, %rd4421;
	mul.lo.s64 	%rd4423, %rd4408, 977;
	mul.hi.u64 	%rd4424, %rd4408, %rd4421;
	add.s64 	%rd4425, %rd4423, %rd4422;
	setp.lt.u64 	%p2250, %rd4425, %rd4423;
	selp.u64 	%rd4426, 1, 0, %p2250;
	add.s64 	%rd4427, %rd4424, %rd4426;
	mul.lo.s64 	%rd4428, %rd4411, 977;
	mul.hi.u64 	%rd4429, %rd4411, %rd4421;
	add.s64 	%rd4430, %rd4428, %rd4427;
	setp.lt.u64 	%p2251, %rd4430, %rd4428;
	selp.u64 	%rd4431, 1, 0, %p2251;
	add.s64 	%rd4432, %rd4429, %rd4431;
	mul.lo.s64 	%rd4433, %rd4414, 977;
	mul.hi.u64 	%rd4434, %rd4414, %rd4421;
	add.s64 	%rd4435, %rd4433, %rd4432;
	setp.lt.u64 	%p2252, %rd4435, %rd4433;
	selp.u64 	%rd4436, 1, 0, %p2252;
	add.s64 	%rd4437, %rd4434, %rd4436;
	add.s64 	%rd6400, %rd4420, %rd4415;
	setp.lt.u64 	%p2253, %rd6400, %rd4420;
	selp.u64 	%rd4438, 1, 0, %p2253;
	add.s64 	%rd4439, %rd4425, %rd4416;
	setp.lt.u64 	%p2254, %rd4439, %rd4425;
	add.s64 	%rd6401, %rd4439, %rd4438;
	setp.lt.u64 	%p2255, %rd6401, %rd4439;
	or.pred  	%p2256, %p2254, %p2255;
	selp.u64 	%rd4440, 1, 0, %p2256;
	add.s64 	%rd4441, %rd4430, %rd4417;
	setp.lt.u64 	%p2257, %rd4441, %rd4430;
	add.s64 	%rd6402, %rd4441, %rd4440;
	setp.lt.u64 	%p2258, %rd6402, %rd4441;
	or.pred  	%p2259, %p2257, %p2258;
	selp.u64 	%rd4442, 1, 0, %p2259;
	add.s64 	%rd4443, %rd4435, %rd4418;
	setp.lt.u64 	%p2260, %rd4443, %rd4435;
	add.s64 	%rd6403, %rd4443, %rd4442;
	setp.lt.u64 	%p2261, %rd6403, %rd4443;
	or.pred  	%p2262, %p2260, %p2261;
	selp.u64 	%rd4444, 1, 0, %p2262;
	add.s64 	%rd4445, %rd4437, %rd4419;
	add.s64 	%rd889, %rd4445, %rd4444;
	setp.eq.s64 	%p2263, %rd889, 0;
	mov.b64 	%rd6404, 0;
	@%p2263 bra 	$L__BB0_467;
	shl.b64 	%rd4446, %rd889, 32;
	shr.u64 	%rd4447, %rd889, 32;
	mov.b64 	%rd4448, 977;
	mul.hi.u64 	%rd4449, %rd889, %rd4448;
	mad.lo.s64 	%rd4450, %rd889, 977, %rd4446;
	setp.lt.u64 	%p2264, %rd4450, %rd4446;
	selp.u64 	%rd4451, 1, 0, %p2264;
	add.s64 	%rd6400, %rd4450, %rd6400;
	setp.lt.u64 	%p2265, %rd6400, %rd4450;
	selp.u64 	%rd4452, 1, 0, %p2265;
	add.s64 	%rd4453, %rd4452, %rd4451;
	add.s64 	%rd4454, %rd4447, %rd4449;
	setp.lt.u64 	%p2266, %rd4454, %rd4447;
	selp.u64 	%rd4455, 1, 0, %p2266;
	add.s64 	%rd4456, %rd6401, %rd4454;
	add.s64 	%rd4457, %rd4456, %rd4453;
	setp.lt.u64 	%p2267, %rd4457, %rd6401;
	not.b64 	%rd4458, %rd4454;
	setp.gt.u64 	%p2268, %rd4453, %rd4458;
	or.pred  	%p2269, %p2268, %p2267;
	selp.u64 	%rd4459, 1, 0, %p2269;
	add.s64 	%rd4460, %rd6402, %rd4455;
	add.s64 	%rd892, %rd4460, %rd4459;
	setp.lt.u64 	%p2270, %rd892, %rd6402;
	selp.u64 	%rd4461, 1, 0, %p2270;
	add.s64 	%rd893, %rd6403, %rd4461;
	setp.lt.u64 	%p2271, %rd893, %rd6403;
	selp.u64 	%rd6404, 1, 0, %p2271;
	mov.u64 	%rd6401, %rd4457;
	mov.u64 	%rd6402, %rd892;
	mov.u64 	%rd6403, %rd893;
$L__BB0_467:
	mad.lo.s64 	%rd6405, %rd801, %rd801, %rd6400;
	setp.lt.u64 	%p2272, %rd6405, %rd6400;
	selp.u64 	%rd4462, 1, 0, %p2272;
	add.s64 	%rd4463, %rd6401, %rd882;
	setp.lt.u64 	%p2273, %rd4463, %rd6401;
	add.s64 	%rd6406, %rd4463, %rd4462;
	setp.lt.u64 	%p2274, %rd6406, %rd4463;
	or.pred  	%p2275, %p2273, %p2274;
	selp.u64 	%rd4464, 1, 0, %p2275;
	add.s64 	%rd4465, %rd6402, %rd883;
	setp.lt.u64 	%p2276, %rd4465, %rd6402;
	add.s64 	%rd6407, %rd4465, %rd4464;
	setp.lt.u64 	%p2277, %rd6407, %rd4465;
	or.pred  	%p2278, %p2276, %p2277;
	selp.u64 	%rd4466, 1, 0, %p2278;
	add.s64 	%rd4467, %rd6403, %rd884;
	setp.lt.u64 	%p2279, %rd4467, %rd6403;
	add.s64 	%rd6408, %rd4467, %rd4466;
	setp.lt.u64 	%p2280, %rd6408, %rd4467;
	or.pred  	%p2281, %p2279, %p2280;
	selp.u64 	%rd4469, 1, 0, %p2281;
	add.s64 	%rd904, %rd6404, %rd4469;
	setp.ne.s64 	%p2282, %rd904, 0;
	setp.gt.u64 	%p2283, %rd6408, %rd7;
	or.pred  	%p2284, %p2282, %p2283;
	@%p2284 bra 	$L__BB0_473;
	setp.lt.u64 	%p2285, %rd6408, %rd7;
	@%p2285 bra 	$L__BB0_486;
	setp.gt.u64 	%p2286, %rd6407, %rd8;
	@%p2286 bra 	$L__BB0_473;
	setp.lt.u64 	%p2287, %rd6407, %rd8;
	@%p2287 bra 	$L__BB0_486;
	setp.gt.u64 	%p2288, %rd6406, %rd9;
	@%p2288 bra 	$L__BB0_473;
	setp.lt.u64 	%p2289, %rd6406, %rd9;
	setp.lt.u64 	%p2290, %rd6405, %rd10;
	or.pred  	%p2291, %p2289, %p2290;
	@%p2291 bra 	$L__BB0_486;
$L__BB0_473:
	sub.s64 	%rd905, %rd6405, %rd10;
	setp.lt.u64 	%p2292, %rd6405, %rd10;
	selp.u64 	%rd4470, 1, 0, %p2292;
	sub.s64 	%rd4471, %rd6406, %rd9;
	setp.lt.u64 	%p2293, %rd6406, %rd9;
	selp.s64 	%rd4472, -1, 0, %p2292;
	add.s64 	%rd6406, %rd4471, %rd4472;
	setp.lt.u64 	%p2294, %rd4471, %rd4470;
	or.pred  	%p2295, %p2293, %p2294;
	selp.u64 	%rd4473, 1, 0, %p2295;
	sub.s64 	%rd4474, %rd6407, %rd8;
	setp.lt.u64 	%p2296, %rd6407, %rd8;
	selp.s64 	%rd4475, -1, 0, %p2295;
	add.s64 	%rd6407, %rd4474, %rd4475;
	setp.lt.u64 	%p2297, %rd4474, %rd4473;
	or.pred  	%p2298, %p2296, %p2297;
	selp.u64 	%rd4476, 1, 0, %p2298;
	sub.s64 	%rd4477, %rd6408, %rd7;
	setp.lt.u64 	%p2299, %rd6408, %rd7;
	selp.s64 	%rd4478, -1, 0, %p2298;
	add.s64 	%rd6408, %rd4477, %rd4478;
	setp.lt.u64 	%p2300, %rd4477, %rd4476;
	or.pred  	%p2301, %p2299, %p2300;
	selp.s64 	%rd4479, -1, 0, %p2301;
	add.s64 	%rd909, %rd904, %rd4479;
	setp.ne.s64 	%p2302, %rd909, 0;
	setp.gt.u64 	%p2303, %rd6408, %rd7;
	or.pred  	%p2304, %p2302, %p2303;
	@%p2304 bra 	$L__BB0_479;
	setp.lt.u64 	%p2305, %rd6408, %rd7;
	mov.u64 	%rd6405, %rd905;
	@%p2305 bra 	$L__BB0_486;
	setp.gt.u64 	%p2306, %rd6407, %rd8;
	@%p2306 bra 	$L__BB0_479;
	setp.lt.u64 	%p2307, %rd6407, %rd8;
	mov.u64 	%rd6405, %rd905;
	@%p2307 bra 	$L__BB0_486;
	setp.gt.u64 	%p2308, %rd6406, %rd9;
	@%p2308 bra 	$L__BB0_479;
	setp.lt.u64 	%p2309, %rd6406, %rd9;
	setp.lt.u64 	%p2310, %rd905, %rd10;
	or.pred  	%p2311, %p2309, %p2310;
	mov.u64 	%rd6405, %rd905;
	@%p2311 bra 	$L__BB0_486;
$L__BB0_479:
	sub.s64 	%rd910, %rd905, %rd10;
	setp.lt.u64 	%p2312, %rd905, %rd10;
	selp.u64 	%rd4480, 1, 0, %p2312;
	sub.s64 	%rd4481, %rd6406, %rd9;
	setp.lt.u64 	%p2313, %rd6406, %rd9;
	selp.s64 	%rd4482, -1, 0, %p2312;
	add.s64 	%rd6406, %rd4481, %rd4482;
	setp.lt.u64 	%p2314, %rd4481, %rd4480;
	or.pred  	%p2315, %p2313, %p2314;
	selp.u64 	%rd4483, 1, 0, %p2315;
	sub.s64 	%rd4484, %rd6407, %rd8;
	setp.lt.u64 	%p2316, %rd6407, %rd8;
	selp.s64 	%rd4485, -1, 0, %p2315;
	add.s64 	%rd6407, %rd4484, %rd4485;
	setp.lt.u64 	%p2317, %rd4484, %rd4483;
	or.pred  	%p2318, %p2316, %p2317;
	selp.u64 	%rd4486, 1, 0, %p2318;
	sub.s64 	%rd4487, %rd6408, %rd7;
	setp.lt.u64 	%p2319, %rd6408, %rd7;
	selp.s64 	%rd4488, -1, 0, %p2318;
	add.s64 	%rd6408, %rd4487, %rd4488;
	setp.lt.u64 	%p2320, %rd4487, %rd4486;
	or.pred  	%p2321, %p2319, %p2320;
	selp.u64 	%rd4489, 1, 0, %p2321;
	setp.ne.s64 	%p2322, %rd909, %rd4489;
	setp.gt.u64 	%p2323, %rd6408, %rd7;
	or.pred  	%p2324, %p2322, %p2323;
	@%p2324 bra 	$L__BB0_485;
	setp.lt.u64 	%p2325, %rd6408, %rd7;
	mov.u64 	%rd6405, %rd910;
	@%p2325 bra 	$L__BB0_486;
	setp.gt.u64 	%p2326, %rd6407, %rd8;
	@%p2326 bra 	$L__BB0_485;
	setp.lt.u64 	%p2327, %rd6407, %rd8;
	mov.u64 	%rd6405, %rd910;
	@%p2327 bra 	$L__BB0_486;
	setp.gt.u64 	%p2328, %rd6406, %rd9;
	@%p2328 bra 	$L__BB0_485;
	setp.lt.u64 	%p2329, %rd6406, %rd9;
	setp.lt.u64 	%p2330, %rd910, %rd10;
	or.pred  	%p2331, %p2329, %p2330;
	mov.u64 	%rd6405, %rd910;
	@%p2331 bra 	$L__BB0_486;
$L__BB0_485:
	sub.s64 	%rd6405, %rd910, %rd10;
	setp.lt.u64 	%p2332, %rd910, %rd10;
	selp.u64 	%rd4490, 1, 0, %p2332;
	sub.s64 	%rd4491, %rd6406, %rd9;
	setp.lt.u64 	%p2333, %rd6406, %rd9;
	selp.s64 	%rd4492, -1, 0, %p2332;
	add.s64 	%rd6406, %rd4491, %rd4492;
	setp.lt.u64 	%p2334, %rd4491, %rd4490;
	or.pred  	%p2335, %p2333, %p2334;
	selp.u64 	%rd4493, 1, 0, %p2335;
	sub.s64 	%rd4494, %rd6407, %rd8;
	setp.lt.u64 	%p2336, %rd6407, %rd8;
	selp.s64 	%rd4495, -1, 0, %p2335;
	add.s64 	%rd6407, %rd4494, %rd4495;
	setp.lt.u64 	%p2337, %rd4494, %rd4493;
	or.pred  	%p2338, %p2336, %p2337;
	selp.s64 	%rd4496, -1, 0, %p2338;
	sub.s64 	%rd4497, %rd6408, %rd7;
	add.s64 	%rd6408, %rd4497, %rd4496;
$L__BB0_486:
	mul.lo.s64 	%rd922, %rd6387, %rd6343;
	mul.hi.u64 	%rd4499, %rd6343, %rd6387;
	mul.lo.s64 	%rd4500, %rd6388, %rd6343;
	mul.hi.u64 	%rd4501, %rd6343, %rd6388;
	add.s64 	%rd4502, %rd4500, %rd4499;
	setp.lt.u64 	%p2339, %rd4502, %rd4500;
	selp.u64 	%rd4503, 1, 0, %p2339;
	add.s64 	%rd4504, %rd4501, %rd4503;
	mul.lo.s64 	%rd4505, %rd6389, %rd6343;
	mul.hi.u64 	%rd4506, %rd6343, %rd6389;
	add.s64 	%rd4507, %rd4505, %rd4504;
	setp.lt.u64 	%p2340, %rd4507, %rd4505;
	selp.u64 	%rd4508, 1, 0, %p2340;
	add.s64 	%rd4509, %rd4506, %rd4508;
	mul.lo.s64 	%rd4510, %rd6390, %rd6343;
	mul.hi.u64 	%rd4511, %rd6343, %rd6390;
	add.s64 	%rd4512, %rd4510, %rd4509;
	setp.lt.u64 	%p2341, %rd4512, %rd4510;
	selp.u64 	%rd4513, 1, 0, %p2341;
	add.s64 	%rd4514, %rd4511, %rd4513;
	mul.hi.u64 	%rd4515, %rd6344, %rd6387;
	mad.lo.s64 	%rd923, %rd6387, %rd6344, %rd4502;
	setp.lt.u64 	%p2342, %rd923, %rd4502;
	selp.u64 	%rd4516, 1, 0, %p2342;
	add.s64 	%rd4517, %rd4515, %rd4516;
	mul.hi.u64 	%rd4518, %rd6344, %rd6388;
	mad.lo.s64 	%rd4519, %rd6388, %rd6344, %rd4507;
	setp.lt.u64 	%p2343, %rd4519, %rd4507;
	selp.u64 	%rd4520, 1, 0, %p2343;
	add.s64 	%rd4521, %rd4519, %rd4517;
	setp.lt.u64 	%p2344, %rd4521, %rd4519;
	selp.u64 	%rd4522, 1, 0, %p2344;
	add.s64 	%rd4523, %rd4518, %rd4520;
	add.s64 	%rd4524, %rd4523, %rd4522;
	mul.hi.u64 	%rd4525, %rd6344, %rd6389;
	mad.lo.s64 	%rd4526, %rd6389, %rd6344, %rd4512;
	setp.lt.u64 	%p2345, %rd4526, %rd4512;
	selp.u64 	%rd4527, 1, 0, %p2345;
	add.s64 	%rd4528, %rd4526, %rd4524;
	setp.lt.u64 	%p2346, %rd4528, %rd4526;
	selp.u64 	%rd4529, 1, 0, %p2346;
	add.s64 	%rd4530, %rd4525, %rd4527;
	add.s64 	%rd4531, %rd4530, %rd4529;
	mul.hi.u64 	%rd4532, %rd6344, %rd6390;
	mad.lo.s64 	%rd4533, %rd6390, %rd6344, %rd4514;
	setp.lt.u64 	%p2347, %rd4533, %rd4514;
	selp.u64 	%rd4534, 1, 0, %p2347;
	add.s64 	%rd4535, %rd4533, %rd4531;
	setp.lt.u64 	%p2348, %rd4535, %rd4533;
	selp.u64 	%rd4536, 1, 0, %p2348;
	add.s64 	%rd4537, %rd4532, %rd4534;
	add.s64 	%rd4538, %rd4537, %rd4536;
	mul.hi.u64 	%rd4539, %rd6345, %rd6387;
	mad.lo.s64 	%rd924, %rd6387, %rd6345, %rd4521;
	setp.lt.u64 	%p2349, %rd924, %rd4521;
	selp.u64 	%rd4540, 1, 0, %p2349;
	add.s64 	%rd4541, %rd4539, %rd4540;
	mul.hi.u64 	%rd4542, %rd6345, %rd6388;
	mad.lo.s64 	%rd4543, %rd6388, %rd6345, %rd4528;
	setp.lt.u64 	%p2350, %rd4543, %rd4528;
	selp.u64 	%rd4544, 1, 0, %p2350;
	add.s64 	%rd4545, %rd4543, %rd4541;
	setp.lt.u64 	%p2351, %rd4545, %rd4543;
	selp.u64 	%rd4546, 1, 0, %p2351;
	add.s64 	%rd4547, %rd4542, %rd4544;
	add.s64 	%rd4548, %rd4547, %rd4546;
	mul.hi.u64 	%rd4549, %rd6345, %rd6389;
	mad.lo.s64 	%rd4550, %rd6389, %rd6345, %rd4535;
	setp.lt.u64 	%p2352, %rd4550, %rd4535;
	selp.u64 	%rd4551, 1, 0, %p2352;
	add.s64 	%rd4552, %rd4550, %rd4548;
	setp.lt.u64 	%p2353, %rd4552, %rd4550;
	selp.u64 	%rd4553, 1, 0, %p2353;
	add.s64 	%rd4554, %rd4549, %rd4551;
	add.s64 	%rd4555, %rd4554, %rd4553;
	mul.hi.u64 	%rd4556, %rd6345, %rd6390;
	mad.lo.s64 	%rd4557, %rd6390, %rd6345, %rd4538;
	setp.lt.u64 	%p2354, %rd4557, %rd4538;
	selp.u64 	%rd4558, 1, 0, %p2354;
	add.s64 	%rd4559, %rd4557, %rd4555;
	setp.lt.u64 	%p2355, %rd4559, %rd4557;
	selp.u64 	%rd4560, 1, 0, %p2355;
	add.s64 	%rd4561, %rd4556, %rd4558;
	add.s64 	%rd4562, %rd4561, %rd4560;
	mul.hi.u64 	%rd4563, %rd6346, %rd6387;
	mad.lo.s64 	%rd925, %rd6387, %rd6346, %rd4545;
	setp.lt.u64 	%p2356, %rd925, %rd4545;
	selp.u64 	%rd4564, 1, 0, %p2356;
	add.s64 	%rd4565, %rd4563, %rd4564;
	mul.hi.u64 	%rd4566, %rd6346, %rd6388;
	mad.lo.s64 	%rd4567, %rd6388, %rd6346, %rd4552;
	setp.lt.u64 	%p2357, %rd4567, %rd4552;
	selp.u64 	%rd4568, 1, 0, %p2357;
	add.s64 	%rd4569, %rd4567, %rd4565;
	setp.lt.u64 	%p2358, %rd4569, %rd4567;
	selp.u64 	%rd4570, 1, 0, %p2358;
	add.s64 	%rd4571, %rd4566, %rd4568;
	add.s64 	%rd4572, %rd4571, %rd4570;
	mul.hi.u64 	%rd4573, %rd6346, %rd6389;
	mad.lo.s64 	%rd4574, %rd6389, %rd6346, %rd4559;
	setp.lt.u64 	%p2359, %rd4574, %rd4559;
	selp.u64 	%rd4575, 1, 0, %p2359;
	add.s64 	%rd4576, %rd4574, %rd4572;
	setp.lt.u64 	%p2360, %rd4576, %rd4574;
	selp.u64 	%rd4577, 1, 0, %p2360;
	add.s64 	%rd4578, %rd4573, %rd4575;
	add.s64 	%rd4579, %rd4578, %rd4577;
	mul.hi.u64 	%rd4580, %rd6346, %rd6390;
	mad.lo.s64 	%rd4581, %rd6390, %rd6346, %rd4562;
	setp.lt.u64 	%p2361, %rd4581, %rd4562;
	selp.u64 	%rd4582, 1, 0, %p2361;
	add.s64 	%rd4583, %rd4581, %rd4579;
	setp.lt.u64 	%p2362, %rd4583, %rd4581;
	selp.u64 	%rd4584, 1, 0, %p2362;
	add.s64 	%rd4585, %rd4580, %rd4582;
	add.s64 	%rd4586, %rd4585, %rd4584;
	shl.b64 	%rd4587, %rd4569, 32;
	mov.b64 	{%r329, %r330}, %rd4569;
	mov.b64 	{%r331, %r332}, %rd4576;
	mov.b64 	%rd4588, {%r330, %r331};
	mov.b64 	{%r333, %r334}, %rd4583;
	mov.b64 	%rd4589, {%r332, %r333};
	mov.b64 	{%r335, %r336}, %rd4586;
	mov.b64 	%rd4590, {%r334, %r335};
	shr.u64 	%rd4591, %rd4586, 32;
	mul.lo.s64 	%rd4592, %rd4569, 977;
	mov.b64 	%rd4593, 977;
	mul.hi.u64 	%rd4594, %rd4569, %rd4593;
	mul.lo.s64 	%rd4595, %rd4576, 977;
	mul.hi.u64 	%rd4596, %rd4576, %rd4593;
	add.s64 	%rd4597, %rd4595, %rd4594;
	setp.lt.u64 	%p2363, %rd4597, %rd4595;
	selp.u64 	%rd4598, 1, 0, %p2363;
	add.s64 	%rd4599, %rd4596, %rd4598;
	mul.lo.s64 	%rd4600, %rd4583, 977;
	mul.hi.u64 	%rd4601, %rd4583, %rd4593;
	add.s64 	%rd4602, %rd4600, %rd4599;
	setp.lt.u64 	%p2364, %rd4602, %rd4600;
	selp.u64 	%rd4603, 1, 0, %p2364;
	add.s64 	%rd4604, %rd4601, %rd4603;
	mul.lo.s64 	%rd4605, %rd4586, 977;
	mul.hi.u64 	%rd4606, %rd4586, %rd4593;
	add.s64 	%rd4607, %rd4605, %rd4604;
	setp.lt.u64 	%p2365, %rd4607, %rd4605;
	selp.u64 	%rd4608, 1, 0, %p2365;
	add.s64 	%rd4609, %rd4606, %rd4608;
	add.s64 	%rd6430, %rd4592, %rd4587;
	setp.lt.u64 	%p2366, %rd6430, %rd4592;
	selp.u64 	%rd4610, 1, 0, %p2366;
	add.s64 	%rd4611, %rd4597, %rd4588;
	setp.lt.u64 	%p2367, %rd4611, %rd4597;
	add.s64 	%rd6431, %rd4611, %rd4610;
	setp.lt.u64 	%p2368, %rd6431, %rd4611;
	or.pred  	%p2369, %p2367, %p2368;
	selp.u64 	%rd4612, 1, 0, %p2369;
	add.s64 	%rd4613, %rd4602, %rd4589;
	setp.lt.u64 	%p2370, %rd4613, %rd4602;
	add.s64 	%rd6432, %rd4613, %rd4612;
	setp.lt.u64 	%p2371, %rd6432, %rd4613;
	or.pred  	%p2372, %p2370, %p2371;
	selp.u64 	%rd4614, 1, 0, %p2372;
	add.s64 	%rd4615, %rd4607, %rd4590;
	setp.lt.u64 	%p2373, %rd4615, %rd4607;
	add.s64 	%rd6433, %rd4615, %rd4614;
	setp.lt.u64 	%p2374, %rd6433, %rd4615;
	or.pred  	%p2375, %p2373, %p2374;
	selp.u64 	%rd4616, 1, 0, %p2375;
	add.s64 	%rd4617, %rd4609, %rd4591;
	add.s64 	%rd930, %rd4617, %rd4616;
	setp.eq.s64 	%p2376, %rd930, 0;
	mov.b64 	%rd6413, 0;
	mov.u64 	%rd6409, %rd6430;
	mov.u64 	%rd6410, %rd6431;
	mov.u64 	%rd6411, %rd6432;
	mov.u64 	%rd6412, %rd6433;
	@%p2376 bra 	$L__BB0_488;
	shl.b64 	%rd4618, %rd930, 32;
	shr.u64 	%rd4619, %rd930, 32;
	mov.b64 	%rd4620, 977;
	mul.hi.u64 	%rd4621, %rd930, %rd4620;
	mad.lo.s64 	%rd4622, %rd930, 977, %rd4618;
	setp.lt.u64 	%p2377, %rd4622, %rd4618;
	selp.u64 	%rd4623, 1, 0, %p2377;
	add.s64 	%rd6409, %rd4622, %rd6430;
	setp.lt.u64 	%p2378, %rd6409, %rd4622;
	selp.u64 	%rd4624, 1, 0, %p2378;
	add.s64 	%rd4625, %rd4624, %rd4623;
	add.s64 	%rd4626, %rd4619, %rd4621;
	setp.lt.u64 	%p2379, %rd4626, %rd4619;
	selp.u64 	%rd4627, 1, 0, %p2379;
	add.s64 	%rd4628, %rd6431, %rd4626;
	add.s64 	%rd6410, %rd4628, %rd4625;
	setp.lt.u64 	%p2380, %rd6410, %rd6431;
	not.b64 	%rd4630, %rd4626;
	setp.gt.u64 	%p2381, %rd4625, %rd4630;
	or.pred  	%p2382, %p2381, %p2380;
	selp.u64 	%rd4631, 1, 0, %p2382;
	add.s64 	%rd4632, %rd6432, %rd4627;
	add.s64 	%rd6411, %rd4632, %rd4631;
	setp.lt.u64 	%p2383, %rd6411, %rd6432;
	selp.u64 	%rd4633, 1, 0, %p2383;
	add.s64 	%rd6412, %rd6433, %rd4633;
	setp.lt.u64 	%p2384, %rd6412, %rd6433;
	selp.u64 	%rd6413, 1, 0, %p2384;
$L__BB0_488:
	add.s64 	%rd6414, %rd6409, %rd922;
	setp.lt.u64 	%p2385, %rd6414, %rd6409;
	selp.u64 	%rd4634, 1, 0, %p2385;
	add.s64 	%rd4635, %rd6410, %rd923;
	setp.lt.u64 	%p2386, %rd4635, %rd6410;
	add.s64 	%rd6415, %rd4635, %rd4634;
	setp.lt.u64 	%p2387, %rd6415, %rd4635;
	or.pred  	%p2388, %p2386, %p2387;
	selp.u64 	%rd4636, 1, 0, %p2388;
	add.s64 	%rd4637, %rd6411, %rd924;
	setp.lt.u64 	%p2389, %rd4637, %rd6411;
	add.s64 	%rd6416, %rd4637, %rd4636;
	setp.lt.u64 	%p2390, %rd6416, %rd4637;
	or.pred  	%p2391, %p2389, %p2390;
	selp.u64 	%rd4638, 1, 0, %p2391;
	add.s64 	%rd4639, %rd6412, %rd925;
	setp.lt.u64 	%p2392, %rd4639, %rd6412;
	add.s64 	%rd6417, %rd4639, %rd4638;
	setp.lt.u64 	%p2393, %rd6417, %rd4639;
	or.pred  	%p2394, %p2392, %p2393;
	selp.u64 	%rd4641, 1, 0, %p2394;
	add.s64 	%rd945, %rd6413, %rd4641;
	setp.ne.s64 	%p2395, %rd945, 0;
	setp.gt.u64 	%p2396, %rd6417, %rd7;
	or.pred  	%p2397, %p2395, %p2396;
	@%p2397 bra 	$L__BB0_494;
	setp.lt.u64 	%p2398, %rd6417, %rd7;
	@%p2398 bra 	$L__BB0_507;
	setp.gt.u64 	%p2399, %rd6416, %rd8;
	@%p2399 bra 	$L__BB0_494;
	setp.lt.u64 	%p2400, %rd6416, %rd8;
	@%p2400 bra 	$L__BB0_507;
	setp.gt.u64 	%p2401, %rd6415, %rd9;
	@%p2401 bra 	$L__BB0_494;
	setp.lt.u64 	%p2402, %rd6415, %rd9;
	setp.lt.u64 	%p2403, %rd6414, %rd10;
	or.pred  	%p2404, %p2402, %p2403;
	@%p2404 bra 	$L__BB0_507;
$L__BB0_494:
	sub.s64 	%rd946, %rd6414, %rd10;
	setp.lt.u64 	%p2405, %rd6414, %rd10;
	selp.u64 	%rd4642, 1, 0, %p2405;
	sub.s64 	%rd4643, %rd6415, %rd9;
	setp.lt.u64 	%p2406, %rd6415, %rd9;
	selp.s64 	%rd4644, -1, 0, %p2405;
	add.s64 	%rd6415, %rd4643, %rd4644;
	setp.lt.u64 	%p2407, %rd4643, %rd4642;
	or.pred  	%p2408, %p2406, %p2407;
	selp.u64 	%rd4645, 1, 0, %p2408;
	sub.s64 	%rd4646, %rd6416, %rd8;
	setp.lt.u64 	%p2409, %rd6416, %rd8;
	selp.s64 	%rd4647, -1, 0, %p2408;
	add.s64 	%rd6416, %rd4646, %rd4647;
	setp.lt.u64 	%p2410, %rd4646, %rd4645;
	or.pred  	%p2411, %p2409, %p2410;
	selp.u64 	%rd4648, 1, 0, %p2411;
	sub.s64 	%rd4649, %rd6417, %rd7;
	setp.lt.u64 	%p2412, %rd6417, %rd7;
	selp.s64 	%rd4650, -1, 0, %p2411;
	add.s64 	%rd6417, %rd4649, %rd4650;
	setp.lt.u64 	%p2413, %rd4649, %rd4648;
	or.pred  	%p2414, %p2412, %p2413;
	selp.s64 	%rd4651, -1, 0, %p2414;
	add.s64 	%rd950, %rd945, %rd4651;
	setp.ne.s64 	%p2415, %rd950, 0;
	setp.gt.u64 	%p2416, %rd6417, %rd7;
	or.pred  	%p2417, %p2415, %p2416;
	@%p2417 bra 	$L__BB0_500;
	setp.lt.u64 	%p2418, %rd6417, %rd7;
	mov.u64 	%rd6414, %rd946;
	@%p2418 bra 	$L__BB0_507;
	setp.gt.u64 	%p2419, %rd6416, %rd8;
	@%p2419 bra 	$L__BB0_500;
	setp.lt.u64 	%p2420, %rd6416, %rd8;
	mov.u64 	%rd6414, %rd946;
	@%p2420 bra 	$L__BB0_507;
	setp.gt.u64 	%p2421, %rd6415, %rd9;
	@%p2421 bra 	$L__BB0_500;
	setp.lt.u64 	%p2422, %rd6415, %rd9;
	setp.lt.u64 	%p2423, %rd946, %rd10;
	or.pred  	%p2424, %p2422, %p2423;
	mov.u64 	%rd6414, %rd946;
	@%p2424 bra 	$L__BB0_507;
$L__BB0_500:
	sub.s64 	%rd951, %rd946, %rd10;
	setp.lt.u64 	%p2425, %rd946, %rd10;
	selp.u64 	%rd4652, 1, 0, %p2425;
	sub.s64 	%rd4653, %rd6415, %rd9;
	setp.lt.u64 	%p2426, %rd6415, %rd9;
	selp.s64 	%rd4654, -1, 0, %p2425;
	add.s64 	%rd6415, %rd4653, %rd4654;
	setp.lt.u64 	%p2427, %rd4653, %rd4652;
	or.pred  	%p2428, %p2426, %p2427;
	selp.u64 	%rd4655, 1, 0, %p2428;
	sub.s64 	%rd4656, %rd6416, %rd8;
	setp.lt.u64 	%p2429, %rd6416, %rd8;
	selp.s64 	%rd4657, -1, 0, %p2428;
	add.s64 	%rd6416, %rd4656, %rd4657;
	setp.lt.u64 	%p2430, %rd4656, %rd4655;
	or.pred  	%p2431, %p2429, %p2430;
	selp.u64 	%rd4658, 1, 0, %p2431;
	sub.s64 	%rd4659, %rd6417, %rd7;
	setp.lt.u64 	%p2432, %rd6417, %rd7;
	selp.s64 	%rd4660, -1, 0, %p2431;
	add.s64 	%rd6417, %rd4659, %rd4660;
	setp.lt.u64 	%p2433, %rd4659, %rd4658;
	or.pred  	%p2434, %p2432, %p2433;
	selp.u64 	%rd4661, 1, 0, %p2434;
	setp.ne.s64 	%p2435, %rd950, %rd4661;
	setp.gt.u64 	%p2436, %rd6417, %rd7;
	or.pred  	%p2437, %p2435, %p2436;
	@%p2437 bra 	$L__BB0_506;
	setp.lt.u64 	%p2438, %rd6417, %rd7;
	mov.u64 	%rd6414, %rd951;
	@%p2438 bra 	$L__BB0_507;
	setp.gt.u64 	%p2439, %rd6416, %rd8;
	@%p2439 bra 	$L__BB0_506;
	setp.lt.u64 	%p2440, %rd6416, %rd8;
	mov.u64 	%rd6414, %rd951;
	@%p2440 bra 	$L__BB0_507;
	setp.gt.u64 	%p2441, %rd6415, %rd9;
	@%p2441 bra 	$L__BB0_506;
	setp.lt.u64 	%p2442, %rd6415, %rd9;
	setp.lt.u64 	%p2443, %rd951, %rd10;
	or.pred  	%p2444, %p2442, %p2443;
	mov.u64 	%rd6414, %rd951;
	@%p2444 bra 	$L__BB0_507;
$L__BB0_506:
	sub.s64 	%rd6414, %rd951, %rd10;
	setp.lt.u64 	%p2445, %rd951, %rd10;
	selp.u64 	%rd4662, 1, 0, %p2445;
	sub.s64 	%rd4663, %rd6415, %rd9;
	setp.lt.u64 	%p2446, %rd6415, %rd9;
	selp.s64 	%rd4664, -1, 0, %p2445;
	add.s64 	%rd6415, %rd4663, %rd4664;
	setp.lt.u64 	%p2447, %rd4663, %rd4662;
	or.pred  	%p2448, %p2446, %p2447;
	selp.u64 	%rd4665, 1, 0, %p2448;
	sub.s64 	%rd4666, %rd6416, %rd8;
	setp.lt.u64 	%p2449, %rd6416, %rd8;
	selp.s64 	%rd4667, -1, 0, %p2448;
	add.s64 	%rd6416, %rd4666, %rd4667;
	setp.lt.u64 	%p2450, %rd4666, %rd4665;
	or.pred  	%p2451, %p2449, %p2450;
	selp.s64 	%rd4668, -1, 0, %p2451;
	sub.s64 	%rd4669, %rd6417, %rd7;
	add.s64 	%rd6417, %rd4669, %rd4668;
$L__BB0_507:
	shl.b64 	%rd963, %rd6414, 1;
	shr.u64 	%rd4670, %rd6414, 63;
	add.s64 	%rd4671, %rd6415, %rd4670;
	setp.lt.u64 	%p2452, %rd4671, %rd6415;
	selp.u64 	%rd4672, 1, 0, %p2452;
	add.s64 	%rd6419, %rd4671, %rd6415;
	setp.lt.u64 	%p2453, %rd6419, %rd4671;
	selp.u64 	%rd4673, 1, 0, %p2453;
	add.s64 	%rd4674, %rd4673, %rd4672;
	add.s64 	%rd4675, %rd6416, %rd4674;
	setp.lt.u64 	%p2454, %rd4675, %rd6416;
	selp.u64 	%rd4676, 1, 0, %p2454;
	add.s64 	%rd6420, %rd4675, %rd6416;
	setp.lt.u64 	%p2455, %rd6420, %rd4675;
	selp.u64 	%rd4677, 1, 0, %p2455;
	add.s64 	%rd4678, %rd4677, %rd4676;
	add.s64 	%rd4679, %rd6417, %rd4678;
	setp.lt.u64 	%p2456, %rd4679, %rd6417;
	add.s64 	%rd6421, %rd4679, %rd6417;
	setp.lt.u64 	%p2457, %rd6421, %rd4679;
	or.pred  	%p2458, %p2457, %p2456;
	setp.gt.u64 	%p2459, %rd6421, %rd7;
	or.pred  	%p2460, %p2458, %p2459;
	@%p2460 bra 	$L__BB0_513;
	setp.lt.u64 	%p2461, %rd6421, %rd7;
	mov.u64 	%rd6418, %rd963;
	@%p2461 bra 	$L__BB0_514;
	setp.gt.u64 	%p2462, %rd6420, %rd8;
	@%p2462 bra 	$L__BB0_513;
	setp.lt.u64 	%p2463, %rd6420, %rd8;
	mov.u64 	%rd6418, %rd963;
	@%p2463 bra 	$L__BB0_514;
	setp.gt.u64 	%p2464, %rd6419, %rd9;
	@%p2464 bra 	$L__BB0_513;
	setp.lt.u64 	%p2465, %rd6419, %rd9;
	setp.lt.u64 	%p2466, %rd963, %rd10;
	or.pred  	%p2467, %p2465, %p2466;
	mov.u64 	%rd6418, %rd963;
	@%p2467 bra 	$L__BB0_514;
$L__BB0_513:
	sub.s64 	%rd6418, %rd963, %rd10;
	setp.lt.u64 	%p2468, %rd963, %rd10;
	selp.u64 	%rd4681, 1, 0, %p2468;
	sub.s64 	%rd4682, %rd6419, %rd9;
	setp.lt.u64 	%p2469, %rd6419, %rd9;
	selp.s64 	%rd4683, -1, 0, %p2468;
	add.s64 	%rd6419, %rd4682, %rd4683;
	setp.lt.u64 	%p2470, %rd4682, %rd4681;
	or.pred  	%p2471, %p2469, %p2470;
	selp.u64 	%rd4684, 1, 0, %p2471;
	sub.s64 	%rd4685, %rd6420, %rd8;
	setp.lt.u64 	%p2472, %rd6420, %rd8;
	selp.s64 	%rd4686, -1, 0, %p2471;
	add.s64 	%rd6420, %rd4685, %rd4686;
	setp.lt.u64 	%p2473, %rd4685, %rd4684;
	or.pred  	%p2474, %p2472, %p2473;
	selp.s64 	%rd4687, -1, 0, %p2474;
	sub.s64 	%rd4688, %rd6421, %rd7;
	add.s64 	%rd6421, %rd4688, %rd4687;
$L__BB0_514:
	setp.gt.u64 	%p2475, %rd6408, %rd6399;
	@%p2475 bra 	$L__BB0_520;
	setp.lt.u64 	%p2476, %rd6408, %rd6399;
	@%p2476 bra 	$L__BB0_521;
	setp.gt.u64 	%p2477, %rd6407, %rd6398;
	@%p2477 bra 	$L__BB0_520;
	setp.lt.u64 	%p2478, %rd6407, %rd6398;
	@%p2478 bra 	$L__BB0_521;
	setp.gt.u64 	%p2479, %rd6406, %rd6397;
	@%p2479 bra 	$L__BB0_520;
	setp.lt.u64 	%p2480, %rd6406, %rd6397;
	setp.lt.u64 	%p2481, %rd6405, %rd6396;
	or.pred  	%p2482, %p2480, %p2481;
	@%p2482 bra 	$L__BB0_521;
$L__BB0_520:
	setp.lt.u64 	%p2495, %rd6405, %rd6396;
	selp.u64 	%rd4710, 1, 0, %p2495;
	sub.s64 	%rd4711, %rd6406, %rd6397;
	setp.lt.u64 	%p2496, %rd6406, %rd6397;
	selp.s64 	%rd4712, -1, 0, %p2495;
	add.s64 	%rd6423, %rd4711, %rd4712;
	setp.lt.u64 	%p2497, %rd4711, %rd4710;
	or.pred  	%p2498, %p2496, %p2497;
	selp.u64 	%rd4713, 1, 0, %p2498;
	sub.s64 	%rd4714, %rd6407, %rd6398;
	setp.lt.u64 	%p2499, %rd6407, %rd6398;
	selp.s64 	%rd4715, -1, 0, %p2498;
	add.s64 	%rd6424, %rd4714, %rd4715;
	setp.lt.u64 	%p2500, %rd4714, %rd4713;
	or.pred  	%p2501, %p2499, %p2500;
	selp.s64 	%rd4716, -1, 0, %p2501;
	sub.s64 	%rd4717, %rd6408, %rd6399;
	add.s64 	%rd6425, %rd4717, %rd4716;
	bra.uni 	$L__BB0_522;
$L__BB0_521:
	add.s64 	%rd978, %rd6405, %rd10;
	setp.lt.u64 	%p2483, %rd978, %rd6405;
	selp.u64 	%rd4689, 1, 0, %p2483;
	add.s64 	%rd4690, %rd6406, %rd4689;
	setp.lt.u64 	%p2484, %rd4690, %rd6406;
	selp.u64 	%rd4691, 1, 0, %p2484;
	add.s64 	%rd4692, %rd4690, %rd9;
	setp.lt.u64 	%p2485, %rd4692, %rd4690;
	selp.u64 	%rd4693, 1, 0, %p2485;
	add.s64 	%rd4694, %rd4693, %rd4691;
	add.s64 	%rd4695, %rd6407, %rd4694;
	setp.lt.u64 	%p2486, %rd4695, %rd6407;
	selp.u64 	%rd4696, 1, 0, %p2486;
	add.s64 	%rd4697, %rd4695, %rd8;
	setp.lt.u64 	%p2487, %rd4697, %rd4695;
	selp.u64 	%rd4698, 1, 0, %p2487;
	add.s64 	%rd4699, %rd4698, %rd4696;
	add.s64 	%rd4700, %rd6408, %rd4699;
	add.s64 	%rd4701, %rd4700, %rd7;
	setp.lt.u64 	%p2488, %rd978, %rd6396;
	selp.u64 	%rd4702, 1, 0, %p2488;
	sub.s64 	%rd4703, %rd4692, %rd6397;
	setp.lt.u64 	%p2489, %rd4692, %rd6397;
	selp.s64 	%rd4704, -1, 0, %p2488;
	add.s64 	%rd6423, %rd4703, %rd4704;
	setp.lt.u64 	%p2490, %rd4703, %rd4702;
	or.pred  	%p2491, %p2489, %p2490;
	selp.u64 	%rd4705, 1, 0, %p2491;
	sub.s64 	%rd4706, %rd4697, %rd6398;
	setp.lt.u64 	%p2492, %rd4697, %rd6398;
	selp.s64 	%rd4707, -1, 0, %p2491;
	add.s64 	%rd6424, %rd4706, %rd4707;
	setp.lt.u64 	%p2493, %rd4706, %rd4705;
	or.pred  	%p2494, %p2492, %p2493;
	selp.s64 	%rd4708, -1, 0, %p2494;
	sub.s64 	%rd4709, %rd4701, %rd6399;
	add.s64 	%rd6425, %rd4709, %rd4708;
	mov.u64 	%rd6405, %rd978;
$L__BB0_522:
	sub.s64 	%rd6429, %rd6405, %rd6396;
	setp.gt.u64 	%p2502, %rd6425, %rd6421;
	@%p2502 bra 	$L__BB0_528;
	setp.lt.u64 	%p2503, %rd6425, %rd6421;
	@%p2503 bra 	$L__BB0_529;
	setp.gt.u64 	%p2504, %rd6424, %rd6420;
	@%p2504 bra 	$L__BB0_528;
	setp.lt.u64 	%p2505, %rd6424, %rd6420;
	@%p2505 bra 	$L__BB0_529;
	setp.gt.u64 	%p2506, %rd6423, %rd6419;
	@%p2506 bra 	$L__BB0_528;
	setp.lt.u64 	%p2507, %rd6423, %rd6419;
	setp.lt.u64 	%p2508, %rd6429, %rd6418;
	or.pred  	%p2509, %p2507, %p2508;
	@%p2509 bra 	$L__BB0_529;
$L__BB0_528:
	setp.lt.u64 	%p2522, %rd6429, %rd6418;
	selp.u64 	%rd4739, 1, 0, %p2522;
	sub.s64 	%rd4740, %rd6423, %rd6419;
	setp.lt.u64 	%p2523, %rd6423, %rd6419;
	selp.s64 	%rd4741, -1, 0, %p2522;
	add.s64 	%rd6481, %rd4740, %rd4741;
	setp.lt.u64 	%p2524, %rd4740, %rd4739;
	or.pred  	%p2525, %p2523, %p2524;
	selp.u64 	%rd4742, 1, 0, %p2525;
	sub.s64 	%rd4743, %rd6424, %rd6420;
	setp.lt.u64 	%p2526, %rd6424, %rd6420;
	selp.s64 	%rd4744, -1, 0, %p2525;
	add.s64 	%rd6480, %rd4743, %rd4744;
	setp.lt.u64 	%p2527, %rd4743, %rd4742;
	or.pred  	%p2528, %p2526, %p2527;
	selp.s64 	%rd4745, -1, 0, %p2528;
	sub.s64 	%rd4746, %rd6425, %rd6421;
	add.s64 	%rd6479, %rd4746, %rd4745;
	bra.uni 	$L__BB0_530;
$L__BB0_529:
	add.s64 	%rd990, %rd6429, %rd10;
	setp.lt.u64 	%p2510, %rd990, %rd6429;
	selp.u64 	%rd4718, 1, 0, %p2510;
	add.s64 	%rd4719, %rd6423, %rd4718;
	setp.lt.u64 	%p2511, %rd4719, %rd6423;
	selp.u64 	%rd4720, 1, 0, %p2511;
	add.s64 	%rd4721, %rd4719, %rd9;
	setp.lt.u64 	%p2512, %rd4721, %rd4719;
	selp.u64 	%rd4722, 1, 0, %p2512;
	add.s64 	%rd4723, %rd4722, %rd4720;
	add.s64 	%rd4724, %rd6424, %rd4723;
	setp.lt.u64 	%p2513, %rd4724, %rd6424;
	selp.u64 	%rd4725, 1, 0, %p2513;
	add.s64 	%rd4726, %rd4724, %rd8;
	setp.lt.u64 	%p2514, %rd4726, %rd4724;
	selp.u64 	%rd4727, 1, 0, %p2514;
	add.s64 	%rd4728, %rd4727, %rd4725;
	add.s64 	%rd4729, %rd6425, %rd4728;
	add.s64 	%rd4730, %rd4729, %rd7;
	setp.lt.u64 	%p2515, %rd990, %rd6418;
	selp.u64 	%rd4731, 1, 0, %p2515;
	sub.s64 	%rd4732, %rd4721, %rd6419;
	setp.lt.u64 	%p2516, %rd4721, %rd6419;
	selp.s64 	%rd4733, -1, 0, %p2515;
	add.s64 	%rd6481, %rd4732, %rd4733;
	setp.lt.u64 	%p2517, %rd4732, %rd4731;
	or.pred  	%p2518, %p2516, %p2517;
	selp.u64 	%rd4734, 1, 0, %p2518;
	sub.s64 	%rd4735, %rd4726, %rd6420;
	setp.lt.u64 	%p2519, %rd4726, %rd6420;
	selp.s64 	%rd4736, -1, 0, %p2518;
	add.s64 	%rd6480, %rd4735, %rd4736;
	setp.lt.u64 	%p2520, %rd4735, %rd4734;
	or.pred  	%p2521, %p2519, %p2520;
	selp.s64 	%rd4737, -1, 0, %p2521;
	sub.s64 	%rd4738, %rd4730, %rd6421;
	add.s64 	%rd6479, %rd4738, %rd4737;
	mov.u64 	%rd6429, %rd990;
$L__BB0_530:
	sub.s64 	%rd6482, %rd6429, %rd6418;
	mov.b64 	%rd6434, 0;
	@%p2376 bra 	$L__BB0_532;
	shl.b64 	%rd4748, %rd930, 32;
	shr.u64 	%rd4749, %rd930, 32;
	mov.b64 	%rd4750, 977;
	mul.hi.u64 	%rd4751, %rd930, %rd4750;
	mad.lo.s64 	%rd4752, %rd930, 977, %rd4748;
	setp.lt.u64 	%p2530, %rd4752, %rd4748;
	selp.u64 	%rd4753, 1, 0, %p2530;
	add.s64 	%rd6430, %rd4752, %rd6430;
	setp.lt.u64 	%p2531, %rd6430, %rd4752;
	selp.u64 	%rd4754, 1, 0, %p2531;
	add.s64 	%rd4755, %rd4754, %rd4753;
	add.s64 	%rd4756, %rd4749, %rd4751;
	setp.lt.u64 	%p2532, %rd4756, %rd4749;
	selp.u64 	%rd4757, 1, 0, %p2532;
	add.s64 	%rd4758, %rd6431, %rd4756;
	add.s64 	%rd4759, %rd4758, %rd4755;
	setp.lt.u64 	%p2533, %rd4759, %rd6431;
	not.b64 	%rd4760, %rd4756;
	setp.gt.u64 	%p2534, %rd4755, %rd4760;
	or.pred  	%p2535, %p2534, %p2533;
	selp.u64 	%rd4761, 1, 0, %p2535;
	add.s64 	%rd4762, %rd6432, %rd4757;
	add.s64 	%rd1001, %rd4762, %rd4761;
	setp.lt.u64 	%p2536, %rd1001, %rd6432;
	selp.u64 	%rd4763, 1, 0, %p2536;
	add.s64 	%rd1002, %rd6433, %rd4763;
	setp.lt.u64 	%p2537, %rd1002, %rd6433;
	selp.u64 	%rd6434, 1, 0, %p2537;
	mov.u64 	%rd6431, %rd4759;
	mov.u64 	%rd6432, %rd1001;
	mov.u64 	%rd6433, %rd1002;
$L__BB0_532:
	add.s64 	%rd6435, %rd6430, %rd922;
	setp.lt.u64 	%p2538, %rd6435, %rd6430;
	selp.u64 	%rd4764, 1, 0, %p2538;
	add.s64 	%rd4765, %rd6431, %rd923;
	setp.lt.u64 	%p2539, %rd4765, %rd6431;
	add.s64 	%rd6436, %rd4765, %rd4764;
	setp.lt.u64 	%p2540, %rd6436, %rd4765;
	or.pred  	%p2541, %p2539, %p2540;
	selp.u64 	%rd4766, 1, 0, %p2541;
	add.s64 	%rd4767, %rd6432, %rd924;
	setp.lt.u64 	%p2542, %rd4767, %rd6432;
	add.s64 	%rd6437, %rd4767, %rd4766;
	setp.lt.u64 	%p2543, %rd6437, %rd4767;
	or.pred  	%p2544, %p2542, %p2543;
	selp.u64 	%rd4768, 1, 0, %p2544;
	add.s64 	%rd4769, %rd6433, %rd925;
	setp.lt.u64 	%p2545, %rd4769, %rd6433;
	add.s64 	%rd6438, %rd4769, %rd4768;
	setp.lt.u64 	%p2546, %rd6438, %rd4769;
	or.pred  	%p2547, %p2545, %p2546;
	selp.u64 	%rd4771, 1, 0, %p2547;
	add.s64 	%rd1013, %rd6434, %rd4771;
	setp.ne.s64 	%p2548, %rd1013, 0;
	setp.gt.u64 	%p2549, %rd6438, %rd7;
	or.pred  	%p2550, %p2548, %p2549;
	@%p2550 bra 	$L__BB0_538;
	setp.lt.u64 	%p2551, %rd6438, %rd7;
	@%p2551 bra 	$L__BB0_551;
	setp.gt.u64 	%p2552, %rd6437, %rd8;
	@%p2552 bra 	$L__BB0_538;
	setp.lt.u64 	%p2553, %rd6437, %rd8;
	@%p2553 bra 	$L__BB0_551;
	setp.gt.u64 	%p2554, %rd6436, %rd9;
	@%p2554 bra 	$L__BB0_538;
	setp.lt.u64 	%p2555, %rd6436, %rd9;
	setp.lt.u64 	%p2556, %rd6435, %rd10;
	or.pred  	%p2557, %p2555, %p2556;
	@%p2557 bra 	$L__BB0_551;
$L__BB0_538:
	sub.s64 	%rd1014, %rd6435, %rd10;
	setp.lt.u64 	%p2558, %rd6435, %rd10;
	selp.u64 	%rd4772, 1, 0, %p2558;
	sub.s64 	%rd4773, %rd6436, %rd9;
	setp.lt.u64 	%p2559, %rd6436, %rd9;
	selp.s64 	%rd4774, -1, 0, %p2558;
	add.s64 	%rd6436, %rd4773, %rd4774;
	setp.lt.u64 	%p2560, %rd4773, %rd4772;
	or.pred  	%p2561, %p2559, %p2560;
	selp.u64 	%rd4775, 1, 0, %p2561;
	sub.s64 	%rd4776, %rd6437, %rd8;
	setp.lt.u64 	%p2562, %rd6437, %rd8;
	selp.s64 	%rd4777, -1, 0, %p2561;
	add.s64 	%rd6437, %rd4776, %rd4777;
	setp.lt.u64 	%p2563, %rd4776, %rd4775;
	or.pred  	%p2564, %p2562, %p2563;
	selp.u64 	%rd4778, 1, 0, %p2564;
	sub.s64 	%rd4779, %rd6438, %rd7;
	setp.lt.u64 	%p2565, %rd6438, %rd7;
	selp.s64 	%rd4780, -1, 0, %p2564;
	add.s64 	%rd6438, %rd4779, %rd4780;
	setp.lt.u64 	%p2566, %rd4779, %rd4778;
	or.pred  	%p2567, %p2565, %p2566;
	selp.s64 	%rd4781, -1, 0, %p2567;
	add.s64 	%rd1018, %rd1013, %rd4781;
	setp.ne.s64 	%p2568, %rd1018, 0;
	setp.gt.u64 	%p2569, %rd6438, %rd7;
	or.pred  	%p2570, %p2568, %p2569;
	@%p2570 bra 	$L__BB0_544;
	setp.lt.u64 	%p2571, %rd6438, %rd7;
	mov.u64 	%rd6435, %rd1014;
	@%p2571 bra 	$L__BB0_551;
	setp.gt.u64 	%p2572, %rd6437, %rd8;
	@%p2572 bra 	$L__BB0_544;
	setp.lt.u64 	%p2573, %rd6437, %rd8;
	mov.u64 	%rd6435, %rd1014;
	@%p2573 bra 	$L__BB0_551;
	setp.gt.u64 	%p2574, %rd6436, %rd9;
	@%p2574 bra 	$L__BB0_544;
	setp.lt.u64 	%p2575, %rd6436, %rd9;
	setp.lt.u64 	%p2576, %rd1014, %rd10;
	or.pred  	%p2577, %p2575, %p2576;
	mov.u64 	%rd6435, %rd1014;
	@%p2577 bra 	$L__BB0_551;
$L__BB0_544:
	sub.s64 	%rd1019, %rd1014, %rd10;
	setp.lt.u64 	%p2578, %rd1014, %rd10;
	selp.u64 	%rd4782, 1, 0, %p2578;
	sub.s64 	%rd4783, %rd6436, %rd9;
	setp.lt.u64 	%p2579, %rd6436, %rd9;
	selp.s64 	%rd4784, -1, 0, %p2578;
	add.s64 	%rd6436, %rd4783, %rd4784;
	setp.lt.u64 	%p2580, %rd4783, %rd4782;
	or.pred  	%p2581, %p2579, %p2580;
	selp.u64 	%rd4785, 1, 0, %p2581;
	sub.s64 	%rd4786, %rd6437, %rd8;
	setp.lt.u64 	%p2582, %rd6437, %rd8;
	selp.s64 	%rd4787, -1, 0, %p2581;
	add.s64 	%rd6437, %rd4786, %rd4787;
	setp.lt.u64 	%p2583, %rd4786, %rd4785;
	or.pred  	%p2584, %p2582, %p2583;
	selp.u64 	%rd4788, 1, 0, %p2584;
	sub.s64 	%rd4789, %rd6438, %rd7;
	setp.lt.u64 	%p2585, %rd6438, %rd7;
	selp.s64 	%rd4790, -1, 0, %p2584;
	add.s64 	%rd6438, %rd4789, %rd4790;
	setp.lt.u64 	%p2586, %rd4789, %rd4788;
	or.pred  	%p2587, %p2585, %p2586;
	selp.u64 	%rd4791, 1, 0, %p2587;
	setp.ne.s64 	%p2588, %rd1018, %rd4791;
	setp.gt.u64 	%p2589, %rd6438, %rd7;
	or.pred  	%p2590, %p2588, %p2589;
	@%p2590 bra 	$L__BB0_550;
	setp.lt.u64 	%p2591, %rd6438, %rd7;
	mov.u64 	%rd6435, %rd1019;
	@%p2591 bra 	$L__BB0_551;
	setp.gt.u64 	%p2592, %rd6437, %rd8;
	@%p2592 bra 	$L__BB0_550;
	setp.lt.u64 	%p2593, %rd6437, %rd8;
	mov.u64 	%rd6435, %rd1019;
	@%p2593 bra 	$L__BB0_551;
	setp.gt.u64 	%p2594, %rd6436, %rd9;
	@%p2594 bra 	$L__BB0_550;
	setp.lt.u64 	%p2595, %rd6436, %rd9;
	setp.lt.u64 	%p2596, %rd1019, %rd10;
	or.pred  	%p2597, %p2595, %p2596;
	mov.u64 	%rd6435, %rd1019;
	@%p2597 bra 	$L__BB0_551;
$L__BB0_550:
	sub.s64 	%rd6435, %rd1019, %rd10;
	setp.lt.u64 	%p2598, %rd1019, %rd10;
	selp.u64 	%rd4792, 1, 0, %p2598;
	sub.s64 	%rd4793, %rd6436, %rd9;
	setp.lt.u64 	%p2599, %rd6436, %rd9;
	selp.s64 	%rd4794, -1, 0, %p2598;
	add.s64 	%rd6436, %rd4793, %rd4794;
	setp.lt.u64 	%p2600, %rd4793, %rd4792;
	or.pred  	%p2601, %p2599, %p2600;
	selp.u64 	%rd4795, 1, 0, %p2601;
	sub.s64 	%rd4796, %rd6437, %rd8;
	setp.lt.u64 	%p2602, %rd6437, %rd8;
	selp.s64 	%rd4797, -1, 0, %p2601;
	add.s64 	%rd6437, %rd4796, %rd4797;
	setp.lt.u64 	%p2603, %rd4796, %rd4795;
	or.pred  	%p2604, %p2602, %p2603;
	selp.s64 	%rd4798, -1, 0, %p2604;
	sub.s64 	%rd4799, %rd6438, %rd7;
	add.s64 	%rd6438, %rd4799, %rd4798;
$L__BB0_551:
	setp.gt.u64 	%p2605, %rd6438, %rd6479;
	@%p2605 bra 	$L__BB0_557;
	setp.lt.u64 	%p2606, %rd6438, %rd6479;
	@%p2606 bra 	$L__BB0_558;
	setp.gt.u64 	%p2607, %rd6437, %rd6480;
	@%p2607 bra 	$L__BB0_557;
	setp.lt.u64 	%p2608, %rd6437, %rd6480;
	@%p2608 bra 	$L__BB0_558;
	setp.gt.u64 	%p2609, %rd6436, %rd6481;
	@%p2609 bra 	$L__BB0_557;
	setp.lt.u64 	%p2610, %rd6436, %rd6481;
	setp.lt.u64 	%p2611, %rd6435, %rd6482;
	or.pred  	%p2612, %p2610, %p2611;
	@%p2612 bra 	$L__BB0_558;
$L__BB0_557:
	setp.lt.u64 	%p2625, %rd6435, %rd6482;
	selp.u64 	%rd4821, 1, 0, %p2625;
	sub.s64 	%rd4822, %rd6436, %rd6481;
	setp.lt.u64 	%p2626, %rd6436, %rd6481;
	selp.s64 	%rd4823, -1, 0, %p2625;
	add.s64 	%rd6440, %rd4822, %rd4823;
	setp.lt.u64 	%p2627, %rd4822, %rd4821;
	or.pred  	%p2628, %p2626, %p2627;
	selp.u64 	%rd4824, 1, 0, %p2628;
	sub.s64 	%rd4825, %rd6437, %rd6480;
	setp.lt.u64 	%p2629, %rd6437, %rd6480;
	selp.s64 	%rd4826, -1, 0, %p2628;
	add.s64 	%rd6441, %rd4825, %rd4826;
	setp.lt.u64 	%p2630, %rd4825, %rd4824;
	or.pred  	%p2631, %p2629, %p2630;
	selp.s64 	%rd4827, -1, 0, %p2631;
	sub.s64 	%rd4828, %rd6438, %rd6479;
	add.s64 	%rd6442, %rd4828, %rd4827;
	bra.uni 	$L__BB0_559;
$L__BB0_558:
	add.s64 	%rd1034, %rd6435, %rd10;
	setp.lt.u64 	%p2613, %rd1034, %rd6435;
	selp.u64 	%rd4800, 1, 0, %p2613;
	add.s64 	%rd4801, %rd6436, %rd4800;
	setp.lt.u64 	%p2614, %rd4801, %rd6436;
	selp.u64 	%rd4802, 1, 0, %p2614;
	add.s64 	%rd4803, %rd4801, %rd9;
	setp.lt.u64 	%p2615, %rd4803, %rd4801;
	selp.u64 	%rd4804, 1, 0, %p2615;
	add.s64 	%rd4805, %rd4804, %rd4802;
	add.s64 	%rd4806, %rd6437, %rd4805;
	setp.lt.u64 	%p2616, %rd4806, %rd6437;
	selp.u64 	%rd4807, 1, 0, %p2616;
	add.s64 	%rd4808, %rd4806, %rd8;
	setp.lt.u64 	%p2617, %rd4808, %rd4806;
	selp.u64 	%rd4809, 1, 0, %p2617;
	add.s64 	%rd4810, %rd4809, %rd4807;
	add.s64 	%rd4811, %rd6438, %rd4810;
	add.s64 	%rd4812, %rd4811, %rd7;
	setp.lt.u64 	%p2618, %rd1034, %rd6482;
	selp.u64 	%rd4813, 1, 0, %p2618;
	sub.s64 	%rd4814, %rd4803, %rd6481;
	setp.lt.u64 	%p2619, %rd4803, %rd6481;
	selp.s64 	%rd4815, -1, 0, %p2618;
	add.s64 	%rd6440, %rd4814, %rd4815;
	setp.lt.u64 	%p2620, %rd4814, %rd4813;
	or.pred  	%p2621, %p2619, %p2620;
	selp.u64 	%rd4816, 1, 0, %p2621;
	sub.s64 	%rd4817, %rd4808, %rd6480;
	setp.lt.u64 	%p2622, %rd4808, %rd6480;
	selp.s64 	%rd4818, -1, 0, %p2621;
	add.s64 	%rd6441, %rd4817, %rd4818;
	setp.lt.u64 	%p2623, %rd4817, %rd4816;
	or.pred  	%p2624, %p2622, %p2623;
	selp.s64 	%rd4819, -1, 0, %p2624;
	sub.s64 	%rd4820, %rd4812, %rd6479;
	add.s64 	%rd6442, %rd4820, %rd4819;
	mov.u64 	%rd6435, %rd1034;
$L__BB0_559:
	sub.s64 	%rd4830, %rd6435, %rd6482;
	mul.lo.s64 	%rd1042, %rd4830, %rd801;
	mul.hi.u64 	%rd4831, %rd801, %rd4830;
	mul.lo.s64 	%rd4832, %rd6440, %rd801;
	mul.hi.u64 	%rd4833, %rd801, %rd6440;
	add.s64 	%rd4834, %rd4832, %rd4831;
	setp.lt.u64 	%p2632, %rd4834, %rd4832;
	selp.u64 	%rd4835, 1, 0, %p2632;
	add.s64 	%rd4836, %rd4833, %rd4835;
	mul.lo.s64 	%rd4837, %rd6441, %rd801;
	mul.hi.u64 	%rd4838, %rd801, %rd6441;
	add.s64 	%rd4839, %rd4837, %rd4836;
	setp.lt.u64 	%p2633, %rd4839, %rd4837;
	selp.u64 	%rd4840, 1, 0, %p2633;
	add.s64 	%rd4841, %rd4838, %rd4840;
	mul.lo.s64 	%rd4842, %rd6442, %rd801;
	mul.hi.u64 	%rd4843, %rd801, %rd6442;
	add.s64 	%rd4844, %rd4842, %rd4841;
	setp.lt.u64 	%p2634, %rd4844, %rd4842;
	selp.u64 	%rd4845, 1, 0, %p2634;
	add.s64 	%rd4846, %rd4843, %rd4845;
	mul.hi.u64 	%rd4847, %rd6379, %rd4830;
	mad.lo.s64 	%rd1043, %rd4830, %rd6379, %rd4834;
	setp.lt.u64 	%p2635, %rd1043, %rd4834;
	selp.u64 	%rd4848, 1, 0, %p2635;
	add.s64 	%rd4849, %rd4847, %rd4848;
	mul.hi.u64 	%rd4850, %rd6379, %rd6440;
	mad.lo.s64 	%rd4851, %rd6440, %rd6379, %rd4839;
	setp.lt.u64 	%p2636, %rd4851, %rd4839;
	selp.u64 	%rd4852, 1, 0, %p2636;
	add.s64 	%rd4853, %rd4851, %rd4849;
	setp.lt.u64 	%p2637, %rd4853, %rd4851;
	selp.u64 	%rd4854, 1, 0, %p2637;
	add.s64 	%rd4855, %rd4850, %rd4852;
	add.s64 	%rd4856, %rd4855, %rd4854;
	mul.hi.u64 	%rd4857, %rd6379, %rd6441;
	mad.lo.s64 	%rd4858, %rd6441, %rd6379, %rd4844;
	setp.lt.u64 	%p2638, %rd4858, %rd4844;
	selp.u64 	%rd4859, 1, 0, %p2638;
	add.s64 	%rd4860, %rd4858, %rd4856;
	setp.lt.u64 	%p2639, %rd4860, %rd4858;
	selp.u64 	%rd4861, 1, 0, %p2639;
	add.s64 	%rd4862, %rd4857, %rd4859;
	add.s64 	%rd4863, %rd4862, %rd4861;
	mul.hi.u64 	%rd4864, %rd6379, %rd6442;
	mad.lo.s64 	%rd4865, %rd6442, %rd6379, %rd4846;
	setp.lt.u64 	%p2640, %rd4865, %rd4846;
	selp.u64 	%rd4866, 1, 0, %p2640;
	add.s64 	%rd4867, %rd4865, %rd4863;
	setp.lt.u64 	%p2641, %rd4867, %rd4865;
	selp.u64 	%rd4868, 1, 0, %p2641;
	add.s64 	%rd4869, %rd4864, %rd4866;
	add.s64 	%rd4870, %rd4869, %rd4868;
	mul.hi.u64 	%rd4871, %rd6380, %rd4830;
	mad.lo.s64 	%rd1044, %rd4830, %rd6380, %rd4853;
	setp.lt.u64 	%p2642, %rd1044, %rd4853;
	selp.u64 	%rd4872, 1, 0, %p2642;
	add.s64 	%rd4873, %rd4871, %rd4872;
	mul.hi.u64 	%rd4874, %rd6380, %rd6440;
	mad.lo.s64 	%rd4875, %rd6440, %rd6380, %rd4860;
	setp.lt.u64 	%p2643, %rd4875, %rd4860;
	selp.u64 	%rd4876, 1, 0, %p2643;
	add.s64 	%rd4877, %rd4875, %rd4873;
	setp.lt.u64 	%p2644, %rd4877, %rd4875;
	selp.u64 	%rd4878, 1, 0, %p2644;
	add.s64 	%rd4879, %rd4874, %rd4876;
	add.s64 	%rd4880, %rd4879, %rd4878;
	mul.hi.u64 	%rd4881, %rd6380, %rd6441;
	mad.lo.s64 	%rd4882, %rd6441, %rd6380, %rd4867;
	setp.lt.u64 	%p2645, %rd4882, %rd4867;
	selp.u64 	%rd4883, 1, 0, %p2645;
	add.s64 	%rd4884, %rd4882, %rd4880;
	setp.lt.u64 	%p2646, %rd4884, %rd4882;
	selp.u64 	%rd4885, 1, 0, %p2646;
	add.s64 	%rd4886, %rd4881, %rd4883;
	add.s64 	%rd4887, %rd4886, %rd4885;
	mul.hi.u64 	%rd4888, %rd6380, %rd6442;
	mad.lo.s64 	%rd4889, %rd6442, %rd6380, %rd4870;
	setp.lt.u64 	%p2647, %rd4889, %rd4870;
	selp.u64 	%rd4890, 1, 0, %p2647;
	add.s64 	%rd4891, %rd4889, %rd4887;
	setp.lt.u64 	%p2648, %rd4891, %rd4889;
	selp.u64 	%rd4892, 1, 0, %p2648;
	add.s64 	%rd4893, %rd4888, %rd4890;
	add.s64 	%rd4894, %rd4893, %rd4892;
	mul.hi.u64 	%rd4895, %rd6381, %rd4830;
	mad.lo.s64 	%rd1045, %rd4830, %rd6381, %rd4877;
	setp.lt.u64 	%p2649, %rd1045, %rd4877;
	selp.u64 	%rd4896, 1, 0, %p2649;
	add.s64 	%rd4897, %rd4895, %rd4896;
	mul.hi.u64 	%rd4898, %rd6381, %rd6440;
	mad.lo.s64 	%rd4899, %rd6440, %rd6381, %rd4884;
	setp.lt.u64 	%p2650, %rd4899, %rd4884;
	selp.u64 	%rd4900, 1, 0, %p2650;
	add.s64 	%rd4901, %rd4899, %rd4897;
	setp.lt.u64 	%p2651, %rd4901, %rd4899;
	selp.u64 	%rd4902, 1, 0, %p2651;
	add.s64 	%rd4903, %rd4898, %rd4900;
	add.s64 	%rd4904, %rd4903, %rd4902;
	mul.hi.u64 	%rd4905, %rd6381, %rd6441;
	mad.lo.s64 	%rd4906, %rd6441, %rd6381, %rd4891;
	setp.lt.u64 	%p2652, %rd4906, %rd4891;
	selp.u64 	%rd4907, 1, 0, %p2652;
	add.s64 	%rd4908, %rd4906, %rd4904;
	setp.lt.u64 	%p2653, %rd4908, %rd4906;
	selp.u64 	%rd4909, 1, 0, %p2653;
	add.s64 	%rd4910, %rd4905, %rd4907;
	add.s64 	%rd4911, %rd4910, %rd4909;
	mul.hi.u64 	%rd4912, %rd6381, %rd6442;
	mad.lo.s64 	%rd4913, %rd6442, %rd6381, %rd4894;
	setp.lt.u64 	%p2654, %rd4913, %rd4894;
	selp.u64 	%rd4914, 1, 0, %p2654;
	add.s64 	%rd4915, %rd4913, %rd4911;
	setp.lt.u64 	%p2655, %rd4915, %rd4913;
	selp.u64 	%rd4916, 1, 0, %p2655;
	add.s64 	%rd4917, %rd4912, %rd4914;
	add.s64 	%rd4918, %rd4917, %rd4916;
	shl.b64 	%rd4919, %rd4901, 32;
	mov.b64 	{%r337, %r338}, %rd4901;
	mov.b64 	{%r339, %r340}, %rd4908;
	mov.b64 	%rd4920, {%r338, %r339};
	mov.b64 	{%r341, %r342}, %rd4915;
	mov.b64 	%rd4921, {%r340, %r341};
	mov.b64 	{%r343, %r344}, %rd4918;
	mov.b64 	%rd4922, {%r342, %r343};
	shr.u64 	%rd4923, %rd4918, 32;
	mul.lo.s64 	%rd4924, %rd4901, 977;
	mov.b64 	%rd4925, 977;
	mul.hi.u64 	%rd4926, %rd4901, %rd4925;
	mul.lo.s64 	%rd4927, %rd4908, 977;
	mul.hi.u64 	%rd4928, %rd4908, %rd4925;
	add.s64 	%rd4929, %rd4927, %rd4926;
	setp.lt.u64 	%p2656, %rd4929, %rd4927;
	selp.u64 	%rd4930, 1, 0, %p2656;
	add.s64 	%rd4931, %rd4928, %rd4930;
	mul.lo.s64 	%rd4932, %rd4915, 977;
	mul.hi.u64 	%rd4933, %rd4915, %rd4925;
	add.s64 	%rd4934, %rd4932, %rd4931;
	setp.lt.u64 	%p2657, %rd4934, %rd4932;
	selp.u64 	%rd4935, 1, 0, %p2657;
	add.s64 	%rd4936, %rd4933, %rd4935;
	mul.lo.s64 	%rd4937, %rd4918, 977;
	mul.hi.u64 	%rd4938, %rd4918, %rd4925;
	add.s64 	%rd4939, %rd4937, %rd4936;
	setp.lt.u64 	%p2658, %rd4939, %rd4937;
	selp.u64 	%rd4940, 1, 0, %p2658;
	add.s64 	%rd4941, %rd4938, %rd4940;
	add.s64 	%rd6443, %rd4924, %rd4919;
	setp.lt.u64 	%p2659, %rd6443, %rd4924;
	selp.u64 	%rd4942, 1, 0, %p2659;
	add.s64 	%rd4943, %rd4929, %rd4920;
	setp.lt.u64 	%p2660, %rd4943, %rd4929;
	add.s64 	%rd6444, %rd4943, %rd4942;
	setp.lt.u64 	%p2661, %rd6444, %rd4943;
	or.pred  	%p2662, %p2660, %p2661;
	selp.u64 	%rd4944, 1, 0, %p2662;
	add.s64 	%rd4945, %rd4934, %rd4921;
	setp.lt.u64 	%p2663, %rd4945, %rd4934;
	add.s64 	%rd6445, %rd4945, %rd4944;
	setp.lt.u64 	%p2664, %rd6445, %rd4945;
	or.pred  	%p2665, %p2663, %p2664;
	selp.u64 	%rd4946, 1, 0, %p2665;
	add.s64 	%rd4947, %rd4939, %rd4922;
	setp.lt.u64 	%p2666, %rd4947, %rd4939;
	add.s64 	%rd6446, %rd4947, %rd4946;
	setp.lt.u64 	%p2667, %rd6446, %rd4947;
	or.pred  	%p2668, %p2666, %p2667;
	selp.u64 	%rd4948, 1, 0, %p2668;
	add.s64 	%rd4949, %rd4941, %rd4923;
	add.s64 	%rd1050, %rd4949, %rd4948;
	setp.eq.s64 	%p2669, %rd1050, 0;
	mov.b64 	%rd6447, 0;
	@%p2669 bra 	$L__BB0_561;
	shl.b64 	%rd4950, %rd1050, 32;
	shr.u64 	%rd4951, %rd1050, 32;
	mov.b64 	%rd4952, 977;
	mul.hi.u64 	%rd4953, %rd1050, %rd4952;
	mad.lo.s64 	%rd4954, %rd1050, 977, %rd4950;
	setp.lt.u64 	%p2670, %rd4954, %rd4950;
	selp.u64 	%rd4955, 1, 0, %p2670;
	add.s64 	%rd6443, %rd4954, %rd6443;
	setp.lt.u64 	%p2671, %rd6443, %rd4954;
	selp.u64 	%rd4956, 1, 0, %p2671;
	add.s64 	%rd4957, %rd4956, %rd4955;
	add.s64 	%rd4958, %rd4951, %rd4953;
	setp.lt.u64 	%p2672, %rd4958, %rd4951;
	selp.u64 	%rd4959, 1, 0, %p2672;
	add.s64 	%rd4960, %rd6444, %rd4958;
	add.s64 	%rd4961, %rd4960, %rd4957;
	setp.lt.u64 	%p2673, %rd4961, %rd6444;
	not.b64 	%rd4962, %rd4958;
	setp.gt.u64 	%p2674, %rd4957, %rd4962;
	or.pred  	%p2675, %p2674, %p2673;
	selp.u64 	%rd4963, 1, 0, %p2675;
	add.s64 	%rd4964, %rd6445, %rd4959;
	add.s64 	%rd1053, %rd4964, %rd4963;
	setp.lt.u64 	%p2676, %rd1053, %rd6445;
	selp.u64 	%rd4965, 1, 0, %p2676;
	add.s64 	%rd1054, %rd6446, %rd4965;
	setp.lt.u64 	%p2677, %rd1054, %rd6446;
	selp.u64 	%rd6447, 1, 0, %p2677;
	mov.u64 	%rd6444, %rd4961;
	mov.u64 	%rd6445, %rd1053;
	mov.u64 	%rd6446, %rd1054;
$L__BB0_561:
	add.s64 	%rd6448, %rd6443, %rd1042;
	setp.lt.u64 	%p2678, %rd6448, %rd6443;
	selp.u64 	%rd4966, 1, 0, %p2678;
	add.s64 	%rd4967, %rd6444, %rd1043;
	setp.lt.u64 	%p2679, %rd4967, %rd6444;
	add.s64 	%rd6449, %rd4967, %rd4966;
	setp.lt.u64 	%p2680, %rd6449, %rd4967;
	or.pred  	%p2681, %p2679, %p2680;
	selp.u64 	%rd4968, 1, 0, %p2681;
	add.s64 	%rd4969, %rd6445, %rd1044;
	setp.lt.u64 	%p2682, %rd4969, %rd6445;
	add.s64 	%rd6450, %rd4969, %rd4968;
	setp.lt.u64 	%p2683, %rd6450, %rd4969;
	or.pred  	%p2684, %p2682, %p2683;
	selp.u64 	%rd4970, 1, 0, %p2684;
	add.s64 	%rd4971, %rd6446, %rd1045;
	setp.lt.u64 	%p2685, %rd4971, %rd6446;
	add.s64 	%rd6451, %rd4971, %rd4970;
	setp.lt.u64 	%p2686, %rd6451, %rd4971;
	or.pred  	%p2687, %p2685, %p2686;
	selp.u64 	%rd4973, 1, 0, %p2687;
	add.s64 	%rd1065, %rd6447, %rd4973;
	setp.ne.s64 	%p2688, %rd1065, 0;
	setp.gt.u64 	%p2689, %rd6451, %rd7;
	or.pred  	%p2690, %p2688, %p2689;
	@%p2690 bra 	$L__BB0_567;
	setp.lt.u64 	%p2691, %rd6451, %rd7;
	@%p2691 bra 	$L__BB0_580;
	setp.gt.u64 	%p2692, %rd6450, %rd8;
	@%p2692 bra 	$L__BB0_567;
	setp.lt.u64 	%p2693, %rd6450, %rd8;
	@%p2693 bra 	$L__BB0_580;
	setp.gt.u64 	%p2694, %rd6449, %rd9;
	@%p2694 bra 	$L__BB0_567;
	setp.lt.u64 	%p2695, %rd6449, %rd9;
	setp.lt.u64 	%p2696, %rd6448, %rd10;
	or.pred  	%p2697, %p2695, %p2696;
	@%p2697 bra 	$L__BB0_580;
$L__BB0_567:
	sub.s64 	%rd1066, %rd6448, %rd10;
	setp.lt.u64 	%p2698, %rd6448, %rd10;
	selp.u64 	%rd4974, 1, 0, %p2698;
	sub.s64 	%rd4975, %rd6449, %rd9;
	setp.lt.u64 	%p2699, %rd6449, %rd9;
	selp.s64 	%rd4976, -1, 0, %p2698;
	add.s64 	%rd6449, %rd4975, %rd4976;
	setp.lt.u64 	%p2700, %rd4975, %rd4974;
	or.pred  	%p2701, %p2699, %p2700;
	selp.u64 	%rd4977, 1, 0, %p2701;
	sub.s64 	%rd4978, %rd6450, %rd8;
	setp.lt.u64 	%p2702, %rd6450, %rd8;
	selp.s64 	%rd4979, -1, 0, %p2701;
	add.s64 	%rd6450, %rd4978, %rd4979;
	setp.lt.u64 	%p2703, %rd4978, %rd4977;
	or.pred  	%p2704, %p2702, %p2703;
	selp.u64 	%rd4980, 1, 0, %p2704;
	sub.s64 	%rd4981, %rd6451, %rd7;
	setp.lt.u64 	%p2705, %rd6451, %rd7;
	selp.s64 	%rd4982, -1, 0, %p2704;
	add.s64 	%rd6451, %rd4981, %rd4982;
	setp.lt.u64 	%p2706, %rd4981, %rd4980;
	or.pred  	%p2707, %p2705, %p2706;
	selp.s64 	%rd4983, -1, 0, %p2707;
	add.s64 	%rd1070, %rd1065, %rd4983;
	setp.ne.s64 	%p2708, %rd1070, 0;
	setp.gt.u64 	%p2709, %rd6451, %rd7;
	or.pred  	%p2710, %p2708, %p2709;
	@%p2710 bra 	$L__BB0_573;
	setp.lt.u64 	%p2711, %rd6451, %rd7;
	mov.u64 	%rd6448, %rd1066;
	@%p2711 bra 	$L__BB0_580;
	setp.gt.u64 	%p2712, %rd6450, %rd8;
	@%p2712 bra 	$L__BB0_573;
	setp.lt.u64 	%p2713, %rd6450, %rd8;
	mov.u64 	%rd6448, %rd1066;
	@%p2713 bra 	$L__BB0_580;
	setp.gt.u64 	%p2714, %rd6449, %rd9;
	@%p2714 bra 	$L__BB0_573;
	setp.lt.u64 	%p2715, %rd6449, %rd9;
	setp.lt.u64 	%p2716, %rd1066, %rd10;
	or.pred  	%p2717, %p2715, %p2716;
	mov.u64 	%rd6448, %rd1066;
	@%p2717 bra 	$L__BB0_580;
$L__BB0_573:
	sub.s64 	%rd1071, %rd1066, %rd10;
	setp.lt.u64 	%p2718, %rd1066, %rd10;
	selp.u64 	%rd4984, 1, 0, %p2718;
	sub.s64 	%rd4985, %rd6449, %rd9;
	setp.lt.u64 	%p2719, %rd6449, %rd9;
	selp.s64 	%rd4986, -1, 0, %p2718;
	add.s64 	%rd6449, %rd4985, %rd4986;
	setp.lt.u64 	%p2720, %rd4985, %rd4984;
	or.pred  	%p2721, %p2719, %p2720;
	selp.u64 	%rd4987, 1, 0, %p2721;
	sub.s64 	%rd4988, %rd6450, %rd8;
	setp.lt.u64 	%p2722, %rd6450, %rd8;
	selp.s64 	%rd4989, -1, 0, %p2721;
	add.s64 	%rd6450, %rd4988, %rd4989;
	setp.lt.u64 	%p2723, %rd4988, %rd4987;
	or.pred  	%p2724, %p2722, %p2723;
	selp.u64 	%rd4990, 1, 0, %p2724;
	sub.s64 	%rd4991, %rd6451, %rd7;
	setp.lt.u64 	%p2725, %rd6451, %rd7;
	selp.s64 	%rd4992, -1, 0, %p2724;
	add.s64 	%rd6451, %rd4991, %rd4992;
	setp.lt.u64 	%p2726, %rd4991, %rd4990;
	or.pred  	%p2727, %p2725, %p2726;
	selp.u64 	%rd4993, 1, 0, %p2727;
	setp.ne.s64 	%p2728, %rd1070, %rd4993;
	setp.gt.u64 	%p2729, %rd6451, %rd7;
	or.pred  	%p2730, %p2728, %p2729;
	@%p2730 bra 	$L__BB0_579;
	setp.lt.u64 	%p2731, %rd6451, %rd7;
	mov.u64 	%rd6448, %rd1071;
	@%p2731 bra 	$L__BB0_580;
	setp.gt.u64 	%p2732, %rd6450, %rd8;
	@%p2732 bra 	$L__BB0_579;
	setp.lt.u64 	%p2733, %rd6450, %rd8;
	mov.u64 	%rd6448, %rd1071;
	@%p2733 bra 	$L__BB0_580;
	setp.gt.u64 	%p2734, %rd6449, %rd9;
	@%p2734 bra 	$L__BB0_579;
	setp.lt.u64 	%p2735, %rd6449, %rd9;
	setp.lt.u64 	%p2736, %rd1071, %rd10;
	or.pred  	%p2737, %p2735, %p2736;
	mov.u64 	%rd6448, %rd1071;
	@%p2737 bra 	$L__BB0_580;
$L__BB0_579:
	sub.s64 	%rd6448, %rd1071, %rd10;
	setp.lt.u64 	%p2738, %rd1071, %rd10;
	selp.u64 	%rd4994, 1, 0, %p2738;
	sub.s64 	%rd4995, %rd6449, %rd9;
	setp.lt.u64 	%p2739, %rd6449, %rd9;
	selp.s64 	%rd4996, -1, 0, %p2738;
	add.s64 	%rd6449, %rd4995, %rd4996;
	setp.lt.u64 	%p2740, %rd4995, %rd4994;
	or.pred  	%p2741, %p2739, %p2740;
	selp.u64 	%rd4997, 1, 0, %p2741;
	sub.s64 	%rd4998, %rd6450, %rd8;
	setp.lt.u64 	%p2742, %rd6450, %rd8;
	selp.s64 	%rd4999, -1, 0, %p2741;
	add.s64 	%rd6450, %rd4998, %rd4999;
	setp.lt.u64 	%p2743, %rd4998, %rd4997;
	or.pred  	%p2744, %p2742, %p2743;
	selp.s64 	%rd5000, -1, 0, %p2744;
	sub.s64 	%rd5001, %rd6451, %rd7;
	add.s64 	%rd6451, %rd5001, %rd5000;
$L__BB0_580:
	mul.lo.s64 	%rd1083, %rd6396, %rd6361;
	mul.hi.u64 	%rd5003, %rd6361, %rd6396;
	mul.lo.s64 	%rd5004, %rd6397, %rd6361;
	mul.hi.u64 	%rd5005, %rd6361, %rd6397;
	add.s64 	%rd5006, %rd5004, %rd5003;
	setp.lt.u64 	%p2745, %rd5006, %rd5004;
	selp.u64 	%rd5007, 1, 0, %p2745;
	add.s64 	%rd5008, %rd5005, %rd5007;
	mul.lo.s64 	%rd5009, %rd6398, %rd6361;
	mul.hi.u64 	%rd5010, %rd6361, %rd6398;
	add.s64 	%rd5011, %rd5009, %rd5008;
	setp.lt.u64 	%p2746, %rd5011, %rd5009;
	selp.u64 	%rd5012, 1, 0, %p2746;
	add.s64 	%rd5013, %rd5010, %rd5012;
	mul.lo.s64 	%rd5014, %rd6399, %rd6361;
	mul.hi.u64 	%rd5015, %rd6361, %rd6399;
	add.s64 	%rd5016, %rd5014, %rd5013;
	setp.lt.u64 	%p2747, %rd5016, %rd5014;
	selp.u64 	%rd5017, 1, 0, %p2747;
	add.s64 	%rd5018, %rd5015, %rd5017;
	mul.hi.u64 	%rd5019, %rd6362, %rd6396;
	mad.lo.s64 	%rd1084, %rd6396, %rd6362, %rd5006;
	setp.lt.u64 	%p2748, %rd1084, %rd5006;
	selp.u64 	%rd5020, 1, 0, %p2748;
	add.s64 	%rd5021, %rd5019, %rd5020;
	mul.hi.u64 	%rd5022, %rd6362, %rd6397;
	mad.lo.s64 	%rd5023, %rd6397, %rd6362, %rd5011;
	setp.lt.u64 	%p2749, %rd5023, %rd5011;
	selp.u64 	%rd5024, 1, 0, %p2749;
	add.s64 	%rd5025, %rd5023, %rd5021;
	setp.lt.u64 	%p2750, %rd5025, %rd5023;
	selp.u64 	%rd5026, 1, 0, %p2750;
	add.s64 	%rd5027, %rd5022, %rd5024;
	add.s64 	%rd5028, %rd5027, %rd5026;
	mul.hi.u64 	%rd5029, %rd6362, %rd6398;
	mad.lo.s64 	%rd5030, %rd6398, %rd6362, %rd5016;
	setp.lt.u64 	%p2751, %rd5030, %rd5016;
	selp.u64 	%rd5031, 1, 0, %p2751;
	add.s64 	%rd5032, %rd5030, %rd5028;
	setp.lt.u64 	%p2752, %rd5032, %rd5030;
	selp.u64 	%rd5033, 1, 0, %p2752;
	add.s64 	%rd5034, %rd5029, %rd5031;
	add.s64 	%rd5035, %rd5034, %rd5033;
	mul.hi.u64 	%rd5036, %rd6362, %rd6399;
	mad.lo.s64 	%rd5037, %rd6399, %rd6362, %rd5018;
	setp.lt.u64 	%p2753, %rd5037, %rd5018;
	selp.u64 	%rd5038, 1, 0, %p2753;
	add.s64 	%rd5039, %rd5037, %rd5035;
	setp.lt.u64 	%p2754, %rd5039, %rd5037;
	selp.u64 	%rd5040, 1, 0, %p2754;
	add.s64 	%rd5041, %rd5036, %rd5038;
	add.s64 	%rd5042, %rd5041, %rd5040;
	mul.hi.u64 	%rd5043, %rd6363, %rd6396;
	mad.lo.s64 	%rd1085, %rd6396, %rd6363, %rd5025;
	setp.lt.u64 	%p2755, %rd1085, %rd5025;
	selp.u64 	%rd5044, 1, 0, %p2755;
	add.s64 	%rd5045, %rd5043, %rd5044;
	mul.hi.u64 	%rd5046, %rd6363, %rd6397;
	mad.lo.s64 	%rd5047, %rd6397, %rd6363, %rd5032;
	setp.lt.u64 	%p2756, %rd5047, %rd5032;
	selp.u64 	%rd5048, 1, 0, %p2756;
	add.s64 	%rd5049, %rd5047, %rd5045;
	setp.lt.u64 	%p2757, %rd5049, %rd5047;
	selp.u64 	%rd5050, 1, 0, %p2757;
	add.s64 	%rd5051, %rd5046, %rd5048;
	add.s64 	%rd5052, %rd5051, %rd5050;
	mul.hi.u64 	%rd5053, %rd6363, %rd6398;
	mad.lo.s64 	%rd5054, %rd6398, %rd6363, %rd5039;
	setp.lt.u64 	%p2758, %rd5054, %rd5039;
	selp.u64 	%rd5055, 1, 0, %p2758;
	add.s64 	%rd5056, %rd5054, %rd5052;
	setp.lt.u64 	%p2759, %rd5056, %rd5054;
	selp.u64 	%rd5057, 1, 0, %p2759;
	add.s64 	%rd5058, %rd5053, %rd5055;
	add.s64 	%rd5059, %rd5058, %rd5057;
	mul.hi.u64 	%rd5060, %rd6363, %rd6399;
	mad.lo.s64 	%rd5061, %rd6399, %rd6363, %rd5042;
	setp.lt.u64 	%p2760, %rd5061, %rd5042;
	selp.u64 	%rd5062, 1, 0, %p2760;
	add.s64 	%rd5063, %rd5061, %rd5059;
	setp.lt.u64 	%p2761, %rd5063, %rd5061;
	selp.u64 	%rd5064, 1, 0, %p2761;
	add.s64 	%rd5065, %rd5060, %rd5062;
	add.s64 	%rd5066, %rd5065, %rd5064;
	mul.hi.u64 	%rd5067, %rd6364, %rd6396;
	mad.lo.s64 	%rd1086, %rd6396, %rd6364, %rd5049;
	setp.lt.u64 	%p2762, %rd1086, %rd5049;
	selp.u64 	%rd5068, 1, 0, %p2762;
	add.s64 	%rd5069, %rd5067, %rd5068;
	mul.hi.u64 	%rd5070, %rd6364, %rd6397;
	mad.lo.s64 	%rd5071, %rd6397, %rd6364, %rd5056;
	setp.lt.u64 	%p2763, %rd5071, %rd5056;
	selp.u64 	%rd5072, 1, 0, %p2763;
	add.s64 	%rd5073, %rd5071, %rd5069;
	setp.lt.u64 	%p2764, %rd5073, %rd5071;
	selp.u64 	%rd5074, 1, 0, %p2764;
	add.s64 	%rd5075, %rd5070, %rd5072;
	add.s64 	%rd5076, %rd5075, %rd5074;
	mul.hi.u64 	%rd5077, %rd6364, %rd6398;
	mad.lo.s64 	%rd5078, %rd6398, %rd6364, %rd5063;
	setp.lt.u64 	%p2765, %rd5078, %rd5063;
	selp.u64 	%rd5079, 1, 0, %p2765;
	add.s64 	%rd5080, %rd5078, %rd5076;
	setp.lt.u64 	%p2766, %rd5080, %rd5078;
	selp.u64 	%rd5081, 1, 0, %p2766;
	add.s64 	%rd5082, %rd5077, %rd5079;
	add.s64 	%rd5083, %rd5082, %rd5081;
	mul.hi.u64 	%rd5084, %rd6364, %rd6399;
	mad.lo.s64 	%rd5085, %rd6399, %rd6364, %rd5066;
	setp.lt.u64 	%p2767, %rd5085, %rd5066;
	selp.u64 	%rd5086, 1, 0, %p2767;
	add.s64 	%rd5087, %rd5085, %rd5083;
	setp.lt.u64 	%p2768, %rd5087, %rd5085;
	selp.u64 	%rd5088, 1, 0, %p2768;
	add.s64 	%rd5089, %rd5084, %rd5086;
	add.s64 	%rd5090, %rd5089, %rd5088;
	shl.b64 	%rd5091, %rd5073, 32;
	mov.b64 	{%r345, %r346}, %rd5073;
	mov.b64 	{%r347, %r348}, %rd5080;
	mov.b64 	%rd5092, {%r346, %r347};
	mov.b64 	{%r349, %r350}, %rd5087;
	mov.b64 	%rd5093, {%r348, %r349};
	mov.b64 	{%r351, %r352}, %rd5090;
	mov.b64 	%rd5094, {%r350, %r351};
	shr.u64 	%rd5095, %rd5090, 32;
	mul.lo.s64 	%rd5096, %rd5073, 977;
	mov.b64 	%rd5097, 977;
	mul.hi.u64 	%rd5098, %rd5073, %rd5097;
	mul.lo.s64 	%rd5099, %rd5080, 977;
	mul.hi.u64 	%rd5100, %rd5080, %rd5097;
	add.s64 	%rd5101, %rd5099, %rd5098;
	setp.lt.u64 	%p2769, %rd5101, %rd5099;
	selp.u64 	%rd5102, 1, 0, %p2769;
	add.s64 	%rd5103, %rd5100, %rd5102;
	mul.lo.s64 	%rd5104, %rd5087, 977;
	mul.hi.u64 	%rd5105, %rd5087, %rd5097;
	add.s64 	%rd5106, %rd5104, %rd5103;
	setp.lt.u64 	%p2770, %rd5106, %rd5104;
	selp.u64 	%rd5107, 1, 0, %p2770;
	add.s64 	%rd5108, %rd5105, %rd5107;
	mul.lo.s64 	%rd5109, %rd5090, 977;
	mul.hi.u64 	%rd5110, %rd5090, %rd5097;
	add.s64 	%rd5111, %rd5109, %rd5108;
	setp.lt.u64 	%p2771, %rd5111, %rd5109;
	selp.u64 	%rd5112, 1, 0, %p2771;
	add.s64 	%rd5113, %rd5110, %rd5112;
	add.s64 	%rd6452, %rd5096, %rd5091;
	setp.lt.u64 	%p2772, %rd6452, %rd5096;
	selp.u64 	%rd5114, 1, 0, %p2772;
	add.s64 	%rd5115, %rd5101, %rd5092;
	setp.lt.u64 	%p2773, %rd5115, %rd5101;
	add.s64 	%rd6453, %rd5115, %rd5114;
	setp.lt.u64 	%p2774, %rd6453, %rd5115;
	or.pred  	%p2775, %p2773, %p2774;
	selp.u64 	%rd5116, 1, 0, %p2775;
	add.s64 	%rd5117, %rd5106, %rd5093;
	setp.lt.u64 	%p2776, %rd5117, %rd5106;
	add.s64 	%rd6454, %rd5117, %rd5116;
	setp.lt.u64 	%p2777, %rd6454, %rd5117;
	or.pred  	%p2778, %p2776, %p2777;
	selp.u64 	%rd5118, 1, 0, %p2778;
	add.s64 	%rd5119, %rd5111, %rd5094;
	setp.lt.u64 	%p2779, %rd5119, %rd5111;
	add.s64 	%rd6455, %rd5119, %rd5118;
	setp.lt.u64 	%p2780, %rd6455, %rd5119;
	or.pred  	%p2781, %p2779, %p2780;
	selp.u64 	%rd5120, 1, 0, %p2781;
	add.s64 	%rd5121, %rd5113, %rd5095;
	add.s64 	%rd1091, %rd5121, %rd5120;
	setp.eq.s64 	%p2782, %rd1091, 0;
	mov.b64 	%rd6456, 0;
	@%p2782 bra 	$L__BB0_582;
	shl.b64 	%rd5122, %rd1091, 32;
	shr.u64 	%rd5123, %rd1091, 32;
	mov.b64 	%rd5124, 977;
	mul.hi.u64 	%rd5125, %rd1091, %rd5124;
	mad.lo.s64 	%rd5126, %rd1091, 977, %rd5122;
	setp.lt.u64 	%p2783, %rd5126, %rd5122;
	selp.u64 	%rd5127, 1, 0, %p2783;
	add.s64 	%rd6452, %rd5126, %rd6452;
	setp.lt.u64 	%p2784, %rd6452, %rd5126;
	selp.u64 	%rd5128, 1, 0, %p2784;
	add.s64 	%rd5129, %rd5128, %rd5127;
	add.s64 	%rd5130, %rd5123, %rd5125;
	setp.lt.u64 	%p2785, %rd5130, %rd5123;
	selp.u64 	%rd5131, 1, 0, %p2785;
	add.s64 	%rd5132, %rd6453, %rd5130;
	add.s64 	%rd5133, %rd5132, %rd5129;
	setp.lt.u64 	%p2786, %rd5133, %rd6453;
	not.b64 	%rd5134, %rd5130;
	setp.gt.u64 	%p2787, %rd5129, %rd5134;
	or.pred  	%p2788, %p2787, %p2786;
	selp.u64 	%rd5135, 1, 0, %p2788;
	add.s64 	%rd5136, %rd6454, %rd5131;
	add.s64 	%rd1094, %rd5136, %rd5135;
	setp.lt.u64 	%p2789, %rd1094, %rd6454;
	selp.u64 	%rd5137, 1, 0, %p2789;
	add.s64 	%rd1095, %rd6455, %rd5137;
	setp.lt.u64 	%p2790, %rd1095, %rd6455;
	selp.u64 	%rd6456, 1, 0, %p2790;
	mov.u64 	%rd6453, %rd5133;
	mov.u64 	%rd6454, %rd1094;
	mov.u64 	%rd6455, %rd1095;
$L__BB0_582:
	add.s64 	%rd6457, %rd6452, %rd1083;
	setp.lt.u64 	%p2791, %rd6457, %rd6452;
	selp.u64 	%rd5138, 1, 0, %p2791;
	add.s64 	%rd5139, %rd6453, %rd1084;
	setp.lt.u64 	%p2792, %rd5139, %rd6453;
	add.s64 	%rd6458, %rd5139, %rd5138;
	setp.lt.u64 	%p2793, %rd6458, %rd5139;
	or.pred  	%p2794, %p2792, %p2793;
	selp.u64 	%rd5140, 1, 0, %p2794;
	add.s64 	%rd5141, %rd6454, %rd1085;
	setp.lt.u64 	%p2795, %rd5141, %rd6454;
	add.s64 	%rd6459, %rd5141, %rd5140;
	setp.lt.u64 	%p2796, %rd6459, %rd5141;
	or.pred  	%p2797, %p2795, %p2796;
	selp.u64 	%rd5142, 1, 0, %p2797;
	add.s64 	%rd5143, %rd6455, %rd1086;
	setp.lt.u64 	%p2798, %rd5143, %rd6455;
	add.s64 	%rd6460, %rd5143, %rd5142;
	setp.lt.u64 	%p2799, %rd6460, %rd5143;
	or.pred  	%p2800, %p2798, %p2799;
	selp.u64 	%rd5145, 1, 0, %p2800;
	add.s64 	%rd1106, %rd6456, %rd5145;
	setp.ne.s64 	%p2801, %rd1106, 0;
	setp.gt.u64 	%p2802, %rd6460, %rd7;
	or.pred  	%p2803, %p2801, %p2802;
	@%p2803 bra 	$L__BB0_588;
	setp.lt.u64 	%p2804, %rd6460, %rd7;
	@%p2804 bra 	$L__BB0_601;
	setp.gt.u64 	%p2805, %rd6459, %rd8;
	@%p2805 bra 	$L__BB0_588;
	setp.lt.u64 	%p2806, %rd6459, %rd8;
	@%p2806 bra 	$L__BB0_601;
	setp.gt.u64 	%p2807, %rd6458, %rd9;
	@%p2807 bra 	$L__BB0_588;
	setp.lt.u64 	%p2808, %rd6458, %rd9;
	setp.lt.u64 	%p2809, %rd6457, %rd10;
	or.pred  	%p2810, %p2808, %p2809;
	@%p2810 bra 	$L__BB0_601;
$L__BB0_588:
	sub.s64 	%rd1107, %rd6457, %rd10;
	setp.lt.u64 	%p2811, %rd6457, %rd10;
	selp.u64 	%rd5146, 1, 0, %p2811;
	sub.s64 	%rd5147, %rd6458, %rd9;
	setp.lt.u64 	%p2812, %rd6458, %rd9;
	selp.s64 	%rd5148, -1, 0, %p2811;
	add.s64 	%rd6458, %rd5147, %rd5148;
	setp.lt.u64 	%p2813, %rd5147, %rd5146;
	or.pred  	%p2814, %p2812, %p2813;
	selp.u64 	%rd5149, 1, 0, %p2814;
	sub.s64 	%rd5150, %rd6459, %rd8;
	setp.lt.u64 	%p2815, %rd6459, %rd8;
	selp.s64 	%rd5151, -1, 0, %p2814;
	add.s64 	%rd6459, %rd5150, %rd5151;
	setp.lt.u64 	%p2816, %rd5150, %rd5149;
	or.pred  	%p2817, %p2815, %p2816;
	selp.u64 	%rd5152, 1, 0, %p2817;
	sub.s64 	%rd5153, %rd6460, %rd7;
	setp.lt.u64 	%p2818, %rd6460, %rd7;
	selp.s64 	%rd5154, -1, 0, %p2817;
	add.s64 	%rd6460, %rd5153, %rd5154;
	setp.lt.u64 	%p2819, %rd5153, %rd5152;
	or.pred  	%p2820, %p2818, %p2819;
	selp.s64 	%rd5155, -1, 0, %p2820;
	add.s64 	%rd1111, %rd1106, %rd5155;
	setp.ne.s64 	%p2821, %rd1111, 0;
	setp.gt.u64 	%p2822, %rd6460, %rd7;
	or.pred  	%p2823, %p2821, %p2822;
	@%p2823 bra 	$L__BB0_594;
	setp.lt.u64 	%p2824, %rd6460, %rd7;
	mov.u64 	%rd6457, %rd1107;
	@%p2824 bra 	$L__BB0_601;
	setp.gt.u64 	%p2825, %rd6459, %rd8;
	@%p2825 bra 	$L__BB0_594;
	setp.lt.u64 	%p2826, %rd6459, %rd8;
	mov.u64 	%rd6457, %rd1107;
	@%p2826 bra 	$L__BB0_601;
	setp.gt.u64 	%p2827, %rd6458, %rd9;
	@%p2827 bra 	$L__BB0_594;
	setp.lt.u64 	%p2828, %rd6458, %rd9;
	setp.lt.u64 	%p2829, %rd1107, %rd10;
	or.pred  	%p2830, %p2828, %p2829;
	mov.u64 	%rd6457, %rd1107;
	@%p2830 bra 	$L__BB0_601;
$L__BB0_594:
	sub.s64 	%rd1112, %rd1107, %rd10;
	setp.lt.u64 	%p2831, %rd1107, %rd10;
	selp.u64 	%rd5156, 1, 0, %p2831;
	sub.s64 	%rd5157, %rd6458, %rd9;
	setp.lt.u64 	%p2832, %rd6458, %rd9;
	selp.s64 	%rd5158, -1, 0, %p2831;
	add.s64 	%rd6458, %rd5157, %rd5158;
	setp.lt.u64 	%p2833, %rd5157, %rd5156;
	or.pred  	%p2834, %p2832, %p2833;
	selp.u64 	%rd5159, 1, 0, %p2834;
	sub.s64 	%rd5160, %rd6459, %rd8;
	setp.lt.u64 	%p2835, %rd6459, %rd8;
	selp.s64 	%rd5161, -1, 0, %p2834;
	add.s64 	%rd6459, %rd5160, %rd5161;
	setp.lt.u64 	%p2836, %rd5160, %rd5159;
	or.pred  	%p2837, %p2835, %p2836;
	selp.u64 	%rd5162, 1, 0, %p2837;
	sub.s64 	%rd5163, %rd6460, %rd7;
	setp.lt.u64 	%p2838, %rd6460, %rd7;
	selp.s64 	%rd5164, -1, 0, %p2837;
	add.s64 	%rd6460, %rd5163, %rd5164;
	setp.lt.u64 	%p2839, %rd5163, %rd5162;
	or.pred  	%p2840, %p2838, %p2839;
	selp.u64 	%rd5165, 1, 0, %p2840;
	setp.ne.s64 	%p2841, %rd1111, %rd5165;
	setp.gt.u64 	%p2842, %rd6460, %rd7;
	or.pred  	%p2843, %p2841, %p2842;
	@%p2843 bra 	$L__BB0_600;
	setp.lt.u64 	%p2844, %rd6460, %rd7;
	mov.u64 	%rd6457, %rd1112;
	@%p2844 bra 	$L__BB0_601;
	setp.gt.u64 	%p2845, %rd6459, %rd8;
	@%p2845 bra 	$L__BB0_600;
	setp.lt.u64 	%p2846, %rd6459, %rd8;
	mov.u64 	%rd6457, %rd1112;
	@%p2846 bra 	$L__BB0_601;
	setp.gt.u64 	%p2847, %rd6458, %rd9;
	@%p2847 bra 	$L__BB0_600;
	setp.lt.u64 	%p2848, %rd6458, %rd9;
	setp.lt.u64 	%p2849, %rd1112, %rd10;
	or.pred  	%p2850, %p2848, %p2849;
	mov.u64 	%rd6457, %rd1112;
	@%p2850 bra 	$L__BB0_601;
$L__BB0_600:
	sub.s64 	%rd6457, %rd1112, %rd10;
	setp.lt.u64 	%p2851, %rd1112, %rd10;
	selp.u64 	%rd5166, 1, 0, %p2851;
	sub.s64 	%rd5167, %rd6458, %rd9;
	setp.lt.u64 	%p2852, %rd6458, %rd9;
	selp.s64 	%rd5168, -1, 0, %p2851;
	add.s64 	%rd6458, %rd5167, %rd5168;
	setp.lt.u64 	%p2853, %rd5167, %rd5166;
	or.pred  	%p2854, %p2852, %p2853;
	selp.u64 	%rd5169, 1, 0, %p2854;
	sub.s64 	%rd5170, %rd6459, %rd8;
	setp.lt.u64 	%p2855, %rd6459, %rd8;
	selp.s64 	%rd5171, -1, 0, %p2854;
	add.s64 	%rd6459, %rd5170, %rd5171;
	setp.lt.u64 	%p2856, %rd5170, %rd5169;
	or.pred  	%p2857, %p2855, %p2856;
	selp.s64 	%rd5172, -1, 0, %p2857;
	sub.s64 	%rd5173, %rd6460, %rd7;
	add.s64 	%rd6460, %rd5173, %rd5172;
$L__BB0_601:
	setp.gt.u64 	%p2858, %rd6451, %rd6460;
	@%p2858 bra 	$L__BB0_607;
	setp.lt.u64 	%p2859, %rd6451, %rd6460;
	@%p2859 bra 	$L__BB0_608;
	setp.gt.u64 	%p2860, %rd6450, %rd6459;
	@%p2860 bra 	$L__BB0_607;
	setp.lt.u64 	%p2861, %rd6450, %rd6459;
	@%p2861 bra 	$L__BB0_608;
	setp.gt.u64 	%p2862, %rd6449, %rd6458;
	@%p2862 bra 	$L__BB0_607;
	setp.lt.u64 	%p2863, %rd6449, %rd6458;
	setp.lt.u64 	%p2864, %rd6448, %rd6457;
	or.pred  	%p2865, %p2863, %p2864;
	@%p2865 bra 	$L__BB0_608;
$L__BB0_607:
	setp.lt.u64 	%p2878, %rd6448, %rd6457;
	selp.u64 	%rd5195, 1, 0, %p2878;
	sub.s64 	%rd5196, %rd6449, %rd6458;
	setp.lt.u64 	%p2879, %rd6449, %rd6458;
	selp.s64 	%rd5197, -1, 0, %p2878;
	add.s64 	%rd6485, %rd5196, %rd5197;
	setp.lt.u64 	%p2880, %rd5196, %rd5195;
	or.pred  	%p2881, %p2879, %p2880;
	selp.u64 	%rd5198, 1, 0, %p2881;
	sub.s64 	%rd5199, %rd6450, %rd6459;
	setp.lt.u64 	%p2882, %rd6450, %rd6459;
	selp.s64 	%rd5200, -1, 0, %p2881;
	add.s64 	%rd6484, %rd5199, %rd5200;
	setp.lt.u64 	%p2883, %rd5199, %rd5198;
	or.pred  	%p2884, %p2882, %p2883;
	selp.s64 	%rd5201, -1, 0, %p2884;
	sub.s64 	%rd5202, %rd6451, %rd6460;
	add.s64 	%rd6483, %rd5202, %rd5201;
	bra.uni 	$L__BB0_609;
$L__BB0_608:
	add.s64 	%rd1127, %rd6448, %rd10;
	setp.lt.u64 	%p2866, %rd1127, %rd6448;
	selp.u64 	%rd5174, 1, 0, %p2866;
	add.s64 	%rd5175, %rd6449, %rd5174;
	setp.lt.u64 	%p2867, %rd5175, %rd6449;
	selp.u64 	%rd5176, 1, 0, %p2867;
	add.s64 	%rd5177, %rd5175, %rd9;
	setp.lt.u64 	%p2868, %rd5177, %rd5175;
	selp.u64 	%rd5178, 1, 0, %p2868;
	add.s64 	%rd5179, %rd5178, %rd5176;
	add.s64 	%rd5180, %rd6450, %rd5179;
	setp.lt.u64 	%p2869, %rd5180, %rd6450;
	selp.u64 	%rd5181, 1, 0, %p2869;
	add.s64 	%rd5182, %rd5180, %rd8;
	setp.lt.u64 	%p2870, %rd5182, %rd5180;
	selp.u64 	%rd5183, 1, 0, %p2870;
	add.s64 	%rd5184, %rd5183, %rd5181;
	add.s64 	%rd5185, %rd6451, %rd5184;
	add.s64 	%rd5186, %rd5185, %rd7;
	setp.lt.u64 	%p2871, %rd1127, %rd6457;
	selp.u64 	%rd5187, 1, 0, %p2871;
	sub.s64 	%rd5188, %rd5177, %rd6458;
	setp.lt.u64 	%p2872, %rd5177, %rd6458;
	selp.s64 	%rd5189, -1, 0, %p2871;
	add.s64 	%rd6485, %rd5188, %rd5189;
	setp.lt.u64 	%p2873, %rd5188, %rd5187;
	or.pred  	%p2874, %p2872, %p2873;
	selp.u64 	%rd5190, 1, 0, %p2874;
	sub.s64 	%rd5191, %rd5182, %rd6459;
	setp.lt.u64 	%p2875, %rd5182, %rd6459;
	selp.s64 	%rd5192, -1, 0, %p2874;
	add.s64 	%rd6484, %rd5191, %rd5192;
	setp.lt.u64 	%p2876, %rd5191, %rd5190;
	or.pred  	%p2877, %p2875, %p2876;
	selp.s64 	%rd5193, -1, 0, %p2877;
	sub.s64 	%rd5194, %rd5186, %rd6460;
	add.s64 	%rd6483, %rd5194, %rd5193;
	mov.u64 	%rd6448, %rd1127;
$L__BB0_609:
	sub.s64 	%rd6486, %rd6448, %rd6457;
	mov.b64 	%rd5204, 1;
	mul.hi.u64 	%rd5205, %rd6490, %rd5204;
	mov.b64 	%rd6469, 0;
	mul.hi.u64 	%rd5206, %rd6490, %rd6469;
	mul.hi.u64 	%rd5207, %rd6489, %rd5204;
	add.s64 	%rd1136, %rd5205, %rd6489;
	setp.lt.u64 	%p2885, %rd1136, %rd5205;
	selp.u64 	%rd5208, 1, 0, %p2885;
	add.s64 	%rd5209, %rd5207, %rd5208;
	mul.hi.u64 	%rd5210, %rd6489, %rd6469;
	add.s64 	%rd5211, %rd5206, %rd5209;
	setp.lt.u64 	%p2886, %rd5211, %rd5206;
	selp.u64 	%rd5212, 1, 0, %p2886;
	add.s64 	%rd5213, %rd5210, %rd5212;
	add.s64 	%rd5214, %rd5206, %rd5213;
	setp.lt.u64 	%p2887, %rd5214, %rd5206;
	selp.u64 	%rd5215, 1, 0, %p2887;
	add.s64 	%rd5216, %rd5210, %rd5215;
	add.s64 	%rd5217, %rd5206, %rd5216;
	setp.lt.u64 	%p2888, %rd5217, %rd5206;
	selp.u64 	%rd5218, 1, 0, %p2888;
	add.s64 	%rd5219, %rd5210, %rd5218;
	mul.hi.u64 	%rd5220, %rd6488, %rd5204;
	add.s64 	%rd1137, %rd5211, %rd6488;
	setp.lt.u64 	%p2889, %rd1137, %rd5211;
	selp.u64 	%rd5221, 1, 0, %p2889;
	add.s64 	%rd5222, %rd5220, %rd5221;
	mul.hi.u64 	%rd5223, %rd6488, %rd6469;
	add.s64 	%rd5224, %rd5214, %rd5222;
	setp.lt.u64 	%p2890, %rd5224, %rd5214;
	selp.u64 	%rd5225, 1, 0, %p2890;
	add.s64 	%rd5226, %rd5223, %rd5225;
	add.s64 	%rd5227, %rd5217, %rd5226;
	setp.lt.u64 	%p2891, %rd5227, %rd5217;
	selp.u64 	%rd5228, 1, 0, %p2891;
	add.s64 	%rd5229, %rd5223, %rd5228;
	add.s64 	%rd5230, %rd5219, %rd5229;
	setp.lt.u64 	%p2892, %rd5230, %rd5219;
	selp.u64 	%rd5231, 1, 0, %p2892;
	add.s64 	%rd5232, %rd5223, %rd5231;
	mul.hi.u64 	%rd5233, %rd6487, %rd5204;
	add.s64 	%rd1138, %rd5224, %rd6487;
	setp.lt.u64 	%p2893, %rd1138, %rd5224;
	selp.u64 	%rd5234, 1, 0, %p2893;
	add.s64 	%rd5235, %rd5233, %rd5234;
	mul.hi.u64 	%rd5236, %rd6487, %rd6469;
	add.s64 	%rd5237, %rd5227, %rd5235;
	setp.lt.u64 	%p2894, %rd5237, %rd5227;
	selp.u64 	%rd5238, 1, 0, %p2894;
	add.s64 	%rd5239, %rd5236, %rd5238;
	add.s64 	%rd5240, %rd5230, %rd5239;
	setp.lt.u64 	%p2895, %rd5240, %rd5230;
	selp.u64 	%rd5241, 1, 0, %p2895;
	add.s64 	%rd5242, %rd5236, %rd5241;
	add.s64 	%rd5243, %rd5232, %rd5242;
	setp.lt.u64 	%p2896, %rd5243, %rd5232;
	selp.u64 	%rd5244, 1, 0, %p2896;
	add.s64 	%rd5245, %rd5236, %rd5244;
	shl.b64 	%rd5246, %rd5237, 32;
	mov.b64 	{%r353, %r354}, %rd5237;
	mov.b64 	{%r355, %r356}, %rd5240;
	mov.b64 	%rd5247, {%r354, %r355};
	mov.b64 	{%r357, %r358}, %rd5243;
	mov.b64 	%rd5248, {%r356, %r357};
	mov.b64 	{%r359, %r360}, %rd5245;
	mov.b64 	%rd5249, {%r358, %r359};
	shr.u64 	%rd5250, %rd5245, 32;
	mul.lo.s64 	%rd5251, %rd5237, 977;
	mov.b64 	%rd5252, 977;
	mul.hi.u64 	%rd5253, %rd5237, %rd5252;
	mul.lo.s64 	%rd5254, %rd5240, 977;
	mul.hi.u64 	%rd5255, %rd5240, %rd5252;
	add.s64 	%rd5256, %rd5254, %rd5253;
	setp.lt.u64 	%p2897, %rd5256, %rd5254;
	selp.u64 	%rd5257, 1, 0, %p2897;
	add.s64 	%rd5258, %rd5255, %rd5257;
	mul.lo.s64 	%rd5259, %rd5243, 977;
	mul.hi.u64 	%rd5260, %rd5243, %rd5252;
	add.s64 	%rd5261, %rd5259, %rd5258;
	setp.lt.u64 	%p2898, %rd5261, %rd5259;
	selp.u64 	%rd5262, 1, 0, %p2898;
	add.s64 	%rd5263, %rd5260, %rd5262;
	mul.lo.s64 	%rd5264, %rd5245, 977;
	mul.hi.u64 	%rd5265, %rd5245, %rd5252;
	add.s64 	%rd5266, %rd5264, %rd5263;
	setp.lt.u64 	%p2899, %rd5266, %rd5264;
	selp.u64 	%rd5267, 1, 0, %p2899;
	add.s64 	%rd5268, %rd5265, %rd5267;
	add.s64 	%rd6465, %rd5251, %rd5246;
	setp.lt.u64 	%p2900, %rd6465, %rd5251;
	selp.u64 	%rd5269, 1, 0, %p2900;
	add.s64 	%rd5270, %rd5256, %rd5247;
	setp.lt.u64 	%p2901, %rd5270, %rd5256;
	add.s64 	%rd6466, %rd5270, %rd5269;
	setp.lt.u64 	%p2902, %rd6466, %rd5270;
	or.pred  	%p2903, %p2901, %p2902;
	selp.u64 	%rd5271, 1, 0, %p2903;
	add.s64 	%rd5272, %rd5261, %rd5248;
	setp.lt.u64 	%p2904, %rd5272, %rd5261;
	add.s64 	%rd6467, %rd5272, %rd5271;
	setp.lt.u64 	%p2905, %rd6467, %rd5272;
	or.pred  	%p2906, %p2904, %p2905;
	selp.u64 	%rd5273, 1, 0, %p2906;
	add.s64 	%rd5274, %rd5266, %rd5249;
	setp.lt.u64 	%p2907, %rd5274, %rd5266;
	add.s64 	%rd6468, %rd5274, %rd5273;
	setp.lt.u64 	%p2908, %rd6468, %rd5274;
	or.pred  	%p2909, %p2907, %p2908;
	selp.u64 	%rd5275, 1, 0, %p2909;
	add.s64 	%rd5276, %rd5268, %rd5250;
	add.s64 	%rd1143, %rd5276, %rd5275;
	setp.eq.s64 	%p2910, %rd1143, 0;
	@%p2910 bra 	$L__BB0_611;
	shl.b64 	%rd5277, %rd1143, 32;
	shr.u64 	%rd5278, %rd1143, 32;
	mov.b64 	%rd5279, 977;
	mul.hi.u64 	%rd5280, %rd1143, %rd5279;
	mad.lo.s64 	%rd5281, %rd1143, 977, %rd5277;
	setp.lt.u64 	%p2911, %rd5281, %rd5277;
	selp.u64 	%rd5282, 1, 0, %p2911;
	add.s64 	%rd6465, %rd5281, %rd6465;
	setp.lt.u64 	%p2912, %rd6465, %rd5281;
	selp.u64 	%rd5283, 1, 0, %p2912;
	add.s64 	%rd5284, %rd5283, %rd5282;
	add.s64 	%rd5285, %rd5278, %rd5280;
	setp.lt.u64 	%p2913, %rd5285, %rd5278;
	selp.u64 	%rd5286, 1, 0, %p2913;
	add.s64 	%rd5287, %rd6466, %rd5285;
	add.s64 	%rd5288, %rd5287, %rd5284;
	setp.lt.u64 	%p2914, %rd5288, %rd6466;
	not.b64 	%rd5289, %rd5285;
	setp.gt.u64 	%p2915, %rd5284, %rd5289;
	or.pred  	%p2916, %p2915, %p2914;
	selp.u64 	%rd5290, 1, 0, %p2916;
	add.s64 	%rd5291, %rd6467, %rd5286;
	add.s64 	%rd1146, %rd5291, %rd5290;
	setp.lt.u64 	%p2917, %rd1146, %rd6467;
	selp.u64 	%rd5292, 1, 0, %p2917;
	add.s64 	%rd1147, %rd6468, %rd5292;
	setp.lt.u64 	%p2918, %rd1147, %rd6468;
	selp.u64 	%rd6469, 1, 0, %p2918;
	mov.u64 	%rd6466, %rd5288;
	mov.u64 	%rd6467, %rd1146;
	mov.u64 	%rd6468, %rd1147;
$L__BB0_611:
	add.s64 	%rd6470, %rd6465, %rd6490;
	setp.lt.u64 	%p2919, %rd6470, %rd6465;
	selp.u64 	%rd5293, 1, 0, %p2919;
	add.s64 	%rd5294, %rd6466, %rd1136;
	setp.lt.u64 	%p2920, %rd5294, %rd6466;
	add.s64 	%rd6471, %rd5294, %rd5293;
	setp.lt.u64 	%p2921, %rd6471, %rd5294;
	or.pred  	%p2922, %p2920, %p2921;
	selp.u64 	%rd5295, 1, 0, %p2922;
	add.s64 	%rd5296, %rd6467, %rd1137;
	setp.lt.u64 	%p2923, %rd5296, %rd6467;
	add.s64 	%rd6472, %rd5296, %rd5295;
	setp.lt.u64 	%p2924, %rd6472, %rd5296;
	or.pred  	%p2925, %p2923, %p2924;
	selp.u64 	%rd5297, 1, 0, %p2925;
	add.s64 	%rd5298, %rd6468, %rd1138;
	setp.lt.u64 	%p2926, %rd5298, %rd6468;
	add.s64 	%rd6473, %rd5298, %rd5297;
	setp.lt.u64 	%p2927, %rd6473, %rd5298;
	or.pred  	%p2928, %p2926, %p2927;
	selp.u64 	%rd5300, 1, 0, %p2928;
	add.s64 	%rd1158, %rd6469, %rd5300;
	setp.ne.s64 	%p2929, %rd1158, 0;
	setp.gt.u64 	%p2930, %rd6473, %rd7;
	or.pred  	%p2931, %p2929, %p2930;
	@%p2931 bra 	$L__BB0_617;
	setp.lt.u64 	%p2932, %rd6473, %rd7;
	@%p2932 bra 	$L__BB0_630;
	setp.gt.u64 	%p2933, %rd6472, %rd8;
	@%p2933 bra 	$L__BB0_617;
	setp.lt.u64 	%p2934, %rd6472, %rd8;
	@%p2934 bra 	$L__BB0_630;
	setp.gt.u64 	%p2935, %rd6471, %rd9;
	@%p2935 bra 	$L__BB0_617;
	setp.lt.u64 	%p2936, %rd6471, %rd9;
	setp.lt.u64 	%p2937, %rd6470, %rd10;
	or.pred  	%p2938, %p2936, %p2937;
	@%p2938 bra 	$L__BB0_630;
$L__BB0_617:
	sub.s64 	%rd1159, %rd6470, %rd10;
	setp.lt.u64 	%p2939, %rd6470, %rd10;
	selp.u64 	%rd5301, 1, 0, %p2939;
	sub.s64 	%rd5302, %rd6471, %rd9;
	setp.lt.u64 	%p2940, %rd6471, %rd9;
	selp.s64 	%rd5303, -1, 0, %p2939;
	add.s64 	%rd6471, %rd5302, %rd5303;
	setp.lt.u64 	%p2941, %rd5302, %rd5301;
	or.pred  	%p2942, %p2940, %p2941;
	selp.u64 	%rd5304, 1, 0, %p2942;
	sub.s64 	%rd5305, %rd6472, %rd8;
	setp.lt.u64 	%p2943, %rd6472, %rd8;
	selp.s64 	%rd5306, -1, 0, %p2942;
	add.s64 	%rd6472, %rd5305, %rd5306;
	setp.lt.u64 	%p2944, %rd5305, %rd5304;
	or.pred  	%p2945, %p2943, %p2944;
	selp.u64 	%rd5307, 1, 0, %p2945;
	sub.s64 	%rd5308, %rd6473, %rd7;
	setp.lt.u64 	%p2946, %rd6473, %rd7;
	selp.s64 	%rd5309, -1, 0, %p2945;
	add.s64 	%rd6473, %rd5308, %rd5309;
	setp.lt.u64 	%p2947, %rd5308, %rd5307;
	or.pred  	%p2948, %p2946, %p2947;
	selp.s64 	%rd5310, -1, 0, %p2948;
	add.s64 	%rd1163, %rd1158, %rd5310;
	setp.ne.s64 	%p2949, %rd1163, 0;
	setp.gt.u64 	%p2950, %rd6473, %rd7;
	or.pred  	%p2951, %p2949, %p2950;
	@%p2951 bra 	$L__BB0_623;
	setp.lt.u64 	%p2952, %rd6473, %rd7;
	mov.u64 	%rd6470, %rd1159;
	@%p2952 bra 	$L__BB0_630;
	setp.gt.u64 	%p2953, %rd6472, %rd8;
	@%p2953 bra 	$L__BB0_623;
	setp.lt.u64 	%p2954, %rd6472, %rd8;
	mov.u64 	%rd6470, %rd1159;
	@%p2954 bra 	$L__BB0_630;
	setp.gt.u64 	%p2955, %rd6471, %rd9;
	@%p2955 bra 	$L__BB0_623;
	setp.lt.u64 	%p2956, %rd6471, %rd9;
	setp.lt.u64 	%p2957, %rd1159, %rd10;
	or.pred  	%p2958, %p2956, %p2957;
	mov.u64 	%rd6470, %rd1159;
	@%p2958 bra 	$L__BB0_630;
$L__BB0_623:
	sub.s64 	%rd1164, %rd1159, %rd10;
	setp.lt.u64 	%p2959, %rd1159, %rd10;
	selp.u64 	%rd5311, 1, 0, %p2959;
	sub.s64 	%rd5312, %rd6471, %rd9;
	setp.lt.u64 	%p2960, %rd6471, %rd9;
	selp.s64 	%rd5313, -1, 0, %p2959;
	add.s64 	%rd6471, %rd5312, %rd5313;
	setp.lt.u64 	%p2961, %rd5312, %rd5311;
	or.pred  	%p2962, %p2960, %p2961;
	selp.u64 	%rd5314, 1, 0, %p2962;
	sub.s64 	%rd5315, %rd6472, %rd8;
	setp.lt.u64 	%p2963, %rd6472, %rd8;
	selp.s64 	%rd5316, -1, 0, %p2962;
	add.s64 	%rd6472, %rd5315, %rd5316;
	setp.lt.u64 	%p2964, %rd5315, %rd5314;
	or.pred  	%p2965, %p2963, %p2964;
	selp.u64 	%rd5317, 1, 0, %p2965;
	sub.s64 	%rd5318, %rd6473, %rd7;
	setp.lt.u64 	%p2966, %rd6473, %rd7;
	selp.s64 	%rd5319, -1, 0, %p2965;
	add.s64 	%rd6473, %rd5318, %rd5319;
	setp.lt.u64 	%p2967, %rd5318, %rd5317;
	or.pred  	%p2968, %p2966, %p2967;
	selp.u64 	%rd5320, 1, 0, %p2968;
	setp.ne.s64 	%p2969, %rd1163, %rd5320;
	setp.gt.u64 	%p2970, %rd6473, %rd7;
	or.pred  	%p2971, %p2969, %p2970;
	@%p2971 bra 	$L__BB0_629;
	setp.lt.u64 	%p2972, %rd6473, %rd7;
	mov.u64 	%rd6470, %rd1164;
	@%p2972 bra 	$L__BB0_630;
	setp.gt.u64 	%p2973, %rd6472, %rd8;
	@%p2973 bra 	$L__BB0_629;
	setp.lt.u64 	%p2974, %rd6472, %rd8;
	mov.u64 	%rd6470, %rd1164;
	@%p2974 bra 	$L__BB0_630;
	setp.gt.u64 	%p2975, %rd6471, %rd9;
	@%p2975 bra 	$L__BB0_629;
	setp.lt.u64 	%p2976, %rd6471, %rd9;
	setp.lt.u64 	%p2977, %rd1164, %rd10;
	or.pred  	%p2978, %p2976, %p2977;
	mov.u64 	%rd6470, %rd1164;
	@%p2978 bra 	$L__BB0_630;
$L__BB0_629:
	sub.s64 	%rd6470, %rd1164, %rd10;
	setp.lt.u64 	%p2979, %rd1164, %rd10;
	selp.u64 	%rd5321, 1, 0, %p2979;
	sub.s64 	%rd5322, %rd6471, %rd9;
	setp.lt.u64 	%p2980, %rd6471, %rd9;
	selp.s64 	%rd5323, -1, 0, %p2979;
	add.s64 	%rd6471, %rd5322, %rd5323;
	setp.lt.u64 	%p2981, %rd5322, %rd5321;
	or.pred  	%p2982, %p2980, %p2981;
	selp.u64 	%rd5324, 1, 0, %p2982;
	sub.s64 	%rd5325, %rd6472, %rd8;
	setp.lt.u64 	%p2983, %rd6472, %rd8;
	selp.s64 	%rd5326, -1, 0, %p2982;
	add.s64 	%rd6472, %rd5325, %rd5326;
	setp.lt.u64 	%p2984, %rd5325, %rd5324;
	or.pred  	%p2985, %p2983, %p2984;
	selp.s64 	%rd5327, -1, 0, %p2985;
	sub.s64 	%rd5328, %rd6473, %rd7;
	add.s64 	%rd6473, %rd5328, %rd5327;
$L__BB0_630:
	mul.lo.s64 	%rd1176, %rd789, %rd6470;
	mul.hi.u64 	%rd5330, %rd6470, %rd789;
	mul.lo.s64 	%rd5331, %rd6375, %rd6470;
	mul.hi.u64 	%rd5332, %rd6470, %rd6375;
	add.s64 	%rd5333, %rd5331, %rd5330;
	setp.lt.u64 	%p2986, %rd5333, %rd5331;
	selp.u64 	%rd5334, 1, 0, %p2986;
	add.s64 	%rd5335, %rd5332, %rd5334;
	mul.lo.s64 	%rd5336, %rd6376, %rd6470;
	mul.hi.u64 	%rd5337, %rd6470, %rd6376;
	add.s64 	%rd5338, %rd5336, %rd5335;
	setp.lt.u64 	%p2987, %rd5338, %rd5336;
	selp.u64 	%rd5339, 1, 0, %p2987;
	add.s64 	%rd5340, %rd5337, %rd5339;
	mul.lo.s64 	%rd5341, %rd6377, %rd6470;
	mul.hi.u64 	%rd5342, %rd6470, %rd6377;
	add.s64 	%rd5343, %rd5341, %rd5340;
	setp.lt.u64 	%p2988, %rd5343, %rd5341;
	selp.u64 	%rd5344, 1, 0, %p2988;
	add.s64 	%rd5345, %rd5342, %rd5344;
	mul.hi.u64 	%rd5346, %rd6471, %rd789;
	mad.lo.s64 	%rd1177, %rd789, %rd6471, %rd5333;
	setp.lt.u64 	%p2989, %rd1177, %rd5333;
	selp.u64 	%rd5347, 1, 0, %p2989;
	add.s64 	%rd5348, %rd5346, %rd5347;
	mul.hi.u64 	%rd5349, %rd6471, %rd6375;
	mad.lo.s64 	%rd5350, %rd6375, %rd6471, %rd5338;
	setp.lt.u64 	%p2990, %rd5350, %rd5338;
	selp.u64 	%rd5351, 1, 0, %p2990;
	add.s64 	%rd5352, %rd5350, %rd5348;
	setp.lt.u64 	%p2991, %rd5352, %rd5350;
	selp.u64 	%rd5353, 1, 0, %p2991;
	add.s64 	%rd5354, %rd5349, %rd5351;
	add.s64 	%rd5355, %rd5354, %rd5353;
	mul.hi.u64 	%rd5356, %rd6471, %rd6376;
	mad.lo.s64 	%rd5357, %rd6376, %rd6471, %rd5343;
	setp.lt.u64 	%p2992, %rd5357, %rd5343;
	selp.u64 	%rd5358, 1, 0, %p2992;
	add.s64 	%rd5359, %rd5357, %rd5355;
	setp.lt.u64 	%p2993, %rd5359, %rd5357;
	selp.u64 	%rd5360, 1, 0, %p2993;
	add.s64 	%rd5361, %rd5356, %rd5358;
	add.s64 	%rd5362, %rd5361, %rd5360;
	mul.hi.u64 	%rd5363, %rd6471, %rd6377;
	mad.lo.s64 	%rd5364, %rd6377, %rd6471, %rd5345;
	setp.lt.u64 	%p2994, %rd5364, %rd5345;
	selp.u64 	%rd5365, 1, 0, %p2994;
	add.s64 	%rd5366, %rd5364, %rd5362;
	setp.lt.u64 	%p2995, %rd5366, %rd5364;
	selp.u64 	%rd5367, 1, 0, %p2995;
	add.s64 	%rd5368, %rd5363, %rd5365;
	add.s64 	%rd5369, %rd5368, %rd5367;
	mul.hi.u64 	%rd5370, %rd6472, %rd789;
	mad.lo.s64 	%rd1178, %rd789, %rd6472, %rd5352;
	setp.lt.u64 	%p2996, %rd1178, %rd5352;
	selp.u64 	%rd5371, 1, 0, %p2996;
	add.s64 	%rd5372, %rd5370, %rd5371;
	mul.hi.u64 	%rd5373, %rd6472, %rd6375;
	mad.lo.s64 	%rd5374, %rd6375, %rd6472, %rd5359;
	setp.lt.u64 	%p2997, %rd5374, %rd5359;
	selp.u64 	%rd5375, 1, 0, %p2997;
	add.s64 	%rd5376, %rd5374, %rd5372;
	setp.lt.u64 	%p2998, %rd5376, %rd5374;
	selp.u64 	%rd5377, 1, 0, %p2998;
	add.s64 	%rd5378, %rd5373, %rd5375;
	add.s64 	%rd5379, %rd5378, %rd5377;
	mul.hi.u64 	%rd5380, %rd6472, %rd6376;
	mad.lo.s64 	%rd5381, %rd6376, %rd6472, %rd5366;
	setp.lt.u64 	%p2999, %rd5381, %rd5366;
	selp.u64 	%rd5382, 1, 0, %p2999;
	add.s64 	%rd5383, %rd5381, %rd5379;
	setp.lt.u64 	%p3000, %rd5383, %rd5381;
	selp.u64 	%rd5384, 1, 0, %p3000;
	add.s64 	%rd5385, %rd5380, %rd5382;
	add.s64 	%rd5386, %rd5385, %rd5384;
	mul.hi.u64 	%rd5387, %rd6472, %rd6377;
	mad.lo.s64 	%rd5388, %rd6377, %rd6472, %rd5369;
	setp.lt.u64 	%p3001, %rd5388, %rd5369;
	selp.u64 	%rd5389, 1, 0, %p3001;
	add.s64 	%rd5390, %rd5388, %rd5386;
	setp.lt.u64 	%p3002, %rd5390, %rd5388;
	selp.u64 	%rd5391, 1, 0, %p3002;
	add.s64 	%rd5392, %rd5387, %rd5389;
	add.s64 	%rd5393, %rd5392, %rd5391;
	mul.hi.u64 	%rd5394, %rd6473, %rd789;
	mad.lo.s64 	%rd1179, %rd789, %rd6473, %rd5376;
	setp.lt.u64 	%p3003, %rd1179, %rd5376;
	selp.u64 	%rd5395, 1, 0, %p3003;
	add.s64 	%rd5396, %rd5394, %rd5395;
	mul.hi.u64 	%rd5397, %rd6473, %rd6375;
	mad.lo.s64 	%rd5398, %rd6375, %rd6473, %rd5383;
	setp.lt.u64 	%p3004, %rd5398, %rd5383;
	selp.u64 	%rd5399, 1, 0, %p3004;
	add.s64 	%rd5400, %rd5398, %rd5396;
	setp.lt.u64 	%p3005, %rd5400, %rd5398;
	selp.u64 	%rd5401, 1, 0, %p3005;
	add.s64 	%rd5402, %rd5397, %rd5399;
	add.s64 	%rd5403, %rd5402, %rd5401;
	mul.hi.u64 	%rd5404, %rd6473, %rd6376;
	mad.lo.s64 	%rd5405, %rd6376, %rd6473, %rd5390;
	setp.lt.u64 	%p3006, %rd5405, %rd5390;
	selp.u64 	%rd5406, 1, 0, %p3006;
	add.s64 	%rd5407, %rd5405, %rd5403;
	setp.lt.u64 	%p3007, %rd5407, %rd5405;
	selp.u64 	%rd5408, 1, 0, %p3007;
	add.s64 	%rd5409, %rd5404, %rd5406;
	add.s64 	%rd5410, %rd5409, %rd5408;
	mul.hi.u64 	%rd5411, %rd6473, %rd6377;
	mad.lo.s64 	%rd5412, %rd6377, %rd6473, %rd5393;
	setp.lt.u64 	%p3008, %rd5412, %rd5393;
	selp.u64 	%rd5413, 1, 0, %p3008;
	add.s64 	%rd5414, %rd5412, %rd5410;
	setp.lt.u64 	%p3009, %rd5414, %rd5412;
	selp.u64 	%rd5415, 1, 0, %p3009;
	add.s64 	%rd5416, %rd5411, %rd5413;
	add.s64 	%rd5417, %rd5416, %rd5415;
	shl.b64 	%rd5418, %rd5400, 32;
	mov.b64 	{%r361, %r362}, %rd5400;
	mov.b64 	{%r363, %r364}, %rd5407;
	mov.b64 	%rd5419, {%r362, %r363};
	mov.b64 	{%r365, %r366}, %rd5414;
	mov.b64 	%rd5420, {%r364, %r365};
	mov.b64 	{%r367, %r368}, %rd5417;
	mov.b64 	%rd5421, {%r366, %r367};
	shr.u64 	%rd5422, %rd5417, 32;
	mul.lo.s64 	%rd5423, %rd5400, 977;
	mov.b64 	%rd5424, 977;
	mul.hi.u64 	%rd5425, %rd5400, %rd5424;
	mul.lo.s64 	%rd5426, %rd5407, 977;
	mul.hi.u64 	%rd5427, %rd5407, %rd5424;
	add.s64 	%rd5428, %rd5426, %rd5425;
	setp.lt.u64 	%p3010, %rd5428, %rd5426;
	selp.u64 	%rd5429, 1, 0, %p3010;
	add.s64 	%rd5430, %rd5427, %rd5429;
	mul.lo.s64 	%rd5431, %rd5414, 977;
	mul.hi.u64 	%rd5432, %rd5414, %rd5424;
	add.s64 	%rd5433, %rd5431, %rd5430;
	setp.lt.u64 	%p3011, %rd5433, %rd5431;
	selp.u64 	%rd5434, 1, 0, %p3011;
	add.s64 	%rd5435, %rd5432, %rd5434;
	mul.lo.s64 	%rd5436, %rd5417, 977;
	mul.hi.u64 	%rd5437, %rd5417, %rd5424;
	add.s64 	%rd5438, %rd5436, %rd5435;
	setp.lt.u64 	%p3012, %rd5438, %rd5436;
	selp.u64 	%rd5439, 1, 0, %p3012;
	add.s64 	%rd5440, %rd5437, %rd5439;
	add.s64 	%rd6474, %rd5423, %rd5418;
	setp.lt.u64 	%p3013, %rd6474, %rd5423;
	selp.u64 	%rd5441, 1, 0, %p3013;
	add.s64 	%rd5442, %rd5428, %rd5419;
	setp.lt.u64 	%p3014, %rd5442, %rd5428;
	add.s64 	%rd6475, %rd5442, %rd5441;
	setp.lt.u64 	%p3015, %rd6475, %rd5442;
	or.pred  	%p3016, %p3014, %p3015;
	selp.u64 	%rd5443, 1, 0, %p3016;
	add.s64 	%rd5444, %rd5433, %rd5420;
	setp.lt.u64 	%p3017, %rd5444, %rd5433;
	add.s64 	%rd6476, %rd5444, %rd5443;
	setp.lt.u64 	%p3018, %rd6476, %rd5444;
	or.pred  	%p3019, %p3017, %p3018;
	selp.u64 	%rd5445, 1, 0, %p3019;
	add.s64 	%rd5446, %rd5438, %rd5421;
	setp.lt.u64 	%p3020, %rd5446, %rd5438;
	add.s64 	%rd6477, %rd5446, %rd5445;
	setp.lt.u64 	%p3021, %rd6477, %rd5446;
	or.pred  	%p3022, %p3020, %p3021;
	selp.u64 	%rd5447, 1, 0, %p3022;
	add.s64 	%rd5448, %rd5440, %rd5422;
	add.s64 	%rd1184, %rd5448, %rd5447;
	setp.eq.s64 	%p3023, %rd1184, 0;
	mov.b64 	%rd6478, 0;
	@%p3023 bra 	$L__BB0_632;
	shl.b64 	%rd5449, %rd1184, 32;
	shr.u64 	%rd5450, %rd1184, 32;
	mov.b64 	%rd5451, 977;
	mul.hi.u64 	%rd5452, %rd1184, %rd5451;
	mad.lo.s64 	%rd5453, %rd1184, 977, %rd5449;
	setp.lt.u64 	%p3024, %rd5453, %rd5449;
	selp.u64 	%rd5454, 1, 0, %p3024;
	add.s64 	%rd6474, %rd5453, %rd6474;
	setp.lt.u64 	%p3025, %rd6474, %rd5453;
	selp.u64 	%rd5455, 1, 0, %p3025;
	add.s64 	%rd5456, %rd5455, %rd5454;
	add.s64 	%rd5457, %rd5450, %rd5452;
	setp.lt.u64 	%p3026, %rd5457, %rd5450;
	selp.u64 	%rd5458, 1, 0, %p3026;
	add.s64 	%rd5459, %rd6475, %rd5457;
	add.s64 	%rd5460, %rd5459, %rd5456;
	setp.lt.u64 	%p3027, %rd5460, %rd6475;
	not.b64 	%rd5461, %rd5457;
	setp.gt.u64 	%p3028, %rd5456, %rd5461;
	or.pred  	%p3029, %p3028, %p3027;
	selp.u64 	%rd5462, 1, 0, %p3029;
	add.s64 	%rd5463, %rd6476, %rd5458;
	add.s64 	%rd1187, %rd5463, %rd5462;
	setp.lt.u64 	%p3030, %rd1187, %rd6476;
	selp.u64 	%rd5464, 1, 0, %p3030;
	add.s64 	%rd1188, %rd6477, %rd5464;
	setp.lt.u64 	%p3031, %rd1188, %rd6477;
	selp.u64 	%rd6478, 1, 0, %p3031;
	mov.u64 	%rd6475, %rd5460;
	mov.u64 	%rd6476, %rd1187;
	mov.u64 	%rd6477, %rd1188;
$L__BB0_632:
	add.s64 	%rd6490, %rd6474, %rd1176;
	setp.lt.u64 	%p3032, %rd6490, %rd6474;
	selp.u64 	%rd5465, 1, 0, %p3032;
	add.s64 	%rd5466, %rd6475, %rd1177;
	setp.lt.u64 	%p3033, %rd5466, %rd6475;
	add.s64 	%rd6489, %rd5466, %rd5465;
	setp.lt.u64 	%p3034, %rd6489, %rd5466;
	or.pred  	%p3035, %p3033, %p3034;
	selp.u64 	%rd5467, 1, 0, %p3035;
	add.s64 	%rd5468, %rd6476, %rd1178;
	setp.lt.u64 	%p3036, %rd5468, %rd6476;
	add.s64 	%rd6488, %rd5468, %rd5467;
	setp.lt.u64 	%p3037, %rd6488, %rd5468;
	or.pred  	%p3038, %p3036, %p3037;
	selp.u64 	%rd5469, 1, 0, %p3038;
	add.s64 	%rd5470, %rd6477, %rd1179;
	setp.lt.u64 	%p3039, %rd5470, %rd6477;
	add.s64 	%rd6487, %rd5470, %rd5469;
	setp.lt.u64 	%p3040, %rd6487, %rd5470;
	or.pred  	%p3041, %p3039, %p3040;
	selp.u64 	%rd5472, 1, 0, %p3041;
	add.s64 	%rd1199, %rd6478, %rd5472;
	setp.ne.s64 	%p3042, %rd1199, 0;
	setp.gt.u64 	%p3043, %rd6487, %rd7;
	or.pred  	%p3044, %p3042, %p3043;
	@%p3044 bra 	$L__BB0_638;
	setp.lt.u64 	%p3045, %rd6487, %rd7;
	@%p3045 bra 	$L__BB0_651;
	setp.gt.u64 	%p3046, %rd6488, %rd8;
	@%p3046 bra 	$L__BB0_638;
	setp.lt.u64 	%p3047, %rd6488, %rd8;
	@%p3047 bra 	$L__BB0_651;
	setp.gt.u64 	%p3048, %rd6489, %rd9;
	@%p3048 bra 	$L__BB0_638;
	setp.lt.u64 	%p3049, %rd6489, %rd9;
	setp.lt.u64 	%p3050, %rd6490, %rd10;
	or.pred  	%p3051, %p3049, %p3050;
	@%p3051 bra 	$L__BB0_651;
$L__BB0_638:
	sub.s64 	%rd1200, %rd6490, %rd10;
	setp.lt.u64 	%p3052, %rd6490, %rd10;
	selp.u64 	%rd5473, 1, 0, %p3052;
	sub.s64 	%rd5474, %rd6489, %rd9;
	setp.lt.u64 	%p3053, %rd6489, %rd9;
	selp.s64 	%rd5475, -1, 0, %p3052;
	add.s64 	%rd6489, %rd5474, %rd5475;
	setp.lt.u64 	%p3054, %rd5474, %rd5473;
	or.pred  	%p3055, %p3053, %p3054;
	selp.u64 	%rd5476, 1, 0, %p3055;
	sub.s64 	%rd5477, %rd6488, %rd8;
	setp.lt.u64 	%p3056, %rd6488, %rd8;
	selp.s64 	%rd5478, -1, 0, %p3055;
	add.s64 	%rd6488, %rd5477, %rd5478;
	setp.lt.u64 	%p3057, %rd5477, %rd5476;
	or.pred  	%p3058, %p3056, %p3057;
	selp.u64 	%rd5479, 1, 0, %p3058;
	sub.s64 	%rd5480, %rd6487, %rd7;
	setp.lt.u64 	%p3059, %rd6487, %rd7;
	selp.s64 	%rd5481, -1, 0, %p3058;
	add.s64 	%rd6487, %rd5480, %rd5481;
	setp.lt.u64 	%p3060, %rd5480, %rd5479;
	or.pred  	%p3061, %p3059, %p3060;
	selp.s64 	%rd5482, -1, 0, %p3061;
	add.s64 	%rd1204, %rd1199, %rd5482;
	setp.ne.s64 	%p3062, %rd1204, 0;
	setp.gt.u64 	%p3063, %rd6487, %rd7;
	or.pred  	%p3064, %p3062, %p3063;
	@%p3064 bra 	$L__BB0_644;
	setp.lt.u64 	%p3065, %rd6487, %rd7;
	mov.u64 	%rd6490, %rd1200;
	@%p3065 bra 	$L__BB0_651;
	setp.gt.u64 	%p3066, %rd6488, %rd8;
	@%p3066 bra 	$L__BB0_644;
	setp.lt.u64 	%p3067, %rd6488, %rd8;
	mov.u64 	%rd6490, %rd1200;
	@%p3067 bra 	$L__BB0_651;
	setp.gt.u64 	%p3068, %rd6489, %rd9;
	@%p3068 bra 	$L__BB0_644;
	setp.lt.u64 	%p3069, %rd6489, %rd9;
	setp.lt.u64 	%p3070, %rd1200, %rd10;
	or.pred  	%p3071, %p3069, %p3070;
	mov.u64 	%rd6490, %rd1200;
	@%p3071 bra 	$L__BB0_651;
$L__BB0_644:
	sub.s64 	%rd1205, %rd1200, %rd10;
	setp.lt.u64 	%p3072, %rd1200, %rd10;
	selp.u64 	%rd5483, 1, 0, %p3072;
	sub.s64 	%rd5484, %rd6489, %rd9;
	setp.lt.u64 	%p3073, %rd6489, %rd9;
	selp.s64 	%rd5485, -1, 0, %p3072;
	add.s64 	%rd6489, %rd5484, %rd5485;
	setp.lt.u64 	%p3074, %rd5484, %rd5483;
	or.pred  	%p3075, %p3073, %p3074;
	selp.u64 	%rd5486, 1, 0, %p3075;
	sub.s64 	%rd5487, %rd6488, %rd8;
	setp.lt.u64 	%p3076, %rd6488, %rd8;
	selp.s64 	%rd5488, -1, 0, %p3075;
	add.s64 	%rd6488, %rd5487, %rd5488;
	setp.lt.u64 	%p3077, %rd5487, %rd5486;
	or.pred  	%p3078, %p3076, %p3077;
	selp.u64 	%rd5489, 1, 0, %p3078;
	sub.s64 	%rd5490, %rd6487, %rd7;
	setp.lt.u64 	%p3079, %rd6487, %rd7;
	selp.s64 	%rd5491, -1, 0, %p3078;
	add.s64 	%rd6487, %rd5490, %rd5491;
	setp.lt.u64 	%p3080, %rd5490, %rd5489;
	or.pred  	%p3081, %p3079, %p3080;
	selp.u64 	%rd5492, 1, 0, %p3081;
	setp.ne.s64 	%p3082, %rd1204, %rd5492;
	setp.gt.u64 	%p3083, %rd6487, %rd7;
	or.pred  	%p3084, %p3082, %p3083;
	@%p3084 bra 	$L__BB0_650;
	setp.lt.u64 	%p3085, %rd6487, %rd7;
	mov.u64 	%rd6490, %rd1205;
	@%p3085 bra 	$L__BB0_651;
	setp.gt.u64 	%p3086, %rd6488, %rd8;
	@%p3086 bra 	$L__BB0_650;
	setp.lt.u64 	%p3087, %rd6488, %rd8;
	mov.u64 	%rd6490, %rd1205;
	@%p3087 bra 	$L__BB0_651;
	setp.gt.u64 	%p3088, %rd6489, %rd9;
	@%p3088 bra 	$L__BB0_650;
	setp.lt.u64 	%p3089, %rd6489, %rd9;
	setp.lt.u64 	%p3090, %rd1205, %rd10;
	or.pred  	%p3091, %p3089, %p3090;
	mov.u64 	%rd6490, %rd1205;
	@%p3091 bra 	$L__BB0_651;
$L__BB0_650:
	sub.s64 	%rd6490, %rd1205, %rd10;
	setp.lt.u64 	%p3092, %rd1205, %rd10;
	selp.u64 	%rd5493, 1, 0, %p3092;
	sub.s64 	%rd5494, %rd6489, %rd9;
	setp.lt.u64 	%p3093, %rd6489, %rd9;
	selp.s64 	%rd5495, -1, 0, %p3092;
	add.s64 	%rd6489, %rd5494, %rd5495;
	setp.lt.u64 	%p3094, %rd5494, %rd5493;
	or.pred  	%p3095, %p3093, %p3094;
	selp.u64 	%rd5496, 1, 0, %p3095;
	sub.s64 	%rd5497, %rd6488, %rd8;
	setp.lt.u64 	%p3096, %rd6488, %rd8;
	selp.s64 	%rd5498, -1, 0, %p3095;
	add.s64 	%rd6488, %rd5497, %rd5498;
	setp.lt.u64 	%p3097, %rd5497, %rd5496;
	or.pred  	%p3098, %p3096, %p3097;
	selp.s64 	%rd5499, -1, 0, %p3098;
	sub.s64 	%rd5500, %rd6487, %rd7;
	add.s64 	%rd6487, %rd5500, %rd5499;
$L__BB0_651:
	add.s32 	%r427, %r4, -1;
	setp.ne.s32 	%p3100, %r4, 0;
	@%p3100 bra 	$L__BB0_3;
	add.s32 	%r6, %r426, -1;
	setp.ne.s32 	%p3101, %r426, 0;
	mov.u32 	%r426, %r6;
	@%p3101 bra 	$L__BB0_2;
	mov.b64 	%rd5505, -1;
	mov.b64 	%rd5506, -4294968275;
	st.local.v2.u64 	[%rd1], {%rd5506, %rd5505};
	st.local.v2.u64 	[%rd1+16], {%rd5505, %rd5505};
	ld.const.u64 	%rd1225, [_P+24];
	ld.const.u64 	%rd1226, [_P+16];
	ld.const.u64 	%rd1227, [_P+8];
	mov.b32 	%r428, 3;
	mov.b16 	%rs41, 0;
	mov.b64 	%rd6515, 0;
	mov.b64 	%rd6514, 1;
	ld.const.u64 	%rd1228, [_P];
	mov.u64 	%rd6516, %rd6515;
	mov.u64 	%rd6517, %rd6515;
$L__BB0_654:
	mul.wide.u32 	%rd5508, %r428, 8;
	add.s64 	%rd5509, %rd1, %rd5508;
	ld.local.u64 	%rd1233, [%rd5509];
	mov.b32 	%r429, 0;
	mov.b64 	%rd6495, 63;
$L__BB0_655:
	cvt.u32.u64 	%r371, %rd6495;
	shr.u64 	%rd5510, %rd1233, %r371;
	and.b64  	%rd1239, %rd5510, 1;
	and.b16  	%rs24, %rs41, 255;
	setp.ne.s16 	%p3102, %rs24, 0;
	@%p3102 bra 	$L__BB0_657;
	setp.eq.s64 	%p3330, %rd1239, 0;
	selp.b64 	%rd6514, %rd6514, %rd6490, %p3330;
	selp.b64 	%rd6515, %rd6515, %rd6489, %p3330;
	selp.b64 	%rd6516, %rd6516, %rd6488, %p3330;
	selp.b64 	%rd6517, %rd6517, %rd6487, %p3330;
	cvt.u16.u64 	%rs41, %rd1239;
	bra.uni 	$L__BB0_700;
$L__BB0_657:
	mul.hi.u64 	%rd5512, %rd6514, %rd6514;
	mul.lo.s64 	%rd5513, %rd6515, %rd6514;
	mul.hi.u64 	%rd5514, %rd6514, %rd6515;
	add.s64 	%rd5515, %rd5513, %rd5512;
	setp.lt.u64 	%p3103, %rd5515, %rd5513;
	selp.u64 	%rd5516, 1, 0, %p3103;
	add.s64 	%rd5517, %rd5514, %rd5516;
	mul.lo.s64 	%rd5518, %rd6516, %rd6514;
	mul.hi.u64 	%rd5519, %rd6514, %rd6516;
	add.s64 	%rd5520, %rd5518, %rd5517;
	setp.lt.u64 	%p3104, %rd5520, %rd5518;
	selp.u64 	%rd5521, 1, 0, %p3104;
	add.s64 	%rd5522, %rd5519, %rd5521;
	mul.lo.s64 	%rd5523, %rd6517, %rd6514;
	mul.hi.u64 	%rd5524, %rd6514, %rd6517;
	add.s64 	%rd5525, %rd5523, %rd5522;
	setp.lt.u64 	%p3105, %rd5525, %rd5523;
	selp.u64 	%rd5526, 1, 0, %p3105;
	add.s64 	%rd5527, %rd5524, %rd5526;
	mul.hi.u64 	%rd5528, %rd6515, %rd6514;
	add.s64 	%rd1244, %rd5515, %rd5513;
	setp.lt.u64 	%p3106, %rd1244, %rd5515;
	selp.u64 	%rd5529, 1, 0, %p3106;
	add.s64 	%rd5530, %rd5528, %rd5529;
	mul.hi.u64 	%rd5531, %rd6515, %rd6515;
	mad.lo.s64 	%rd5532, %rd6515, %rd6515, %rd5520;
	setp.lt.u64 	%p3107, %rd5532, %rd5520;
	selp.u64 	%rd5533, 1, 0, %p3107;
	add.s64 	%rd5534, %rd5532, %rd5530;
	setp.lt.u64 	%p3108, %rd5534, %rd5532;
	selp.u64 	%rd5535, 1, 0, %p3108;
	add.s64 	%rd5536, %rd5531, %rd5533;
	add.s64 	%rd5537, %rd5536, %rd5535;
	mul.lo.s64 	%rd5538, %rd6516, %rd6515;
	mul.hi.u64 	%rd5539, %rd6515, %rd6516;
	add.s64 	%rd5540, %rd5525, %rd5538;
	setp.lt.u64 	%p3109, %rd5540, %rd5525;
	selp.u64 	%rd5541, 1, 0, %p3109;
	add.s64 	%rd5542, %rd5540, %rd5537;
	setp.lt.u64 	%p3110, %rd5542, %rd5540;
	selp.u64 	%rd5543, 1, 0, %p3110;
	add.s64 	%rd5544, %rd5539, %rd5541;
	add.s64 	%rd5545, %rd5544, %rd5543;
	mul.lo.s64 	%rd5546, %rd6517, %rd6515;
	mul.hi.u64 	%rd5547, %rd6515, %rd6517;
	add.s64 	%rd5548, %rd5527, %rd5546;
	setp.lt.u64 	%p3111, %rd5548, %rd5527;
	selp.u64 	%rd5549, 1, 0, %p3111;
	add.s64 	%rd5550, %rd5548, %rd5545;
	setp.lt.u64 	%p3112, %rd5550, %rd5548;
	selp.u64 	%rd5551, 1, 0, %p3112;
	add.s64 	%rd5552, %rd5547, %rd5549;
	add.s64 	%rd5553, %rd5552, %rd5551;
	mul.hi.u64 	%rd5554, %rd6516, %rd6514;
	add.s64 	%rd1245, %rd5534, %rd5518;
	setp.lt.u64 	%p3113, %rd1245, %rd5534;
	selp.u64 	%rd5555, 1, 0, %p3113;
	add.s64 	%rd5556, %rd5554, %rd5555;
	mul.hi.u64 	%rd5557, %rd6516, %rd6515;
	add.s64 	%rd5558, %rd5542, %rd5538;
	setp.lt.u64 	%p3114, %rd5558, %rd5542;
	selp.u64 	%rd5559, 1, 0, %p3114;
	add.s64 	%rd5560, %rd5558, %rd5556;
	setp.lt.u64 	%p3115, %rd5560, %rd5558;
	selp.u64 	%rd5561, 1, 0, %p3115;
	add.s64 	%rd5562, %rd5557, %rd5559;
	add.s64 	%rd5563, %rd5562, %rd5561;
	mul.hi.u64 	%rd5564, %rd6516, %rd6516;
	mad.lo.s64 	%rd5565, %rd6516, %rd6516, %rd5550;
	setp.lt.u64 	%p3116, %rd5565, %rd5550;
	selp.u64 	%rd5566, 1, 0, %p3116;
	add.s64 	%rd5567, %rd5565, %rd5563;
	setp.lt.u64 	%p3117, %rd5567, %rd5565;
	selp.u64 	%rd5568, 1, 0, %p3117;
	add.s64 	%rd5569, %rd5564, %rd5566;
	add.s64 	%rd5570, %rd5569, %rd5568;
	mul.lo.s64 	%rd5571, %rd6517, %rd6516;
	mul.hi.u64 	%rd5572, %rd6516, %rd6517;
	add.s64 	%rd5573, %rd5553, %rd5571;
	setp.lt.u64 	%p3118, %rd5573, %rd5553;
	selp.u64 	%rd5574, 1, 0, %p3118;
	add.s64 	%rd5575, %rd5573, %rd5570;
	setp.lt.u64 	%p3119, %rd5575, %rd5573;
	selp.u64 	%rd5576, 1, 0, %p3119;
	add.s64 	%rd5577, %rd5572, %rd5574;
	add.s64 	%rd5578, %rd5577, %rd5576;
	mul.hi.u64 	%rd5579, %rd6517, %rd6514;
	add.s64 	%rd1246, %rd5560, %rd5523;
	setp.lt.u64 	%p3120, %rd1246, %rd5560;
	selp.u64 	%rd5580, 1, 0, %p3120;
	add.s64 	%rd5581, %rd5579, %rd5580;
	mul.hi.u64 	%rd5582, %rd6517, %rd6515;
	add.s64 	%rd5583, %rd5567, %rd5546;
	setp.lt.u64 	%p3121, %rd5583, %rd5567;
	selp.u64 	%rd5584, 1, 0, %p3121;
	add.s64 	%rd5585, %rd5583, %rd5581;
	setp.lt.u64 	%p3122, %rd5585, %rd5583;
	selp.u64 	%rd5586, 1, 0, %p3122;
	add.s64 	%rd5587, %rd5582, %rd5584;
	add.s64 	%rd5588, %rd5587, %rd5586;
	mul.hi.u64 	%rd5589, %rd6517, %rd6516;
	add.s64 	%rd5590, %rd5575, %rd5571;
	setp.lt.u64 	%p3123, %rd5590, %rd5575;
	selp.u64 	%rd5591, 1, 0, %p3123;
	add.s64 	%rd5592, %rd5590, %rd5588;
	setp.lt.u64 	%p3124, %rd5592, %rd5590;
	selp.u64 	%rd5593, 1, 0, %p3124;
	add.s64 	%rd5594, %rd5589, %rd5591;
	add.s64 	%rd5595, %rd5594, %rd5593;
	mul.hi.u64 	%rd5596, %rd6517, %rd6517;
	mad.lo.s64 	%rd5597, %rd6517, %rd6517, %rd5578;
	setp.lt.u64 	%p3125, %rd5597, %rd5578;
	selp.u64 	%rd5598, 1, 0, %p3125;
	add.s64 	%rd5599, %rd5597, %rd5595;
	setp.lt.u64 	%p3126, %rd5599, %rd5597;
	selp.u64 	%rd5600, 1, 0, %p3126;
	add.s64 	%rd5601, %rd5596, %rd5598;
	add.s64 	%rd5602, %rd5601, %rd5600;
	shl.b64 	%rd5603, %rd5585, 32;
	mov.b64 	{%r372, %r373}, %rd5585;
	mov.b64 	{%r374, %r375}, %rd5592;
	mov.b64 	%rd5604, {%r373, %r374};
	mov.b64 	{%r376, %r377}, %rd5599;
	mov.b64 	%rd5605, {%r375, %r376};
	mov.b64 	{%r378, %r379}, %rd5602;
	mov.b64 	%rd5606, {%r377, %r378};
	shr.u64 	%rd5607, %rd5602, 32;
	mul.lo.s64 	%rd5608, %rd5585, 977;
	mov.b64 	%rd5609, 977;
	mul.hi.u64 	%rd5610, %rd5585, %rd5609;
	mul.lo.s64 	%rd5611, %rd5592, 977;
	mul.hi.u64 	%rd5612, %rd5592, %rd5609;
	add.s64 	%rd5613, %rd5611, %rd5610;
	setp.lt.u64 	%p3127, %rd5613, %rd5611;
	selp.u64 	%rd5614, 1, 0, %p3127;
	add.s64 	%rd5615, %rd5612, %rd5614;
	mul.lo.s64 	%rd5616, %rd5599, 977;
	mul.hi.u64 	%rd5617, %rd5599, %rd5609;
	add.s64 	%rd5618, %rd5616, %rd5615;
	setp.lt.u64 	%p3128, %rd5618, %rd5616;
	selp.u64 	%rd5619, 1, 0, %p3128;
	add.s64 	%rd5620, %rd5617, %rd5619;
	mul.lo.s64 	%rd5621, %rd5602, 977;
	mul.hi.u64 	%rd5622, %rd5602, %rd5609;
	add.s64 	%rd5623, %rd5621, %rd5620;
	setp.lt.u64 	%p3129, %rd5623, %rd5621;
	selp.u64 	%rd5624, 1, 0, %p3129;
	add.s64 	%rd5625, %rd5622, %rd5624;
	add.s64 	%rd6500, %rd5608, %rd5603;
	setp.lt.u64 	%p3130, %rd6500, %rd5608;
	selp.u64 	%rd5626, 1, 0, %p3130;
	add.s64 	%rd5627, %rd5613, %rd5604;
	setp.lt.u64 	%p3131, %rd5627, %rd5613;
	add.s64 	%rd6501, %rd5627, %rd5626;
	setp.lt.u64 	%p3132, %rd6501, %rd5627;
	or.pred  	%p3133, %p3131, %p3132;
	selp.u64 	%rd5628, 1, 0, %p3133;
	add.s64 	%rd5629, %rd5618, %rd5605;
	setp.lt.u64 	%p3134, %rd5629, %rd5618;
	add.s64 	%rd6502, %rd5629, %rd5628;
	setp.lt.u64 	%p3135, %rd6502, %rd5629;
	or.pred  	%p3136, %p3134, %p3135;
	selp.u64 	%rd5630, 1, 0, %p3136;
	add.s64 	%rd5631, %rd5623, %rd5606;
	setp.lt.u64 	%p3137, %rd5631, %rd5623;
	add.s64 	%rd6503, %rd5631, %rd5630;
	setp.lt.u64 	%p3138, %rd6503, %rd5631;
	or.pred  	%p3139, %p3137, %p3138;
	selp.u64 	%rd5632, 1, 0, %p3139;
	add.s64 	%rd5633, %rd5625, %rd5607;
	add.s64 	%rd1251, %rd5633, %rd5632;
	setp.eq.s64 	%p3140, %rd1251, 0;
	mov.b64 	%rd6504, 0;
	@%p3140 bra 	$L__BB0_659;
	shl.b64 	%rd5634, %rd1251, 32;
	shr.u64 	%rd5635, %rd1251, 32;
	mov.b64 	%rd5636, 977;
	mul.hi.u64 	%rd5637, %rd1251, %rd5636;
	mad.lo.s64 	%rd5638, %rd1251, 977, %rd5634;
	setp.lt.u64 	%p3141, %rd5638, %rd5634;
	selp.u64 	%rd5639, 1, 0, %p3141;
	add.s64 	%rd6500, %rd5638, %rd6500;
	setp.lt.u64 	%p3142, %rd6500, %rd5638;
	selp.u64 	%rd5640, 1, 0, %p3142;
	add.s64 	%rd5641, %rd5640, %rd5639;
	add.s64 	%rd5642, %rd5635, %rd5637;
	setp.lt.u64 	%p3143, %rd5642, %rd5635;
	selp.u64 	%rd5643, 1, 0, %p3143;
	add.s64 	%rd5644, %rd6501, %rd5642;
	add.s64 	%rd5645, %rd5644, %rd5641;
	setp.lt.u64 	%p3144, %rd5645, %rd6501;
	not.b64 	%rd5646, %rd5642;
	setp.gt.u64 	%p3145, %rd5641, %rd5646;
	or.pred  	%p3146, %p3145, %p3144;
	selp.u64 	%rd5647, 1, 0, %p3146;
	add.s64 	%rd5648, %rd6502, %rd5643;
	add.s64 	%rd1254, %rd5648, %rd5647;
	setp.lt.u64 	%p3147, %rd1254, %rd6502;
	selp.u64 	%rd5649, 1, 0, %p3147;
	add.s64 	%rd1255, %rd6503, %rd5649;
	setp.lt.u64 	%p3148, %rd1255, %rd6503;
	selp.u64 	%rd6504, 1, 0, %p3148;
	mov.u64 	%rd6501, %rd5645;
	mov.u64 	%rd6502, %rd1254;
	mov.u64 	%rd6503, %rd1255;
$L__BB0_659:
	mad.lo.s64 	%rd6514, %rd6514, %rd6514, %rd6500;
	setp.lt.u64 	%p3149, %rd6514, %rd6500;
	selp.u64 	%rd5650, 1, 0, %p3149;
	add.s64 	%rd5651, %rd6501, %rd1244;
	setp.lt.u64 	%p3150, %rd5651, %rd6501;
	add.s64 	%rd6515, %rd5651, %rd5650;
	setp.lt.u64 	%p3151, %rd6515, %rd5651;
	or.pred  	%p3152, %p3150, %p3151;
	selp.u64 	%rd5652, 1, 0, %p3152;
	add.s64 	%rd5653, %rd6502, %rd1245;
	setp.lt.u64 	%p3153, %rd5653, %rd6502;
	add.s64 	%rd6516, %rd5653, %rd5652;
	setp.lt.u64 	%p3154, %rd6516, %rd5653;
	or.pred  	%p3155, %p3153, %p3154;
	selp.u64 	%rd5654, 1, 0, %p3155;
	add.s64 	%rd5655, %rd6503, %rd1246;
	setp.lt.u64 	%p3156, %rd5655, %rd6503;
	add.s64 	%rd6517, %rd5655, %rd5654;
	setp.lt.u64 	%p3157, %rd6517, %rd5655;
	or.pred  	%p3158, %p3156, %p3157;
	selp.u64 	%rd5657, 1, 0, %p3158;
	add.s64 	%rd1266, %rd6504, %rd5657;
	setp.ne.s64 	%p3159, %rd1266, 0;
	setp.gt.u64 	%p3160, %rd6517, %rd1225;
	or.pred  	%p3161, %p3159, %p3160;
	@%p3161 bra 	$L__BB0_665;
	setp.lt.u64 	%p3162, %rd6517, %rd1225;
	@%p3162 bra 	$L__BB0_678;
	setp.gt.u64 	%p3163, %rd6516, %rd1226;
	@%p3163 bra 	$L__BB0_665;
	setp.lt.u64 	%p3164, %rd6516, %rd1226;
	@%p3164 bra 	$L__BB0_678;
	setp.gt.u64 	%p3165, %rd6515, %rd1227;
	@%p3165 bra 	$L__BB0_665;
	setp.lt.u64 	%p3166, %rd6515, %rd1227;
	setp.lt.u64 	%p3167, %rd6514, %rd1228;
	or.pred  	%p3168, %p3166, %p3167;
	@%p3168 bra 	$L__BB0_678;
$L__BB0_665:
	sub.s64 	%rd1267, %rd6514, %rd1228;
	setp.lt.u64 	%p3169, %rd6514, %rd1228;
	selp.u64 	%rd5658, 1, 0, %p3169;
	sub.s64 	%rd5659, %rd6515, %rd1227;
	setp.lt.u64 	%p3170, %rd6515, %rd1227;
	selp.s64 	%rd5660, -1, 0, %p3169;
	add.s64 	%rd6515, %rd5659, %rd5660;
	setp.lt.u64 	%p3171, %rd5659, %rd5658;
	or.pred  	%p3172, %p3170, %p3171;
	selp.u64 	%rd5661, 1, 0, %p3172;
	sub.s64 	%rd5662, %rd6516, %rd1226;
	setp.lt.u64 	%p3173, %rd6516, %rd1226;
	selp.s64 	%rd5663, -1, 0, %p3172;
	add.s64 	%rd6516, %rd5662, %rd5663;
	setp.lt.u64 	%p3174, %rd5662, %rd5661;
	or.pred  	%p3175, %p3173, %p3174;
	selp.u64 	%rd5664, 1, 0, %p3175;
	sub.s64 	%rd5665, %rd6517, %rd1225;
	setp.lt.u64 	%p3176, %rd6517, %rd1225;
	selp.s64 	%rd5666, -1, 0, %p3175;
	add.s64 	%rd6517, %rd5665, %rd5666;
	setp.lt.u64 	%p3177, %rd5665, %rd5664;
	or.pred  	%p3178, %p3176, %p3177;
	selp.s64 	%rd5667, -1, 0, %p3178;
	add.s64 	%rd1271, %rd1266, %rd5667;
	setp.ne.s64 	%p3179, %rd1271, 0;
	setp.gt.u64 	%p3180, %rd6517, %rd1225;
	or.pred  	%p3181, %p3179, %p3180;
	@%p3181 bra 	$L__BB0_671;
	setp.lt.u64 	%p3182, %rd6517, %rd1225;
	mov.u64 	%rd6514, %rd1267;
	@%p3182 bra 	$L__BB0_678;
	setp.gt.u64 	%p3183, %rd6516, %rd1226;
	@%p3183 bra 	$L__BB0_671;
	setp.lt.u64 	%p3184, %rd6516, %rd1226;
	mov.u64 	%rd6514, %rd1267;
	@%p3184 bra 	$L__BB0_678;
	setp.gt.u64 	%p3185, %rd6515, %rd1227;
	@%p3185 bra 	$L__BB0_671;
	setp.lt.u64 	%p3186, %rd6515, %rd1227;
	setp.lt.u64 	%p3187, %rd1267, %rd1228;
	or.pred  	%p3188, %p3186, %p3187;
	mov.u64 	%rd6514, %rd1267;
	@%p3188 bra 	$L__BB0_678;
$L__BB0_671:
	sub.s64 	%rd1272, %rd1267, %rd1228;
	setp.lt.u64 	%p3189, %rd1267, %rd1228;
	selp.u64 	%rd5668, 1, 0, %p3189;
	sub.s64 	%rd5669, %rd6515, %rd1227;
	setp.lt.u64 	%p3190, %rd6515, %rd1227;
	selp.s64 	%rd5670, -1, 0, %p3189;
	add.s64 	%rd6515, %rd5669, %rd5670;
	setp.lt.u64 	%p3191, %rd5669, %rd5668;
	or.pred  	%p3192, %p3190, %p3191;
	selp.u64 	%rd5671, 1, 0, %p3192;
	sub.s64 	%rd5672, %rd6516, %rd1226;
	setp.lt.u64 	%p3193, %rd6516, %rd1226;
	selp.s64 	%rd5673, -1, 0, %p3192;
	add.s64 	%rd6516, %rd5672, %rd5673;
	setp.lt.u64 	%p3194, %rd5672, %rd5671;
	or.pred  	%p3195, %p3193, %p3194;
	selp.u64 	%rd5674, 1, 0, %p3195;
	sub.s64 	%rd5675, %rd6517, %rd1225;
	setp.lt.u64 	%p3196, %rd6517, %rd1225;
	selp.s64 	%rd5676, -1, 0, %p3195;
	add.s64 	%rd6517, %rd5675, %rd5676;
	setp.lt.u64 	%p3197, %rd5675, %rd5674;
	or.pred  	%p3198, %p3196, %p3197;
	selp.u64 	%rd5677, 1, 0, %p3198;
	setp.ne.s64 	%p3199, %rd1271, %rd5677;
	setp.gt.u64 	%p3200, %rd6517, %rd1225;
	or.pred  	%p3201, %p3199, %p3200;
	@%p3201 bra 	$L__BB0_677;
	setp.lt.u64 	%p3202, %rd6517, %rd1225;
	mov.u64 	%rd6514, %rd1272;
	@%p3202 bra 	$L__BB0_678;
	setp.gt.u64 	%p3203, %rd6516, %rd1226;
	@%p3203 bra 	$L__BB0_677;
	setp.lt.u64 	%p3204, %rd6516, %rd1226;
	mov.u64 	%rd6514, %rd1272;
	@%p3204 bra 	$L__BB0_678;
	setp.gt.u64 	%p3205, %rd6515, %rd1227;
	@%p3205 bra 	$L__BB0_677;
	setp.lt.u64 	%p3206, %rd6515, %rd1227;
	setp.lt.u64 	%p3207, %rd1272, %rd1228;
	or.pred  	%p3208, %p3206, %p3207;
	mov.u64 	%rd6514, %rd1272;
	@%p3208 bra 	$L__BB0_678;
$L__BB0_677:
	sub.s64 	%rd6514, %rd1272, %rd1228;
	setp.lt.u64 	%p3209, %rd1272, %rd1228;
	selp.u64 	%rd5678, 1, 0, %p3209;
	sub.s64 	%rd5679, %rd6515, %rd1227;
	setp.lt.u64 	%p3210, %rd6515, %rd1227;
	selp.s64 	%rd5680, -1, 0, %p3209;
	add.s64 	%rd6515, %rd5679, %rd5680;
	setp.lt.u64 	%p3211, %rd5679, %rd5678;
	or.pred  	%p3212, %p3210, %p3211;
	selp.u64 	%rd5681, 1, 0, %p3212;
	sub.s64 	%rd5682, %rd6516, %rd1226;
	setp.lt.u64 	%p3213, %rd6516, %rd1226;
	selp.s64 	%rd5683, -1, 0, %p3212;
	add.s64 	%rd6516, %rd5682, %rd5683;
	setp.lt.u64 	%p3214, %rd5682, %rd5681;
	or.pred  	%p3215, %p3213, %p3214;
	selp.s64 	%rd5684, -1, 0, %p3215;
	sub.s64 	%rd5685, %rd6517, %rd1225;
	add.s64 	%rd6517, %rd5685, %rd5684;
$L__BB0_678:
	setp.eq.s64 	%p3216, %rd1239, 0;
	mov.b16 	%rs41, 1;
	@%p3216 bra 	$L__BB0_700;
	mul.hi.u64 	%rd5687, %rd6514, %rd6490;
	mul.lo.s64 	%rd5688, %rd6489, %rd6514;
	mul.hi.u64 	%rd5689, %rd6514, %rd6489;
	add.s64 	%rd5690, %rd5688, %rd5687;
	setp.lt.u64 	%p3217, %rd5690, %rd5688;
	selp.u64 	%rd5691, 1, 0, %p3217;
	add.s64 	%rd5692, %rd5689, %rd5691;
	mul.lo.s64 	%rd5693, %rd6488, %rd6514;
	mul.hi.u64 	%rd5694, %rd6514, %rd6488;
	add.s64 	%rd5695, %rd5693, %rd5692;
	setp.lt.u64 	%p3218, %rd5695, %rd5693;
	selp.u64 	%rd5696, 1, 0, %p3218;
	add.s64 	%rd5697, %rd5694, %rd5696;
	mul.lo.s64 	%rd5698, %rd6487, %rd6514;
	mul.hi.u64 	%rd5699, %rd6514, %rd6487;
	add.s64 	%rd5700, %rd5698, %rd5697;
	setp.lt.u64 	%p3219, %rd5700, %rd5698;
	selp.u64 	%rd5701, 1, 0, %p3219;
	add.s64 	%rd5702, %rd5699, %rd5701;
	mul.hi.u64 	%rd5703, %rd6515, %rd6490;
	mad.lo.s64 	%rd1284, %rd6490, %rd6515, %rd5690;
	setp.lt.u64 	%p3220, %rd1284, %rd5690;
	selp.u64 	%rd5704, 1, 0, %p3220;
	add.s64 	%rd5705, %rd5703, %rd5704;
	mul.hi.u64 	%rd5706, %rd6515, %rd6489;
	mad.lo.s64 	%rd5707, %rd6489, %rd6515, %rd5695;
	setp.lt.u64 	%p3221, %rd5707, %rd5695;
	selp.u64 	%rd5708, 1, 0, %p3221;
	add.s64 	%rd5709, %rd5707, %rd5705;
	setp.lt.u64 	%p3222, %rd5709, %rd5707;
	selp.u64 	%rd5710, 1, 0, %p3222;
	add.s64 	%rd5711, %rd5706, %rd5708;
	add.s64 	%rd5712, %rd5711, %rd5710;
	mul.hi.u64 	%rd5713, %rd6515, %rd6488;
	mad.lo.s64 	%rd5714, %rd6488, %rd6515, %rd5700;
	setp.lt.u64 	%p3223, %rd5714, %rd5700;
	selp.u64 	%rd5715, 1, 0, %p3223;
	add.s64 	%rd5716, %rd5714, %rd5712;
	setp.lt.u64 	%p3224, %rd5716, %rd5714;
	selp.u64 	%rd5717, 1, 0, %p3224;
	add.s64 	%rd5718, %rd5713, %rd5715;
	add.s64 	%rd5719, %rd5718, %rd5717;
	mul.hi.u64 	%rd5720, %rd6515, %rd6487;
	mad.lo.s64 	%rd5721, %rd6487, %rd6515, %rd5702;
	setp.lt.u64 	%p3225, %rd5721, %rd5702;
	selp.u64 	%rd5722, 1, 0, %p3225;
	add.s64 	%rd5723, %rd5721, %rd5719;
	setp.lt.u64 	%p3226, %rd5723, %rd5721;
	selp.u64 	%rd5724, 1, 0, %p3226;
	add.s64 	%rd5725, %rd5720, %rd5722;
	add.s64 	%rd5726, %rd5725, %rd5724;
	mul.hi.u64 	%rd5727, %rd6516, %rd6490;
	mad.lo.s64 	%rd1285, %rd6490, %rd6516, %rd5709;
	setp.lt.u64 	%p3227, %rd1285, %rd5709;
	selp.u64 	%rd5728, 1, 0, %p3227;
	add.s64 	%rd5729, %rd5727, %rd5728;
	mul.hi.u64 	%rd5730, %rd6516, %rd6489;
	mad.lo.s64 	%rd5731, %rd6489, %rd6516, %rd5716;
	setp.lt.u64 	%p3228, %rd5731, %rd5716;
	selp.u64 	%rd5732, 1, 0, %p3228;
	add.s64 	%rd5733, %rd5731, %rd5729;
	setp.lt.u64 	%p3229, %rd5733, %rd5731;
	selp.u64 	%rd5734, 1, 0, %p3229;
	add.s64 	%rd5735, %rd5730, %rd5732;
	add.s64 	%rd5736, %rd5735, %rd5734;
	mul.hi.u64 	%rd5737, %rd6516, %rd6488;
	mad.lo.s64 	%rd5738, %rd6488, %rd6516, %rd5723;
	setp.lt.u64 	%p3230, %rd5738, %rd5723;
	selp.u64 	%rd5739, 1, 0, %p3230;
	add.s64 	%rd5740, %rd5738, %rd5736;
	setp.lt.u64 	%p3231, %rd5740, %rd5738;
	selp.u64 	%rd5741, 1, 0, %p3231;
	add.s64 	%rd5742, %rd5737, %rd5739;
	add.s64 	%rd5743, %rd5742, %rd5741;
	mul.hi.u64 	%rd5744, %rd6516, %rd6487;
	mad.lo.s64 	%rd5745, %rd6487, %rd6516, %rd5726;
	setp.lt.u64 	%p3232, %rd5745, %rd5726;
	selp.u64 	%rd5746, 1, 0, %p3232;
	add.s64 	%rd5747, %rd5745, %rd5743;
	setp.lt.u64 	%p3233, %rd5747, %rd5745;
	selp.u64 	%rd5748, 1, 0, %p3233;
	add.s64 	%rd5749, %rd5744, %rd5746;
	add.s64 	%rd5750, %rd5749, %rd5748;
	mul.hi.u64 	%rd5751, %rd6517, %rd6490;
	mad.lo.s64 	%rd1286, %rd6490, %rd6517, %rd5733;
	setp.lt.u64 	%p3234, %rd1286, %rd5733;
	selp.u64 	%rd5752, 1, 0, %p3234;
	add.s64 	%rd5753, %rd5751, %rd5752;
	mul.hi.u64 	%rd5754, %rd6517, %rd6489;
	mad.lo.s64 	%rd5755, %rd6489, %rd6517, %rd5740;
	setp.lt.u64 	%p3235, %rd5755, %rd5740;
	selp.u64 	%rd5756, 1, 0, %p3235;
	add.s64 	%rd5757, %rd5755, %rd5753;
	setp.lt.u64 	%p3236, %rd5757, %rd5755;
	selp.u64 	%rd5758, 1, 0, %p3236;
	add.s64 	%rd5759, %rd5754, %rd5756;
	add.s64 	%rd5760, %rd5759, %rd5758;
	mul.hi.u64 	%rd5761, %rd6517, %rd6488;
	mad.lo.s64 	%rd5762, %rd6488, %rd6517, %rd5747;
	setp.lt.u64 	%p3237, %rd5762, %rd5747;
	selp.u64 	%rd5763, 1, 0, %p3237;
	add.s64 	%rd5764, %rd5762, %rd5760;
	setp.lt.u64 	%p3238, %rd5764, %rd5762;
	selp.u64 	%rd5765, 1, 0, %p3238;
	add.s64 	%rd5766, %rd5761, %rd5763;
	add.s64 	%rd5767, %rd5766, %rd5765;
	mul.hi.u64 	%rd5768, %rd6517, %rd6487;
	mad.lo.s64 	%rd5769, %rd6487, %rd6517, %rd5750;
	setp.lt.u64 	%p3239, %rd5769, %rd5750;
	selp.u64 	%rd5770, 1, 0, %p3239;
	add.s64 	%rd5771, %rd5769, %rd5767;
	setp.lt.u64 	%p3240, %rd5771, %rd5769;
	selp.u64 	%rd5772, 1, 0, %p3240;
	add.s64 	%rd5773, %rd5768, %rd5770;
	add.s64 	%rd5774, %rd5773, %rd5772;
	shl.b64 	%rd5775, %rd5757, 32;
	mov.b64 	{%r380, %r381}, %rd5757;
	mov.b64 	{%r382, %r383}, %rd5764;
	mov.b64 	%rd5776, {%r381, %r382};
	mov.b64 	{%r384, %r385}, %rd5771;
	mov.b64 	%rd5777, {%r383, %r384};
	mov.b64 	{%r386, %r387}, %rd5774;
	mov.b64 	%rd5778, {%r385, %r386};
	shr.u64 	%rd5779, %rd5774, 32;
	mul.lo.s64 	%rd5780, %rd5757, 977;
	mov.b64 	%rd5781, 977;
	mul.hi.u64 	%rd5782, %rd5757, %rd5781;
	mul.lo.s64 	%rd5783, %rd5764, 977;
	mul.hi.u64 	%rd5784, %rd5764, %rd5781;
	add.s64 	%rd5785, %rd5783, %rd5782;
	setp.lt.u64 	%p3241, %rd5785, %rd5783;
	selp.u64 	%rd5786, 1, 0, %p3241;
	add.s64 	%rd5787, %rd5784, %rd5786;
	mul.lo.s64 	%rd5788, %rd5771, 977;
	mul.hi.u64 	%rd5789, %rd5771, %rd5781;
	add.s64 	%rd5790, %rd5788, %rd5787;
	setp.lt.u64 	%p3242, %rd5790, %rd5788;
	selp.u64 	%rd5791, 1, 0, %p3242;
	add.s64 	%rd5792, %rd5789, %rd5791;
	mul.lo.s64 	%rd5793, %rd5774, 977;
	mul.hi.u64 	%rd5794, %rd5774, %rd5781;
	add.s64 	%rd5795, %rd5793, %rd5792;
	setp.lt.u64 	%p3243, %rd5795, %rd5793;
	selp.u64 	%rd5796, 1, 0, %p3243;
	add.s64 	%rd5797, %rd5794, %rd5796;
	add.s64 	%rd6509, %rd5780, %rd5775;
	setp.lt.u64 	%p3244, %rd6509, %rd5780;
	selp.u64 	%rd5798, 1, 0, %p3244;
	add.s64 	%rd5799, %rd5785, %rd5776;
	setp.lt.u64 	%p3245, %rd5799, %rd5785;
	add.s64 	%rd6510, %rd5799, %rd5798;
	setp.lt.u64 	%p3246, %rd6510, %rd5799;
	or.pred  	%p3247, %p3245, %p3246;
	selp.u64 	%rd5800, 1, 0, %p3247;
	add.s64 	%rd5801, %rd5790, %rd5777;
	setp.lt.u64 	%p3248, %rd5801, %rd5790;
	add.s64 	%rd6511, %rd5801, %rd5800;
	setp.lt.u64 	%p3249, %rd6511, %rd5801;
	or.pred  	%p3250, %p3248, %p3249;
	selp.u64 	%rd5802, 1, 0, %p3250;
	add.s64 	%rd5803, %rd5795, %rd5778;
	setp.lt.u64 	%p3251, %rd5803, %rd5795;
	add.s64 	%rd6512, %rd5803, %rd5802;
	setp.lt.u64 	%p3252, %rd6512, %rd5803;
	or.pred  	%p3253, %p3251, %p3252;
	selp.u64 	%rd5804, 1, 0, %p3253;
	add.s64 	%rd5805, %rd5797, %rd5779;
	add.s64 	%rd1291, %rd5805, %rd5804;
	setp.eq.s64 	%p3254, %rd1291, 0;
	mov.b64 	%rd6513, 0;
	@%p3254 bra 	$L__BB0_681;
	shl.b64 	%rd5806, %rd1291, 32;
	shr.u64 	%rd5807, %rd1291, 32;
	mov.b64 	%rd5808, 977;
	mul.hi.u64 	%rd5809, %rd1291, %rd5808;
	mad.lo.s64 	%rd5810, %rd1291, 977, %rd5806;
	setp.lt.u64 	%p3255, %rd5810, %rd5806;
	selp.u64 	%rd5811, 1, 0, %p3255;
	add.s64 	%rd6509, %rd5810, %rd6509;
	setp.lt.u64 	%p3256, %rd6509, %rd5810;
	selp.u64 	%rd5812, 1, 0, %p3256;
	add.s64 	%rd5813, %rd5812, %rd5811;
	add.s64 	%rd5814, %rd5807, %rd5809;
	setp.lt.u64 	%p3257, %rd5814, %rd5807;
	selp.u64 	%rd5815, 1, 0, %p3257;
	add.s64 	%rd5816, %rd6510, %rd5814;
	add.s64 	%rd5817, %rd5816, %rd5813;
	setp.lt.u64 	%p3258, %rd5817, %rd6510;
	not.b64 	%rd5818, %rd5814;
	setp.gt.u64 	%p3259, %rd5813, %rd5818;
	or.pred  	%p3260, %p3259, %p3258;
	selp.u64 	%rd5819, 1, 0, %p3260;
	add.s64 	%rd5820, %rd6511, %rd5815;
	add.s64 	%rd1294, %rd5820, %rd5819;
	setp.lt.u64 	%p3261, %rd1294, %rd6511;
	selp.u64 	%rd5821, 1, 0, %p3261;
	add.s64 	%rd1295, %rd6512, %rd5821;
	setp.lt.u64 	%p3262, %rd1295, %rd6512;
	selp.u64 	%rd6513, 1, 0, %p3262;
	mov.u64 	%rd6510, %rd5817;
	mov.u64 	%rd6511, %rd1294;
	mov.u64 	%rd6512, %rd1295;
$L__BB0_681:
	mad.lo.s64 	%rd6514, %rd6490, %rd6514, %rd6509;
	setp.lt.u64 	%p3263, %rd6514, %rd6509;
	selp.u64 	%rd5822, 1, 0, %p3263;
	add.s64 	%rd5823, %rd6510, %rd1284;
	setp.lt.u64 	%p3264, %rd5823, %rd6510;
	add.s64 	%rd6515, %rd5823, %rd5822;
	setp.lt.u64 	%p3265, %rd6515, %rd5823;
	or.pred  	%p3266, %p3264, %p3265;
	selp.u64 	%rd5824, 1, 0, %p3266;
	add.s64 	%rd5825, %rd6511, %rd1285;
	setp.lt.u64 	%p3267, %rd5825, %rd6511;
	add.s64 	%rd6516, %rd5825, %rd5824;
	setp.lt.u64 	%p3268, %rd6516, %rd5825;
	or.pred  	%p3269, %p3267, %p3268;
	selp.u64 	%rd5826, 1, 0, %p3269;
	add.s64 	%rd5827, %rd6512, %rd1286;
	setp.lt.u64 	%p3270, %rd5827, %rd6512;
	add.s64 	%rd6517, %rd5827, %rd5826;
	setp.lt.u64 	%p3271, %rd6517, %rd5827;
	or.pred  	%p3272, %p3270, %p3271;
	selp.u64 	%rd5829, 1, 0, %p3272;
	add.s64 	%rd1306, %rd6513, %rd5829;
	setp.ne.s64 	%p3273, %rd1306, 0;
	setp.gt.u64 	%p3274, %rd6517, %rd1225;
	or.pred  	%p3275, %p3273, %p3274;
	@%p3275 bra 	$L__BB0_687;
	setp.lt.u64 	%p3276, %rd6517, %rd1225;
	@%p3276 bra 	$L__BB0_700;
	setp.gt.u64 	%p3277, %rd6516, %rd1226;
	@%p3277 bra 	$L__BB0_687;
	setp.lt.u64 	%p3278, %rd6516, %rd1226;
	@%p3278 bra 	$L__BB0_700;
	setp.gt.u64 	%p3279, %rd6515, %rd1227;
	@%p3279 bra 	$L__BB0_687;
	setp.lt.u64 	%p3280, %rd6515, %rd1227;
	setp.lt.u64 	%p3281, %rd6514, %rd1228;
	or.pred  	%p3282, %p3280, %p3281;
	@%p3282 bra 	$L__BB0_700;
$L__BB0_687:
	sub.s64 	%rd1307, %rd6514, %rd1228;
	setp.lt.u64 	%p3283, %rd6514, %rd1228;
	selp.u64 	%rd5830, 1, 0, %p3283;
	sub.s64 	%rd5831, %rd6515, %rd1227;
	setp.lt.u64 	%p3284, %rd6515, %rd1227;
	selp.s64 	%rd5832, -1, 0, %p3283;
	add.s64 	%rd6515, %rd5831, %rd5832;
	setp.lt.u64 	%p3285, %rd5831, %rd5830;
	or.pred  	%p3286, %p3284, %p3285;
	selp.u64 	%rd5833, 1, 0, %p3286;
	sub.s64 	%rd5834, %rd6516, %rd1226;
	setp.lt.u64 	%p3287, %rd6516, %rd1226;
	selp.s64 	%rd5835, -1, 0, %p3286;
	add.s64 	%rd6516, %rd5834, %rd5835;
	setp.lt.u64 	%p3288, %rd5834, %rd5833;
	or.pred  	%p3289, %p3287, %p3288;
	selp.u64 	%rd5836, 1, 0, %p3289;
	sub.s64 	%rd5837, %rd6517, %rd1225;
	setp.lt.u64 	%p3290, %rd6517, %rd1225;
	selp.s64 	%rd5838, -1, 0, %p3289;
	add.s64 	%rd6517, %rd5837, %rd5838;
	setp.lt.u64 	%p3291, %rd5837, %rd5836;
	or.pred  	%p3292, %p3290, %p3291;
	selp.s64 	%rd5839, -1, 0, %p3292;
	add.s64 	%rd1311, %rd1306, %rd5839;
	setp.ne.s64 	%p3293, %rd1311, 0;
	setp.gt.u64 	%p3294, %rd6517, %rd1225;
	or.pred  	%p3295, %p3293, %p3294;
	@%p3295 bra 	$L__BB0_693;
	setp.lt.u64 	%p3296, %rd6517, %rd1225;
	mov.u64 	%rd6514, %rd1307;
	@%p3296 bra 	$L__BB0_700;
	setp.gt.u64 	%p3297, %rd6516, %rd1226;
	@%p3297 bra 	$L__BB0_693;
	setp.lt.u64 	%p3298, %rd6516, %rd1226;
	mov.u64 	%rd6514, %rd1307;
	@%p3298 bra 	$L__BB0_700;
	setp.gt.u64 	%p3299, %rd6515, %rd1227;
	@%p3299 bra 	$L__BB0_693;
	setp.lt.u64 	%p3300, %rd6515, %rd1227;
	setp.lt.u64 	%p3301, %rd1307, %rd1228;
	or.pred  	%p3302, %p3300, %p3301;
	mov.u64 	%rd6514, %rd1307;
	@%p3302 bra 	$L__BB0_700;
$L__BB0_693:
	sub.s64 	%rd1312, %rd1307, %rd1228;
	setp.lt.u64 	%p3303, %rd1307, %rd1228;
	selp.u64 	%rd5840, 1, 0, %p3303;
	sub.s64 	%rd5841, %rd6515, %rd1227;
	setp.lt.u64 	%p3304, %rd6515, %rd1227;
	selp.s64 	%rd5842, -1, 0, %p3303;
	add.s64 	%rd6515, %rd5841, %rd5842;
	setp.lt.u64 	%p3305, %rd5841, %rd5840;
	or.pred  	%p3306, %p3304, %p3305;
	selp.u64 	%rd5843, 1, 0, %p3306;
	sub.s64 	%rd5844, %rd6516, %rd1226;
	setp.lt.u64 	%p3307, %rd6516, %rd1226;
	selp.s64 	%rd5845, -1, 0, %p3306;
	add.s64 	%rd6516, %rd5844, %rd5845;
	setp.lt.u64 	%p3308, %rd5844, %rd5843;
	or.pred  	%p3309, %p3307, %p3308;
	selp.u64 	%rd5846, 1, 0, %p3309;
	sub.s64 	%rd5847, %rd6517, %rd1225;
	setp.lt.u64 	%p3310, %rd6517, %rd1225;
	selp.s64 	%rd5848, -1, 0, %p3309;
	add.s64 	%rd6517, %rd5847, %rd5848;
	setp.lt.u64 	%p3311, %rd5847, %rd5846;
	or.pred  	%p3312, %p3310, %p3311;
	selp.u64 	%rd5849, 1, 0, %p3312;
	setp.ne.s64 	%p3313, %rd1311, %rd5849;
	setp.gt.u64 	%p3314, %rd6517, %rd1225;
	or.pred  	%p3315, %p3313, %p3314;
	@%p3315 bra 	$L__BB0_699;
	setp.lt.u64 	%p3316, %rd6517, %rd1225;
	mov.u64 	%rd6514, %rd1312;
	@%p3316 bra 	$L__BB0_700;
	setp.gt.u64 	%p3317, %rd6516, %rd1226;
	@%p3317 bra 	$L__BB0_699;
	setp.lt.u64 	%p3318, %rd6516, %rd1226;
	mov.u64 	%rd6514, %rd1312;
	@%p3318 bra 	$L__BB0_700;
	setp.gt.u64 	%p3319, %rd6515, %rd1227;
	@%p3319 bra 	$L__BB0_699;
	setp.lt.u64 	%p3320, %rd6515, %rd1227;
	setp.lt.u64 	%p3321, %rd1312, %rd1228;
	or.pred  	%p3322, %p3320, %p3321;
	mov.u64 	%rd6514, %rd1312;
	@%p3322 bra 	$L__BB0_700;
$L__BB0_699:
	sub.s64 	%rd6514, %rd1312, %rd1228;
	setp.lt.u64 	%p3323, %rd1312, %rd1228;
	selp.u64 	%rd5850, 1, 0, %p3323;
	sub.s64 	%rd5851, %rd6515, %rd1227;
	setp.lt.u64 	%p3324, %rd6515, %rd1227;
	selp.s64 	%rd5852, -1, 0, %p3323;
	add.s64 	%rd6515, %rd5851, %rd5852;
	setp.lt.u64 	%p3325, %rd5851, %rd5850;
	or.pred  	%p3326, %p3324, %p3325;
	selp.u64 	%rd5853, 1, 0, %p3326;
	sub.s64 	%rd5854, %rd6516, %rd1226;
	setp.lt.u64 	%p3327, %rd6516, %rd1226;
	selp.s64 	%rd5855, -1, 0, %p3326;
	add.s64 	%rd6516, %rd5854, %rd5855;
	setp.lt.u64 	%p3328, %rd5854, %rd5853;
	or.pred  	%p3329, %p3327, %p3328;
	selp.s64 	%rd5856, -1, 0, %p3329;
	sub.s64 	%rd5857, %rd6517, %rd1225;
	add.s64 	%rd6517, %rd5857, %rd5856;
$L__BB0_700:
	add.s32 	%r429, %r429, -1;
	add.s64 	%rd6495, %rd6495, -1;
	setp.ne.s32 	%p3331, %r429, -64;
	@%p3331 bra 	$L__BB0_655;
	add.s32 	%r10, %r428, -1;
	setp.ne.s32 	%p3332, %r428, 0;
	mov.u32 	%r428, %r10;
	@%p3332 bra 	$L__BB0_654;
	mul.lo.s64 	%rd5859, %rd6515, %rd6514;
	mul.hi.u64 	%rd5860, %rd6514, %rd6515;
	mul.lo.s64 	%rd5861, %rd6516, %rd6514;
	mul.hi.u64 	%rd5862, %rd6514, %rd6516;
	add.s64 	%rd5863, %rd5861, %rd5860;
	setp.lt.u64 	%p3333, %rd5863, %rd5861;
	selp.u64 	%rd5864, 1, 0, %p3333;
	add.s64 	%rd5865, %rd5862, %rd5864;
	mul.lo.s64 	%rd5866, %rd6517, %rd6514;
	mul.hi.u64 	%rd5867, %rd6514, %rd6517;
	add.s64 	%rd5868, %rd5866, %rd5865;
	setp.lt.u64 	%p3334, %rd5868, %rd5866;
	selp.u64 	%rd5869, 1, 0, %p3334;
	add.s64 	%rd5870, %rd5867, %rd5869;
	mul.hi.u64 	%rd5871, %rd6515, %rd6516;
	mad.lo.s64 	%rd5872, %rd6516, %rd6515, %rd5868;
	setp.lt.u64 	%p3335, %rd5872, %rd5868;
	selp.u64 	%rd5873, 1, 0, %p3335;
	add.s64 	%rd5874, %rd5871, %rd5873;
	mul.hi.u64 	%rd5875, %rd6515, %rd6517;
	mad.lo.s64 	%rd5876, %rd6517, %rd6515, %rd5870;
	setp.lt.u64 	%p3336, %rd5876, %rd5870;
	selp.u64 	%rd5877, 1, 0, %p3336;
	add.s64 	%rd5878, %rd5876, %rd5874;
	setp.lt.u64 	%p3337, %rd5878, %rd5876;
	selp.u64 	%rd5879, 1, 0, %p3337;
	add.s64 	%rd5880, %rd5875, %rd5877;
	add.s64 	%rd5881, %rd5880, %rd5879;
	mul.hi.u64 	%rd5882, %rd6516, %rd6517;
	mad.lo.s64 	%rd5883, %rd6517, %rd6516, %rd5881;
	setp.lt.u64 	%p3338, %rd5883, %rd5881;
	selp.u64 	%rd5884, 1, 0, %p3338;
	add.s64 	%rd5885, %rd5882, %rd5884;
	shl.b64 	%rd5886, %rd5859, 1;
	mov.b64 	{%r388, %r389}, %rd5859;
	mov.b64 	{%r390, %r391}, %rd5863;
	shf.l.wrap.b32 	%r392, %r389, %r390, 1;
	shf.l.wrap.b32 	%r393, %r390, %r391, 1;
	mov.b64 	%rd5887, {%r392, %r393};
	mov.b64 	{%r394, %r395}, %rd5872;
	shf.l.wrap.b32 	%r396, %r391, %r394, 1;
	shf.l.wrap.b32 	%r397, %r394, %r395, 1;
	mov.b64 	%rd5888, {%r396, %r397};
	mov.b64 	{%r398, %r399}, %rd5878;
	shf.l.wrap.b32 	%r400, %r395, %r398, 1;
	shf.l.wrap.b32 	%r401, %r398, %r399, 1;
	mov.b64 	%rd5889, {%r400, %r401};
	mov.b64 	{%r402, %r403}, %rd5883;
	shf.l.wrap.b32 	%r404, %r399, %r402, 1;
	shf.l.wrap.b32 	%r405, %r402, %r403, 1;
	mov.b64 	%rd5890, {%r404, %r405};
	shr.u64 	%rd5891, %rd5885, 63;
	mov.b64 	{%r406, %r407}, %rd5885;
	shf.l.wrap.b32 	%r408, %r403, %r406, 1;
	shf.l.wrap.b32 	%r409, %r406, %r407, 1;
	mov.b64 	%rd5892, {%r408, %r409};
	mul.hi.u64 	%rd5893, %rd6514, %rd6514;
	mul.hi.u64 	%rd5894, %rd6515, %rd6515;
	mul.hi.u64 	%rd5895, %rd6516, %rd6516;
	mul.hi.u64 	%rd5896, %rd6517, %rd6517;
	add.s64 	%rd1325, %rd5886, %rd5893;
	setp.lt.u64 	%p3339, %rd1325, %rd5886;
	selp.u64 	%rd5897, 1, 0, %p3339;
	mad.lo.s64 	%rd5898, %rd6515, %rd6515, %rd5887;
	setp.lt.u64 	%p3340, %rd5898, %rd5887;
	add.s64 	%rd1326, %rd5898, %rd5897;
	setp.lt.u64 	%p3341, %rd1326, %rd5898;
	or.pred  	%p3342, %p3340, %p3341;
	selp.u64 	%rd5899, 1, 0, %p3342;
	add.s64 	%rd5900, %rd5888, %rd5894;
	setp.lt.u64 	%p3343, %rd5900, %rd5888;
	add.s64 	%rd1327, %rd5900, %rd5899;
	setp.lt.u64 	%p3344, %rd1327, %rd5900;
	or.pred  	%p3345, %p3343, %p3344;
	selp.u64 	%rd5901, 1, 0, %p3345;
	mad.lo.s64 	%rd5902, %rd6516, %rd6516, %rd5889;
	setp.lt.u64 	%p3346, %rd5902, %rd5889;
	add.s64 	%rd5903, %rd5902, %rd5901;
	setp.lt.u64 	%p3347, %rd5903, %rd5902;
	or.pred  	%p3348, %p3346, %p3347;
	selp.u64 	%rd5904, 1, 0, %p3348;
	add.s64 	%rd5905, %rd5890, %rd5895;
	setp.lt.u64 	%p3349, %rd5905, %rd5890;
	add.s64 	%rd5906, %rd5905, %rd5904;
	setp.lt.u64 	%p3350, %rd5906, %rd5905;
	or.pred  	%p3351, %p3349, %p3350;
	selp.u64 	%rd5907, 1, 0, %p3351;
	mad.lo.s64 	%rd5908, %rd6517, %rd6517, %rd5892;
	setp.lt.u64 	%p3352, %rd5908, %rd5892;
	add.s64 	%rd5909, %rd5908, %rd5907;
	setp.lt.u64 	%p3353, %rd5909, %rd5908;
	or.pred  	%p3354, %p3352, %p3353;
	selp.u64 	%rd5910, 1, 0, %p3354;
	add.s64 	%rd5911, %rd5891, %rd5896;
	add.s64 	%rd5912, %rd5911, %rd5910;
	shl.b64 	%rd5913, %rd5903, 32;
	mov.b64 	{%r410, %r411}, %rd5903;
	mov.b64 	{%r412, %r413}, %rd5906;
	mov.b64 	%rd5914, {%r411, %r412};
	mov.b64 	{%r414, %r415}, %rd5909;
	mov.b64 	%rd5915, {%r413, %r414};
	mov.b64 	{%r416, %r417}, %rd5912;
	mov.b64 	%rd5916, {%r415, %r416};
	shr.u64 	%rd5917, %rd5912, 32;
	mul.lo.s64 	%rd5918, %rd5903, 977;
	mov.b64 	%rd5919, 977;
	mul.hi.u64 	%rd5920, %rd5903, %rd5919;
	mul.lo.s64 	%rd5921, %rd5906, 977;
	mul.hi.u64 	%rd5922, %rd5906, %rd5919;
	add.s64 	%rd5923, %rd5921, %rd5920;
	setp.lt.u64 	%p3355, %rd5923, %rd5921;
	selp.u64 	%rd5924, 1, 0, %p3355;
	add.s64 	%rd5925, %rd5922, %rd5924;
	mul.lo.s64 	%rd5926, %rd5909, 977;
	mul.hi.u64 	%rd5927, %rd5909, %rd5919;
	add.s64 	%rd5928, %rd5926, %rd5925;
	setp.lt.u64 	%p3356, %rd5928, %rd5926;
	selp.u64 	%rd5929, 1, 0, %p3356;
	add.s64 	%rd5930, %rd5927, %rd5929;
	mul.lo.s64 	%rd5931, %rd5912, 977;
	mul.hi.u64 	%rd5932, %rd5912, %rd5919;
	add.s64 	%rd5933, %rd5931, %rd5930;
	setp.lt.u64 	%p3357, %rd5933, %rd5931;
	selp.u64 	%rd5934, 1, 0, %p3357;
	add.s64 	%rd5935, %rd5932, %rd5934;
	add.s64 	%rd6518, %rd5918, %rd5913;
	setp.lt.u64 	%p3358, %rd6518, %rd5918;
	selp.u64 	%rd5936, 1, 0, %p3358;
	add.s64 	%rd5937, %rd5923, %rd5914;
	setp.lt.u64 	%p3359, %rd5937, %rd5923;
	add.s64 	%rd6519, %rd5937, %rd5936;
	setp.lt.u64 	%p3360, %rd6519, %rd5937;
	or.pred  	%p3361, %p3359, %p3360;
	selp.u64 	%rd5938, 1, 0, %p3361;
	add.s64 	%rd5939, %rd5928, %rd5915;
	setp.lt.u64 	%p3362, %rd5939, %rd5928;
	add.s64 	%rd6520, %rd5939, %rd5938;
	setp.lt.u64 	%p3363, %rd6520, %rd5939;
	or.pred  	%p3364, %p3362, %p3363;
	selp.u64 	%rd5940, 1, 0, %p3364;
	add.s64 	%rd5941, %rd5933, %rd5916;
	setp.lt.u64 	%p3365, %rd5941, %rd5933;
	add.s64 	%rd6521, %rd5941, %rd5940;
	setp.lt.u64 	%p3366, %rd6521, %rd5941;
	or.pred  	%p3367, %p3365, %p3366;
	selp.u64 	%rd5942, 1, 0, %p3367;
	add.s64 	%rd5943, %rd5935, %rd5917;
	add.s64 	%rd1332, %rd5943, %rd5942;
	setp.eq.s64 	%p3368, %rd1332, 0;
	mov.b64 	%rd6522, 0;
	@%p3368 bra 	$L__BB0_704;
	shl.b64 	%rd5944, %rd1332, 32;
	shr.u64 	%rd5945, %rd1332, 32;
	mov.b64 	%rd5946, 977;
	mul.hi.u64 	%rd5947, %rd1332, %rd5946;
	mad.lo.s64 	%rd5948, %rd1332, 977, %rd5944;
	setp.lt.u64 	%p3369, %rd5948, %rd5944;
	selp.u64 	%rd5949, 1, 0, %p3369;
	add.s64 	%rd6518, %rd5948, %rd6518;
	setp.lt.u64 	%p3370, %rd6518, %rd5948;
	selp.u64 	%rd5950, 1, 0, %p3370;
	add.s64 	%rd5951, %rd5950, %rd5949;
	add.s64 	%rd5952, %rd5945, %rd5947;
	setp.lt.u64 	%p3371, %rd5952, %rd5945;
	selp.u64 	%rd5953, 1, 0, %p3371;
	add.s64 	%rd5954, %rd6519, %rd5952;
	add.s64 	%rd5955, %rd5954, %rd5951;
	setp.lt.u64 	%p3372, %rd5955, %rd6519;
	not.b64 	%rd5956, %rd5952;
	setp.gt.u64 	%p3373, %rd5951, %rd5956;
	or.pred  	%p3374, %p3373, %p3372;
	selp.u64 	%rd5957, 1, 0, %p3374;
	add.s64 	%rd5958, %rd6520, %rd5953;
	add.s64 	%rd1335, %rd5958, %rd5957;
	setp.lt.u64 	%p3375, %rd1335, %rd6520;
	selp.u64 	%rd5959, 1, 0, %p3375;
	add.s64 	%rd1336, %rd6521, %rd5959;
	setp.lt.u64 	%p3376, %rd1336, %rd6521;
	selp.u64 	%rd6522, 1, 0, %p3376;
	mov.u64 	%rd6519, %rd5955;
	mov.u64 	%rd6520, %rd1335;
	mov.u64 	%rd6521, %rd1336;
$L__BB0_704:
	mad.lo.s64 	%rd6523, %rd6514, %rd6514, %rd6518;
	setp.lt.u64 	%p3377, %rd6523, %rd6518;
	selp.u64 	%rd5960, 1, 0, %p3377;
	add.s64 	%rd5961, %rd6519, %rd1325;
	setp.lt.u64 	%p3378, %rd5961, %rd6519;
	add.s64 	%rd6524, %rd5961, %rd5960;
	setp.lt.u64 	%p3379, %rd6524, %rd5961;
	or.pred  	%p3380, %p3378, %p3379;
	selp.u64 	%rd5962, 1, 0, %p3380;
	add.s64 	%rd5963, %rd6520, %rd1326;
	setp.lt.u64 	%p3381, %rd5963, %rd6520;
	add.s64 	%rd6525, %rd5963, %rd5962;
	setp.lt.u64 	%p3382, %rd6525, %rd5963;
	or.pred  	%p3383, %p3381, %p3382;
	selp.u64 	%rd5964, 1, 0, %p3383;
	add.s64 	%rd5965, %rd6521, %rd1327;
	setp.lt.u64 	%p3384, %rd5965, %rd6521;
	add.s64 	%rd6526, %rd5965, %rd5964;
	setp.lt.u64 	%p3385, %rd6526, %rd5965;
	or.pred  	%p3386, %p3384, %p3385;
	selp.u64 	%rd5967, 1, 0, %p3386;
	add.s64 	%rd1347, %rd6522, %rd5967;
	setp.ne.s64 	%p3387, %rd1347, 0;
	setp.gt.u64 	%p3388, %rd6526, %rd1225;
	or.pred  	%p3389, %p3387, %p3388;
	@%p3389 bra 	$L__BB0_710;
	setp.lt.u64 	%p3390, %rd6526, %rd1225;
	@%p3390 bra 	$L__BB0_723;
	setp.gt.u64 	%p3391, %rd6525, %rd1226;
	@%p3391 bra 	$L__BB0_710;
	setp.lt.u64 	%p3392, %rd6525, %rd1226;
	@%p3392 bra 	$L__BB0_723;
	setp.gt.u64 	%p3393, %rd6524, %rd1227;
	@%p3393 bra 	$L__BB0_710;
	setp.lt.u64 	%p3394, %rd6524, %rd1227;
	setp.lt.u64 	%p3395, %rd6523, %rd1228;
	or.pred  	%p3396, %p3394, %p3395;
	@%p3396 bra 	$L__BB0_723;
$L__BB0_710:
	sub.s64 	%rd1348, %rd6523, %rd1228;
	setp.lt.u64 	%p3397, %rd6523, %rd1228;
	selp.u64 	%rd5968, 1, 0, %p3397;
	sub.s64 	%rd5969, %rd6524, %rd1227;
	setp.lt.u64 	%p3398, %rd6524, %rd1227;
	selp.s64 	%rd5970, -1, 0, %p3397;
	add.s64 	%rd6524, %rd5969, %rd5970;
	setp.lt.u64 	%p3399, %rd5969, %rd5968;
	or.pred  	%p3400, %p3398, %p3399;
	selp.u64 	%rd5971, 1, 0, %p3400;
	sub.s64 	%rd5972, %rd6525, %rd1226;
	setp.lt.u64 	%p3401, %rd6525, %rd1226;
	selp.s64 	%rd5973, -1, 0, %p3400;
	add.s64 	%rd6525, %rd5972, %rd5973;
	setp.lt.u64 	%p3402, %rd5972, %rd5971;
	or.pred  	%p3403, %p3401, %p3402;
	selp.u64 	%rd5974, 1, 0, %p3403;
	sub.s64 	%rd5975, %rd6526, %rd1225;
	setp.lt.u64 	%p3404, %rd6526, %rd1225;
	selp.s64 	%rd5976, -1, 0, %p3403;
	add.s64 	%rd6526, %rd5975, %rd5976;
	setp.lt.u64 	%p3405, %rd5975, %rd5974;
	or.pred  	%p3406, %p3404, %p3405;
	selp.s64 	%rd5977, -1, 0, %p3406;
	add.s64 	%rd1352, %rd1347, %rd5977;
	setp.ne.s64 	%p3407, %rd1352, 0;
	setp.gt.u64 	%p3408, %rd6526, %rd1225;
	or.pred  	%p3409, %p3407, %p3408;
	@%p3409 bra 	$L__BB0_716;
	setp.lt.u64 	%p3410, %rd6526, %rd1225;
	mov.u64 	%rd6523, %rd1348;
	@%p3410 bra 	$L__BB0_723;
	setp.gt.u64 	%p3411, %rd6525, %rd1226;
	@%p3411 bra 	$L__BB0_716;
	setp.lt.u64 	%p3412, %rd6525, %rd1226;
	mov.u64 	%rd6523, %rd1348;
	@%p3412 bra 	$L__BB0_723;
	setp.gt.u64 	%p3413, %rd6524, %rd1227;
	@%p3413 bra 	$L__BB0_716;
	setp.lt.u64 	%p3414, %rd6524, %rd1227;
	setp.lt.u64 	%p3415, %rd1348, %rd1228;
	or.pred  	%p3416, %p3414, %p3415;
	mov.u64 	%rd6523, %rd1348;
	@%p3416 bra 	$L__BB0_723;
$L__BB0_716:
	sub.s64 	%rd1353, %rd1348, %rd1228;
	setp.lt.u64 	%p3417, %rd1348, %rd1228;
	selp.u64 	%rd5978, 1, 0, %p3417;
	sub.s64 	%rd5979, %rd6524, %rd1227;
	setp.lt.u64 	%p3418, %rd6524, %rd1227;
	selp.s64 	%rd5980, -1, 0, %p3417;
	add.s64 	%rd6524, %rd5979, %rd5980;
	setp.lt.u64 	%p3419, %rd5979, %rd5978;
	or.pred  	%p3420, %p3418, %p3419;
	selp.u64 	%rd5981, 1, 0, %p3420;
	sub.s64 	%rd5982, %rd6525, %rd1226;
	setp.lt.u64 	%p3421, %rd6525, %rd1226;
	selp.s64 	%rd5983, -1, 0, %p3420;
	add.s64 	%rd6525, %rd5982, %rd5983;
	setp.lt.u64 	%p3422, %rd5982, %rd5981;
	or.pred  	%p3423, %p3421, %p3422;
	selp.u64 	%rd5984, 1, 0, %p3423;
	sub.s64 	%rd5985, %rd6526, %rd1225;
	setp.lt.u64 	%p3424, %rd6526, %rd1225;
	selp.s64 	%rd5986, -1, 0, %p3423;
	add.s64 	%rd6526, %rd5985, %rd5986;
	setp.lt.u64 	%p3425, %rd5985, %rd5984;
	or.pred  	%p3426, %p3424, %p3425;
	selp.u64 	%rd5987, 1, 0, %p3426;
	setp.ne.s64 	%p3427, %rd1352, %rd5987;
	setp.gt.u64 	%p3428, %rd6526, %rd1225;
	or.pred  	%p3429, %p3427, %p3428;
	@%p3429 bra 	$L__BB0_722;
	setp.lt.u64 	%p3430, %rd6526, %rd1225;
	mov.u64 	%rd6523, %rd1353;
	@%p3430 bra 	$L__BB0_723;
	setp.gt.u64 	%p3431, %rd6525, %rd1226;
	@%p3431 bra 	$L__BB0_722;
	setp.lt.u64 	%p3432, %rd6525, %rd1226;
	mov.u64 	%rd6523, %rd1353;
	@%p3432 bra 	$L__BB0_723;
	setp.gt.u64 	%p3433, %rd6524, %rd1227;
	@%p3433 bra 	$L__BB0_722;
	setp.lt.u64 	%p3434, %rd6524, %rd1227;
	setp.lt.u64 	%p3435, %rd1353, %rd1228;
	or.pred  	%p3436, %p3434, %p3435;
	mov.u64 	%rd6523, %rd1353;
	@%p3436 bra 	$L__BB0_723;
$L__BB0_722:
	sub.s64 	%rd6523, %rd1353, %rd1228;
	setp.lt.u64 	%p3437, %rd1353, %rd1228;
	selp.u64 	%rd5988, 1, 0, %p3437;
	sub.s64 	%rd5989, %rd6524, %rd1227;
	setp.lt.u64 	%p3438, %rd6524, %rd1227;
	selp.s64 	%rd5990, -1, 0, %p3437;
	add.s64 	%rd6524, %rd5989, %rd5990;
	setp.lt.u64 	%p3439, %rd5989, %rd5988;
	or.pred  	%p3440, %p3438, %p3439;
	selp.u64 	%rd5991, 1, 0, %p3440;
	sub.s64 	%rd5992, %rd6525, %rd1226;
	setp.lt.u64 	%p3441, %rd6525, %rd1226;
	selp.s64 	%rd5993, -1, 0, %p3440;
	add.s64 	%rd6525, %rd5992, %rd5993;
	setp.lt.u64 	%p3442, %rd5992, %rd5991;
	or.pred  	%p3443, %p3441, %p3442;
	selp.s64 	%rd5994, -1, 0, %p3443;
	sub.s64 	%rd5995, %rd6526, %rd1225;
	add.s64 	%rd6526, %rd5995, %rd5994;
$L__BB0_723:
	mul.lo.s64 	%rd1365, %rd6523, %rd6482;
	mul.hi.u64 	%rd5997, %rd6482, %rd6523;
	mul.lo.s64 	%rd5998, %rd6524, %rd6482;
	mul.hi.u64 	%rd5999, %rd6482, %rd6524;
	add.s64 	%rd6000, %rd5998, %rd5997;
	setp.lt.u64 	%p3444, %rd6000, %rd5998;
	selp.u64 	%rd6001, 1, 0, %p3444;
	add.s64 	%rd6002, %rd5999, %rd6001;
	mul.lo.s64 	%rd6003, %rd6525, %rd6482;
	mul.hi.u64 	%rd6004, %rd6482, %rd6525;
	add.s64 	%rd6005, %rd6003, %rd6002;
	setp.lt.u64 	%p3445, %rd6005, %rd6003;
	selp.u64 	%rd6006, 1, 0, %p3445;
	add.s64 	%rd6007, %rd6004, %rd6006;
	mul.lo.s64 	%rd6008, %rd6526, %rd6482;
	mul.hi.u64 	%rd6009, %rd6482, %rd6526;
	add.s64 	%rd6010, %rd6008, %rd6007;
	setp.lt.u64 	%p3446, %rd6010, %rd6008;
	selp.u64 	%rd6011, 1, 0, %p3446;
	add.s64 	%rd6012, %rd6009, %rd6011;
	mul.hi.u64 	%rd6013, %rd6481, %rd6523;
	mad.lo.s64 	%rd1366, %rd6523, %rd6481, %rd6000;
	setp.lt.u64 	%p3447, %rd1366, %rd6000;
	selp.u64 	%rd6014, 1, 0, %p3447;
	add.s64 	%rd6015, %rd6013, %rd6014;
	mul.hi.u64 	%rd6016, %rd6481, %rd6524;
	mad.lo.s64 	%rd6017, %rd6524, %rd6481, %rd6005;
	setp.lt.u64 	%p3448, %rd6017, %rd6005;
	selp.u64 	%rd6018, 1, 0, %p3448;
	add.s64 	%rd6019, %rd6017, %rd6015;
	setp.lt.u64 	%p3449, %rd6019, %rd6017;
	selp.u64 	%rd6020, 1, 0, %p3449;
	add.s64 	%rd6021, %rd6016, %rd6018;
	add.s64 	%rd6022, %rd6021, %rd6020;
	mul.hi.u64 	%rd6023, %rd6481, %rd6525;
	mad.lo.s64 	%rd6024, %rd6525, %rd6481, %rd6010;
	setp.lt.u64 	%p3450, %rd6024, %rd6010;
	selp.u64 	%rd6025, 1, 0, %p3450;
	add.s64 	%rd6026, %rd6024, %rd6022;
	setp.lt.u64 	%p3451, %rd6026, %rd6024;
	selp.u64 	%rd6027, 1, 0, %p3451;
	add.s64 	%rd6028, %rd6023, %rd6025;
	add.s64 	%rd6029, %rd6028, %rd6027;
	mul.hi.u64 	%rd6030, %rd6481, %rd6526;
	mad.lo.s64 	%rd6031, %rd6526, %rd6481, %rd6012;
	setp.lt.u64 	%p3452, %rd6031, %rd6012;
	selp.u64 	%rd6032, 1, 0, %p3452;
	add.s64 	%rd6033, %rd6031, %rd6029;
	setp.lt.u64 	%p3453, %rd6033, %rd6031;
	selp.u64 	%rd6034, 1, 0, %p3453;
	add.s64 	%rd6035, %rd6030, %rd6032;
	add.s64 	%rd6036, %rd6035, %rd6034;
	mul.hi.u64 	%rd6037, %rd6480, %rd6523;
	mad.lo.s64 	%rd1367, %rd6523, %rd6480, %rd6019;
	setp.lt.u64 	%p3454, %rd1367, %rd6019;
	selp.u64 	%rd6038, 1, 0, %p3454;
	add.s64 	%rd6039, %rd6037, %rd6038;
	mul.hi.u64 	%rd6040, %rd6480, %rd6524;
	mad.lo.s64 	%rd6041, %rd6524, %rd6480, %rd6026;
	setp.lt.u64 	%p3455, %rd6041, %rd6026;
	selp.u64 	%rd6042, 1, 0, %p3455;
	add.s64 	%rd6043, %rd6041, %rd6039;
	setp.lt.u64 	%p3456, %rd6043, %rd6041;
	selp.u64 	%rd6044, 1, 0, %p3456;
	add.s64 	%rd6045, %rd6040, %rd6042;
	add.s64 	%rd6046, %rd6045, %rd6044;
	mul.hi.u64 	%rd6047, %rd6480, %rd6525;
	mad.lo.s64 	%rd6048, %rd6525, %rd6480, %rd6033;
	setp.lt.u64 	%p3457, %rd6048, %rd6033;
	selp.u64 	%rd6049, 1, 0, %p3457;
	add.s64 	%rd6050, %rd6048, %rd6046;
	setp.lt.u64 	%p3458, %rd6050, %rd6048;
	selp.u64 	%rd6051, 1, 0, %p3458;
	add.s64 	%rd6052, %rd6047, %rd6049;
	add.s64 	%rd6053, %rd6052, %rd6051;
	mul.hi.u64 	%rd6054, %rd6480, %rd6526;
	mad.lo.s64 	%rd6055, %rd6526, %rd6480, %rd6036;
	setp.lt.u64 	%p3459, %rd6055, %rd6036;
	selp.u64 	%rd6056, 1, 0, %p3459;
	add.s64 	%rd6057, %rd6055, %rd6053;
	setp.lt.u64 	%p3460, %rd6057, %rd6055;
	selp.u64 	%rd6058, 1, 0, %p3460;
	add.s64 	%rd6059, %rd6054, %rd6056;
	add.s64 	%rd6060, %rd6059, %rd6058;
	mul.hi.u64 	%rd6061, %rd6479, %rd6523;
	mad.lo.s64 	%rd1368, %rd6523, %rd6479, %rd6043;
	setp.lt.u64 	%p3461, %rd1368, %rd6043;
	selp.u64 	%rd6062, 1, 0, %p3461;
	add.s64 	%rd6063, %rd6061, %rd6062;
	mul.hi.u64 	%rd6064, %rd6479, %rd6524;
	mad.lo.s64 	%rd6065, %rd6524, %rd6479, %rd6050;
	setp.lt.u64 	%p3462, %rd6065, %rd6050;
	selp.u64 	%rd6066, 1, 0, %p3462;
	add.s64 	%rd6067, %rd6065, %rd6063;
	setp.lt.u64 	%p3463, %rd6067, %rd6065;
	selp.u64 	%rd6068, 1, 0, %p3463;
	add.s64 	%rd6069, %rd6064, %rd6066;
	add.s64 	%rd6070, %rd6069, %rd6068;
	mul.hi.u64 	%rd6071, %rd6479, %rd6525;
	mad.lo.s64 	%rd6072, %rd6525, %rd6479, %rd6057;
	setp.lt.u64 	%p3464, %rd6072, %rd6057;
	selp.u64 	%rd6073, 1, 0, %p3464;
	add.s64 	%rd6074, %rd6072, %rd6070;
	setp.lt.u64 	%p3465, %rd6074, %rd6072;
	selp.u64 	%rd6075, 1, 0, %p3465;
	add.s64 	%rd6076, %rd6071, %rd6073;
	add.s64 	%rd6077, %rd6076, %rd6075;
	mul.hi.u64 	%rd6078, %rd6479, %rd6526;
	mad.lo.s64 	%rd6079, %rd6526, %rd6479, %rd6060;
	setp.lt.u64 	%p3466, %rd6079, %rd6060;
	selp.u64 	%rd6080, 1, 0, %p3466;
	add.s64 	%rd6081, %rd6079, %rd6077;
	setp.lt.u64 	%p3467, %rd6081, %rd6079;
	selp.u64 	%rd6082, 1, 0, %p3467;
	add.s64 	%rd6083, %rd6078, %rd6080;
	add.s64 	%rd6084, %rd6083, %rd6082;
	shl.b64 	%rd6085, %rd6067, 32;
	mov.b64 	{%r418, %r419}, %rd6067;
	mov.b64 	{%r420, %r421}, %rd6074;
	mov.b64 	%rd6086, {%r419, %r420};
	mov.b64 	{%r422, %r423}, %rd6081;
	mov.b64 	%rd6087, {%r421, %r422};
	mov.b64 	{%r424, %r425}, %rd6084;
	mov.b64 	%rd6088, {%r423, %r424};
	shr.u64 	%rd6089, %rd6084, 32;
	mul.lo.s64 	%rd6090, %rd6067, 977;
	mov.b64 	%rd6091, 977;
	mul.hi.u64 	%rd6092, %rd6067, %rd6091;
	mul.lo.s64 	%rd6093, %rd6074, 977;
	mul.hi.u64 	%rd6094, %rd6074, %rd6091;
	add.s64 	%rd6095, %rd6093, %rd6092;
	setp.lt.u64 	%p3468, %rd6095, %rd6093;
	selp.u64 	%rd6096, 1, 0, %p3468;
	add.s64 	%rd6097, %rd6094, %rd6096;
	mul.lo.s64 	%rd6098, %rd6081, 977;
	mul.hi.u64 	%rd6099, %rd6081, %rd6091;
	add.s64 	%rd6100, %rd6098, %rd6097;
	setp.lt.u64 	%p3469, %rd6100, %rd6098;
	selp.u64 	%rd6101, 1, 0, %p3469;
	add.s64 	%rd6102, %rd6099, %rd6101;
	mul.lo.s64 	%rd6103, %rd6084, 977;
	mul.hi.u64 	%rd6104, %rd6084, %rd6091;
	add.s64 	%rd6105, %rd6103, %rd6102;
	setp.lt.u64 	%p3470, %rd6105, %rd6103;
	selp.u64 	%rd6106, 1, 0, %p3470;
	add.s64 	%rd6107, %rd6104, %rd6106;
	add.s64 	%rd6527, %rd6090, %rd6085;
	setp.lt.u64 	%p3471, %rd6527, %rd6090;
	selp.u64 	%rd6108, 1, 0, %p3471;
	add.s64 	%rd6109, %rd6095, %rd6086;
	setp.lt.u64 	%p3472, %rd6109, %rd6095;
	add.s64 	%rd6528, %rd6109, %rd6108;
	setp.lt.u64 	%p3473, %rd6528, %rd6109;
	or.pred  	%p3474, %p3472, %p3473;
	selp.u64 	%rd6110, 1, 0, %p3474;
	add.s64 	%rd6111, %rd6100, %rd6087;
	setp.lt.u64 	%p3475, %rd6111, %rd6100;
	add.s64 	%rd6529, %rd6111, %rd6110;
	setp.lt.u64 	%p3476, %rd6529, %rd6111;
	or.pred  	%p3477, %p3475, %p3476;
	selp.u64 	%rd6112, 1, 0, %p3477;
	add.s64 	%rd6113, %rd6105, %rd6088;
	setp.lt.u64 	%p3478, %rd6113, %rd6105;
	add.s64 	%rd6530, %rd6113, %rd6112;
	setp.lt.u64 	%p3479, %rd6530, %rd6113;
	or.pred  	%p3480, %p3478, %p3479;
	selp.u64 	%rd6114, 1, 0, %p3480;
	add.s64 	%rd6115, %rd6107, %rd6089;
	add.s64 	%rd1373, %rd6115, %rd6114;
	setp.eq.s64 	%p3481, %rd1373, 0;
	mov.b64 	%rd6531, 0;
	@%p3481 bra 	$L__BB0_725;
	shl.b64 	%rd6116, %rd1373, 32;
	shr.u64 	%rd6117, %rd1373, 32;
	mov.b64 	%rd6118, 977;
	mul.hi.u64 	%rd6119, %rd1373, %rd6118;
	mad.lo.s64 	%rd6120, %rd1373, 977, %rd6116;
	setp.lt.u64 	%p3482, %rd6120, %rd6116;
	selp.u64 	%rd6121, 1, 0, %p3482;
	add.s64 	%rd6527, %rd6120, %rd6527;
	setp.lt.u64 	%p3483, %rd6527, %rd6120;
	selp.u64 	%rd6122, 1, 0, %p3483;
	add.s64 	%rd6123, %rd6122, %rd6121;
	add.s64 	%rd6124, %rd6117, %rd6119;
	setp.lt.u64 	%p3484, %rd6124, %rd6117;
	selp.u64 	%rd6125, 1, 0, %p3484;
	add.s64 	%rd6126, %rd6528, %rd6124;
	add.s64 	%rd6127, %rd6126, %rd6123;
	setp.lt.u64 	%p3485, %rd6127, %rd6528;
	not.b64 	%rd6128, %rd6124;
	setp.gt.u64 	%p3486, %rd6123, %rd6128;
	or.pred  	%p3487, %p3486, %p3485;
	selp.u64 	%rd6129, 1, 0, %p3487;
	add.s64 	%rd6130, %rd6529, %rd6125;
	add.s64 	%rd1376, %rd6130, %rd6129;
	setp.lt.u64 	%p3488, %rd1376, %rd6529;
	selp.u64 	%rd6131, 1, 0, %p3488;
	add.s64 	%rd1377, %rd6530, %rd6131;
	setp.lt.u64 	%p3489, %rd1377, %rd6530;
	selp.u64 	%rd6531, 1, 0, %p3489;
	mov.u64 	%rd6528, %rd6127;
	mov.u64 	%rd6529, %rd1376;
	mov.u64 	%rd6530, %rd1377;
$L__BB0_725:
	add.s64 	%rd6532, %rd6527, %rd1365;
	setp.lt.u64 	%p3490, %rd6532, %rd6527;
	selp.u64 	%rd6132, 1, 0, %p3490;
	add.s64 	%rd6133, %rd6528, %rd1366;
	setp.lt.u64 	%p3491, %rd6133, %rd6528;
	add.s64 	%rd6533, %rd6133, %rd6132;
	setp.lt.u64 	%p3492, %rd6533, %rd6133;
	or.pred  	%p3493, %p3491, %p3492;
	selp.u64 	%rd6134, 1, 0, %p3493;
	add.s64 	%rd6135, %rd6529, %rd1367;
	setp.lt.u64 	%p3494, %rd6135, %rd6529;
	add.s64 	%rd6534, %rd6135, %rd6134;
	setp.lt.u64 	%p3495, %rd6534, %rd6135;
	or.pred  	%p3496, %p3494, %p3495;
	selp.u64 	%rd6136, 1, 0, %p3496;
	add.s64 	%rd6137, %rd6530, %rd1368;
	setp.lt.u64 	%p3497, %rd6137, %rd6530;
	add.s64 	%rd6535, %rd6137, %rd6136;
	setp.lt.u64 	%p3498, %rd6535, %rd6137;
	or.pred  	%p3499, %p3497, %p3498;
	selp.u64 	%rd6139, 1, 0, %p3499;
	add.s64 	%rd1388, %rd6531, %rd6139;
	setp.ne.s64 	%p3500, %rd1388, 0;
	setp.gt.u64 	%p3501, %rd6535, %rd1225;
	or.pred  	%p3502, %p3500, %p3501;
	@%p3502 bra 	$L__BB0_731;
	setp.lt.u64 	%p3503, %rd6535, %rd1225;
	@%p3503 bra 	$L__BB0_744;
	setp.gt.u64 	%p3504, %rd6534, %rd1226;
	@%p3504 bra 	$L__BB0_731;
	setp.lt.u64 	%p3505, %rd6534, %rd1226;
	@%p3505 bra 	$L__BB0_744;
	setp.gt.u64 	%p3506, %rd6533, %rd1227;
	@%p3506 bra 	$L__BB0_731;
	setp.lt.u64 	%p3507, %rd6533, %rd1227;
	setp.lt.u64 	%p3508, %rd6532, %rd1228;
	or.pred  	%p3509, %p3507, %p3508;
	@%p3509 bra 	$L__BB0_744;
$L__BB0_731:
	sub.s64 	%rd1389, %rd6532, %rd1228;
	setp.lt.u64 	%p3510, %rd6532, %rd1228;
	selp.u64 	%rd6140, 1, 0, %p3510;
	sub.s64 	%rd6141, %rd6533, %rd1227;
	setp.lt.u64 	%p3511, %rd6533, %rd1227;
	selp.s64 	%rd6142, -1, 0, %p3510;
	add.s64 	%rd6533, %rd6141, %rd6142;
	setp.lt.u64 	%p3512, %rd6141, %rd6140;
	or.pred  	%p3513, %p3511, %p3512;
	selp.u64 	%rd6143, 1, 0, %p3513;
	sub.s64 	%rd6144, %rd6534, %rd1226;
	setp.lt.u64 	%p3514, %rd6534, %rd1226;
	selp.s64 	%rd6145, -1, 0, %p3513;
	add.s64 	%rd6534, %rd6144, %rd6145;
	setp.lt.u64 	%p3515, %rd6144, %rd6143;
	or.pred  	%p3516, %p3514, %p3515;
	selp.u64 	%rd6146, 1, 0, %p3516;
	sub.s64 	%rd6147, %rd6535, %rd1225;
	setp.lt.u64 	%p3517, %rd6535, %rd1225;
	selp.s64 	%rd6148, -1, 0, %p3516;
	add.s64 	%rd6535, %rd6147, %rd6148;
	setp.lt.u64 	%p3518, %rd6147, %rd6146;
	or.pred  	%p3519, %p3517, %p3518;
	selp.s64 	%rd6149, -1, 0, %p3519;
	add.s64 	%rd1393, %rd1388, %rd6149;
	setp.ne.s64 	%p3520, %rd1393, 0;
	setp.gt.u64 	%p3521, %rd6535, %rd1225;
	or.pred  	%p3522, %p3520, %p3521;
	@%p3522 bra 	$L__BB0_737;
	setp.lt.u64 	%p3523, %rd6535, %rd1225;
	mov.u64 	%rd6532, %rd1389;
	@%p3523 bra 	$L__BB0_744;
	setp.gt.u64 	%p3524, %rd6534, %rd1226;
	@%p3524 bra 	$L__BB0_737;
	setp.lt.u64 	%p3525, %rd6534, %rd1226;
	mov.u64 	%rd6532, %rd1389;
	@%p3525 bra 	$L__BB0_744;
	setp.gt.u64 	%p3526, %rd6533, %rd1227;
	@%p3526 bra 	$L__BB0_737;
	setp.lt.u64 	%p3527, %rd6533, %rd1227;
	setp.lt.u64 	%p3528, %rd1389, %rd1228;
	or.pred  	%p3529, %p3527, %p3528;
	mov.u64 	%rd6532, %rd1389;
	@%p3529 bra 	$L__BB0_744;
$L__BB0_737:
	sub.s64 	%rd1394, %rd1389, %rd1228;
	setp.lt.u64 	%p3530, %rd1389, %rd1228;
	selp.u64 	%rd6150, 1, 0, %p3530;
	sub.s64 	%rd6151, %rd6533, %rd1227;
	setp.lt.u64 	%p3531, %rd6533, %rd1227;
	selp.s64 	%rd6152, -1, 0, %p3530;
	add.s64 	%rd6533, %rd6151, %rd6152;
	setp.lt.u64 	%p3532, %rd6151, %rd6150;
	or.pred  	%p3533, %p3531, %p3532;
	selp.u64 	%rd6153, 1, 0, %p3533;
	sub.s64 	%rd6154, %rd6534, %rd1226;
	setp.lt.u64 	%p3534, %rd6534, %rd1226;
	selp.s64 	%rd6155, -1, 0, %p3533;
	add.s64 	%rd6534, %rd6154, %rd6155;
	setp.lt.u64 	%p3535, %rd6154, %rd6153;
	or.pred  	%p3536, %p3534, %p3535;
	selp.u64 	%rd6156, 1, 0, %p3536;
	sub.s64 	%rd6157, %rd6535, %rd1225;
	setp.lt.u64 	%p3537, %rd6535, %rd1225;
	selp.s64 	%rd6158, -1, 0, %p3536;
	add.s64 	%rd6535, %rd6157, %rd6158;
	setp.lt.u64 	%p3538, %rd6157, %rd6156;
	or.pred  	%p3539, %p3537, %p3538;
	selp.u64 	%rd6159, 1, 0, %p3539;
	setp.ne.s64 	%p3540, %rd1393, %rd6159;
	setp.gt.u64 	%p3541, %rd6535, %rd1225;
	or.pred  	%p3542, %p3540, %p3541;
	@%p3542 bra 	$L__BB0_743;
	setp.lt.u64 	%p3543, %rd6535, %rd1225;
	mov.u64 	%rd6532, %rd1394;
	@%p3543 bra 	$L__BB0_744;
	setp.gt.u64 	%p3544, %rd6534, %rd1226;
	@%p3544 bra 	$L__BB0_743;
	setp.lt.u64 	%p3545, %rd6534, %rd1226;
	mov.u64 	%rd6532, %rd1394;
	@%p3545 bra 	$L__BB0_744;
	setp.gt.u64 	%p3546, %rd6533, %rd1227;
	@%p3546 bra 	$L__BB0_743;
	setp.lt.u64 	%p3547, %rd6533, %rd1227;
	setp.lt.u64 	%p3548, %rd1394, %rd1228;
	or.pred  	%p3549, %p3547, %p3548;
	mov.u64 	%rd6532, %rd1394;
	@%p3549 bra 	$L__BB0_744;
$L__BB0_743:
	sub.s64 	%rd6532, %rd1394, %rd1228;
	setp.lt.u64 	%p3550, %rd1394, %rd1228;
	selp.u64 	%rd6160, 1, 0, %p3550;
	sub.s64 	%rd6161, %rd6533, %rd1227;
	setp.lt.u64 	%p3551, %rd6533, %rd1227;
	selp.s64 	%rd6162, -1, 0, %p3550;
	add.s64 	%rd6533, %rd6161, %rd6162;
	setp.lt.u64 	%p3552, %rd6161, %rd6160;
	or.pred  	%p3553, %p3551, %p3552;
	selp.u64 	%rd6163, 1, 0, %p3553;
	sub.s64 	%rd6164, %rd6534, %rd1226;
	setp.lt.u64 	%p3554, %rd6534, %rd1226;
	selp.s64 	%rd6165, -1, 0, %p3553;
	add.s64 	%rd6534, %rd6164, %rd6165;
	setp.lt.u64 	%p3555, %rd6164, %rd6163;
	or.pred  	%p3556, %p3554, %p3555;
	selp.s64 	%rd6166, -1, 0, %p3556;
	sub.s64 	%rd6167, %rd6535, %rd1225;
	add.s64 	%rd6535, %rd6167, %rd6166;
$L__BB0_744:
	ld.param.u64 	%rd6171, [generate_pubkeys_param_1];
	cvta.to.global.u64 	%rd6168, %rd6171;
	mul.wide.s32 	%rd6169, %r2, 8;
	add.s64 	%rd6170, %rd6168, %rd6169;
	st.global.u64 	[%rd6170], %rd6532;
	st.global.u64 	[%rd6170+8], %rd6533;
	st.global.u64 	[%rd6170+16], %rd6534;
	st.global.u64 	[%rd6170+24], %rd6535;
$L__BB0_745:
	ret;

}
	// .globl	generate_pubkeys_sequential
.visible .entry generate_pubkeys_sequential(
	.param .u64 .ptr .align 1 generate_pubkeys_sequential_param_0,
	.param .u64 .ptr .align 1 generate_pubkeys_sequential_param_1,
	.param .u32 generate_pubkeys_sequential_param_2,
	.param .u32 generate_pubkeys_sequential_param_3
)
{
	.local .align 16 .b8 	__local_depot1[64];
	.reg .b64 	%SP;
	.reg .b64 	%SPL;
	.reg .pred 	%p<5512>;
	.reg .b16 	%rs<62>;
	.reg .b32 	%r<656>;
	.reg .b64 	%rd<10188>;

	mov.u64 	%SPL, __local_depot1;
	ld.param.u64 	%rd2159, [generate_pubkeys_sequential_param_0];
	ld.param.u32 	%r19, [generate_pubkeys_sequential_param_2];
	add.u64 	%rd1, %SPL, 0;
	add.u64 	%rd2, %SPL, 0;
	add.u64 	%rd3, %SPL, 32;
	mov.u32 	%r20, %ctaid.x;
	mov.u32 	%r21, %ntid.x;
	mov.u32 	%r22, %tid.x;
	mad.lo.s32 	%r1, %r20, %r21, %r22;
	setp.ge.u32 	%p1, %r1, %r19;
	@%p1 bra 	$L__BB1_1145;
	cvta.to.global.u64 	%rd2166, %rd2159;
	shl.b32 	%r2, %r1, 2;
	mul.wide.s32 	%rd2167, %r2, 8;
	add.s64 	%rd2168, %rd2166, %rd2167;
	ld.global.u64 	%rd2169, [%rd2168];
	ld.global.u64 	%rd2170, [%rd2168+8];
	st.local.v2.u64 	[%rd3], {%rd2169, %rd2170};
	ld.global.u64 	%rd2171, [%rd2168+16];
	ld.global.u64 	%rd2172, [%rd2168+24];
	st.local.v2.u64 	[%rd3+16], {%rd2171, %rd2172};
	ld.const.u64 	%rd4, [_Gx];
	ld.const.u64 	%rd5, [_Gy];
	ld.const.u64 	%rd6, [_Gx+16];
	ld.const.u64 	%rd7, [_P+24];
	ld.const.u64 	%rd8, [_P+16];
	ld.const.u64 	%rd9, [_P+8];
	ld.const.u64 	%rd10, [_P];
	mov.b64 	%rd9939, 0;
	mov.b64 	%rd9946, 1;
	mul.hi.u64 	%rd2173, %rd9946, %rd9939;
	mul.hi.u64 	%rd2174, %rd9939, %rd9939;
	add.s64 	%rd2175, %rd2173, %rd2174;
	setp.lt.u64 	%p2, %rd2175, %rd2173;
	selp.u64 	%rd2176, 1, 0, %p2;
	add.s64 	%rd2177, %rd2174, %rd2176;
	mov.b64 	{%r24, %r25}, %rd2173;
	shf.l.wrap.b32 	%r26, %r24, %r25, 1;
	shf.l.wrap.b32 	%r27, %r25, %r24, 1;
	mov.b64 	%rd2178, {%r27, %r26};
	shl.b64 	%rd2179, %rd2174, 1;
	add.s64 	%rd2180, %rd2178, %rd2179;
	mov.b64 	{%r28, %r29}, %rd2175;
	mov.b64 	{%r30, %r31}, %rd2177;
	shf.l.wrap.b32 	%r32, %r29, %r30, 1;
	shf.l.wrap.b32 	%r33, %r30, %r31, 1;
	mov.b64 	%rd2181, {%r32, %r33};
	shr.u64 	%rd2182, %rd2174, 63;
	mov.b64 	{%r34, %r35}, %rd2174;
	shf.l.wrap.b32 	%r36, %r31, %r34, 1;
	shf.l.wrap.b32 	%r37, %r34, %r35, 1;
	mov.b64 	%rd2183, {%r36, %r37};
	add.s64 	%rd11, %rd2178, %rd2174;
	setp.lt.u64 	%p3, %rd11, %rd2178;
	selp.u64 	%rd2184, 1, 0, %p3;
	add.s64 	%rd2185, %rd2180, %rd2184;
	setp.lt.u64 	%p4, %rd2185, %rd2180;
	selp.u64 	%rd2186, 1, 0, %p4;
	add.s64 	%rd2187, %rd2181, %rd2174;
	setp.lt.u64 	%p5, %rd2187, %rd2181;
	add.s64 	%rd2188, %rd2187, %rd2186;
	setp.lt.u64 	%p6, %rd2188, %rd2187;
	or.pred  	%p7, %p5, %p6;
	selp.u64 	%rd2189, 1, 0, %p7;
	add.s64 	%rd2190, %rd2183, %rd2189;
	setp.lt.u64 	%p8, %rd2190, %rd2183;
	selp.u64 	%rd2191, 1, 0, %p8;
	add.s64 	%rd2192, %rd2182, %rd2174;
	add.s64 	%rd2193, %rd2192, %rd2191;
	shl.b64 	%rd2194, %rd2185, 32;
	mov.b64 	{%r38, %r39}, %rd2185;
	mov.b64 	{%r40, %r41}, %rd2188;
	mov.b64 	%rd2195, {%r39, %r40};
	mov.b64 	{%r42, %r43}, %rd2190;
	mov.b64 	%rd2196, {%r41, %r42};
	mov.b64 	{%r44, %r45}, %rd2193;
	mov.b64 	%rd2197, {%r43, %r44};
	shr.u64 	%rd2198, %rd2193, 32;
	mul.lo.s64 	%rd2199, %rd2185, 977;
	mov.b64 	%rd2200, 977;
	mul.hi.u64 	%rd2201, %rd2185, %rd2200;
	mul.lo.s64 	%rd2202, %rd2188, 977;
	mul.hi.u64 	%rd2203, %rd2188, %rd2200;
	add.s64 	%rd2204, %rd2202, %rd2201;
	setp.lt.u64 	%p9, %rd2204, %rd2202;
	selp.u64 	%rd2205, 1, 0, %p9;
	add.s64 	%rd2206, %rd2203, %rd2205;
	mul.lo.s64 	%rd2207, %rd2190, 977;
	mul.hi.u64 	%rd2208, %rd2190, %rd2200;
	add.s64 	%rd2209, %rd2207, %rd2206;
	setp.lt.u64 	%p10, %rd2209, %rd2207;
	selp.u64 	%rd2210, 1, 0, %p10;
	add.s64 	%rd2211, %rd2208, %rd2210;
	mul.lo.s64 	%rd2212, %rd2193, 977;
	mul.hi.u64 	%rd2213, %rd2193, %rd2200;
	add.s64 	%rd2214, %rd2212, %rd2211;
	setp.lt.u64 	%p11, %rd2214, %rd2212;
	selp.u64 	%rd2215, 1, 0, %p11;
	add.s64 	%rd2216, %rd2213, %rd2215;
	add.s64 	%rd2217, %rd2199, %rd2194;
	setp.lt.u64 	%p12, %rd2217, %rd2199;
	selp.u64 	%rd2218, 1, 0, %p12;
	add.s64 	%rd2219, %rd2204, %rd2195;
	setp.lt.u64 	%p13, %rd2219, %rd2204;
	add.s64 	%rd2220, %rd2219, %rd2218;
	setp.lt.u64 	%p14, %rd2220, %rd2219;
	or.pred  	%p15, %p13, %p14;
	selp.u64 	%rd2221, 1, 0, %p15;
	add.s64 	%rd2222, %rd2209, %rd2196;
	setp.lt.u64 	%p16, %rd2222, %rd2209;
	add.s64 	%rd13, %rd2222, %rd2221;
	setp.lt.u64 	%p17, %rd13, %rd2222;
	or.pred  	%p18, %p16, %p17;
	selp.u64 	%rd2223, 1, 0, %p18;
	add.s64 	%rd2224, %rd2214, %rd2197;
	setp.lt.u64 	%p19, %rd2224, %rd2214;
	add.s64 	%rd14, %rd2224, %rd2223;
	setp.lt.u64 	%p20, %rd14, %rd2224;
	or.pred  	%p21, %p19, %p20;
	selp.u64 	%rd2225, 1, 0, %p21;
	add.s64 	%rd2226, %rd2216, %rd2198;
	add.s64 	%rd15, %rd2226, %rd2225;
	shl.b64 	%rd2227, %rd15, 32;
	shr.u64 	%rd2228, %rd15, 32;
	mul.hi.u64 	%rd2229, %rd15, %rd2200;
	mad.lo.s64 	%rd2230, %rd15, 977, %rd2227;
	setp.lt.u64 	%p22, %rd2230, %rd2227;
	selp.u64 	%rd2231, 1, 0, %p22;
	add.s64 	%rd16, %rd2230, %rd2217;
	setp.lt.u64 	%p23, %rd16, %rd2230;
	selp.u64 	%rd2232, 1, 0, %p23;
	add.s64 	%rd2233, %rd2232, %rd2231;
	add.s64 	%rd2234, %rd2228, %rd2229;
	setp.lt.u64 	%p24, %rd2234, %rd2228;
	selp.u64 	%rd2235, 1, 0, %p24;
	add.s64 	%rd2236, %rd2220, %rd2234;
	add.s64 	%rd2237, %rd2236, %rd2233;
	setp.lt.u64 	%p25, %rd2237, %rd2220;
	not.b64 	%rd2238, %rd2234;
	setp.gt.u64 	%p26, %rd2233, %rd2238;
	or.pred  	%p27, %p26, %p25;
	selp.u64 	%rd2239, 1, 0, %p27;
	add.s64 	%rd2240, %rd13, %rd2235;
	add.s64 	%rd18, %rd2240, %rd2239;
	mov.b16 	%rs55, 0;
	mov.b32 	%r649, 3;
	mov.u64 	%rd9940, %rd9939;
	mov.u64 	%rd9941, %rd9939;
	mov.u64 	%rd9942, %rd9939;
	mov.u64 	%rd9943, %rd9939;
	mov.u64 	%rd9944, %rd9939;
	mov.u64 	%rd9945, %rd9939;
	mov.u64 	%rd9947, %rd9939;
	mov.u64 	%rd9948, %rd9939;
	mov.u64 	%rd9949, %rd9939;
	mov.u64 	%rd9950, %rd9939;
$L__BB1_2:
	mul.wide.u32 	%rd2241, %r649, 8;
	add.s64 	%rd2242, %rd3, %rd2241;
	ld.local.u64 	%rd31, [%rd2242];
	mov.b32 	%r650, 63;
$L__BB1_3:
	mov.u32 	%r4, %r650;
	mov.u64 	%rd39, %rd9946;
	mov.u64 	%rd38, %rd9945;
	mov.u64 	%rd37, %rd9944;
	mov.u64 	%rd36, %rd9943;
	shr.u64 	%rd2243, %rd31, %r4;
	and.b64  	%rd44, %rd2243, 1;
	and.b16  	%rs13, %rs55, 255;
	setp.ne.s16 	%p28, %rs13, 0;
	@%p28 bra 	$L__BB1_6;
	setp.eq.s64 	%p3099, %rd44, 0;
	mov.b16 	%rs55, 0;
	mov.u64 	%rd9943, %rd36;
	mov.u64 	%rd9944, %rd37;
	mov.u64 	%rd9945, %rd38;
	mov.u64 	%rd9946, %rd39;
	@%p3099 bra 	$L__BB1_651;
	ld.const.u64 	%rd9941, [_Gx+8];
	ld.const.u64 	%rd9939, [_Gx+24];
	ld.const.u64 	%rd9944, [_Gy+16];
	ld.const.u64 	%rd9943, [_Gy+24];
	mov.b16 	%rs55, 1;
	mov.b64 	%rd9950, 1;
	mov.b64 	%rd9947, 0;
	ld.const.u64 	%rd9945, [_Gy+8];
	mov.u64 	%rd9940, %rd6;
	mov.u64 	%rd9942, %rd4;
	mov.u64 	%rd9946, %rd5;
	mov.u64 	%rd9948, %rd9947;
	mov.u64 	%rd9949, %rd9947;
	bra.uni 	$L__BB1_651;
$L__BB1_6:
	mul.lo.s64 	%rd2245, %rd38, %rd39;
	mul.hi.u64 	%rd2246, %rd39, %rd38;
	mul.lo.s64 	%rd2247, %rd37, %rd39;
	mul.hi.u64 	%rd2248, %rd39, %rd37;
	add.s64 	%rd2249, %rd2247, %rd2246;
	setp.lt.u64 	%p29, %rd2249, %rd2247;
	selp.u64 	%rd2250, 1, 0, %p29;
	add.s64 	%rd2251, %rd2248, %rd2250;
	mul.lo.s64 	%rd2252, %rd36, %rd39;
	mul.hi.u64 	%rd2253, %rd39, %rd36;
	add.s64 	%rd2254, %rd2252, %rd2251;
	setp.lt.u64 	%p30, %rd2254, %rd2252;
	selp.u64 	%rd2255, 1, 0, %p30;
	add.s64 	%rd2256, %rd2253, %rd2255;
	mul.hi.u64 	%rd2257, %rd38, %rd37;
	mad.lo.s64 	%rd2258, %rd37, %rd38, %rd2254;
	setp.lt.u64 	%p31, %rd2258, %rd2254;
	selp.u64 	%rd2259, 1, 0, %p31;
	add.s64 	%rd2260, %rd2257, %rd2259;
	mul.hi.u64 	%rd2261, %rd38, %rd36;
	mad.lo.s64 	%rd2262, %rd36, %rd38, %rd2256;
	setp.lt.u64 	%p32, %rd2262, %rd2256;
	selp.u64 	%rd2263, 1, 0, %p32;
	add.s64 	%rd2264, %rd2262, %rd2260;
	setp.lt.u64 	%p33, %rd2264, %rd2262;
	selp.u64 	%rd2265, 1, 0, %p33;
	add.s64 	%rd2266, %rd2261, %rd2263;
	add.s64 	%rd2267, %rd2266, %rd2265;
	mul.hi.u64 	%rd2268, %rd37, %rd36;
	mad.lo.s64 	%rd2269, %rd36, %rd37, %rd2267;
	setp.lt.u64 	%p34, %rd2269, %rd2267;
	selp.u64 	%rd2270, 1, 0, %p34;
	add.s64 	%rd2271, %rd2268, %rd2270;
	shl.b64 	%rd2272, %rd2245, 1;
	mov.b64 	{%r47, %r48}, %rd2245;
	mov.b64 	{%r49, %r50}, %rd2249;
	shf.l.wrap.b32 	%r51, %r48, %r49, 1;
	shf.l.wrap.b32 	%r52, %r49, %r50, 1;
	mov.b64 	%rd2273, {%r51, %r52};
	mov.b64 	{%r53, %r54}, %rd2258;
	shf.l.wrap.b32 	%r55, %r50, %r53, 1;
	shf.l.wrap.b32 	%r56, %r53, %r54, 1;
	mov.b64 	%rd2274, {%r55, %r56};
	mov.b64 	{%r57, %r58}, %rd2264;
	shf.l.wrap.b32 	%r59, %r54, %r57, 1;
	shf.l.wrap.b32 	%r60, %r57, %r58, 1;
	mov.b64 	%rd2275, {%r59, %r60};
	mov.b64 	{%r61, %r62}, %rd2269;
	shf.l.wrap.b32 	%r63, %r58, %r61, 1;
	shf.l.wrap.b32 	%r64, %r61, %r62, 1;
	mov.b64 	%rd2276, {%r63, %r64};
	shr.u64 	%rd2277, %rd2271, 63;
	mov.b64 	{%r65, %r66}, %rd2271;
	shf.l.wrap.b32 	%r67, %r62, %r65, 1;
	shf.l.wrap.b32 	%r68, %r65, %r66, 1;
	mov.b64 	%rd2278, {%r67, %r68};
	mul.hi.u64 	%rd2279, %rd39, %rd39;
	mul.hi.u64 	%rd2280, %rd38, %rd38;
	mul.hi.u64 	%rd2281, %rd37, %rd37;
	mul.hi.u64 	%rd2282, %rd36, %rd36;
	add.s64 	%rd50, %rd2272, %rd2279;
	setp.lt.u64 	%p35, %rd50, %rd2272;
	selp.u64 	%rd2283, 1, 0, %p35;
	mad.lo.s64 	%rd2284, %rd38, %rd38, %rd2273;
	setp.lt.u64 	%p36, %rd2284, %rd2273;
	add.s64 	%rd51, %rd2284, %rd2283;
	setp.lt.u64 	%p37, %rd51, %rd2284;
	or.pred  	%p38, %p36, %p37;
	selp.u64 	%rd2285, 1, 0, %p38;
	add.s64 	%rd2286, %rd2274, %rd2280;
	setp.lt.u64 	%p39, %rd2286, %rd2274;
	add.s64 	%rd52, %rd2286, %rd2285;
	setp.lt.u64 	%p40, %rd52, %rd2286;
	or.pred  	%p41, %p39, %p40;
	selp.u64 	%rd2287, 1, 0, %p41;
	mad.lo.s64 	%rd2288, %rd37, %rd37, %rd2275;
	setp.lt.u64 	%p42, %rd2288, %rd2275;
	add.s64 	%rd2289, %rd2288, %rd2287;
	setp.lt.u64 	%p43, %rd2289, %rd2288;
	or.pred  	%p44, %p42, %p43;
	selp.u64 	%rd2290, 1, 0, %p44;
	add.s64 	%rd2291, %rd2276, %rd2281;
	setp.lt.u64 	%p45, %rd2291, %rd2276;
	add.s64 	%rd2292, %rd2291, %rd2290;
	setp.lt.u64 	%p46, %rd2292, %rd2291;
	or.pred  	%p47, %p45, %p46;
	selp.u64 	%rd2293, 1, 0, %p47;
	mad.lo.s64 	%rd2294, %rd36, %rd36, %rd2278;
	setp.lt.u64 	%p48, %rd2294, %rd2278;
	add.s64 	%rd2295, %rd2294, %rd2293;
	setp.lt.u64 	%p49, %rd2295, %rd2294;
	or.pred  	%p50, %p48, %p49;
	selp.u64 	%rd2296, 1, 0, %p50;
	add.s64 	%rd2297, %rd2277, %rd2282;
	add.s64 	%rd2298, %rd2297, %rd2296;
	shl.b64 	%rd2299, %rd2289, 32;
	mov.b64 	{%r69, %r70}, %rd2289;
	mov.b64 	{%r71, %r72}, %rd2292;
	mov.b64 	%rd2300, {%r70, %r71};
	mov.b64 	{%r73, %r74}, %rd2295;
	mov.b64 	%rd2301, {%r72, %r73};
	mov.b64 	{%r75, %r76}, %rd2298;
	mov.b64 	%rd2302, {%r74, %r75};
	shr.u64 	%rd2303, %rd2298, 32;
	mul.lo.s64 	%rd2304, %rd2289, 977;
	mov.b64 	%rd2305, 977;
	mul.hi.u64 	%rd2306, %rd2289, %rd2305;
	mul.lo.s64 	%rd2307, %rd2292, 977;
	mul.hi.u64 	%rd2308, %rd2292, %rd2305;
	add.s64 	%rd2309, %rd2307, %rd2306;
	setp.lt.u64 	%p51, %rd2309, %rd2307;
	selp.u64 	%rd2310, 1, 0, %p51;
	add.s64 	%rd2311, %rd2308, %rd2310;
	mul.lo.s64 	%rd2312, %rd2295, 977;
	mul.hi.u64 	%rd2313, %rd2295, %rd2305;
	add.s64 	%rd2314, %rd2312, %rd2311;
	setp.lt.u64 	%p52, %rd2314, %rd2312;
	selp.u64 	%rd2315, 1, 0, %p52;
	add.s64 	%rd2316, %rd2313, %rd2315;
	mul.lo.s64 	%rd2317, %rd2298, 977;
	mul.hi.u64 	%rd2318, %rd2298, %rd2305;
	add.s64 	%rd2319, %rd2317, %rd2316;
	setp.lt.u64 	%p53, %rd2319, %rd2317;
	selp.u64 	%rd2320, 1, 0, %p53;
	add.s64 	%rd2321, %rd2318, %rd2320;
	add.s64 	%rd9660, %rd2304, %rd2299;
	setp.lt.u64 	%p54, %rd9660, %rd2304;
	selp.u64 	%rd2322, 1, 0, %p54;
	add.s64 	%rd2323, %rd2309, %rd2300;
	setp.lt.u64 	%p55, %rd2323, %rd2309;
	add.s64 	%rd9659, %rd2323, %rd2322;
	setp.lt.u64 	%p56, %rd9659, %rd2323;
	or.pred  	%p57, %p55, %p56;
	selp.u64 	%rd2324, 1, 0, %p57;
	add.s64 	%rd2325, %rd2314, %rd2301;
	setp.lt.u64 	%p58, %rd2325, %rd2314;
	add.s64 	%rd9658, %rd2325, %rd2324;
	setp.lt.u64 	%p59, %rd9658, %rd2325;
	or.pred  	%p60, %p58, %p59;
	selp.u64 	%rd2326, 1, 0, %p60;
	add.s64 	%rd2327, %rd2319, %rd2302;
	setp.lt.u64 	%p61, %rd2327, %rd2319;
	add.s64 	%rd9657, %rd2327, %rd2326;
	setp.lt.u64 	%p62, %rd9657, %rd2327;
	or.pred  	%p63, %p61, %p62;
	selp.u64 	%rd2328, 1, 0, %p63;
	add.s64 	%rd2329, %rd2321, %rd2303;
	add.s64 	%rd57, %rd2329, %rd2328;
	setp.eq.s64 	%p64, %rd57, 0;
	mov.b64 	%rd9656, 0;
	@%p64 bra 	$L__BB1_8;
	shl.b64 	%rd2330, %rd57, 32;
	shr.u64 	%rd2331, %rd57, 32;
	mov.b64 	%rd2332, 977;
	mul.hi.u64 	%rd2333, %rd57, %rd2332;
	mad.lo.s64 	%rd2334, %rd57, 977, %rd2330;
	setp.lt.u64 	%p65, %rd2334, %rd2330;
	selp.u64 	%rd2335, 1, 0, %p65;
	add.s64 	%rd9660, %rd2334, %rd9660;
	setp.lt.u64 	%p66, %rd9660, %rd2334;
	selp.u64 	%rd2336, 1, 0, %p66;
	add.s64 	%rd2337, %rd2336, %rd2335;
	add.s64 	%rd2338, %rd2331, %rd2333;
	setp.lt.u64 	%p67, %rd2338, %rd2331;
	selp.u64 	%rd2339, 1, 0, %p67;
	add.s64 	%rd2340, %rd9659, %rd2338;
	add.s64 	%rd2341, %rd2340, %rd2337;
	setp.lt.u64 	%p68, %rd2341, %rd9659;
	not.b64 	%rd2342, %rd2338;
	setp.gt.u64 	%p69, %rd2337, %rd2342;
	or.pred  	%p70, %p69, %p68;
	selp.u64 	%rd2343, 1, 0, %p70;
	add.s64 	%rd2344, %rd9658, %rd2339;
	add.s64 	%rd60, %rd2344, %rd2343;
	setp.lt.u64 	%p71, %rd60, %rd9658;
	selp.u64 	%rd2345, 1, 0, %p71;
	add.s64 	%rd61, %rd9657, %rd2345;
	setp.lt.u64 	%p72, %rd61, %rd9657;
	selp.u64 	%rd9656, 1, 0, %p72;
	mov.u64 	%rd9657, %rd61;
	mov.u64 	%rd9658, %rd60;
	mov.u64 	%rd9659, %rd2341;
$L__BB1_8:
	mad.lo.s64 	%rd9664, %rd39, %rd39, %rd9660;
	setp.lt.u64 	%p73, %rd9664, %rd9660;
	selp.u64 	%rd2346, 1, 0, %p73;
	add.s64 	%rd2347, %rd9659, %rd50;
	setp.lt.u64 	%p74, %rd2347, %rd9659;
	add.s64 	%rd9663, %rd2347, %rd2346;
	setp.lt.u64 	%p75, %rd9663, %rd2347;
	or.pred  	%p76, %p74, %p75;
	selp.u64 	%rd2348, 1, 0, %p76;
	add.s64 	%rd2349, %rd9658, %rd51;
	setp.lt.u64 	%p77, %rd2349, %rd9658;
	add.s64 	%rd9662, %rd2349, %rd2348;
	setp.lt.u64 	%p78, %rd9662, %rd2349;
	or.pred  	%p79, %p77, %p78;
	selp.u64 	%rd2350, 1, 0, %p79;
	add.s64 	%rd2351, %rd9657, %rd52;
	setp.lt.u64 	%p80, %rd2351, %rd9657;
	add.s64 	%rd9661, %rd2351, %rd2350;
	setp.lt.u64 	%p81, %rd9661, %rd2351;
	or.pred  	%p82, %p80, %p81;
	selp.u64 	%rd2353, 1, 0, %p82;
	add.s64 	%rd72, %rd9656, %rd2353;
	setp.ne.s64 	%p83, %rd72, 0;
	setp.gt.u64 	%p84, %rd9661, %rd7;
	or.pred  	%p85, %p83, %p84;
	@%p85 bra 	$L__BB1_14;
	setp.lt.u64 	%p86, %rd9661, %rd7;
	@%p86 bra 	$L__BB1_27;
	setp.gt.u64 	%p87, %rd9662, %rd8;
	@%p87 bra 	$L__BB1_14;
	setp.lt.u64 	%p88, %rd9662, %rd8;
	@%p88 bra 	$L__BB1_27;
	setp.gt.u64 	%p89, %rd9663, %rd9;
	@%p89 bra 	$L__BB1_14;
	setp.lt.u64 	%p90, %rd9663, %rd9;
	setp.lt.u64 	%p91, %rd9664, %rd10;
	or.pred  	%p92, %p90, %p91;
	@%p92 bra 	$L__BB1_27;
$L__BB1_14:
	sub.s64 	%rd73, %rd9664, %rd10;
	setp.lt.u64 	%p93, %rd9664, %rd10;
	selp.u64 	%rd2354, 1, 0, %p93;
	sub.s64 	%rd2355, %rd9663, %rd9;
	setp.lt.u64 	%p94, %rd9663, %rd9;
	selp.s64 	%rd2356, -1, 0, %p93;
	add.s64 	%rd9663, %rd2355, %rd2356;
	setp.lt.u64 	%p95, %rd2355, %rd2354;
	or.pred  	%p96, %p94, %p95;
	selp.u64 	%rd2357, 1, 0, %p96;
	sub.s64 	%rd2358, %rd9662, %rd8;
	setp.lt.u64 	%p97, %rd9662, %rd8;
	selp.s64 	%rd2359, -1, 0, %p96;
	add.s64 	%rd9662, %rd2358, %rd2359;
	setp.lt.u64 	%p98, %rd2358, %rd2357;
	or.pred  	%p99, %p97, %p98;
	selp.u64 	%rd2360, 1, 0, %p99;
	sub.s64 	%rd2361, %rd9661, %rd7;
	setp.lt.u64 	%p100, %rd9661, %rd7;
	selp.s64 	%rd2362, -1, 0, %p99;
	add.s64 	%rd9661, %rd2361, %rd2362;
	setp.lt.u64 	%p101, %rd2361, %rd2360;
	or.pred  	%p102, %p100, %p101;
	selp.s64 	%rd2363, -1, 0, %p102;
	add.s64 	%rd77, %rd72, %rd2363;
	setp.ne.s64 	%p103, %rd77, 0;
	setp.gt.u64 	%p104, %rd9661, %rd7;
	or.pred  	%p105, %p103, %p104;
	@%p105 bra 	$L__BB1_20;
	setp.lt.u64 	%p106, %rd9661, %rd7;
	mov.u64 	%rd9664, %rd73;
	@%p106 bra 	$L__BB1_27;
	setp.gt.u64 	%p107, %rd9662, %rd8;
	@%p107 bra 	$L__BB1_20;
	setp.lt.u64 	%p108, %rd9662, %rd8;
	mov.u64 	%rd9664, %rd73;
	@%p108 bra 	$L__BB1_27;
	setp.gt.u64 	%p109, %rd9663, %rd9;
	@%p109 bra 	$L__BB1_20;
	setp.lt.u64 	%p110, %rd9663, %rd9;
	setp.lt.u64 	%p111, %rd73, %rd10;
	or.pred  	%p112, %p110, %p111;
	mov.u64 	%rd9664, %rd73;
	@%p112 bra 	$L__BB1_27;
$L__BB1_20:
	sub.s64 	%rd78, %rd73, %rd10;
	setp.lt.u64 	%p113, %rd73, %rd10;
	selp.u64 	%rd2364, 1, 0, %p113;
	sub.s64 	%rd2365, %rd9663, %rd9;
	setp.lt.u64 	%p114, %rd9663, %rd9;
	selp.s64 	%rd2366, -1, 0, %p113;
	add.s64 	%rd9663, %rd2365, %rd2366;
	setp.lt.u64 	%p115, %rd2365, %rd2364;
	or.pred  	%p116, %p114, %p115;
	selp.u64 	%rd2367, 1, 0, %p116;
	sub.s64 	%rd2368, %rd9662, %rd8;
	setp.lt.u64 	%p117, %rd9662, %rd8;
	selp.s64 	%rd2369, -1, 0, %p116;
	add.s64 	%rd9662, %rd2368, %rd2369;
	setp.lt.u64 	%p118, %rd2368, %rd2367;
	or.pred  	%p119, %p117, %p118;
	selp.u64 	%rd2370, 1, 0, %p119;
	sub.s64 	%rd2371, %rd9661, %rd7;
	setp.lt.u64 	%p120, %rd9661, %rd7;
	selp.s64 	%rd2372, -1, 0, %p119;
	add.s64 	%rd9661, %rd2371, %rd2372;
	setp.lt.u64 	%p121, %rd2371, %rd2370;
	or.pred  	%p122, %p120, %p121;
	selp.u64 	%rd2373, 1, 0, %p122;
	setp.ne.s64 	%p123, %rd77, %rd2373;
	setp.gt.u64 	%p124, %rd9661, %rd7;
	or.pred  	%p125, %p123, %p124;
	@%p125 bra 	$L__BB1_26;
	setp.lt.u64 	%p126, %rd9661, %rd7;
	mov.u64 	%rd9664, %rd78;
	@%p126 bra 	$L__BB1_27;
	setp.gt.u64 	%p127, %rd9662, %rd8;
	@%p127 bra 	$L__BB1_26;
	setp.lt.u64 	%p128, %rd9662, %rd8;
	mov.u64 	%rd9664, %rd78;
	@%p128 bra 	$L__BB1_27;
	setp.gt.u64 	%p129, %rd9663, %rd9;
	@%p129 bra 	$L__BB1_26;
	setp.lt.u64 	%p130, %rd9663, %rd9;
	setp.lt.u64 	%p131, %rd78, %rd10;
	or.pred  	%p132, %p130, %p131;
	mov.u64 	%rd9664, %rd78;
	@%p132 bra 	$L__BB1_27;
$L__BB1_26:
	sub.s64 	%rd9664, %rd78, %rd10;
	setp.lt.u64 	%p133, %rd78, %rd10;
	selp.u64 	%rd2374, 1, 0, %p133;
	sub.s64 	%rd2375, %rd9663, %rd9;
	setp.lt.u64 	%p134, %rd9663, %rd9;
	selp.s64 	%rd2376, -1, 0, %p133;
	add.s64 	%rd9663, %rd2375, %rd2376;
	setp.lt.u64 	%p135, %rd2375, %rd2374;
	or.pred  	%p136, %p134, %p135;
	selp.u64 	%rd2377, 1, 0, %p136;
	sub.s64 	%rd2378, %rd9662, %rd8;
	setp.lt.u64 	%p137, %rd9662, %rd8;
	selp.s64 	%rd2379, -1, 0, %p136;
	add.s64 	%rd9662, %rd2378, %rd2379;
	setp.lt.u64 	%p138, %rd2378, %rd2377;
	or.pred  	%p139, %p137, %p138;
	selp.s64 	%rd2380, -1, 0, %p139;
	sub.s64 	%rd2381, %rd9661, %rd7;
	add.s64 	%rd9661, %rd2381, %rd2380;
$L__BB1_27:
	mul.lo.s64 	%rd2383, %rd9663, %rd9664;
	mul.hi.u64 	%rd2384, %rd9664, %rd9663;
	mul.lo.s64 	%rd2385, %rd9662, %rd9664;
	mul.hi.u64 	%rd2386, %rd9664, %rd9662;
	add.s64 	%rd2387, %rd2385, %rd2384;
	setp.lt.u64 	%p140, %rd2387, %rd2385;
	selp.u64 	%rd2388, 1, 0, %p140;
	add.s64 	%rd2389, %rd2386, %rd2388;
	mul.lo.s64 	%rd2390, %rd9661, %rd9664;
	mul.hi.u64 	%rd2391, %rd9664, %rd9661;
	add.s64 	%rd2392, %rd2390, %rd2389;
	setp.lt.u64 	%p141, %rd2392, %rd2390;
	selp.u64 	%rd2393, 1, 0, %p141;
	add.s64 	%rd2394, %rd2391, %rd2393;
	mul.hi.u64 	%rd2395, %rd9663, %rd9662;
	mad.lo.s64 	%rd2396, %rd9662, %rd9663, %rd2392;
	setp.lt.u64 	%p142, %rd2396, %rd2392;
	selp.u64 	%rd2397, 1, 0, %p142;
	add.s64 	%rd2398, %rd2395, %rd2397;
	mul.hi.u64 	%rd2399, %rd9663, %rd9661;
	mad.lo.s64 	%rd2400, %rd9661, %rd9663, %rd2394;
	setp.lt.u64 	%p143, %rd2400, %rd2394;
	selp.u64 	%rd2401, 1, 0, %p143;
	add.s64 	%rd2402, %rd2400, %rd2398;
	setp.lt.u64 	%p144, %rd2402, %rd2400;
	selp.u64 	%rd2403, 1, 0, %p144;
	add.s64 	%rd2404, %rd2399, %rd2401;
	add.s64 	%rd2405, %rd2404, %rd2403;
	mul.hi.u64 	%rd2406, %rd9662, %rd9661;
	mad.lo.s64 	%rd2407, %rd9661, %rd9662, %rd2405;
	setp.lt.u64 	%p145, %rd2407, %rd2405;
	selp.u64 	%rd2408, 1, 0, %p145;
	add.s64 	%rd2409, %rd2406, %rd2408;
	shl.b64 	%rd2410, %rd2383, 1;
	mov.b64 	{%r77, %r78}, %rd2383;
	mov.b64 	{%r79, %r80}, %rd2387;
	shf.l.wrap.b32 	%r81, %r78, %r79, 1;
	shf.l.wrap.b32 	%r82, %r79, %r80, 1;
	mov.b64 	%rd2411, {%r81, %r82};
	mov.b64 	{%r83, %r84}, %rd2396;
	shf.l.wrap.b32 	%r85, %r80, %r83, 1;
	shf.l.wrap.b32 	%r86, %r83, %r84, 1;
	mov.b64 	%rd2412, {%r85, %r86};
	mov.b64 	{%r87, %r88}, %rd2402;
	shf.l.wrap.b32 	%r89, %r84, %r87, 1;
	shf.l.wrap.b32 	%r90, %r87, %r88, 1;
	mov.b64 	%rd2413, {%r89, %r90};
	mov.b64 	{%r91, %r92}, %rd2407;
	shf.l.wrap.b32 	%r93, %r88, %r91, 1;
	shf.l.wrap.b32 	%r94, %r91, %r92, 1;
	mov.b64 	%rd2414, {%r93, %r94};
	shr.u64 	%rd2415, %rd2409, 63;
	mov.b64 	{%r95, %r96}, %rd2409;
	shf.l.wrap.b32 	%r97, %r92, %r95, 1;
	shf.l.wrap.b32 	%r98, %r95, %r96, 1;
	mov.b64 	%rd2416, {%r97, %r98};
	mul.hi.u64 	%rd2417, %rd9664, %rd9664;
	mul.hi.u64 	%rd2418, %rd9663, %rd9663;
	mul.hi.u64 	%rd2419, %rd9662, %rd9662;
	mul.hi.u64 	%rd2420, %rd9661, %rd9661;
	add.s64 	%rd90, %rd2410, %rd2417;
	setp.lt.u64 	%p146, %rd90, %rd2410;
	selp.u64 	%rd2421, 1, 0, %p146;
	mad.lo.s64 	%rd2422, %rd9663, %rd9663, %rd2411;
	setp.lt.u64 	%p147, %rd2422, %rd2411;
	add.s64 	%rd91, %rd2422, %rd2421;
	setp.lt.u64 	%p148, %rd91, %rd2422;
	or.pred  	%p149, %p147, %p148;
	selp.u64 	%rd2423, 1, 0, %p149;
	add.s64 	%rd2424, %rd2412, %rd2418;
	setp.lt.u64 	%p150, %rd2424, %rd2412;
	add.s64 	%rd92, %rd2424, %rd2423;
	setp.lt.u64 	%p151, %rd92, %rd2424;
	or.pred  	%p152, %p150, %p151;
	selp.u64 	%rd2425, 1, 0, %p152;
	mad.lo.s64 	%rd2426, %rd9662, %rd9662, %rd2413;
	setp.lt.u64 	%p153, %rd2426, %rd2413;
	add.s64 	%rd2427, %rd2426, %rd2425;
	setp.lt.u64 	%p154, %rd2427, %rd2426;
	or.pred  	%p155, %p153, %p154;
	selp.u64 	%rd2428, 1, 0, %p155;
	add.s64 	%rd2429, %rd2414, %rd2419;
	setp.lt.u64 	%p156, %rd2429, %rd2414;
	add.s64 	%rd2430, %rd2429, %rd2428;
	setp.lt.u64 	%p157, %rd2430, %rd2429;
	or.pred  	%p158, %p156, %p157;
	selp.u64 	%rd2431, 1, 0, %p158;
	mad.lo.s64 	%rd2432, %rd9661, %rd9661, %rd2416;
	setp.lt.u64 	%p159, %rd2432, %rd2416;
	add.s64 	%rd2433, %rd2432, %rd2431;
	setp.lt.u64 	%p160, %rd2433, %rd2432;
	or.pred  	%p161, %p159, %p160;
	selp.u64 	%rd2434, 1, 0, %p161;
	add.s64 	%rd2435, %rd2415, %rd2420;
	add.s64 	%rd2436, %rd2435, %rd2434;
	shl.b64 	%rd2437, %rd2427, 32;
	mov.b64 	{%r99, %r100}, %rd2427;
	mov.b64 	{%r101, %r102}, %rd2430;
	mov.b64 	%rd2438, {%r100, %r101};
	mov.b64 	{%r103, %r104}, %rd2433;
	mov.b64 	%rd2439, {%r102, %r103};
	mov.b64 	{%r105, %r106}, %rd2436;
	mov.b64 	%rd2440, {%r104, %r105};
	shr.u64 	%rd2441, %rd2436, 32;
	mul.lo.s64 	%rd2442, %rd2427, 977;
	mov.b64 	%rd2443, 977;
	mul.hi.u64 	%rd2444, %rd2427, %rd2443;
	mul.lo.s64 	%rd2445, %rd2430, 977;
	mul.hi.u64 	%rd2446, %rd2430, %rd2443;
	add.s64 	%rd2447, %rd2445, %rd2444;
	setp.lt.u64 	%p162, %rd2447, %rd2445;
	selp.u64 	%rd2448, 1, 0, %p162;
	add.s64 	%rd2449, %rd2446, %rd2448;
	mul.lo.s64 	%rd2450, %rd2433, 977;
	mul.hi.u64 	%rd2451, %rd2433, %rd2443;
	add.s64 	%rd2452, %rd2450, %rd2449;
	setp.lt.u64 	%p163, %rd2452, %rd2450;
	selp.u64 	%rd2453, 1, 0, %p163;
	add.s64 	%rd2454, %rd2451, %rd2453;
	mul.lo.s64 	%rd2455, %rd2436, 977;
	mul.hi.u64 	%rd2456, %rd2436, %rd2443;
	add.s64 	%rd2457, %rd2455, %rd2454;
	setp.lt.u64 	%p164, %rd2457, %rd2455;
	selp.u64 	%rd2458, 1, 0, %p164;
	add.s64 	%rd2459, %rd2456, %rd2458;
	add.s64 	%rd9669, %rd2442, %rd2437;
	setp.lt.u64 	%p165, %rd9669, %rd2442;
	selp.u64 	%rd2460, 1, 0, %p165;
	add.s64 	%rd2461, %rd2447, %rd2438;
	setp.lt.u64 	%p166, %rd2461, %rd2447;
	add.s64 	%rd9668, %rd2461, %rd2460;
	setp.lt.u64 	%p167, %rd9668, %rd2461;
	or.pred  	%p168, %p166, %p167;
	selp.u64 	%rd2462, 1, 0, %p168;
	add.s64 	%rd2463, %rd2452, %rd2439;
	setp.lt.u64 	%p169, %rd2463, %rd2452;
	add.s64 	%rd9667, %rd2463, %rd2462;
	setp.lt.u64 	%p170, %rd9667, %rd2463;
	or.pred  	%p171, %p169, %p170;
	selp.u64 	%rd2464, 1, 0, %p171;
	add.s64 	%rd2465, %rd2457, %rd2440;
	setp.lt.u64 	%p172, %rd2465, %rd2457;
	add.s64 	%rd9666, %rd2465, %rd2464;
	setp.lt.u64 	%p173, %rd9666, %rd2465;
	or.pred  	%p174, %p172, %p173;
	selp.u64 	%rd2466, 1, 0, %p174;
	add.s64 	%rd2467, %rd2459, %rd2441;
	add.s64 	%rd97, %rd2467, %rd2466;
	setp.eq.s64 	%p175, %rd97, 0;
	mov.b64 	%rd9665, 0;
	@%p175 bra 	$L__BB1_29;
	shl.b64 	%rd2468, %rd97, 32;
	shr.u64 	%rd2469, %rd97, 32;
	mov.b64 	%rd2470, 977;
	mul.hi.u64 	%rd2471, %rd97, %rd2470;
	mad.lo.s64 	%rd2472, %rd97, 977, %rd2468;
	setp.lt.u64 	%p176, %rd2472, %rd2468;
	selp.u64 	%rd2473, 1, 0, %p176;
	add.s64 	%rd9669, %rd2472, %rd9669;
	setp.lt.u64 	%p177, %rd9669, %rd2472;
	selp.u64 	%rd2474, 1, 0, %p177;
	add.s64 	%rd2475, %rd2474, %rd2473;
	add.s64 	%rd2476, %rd2469, %rd2471;
	setp.lt.u64 	%p178, %rd2476, %rd2469;
	selp.u64 	%rd2477, 1, 0, %p178;
	add.s64 	%rd2478, %rd9668, %rd2476;
	add.s64 	%rd2479, %rd2478, %rd2475;
	setp.lt.u64 	%p179, %rd2479, %rd9668;
	not.b64 	%rd2480, %rd2476;
	setp.gt.u64 	%p180, %rd2475, %rd2480;
	or.pred  	%p181, %p180, %p179;
	selp.u64 	%rd2481, 1, 0, %p181;
	add.s64 	%rd2482, %rd9667, %rd2477;
	add.s64 	%rd100, %rd2482, %rd2481;
	setp.lt.u64 	%p182, %rd100, %rd9667;
	selp.u64 	%rd2483, 1, 0, %p182;
	add.s64 	%rd101, %rd9666, %rd2483;
	setp.lt.u64 	%p183, %rd101, %rd9666;
	selp.u64 	%rd9665, 1, 0, %p183;
	mov.u64 	%rd9666, %rd101;
	mov.u64 	%rd9667, %rd100;
	mov.u64 	%rd9668, %rd2479;
$L__BB1_29:
	mad.lo.s64 	%rd9673, %rd9664, %rd9664, %rd9669;
	setp.lt.u64 	%p184, %rd9673, %rd9669;
	selp.u64 	%rd2484, 1, 0, %p184;
	add.s64 	%rd2485, %rd9668, %rd90;
	setp.lt.u64 	%p185, %rd2485, %rd9668;
	add.s64 	%rd9672, %rd2485, %rd2484;
	setp.lt.u64 	%p186, %rd9672, %rd2485;
	or.pred  	%p187, %p185, %p186;
	selp.u64 	%rd2486, 1, 0, %p187;
	add.s64 	%rd2487, %rd9667, %rd91;
	setp.lt.u64 	%p188, %rd2487, %rd9667;
	add.s64 	%rd9671, %rd2487, %rd2486;
	setp.lt.u64 	%p189, %rd9671, %rd2487;
	or.pred  	%p190, %p188, %p189;
	selp.u64 	%rd2488, 1, 0, %p190;
	add.s64 	%rd2489, %rd9666, %rd92;
	setp.lt.u64 	%p191, %rd2489, %rd9666;
	add.s64 	%rd9670, %rd2489, %rd2488;
	setp.lt.u64 	%p192, %rd9670, %rd2489;
	or.pred  	%p193, %p191, %p192;
	selp.u64 	%rd2491, 1, 0, %p193;
	add.s64 	%rd112, %rd9665, %rd2491;
	setp.ne.s64 	%p194, %rd112, 0;
	setp.gt.u64 	%p195, %rd9670, %rd7;
	or.pred  	%p196, %p194, %p195;
	@%p196 bra 	$L__BB1_35;
	setp.lt.u64 	%p197, %rd9670, %rd7;
	@%p197 bra 	$L__BB1_48;
	setp.gt.u64 	%p198, %rd9671, %rd8;
	@%p198 bra 	$L__BB1_35;
	setp.lt.u64 	%p199, %rd9671, %rd8;
	@%p199 bra 	$L__BB1_48;
	setp.gt.u64 	%p200, %rd9672, %rd9;
	@%p200 bra 	$L__BB1_35;
	setp.lt.u64 	%p201, %rd9672, %rd9;
	setp.lt.u64 	%p202, %rd9673, %rd10;
	or.pred  	%p203, %p201, %p202;
	@%p203 bra 	$L__BB1_48;
$L__BB1_35:
	sub.s64 	%rd113, %rd9673, %rd10;
	setp.lt.u64 	%p204, %rd9673, %rd10;
	selp.u64 	%rd2492, 1, 0, %p204;
	sub.s64 	%rd2493, %rd9672, %rd9;
	setp.lt.u64 	%p205, %rd9672, %rd9;
	selp.s64 	%rd2494, -1, 0, %p204;
	add.s64 	%rd9672, %rd2493, %rd2494;
	setp.lt.u64 	%p206, %rd2493, %rd2492;
	or.pred  	%p207, %p205, %p206;
	selp.u64 	%rd2495, 1, 0, %p207;
	sub.s64 	%rd2496, %rd9671, %rd8;
	setp.lt.u64 	%p208, %rd9671, %rd8;
	selp.s64 	%rd2497, -1, 0, %p207;
	add.s64 	%rd9671, %rd2496, %rd2497;
	setp.lt.u64 	%p209, %rd2496, %rd2495;
	or.pred  	%p210, %p208, %p209;
	selp.u64 	%rd2498, 1, 0, %p210;
	sub.s64 	%rd2499, %rd9670, %rd7;
	setp.lt.u64 	%p211, %rd9670, %rd7;
	selp.s64 	%rd2500, -1, 0, %p210;
	add.s64 	%rd9670, %rd2499, %rd2500;
	setp.lt.u64 	%p212, %rd2499, %rd2498;
	or.pred  	%p213, %p211, %p212;
	selp.s64 	%rd2501, -1, 0, %p213;
	add.s64 	%rd117, %rd112, %rd2501;
	setp.ne.s64 	%p214, %rd117, 0;
	setp.gt.u64 	%p215, %rd9670, %rd7;
	or.pred  	%p216, %p214, %p215;
	@%p216 bra 	$L__BB1_41;
	setp.lt.u64 	%p217, %rd9670, %rd7;
	mov.u64 	%rd9673, %rd113;
	@%p217 bra 	$L__BB1_48;
	setp.gt.u64 	%p218, %rd9671, %rd8;
	@%p218 bra 	$L__BB1_41;
	setp.lt.u64 	%p219, %rd9671, %rd8;
	mov.u64 	%rd9673, %rd113;
	@%p219 bra 	$L__BB1_48;
	setp.gt.u64 	%p220, %rd9672, %rd9;
	@%p220 bra 	$L__BB1_41;
	setp.lt.u64 	%p221, %rd9672, %rd9;
	setp.lt.u64 	%p222, %rd113, %rd10;
	or.pred  	%p223, %p221, %p222;
	mov.u64 	%rd9673, %rd113;
	@%p223 bra 	$L__BB1_48;
$L__BB1_41:
	sub.s64 	%rd118, %rd113, %rd10;
	setp.lt.u64 	%p224, %rd113, %rd10;
	selp.u64 	%rd2502, 1, 0, %p224;
	sub.s64 	%rd2503, %rd9672, %rd9;
	setp.lt.u64 	%p225, %rd9672, %rd9;
	selp.s64 	%rd2504, -1, 0, %p224;
	add.s64 	%rd9672, %rd2503, %rd2504;
	setp.lt.u64 	%p226, %rd2503, %rd2502;
	or.pred  	%p227, %p225, %p226;
	selp.u64 	%rd2505, 1, 0, %p227;
	sub.s64 	%rd2506, %rd9671, %rd8;
	setp.lt.u64 	%p228, %rd9671, %rd8;
	selp.s64 	%rd2507, -1, 0, %p227;
	add.s64 	%rd9671, %rd2506, %rd2507;
	setp.lt.u64 	%p229, %rd2506, %rd2505;
	or.pred  	%p230, %p228, %p229;
	selp.u64 	%rd2508, 1, 0, %p230;
	sub.s64 	%rd2509, %rd9670, %rd7;
	setp.lt.u64 	%p231, %rd9670, %rd7;
	selp.s64 	%rd2510, -1, 0, %p230;
	add.s64 	%rd9670, %rd2509, %rd2510;
	setp.lt.u64 	%p232, %rd2509, %rd2508;
	or.pred  	%p233, %p231, %p232;
	selp.u64 	%rd2511, 1, 0, %p233;
	setp.ne.s64 	%p234, %rd117, %rd2511;
	setp.gt.u64 	%p235, %rd9670, %rd7;
	or.pred  	%p236, %p234, %p235;
	@%p236 bra 	$L__BB1_47;
	setp.lt.u64 	%p237, %rd9670, %rd7;
	mov.u64 	%rd9673, %rd118;
	@%p237 bra 	$L__BB1_48;
	setp.gt.u64 	%p238, %rd9671, %rd8;
	@%p238 bra 	$L__BB1_47;
	setp.lt.u64 	%p239, %rd9671, %rd8;
	mov.u64 	%rd9673, %rd118;
	@%p239 bra 	$L__BB1_48;
	setp.gt.u64 	%p240, %rd9672, %rd9;
	@%p240 bra 	$L__BB1_47;
	setp.lt.u64 	%p241, %rd9672, %rd9;
	setp.lt.u64 	%p242, %rd118, %rd10;
	or.pred  	%p243, %p241, %p242;
	mov.u64 	%rd9673, %rd118;
	@%p243 bra 	$L__BB1_48;
$L__BB1_47:
	sub.s64 	%rd9673, %rd118, %rd10;
	setp.lt.u64 	%p244, %rd118, %rd10;
	selp.u64 	%rd2512, 1, 0, %p244;
	sub.s64 	%rd2513, %rd9672, %rd9;
	setp.lt.u64 	%p245, %rd9672, %rd9;
	selp.s64 	%rd2514, -1, 0, %p244;
	add.s64 	%rd9672, %rd2513, %rd2514;
	setp.lt.u64 	%p246, %rd2513, %rd2512;
	or.pred  	%p247, %p245, %p246;
	selp.u64 	%rd2515, 1, 0, %p247;
	sub.s64 	%rd2516, %rd9671, %rd8;
	setp.lt.u64 	%p248, %rd9671, %rd8;
	selp.s64 	%rd2517, -1, 0, %p247;
	add.s64 	%rd9671, %rd2516, %rd2517;
	setp.lt.u64 	%p249, %rd2516, %rd2515;
	or.pred  	%p250, %p248, %p249;
	selp.s64 	%rd2518, -1, 0, %p250;
	sub.s64 	%rd2519, %rd9670, %rd7;
	add.s64 	%rd9670, %rd2519, %rd2518;
$L__BB1_48:
	mul.hi.u64 	%rd2521, %rd9942, %rd9664;
	mul.lo.s64 	%rd2522, %rd9663, %rd9942;
	mul.hi.u64 	%rd2523, %rd9942, %rd9663;
	add.s64 	%rd2524, %rd2522, %rd2521;
	setp.lt.u64 	%p251, %rd2524, %rd2522;
	selp.u64 	%rd2525, 1, 0, %p251;
	add.s64 	%rd2526, %rd2523, %rd2525;
	mul.lo.s64 	%rd2527, %rd9662, %rd9942;
	mul.hi.u64 	%rd2528, %rd9942, %rd9662;
	add.s64 	%rd2529, %rd2527, %rd2526;
	setp.lt.u64 	%p252, %rd2529, %rd2527;
	selp.u64 	%rd2530, 1, 0, %p252;
	add.s64 	%rd2531, %rd2528, %rd2530;
	mul.lo.s64 	%rd2532, %rd9661, %rd9942;
	mul.hi.u64 	%rd2533, %rd9942, %rd9661;
	add.s64 	%rd2534, %rd2532, %rd2531;
	setp.lt.u64 	%p253, %rd2534, %rd2532;
	selp.u64 	%rd2535, 1, 0, %p253;
	add.s64 	%rd2536, %rd2533, %rd2535;
	mul.hi.u64 	%rd2537, %rd9941, %rd9664;
	mad.lo.s64 	%rd130, %rd9664, %rd9941, %rd2524;
	setp.lt.u64 	%p254, %rd130, %rd2524;
	selp.u64 	%rd2538, 1, 0, %p254;
	add.s64 	%rd2539, %rd2537, %rd2538;
	mul.hi.u64 	%rd2540, %rd9941, %rd9663;
	mad.lo.s64 	%rd2541, %rd9663, %rd9941, %rd2529;
	setp.lt.u64 	%p255, %rd2541, %rd2529;
	selp.u64 	%rd2542, 1, 0, %p255;
	add.s64 	%rd2543, %rd2541, %rd2539;
	setp.lt.u64 	%p256, %rd2543, %rd2541;
	selp.u64 	%rd2544, 1, 0, %p256;
	add.s64 	%rd2545, %rd2540, %rd2542;
	add.s64 	%rd2546, %rd2545, %rd2544;
	mul.hi.u64 	%rd2547, %rd9941, %rd9662;
	mad.lo.s64 	%rd2548, %rd9662, %rd9941, %rd2534;
	setp.lt.u64 	%p257, %rd2548, %rd2534;
	selp.u64 	%rd2549, 1, 0, %p257;
	add.s64 	%rd2550, %rd2548, %rd2546;
	setp.lt.u64 	%p258, %rd2550, %rd2548;
	selp.u64 	%rd2551, 1, 0, %p258;
	add.s64 	%rd2552, %rd2547, %rd2549;
	add.s64 	%rd2553, %rd2552, %rd2551;
	mul.hi.u64 	%rd2554, %rd9941, %rd9661;
	mad.lo.s64 	%rd2555, %rd9661, %rd9941, %rd2536;
	setp.lt.u64 	%p259, %rd2555, %rd2536;
	selp.u64 	%rd2556, 1, 0, %p259;
	add.s64 	%rd2557, %rd2555, %rd2553;
	setp.lt.u64 	%p260, %rd2557, %rd2555;
	selp.u64 	%rd2558, 1, 0, %p260;
	add.s64 	%rd2559, %rd2554, %rd2556;
	add.s64 	%rd2560, %rd2559, %rd2558;
	mul.hi.u64 	%rd2561, %rd9940, %rd9664;
	mad.lo.s64 	%rd131, %rd9664, %rd9940, %rd2543;
	setp.lt.u64 	%p261, %rd131, %rd2543;
	selp.u64 	%rd2562, 1, 0, %p261;
	add.s64 	%rd2563, %rd2561, %rd2562;
	mul.hi.u64 	%rd2564, %rd9940, %rd9663;
	mad.lo.s64 	%rd2565, %rd9663, %rd9940, %rd2550;
	setp.lt.u64 	%p262, %rd2565, %rd2550;
	selp.u64 	%rd2566, 1, 0, %p262;
	add.s64 	%rd2567, %rd2565, %rd2563;
	setp.lt.u64 	%p263, %rd2567, %rd2565;
	selp.u64 	%rd2568, 1, 0, %p263;
	add.s64 	%rd2569, %rd2564, %rd2566;
	add.s64 	%rd2570, %rd2569, %rd2568;
	mul.hi.u64 	%rd2571, %rd9940, %rd9662;
	mad.lo.s64 	%rd2572, %rd9662, %rd9940, %rd2557;
	setp.lt.u64 	%p264, %rd2572, %rd2557;
	selp.u64 	%rd2573, 1, 0, %p264;
	add.s64 	%rd2574, %rd2572, %rd2570;
	setp.lt.u64 	%p265, %rd2574, %rd2572;
	selp.u64 	%rd2575, 1, 0, %p265;
	add.s64 	%rd2576, %rd2571, %rd2573;
	add.s64 	%rd2577, %rd2576, %rd2575;
	mul.hi.u64 	%rd2578, %rd9940, %rd9661;
	mad.lo.s64 	%rd2579, %rd9661, %rd9940, %rd2560;
	setp.lt.u64 	%p266, %rd2579, %rd2560;
	selp.u64 	%rd2580, 1, 0, %p266;
	add.s64 	%rd2581, %rd2579, %rd2577;
	setp.lt.u64 	%p267, %rd2581, %rd2579;
	selp.u64 	%rd2582, 1, 0, %p267;
	add.s64 	%rd2583, %rd2578, %rd2580;
	add.s64 	%rd2584, %rd2583, %rd2582;
	mul.hi.u64 	%rd2585, %rd9939, %rd9664;
	mad.lo.s64 	%rd132, %rd9664, %rd9939, %rd2567;
	setp.lt.u64 	%p268, %rd132, %rd2567;
	selp.u64 	%rd2586, 1, 0, %p268;
	add.s64 	%rd2587, %rd2585, %rd2586;
	mul.hi.u64 	%rd2588, %rd9939, %rd9663;
	mad.lo.s64 	%rd2589, %rd9663, %rd9939, %rd2574;
	setp.lt.u64 	%p269, %rd2589, %rd2574;
	selp.u64 	%rd2590, 1, 0, %p269;
	add.s64 	%rd2591, %rd2589, %rd2587;
	setp.lt.u64 	%p270, %rd2591, %rd2589;
	selp.u64 	%rd2592, 1, 0, %p270;
	add.s64 	%rd2593, %rd2588, %rd2590;
	add.s64 	%rd2594, %rd2593, %rd2592;
	mul.hi.u64 	%rd2595, %rd9939, %rd9662;
	mad.lo.s64 	%rd2596, %rd9662, %rd9939, %rd2581;
	setp.lt.u64 	%p271, %rd2596, %rd2581;
	selp.u64 	%rd2597, 1, 0, %p271;
	add.s64 	%rd2598, %rd2596, %rd2594;
	setp.lt.u64 	%p272, %rd2598, %rd2596;
	selp.u64 	%rd2599, 1, 0, %p272;
	add.s64 	%rd2600, %rd2595, %rd2597;
	add.s64 	%rd2601, %rd2600, %rd2599;
	mul.hi.u64 	%rd2602, %rd9939, %rd9661;
	mad.lo.s64 	%rd2603, %rd9661, %rd9939, %rd2584;
	setp.lt.u64 	%p273, %rd2603, %rd2584;
	selp.u64 	%rd2604, 1, 0, %p273;
	add.s64 	%rd2605, %rd2603, %rd2601;
	setp.lt.u64 	%p274, %rd2605, %rd2603;
	selp.u64 	%rd2606, 1, 0, %p274;
	add.s64 	%rd2607, %rd2602, %rd2604;
	add.s64 	%rd2608, %rd2607, %rd2606;
	shl.b64 	%rd2609, %rd2591, 32;
	mov.b64 	{%r107, %r108}, %rd2591;
	mov.b64 	{%r109, %r110}, %rd2598;
	mov.b64 	%rd2610, {%r108, %r109};
	mov.b64 	{%r111, %r112}, %rd2605;
	mov.b64 	%rd2611, {%r110, %r111};
	mov.b64 	{%r113, %r114}, %rd2608;
	mov.b64 	%rd2612, {%r112, %r113};
	shr.u64 	%rd2613, %rd2608, 32;
	mul.lo.s64 	%rd2614, %rd2591, 977;
	mov.b64 	%rd2615, 977;
	mul.hi.u64 	%rd2616, %rd2591, %rd2615;
	mul.lo.s64 	%rd2617, %rd2598, 977;
	mul.hi.u64 	%rd2618, %rd2598, %rd2615;
	add.s64 	%rd2619, %rd2617, %rd2616;
	setp.lt.u64 	%p275, %rd2619, %rd2617;
	selp.u64 	%rd2620, 1, 0, %p275;
	add.s64 	%rd2621, %rd2618, %rd2620;
	mul.lo.s64 	%rd2622, %rd2605, 977;
	mul.hi.u64 	%rd2623, %rd2605, %rd2615;
	add.s64 	%rd2624, %rd2622, %rd2621;
	setp.lt.u64 	%p276, %rd2624, %rd2622;
	selp.u64 	%rd2625, 1, 0, %p276;
	add.s64 	%rd2626, %rd2623, %rd2625;
	mul.lo.s64 	%rd2627, %rd2608, 977;
	mul.hi.u64 	%rd2628, %rd2608, %rd2615;
	add.s64 	%rd2629, %rd2627, %rd2626;
	setp.lt.u64 	%p277, %rd2629, %rd2627;
	selp.u64 	%rd2630, 1, 0, %p277;
	add.s64 	%rd2631, %rd2628, %rd2630;
	add.s64 	%rd9678, %rd2614, %rd2609;
	setp.lt.u64 	%p278, %rd9678, %rd2614;
	selp.u64 	%rd2632, 1, 0, %p278;
	add.s64 	%rd2633, %rd2619, %rd2610;
	setp.lt.u64 	%p279, %rd2633, %rd2619;
	add.s64 	%rd9677, %rd2633, %rd2632;
	setp.lt.u64 	%p280, %rd9677, %rd2633;
	or.pred  	%p281, %p279, %p280;
	selp.u64 	%rd2634, 1, 0, %p281;
	add.s64 	%rd2635, %rd2624, %rd2611;
	setp.lt.u64 	%p282, %rd2635, %rd2624;
	add.s64 	%rd9676, %rd2635, %rd2634;
	setp.lt.u64 	%p283, %rd9676, %rd2635;
	or.pred  	%p284, %p282, %p283;
	selp.u64 	%rd2636, 1, 0, %p284;
	add.s64 	%rd2637, %rd2629, %rd2612;
	setp.lt.u64 	%p285, %rd2637, %rd2629;
	add.s64 	%rd9675, %rd2637, %rd2636;
	setp.lt.u64 	%p286, %rd9675, %rd2637;
	or.pred  	%p287, %p285, %p286;
	selp.u64 	%rd2638, 1, 0, %p287;
	add.s64 	%rd2639, %rd2631, %rd2613;
	add.s64 	%rd137, %rd2639, %rd2638;
	setp.eq.s64 	%p288, %rd137, 0;
	mov.b64 	%rd9674, 0;
	@%p288 bra 	$L__BB1_50;
	shl.b64 	%rd2640, %rd137, 32;
	shr.u64 	%rd2641, %rd137, 32;
	mov.b64 	%rd2642, 977;
	mul.hi.u64 	%rd2643, %rd137, %rd2642;
	mad.lo.s64 	%rd2644, %rd137, 977, %rd2640;
	setp.lt.u64 	%p289, %rd2644, %rd2640;
	selp.u64 	%rd2645, 1, 0, %p289;
	add.s64 	%rd9678, %rd2644, %rd9678;
	setp.lt.u64 	%p290, %rd9678, %rd2644;
	selp.u64 	%rd2646, 1, 0, %p290;
	add.s64 	%rd2647, %rd2646, %rd2645;
	add.s64 	%rd2648, %rd2641, %rd2643;
	setp.lt.u64 	%p291, %rd2648, %rd2641;
	selp.u64 	%rd2649, 1, 0, %p291;
	add.s64 	%rd2650, %rd9677, %rd2648;
	add.s64 	%rd2651, %rd2650, %rd2647;
	setp.lt.u64 	%p292, %rd2651, %rd9677;
	not.b64 	%rd2652, %rd2648;
	setp.gt.u64 	%p293, %rd2647, %rd2652;
	or.pred  	%p294, %p293, %p292;
	selp.u64 	%rd2653, 1, 0, %p294;
	add.s64 	%rd2654, %rd9676, %rd2649;
	add.s64 	%rd140, %rd2654, %rd2653;
	setp.lt.u64 	%p295, %rd140, %rd9676;
	selp.u64 	%rd2655, 1, 0, %p295;
	add.s64 	%rd141, %rd9675, %rd2655;
	setp.lt.u64 	%p296, %rd141, %rd9675;
	selp.u64 	%rd9674, 1, 0, %p296;
	mov.u64 	%rd9675, %rd141;
	mov.u64 	%rd9676, %rd140;
	mov.u64 	%rd9677, %rd2651;
$L__BB1_50:
	mad.lo.s64 	%rd9682, %rd9664, %rd9942, %rd9678;
	setp.lt.u64 	%p297, %rd9682, %rd9678;
	selp.u64 	%rd2656, 1, 0, %p297;
	add.s64 	%rd2657, %rd9677, %rd130;
	setp.lt.u64 	%p298, %rd2657, %rd9677;
	add.s64 	%rd9681, %rd2657, %rd2656;
	setp.lt.u64 	%p299, %rd9681, %rd2657;
	or.pred  	%p300, %p298, %p299;
	selp.u64 	%rd2658, 1, 0, %p300;
	add.s64 	%rd2659, %rd9676, %rd131;
	setp.lt.u64 	%p301, %rd2659, %rd9676;
	add.s64 	%rd9680, %rd2659, %rd2658;
	setp.lt.u64 	%p302, %rd9680, %rd2659;
	or.pred  	%p303, %p301, %p302;
	selp.u64 	%rd2660, 1, 0, %p303;
	add.s64 	%rd2661, %rd9675, %rd132;
	setp.lt.u64 	%p304, %rd2661, %rd9675;
	add.s64 	%rd9679, %rd2661, %rd2660;
	setp.lt.u64 	%p305, %rd9679, %rd2661;
	or.pred  	%p306, %p304, %p305;
	selp.u64 	%rd2663, 1, 0, %p306;
	add.s64 	%rd152, %rd9674, %rd2663;
	setp.ne.s64 	%p307, %rd152, 0;
	setp.gt.u64 	%p308, %rd9679, %rd7;
	or.pred  	%p309, %p307, %p308;
	@%p309 bra 	$L__BB1_56;
	setp.lt.u64 	%p310, %rd9679, %rd7;
	@%p310 bra 	$L__BB1_69;
	setp.gt.u64 	%p311, %rd9680, %rd8;
	@%p311 bra 	$L__BB1_56;
	setp.lt.u64 	%p312, %rd9680, %rd8;
	@%p312 bra 	$L__BB1_69;
	setp.gt.u64 	%p313, %rd9681, %rd9;
	@%p313 bra 	$L__BB1_56;
	setp.lt.u64 	%p314, %rd9681, %rd9;
	setp.lt.u64 	%p315, %rd9682, %rd10;
	or.pred  	%p316, %p314, %p315;
	@%p316 bra 	$L__BB1_69;
$L__BB1_56:
	sub.s64 	%rd153, %rd9682, %rd10;
	setp.lt.u64 	%p317, %rd9682, %rd10;
	selp.u64 	%rd2664, 1, 0, %p317;
	sub.s64 	%rd2665, %rd9681, %rd9;
	setp.lt.u64 	%p318, %rd9681, %rd9;
	selp.s64 	%rd2666, -1, 0, %p317;
	add.s64 	%rd9681, %rd2665, %rd2666;
	setp.lt.u64 	%p319, %rd2665, %rd2664;
	or.pred  	%p320, %p318, %p319;
	selp.u64 	%rd2667, 1, 0, %p320;
	sub.s64 	%rd2668, %rd9680, %rd8;
	setp.lt.u64 	%p321, %rd9680, %rd8;
	selp.s64 	%rd2669, -1, 0, %p320;
	add.s64 	%rd9680, %rd2668, %rd2669;
	setp.lt.u64 	%p322, %rd2668, %rd2667;
	or.pred  	%p323, %p321, %p322;
	selp.u64 	%rd2670, 1, 0, %p323;
	sub.s64 	%rd2671, %rd9679, %rd7;
	setp.lt.u64 	%p324, %rd9679, %rd7;
	selp.s64 	%rd2672, -1, 0, %p323;
	add.s64 	%rd9679, %rd2671, %rd2672;
	setp.lt.u64 	%p325, %rd2671, %rd2670;
	or.pred  	%p326, %p324, %p325;
	selp.s64 	%rd2673, -1, 0, %p326;
	add.s64 	%rd157, %rd152, %rd2673;
	setp.ne.s64 	%p327, %rd157, 0;
	setp.gt.u64 	%p328, %rd9679, %rd7;
	or.pred  	%p329, %p327, %p328;
	@%p329 bra 	$L__BB1_62;
	setp.lt.u64 	%p330, %rd9679, %rd7;
	mov.u64 	%rd9682, %rd153;
	@%p330 bra 	$L__BB1_69;
	setp.gt.u64 	%p331, %rd9680, %rd8;
	@%p331 bra 	$L__BB1_62;
	setp.lt.u64 	%p332, %rd9680, %rd8;
	mov.u64 	%rd9682, %rd153;
	@%p332 bra 	$L__BB1_69;
	setp.gt.u64 	%p333, %rd9681, %rd9;
	@%p333 bra 	$L__BB1_62;
	setp.lt.u64 	%p334, %rd9681, %rd9;
	setp.lt.u64 	%p335, %rd153, %rd10;
	or.pred  	%p336, %p334, %p335;
	mov.u64 	%rd9682, %rd153;
	@%p336 bra 	$L__BB1_69;
$L__BB1_62:
	sub.s64 	%rd158, %rd153, %rd10;
	setp.lt.u64 	%p337, %rd153, %rd10;
	selp.u64 	%rd2674, 1, 0, %p337;
	sub.s64 	%rd2675, %rd9681, %rd9;
	setp.lt.u64 	%p338, %rd9681, %rd9;
	selp.s64 	%rd2676, -1, 0, %p337;
	add.s64 	%rd9681, %rd2675, %rd2676;
	setp.lt.u64 	%p339, %rd2675, %rd2674;
	or.pred  	%p340, %p338, %p339;
	selp.u64 	%rd2677, 1, 0, %p340;
	sub.s64 	%rd2678, %rd9680, %rd8;
	setp.lt.u64 	%p341, %rd9680, %rd8;
	selp.s64 	%rd2679, -1, 0, %p340;
	add.s64 	%rd9680, %rd2678, %rd2679;
	setp.lt.u64 	%p342, %rd2678, %rd2677;
	or.pred  	%p343, %p341, %p342;
	selp.u64 	%rd2680, 1, 0, %p343;
	sub.s64 	%rd2681, %rd9679, %rd7;
	setp.lt.u64 	%p344, %rd9679, %rd7;
	selp.s64 	%rd2682, -1, 0, %p343;
	add.s64 	%rd9679, %rd2681, %rd2682;
	setp.lt.u64 	%p345, %rd2681, %rd2680;
	or.pred  	%p346, %p344, %p345;
	selp.u64 	%rd2683, 1, 0, %p346;
	setp.ne.s64 	%p347, %rd157, %rd2683;
	setp.gt.u64 	%p348, %rd9679, %rd7;
	or.pred  	%p349, %p347, %p348;
	@%p349 bra 	$L__BB1_68;
	setp.lt.u64 	%p350, %rd9679, %rd7;
	mov.u64 	%rd9682, %rd158;
	@%p350 bra 	$L__BB1_69;
	setp.gt.u64 	%p351, %rd9680, %rd8;
	@%p351 bra 	$L__BB1_68;
	setp.lt.u64 	%p352, %rd9680, %rd8;
	mov.u64 	%rd9682, %rd158;
	@%p352 bra 	$L__BB1_69;
	setp.gt.u64 	%p353, %rd9681, %rd9;
	@%p353 bra 	$L__BB1_68;
	setp.lt.u64 	%p354, %rd9681, %rd9;
	setp.lt.u64 	%p355, %rd158, %rd10;
	or.pred  	%p356, %p354, %p355;
	mov.u64 	%rd9682, %rd158;
	@%p356 bra 	$L__BB1_69;
$L__BB1_68:
	sub.s64 	%rd9682, %rd158, %rd10;
	setp.lt.u64 	%p357, %rd158, %rd10;
	selp.u64 	%rd2684, 1, 0, %p357;
	sub.s64 	%rd2685, %rd9681, %rd9;
	setp.lt.u64 	%p358, %rd9681, %rd9;
	selp.s64 	%rd2686, -1, 0, %p357;
	add.s64 	%rd9681, %rd2685, %rd2686;
	setp.lt.u64 	%p359, %rd2685, %rd2684;
	or.pred  	%p360, %p358, %p359;
	selp.u64 	%rd2687, 1, 0, %p360;
	sub.s64 	%rd2688, %rd9680, %rd8;
	setp.lt.u64 	%p361, %rd9680, %rd8;
	selp.s64 	%rd2689, -1, 0, %p360;
	add.s64 	%rd9680, %rd2688, %rd2689;
	setp.lt.u64 	%p362, %rd2688, %rd2687;
	or.pred  	%p363, %p361, %p362;
	selp.s64 	%rd2690, -1, 0, %p363;
	sub.s64 	%rd2691, %rd9679, %rd7;
	add.s64 	%rd9679, %rd2691, %rd2690;
$L__BB1_69:
	shl.b64 	%rd170, %rd9682, 1;
	shr.u64 	%rd2692, %rd9682, 63;
	add.s64 	%rd2693, %rd9681, %rd2692;
	setp.lt.u64 	%p364, %rd2693, %rd9681;
	selp.u64 	%rd2694, 1, 0, %p364;
	add.s64 	%rd9685, %rd2693, %rd9681;
	setp.lt.u64 	%p365, %rd9685, %rd2693;
	selp.u64 	%rd2695, 1, 0, %p365;
	add.s64 	%rd2696, %rd2695, %rd2694;
	add.s64 	%rd2697, %rd9680, %rd2696;
	setp.lt.u64 	%p366, %rd2697, %rd9680;
	selp.u64 	%rd2698, 1, 0, %p366;
	add.s64 	%rd9684, %rd2697, %rd9680;
	setp.lt.u64 	%p367, %rd9684, %rd2697;
	selp.u64 	%rd2699, 1, 0, %p367;
	add.s64 	%rd2700, %rd2699, %rd2698;
	add.s64 	%rd2701, %rd9679, %rd2700;
	setp.lt.u64 	%p368, %rd2701, %rd9679;
	add.s64 	%rd9683, %rd2701, %rd9679;
	setp.lt.u64 	%p369, %rd9683, %rd2701;
	or.pred  	%p370, %p369, %p368;
	setp.gt.u64 	%p371, %rd9683, %rd7;
	or.pred  	%p372, %p370, %p371;
	@%p372 bra 	$L__BB1_75;
	setp.lt.u64 	%p373, %rd9683, %rd7;
	mov.u64 	%rd9686, %rd170;
	@%p373 bra 	$L__BB1_76;
	setp.gt.u64 	%p374, %rd9684, %rd8;
	@%p374 bra 	$L__BB1_75;
	setp.lt.u64 	%p375, %rd9684, %rd8;
	mov.u64 	%rd9686, %rd170;
	@%p375 bra 	$L__BB1_76;
	setp.gt.u64 	%p376, %rd9685, %rd9;
	@%p376 bra 	$L__BB1_75;
	setp.lt.u64 	%p377, %rd9685, %rd9;
	setp.lt.u64 	%p378, %rd170, %rd10;
	or.pred  	%p379, %p377, %p378;
	mov.u64 	%rd9686, %rd170;
	@%p379 bra 	$L__BB1_76;
$L__BB1_75:
	sub.s64 	%rd9686, %rd170, %rd10;
	setp.lt.u64 	%p380, %rd170, %rd10;
	selp.u64 	%rd2703, 1, 0, %p380;
	sub.s64 	%rd2704, %rd9685, %rd9;
	setp.lt.u64 	%p381, %rd9685, %rd9;
	selp.s64 	%rd2705, -1, 0, %p380;
	add.s64 	%rd9685, %rd2704, %rd2705;
	setp.lt.u64 	%p382, %rd2704, %rd2703;
	or.pred  	%p383, %p381, %p382;
	selp.u64 	%rd2706, 1, 0, %p383;
	sub.s64 	%rd2707, %rd9684, %rd8;
	setp.lt.u64 	%p384, %rd9684, %rd8;
	selp.s64 	%rd2708, -1, 0, %p383;
	add.s64 	%rd9684, %rd2707, %rd2708;
	setp.lt.u64 	%p385, %rd2707, %rd2706;
	or.pred  	%p386, %p384, %p385;
	selp.s64 	%rd2709, -1, 0, %p386;
	sub.s64 	%rd2710, %rd9683, %rd7;
	add.s64 	%rd9683, %rd2710, %rd2709;
$L__BB1_76:
	shl.b64 	%rd182, %rd9686, 1;
	shr.u64 	%rd2711, %rd9686, 63;
	add.s64 	%rd2712, %rd9685, %rd2711;
	setp.lt.u64 	%p387, %rd2712, %rd9685;
	selp.u64 	%rd2713, 1, 0, %p387;
	add.s64 	%rd9689, %rd2712, %rd9685;
	setp.lt.u64 	%p388, %rd9689, %rd2712;
	selp.u64 	%rd2714, 1, 0, %p388;
	add.s64 	%rd2715, %rd2714, %rd2713;
	add.s64 	%rd2716, %rd9684, %rd2715;
	setp.lt.u64 	%p389, %rd2716, %rd9684;
	selp.u64 	%rd2717, 1, 0, %p389;
	add.s64 	%rd9688, %rd2716, %rd9684;
	setp.lt.u64 	%p390, %rd9688, %rd2716;
	selp.u64 	%rd2718, 1, 0, %p390;
	add.s64 	%rd2719, %rd2718, %rd2717;
	add.s64 	%rd2720, %rd9683, %rd2719;
	setp.lt.u64 	%p391, %rd2720, %rd9683;
	add.s64 	%rd9687, %rd2720, %rd9683;
	setp.lt.u64 	%p392, %rd9687, %rd2720;
	or.pred  	%p393, %p392, %p391;
	setp.gt.u64 	%p394, %rd9687, %rd7;
	or.pred  	%p395, %p393, %p394;
	@%p395 bra 	$L__BB1_82;
	setp.lt.u64 	%p396, %rd9687, %rd7;
	mov.u64 	%rd9690, %rd182;
	@%p396 bra 	$L__BB1_83;
	setp.gt.u64 	%p397, %rd9688, %rd8;
	@%p397 bra 	$L__BB1_82;
	setp.lt.u64 	%p398, %rd9688, %rd8;
	mov.u64 	%rd9690, %rd182;
	@%p398 bra 	$L__BB1_83;
	setp.gt.u64 	%p399, %rd9689, %rd9;
	@%p399 bra 	$L__BB1_82;
	setp.lt.u64 	%p400, %rd9689, %rd9;
	setp.lt.u64 	%p401, %rd182, %rd10;
	or.pred  	%p402, %p400, %p401;
	mov.u64 	%rd9690, %rd182;
	@%p402 bra 	$L__BB1_83;
$L__BB1_82:
	sub.s64 	%rd9690, %rd182, %rd10;
	setp.lt.u64 	%p403, %rd182, %rd10;
	selp.u64 	%rd2722, 1, 0, %p403;
	sub.s64 	%rd2723, %rd9689, %rd9;
	setp.lt.u64 	%p404, %rd9689, %rd9;
	selp.s64 	%rd2724, -1, 0, %p403;
	add.s64 	%rd9689, %rd2723, %rd2724;
	setp.lt.u64 	%p405, %rd2723, %rd2722;
	or.pred  	%p406, %p404, %p405;
	selp.u64 	%rd2725, 1, 0, %p406;
	sub.s64 	%rd2726, %rd9688, %rd8;
	setp.lt.u64 	%p407, %rd9688, %rd8;
	selp.s64 	%rd2727, -1, 0, %p406;
	add.s64 	%rd9688, %rd2726, %rd2727;
	setp.lt.u64 	%p408, %rd2726, %rd2725;
	or.pred  	%p409, %p407, %p408;
	selp.s64 	%rd2728, -1, 0, %p409;
	sub.s64 	%rd2729, %rd9687, %rd7;
	add.s64 	%rd9687, %rd2729, %rd2728;
$L__BB1_83:
	mul.lo.s64 	%rd2731, %rd9941, %rd9942;
	mul.hi.u64 	%rd2732, %rd9942, %rd9941;
	mul.lo.s64 	%rd2733, %rd9940, %rd9942;
	mul.hi.u64 	%rd2734, %rd9942, %rd9940;
	add.s64 	%rd2735, %rd2733, %rd2732;
	setp.lt.u64 	%p410, %rd2735, %rd2733;
	selp.u64 	%rd2736, 1, 0, %p410;
	add.s64 	%rd2737, %rd2734, %rd2736;
	mul.lo.s64 	%rd2738, %rd9939, %rd9942;
	mul.hi.u64 	%rd2739, %rd9942, %rd9939;
	add.s64 	%rd2740, %rd2738, %rd2737;
	setp.lt.u64 	%p411, %rd2740, %rd2738;
	selp.u64 	%rd2741, 1, 0, %p411;
	add.s64 	%rd2742, %rd2739, %rd2741;
	mul.hi.u64 	%rd2743, %rd9941, %rd9940;
	mad.lo.s64 	%rd2744, %rd9940, %rd9941, %rd2740;
	setp.lt.u64 	%p412, %rd2744, %rd2740;
	selp.u64 	%rd2745, 1, 0, %p412;
	add.s64 	%rd2746, %rd2743, %rd2745;
	mul.hi.u64 	%rd2747, %rd9941, %rd9939;
	mad.lo.s64 	%rd2748, %rd9939, %rd9941, %rd2742;
	setp.lt.u64 	%p413, %rd2748, %rd2742;
	selp.u64 	%rd2749, 1, 0, %p413;
	add.s64 	%rd2750, %rd2748, %rd2746;
	setp.lt.u64 	%p414, %rd2750, %rd2748;
	selp.u64 	%rd2751, 1, 0, %p414;
	add.s64 	%rd2752, %rd2747, %rd2749;
	add.s64 	%rd2753, %rd2752, %rd2751;
	mul.hi.u64 	%rd2754, %rd9940, %rd9939;
	mad.lo.s64 	%rd2755, %rd9939, %rd9940, %rd2753;
	setp.lt.u64 	%p415, %rd2755, %rd2753;
	selp.u64 	%rd2756, 1, 0, %p415;
	add.s64 	%rd2757, %rd2754, %rd2756;
	shl.b64 	%rd2758, %rd2731, 1;
	mov.b64 	{%r115, %r116}, %rd2731;
	mov.b64 	{%r117, %r118}, %rd2735;
	shf.l.wrap.b32 	%r119, %r116, %r117, 1;
	shf.l.wrap.b32 	%r120, %r117, %r118, 1;
	mov.b64 	%rd2759, {%r119, %r120};
	mov.b64 	{%r121, %r122}, %rd2744;
	shf.l.wrap.b32 	%r123, %r118, %r121, 1;
	shf.l.wrap.b32 	%r124, %r121, %r122, 1;
	mov.b64 	%rd2760, {%r123, %r124};
	mov.b64 	{%r125, %r126}, %rd2750;
	shf.l.wrap.b32 	%r127, %r122, %r125, 1;
	shf.l.wrap.b32 	%r128, %r125, %r126, 1;
	mov.b64 	%rd2761, {%r127, %r128};
	mov.b64 	{%r129, %r130}, %rd2755;
	shf.l.wrap.b32 	%r131, %r126, %r129, 1;
	shf.l.wrap.b32 	%r132, %r129, %r130, 1;
	mov.b64 	%rd2762, {%r131, %r132};
	shr.u64 	%rd2763, %rd2757, 63;
	mov.b64 	{%r133, %r134}, %rd2757;
	shf.l.wrap.b32 	%r135, %r130, %r133, 1;
	shf.l.wrap.b32 	%r136, %r133, %r134, 1;
	mov.b64 	%rd2764, {%r135, %r136};
	mul.hi.u64 	%rd2765, %rd9942, %rd9942;
	mul.hi.u64 	%rd2766, %rd9941, %rd9941;
	mul.hi.u64 	%rd2767, %rd9940, %rd9940;
	mul.hi.u64 	%rd2768, %rd9939, %rd9939;
	add.s64 	%rd194, %rd2758, %rd2765;
	setp.lt.u64 	%p416, %rd194, %rd2758;
	selp.u64 	%rd2769, 1, 0, %p416;
	mad.lo.s64 	%rd2770, %rd9941, %rd9941, %rd2759;
	setp.lt.u64 	%p417, %rd2770, %rd2759;
	add.s64 	%rd195, %rd2770, %rd2769;
	setp.lt.u64 	%p418, %rd195, %rd2770;
	or.pred  	%p419, %p417, %p418;
	selp.u64 	%rd2771, 1, 0, %p419;
	add.s64 	%rd2772, %rd2760, %rd2766;
	setp.lt.u64 	%p420, %rd2772, %rd2760;
	add.s64 	%rd196, %rd2772, %rd2771;
	setp.lt.u64 	%p421, %rd196, %rd2772;
	or.pred  	%p422, %p420, %p421;
	selp.u64 	%rd2773, 1, 0, %p422;
	mad.lo.s64 	%rd2774, %rd9940, %rd9940, %rd2761;
	setp.lt.u64 	%p423, %rd2774, %rd2761;
	add.s64 	%rd2775, %rd2774, %rd2773;
	setp.lt.u64 	%p424, %rd2775, %rd2774;
	or.pred  	%p425, %p423, %p424;
	selp.u64 	%rd2776, 1, 0, %p425;
	add.s64 	%rd2777, %rd2762, %rd2767;
	setp.lt.u64 	%p426, %rd2777, %rd2762;
	add.s64 	%rd2778, %rd2777, %rd2776;
	setp.lt.u64 	%p427, %rd2778, %rd2777;
	or.pred  	%p428, %p426, %p427;
	selp.u64 	%rd2779, 1, 0, %p428;
	mad.lo.s64 	%rd2780, %rd9939, %rd9939, %rd2764;
	setp.lt.u64 	%p429, %rd2780, %rd2764;
	add.s64 	%rd2781, %rd2780, %rd2779;
	setp.lt.u64 	%p430, %rd2781, %rd2780;
	or.pred  	%p431, %p429, %p430;
	selp.u64 	%rd2782, 1, 0, %p431;
	add.s64 	%rd2783, %rd2763, %rd2768;
	add.s64 	%rd2784, %rd2783, %rd2782;
	shl.b64 	%rd2785, %rd2775, 32;
	mov.b64 	{%r137, %r138}, %rd2775;
	mov.b64 	{%r139, %r140}, %rd2778;
	mov.b64 	%rd2786, {%r138, %r139};
	mov.b64 	{%r141, %r142}, %rd2781;
	mov.b64 	%rd2787, {%r140, %r141};
	mov.b64 	{%r143, %r144}, %rd2784;
	mov.b64 	%rd2788, {%r142, %r143};
	shr.u64 	%rd2789, %rd2784, 32;
	mul.lo.s64 	%rd2790, %rd2775, 977;
	mov.b64 	%rd2791, 977;
	mul.hi.u64 	%rd2792, %rd2775, %rd2791;
	mul.lo.s64 	%rd2793, %rd2778, 977;
	mul.hi.u64 	%rd2794, %rd2778, %rd2791;
	add.s64 	%rd2795, %rd2793, %rd2792;
	setp.lt.u64 	%p432, %rd2795, %rd2793;
	selp.u64 	%rd2796, 1, 0, %p432;
	add.s64 	%rd2797, %rd2794, %rd2796;
	mul.lo.s64 	%rd2798, %rd2781, 977;
	mul.hi.u64 	%rd2799, %rd2781, %rd2791;
	add.s64 	%rd2800, %rd2798, %rd2797;
	setp.lt.u64 	%p433, %rd2800, %rd2798;
	selp.u64 	%rd2801, 1, 0, %p433;
	add.s64 	%rd2802, %rd2799, %rd2801;
	mul.lo.s64 	%rd2803, %rd2784, 977;
	mul.hi.u64 	%rd2804, %rd2784, %rd2791;
	add.s64 	%rd2805, %rd2803, %rd2802;
	setp.lt.u64 	%p434, %rd2805, %rd2803;
	selp.u64 	%rd2806, 1, 0, %p434;
	add.s64 	%rd2807, %rd2804, %rd2806;
	add.s64 	%rd9695, %rd2790, %rd2785;
	setp.lt.u64 	%p435, %rd9695, %rd2790;
	selp.u64 	%rd2808, 1, 0, %p435;
	add.s64 	%rd2809, %rd2795, %rd2786;
	setp.lt.u64 	%p436, %rd2809, %rd2795;
	add.s64 	%rd9694, %rd2809, %rd2808;
	setp.lt.u64 	%p437, %rd9694, %rd2809;
	or.pred  	%p438, %p436, %p437;
	selp.u64 	%rd2810, 1, 0, %p438;
	add.s64 	%rd2811, %rd2800, %rd2787;
	setp.lt.u64 	%p439, %rd2811, %rd2800;
	add.s64 	%rd9693, %rd2811, %rd2810;
	setp.lt.u64 	%p440, %rd9693, %rd2811;
	or.pred  	%p441, %p439, %p440;
	selp.u64 	%rd2812, 1, 0, %p441;
	add.s64 	%rd2813, %rd2805, %rd2788;
	setp.lt.u64 	%p442, %rd2813, %rd2805;
	add.s64 	%rd9692, %rd2813, %rd2812;
	setp.lt.u64 	%p443, %rd9692, %rd2813;
	or.pred  	%p444, %p442, %p443;
	selp.u64 	%rd2814, 1, 0, %p444;
	add.s64 	%rd2815, %rd2807, %rd2789;
	add.s64 	%rd201, %rd2815, %rd2814;
	setp.eq.s64 	%p445, %rd201, 0;
	mov.b64 	%rd9691, 0;
	@%p445 bra 	$L__BB1_85;
	shl.b64 	%rd2816, %rd201, 32;
	shr.u64 	%rd2817, %rd201, 32;
	mov.b64 	%rd2818, 977;
	mul.hi.u64 	%rd2819, %rd201, %rd2818;
	mad.lo.s64 	%rd2820, %rd201, 977, %rd2816;
	setp.lt.u64 	%p446, %rd2820, %rd2816;
	selp.u64 	%rd2821, 1, 0, %p446;
	add.s64 	%rd9695, %rd2820, %rd9695;
	setp.lt.u64 	%p447, %rd9695, %rd2820;
	selp.u64 	%rd2822, 1, 0, %p447;
	add.s64 	%rd2823, %rd2822, %rd2821;
	add.s64 	%rd2824, %rd2817, %rd2819;
	setp.lt.u64 	%p448, %rd2824, %rd2817;
	selp.u64 	%rd2825, 1, 0, %p448;
	add.s64 	%rd2826, %rd9694, %rd2824;
	add.s64 	%rd2827, %rd2826, %rd2823;
	setp.lt.u64 	%p449, %rd2827, %rd9694;
	not.b64 	%rd2828, %rd2824;
	setp.gt.u64 	%p450, %rd2823, %rd2828;
	or.pred  	%p451, %p450, %p449;
	selp.u64 	%rd2829, 1, 0, %p451;
	add.s64 	%rd2830, %rd9693, %rd2825;
	add.s64 	%rd204, %rd2830, %rd2829;
	setp.lt.u64 	%p452, %rd204, %rd9693;
	selp.u64 	%rd2831, 1, 0, %p452;
	add.s64 	%rd205, %rd9692, %rd2831;
	setp.lt.u64 	%p453, %rd205, %rd9692;
	selp.u64 	%rd9691, 1, 0, %p453;
	mov.u64 	%rd9692, %rd205;
	mov.u64 	%rd9693, %rd204;
	mov.u64 	%rd9694, %rd2827;
$L__BB1_85:
	mad.lo.s64 	%rd9699, %rd9942, %rd9942, %rd9695;
	setp.lt.u64 	%p454, %rd9699, %rd9695;
	selp.u64 	%rd2832, 1, 0, %p454;
	add.s64 	%rd2833, %rd9694, %rd194;
	setp.lt.u64 	%p455, %rd2833, %rd9694;
	add.s64 	%rd9698, %rd2833, %rd2832;
	setp.lt.u64 	%p456, %rd9698, %rd2833;
	or.pred  	%p457, %p455, %p456;
	selp.u64 	%rd2834, 1, 0, %p457;
	add.s64 	%rd2835, %rd9693, %rd195;
	setp.lt.u64 	%p458, %rd2835, %rd9693;
	add.s64 	%rd9697, %rd2835, %rd2834;
	setp.lt.u64 	%p459, %rd9697, %rd2835;
	or.pred  	%p460, %p458, %p459;
	selp.u64 	%rd2836, 1, 0, %p460;
	add.s64 	%rd2837, %rd9692, %rd196;
	setp.lt.u64 	%p461, %rd2837, %rd9692;
	add.s64 	%rd9696, %rd2837, %rd2836;
	setp.lt.u64 	%p462, %rd9696, %rd2837;
	or.pred  	%p463, %p461, %p462;
	selp.u64 	%rd2839, 1, 0, %p463;
	add.s64 	%rd216, %rd9691, %rd2839;
	setp.ne.s64 	%p464, %rd216, 0;
	setp.gt.u64 	%p465, %rd9696, %rd7;
	or.pred  	%p466, %p464, %p465;
	@%p466 bra 	$L__BB1_91;
	setp.lt.u64 	%p467, %rd9696, %rd7;
	@%p467 bra 	$L__BB1_104;
	setp.gt.u64 	%p468, %rd9697, %rd8;
	@%p468 bra 	$L__BB1_91;
	setp.lt.u64 	%p469, %rd9697, %rd8;
	@%p469 bra 	$L__BB1_104;
	setp.gt.u64 	%p470, %rd9698, %rd9;
	@%p470 bra 	$L__BB1_91;
	setp.lt.u64 	%p471, %rd9698, %rd9;
	setp.lt.u64 	%p472, %rd9699, %rd10;
	or.pred  	%p473, %p471, %p472;
	@%p473 bra 	$L__BB1_104;
$L__BB1_91:
	sub.s64 	%rd217, %rd9699, %rd10;
	setp.lt.u64 	%p474, %rd9699, %rd10;
	selp.u64 	%rd2840, 1, 0, %p474;
	sub.s64 	%rd2841, %rd9698, %rd9;
	setp.lt.u64 	%p475, %rd9698, %rd9;
	selp.s64 	%rd2842, -1, 0, %p474;
	add.s64 	%rd9698, %rd2841, %rd2842;
	setp.lt.u64 	%p476, %rd2841, %rd2840;
	or.pred  	%p477, %p475, %p476;
	selp.u64 	%rd2843, 1, 0, %p477;
	sub.s64 	%rd2844, %rd9697, %rd8;
	setp.lt.u64 	%p478, %rd9697, %rd8;
	selp.s64 	%rd2845, -1, 0, %p477;
	add.s64 	%rd9697, %rd2844, %rd2845;
	setp.lt.u64 	%p479, %rd2844, %rd2843;
	or.pred  	%p480, %p478, %p479;
	selp.u64 	%rd2846, 1, 0, %p480;
	sub.s64 	%rd2847, %rd9696, %rd7;
	setp.lt.u64 	%p481, %rd9696, %rd7;
	selp.s64 	%rd2848, -1, 0, %p480;
	add.s64 	%rd9696, %rd2847, %rd2848;
	setp.lt.u64 	%p482, %rd2847, %rd2846;
	or.pred  	%p483, %p481, %p482;
	selp.s64 	%rd2849, -1, 0, %p483;
	add.s64 	%rd221, %rd216, %rd2849;
	setp.ne.s64 	%p484, %rd221, 0;
	setp.gt.u64 	%p485, %rd9696, %rd7;
	or.pred  	%p486, %p484, %p485;
	@%p486 bra 	$L__BB1_97;
	setp.lt.u64 	%p487, %rd9696, %rd7;
	mov.u64 	%rd9699, %rd217;
	@%p487 bra 	$L__BB1_104;
	setp.gt.u64 	%p488, %rd9697, %rd8;
	@%p488 bra 	$L__BB1_97;
	setp.lt.u64 	%p489, %rd9697, %rd8;
	mov.u64 	%rd9699, %rd217;
	@%p489 bra 	$L__BB1_104;
	setp.gt.u64 	%p490, %rd9698, %rd9;
	@%p490 bra 	$L__BB1_97;
	setp.lt.u64 	%p491, %rd9698, %rd9;
	setp.lt.u64 	%p492, %rd217, %rd10;
	or.pred  	%p493, %p491, %p492;
	mov.u64 	%rd9699, %rd217;
	@%p493 bra 	$L__BB1_104;
$L__BB1_97:
	sub.s64 	%rd222, %rd217, %rd10;
	setp.lt.u64 	%p494, %rd217, %rd10;
	selp.u64 	%rd2850, 1, 0, %p494;
	sub.s64 	%rd2851, %rd9698, %rd9;
	setp.lt.u64 	%p495, %rd9698, %rd9;
	selp.s64 	%rd2852, -1, 0, %p494;
	add.s64 	%rd9698, %rd2851, %rd2852;
	setp.lt.u64 	%p496, %rd2851, %rd2850;
	or.pred  	%p497, %p495, %p496;
	selp.u64 	%rd2853, 1, 0, %p497;
	sub.s64 	%rd2854, %rd9697, %rd8;
	setp.lt.u64 	%p498, %rd9697, %rd8;
	selp.s64 	%rd2855, -1, 0, %p497;
	add.s64 	%rd9697, %rd2854, %rd2855;
	setp.lt.u64 	%p499, %rd2854, %rd2853;
	or.pred  	%p500, %p498, %p499;
	selp.u64 	%rd2856, 1, 0, %p500;
	sub.s64 	%rd2857, %rd9696, %rd7;
	setp.lt.u64 	%p501, %rd9696, %rd7;
	selp.s64 	%rd2858, -1, 0, %p500;
	add.s64 	%rd9696, %rd2857, %rd2858;
	setp.lt.u64 	%p502, %rd2857, %rd2856;
	or.pred  	%p503, %p501, %p502;
	selp.u64 	%rd2859, 1, 0, %p503;
	setp.ne.s64 	%p504, %rd221, %rd2859;
	setp.gt.u64 	%p505, %rd9696, %rd7;
	or.pred  	%p506, %p504, %p505;
	@%p506 bra 	$L__BB1_103;
	setp.lt.u64 	%p507, %rd9696, %rd7;
	mov.u64 	%rd9699, %rd222;
	@%p507 bra 	$L__BB1_104;
	setp.gt.u64 	%p508, %rd9697, %rd8;
	@%p508 bra 	$L__BB1_103;
	setp.lt.u64 	%p509, %rd9697, %rd8;
	mov.u64 	%rd9699, %rd222;
	@%p509 bra 	$L__BB1_104;
	setp.gt.u64 	%p510, %rd9698, %rd9;
	@%p510 bra 	$L__BB1_103;
	setp.lt.u64 	%p511, %rd9698, %rd9;
	setp.lt.u64 	%p512, %rd222, %rd10;
	or.pred  	%p513, %p511, %p512;
	mov.u64 	%rd9699, %rd222;
	@%p513 bra 	$L__BB1_104;
$L__BB1_103:
	sub.s64 	%rd9699, %rd222, %rd10;
	setp.lt.u64 	%p514, %rd222, %rd10;
	selp.u64 	%rd2860, 1, 0, %p514;
	sub.s64 	%rd2861, %rd9698, %rd9;
	setp.lt.u64 	%p515, %rd9698, %rd9;
	selp.s64 	%rd2862, -1, 0, %p514;
	add.s64 	%rd9698, %rd2861, %rd2862;
	setp.lt.u64 	%p516, %rd2861, %rd2860;
	or.pred  	%p517, %p515, %p516;
	selp.u64 	%rd2863, 1, 0, %p517;
	sub.s64 	%rd2864, %rd9697, %rd8;
	setp.lt.u64 	%p518, %rd9697, %rd8;
	selp.s64 	%rd2865, -1, 0, %p517;
	add.s64 	%rd9697, %rd2864, %rd2865;
	setp.lt.u64 	%p519, %rd2864, %rd2863;
	or.pred  	%p520, %p518, %p519;
	selp.s64 	%rd2866, -1, 0, %p520;
	sub.s64 	%rd2867, %rd9696, %rd7;
	add.s64 	%rd9696, %rd2867, %rd2866;
$L__BB1_104:
	shl.b64 	%rd234, %rd9699, 1;
	shr.u64 	%rd2868, %rd9699, 63;
	add.s64 	%rd2869, %rd9698, %rd2868;
	setp.lt.u64 	%p521, %rd2869, %rd9698;
	selp.u64 	%rd2870, 1, 0, %p521;
	add.s64 	%rd9702, %rd2869, %rd9698;
	setp.lt.u64 	%p522, %rd9702, %rd2869;
	selp.u64 	%rd2871, 1, 0, %p522;
	add.s64 	%rd2872, %rd2871, %rd2870;
	add.s64 	%rd2873, %rd9697, %rd2872;
	setp.lt.u64 	%p523, %rd2873, %rd9697;
	selp.u64 	%rd2874, 1, 0, %p523;
	add.s64 	%rd9701, %rd2873, %rd9697;
	setp.lt.u64 	%p524, %rd9701, %rd2873;
	selp.u64 	%rd2875, 1, 0, %p524;
	add.s64 	%rd2876, %rd2875, %rd2874;
	add.s64 	%rd2877, %rd9696, %rd2876;
	setp.lt.u64 	%p525, %rd2877, %rd9696;
	add.s64 	%rd9700, %rd2877, %rd9696;
	setp.lt.u64 	%p526, %rd9700, %rd2877;
	or.pred  	%p527, %p526, %p525;
	setp.gt.u64 	%p528, %rd9700, %rd7;
	or.pred  	%p529, %p527, %p528;
	@%p529 bra 	$L__BB1_110;
	setp.lt.u64 	%p530, %rd9700, %rd7;
	mov.u64 	%rd9703, %rd234;
	@%p530 bra 	$L__BB1_111;
	setp.gt.u64 	%p531, %rd9701, %rd8;
	@%p531 bra 	$L__BB1_110;
	setp.lt.u64 	%p532, %rd9701, %rd8;
	mov.u64 	%rd9703, %rd234;
	@%p532 bra 	$L__BB1_111;
	setp.gt.u64 	%p533, %rd9702, %rd9;
	@%p533 bra 	$L__BB1_110;
	setp.lt.u64 	%p534, %rd9702, %rd9;
	setp.lt.u64 	%p535, %rd234, %rd10;
	or.pred  	%p536, %p534, %p535;
	mov.u64 	%rd9703, %rd234;
	@%p536 bra 	$L__BB1_111;
$L__BB1_110:
	sub.s64 	%rd9703, %rd234, %rd10;
	setp.lt.u64 	%p537, %rd234, %rd10;
	selp.u64 	%rd2879, 1, 0, %p537;
	sub.s64 	%rd2880, %rd9702, %rd9;
	setp.lt.u64 	%p538, %rd9702, %rd9;
	selp.s64 	%rd2881, -1, 0, %p537;
	add.s64 	%rd9702, %rd2880, %rd2881;
	setp.lt.u64 	%p539, %rd2880, %rd2879;
	or.pred  	%p540, %p538, %p539;
	selp.u64 	%rd2882, 1, 0, %p540;
	sub.s64 	%rd2883, %rd9701, %rd8;
	setp.lt.u64 	%p541, %rd9701, %rd8;
	selp.s64 	%rd2884, -1, 0, %p540;
	add.s64 	%rd9701, %rd2883, %rd2884;
	setp.lt.u64 	%p542, %rd2883, %rd2882;
	or.pred  	%p543, %p541, %p542;
	selp.s64 	%rd2885, -1, 0, %p543;
	sub.s64 	%rd2886, %rd9700, %rd7;
	add.s64 	%rd9700, %rd2886, %rd2885;
$L__BB1_111:
	add.s64 	%rd246, %rd9703, %rd9699;
	setp.lt.u64 	%p544, %rd246, %rd9703;
	selp.u64 	%rd2887, 1, 0, %p544;
	add.s64 	%rd2888, %rd9702, %rd2887;
	setp.lt.u64 	%p545, %rd2888, %rd9702;
	selp.u64 	%rd2889, 1, 0, %p545;
	add.s64 	%rd9706, %rd2888, %rd9698;
	setp.lt.u64 	%p546, %rd9706, %rd2888;
	selp.u64 	%rd2890, 1, 0, %p546;
	add.s64 	%rd2891, %rd2890, %rd2889;
	add.s64 	%rd2892, %rd9701, %rd2891;
	setp.lt.u64 	%p547, %rd2892, %rd9701;
	selp.u64 	%rd2893, 1, 0, %p547;
	add.s64 	%rd9705, %rd2892, %rd9697;
	setp.lt.u64 	%p548, %rd9705, %rd2892;
	selp.u64 	%rd2894, 1, 0, %p548;
	add.s64 	%rd2895, %rd2894, %rd2893;
	add.s64 	%rd2896, %rd9700, %rd2895;
	setp.lt.u64 	%p549, %rd2896, %rd9700;
	add.s64 	%rd9704, %rd2896, %rd9696;
	setp.lt.u64 	%p550, %rd9704, %rd2896;
	or.pred  	%p551, %p550, %p549;
	setp.gt.u64 	%p552, %rd9704, %rd7;
	or.pred  	%p553, %p551, %p552;
	@%p553 bra 	$L__BB1_117;
	setp.lt.u64 	%p554, %rd9704, %rd7;
	mov.u64 	%rd9707, %rd246;
	@%p554 bra 	$L__BB1_118;
	setp.gt.u64 	%p555, %rd9705, %rd8;
	@%p555 bra 	$L__BB1_117;
	setp.lt.u64 	%p556, %rd9705, %rd8;
	mov.u64 	%rd9707, %rd246;
	@%p556 bra 	$L__BB1_118;
	setp.gt.u64 	%p557, %rd9706, %rd9;
	@%p557 bra 	$L__BB1_117;
	setp.lt.u64 	%p558, %rd9706, %rd9;
	setp.lt.u64 	%p559, %rd246, %rd10;
	or.pred  	%p560, %p558, %p559;
	mov.u64 	%rd9707, %rd246;
	@%p560 bra 	$L__BB1_118;
$L__BB1_117:
	sub.s64 	%rd9707, %rd246, %rd10;
	setp.lt.u64 	%p561, %rd246, %rd10;
	selp.u64 	%rd2898, 1, 0, %p561;
	sub.s64 	%rd2899, %rd9706, %rd9;
	setp.lt.u64 	%p562, %rd9706, %rd9;
	selp.s64 	%rd2900, -1, 0, %p561;
	add.s64 	%rd9706, %rd2899, %rd2900;
	setp.lt.u64 	%p563, %rd2899, %rd2898;
	or.pred  	%p564, %p562, %p563;
	selp.u64 	%rd2901, 1, 0, %p564;
	sub.s64 	%rd2902, %rd9705, %rd8;
	setp.lt.u64 	%p565, %rd9705, %rd8;
	selp.s64 	%rd2903, -1, 0, %p564;
	add.s64 	%rd9705, %rd2902, %rd2903;
	setp.lt.u64 	%p566, %rd2902, %rd2901;
	or.pred  	%p567, %p565, %p566;
	selp.s64 	%rd2904, -1, 0, %p567;
	sub.s64 	%rd2905, %rd9704, %rd7;
	add.s64 	%rd9704, %rd2905, %rd2904;
$L__BB1_118:
	mul.lo.s64 	%rd2907, %rd9706, %rd9707;
	mul.hi.u64 	%rd2908, %rd9707, %rd9706;
	mul.lo.s64 	%rd2909, %rd9705, %rd9707;
	mul.hi.u64 	%rd2910, %rd9707, %rd9705;
	add.s64 	%rd2911, %rd2909, %rd2908;
	setp.lt.u64 	%p568, %rd2911, %rd2909;
	selp.u64 	%rd2912, 1, 0, %p568;
	add.s64 	%rd2913, %rd2910, %rd2912;
	mul.lo.s64 	%rd2914, %rd9704, %rd9707;
	mul.hi.u64 	%rd2915, %rd9707, %rd9704;
	add.s64 	%rd2916, %rd2914, %rd2913;
	setp.lt.u64 	%p569, %rd2916, %rd2914;
	selp.u64 	%rd2917, 1, 0, %p569;
	add.s64 	%rd2918, %rd2915, %rd2917;
	mul.hi.u64 	%rd2919, %rd9706, %rd9705;
	mad.lo.s64 	%rd2920, %rd9705, %rd9706, %rd2916;
	setp.lt.u64 	%p570, %rd2920, %rd2916;
	selp.u64 	%rd2921, 1, 0, %p570;
	add.s64 	%rd2922, %rd2919, %rd2921;
	mul.hi.u64 	%rd2923, %rd9706, %rd9704;
	mad.lo.s64 	%rd2924, %rd9704, %rd9706, %rd2918;
	setp.lt.u64 	%p571, %rd2924, %rd2918;
	selp.u64 	%rd2925, 1, 0, %p571;
	add.s64 	%rd2926, %rd2924, %rd2922;
	setp.lt.u64 	%p572, %rd2926, %rd2924;
	selp.u64 	%rd2927, 1, 0, %p572;
	add.s64 	%rd2928, %rd2923, %rd2925;
	add.s64 	%rd2929, %rd2928, %rd2927;
	mul.hi.u64 	%rd2930, %rd9705, %rd9704;
	mad.lo.s64 	%rd2931, %rd9704, %rd9705, %rd2929;
	setp.lt.u64 	%p573, %rd2931, %rd2929;
	selp.u64 	%rd2932, 1, 0, %p573;
	add.s64 	%rd2933, %rd2930, %rd2932;
	shl.b64 	%rd2934, %rd2907, 1;
	mov.b64 	{%r145, %r146}, %rd2907;
	mov.b64 	{%r147, %r148}, %rd2911;
	shf.l.wrap.b32 	%r149, %r146, %r147, 1;
	shf.l.wrap.b32 	%r150, %r147, %r148, 1;
	mov.b64 	%rd2935, {%r149, %r150};
	mov.b64 	{%r151, %r152}, %rd2920;
	shf.l.wrap.b32 	%r153, %r148, %r151, 1;
	shf.l.wrap.b32 	%r154, %r151, %r152, 1;
	mov.b64 	%rd2936, {%r153, %r154};
	mov.b64 	{%r155, %r156}, %rd2926;
	shf.l.wrap.b32 	%r157, %r152, %r155, 1;
	shf.l.wrap.b32 	%r158, %r155, %r156, 1;
	mov.b64 	%rd2937, {%r157, %r158};
	mov.b64 	{%r159, %r160}, %rd2931;
	shf.l.wrap.b32 	%r161, %r156, %r159, 1;
	shf.l.wrap.b32 	%r162, %r159, %r160, 1;
	mov.b64 	%rd2938, {%r161, %r162};
	shr.u64 	%rd2939, %rd2933, 63;
	mov.b64 	{%r163, %r164}, %rd2933;
	shf.l.wrap.b32 	%r165, %r160, %r163, 1;
	shf.l.wrap.b32 	%r166, %r163, %r164, 1;
	mov.b64 	%rd2940, {%r165, %r166};
	mul.hi.u64 	%rd2941, %rd9707, %rd9707;
	mul.hi.u64 	%rd2942, %rd9706, %rd9706;
	mul.hi.u64 	%rd2943, %rd9705, %rd9705;
	mul.hi.u64 	%rd2944, %rd9704, %rd9704;
	add.s64 	%rd258, %rd2934, %rd2941;
	setp.lt.u64 	%p574, %rd258, %rd2934;
	selp.u64 	%rd2945, 1, 0, %p574;
	mad.lo.s64 	%rd2946, %rd9706, %rd9706, %rd2935;
	setp.lt.u64 	%p575, %rd2946, %rd2935;
	add.s64 	%rd259, %rd2946, %rd2945;
	setp.lt.u64 	%p576, %rd259, %rd2946;
	or.pred  	%p577, %p575, %p576;
	selp.u64 	%rd2947, 1, 0, %p577;
	add.s64 	%rd2948, %rd2936, %rd2942;
	setp.lt.u64 	%p578, %rd2948, %rd2936;
	add.s64 	%rd260, %rd2948, %rd2947;
	setp.lt.u64 	%p579, %rd260, %rd2948;
	or.pred  	%p580, %p578, %p579;
	selp.u64 	%rd2949, 1, 0, %p580;
	mad.lo.s64 	%rd2950, %rd9705, %rd9705, %rd2937;
	setp.lt.u64 	%p581, %rd2950, %rd2937;
	add.s64 	%rd2951, %rd2950, %rd2949;
	setp.lt.u64 	%p582, %rd2951, %rd2950;
	or.pred  	%p583, %p581, %p582;
	selp.u64 	%rd2952, 1, 0, %p583;
	add.s64 	%rd2953, %rd2938, %rd2943;
	setp.lt.u64 	%p584, %rd2953, %rd2938;
	add.s64 	%rd2954, %rd2953, %rd2952;
	setp.lt.u64 	%p585, %rd2954, %rd2953;
	or.pred  	%p586, %p584, %p585;
	selp.u64 	%rd2955, 1, 0, %p586;
	mad.lo.s64 	%rd2956, %rd9704, %rd9704, %rd2940;
	setp.lt.u64 	%p587, %rd2956, %rd2940;
	add.s64 	%rd2957, %rd2956, %rd2955;
	setp.lt.u64 	%p588, %rd2957, %rd2956;
	or.pred  	%p589, %p587, %p588;
	selp.u64 	%rd2958, 1, 0, %p589;
	add.s64 	%rd2959, %rd2939, %rd2944;
	add.s64 	%rd2960, %rd2959, %rd2958;
	shl.b64 	%rd2961, %rd2951, 32;
	mov.b64 	{%r167, %r168}, %rd2951;
	mov.b64 	{%r169, %r170}, %rd2954;
	mov.b64 	%rd2962, {%r168, %r169};
	mov.b64 	{%r171, %r172}, %rd2957;
	mov.b64 	%rd2963, {%r170, %r171};
	mov.b64 	{%r173, %r174}, %rd2960;
	mov.b64 	%rd2964, {%r172, %r173};
	shr.u64 	%rd2965, %rd2960, 32;
	mul.lo.s64 	%rd2966, %rd2951, 977;
	mov.b64 	%rd2967, 977;
	mul.hi.u64 	%rd2968, %rd2951, %rd2967;
	mul.lo.s64 	%rd2969, %rd2954, 977;
	mul.hi.u64 	%rd2970, %rd2954, %rd2967;
	add.s64 	%rd2971, %rd2969, %rd2968;
	setp.lt.u64 	%p590, %rd2971, %rd2969;
	selp.u64 	%rd2972, 1, 0, %p590;
	add.s64 	%rd2973, %rd2970, %rd2972;
	mul.lo.s64 	%rd2974, %rd2957, 977;
	mul.hi.u64 	%rd2975, %rd2957, %rd2967;
	add.s64 	%rd2976, %rd2974, %rd2973;
	setp.lt.u64 	%p591, %rd2976, %rd2974;
	selp.u64 	%rd2977, 1, 0, %p591;
	add.s64 	%rd2978, %rd2975, %rd2977;
	mul.lo.s64 	%rd2979, %rd2960, 977;
	mul.hi.u64 	%rd2980, %rd2960, %rd2967;
	add.s64 	%rd2981, %rd2979, %rd2978;
	setp.lt.u64 	%p592, %rd2981, %rd2979;
	selp.u64 	%rd2982, 1, 0, %p592;
	add.s64 	%rd2983, %rd2980, %rd2982;
	add.s64 	%rd9712, %rd2966, %rd2961;
	setp.lt.u64 	%p593, %rd9712, %rd2966;
	selp.u64 	%rd2984, 1, 0, %p593;
	add.s64 	%rd2985, %rd2971, %rd2962;
	setp.lt.u64 	%p594, %rd2985, %rd2971;
	add.s64 	%rd9711, %rd2985, %rd2984;
	setp.lt.u64 	%p595, %rd9711, %rd2985;
	or.pred  	%p596, %p594, %p595;
	selp.u64 	%rd2986, 1, 0, %p596;
	add.s64 	%rd2987, %rd2976, %rd2963;
	setp.lt.u64 	%p597, %rd2987, %rd2976;
	add.s64 	%rd9710, %rd2987, %rd2986;
	setp.lt.u64 	%p598, %rd9710, %rd2987;
	or.pred  	%p599, %p597, %p598;
	selp.u64 	%rd2988, 1, 0, %p599;
	add.s64 	%rd2989, %rd2981, %rd2964;
	setp.lt.u64 	%p600, %rd2989, %rd2981;
	add.s64 	%rd9709, %rd2989, %rd2988;
	setp.lt.u64 	%p601, %rd9709, %rd2989;
	or.pred  	%p602, %p600, %p601;
	selp.u64 	%rd2990, 1, 0, %p602;
	add.s64 	%rd2991, %rd2983, %rd2965;
	add.s64 	%rd265, %rd2991, %rd2990;
	setp.eq.s64 	%p603, %rd265, 0;
	mov.b64 	%rd9708, 0;
	@%p603 bra 	$L__BB1_120;
	shl.b64 	%rd2992, %rd265, 32;
	shr.u64 	%rd2993, %rd265, 32;
	mov.b64 	%rd2994, 977;
	mul.hi.u64 	%rd2995, %rd265, %rd2994;
	mad.lo.s64 	%rd2996, %rd265, 977, %rd2992;
	setp.lt.u64 	%p604, %rd2996, %rd2992;
	selp.u64 	%rd2997, 1, 0, %p604;
	add.s64 	%rd9712, %rd2996, %rd9712;
	setp.lt.u64 	%p605, %rd9712, %rd2996;
	selp.u64 	%rd2998, 1, 0, %p605;
	add.s64 	%rd2999, %rd2998, %rd2997;
	add.s64 	%rd3000, %rd2993, %rd2995;
	setp.lt.u64 	%p606, %rd3000, %rd2993;
	selp.u64 	%rd3001, 1, 0, %p606;
	add.s64 	%rd3002, %rd9711, %rd3000;
	add.s64 	%rd3003, %rd3002, %rd2999;
	setp.lt.u64 	%p607, %rd3003, %rd9711;
	not.b64 	%rd3004, %rd3000;
	setp.gt.u64 	%p608, %rd2999, %rd3004;
	or.pred  	%p609, %p608, %p607;
	selp.u64 	%rd3005, 1, 0, %p609;
	add.s64 	%rd3006, %rd9710, %rd3001;
	add.s64 	%rd268, %rd3006, %rd3005;
	setp.lt.u64 	%p610, %rd268, %rd9710;
	selp.u64 	%rd3007, 1, 0, %p610;
	add.s64 	%rd269, %rd9709, %rd3007;
	setp.lt.u64 	%p611, %rd269, %rd9709;
	selp.u64 	%rd9708, 1, 0, %p611;
	mov.u64 	%rd9709, %rd269;
	mov.u64 	%rd9710, %rd268;
	mov.u64 	%rd9711, %rd3003;
$L__BB1_120:
	mad.lo.s64 	%rd9716, %rd9707, %rd9707, %rd9712;
	setp.lt.u64 	%p612, %rd9716, %rd9712;
	selp.u64 	%rd3008, 1, 0, %p612;
	add.s64 	%rd3009, %rd9711, %rd258;
	setp.lt.u64 	%p613, %rd3009, %rd9711;
	add.s64 	%rd9715, %rd3009, %rd3008;
	setp.lt.u64 	%p614, %rd9715, %rd3009;
	or.pred  	%p615, %p613, %p614;
	selp.u64 	%rd3010, 1, 0, %p615;
	add.s64 	%rd3011, %rd9710, %rd259;
	setp.lt.u64 	%p616, %rd3011, %rd9710;
	add.s64 	%rd9714, %rd3011, %rd3010;
	setp.lt.u64 	%p617, %rd9714, %rd3011;
	or.pred  	%p618, %p616, %p617;
	selp.u64 	%rd3012, 1, 0, %p618;
	add.s64 	%rd3013, %rd9709, %rd260;
	setp.lt.u64 	%p619, %rd3013, %rd9709;
	add.s64 	%rd9713, %rd3013, %rd3012;
	setp.lt.u64 	%p620, %rd9713, %rd3013;
	or.pred  	%p621, %p619, %p620;
	selp.u64 	%rd3015, 1, 0, %p621;
	add.s64 	%rd280, %rd9708, %rd3015;
	setp.ne.s64 	%p622, %rd280, 0;
	setp.gt.u64 	%p623, %rd9713, %rd7;
	or.pred  	%p624, %p622, %p623;
	@%p624 bra 	$L__BB1_126;
	setp.lt.u64 	%p625, %rd9713, %rd7;
	@%p625 bra 	$L__BB1_139;
	setp.gt.u64 	%p626, %rd9714, %rd8;
	@%p626 bra 	$L__BB1_126;
	setp.lt.u64 	%p627, %rd9714, %rd8;
	@%p627 bra 	$L__BB1_139;
	setp.gt.u64 	%p628, %rd9715, %rd9;
	@%p628 bra 	$L__BB1_126;
	setp.lt.u64 	%p629, %rd9715, %rd9;
	setp.lt.u64 	%p630, %rd9716, %rd10;
	or.pred  	%p631, %p629, %p630;
	@%p631 bra 	$L__BB1_139;
$L__BB1_126:
	sub.s64 	%rd281, %rd9716, %rd10;
	setp.lt.u64 	%p632, %rd9716, %rd10;
	selp.u64 	%rd3016, 1, 0, %p632;
	sub.s64 	%rd3017, %rd9715, %rd9;
	setp.lt.u64 	%p633, %rd9715, %rd9;
	selp.s64 	%rd3018, -1, 0, %p632;
	add.s64 	%rd9715, %rd3017, %rd3018;
	setp.lt.u64 	%p634, %rd3017, %rd3016;
	or.pred  	%p635, %p633, %p634;
	selp.u64 	%rd3019, 1, 0, %p635;
	sub.s64 	%rd3020, %rd9714, %rd8;
	setp.lt.u64 	%p636, %rd9714, %rd8;
	selp.s64 	%rd3021, -1, 0, %p635;
	add.s64 	%rd9714, %rd3020, %rd3021;
	setp.lt.u64 	%p637, %rd3020, %rd3019;
	or.pred  	%p638, %p636, %p637;
	selp.u64 	%rd3022, 1, 0, %p638;
	sub.s64 	%rd3023, %rd9713, %rd7;
	setp.lt.u64 	%p639, %rd9713, %rd7;
	selp.s64 	%rd3024, -1, 0, %p638;
	add.s64 	%rd9713, %rd3023, %rd3024;
	setp.lt.u64 	%p640, %rd3023, %rd3022;
	or.pred  	%p641, %p639, %p640;
	selp.s64 	%rd3025, -1, 0, %p641;
	add.s64 	%rd285, %rd280, %rd3025;
	setp.ne.s64 	%p642, %rd285, 0;
	setp.gt.u64 	%p643, %rd9713, %rd7;
	or.pred  	%p644, %p642, %p643;
	@%p644 bra 	$L__BB1_132;
	setp.lt.u64 	%p645, %rd9713, %rd7;
	mov.u64 	%rd9716, %rd281;
	@%p645 bra 	$L__BB1_139;
	setp.gt.u64 	%p646, %rd9714, %rd8;
	@%p646 bra 	$L__BB1_132;
	setp.lt.u64 	%p647, %rd9714, %rd8;
	mov.u64 	%rd9716, %rd281;
	@%p647 bra 	$L__BB1_139;
	setp.gt.u64 	%p648, %rd9715, %rd9;
	@%p648 bra 	$L__BB1_132;
	setp.lt.u64 	%p649, %rd9715, %rd9;
	setp.lt.u64 	%p650, %rd281, %rd10;
	or.pred  	%p651, %p649, %p650;
	mov.u64 	%rd9716, %rd281;
	@%p651 bra 	$L__BB1_139;
$L__BB1_132:
	sub.s64 	%rd286, %rd281, %rd10;
	setp.lt.u64 	%p652, %rd281, %rd10;
	selp.u64 	%rd3026, 1, 0, %p652;
	sub.s64 	%rd3027, %rd9715, %rd9;
	setp.lt.u64 	%p653, %rd9715, %rd9;
	selp.s64 	%rd3028, -1, 0, %p652;
	add.s64 	%rd9715, %rd3027, %rd3028;
	setp.lt.u64 	%p654, %rd3027, %rd3026;
	or.pred  	%p655, %p653, %p654;
	selp.u64 	%rd3029, 1, 0, %p655;
	sub.s64 	%rd3030, %rd9714, %rd8;
	setp.lt.u64 	%p656, %rd9714, %rd8;
	selp.s64 	%rd3031, -1, 0, %p655;
	add.s64 	%rd9714, %rd3030, %rd3031;
	setp.lt.u64 	%p657, %rd3030, %rd3029;
	or.pred  	%p658, %p656, %p657;
	selp.u64 	%rd3032, 1, 0, %p658;
	sub.s64 	%rd3033, %rd9713, %rd7;
	setp.lt.u64 	%p659, %rd9713, %rd7;
	selp.s64 	%rd3034, -1, 0, %p658;
	add.s64 	%rd9713, %rd3033, %rd3034;
	setp.lt.u64 	%p660, %rd3033, %rd3032;
	or.pred  	%p661, %p659, %p660;
	selp.u64 	%rd3035, 1, 0, %p661;
	setp.ne.s64 	%p662, %rd285, %rd3035;
	setp.gt.u64 	%p663, %rd9713, %rd7;
	or.pred  	%p664, %p662, %p663;
	@%p664 bra 	$L__BB1_138;
	setp.lt.u64 	%p665, %rd9713, %rd7;
	mov.u64 	%rd9716, %rd286;
	@%p665 bra 	$L__BB1_139;
	setp.gt.u64 	%p666, %rd9714, %rd8;
	@%p666 bra 	$L__BB1_138;
	setp.lt.u64 	%p667, %rd9714, %rd8;
	mov.u64 	%rd9716, %rd286;
	@%p667 bra 	$L__BB1_139;
	setp.gt.u64 	%p668, %rd9715, %rd9;
	@%p668 bra 	$L__BB1_138;
	setp.lt.u64 	%p669, %rd9715, %rd9;
	setp.lt.u64 	%p670, %rd286, %rd10;
	or.pred  	%p671, %p669, %p670;
	mov.u64 	%rd9716, %rd286;
	@%p671 bra 	$L__BB1_139;
$L__BB1_138:
	sub.s64 	%rd9716, %rd286, %rd10;
	setp.lt.u64 	%p672, %rd286, %rd10;
	selp.u64 	%rd3036, 1, 0, %p672;
	sub.s64 	%rd3037, %rd9715, %rd9;
	setp.lt.u64 	%p673, %rd9715, %rd9;
	selp.s64 	%rd3038, -1, 0, %p672;
	add.s64 	%rd9715, %rd3037, %rd3038;
	setp.lt.u64 	%p674, %rd3037, %rd3036;
	or.pred  	%p675, %p673, %p674;
	selp.u64 	%rd3039, 1, 0, %p675;
	sub.s64 	%rd3040, %rd9714, %rd8;
	setp.lt.u64 	%p676, %rd9714, %rd8;
	selp.s64 	%rd3041, -1, 0, %p675;
	add.s64 	%rd9714, %rd3040, %rd3041;
	setp.lt.u64 	%p677, %rd3040, %rd3039;
	or.pred  	%p678, %p676, %p677;
	selp.s64 	%rd3042, -1, 0, %p678;
	sub.s64 	%rd3043, %rd9713, %rd7;
	add.s64 	%rd9713, %rd3043, %rd3042;
$L__BB1_139:
	shl.b64 	%rd298, %rd9690, 1;
	shr.u64 	%rd3044, %rd9690, 63;
	add.s64 	%rd3045, %rd9689, %rd3044;
	setp.lt.u64 	%p679, %rd3045, %rd9689;
	selp.u64 	%rd3046, 1, 0, %p679;
	add.s64 	%rd9719, %rd3045, %rd9689;
	setp.lt.u64 	%p680, %rd9719, %rd3045;
	selp.u64 	%rd3047, 1, 0, %p680;
	add.s64 	%rd3048, %rd3047, %rd3046;
	add.s64 	%rd3049, %rd9688, %rd3048;
	setp.lt.u64 	%p681, %rd3049, %rd9688;
	selp.u64 	%rd3050, 1, 0, %p681;
	add.s64 	%rd9718, %rd3049, %rd9688;
	setp.lt.u64 	%p682, %rd9718, %rd3049;
	selp.u64 	%rd3051, 1, 0, %p682;
	add.s64 	%rd3052, %rd3051, %rd3050;
	add.s64 	%rd3053, %rd9687, %rd3052;
	setp.lt.u64 	%p683, %rd3053, %rd9687;
	add.s64 	%rd9717, %rd3053, %rd9687;
	setp.lt.u64 	%p684, %rd9717, %rd3053;
	or.pred  	%p685, %p684, %p683;
	setp.gt.u64 	%p686, %rd9717, %rd7;
	or.pred  	%p687, %p685, %p686;
	@%p687 bra 	$L__BB1_145;
	setp.lt.u64 	%p688, %rd9717, %rd7;
	mov.u64 	%rd9720, %rd298;
	@%p688 bra 	$L__BB1_146;
	setp.gt.u64 	%p689, %rd9718, %rd8;
	@%p689 bra 	$L__BB1_145;
	setp.lt.u64 	%p690, %rd9718, %rd8;
	mov.u64 	%rd9720, %rd298;
	@%p690 bra 	$L__BB1_146;
	setp.gt.u64 	%p691, %rd9719, %rd9;
	@%p691 bra 	$L__BB1_145;
	setp.lt.u64 	%p692, %rd9719, %rd9;
	setp.lt.u64 	%p693, %rd298, %rd10;
	or.pred  	%p694, %p692, %p693;
	mov.u64 	%rd9720, %rd298;
	@%p694 bra 	$L__BB1_146;
$L__BB1_145:
	sub.s64 	%rd9720, %rd298, %rd10;
	setp.lt.u64 	%p695, %rd298, %rd10;
	selp.u64 	%rd3055, 1, 0, %p695;
	sub.s64 	%rd3056, %rd9719, %rd9;
	setp.lt.u64 	%p696, %rd9719, %rd9;
	selp.s64 	%rd3057, -1, 0, %p695;
	add.s64 	%rd9719, %rd3056, %rd3057;
	setp.lt.u64 	%p697, %rd3056, %rd3055;
	or.pred  	%p698, %p696, %p697;
	selp.u64 	%rd3058, 1, 0, %p698;
	sub.s64 	%rd3059, %rd9718, %rd8;
	setp.lt.u64 	%p699, %rd9718, %rd8;
	selp.s64 	%rd3060, -1, 0, %p698;
	add.s64 	%rd9718, %rd3059, %rd3060;
	setp.lt.u64 	%p700, %rd3059, %rd3058;
	or.pred  	%p701, %p699, %p700;
	selp.s64 	%rd3061, -1, 0, %p701;
	sub.s64 	%rd3062, %rd9717, %rd7;
	add.s64 	%rd9717, %rd3062, %rd3061;
$L__BB1_146:
	setp.gt.u64 	%p702, %rd9713, %rd9717;
	@%p702 bra 	$L__BB1_152;
	setp.lt.u64 	%p703, %rd9713, %rd9717;
	@%p703 bra 	$L__BB1_153;
	setp.gt.u64 	%p704, %rd9714, %rd9718;
	@%p704 bra 	$L__BB1_152;
	setp.lt.u64 	%p705, %rd9714, %rd9718;
	@%p705 bra 	$L__BB1_153;
	setp.gt.u64 	%p706, %rd9715, %rd9719;
	@%p706 bra 	$L__BB1_152;
	setp.lt.u64 	%p707, %rd9715, %rd9719;
	setp.lt.u64 	%p708, %rd9716, %rd9720;
	or.pred  	%p709, %p707, %p708;
	@%p709 bra 	$L__BB1_153;
$L__BB1_152:
	setp.lt.u64 	%p722, %rd9716, %rd9720;
	selp.u64 	%rd3084, 1, 0, %p722;
	sub.s64 	%rd3085, %rd9715, %rd9719;
	setp.lt.u64 	%p723, %rd9715, %rd9719;
	selp.s64 	%rd3086, -1, 0, %p722;
	add.s64 	%rd9941, %rd3085, %rd3086;
	setp.lt.u64 	%p724, %rd3085, %rd3084;
	or.pred  	%p725, %p723, %p724;
	selp.u64 	%rd3087, 1, 0, %p725;
	sub.s64 	%rd3088, %rd9714, %rd9718;
	setp.lt.u64 	%p726, %rd9714, %rd9718;
	selp.s64 	%rd3089, -1, 0, %p725;
	add.s64 	%rd9940, %rd3088, %rd3089;
	setp.lt.u64 	%p727, %rd3088, %rd3087;
	or.pred  	%p728, %p726, %p727;
	selp.s64 	%rd3090, -1, 0, %p728;
	sub.s64 	%rd3091, %rd9713, %rd9717;
	add.s64 	%rd9939, %rd3091, %rd3090;
	bra.uni 	$L__BB1_154;
$L__BB1_153:
	add.s64 	%rd313, %rd9716, %rd10;
	setp.lt.u64 	%p710, %rd313, %rd9716;
	selp.u64 	%rd3063, 1, 0, %p710;
	add.s64 	%rd3064, %rd9715, %rd3063;
	setp.lt.u64 	%p711, %rd3064, %rd9715;
	selp.u64 	%rd3065, 1, 0, %p711;
	add.s64 	%rd3066, %rd3064, %rd9;
	setp.lt.u64 	%p712, %rd3066, %rd3064;
	selp.u64 	%rd3067, 1, 0, %p712;
	add.s64 	%rd3068, %rd3067, %rd3065;
	add.s64 	%rd3069, %rd9714, %rd3068;
	setp.lt.u64 	%p713, %rd3069, %rd9714;
	selp.u64 	%rd3070, 1, 0, %p713;
	add.s64 	%rd3071, %rd3069, %rd8;
	setp.lt.u64 	%p714, %rd3071, %rd3069;
	selp.u64 	%rd3072, 1, 0, %p714;
	add.s64 	%rd3073, %rd3072, %rd3070;
	add.s64 	%rd3074, %rd9713, %rd3073;
	add.s64 	%rd3075, %rd3074, %rd7;
	setp.lt.u64 	%p715, %rd313, %rd9720;
	selp.u64 	%rd3076, 1, 0, %p715;
	sub.s64 	%rd3077, %rd3066, %rd9719;
	setp.lt.u64 	%p716, %rd3066, %rd9719;
	selp.s64 	%rd3078, -1, 0, %p715;
	add.s64 	%rd9941, %rd3077, %rd3078;
	setp.lt.u64 	%p717, %rd3077, %rd3076;
	or.pred  	%p718, %p716, %p717;
	selp.u64 	%rd3079, 1, 0, %p718;
	sub.s64 	%rd3080, %rd3071, %rd9718;
	setp.lt.u64 	%p719, %rd3071, %rd9718;
	selp.s64 	%rd3081, -1, 0, %p718;
	add.s64 	%rd9940, %rd3080, %rd3081;
	setp.lt.u64 	%p720, %rd3080, %rd3079;
	or.pred  	%p721, %p719, %p720;
	selp.s64 	%rd3082, -1, 0, %p721;
	sub.s64 	%rd3083, %rd3075, %rd9717;
	add.s64 	%rd9939, %rd3083, %rd3082;
	mov.u64 	%rd9716, %rd313;
$L__BB1_154:
	sub.s64 	%rd9942, %rd9716, %rd9720;
	setp.gt.u64 	%p729, %rd9687, %rd9939;
	@%p729 bra 	$L__BB1_160;
	setp.lt.u64 	%p730, %rd9687, %rd9939;
	@%p730 bra 	$L__BB1_161;
	setp.gt.u64 	%p731, %rd9688, %rd9940;
	@%p731 bra 	$L__BB1_160;
	setp.lt.u64 	%p732, %rd9688, %rd9940;
	@%p732 bra 	$L__BB1_161;
	setp.gt.u64 	%p733, %rd9689, %rd9941;
	@%p733 bra 	$L__BB1_160;
	setp.lt.u64 	%p734, %rd9689, %rd9941;
	setp.lt.u64 	%p735, %rd9690, %rd9942;
	or.pred  	%p736, %p734, %p735;
	@%p736 bra 	$L__BB1_161;
$L__BB1_160:
	setp.lt.u64 	%p749, %rd9690, %rd9942;
	selp.u64 	%rd3113, 1, 0, %p749;
	sub.s64 	%rd3114, %rd9689, %rd9941;
	setp.lt.u64 	%p750, %rd9689, %rd9941;
	selp.s64 	%rd3115, -1, 0, %p749;
	add.s64 	%rd9727, %rd3114, %rd3115;
	setp.lt.u64 	%p751, %rd3114, %rd3113;
	or.pred  	%p752, %p750, %p751;
	selp.u64 	%rd3116, 1, 0, %p752;
	sub.s64 	%rd3117, %rd9688, %rd9940;
	setp.lt.u64 	%p753, %rd9688, %rd9940;
	selp.s64 	%rd3118, -1, 0, %p752;
	add.s64 	%rd9726, %rd3117, %rd3118;
	setp.lt.u64 	%p754, %rd3117, %rd3116;
	or.pred  	%p755, %p753, %p754;
	selp.s64 	%rd3119, -1, 0, %p755;
	sub.s64 	%rd3120, %rd9687, %rd9939;
	add.s64 	%rd9725, %rd3120, %rd3119;
	bra.uni 	$L__BB1_162;
$L__BB1_161:
	add.s64 	%rd325, %rd9690, %rd10;
	setp.lt.u64 	%p737, %rd325, %rd9690;
	selp.u64 	%rd3092, 1, 0, %p737;
	add.s64 	%rd3093, %rd9689, %rd3092;
	setp.lt.u64 	%p738, %rd3093, %rd9689;
	selp.u64 	%rd3094, 1, 0, %p738;
	add.s64 	%rd3095, %rd3093, %rd9;
	setp.lt.u64 	%p739, %rd3095, %rd3093;
	selp.u64 	%rd3096, 1, 0, %p739;
	add.s64 	%rd3097, %rd3096, %rd3094;
	add.s64 	%rd3098, %rd9688, %rd3097;
	setp.lt.u64 	%p740, %rd3098, %rd9688;
	selp.u64 	%rd3099, 1, 0, %p740;
	add.s64 	%rd3100, %rd3098, %rd8;
	setp.lt.u64 	%p741, %rd3100, %rd3098;
	selp.u64 	%rd3101, 1, 0, %p741;
	add.s64 	%rd3102, %rd3101, %rd3099;
	add.s64 	%rd3103, %rd9687, %rd3102;
	add.s64 	%rd3104, %rd3103, %rd7;
	setp.lt.u64 	%p742, %rd325, %rd9942;
	selp.u64 	%rd3105, 1, 0, %p742;
	sub.s64 	%rd3106, %rd3095, %rd9941;
	setp.lt.u64 	%p743, %rd3095, %rd9941;
	selp.s64 	%rd3107, -1, 0, %p742;
	add.s64 	%rd9727, %rd3106, %rd3107;
	setp.lt.u64 	%p744, %rd3106, %rd3105;
	or.pred  	%p745, %p743, %p744;
	selp.u64 	%rd3108, 1, 0, %p745;
	sub.s64 	%rd3109, %rd3100, %rd9940;
	setp.lt.u64 	%p746, %rd3100, %rd9940;
	selp.s64 	%rd3110, -1, 0, %p745;
	add.s64 	%rd9726, %rd3109, %rd3110;
	setp.lt.u64 	%p747, %rd3109, %rd3108;
	or.pred  	%p748, %p746, %p747;
	selp.s64 	%rd3111, -1, 0, %p748;
	sub.s64 	%rd3112, %rd3104, %rd9939;
	add.s64 	%rd9725, %rd3112, %rd3111;
	mov.u64 	%rd9690, %rd325;
$L__BB1_162:
	sub.s64 	%rd3122, %rd9690, %rd9942;
	mul.lo.s64 	%rd333, %rd3122, %rd9707;
	mul.hi.u64 	%rd3123, %rd9707, %rd3122;
	mul.lo.s64 	%rd3124, %rd9727, %rd9707;
	mul.hi.u64 	%rd3125, %rd9707, %rd9727;
	add.s64 	%rd3126, %rd3124, %rd3123;
	setp.lt.u64 	%p756, %rd3126, %rd3124;
	selp.u64 	%rd3127, 1, 0, %p756;
	add.s64 	%rd3128, %rd3125, %rd3127;
	mul.lo.s64 	%rd3129, %rd9726, %rd9707;
	mul.hi.u64 	%rd3130, %rd9707, %rd9726;
	add.s64 	%rd3131, %rd3129, %rd3128;
	setp.lt.u64 	%p757, %rd3131, %rd3129;
	selp.u64 	%rd3132, 1, 0, %p757;
	add.s64 	%rd3133, %rd3130, %rd3132;
	mul.lo.s64 	%rd3134, %rd9725, %rd9707;
	mul.hi.u64 	%rd3135, %rd9707, %rd9725;
	add.s64 	%rd3136, %rd3134, %rd3133;
	setp.lt.u64 	%p758, %rd3136, %rd3134;
	selp.u64 	%rd3137, 1, 0, %p758;
	add.s64 	%rd3138, %rd3135, %rd3137;
	mul.hi.u64 	%rd3139, %rd9706, %rd3122;
	mad.lo.s64 	%rd334, %rd3122, %rd9706, %rd3126;
	setp.lt.u64 	%p759, %rd334, %rd3126;
	selp.u64 	%rd3140, 1, 0, %p759;
	add.s64 	%rd3141, %rd3139, %rd3140;
	mul.hi.u64 	%rd3142, %rd9706, %rd9727;
	mad.lo.s64 	%rd3143, %rd9727, %rd9706, %rd3131;
	setp.lt.u64 	%p760, %rd3143, %rd3131;
	selp.u64 	%rd3144, 1, 0, %p760;
	add.s64 	%rd3145, %rd3143, %rd3141;
	setp.lt.u64 	%p761, %rd3145, %rd3143;
	selp.u64 	%rd3146, 1, 0, %p761;
	add.s64 	%rd3147, %rd3142, %rd3144;
	add.s64 	%rd3148, %rd3147, %rd3146;
	mul.hi.u64 	%rd3149, %rd9706, %rd9726;
	mad.lo.s64 	%rd3150, %rd9726, %rd9706, %rd3136;
	setp.lt.u64 	%p762, %rd3150, %rd3136;
	selp.u64 	%rd3151, 1, 0, %p762;
	add.s64 	%rd3152, %rd3150, %rd3148;
	setp.lt.u64 	%p763, %rd3152, %rd3150;
	selp.u64 	%rd3153, 1, 0, %p763;
	add.s64 	%rd3154, %rd3149, %rd3151;
	add.s64 	%rd3155, %rd3154, %rd3153;
	mul.hi.u64 	%rd3156, %rd9706, %rd9725;
	mad.lo.s64 	%rd3157, %rd9725, %rd9706, %rd3138;
	setp.lt.u64 	%p764, %rd3157, %rd3138;
	selp.u64 	%rd3158, 1, 0, %p764;
	add.s64 	%rd3159, %rd3157, %rd3155;
	setp.lt.u64 	%p765, %rd3159, %rd3157;
	selp.u64 	%rd3160, 1, 0, %p765;
	add.s64 	%rd3161, %rd3156, %rd3158;
	add.s64 	%rd3162, %rd3161, %rd3160;
	mul.hi.u64 	%rd3163, %rd9705, %rd3122;
	mad.lo.s64 	%rd335, %rd3122, %rd9705, %rd3145;
	setp.lt.u64 	%p766, %rd335, %rd3145;
	selp.u64 	%rd3164, 1, 0, %p766;
	add.s64 	%rd3165, %rd3163, %rd3164;
	mul.hi.u64 	%rd3166, %rd9705, %rd9727;
	mad.lo.s64 	%rd3167, %rd9727, %rd9705, %rd3152;
	setp.lt.u64 	%p767, %rd3167, %rd3152;
	selp.u64 	%rd3168, 1, 0, %p767;
	add.s64 	%rd3169, %rd3167, %rd3165;
	setp.lt.u64 	%p768, %rd3169, %rd3167;
	selp.u64 	%rd3170, 1, 0, %p768;
	add.s64 	%rd3171, %rd3166, %rd3168;
	add.s64 	%rd3172, %rd3171, %rd3170;
	mul.hi.u64 	%rd3173, %rd9705, %rd9726;
	mad.lo.s64 	%rd3174, %rd9726, %rd9705, %rd3159;
	setp.lt.u64 	%p769, %rd3174, %rd3159;
	selp.u64 	%rd3175, 1, 0, %p769;
	add.s64 	%rd3176, %rd3174, %rd3172;
	setp.lt.u64 	%p770, %rd3176, %rd3174;
	selp.u64 	%rd3177, 1, 0, %p770;
	add.s64 	%rd3178, %rd3173, %rd3175;
	add.s64 	%rd3179, %rd3178, %rd3177;
	mul.hi.u64 	%rd3180, %rd9705, %rd9725;
	mad.lo.s64 	%rd3181, %rd9725, %rd9705, %rd3162;
	setp.lt.u64 	%p771, %rd3181, %rd3162;
	selp.u64 	%rd3182, 1, 0, %p771;
	add.s64 	%rd3183, %rd3181, %rd3179;
	setp.lt.u64 	%p772, %rd3183, %rd3181;
	selp.u64 	%rd3184, 1, 0, %p772;
	add.s64 	%rd3185, %rd3180, %rd3182;
	add.s64 	%rd3186, %rd3185, %rd3184;
	mul.hi.u64 	%rd3187, %rd9704, %rd3122;
	mad.lo.s64 	%rd336, %rd3122, %rd9704, %rd3169;
	setp.lt.u64 	%p773, %rd336, %rd3169;
	selp.u64 	%rd3188, 1, 0, %p773;
	add.s64 	%rd3189, %rd3187, %rd3188;
	mul.hi.u64 	%rd3190, %rd9704, %rd9727;
	mad.lo.s64 	%rd3191, %rd9727, %rd9704, %rd3176;
	setp.lt.u64 	%p774, %rd3191, %rd3176;
	selp.u64 	%rd3192, 1, 0, %p774;
	add.s64 	%rd3193, %rd3191, %rd3189;
	setp.lt.u64 	%p775, %rd3193, %rd3191;
	selp.u64 	%rd3194, 1, 0, %p775;
	add.s64 	%rd3195, %rd3190, %rd3192;
	add.s64 	%rd3196, %rd3195, %rd3194;
	mul.hi.u64 	%rd3197, %rd9704, %rd9726;
	mad.lo.s64 	%rd3198, %rd9726, %rd9704, %rd3183;
	setp.lt.u64 	%p776, %rd3198, %rd3183;
	selp.u64 	%rd3199, 1, 0, %p776;
	add.s64 	%rd3200, %rd3198, %rd3196;
	setp.lt.u64 	%p777, %rd3200, %rd3198;
	selp.u64 	%rd3201, 1, 0, %p777;
	add.s64 	%rd3202, %rd3197, %rd3199;
	add.s64 	%rd3203, %rd3202, %rd3201;
	mul.hi.u64 	%rd3204, %rd9704, %rd9725;
	mad.lo.s64 	%rd3205, %rd9725, %rd9704, %rd3186;
	setp.lt.u64 	%p778, %rd3205, %rd3186;
	selp.u64 	%rd3206, 1, 0, %p778;
	add.s64 	%rd3207, %rd3205, %rd3203;
	setp.lt.u64 	%p779, %rd3207, %rd3205;
	selp.u64 	%rd3208, 1, 0, %p779;
	add.s64 	%rd3209, %rd3204, %rd3206;
	add.s64 	%rd3210, %rd3209, %rd3208;
	shl.b64 	%rd3211, %rd3193, 32;
	mov.b64 	{%r175, %r176}, %rd3193;
	mov.b64 	{%r177, %r178}, %rd3200;
	mov.b64 	%rd3212, {%r176, %r177};
	mov.b64 	{%r179, %r180}, %rd3207;
	mov.b64 	%rd3213, {%r178, %r179};
	mov.b64 	{%r181, %r182}, %rd3210;
	mov.b64 	%rd3214, {%r180, %r181};
	shr.u64 	%rd3215, %rd3210, 32;
	mul.lo.s64 	%rd3216, %rd3193, 977;
	mov.b64 	%rd3217, 977;
	mul.hi.u64 	%rd3218, %rd3193, %rd3217;
	mul.lo.s64 	%rd3219, %rd3200, 977;
	mul.hi.u64 	%rd3220, %rd3200, %rd3217;
	add.s64 	%rd3221, %rd3219, %rd3218;
	setp.lt.u64 	%p780, %rd3221, %rd3219;
	selp.u64 	%rd3222, 1, 0, %p780;
	add.s64 	%rd3223, %rd3220, %rd3222;
	mul.lo.s64 	%rd3224, %rd3207, 977;
	mul.hi.u64 	%rd3225, %rd3207, %rd3217;
	add.s64 	%rd3226, %rd3224, %rd3223;
	setp.lt.u64 	%p781, %rd3226, %rd3224;
	selp.u64 	%rd3227, 1, 0, %p781;
	add.s64 	%rd3228, %rd3225, %rd3227;
	mul.lo.s64 	%rd3229, %rd3210, 977;
	mul.hi.u64 	%rd3230, %rd3210, %rd3217;
	add.s64 	%rd3231, %rd3229, %rd3228;
	setp.lt.u64 	%p782, %rd3231, %rd3229;
	selp.u64 	%rd3232, 1, 0, %p782;
	add.s64 	%rd3233, %rd3230, %rd3232;
	add.s64 	%rd9733, %rd3216, %rd3211;
	setp.lt.u64 	%p783, %rd9733, %rd3216;
	selp.u64 	%rd3234, 1, 0, %p783;
	add.s64 	%rd3235, %rd3221, %rd3212;
	setp.lt.u64 	%p784, %rd3235, %rd3221;
	add.s64 	%rd9732, %rd3235, %rd3234;
	setp.lt.u64 	%p785, %rd9732, %rd3235;
	or.pred  	%p786, %p784, %p785;
	selp.u64 	%rd3236, 1, 0, %p786;
	add.s64 	%rd3237, %rd3226, %rd3213;
	setp.lt.u64 	%p787, %rd3237, %rd3226;
	add.s64 	%rd9731, %rd3237, %rd3236;
	setp.lt.u64 	%p788, %rd9731, %rd3237;
	or.pred  	%p789, %p787, %p788;
	selp.u64 	%rd3238, 1, 0, %p789;
	add.s64 	%rd3239, %rd3231, %rd3214;
	setp.lt.u64 	%p790, %rd3239, %rd3231;
	add.s64 	%rd9730, %rd3239, %rd3238;
	setp.lt.u64 	%p791, %rd9730, %rd3239;
	or.pred  	%p792, %p790, %p791;
	selp.u64 	%rd3240, 1, 0, %p792;
	add.s64 	%rd3241, %rd3233, %rd3215;
	add.s64 	%rd341, %rd3241, %rd3240;
	setp.eq.s64 	%p793, %rd341, 0;
	mov.b64 	%rd9729, 0;
	@%p793 bra 	$L__BB1_164;
	shl.b64 	%rd3242, %rd341, 32;
	shr.u64 	%rd3243, %rd341, 32;
	mov.b64 	%rd3244, 977;
	mul.hi.u64 	%rd3245, %rd341, %rd3244;
	mad.lo.s64 	%rd3246, %rd341, 977, %rd3242;
	setp.lt.u64 	%p794, %rd3246, %rd3242;
	selp.u64 	%rd3247, 1, 0, %p794;
	add.s64 	%rd9733, %rd3246, %rd9733;
	setp.lt.u64 	%p795, %rd9733, %rd3246;
	selp.u64 	%rd3248, 1, 0, %p795;
	add.s64 	%rd3249, %rd3248, %rd3247;
	add.s64 	%rd3250, %rd3243, %rd3245;
	setp.lt.u64 	%p796, %rd3250, %rd3243;
	selp.u64 	%rd3251, 1, 0, %p796;
	add.s64 	%rd3252, %rd9732, %rd3250;
	add.s64 	%rd3253, %rd3252, %rd3249;
	setp.lt.u64 	%p797, %rd3253, %rd9732;
	not.b64 	%rd3254, %rd3250;
	setp.gt.u64 	%p798, %rd3249, %rd3254;
	or.pred  	%p799, %p798, %p797;
	selp.u64 	%rd3255, 1, 0, %p799;
	add.s64 	%rd3256, %rd9731, %rd3251;
	add.s64 	%rd344, %rd3256, %rd3255;
	setp.lt.u64 	%p800, %rd344, %rd9731;
	selp.u64 	%rd3257, 1, 0, %p800;
	add.s64 	%rd345, %rd9730, %rd3257;
	setp.lt.u64 	%p801, %rd345, %rd9730;
	selp.u64 	%rd9729, 1, 0, %p801;
	mov.u64 	%rd9730, %rd345;
	mov.u64 	%rd9731, %rd344;
	mov.u64 	%rd9732, %rd3253;
$L__BB1_164:
	add.s64 	%rd9737, %rd9733, %rd333;
	setp.lt.u64 	%p802, %rd9737, %rd9733;
	selp.u64 	%rd3258, 1, 0, %p802;
	add.s64 	%rd3259, %rd9732, %rd334;
	setp.lt.u64 	%p803, %rd3259, %rd9732;
	add.s64 	%rd9736, %rd3259, %rd3258;
	setp.lt.u64 	%p804, %rd9736, %rd3259;
	or.pred  	%p805, %p803, %p804;
	selp.u64 	%rd3260, 1, 0, %p805;
	add.s64 	%rd3261, %rd9731, %rd335;
	setp.lt.u64 	%p806, %rd3261, %rd9731;
	add.s64 	%rd9735, %rd3261, %rd3260;
	setp.lt.u64 	%p807, %rd9735, %rd3261;
	or.pred  	%p808, %p806, %p807;
	selp.u64 	%rd3262, 1, 0, %p808;
	add.s64 	%rd3263, %rd9730, %rd336;
	setp.lt.u64 	%p809, %rd3263, %rd9730;
	add.s64 	%rd9734, %rd3263, %rd3262;
	setp.lt.u64 	%p810, %rd9734, %rd3263;
	or.pred  	%p811, %p809, %p810;
	selp.u64 	%rd3265, 1, 0, %p811;
	add.s64 	%rd356, %rd9729, %rd3265;
	setp.ne.s64 	%p812, %rd356, 0;
	setp.gt.u64 	%p813, %rd9734, %rd7;
	or.pred  	%p814, %p812, %p813;
	@%p814 bra 	$L__BB1_170;
	setp.lt.u64 	%p815, %rd9734, %rd7;
	@%p815 bra 	$L__BB1_183;
	setp.gt.u64 	%p816, %rd9735, %rd8;
	@%p816 bra 	$L__BB1_170;
	setp.lt.u64 	%p817, %rd9735, %rd8;
	@%p817 bra 	$L__BB1_183;
	setp.gt.u64 	%p818, %rd9736, %rd9;
	@%p818 bra 	$L__BB1_170;
	setp.lt.u64 	%p819, %rd9736, %rd9;
	setp.lt.u64 	%p820, %rd9737, %rd10;
	or.pred  	%p821, %p819, %p820;
	@%p821 bra 	$L__BB1_183;
$L__BB1_170:
	sub.s64 	%rd357, %rd9737, %rd10;
	setp.lt.u64 	%p822, %rd9737, %rd10;
	selp.u64 	%rd3266, 1, 0, %p822;
	sub.s64 	%rd3267, %rd9736, %rd9;
	setp.lt.u64 	%p823, %rd9736, %rd9;
	selp.s64 	%rd3268, -1, 0, %p822;
	add.s64 	%rd9736, %rd3267, %rd3268;
	setp.lt.u64 	%p824, %rd3267, %rd3266;
	or.pred  	%p825, %p823, %p824;
	selp.u64 	%rd3269, 1, 0, %p825;
	sub.s64 	%rd3270, %rd9735, %rd8;
	setp.lt.u64 	%p826, %rd9735, %rd8;
	selp.s64 	%rd3271, -1, 0, %p825;
	add.s64 	%rd9735, %rd3270, %rd3271;
	setp.lt.u64 	%p827, %rd3270, %rd3269;
	or.pred  	%p828, %p826, %p827;
	selp.u64 	%rd3272, 1, 0, %p828;
	sub.s64 	%rd3273, %rd9734, %rd7;
	setp.lt.u64 	%p829, %rd9734, %rd7;
	selp.s64 	%rd3274, -1, 0, %p828;
	add.s64 	%rd9734, %rd3273, %rd3274;
	setp.lt.u64 	%p830, %rd3273, %rd3272;
	or.pred  	%p831, %p829, %p830;
	selp.s64 	%rd3275, -1, 0, %p831;
	add.s64 	%rd361, %rd356, %rd3275;
	setp.ne.s64 	%p832, %rd361, 0;
	setp.gt.u64 	%p833, %rd9734, %rd7;
	or.pred  	%p834, %p832, %p833;
	@%p834 bra 	$L__BB1_176;
	setp.lt.u64 	%p835, %rd9734, %rd7;
	mov.u64 	%rd9737, %rd357;
	@%p835 bra 	$L__BB1_183;
	setp.gt.u64 	%p836, %rd9735, %rd8;
	@%p836 bra 	$L__BB1_176;
	setp.lt.u64 	%p837, %rd9735, %rd8;
	mov.u64 	%rd9737, %rd357;
	@%p837 bra 	$L__BB1_183;
	setp.gt.u64 	%p838, %rd9736, %rd9;
	@%p838 bra 	$L__BB1_176;
	setp.lt.u64 	%p839, %rd9736, %rd9;
	setp.lt.u64 	%p840, %rd357, %rd10;
	or.pred  	%p841, %p839, %p840;
	mov.u64 	%rd9737, %rd357;
	@%p841 bra 	$L__BB1_183;
$L__BB1_176:
	sub.s64 	%rd362, %rd357, %rd10;
	setp.lt.u64 	%p842, %rd357, %rd10;
	selp.u64 	%rd3276, 1, 0, %p842;
	sub.s64 	%rd3277, %rd9736, %rd9;
	setp.lt.u64 	%p843, %rd9736, %rd9;
	selp.s64 	%rd3278, -1, 0, %p842;
	add.s64 	%rd9736, %rd3277, %rd3278;
	setp.lt.u64 	%p844, %rd3277, %rd3276;
	or.pred  	%p845, %p843, %p844;
	selp.u64 	%rd3279, 1, 0, %p845;
	sub.s64 	%rd3280, %rd9735, %rd8;
	setp.lt.u64 	%p846, %rd9735, %rd8;
	selp.s64 	%rd3281, -1, 0, %p845;
	add.s64 	%rd9735, %rd3280, %rd3281;
	setp.lt.u64 	%p847, %rd3280, %rd3279;
	or.pred  	%p848, %p846, %p847;
	selp.u64 	%rd3282, 1, 0, %p848;
	sub.s64 	%rd3283, %rd9734, %rd7;
	setp.lt.u64 	%p849, %rd9734, %rd7;
	selp.s64 	%rd3284, -1, 0, %p848;
	add.s64 	%rd9734, %rd3283, %rd3284;
	setp.lt.u64 	%p850, %rd3283, %rd3282;
	or.pred  	%p851, %p849, %p850;
	selp.u64 	%rd3285, 1, 0, %p851;
	setp.ne.s64 	%p852, %rd361, %rd3285;
	setp.gt.u64 	%p853, %rd9734, %rd7;
	or.pred  	%p854, %p852, %p853;
	@%p854 bra 	$L__BB1_182;
	setp.lt.u64 	%p855, %rd9734, %rd7;
	mov.u64 	%rd9737, %rd362;
	@%p855 bra 	$L__BB1_183;
	setp.gt.u64 	%p856, %rd9735, %rd8;
	@%p856 bra 	$L__BB1_182;
	setp.lt.u64 	%p857, %rd9735, %rd8;
	mov.u64 	%rd9737, %rd362;
	@%p857 bra 	$L__BB1_183;
	setp.gt.u64 	%p858, %rd9736, %rd9;
	@%p858 bra 	$L__BB1_182;
	setp.lt.u64 	%p859, %rd9736, %rd9;
	setp.lt.u64 	%p860, %rd362, %rd10;
	or.pred  	%p861, %p859, %p860;
	mov.u64 	%rd9737, %rd362;
	@%p861 bra 	$L__BB1_183;
$L__BB1_182:
	sub.s64 	%rd9737, %rd362, %rd10;
	setp.lt.u64 	%p862, %rd362, %rd10;
	selp.u64 	%rd3286, 1, 0, %p862;
	sub.s64 	%rd3287, %rd9736, %rd9;
	setp.lt.u64 	%p863, %rd9736, %rd9;
	selp.s64 	%rd3288, -1, 0, %p862;
	add.s64 	%rd9736, %rd3287, %rd3288;
	setp.lt.u64 	%p864, %rd3287, %rd3286;
	or.pred  	%p865, %p863, %p864;
	selp.u64 	%rd3289, 1, 0, %p865;
	sub.s64 	%rd3290, %rd9735, %rd8;
	setp.lt.u64 	%p866, %rd9735, %rd8;
	selp.s64 	%rd3291, -1, 0, %p865;
	add.s64 	%rd9735, %rd3290, %rd3291;
	setp.lt.u64 	%p867, %rd3290, %rd3289;
	or.pred  	%p868, %p866, %p867;
	selp.s64 	%rd3292, -1, 0, %p868;
	sub.s64 	%rd3293, %rd9734, %rd7;
	add.s64 	%rd9734, %rd3293, %rd3292;
$L__BB1_183:
	shl.b64 	%rd374, %rd9673, 1;
	shr.u64 	%rd3294, %rd9673, 63;
	add.s64 	%rd3295, %rd9672, %rd3294;
	setp.lt.u64 	%p869, %rd3295, %rd9672;
	selp.u64 	%rd3296, 1, 0, %p869;
	add.s64 	%rd9740, %rd3295, %rd9672;
	setp.lt.u64 	%p870, %rd9740, %rd3295;
	selp.u64 	%rd3297, 1, 0, %p870;
	add.s64 	%rd3298, %rd3297, %rd3296;
	add.s64 	%rd3299, %rd9671, %rd3298;
	setp.lt.u64 	%p871, %rd3299, %rd9671;
	selp.u64 	%rd3300, 1, 0, %p871;
	add.s64 	%rd9739, %rd3299, %rd9671;
	setp.lt.u64 	%p872, %rd9739, %rd3299;
	selp.u64 	%rd3301, 1, 0, %p872;
	add.s64 	%rd3302, %rd3301, %rd3300;
	add.s64 	%rd3303, %rd9670, %rd3302;
	setp.lt.u64 	%p873, %rd3303, %rd9670;
	add.s64 	%rd9738, %rd3303, %rd9670;
	setp.lt.u64 	%p874, %rd9738, %rd3303;
	or.pred  	%p875, %p874, %p873;
	setp.gt.u64 	%p876, %rd9738, %rd7;
	or.pred  	%p877, %p875, %p876;
	@%p877 bra 	$L__BB1_189;
	setp.lt.u64 	%p878, %rd9738, %rd7;
	mov.u64 	%rd9741, %rd374;
	@%p878 bra 	$L__BB1_190;
	setp.gt.u64 	%p879, %rd9739, %rd8;
	@%p879 bra 	$L__BB1_189;
	setp.lt.u64 	%p880, %rd9739, %rd8;
	mov.u64 	%rd9741, %rd374;
	@%p880 bra 	$L__BB1_190;
	setp.gt.u64 	%p881, %rd9740, %rd9;
	@%p881 bra 	$L__BB1_189;
	setp.lt.u64 	%p882, %rd9740, %rd9;
	setp.lt.u64 	%p883, %rd374, %rd10;
	or.pred  	%p884, %p882, %p883;
	mov.u64 	%rd9741, %rd374;
	@%p884 bra 	$L__BB1_190;
$L__BB1_189:
	sub.s64 	%rd9741, %rd374, %rd10;
	setp.lt.u64 	%p885, %rd374, %rd10;
	selp.u64 	%rd3305, 1, 0, %p885;
	sub.s64 	%rd3306, %rd9740, %rd9;
	setp.lt.u64 	%p886, %rd9740, %rd9;
	selp.s64 	%rd3307, -1, 0, %p885;
	add.s64 	%rd9740, %rd3306, %rd3307;
	setp.lt.u64 	%p887, %rd3306, %rd3305;
	or.pred  	%p888, %p886, %p887;
	selp.u64 	%rd3308, 1, 0, %p888;
	sub.s64 	%rd3309, %rd9739, %rd8;
	setp.lt.u64 	%p889, %rd9739, %rd8;
	selp.s64 	%rd3310, -1, 0, %p888;
	add.s64 	%rd9739, %rd3309, %rd3310;
	setp.lt.u64 	%p890, %rd3309, %rd3308;
	or.pred  	%p891, %p889, %p890;
	selp.s64 	%rd3311, -1, 0, %p891;
	sub.s64 	%rd3312, %rd9738, %rd7;
	add.s64 	%rd9738, %rd3312, %rd3311;
$L__BB1_190:
	shl.b64 	%rd386, %rd9741, 1;
	shr.u64 	%rd3313, %rd9741, 63;
	add.s64 	%rd3314, %rd9740, %rd3313;
	setp.lt.u64 	%p892, %rd3314, %rd9740;
	selp.u64 	%rd3315, 1, 0, %p892;
	add.s64 	%rd9744, %rd3314, %rd9740;
	setp.lt.u64 	%p893, %rd9744, %rd3314;
	selp.u64 	%rd3316, 1, 0, %p893;
	add.s64 	%rd3317, %rd3316, %rd3315;
	add.s64 	%rd3318, %rd9739, %rd3317;
	setp.lt.u64 	%p894, %rd3318, %rd9739;
	selp.u64 	%rd3319, 1, 0, %p894;
	add.s64 	%rd9743, %rd3318, %rd9739;
	setp.lt.u64 	%p895, %rd9743, %rd3318;
	selp.u64 	%rd3320, 1, 0, %p895;
	add.s64 	%rd3321, %rd3320, %rd3319;
	add.s64 	%rd3322, %rd9738, %rd3321;
	setp.lt.u64 	%p896, %rd3322, %rd9738;
	add.s64 	%rd9742, %rd3322, %rd9738;
	setp.lt.u64 	%p897, %rd9742, %rd3322;
	or.pred  	%p898, %p897, %p896;
	setp.gt.u64 	%p899, %rd9742, %rd7;
	or.pred  	%p900, %p898, %p899;
	@%p900 bra 	$L__BB1_196;
	setp.lt.u64 	%p901, %rd9742, %rd7;
	mov.u64 	%rd9745, %rd386;
	@%p901 bra 	$L__BB1_197;
	setp.gt.u64 	%p902, %rd9743, %rd8;
	@%p902 bra 	$L__BB1_196;
	setp.lt.u64 	%p903, %rd9743, %rd8;
	mov.u64 	%rd9745, %rd386;
	@%p903 bra 	$L__BB1_197;
	setp.gt.u64 	%p904, %rd9744, %rd9;
	@%p904 bra 	$L__BB1_196;
	setp.lt.u64 	%p905, %rd9744, %rd9;
	setp.lt.u64 	%p906, %rd386, %rd10;
	or.pred  	%p907, %p905, %p906;
	mov.u64 	%rd9745, %rd386;
	@%p907 bra 	$L__BB1_197;
$L__BB1_196:
	sub.s64 	%rd9745, %rd386, %rd10;
	setp.lt.u64 	%p908, %rd386, %rd10;
	selp.u64 	%rd3324, 1, 0, %p908;
	sub.s64 	%rd3325, %rd9744, %rd9;
	setp.lt.u64 	%p909, %rd9744, %rd9;
	selp.s64 	%rd3326, -1, 0, %p908;
	add.s64 	%rd9744, %rd3325, %rd3326;
	setp.lt.u64 	%p910, %rd3325, %rd3324;
	or.pred  	%p911, %p909, %p910;
	selp.u64 	%rd3327, 1, 0, %p911;
	sub.s64 	%rd3328, %rd9743, %rd8;
	setp.lt.u64 	%p912, %rd9743, %rd8;
	selp.s64 	%rd3329, -1, 0, %p911;
	add.s64 	%rd9743, %rd3328, %rd3329;
	setp.lt.u64 	%p913, %rd3328, %rd3327;
	or.pred  	%p914, %p912, %p913;
	selp.s64 	%rd3330, -1, 0, %p914;
	sub.s64 	%rd3331, %rd9742, %rd7;
	add.s64 	%rd9742, %rd3331, %rd3330;
$L__BB1_197:
	shl.b64 	%rd398, %rd9745, 1;
	shr.u64 	%rd3332, %rd9745, 63;
	add.s64 	%rd3333, %rd9744, %rd3332;
	setp.lt.u64 	%p915, %rd3333, %rd9744;
	selp.u64 	%rd3334, 1, 0, %p915;
	add.s64 	%rd9748, %rd3333, %rd9744;
	setp.lt.u64 	%p916, %rd9748, %rd3333;
	selp.u64 	%rd3335, 1, 0, %p916;
	add.s64 	%rd3336, %rd3335, %rd3334;
	add.s64 	%rd3337, %rd9743, %rd3336;
	setp.lt.u64 	%p917, %rd3337, %rd9743;
	selp.u64 	%rd3338, 1, 0, %p917;
	add.s64 	%rd9747, %rd3337, %rd9743;
	setp.lt.u64 	%p918, %rd9747, %rd3337;
	selp.u64 	%rd3339, 1, 0, %p918;
	add.s64 	%rd3340, %rd3339, %rd3338;
	add.s64 	%rd3341, %rd9742, %rd3340;
	setp.lt.u64 	%p919, %rd3341, %rd9742;
	add.s64 	%rd9746, %rd3341, %rd9742;
	setp.lt.u64 	%p920, %rd9746, %rd3341;
	or.pred  	%p921, %p920, %p919;
	setp.gt.u64 	%p922, %rd9746, %rd7;
	or.pred  	%p923, %p921, %p922;
	@%p923 bra 	$L__BB1_203;
	setp.lt.u64 	%p924, %rd9746, %rd7;
	mov.u64 	%rd9749, %rd398;
	@%p924 bra 	$L__BB1_204;
	setp.gt.u64 	%p925, %rd9747, %rd8;
	@%p925 bra 	$L__BB1_203;
	setp.lt.u64 	%p926, %rd9747, %rd8;
	mov.u64 	%rd9749, %rd398;
	@%p926 bra 	$L__BB1_204;
	setp.gt.u64 	%p927, %rd9748, %rd9;
	@%p927 bra 	$L__BB1_203;
	setp.lt.u64 	%p928, %rd9748, %rd9;
	setp.lt.u64 	%p929, %rd398, %rd10;
	or.pred  	%p930, %p928, %p929;
	mov.u64 	%rd9749, %rd398;
	@%p930 bra 	$L__BB1_204;
$L__BB1_203:
	sub.s64 	%rd9749, %rd398, %rd10;
	setp.lt.u64 	%p931, %rd398, %rd10;
	selp.u64 	%rd3343, 1, 0, %p931;
	sub.s64 	%rd3344, %rd9748, %rd9;
	setp.lt.u64 	%p932, %rd9748, %rd9;
	selp.s64 	%rd3345, -1, 0, %p931;
	add.s64 	%rd9748, %rd3344, %rd3345;
	setp.lt.u64 	%p933, %rd3344, %rd3343;
	or.pred  	%p934, %p932, %p933;
	selp.u64 	%rd3346, 1, 0, %p934;
	sub.s64 	%rd3347, %rd9747, %rd8;
	setp.lt.u64 	%p935, %rd9747, %rd8;
	selp.s64 	%rd3348, -1, 0, %p934;
	add.s64 	%rd9747, %rd3347, %rd3348;
	setp.lt.u64 	%p936, %rd3347, %rd3346;
	or.pred  	%p937, %p935, %p936;
	selp.s64 	%rd3349, -1, 0, %p937;
	sub.s64 	%rd3350, %rd9746, %rd7;
	add.s64 	%rd9746, %rd3350, %rd3349;
$L__BB1_204:
	setp.gt.u64 	%p938, %rd9734, %rd9746;
	@%p938 bra 	$L__BB1_210;
	setp.lt.u64 	%p939, %rd9734, %rd9746;
	@%p939 bra 	$L__BB1_211;
	setp.gt.u64 	%p940, %rd9735, %rd9747;
	@%p940 bra 	$L__BB1_210;
	setp.lt.u64 	%p941, %rd9735, %rd9747;
	@%p941 bra 	$L__BB1_211;
	setp.gt.u64 	%p942, %rd9736, %rd9748;
	@%p942 bra 	$L__BB1_210;
	setp.lt.u64 	%p943, %rd9736, %rd9748;
	setp.lt.u64 	%p944, %rd9737, %rd9749;
	or.pred  	%p945, %p943, %p944;
	@%p945 bra 	$L__BB1_211;
$L__BB1_210:
	setp.lt.u64 	%p958, %rd9737, %rd9749;
	selp.u64 	%rd3372, 1, 0, %p958;
	sub.s64 	%rd3373, %rd9736, %rd9748;
	setp.lt.u64 	%p959, %rd9736, %rd9748;
	selp.s64 	%rd3374, -1, 0, %p958;
	add.s64 	%rd9945, %rd3373, %rd3374;
	setp.lt.u64 	%p960, %rd3373, %rd3372;
	or.pred  	%p961, %p959, %p960;
	selp.u64 	%rd3375, 1, 0, %p961;
	sub.s64 	%rd3376, %rd9735, %rd9747;
	setp.lt.u64 	%p962, %rd9735, %rd9747;
	selp.s64 	%rd3377, -1, 0, %p961;
	add.s64 	%rd9944, %rd3376, %rd3377;
	setp.lt.u64 	%p963, %rd3376, %rd3375;
	or.pred  	%p964, %p962, %p963;
	selp.s64 	%rd3378, -1, 0, %p964;
	sub.s64 	%rd3379, %rd9734, %rd9746;
	add.s64 	%rd9943, %rd3379, %rd3378;
	bra.uni 	$L__BB1_212;
$L__BB1_211:
	add.s64 	%rd413, %rd9737, %rd10;
	setp.lt.u64 	%p946, %rd413, %rd9737;
	selp.u64 	%rd3351, 1, 0, %p946;
	add.s64 	%rd3352, %rd9736, %rd3351;
	setp.lt.u64 	%p947, %rd3352, %rd9736;
	selp.u64 	%rd3353, 1, 0, %p947;
	add.s64 	%rd3354, %rd3352, %rd9;
	setp.lt.u64 	%p948, %rd3354, %rd3352;
	selp.u64 	%rd3355, 1, 0, %p948;
	add.s64 	%rd3356, %rd3355, %rd3353;
	add.s64 	%rd3357, %rd9735, %rd3356;
	setp.lt.u64 	%p949, %rd3357, %rd9735;
	selp.u64 	%rd3358, 1, 0, %p949;
	add.s64 	%rd3359, %rd3357, %rd8;
	setp.lt.u64 	%p950, %rd3359, %rd3357;
	selp.u64 	%rd3360, 1, 0, %p950;
	add.s64 	%rd3361, %rd3360, %rd3358;
	add.s64 	%rd3362, %rd9734, %rd3361;
	add.s64 	%rd3363, %rd3362, %rd7;
	setp.lt.u64 	%p951, %rd413, %rd9749;
	selp.u64 	%rd3364, 1, 0, %p951;
	sub.s64 	%rd3365, %rd3354, %rd9748;
	setp.lt.u64 	%p952, %rd3354, %rd9748;
	selp.s64 	%rd3366, -1, 0, %p951;
	add.s64 	%rd9945, %rd3365, %rd3366;
	setp.lt.u64 	%p953, %rd3365, %rd3364;
	or.pred  	%p954, %p952, %p953;
	selp.u64 	%rd3367, 1, 0, %p954;
	sub.s64 	%rd3368, %rd3359, %rd9747;
	setp.lt.u64 	%p955, %rd3359, %rd9747;
	selp.s64 	%rd3369, -1, 0, %p954;
	add.s64 	%rd9944, %rd3368, %rd3369;
	setp.lt.u64 	%p956, %rd3368, %rd3367;
	or.pred  	%p957, %p955, %p956;
	selp.s64 	%rd3370, -1, 0, %p957;
	sub.s64 	%rd3371, %rd3363, %rd9746;
	add.s64 	%rd9943, %rd3371, %rd3370;
	mov.u64 	%rd9737, %rd413;
$L__BB1_212:
	sub.s64 	%rd9946, %rd9737, %rd9749;
	mul.lo.s64 	%rd422, %rd9950, %rd39;
	mul.hi.u64 	%rd3381, %rd39, %rd9950;
	mul.lo.s64 	%rd3382, %rd9949, %rd39;
	mul.hi.u64 	%rd3383, %rd39, %rd9949;
	add.s64 	%rd3384, %rd3382, %rd3381;
	setp.lt.u64 	%p965, %rd3384, %rd3382;
	selp.u64 	%rd3385, 1, 0, %p965;
	add.s64 	%rd3386, %rd3383, %rd3385;
	mul.lo.s64 	%rd3387, %rd9948, %rd39;
	mul.hi.u64 	%rd3388, %rd39, %rd9948;
	add.s64 	%rd3389, %rd3387, %rd3386;
	setp.lt.u64 	%p966, %rd3389, %rd3387;
	selp.u64 	%rd3390, 1, 0, %p966;
	add.s64 	%rd3391, %rd3388, %rd3390;
	mul.lo.s64 	%rd3392, %rd9947, %rd39;
	mul.hi.u64 	%rd3393, %rd39, %rd9947;
	add.s64 	%rd3394, %rd3392, %rd3391;
	setp.lt.u64 	%p967, %rd3394, %rd3392;
	selp.u64 	%rd3395, 1, 0, %p967;
	add.s64 	%rd3396, %rd3393, %rd3395;
	mul.hi.u64 	%rd3397, %rd38, %rd9950;
	mad.lo.s64 	%rd423, %rd9950, %rd38, %rd3384;
	setp.lt.u64 	%p968, %rd423, %rd3384;
	selp.u64 	%rd3398, 1, 0, %p968;
	add.s64 	%rd3399, %rd3397, %rd3398;
	mul.hi.u64 	%rd3400, %rd38, %rd9949;
	mad.lo.s64 	%rd3401, %rd9949, %rd38, %rd3389;
	setp.lt.u64 	%p969, %rd3401, %rd3389;
	selp.u64 	%rd3402, 1, 0, %p969;
	add.s64 	%rd3403, %rd3401, %rd3399;
	setp.lt.u64 	%p970, %rd3403, %rd3401;
	selp.u64 	%rd3404, 1, 0, %p970;
	add.s64 	%rd3405, %rd3400, %rd3402;
	add.s64 	%rd3406, %rd3405, %rd3404;
	mul.hi.u64 	%rd3407, %rd38, %rd9948;
	mad.lo.s64 	%rd3408, %rd9948, %rd38, %rd3394;
	setp.lt.u64 	%p971, %rd3408, %rd3394;
	selp.u64 	%rd3409, 1, 0, %p971;
	add.s64 	%rd3410, %rd3408, %rd3406;
	setp.lt.u64 	%p972, %rd3410, %rd3408;
	selp.u64 	%rd3411, 1, 0, %p972;
	add.s64 	%rd3412, %rd3407, %rd3409;
	add.s64 	%rd3413, %rd3412, %rd3411;
	mul.hi.u64 	%rd3414, %rd38, %rd9947;
	mad.lo.s64 	%rd3415, %rd9947, %rd38, %rd3396;
	setp.lt.u64 	%p973, %rd3415, %rd3396;
	selp.u64 	%rd3416, 1, 0, %p973;
	add.s64 	%rd3417, %rd3415, %rd3413;
	setp.lt.u64 	%p974, %rd3417, %rd3415;
	selp.u64 	%rd3418, 1, 0, %p974;
	add.s64 	%rd3419, %rd3414, %rd3416;
	add.s64 	%rd3420, %rd3419, %rd3418;
	mul.hi.u64 	%rd3421, %rd37, %rd9950;
	mad.lo.s64 	%rd424, %rd9950, %rd37, %rd3403;
	setp.lt.u64 	%p975, %rd424, %rd3403;
	selp.u64 	%rd3422, 1, 0, %p975;
	add.s64 	%rd3423, %rd3421, %rd3422;
	mul.hi.u64 	%rd3424, %rd37, %rd9949;
	mad.lo.s64 	%rd3425, %rd9949, %rd37, %rd3410;
	setp.lt.u64 	%p976, %rd3425, %rd3410;
	selp.u64 	%rd3426, 1, 0, %p976;
	add.s64 	%rd3427, %rd3425, %rd3423;
	setp.lt.u64 	%p977, %rd3427, %rd3425;
	selp.u64 	%rd3428, 1, 0, %p977;
	add.s64 	%rd3429, %rd3424, %rd3426;
	add.s64 	%rd3430, %rd3429, %rd3428;
	mul.hi.u64 	%rd3431, %rd37, %rd9948;
	mad.lo.s64 	%rd3432, %rd9948, %rd37, %rd3417;
	setp.lt.u64 	%p978, %rd3432, %rd3417;
	selp.u64 	%rd3433, 1, 0, %p978;
	add.s64 	%rd3434, %rd3432, %rd3430;
	setp.lt.u64 	%p979, %rd3434, %rd3432;
	selp.u64 	%rd3435, 1, 0, %p979;
	add.s64 	%rd3436, %rd3431, %rd3433;
	add.s64 	%rd3437, %rd3436, %rd3435;
	mul.hi.u64 	%rd3438, %rd37, %rd9947;
	mad.lo.s64 	%rd3439, %rd9947, %rd37, %rd3420;
	setp.lt.u64 	%p980, %rd3439, %rd3420;
	selp.u64 	%rd3440, 1, 0, %p980;
	add.s64 	%rd3441, %rd3439, %rd3437;
	setp.lt.u64 	%p981, %rd3441, %rd3439;
	selp.u64 	%rd3442, 1, 0, %p981;
	add.s64 	%rd3443, %rd3438, %rd3440;
	add.s64 	%rd3444, %rd3443, %rd3442;
	mul.hi.u64 	%rd3445, %rd36, %rd9950;
	mad.lo.s64 	%rd425, %rd9950, %rd36, %rd3427;
	setp.lt.u64 	%p982, %rd425, %rd3427;
	selp.u64 	%rd3446, 1, 0, %p982;
	add.s64 	%rd3447, %rd3445, %rd3446;
	mul.hi.u64 	%rd3448, %rd36, %rd9949;
	mad.lo.s64 	%rd3449, %rd9949, %rd36, %rd3434;
	setp.lt.u64 	%p983, %rd3449, %rd3434;
	selp.u64 	%rd3450, 1, 0, %p983;
	add.s64 	%rd3451, %rd3449, %rd3447;
	setp.lt.u64 	%p984, %rd3451, %rd3449;
	selp.u64 	%rd3452, 1, 0, %p984;
	add.s64 	%rd3453, %rd3448, %rd3450;
	add.s64 	%rd3454, %rd3453, %rd3452;
	mul.hi.u64 	%rd3455, %rd36, %rd9948;
	mad.lo.s64 	%rd3456, %rd9948, %rd36, %rd3441;
	setp.lt.u64 	%p985, %rd3456, %rd3441;
	selp.u64 	%rd3457, 1, 0, %p985;
	add.s64 	%rd3458, %rd3456, %rd3454;
	setp.lt.u64 	%p986, %rd3458, %rd3456;
	selp.u64 	%rd3459, 1, 0, %p986;
	add.s64 	%rd3460, %rd3455, %rd3457;
	add.s64 	%rd3461, %rd3460, %rd3459;
	mul.hi.u64 	%rd3462, %rd36, %rd9947;
	mad.lo.s64 	%rd3463, %rd9947, %rd36, %rd3444;
	setp.lt.u64 	%p987, %rd3463, %rd3444;
	selp.u64 	%rd3464, 1, 0, %p987;
	add.s64 	%rd3465, %rd3463, %rd3461;
	setp.lt.u64 	%p988, %rd3465, %rd3463;
	selp.u64 	%rd3466, 1, 0, %p988;
	add.s64 	%rd3467, %rd3462, %rd3464;
	add.s64 	%rd3468, %rd3467, %rd3466;
	shl.b64 	%rd3469, %rd3451, 32;
	mov.b64 	{%r183, %r184}, %rd3451;
	mov.b64 	{%r185, %r186}, %rd3458;
	mov.b64 	%rd3470, {%r184, %r185};
	mov.b64 	{%r187, %r188}, %rd3465;
	mov.b64 	%rd3471, {%r186, %r187};
	mov.b64 	{%r189, %r190}, %rd3468;
	mov.b64 	%rd3472, {%r188, %r189};
	shr.u64 	%rd3473, %rd3468, 32;
	mul.lo.s64 	%rd3474, %rd3451, 977;
	mov.b64 	%rd3475, 977;
	mul.hi.u64 	%rd3476, %rd3451, %rd3475;
	mul.lo.s64 	%rd3477, %rd3458, 977;
	mul.hi.u64 	%rd3478, %rd3458, %rd3475;
	add.s64 	%rd3479, %rd3477, %rd3476;
	setp.lt.u64 	%p989, %rd3479, %rd3477;
	selp.u64 	%rd3480, 1, 0, %p989;
	add.s64 	%rd3481, %rd3478, %rd3480;
	mul.lo.s64 	%rd3482, %rd3465, 977;
	mul.hi.u64 	%rd3483, %rd3465, %rd3475;
	add.s64 	%rd3484, %rd3482, %rd3481;
	setp.lt.u64 	%p990, %rd3484, %rd3482;
	selp.u64 	%rd3485, 1, 0, %p990;
	add.s64 	%rd3486, %rd3483, %rd3485;
	mul.lo.s64 	%rd3487, %rd3468, 977;
	mul.hi.u64 	%rd3488, %rd3468, %rd3475;
	add.s64 	%rd3489, %rd3487, %rd3486;
	setp.lt.u64 	%p991, %rd3489, %rd3487;
	selp.u64 	%rd3490, 1, 0, %p991;
	add.s64 	%rd3491, %rd3488, %rd3490;
	add.s64 	%rd9758, %rd3474, %rd3469;
	setp.lt.u64 	%p992, %rd9758, %rd3474;
	selp.u64 	%rd3492, 1, 0, %p992;
	add.s64 	%rd3493, %rd3479, %rd3470;
	setp.lt.u64 	%p993, %rd3493, %rd3479;
	add.s64 	%rd9757, %rd3493, %rd3492;
	setp.lt.u64 	%p994, %rd9757, %rd3493;
	or.pred  	%p995, %p993, %p994;
	selp.u64 	%rd3494, 1, 0, %p995;
	add.s64 	%rd3495, %rd3484, %rd3471;
	setp.lt.u64 	%p996, %rd3495, %rd3484;
	add.s64 	%rd9756, %rd3495, %rd3494;
	setp.lt.u64 	%p997, %rd9756, %rd3495;
	or.pred  	%p998, %p996, %p997;
	selp.u64 	%rd3496, 1, 0, %p998;
	add.s64 	%rd3497, %rd3489, %rd3472;
	setp.lt.u64 	%p999, %rd3497, %rd3489;
	add.s64 	%rd9755, %rd3497, %rd3496;
	setp.lt.u64 	%p1000, %rd9755, %rd3497;
	or.pred  	%p1001, %p999, %p1000;
	selp.u64 	%rd3498, 1, 0, %p1001;
	add.s64 	%rd3499, %rd3491, %rd3473;
	add.s64 	%rd430, %rd3499, %rd3498;
	setp.eq.s64 	%p1002, %rd430, 0;
	mov.b64 	%rd9754, 0;
	@%p1002 bra 	$L__BB1_214;
	shl.b64 	%rd3500, %rd430, 32;
	shr.u64 	%rd3501, %rd430, 32;
	mov.b64 	%rd3502, 977;
	mul.hi.u64 	%rd3503, %rd430, %rd3502;
	mad.lo.s64 	%rd3504, %rd430, 977, %rd3500;
	setp.lt.u64 	%p1003, %rd3504, %rd3500;
	selp.u64 	%rd3505, 1, 0, %p1003;
	add.s64 	%rd9758, %rd3504, %rd9758;
	setp.lt.u64 	%p1004, %rd9758, %rd3504;
	selp.u64 	%rd3506, 1, 0, %p1004;
	add.s64 	%rd3507, %rd3506, %rd3505;
	add.s64 	%rd3508, %rd3501, %rd3503;
	setp.lt.u64 	%p1005, %rd3508, %rd3501;
	selp.u64 	%rd3509, 1, 0, %p1005;
	add.s64 	%rd3510, %rd9757, %rd3508;
	add.s64 	%rd3511, %rd3510, %rd3507;
	setp.lt.u64 	%p1006, %rd3511, %rd9757;
	not.b64 	%rd3512, %rd3508;
	setp.gt.u64 	%p1007, %rd3507, %rd3512;
	or.pred  	%p1008, %p1007, %p1006;
	selp.u64 	%rd3513, 1, 0, %p1008;
	add.s64 	%rd3514, %rd9756, %rd3509;
	add.s64 	%rd433, %rd3514, %rd3513;
	setp.lt.u64 	%p1009, %rd433, %rd9756;
	selp.u64 	%rd3515, 1, 0, %p1009;
	add.s64 	%rd434, %rd9755, %rd3515;
	setp.lt.u64 	%p1010, %rd434, %rd9755;
	selp.u64 	%rd9754, 1, 0, %p1010;
	mov.u64 	%rd9755, %rd434;
	mov.u64 	%rd9756, %rd433;
	mov.u64 	%rd9757, %rd3511;
$L__BB1_214:
	add.s64 	%rd9762, %rd9758, %rd422;
	setp.lt.u64 	%p1011, %rd9762, %rd9758;
	selp.u64 	%rd3516, 1, 0, %p1011;
	add.s64 	%rd3517, %rd9757, %rd423;
	setp.lt.u64 	%p1012, %rd3517, %rd9757;
	add.s64 	%rd9761, %rd3517, %rd3516;
	setp.lt.u64 	%p1013, %rd9761, %rd3517;
	or.pred  	%p1014, %p1012, %p1013;
	selp.u64 	%rd3518, 1, 0, %p1014;
	add.s64 	%rd3519, %rd9756, %rd424;
	setp.lt.u64 	%p1015, %rd3519, %rd9756;
	add.s64 	%rd9760, %rd3519, %rd3518;
	setp.lt.u64 	%p1016, %rd9760, %rd3519;
	or.pred  	%p1017, %p1015, %p1016;
	selp.u64 	%rd3520, 1, 0, %p1017;
	add.s64 	%rd3521, %rd9755, %rd425;
	setp.lt.u64 	%p1018, %rd3521, %rd9755;
	add.s64 	%rd9759, %rd3521, %rd3520;
	setp.lt.u64 	%p1019, %rd9759, %rd3521;
	or.pred  	%p1020, %p1018, %p1019;
	selp.u64 	%rd3523, 1, 0, %p1020;
	add.s64 	%rd445, %rd9754, %rd3523;
	setp.ne.s64 	%p1021, %rd445, 0;
	setp.gt.u64 	%p1022, %rd9759, %rd7;
	or.pred  	%p1023, %p1021, %p1022;
	@%p1023 bra 	$L__BB1_220;
	setp.lt.u64 	%p1024, %rd9759, %rd7;
	@%p1024 bra 	$L__BB1_233;
	setp.gt.u64 	%p1025, %rd9760, %rd8;
	@%p1025 bra 	$L__BB1_220;
	setp.lt.u64 	%p1026, %rd9760, %rd8;
	@%p1026 bra 	$L__BB1_233;
	setp.gt.u64 	%p1027, %rd9761, %rd9;
	@%p1027 bra 	$L__BB1_220;
	setp.lt.u64 	%p1028, %rd9761, %rd9;
	setp.lt.u64 	%p1029, %rd9762, %rd10;
	or.pred  	%p1030, %p1028, %p1029;
	@%p1030 bra 	$L__BB1_233;
$L__BB1_220:
	sub.s64 	%rd446, %rd9762, %rd10;
	setp.lt.u64 	%p1031, %rd9762, %rd10;
	selp.u64 	%rd3524, 1, 0, %p1031;
	sub.s64 	%rd3525, %rd9761, %rd9;
	setp.lt.u64 	%p1032, %rd9761, %rd9;
	selp.s64 	%rd3526, -1, 0, %p1031;
	add.s64 	%rd9761, %rd3525, %rd3526;
	setp.lt.u64 	%p1033, %rd3525, %rd3524;
	or.pred  	%p1034, %p1032, %p1033;
	selp.u64 	%rd3527, 1, 0, %p1034;
	sub.s64 	%rd3528, %rd9760, %rd8;
	setp.lt.u64 	%p1035, %rd9760, %rd8;
	selp.s64 	%rd3529, -1, 0, %p1034;
	add.s64 	%rd9760, %rd3528, %rd3529;
	setp.lt.u64 	%p1036, %rd3528, %rd3527;
	or.pred  	%p1037, %p1035, %p1036;
	selp.u64 	%rd3530, 1, 0, %p1037;
	sub.s64 	%rd3531, %rd9759, %rd7;
	setp.lt.u64 	%p1038, %rd9759, %rd7;
	selp.s64 	%rd3532, -1, 0, %p1037;
	add.s64 	%rd9759, %rd3531, %rd3532;
	setp.lt.u64 	%p1039, %rd3531, %rd3530;
	or.pred  	%p1040, %p1038, %p1039;
	selp.s64 	%rd3533, -1, 0, %p1040;
	add.s64 	%rd450, %rd445, %rd3533;
	setp.ne.s64 	%p1041, %rd450, 0;
	setp.gt.u64 	%p1042, %rd9759, %rd7;
	or.pred  	%p1043, %p1041, %p1042;
	@%p1043 bra 	$L__BB1_226;
	setp.lt.u64 	%p1044, %rd9759, %rd7;
	mov.u64 	%rd9762, %rd446;
	@%p1044 bra 	$L__BB1_233;
	setp.gt.u64 	%p1045, %rd9760, %rd8;
	@%p1045 bra 	$L__BB1_226;
	setp.lt.u64 	%p1046, %rd9760, %rd8;
	mov.u64 	%rd9762, %rd446;
	@%p1046 bra 	$L__BB1_233;
	setp.gt.u64 	%p1047, %rd9761, %rd9;
	@%p1047 bra 	$L__BB1_226;
	setp.lt.u64 	%p1048, %rd9761, %rd9;
	setp.lt.u64 	%p1049, %rd446, %rd10;
	or.pred  	%p1050, %p1048, %p1049;
	mov.u64 	%rd9762, %rd446;
	@%p1050 bra 	$L__BB1_233;
$L__BB1_226:
	sub.s64 	%rd451, %rd446, %rd10;
	setp.lt.u64 	%p1051, %rd446, %rd10;
	selp.u64 	%rd3534, 1, 0, %p1051;
	sub.s64 	%rd3535, %rd9761, %rd9;
	setp.lt.u64 	%p1052, %rd9761, %rd9;
	selp.s64 	%rd3536, -1, 0, %p1051;
	add.s64 	%rd9761, %rd3535, %rd3536;
	setp.lt.u64 	%p1053, %rd3535, %rd3534;
	or.pred  	%p1054, %p1052, %p1053;
	selp.u64 	%rd3537, 1, 0, %p1054;
	sub.s64 	%rd3538, %rd9760, %rd8;
	setp.lt.u64 	%p1055, %rd9760, %rd8;
	selp.s64 	%rd3539, -1, 0, %p1054;
	add.s64 	%rd9760, %rd3538, %rd3539;
	setp.lt.u64 	%p1056, %rd3538, %rd3537;
	or.pred  	%p1057, %p1055, %p1056;
	selp.u64 	%rd3540, 1, 0, %p1057;
	sub.s64 	%rd3541, %rd9759, %rd7;
	setp.lt.u64 	%p1058, %rd9759, %rd7;
	selp.s64 	%rd3542, -1, 0, %p1057;
	add.s64 	%rd9759, %rd3541, %rd3542;
	setp.lt.u64 	%p1059, %rd3541, %rd3540;
	or.pred  	%p1060, %p1058, %p1059;
	selp.u64 	%rd3543, 1, 0, %p1060;
	setp.ne.s64 	%p1061, %rd450, %rd3543;
	setp.gt.u64 	%p1062, %rd9759, %rd7;
	or.pred  	%p1063, %p1061, %p1062;
	@%p1063 bra 	$L__BB1_232;
	setp.lt.u64 	%p1064, %rd9759, %rd7;
	mov.u64 	%rd9762, %rd451;
	@%p1064 bra 	$L__BB1_233;
	setp.gt.u64 	%p1065, %rd9760, %rd8;
	@%p1065 bra 	$L__BB1_232;
	setp.lt.u64 	%p1066, %rd9760, %rd8;
	mov.u64 	%rd9762, %rd451;
	@%p1066 bra 	$L__BB1_233;
	setp.gt.u64 	%p1067, %rd9761, %rd9;
	@%p1067 bra 	$L__BB1_232;
	setp.lt.u64 	%p1068, %rd9761, %rd9;
	setp.lt.u64 	%p1069, %rd451, %rd10;
	or.pred  	%p1070, %p1068, %p1069;
	mov.u64 	%rd9762, %rd451;
	@%p1070 bra 	$L__BB1_233;
$L__BB1_232:
	sub.s64 	%rd9762, %rd451, %rd10;
	setp.lt.u64 	%p1071, %rd451, %rd10;
	selp.u64 	%rd3544, 1, 0, %p1071;
	sub.s64 	%rd3545, %rd9761, %rd9;
	setp.lt.u64 	%p1072, %rd9761, %rd9;
	selp.s64 	%rd3546, -1, 0, %p1071;
	add.s64 	%rd9761, %rd3545, %rd3546;
	setp.lt.u64 	%p1073, %rd3545, %rd3544;
	or.pred  	%p1074, %p1072, %p1073;
	selp.u64 	%rd3547, 1, 0, %p1074;
	sub.s64 	%rd3548, %rd9760, %rd8;
	setp.lt.u64 	%p1075, %rd9760, %rd8;
	selp.s64 	%rd3549, -1, 0, %p1074;
	add.s64 	%rd9760, %rd3548, %rd3549;
	setp.lt.u64 	%p1076, %rd3548, %rd3547;
	or.pred  	%p1077, %p1075, %p1076;
	selp.s64 	%rd3550, -1, 0, %p1077;
	sub.s64 	%rd3551, %rd9759, %rd7;
	add.s64 	%rd9759, %rd3551, %rd3550;
$L__BB1_233:
	shl.b64 	%rd463, %rd9762, 1;
	shr.u64 	%rd3552, %rd9762, 63;
	add.s64 	%rd3553, %rd9761, %rd3552;
	setp.lt.u64 	%p1078, %rd3553, %rd9761;
	selp.u64 	%rd3554, 1, 0, %p1078;
	add.s64 	%rd9949, %rd3553, %rd9761;
	setp.lt.u64 	%p1079, %rd9949, %rd3553;
	selp.u64 	%rd3555, 1, 0, %p1079;
	add.s64 	%rd3556, %rd3555, %rd3554;
	add.s64 	%rd3557, %rd9760, %rd3556;
	setp.lt.u64 	%p1080, %rd3557, %rd9760;
	selp.u64 	%rd3558, 1, 0, %p1080;
	add.s64 	%rd9948, %rd3557, %rd9760;
	setp.lt.u64 	%p1081, %rd9948, %rd3557;
	selp.u64 	%rd3559, 1, 0, %p1081;
	add.s64 	%rd3560, %rd3559, %rd3558;
	add.s64 	%rd3561, %rd9759, %rd3560;
	setp.lt.u64 	%p1082, %rd3561, %rd9759;
	add.s64 	%rd9947, %rd3561, %rd9759;
	setp.lt.u64 	%p1083, %rd9947, %rd3561;
	or.pred  	%p1084, %p1083, %p1082;
	setp.gt.u64 	%p1085, %rd9947, %rd7;
	or.pred  	%p1086, %p1084, %p1085;
	@%p1086 bra 	$L__BB1_239;
	setp.lt.u64 	%p1087, %rd9947, %rd7;
	mov.u64 	%rd9950, %rd463;
	@%p1087 bra 	$L__BB1_240;
	setp.gt.u64 	%p1088, %rd9948, %rd8;
	@%p1088 bra 	$L__BB1_239;
	setp.lt.u64 	%p1089, %rd9948, %rd8;
	mov.u64 	%rd9950, %rd463;
	@%p1089 bra 	$L__BB1_240;
	setp.gt.u64 	%p1090, %rd9949, %rd9;
	@%p1090 bra 	$L__BB1_239;
	setp.lt.u64 	%p1091, %rd9949, %rd9;
	setp.lt.u64 	%p1092, %rd463, %rd10;
	or.pred  	%p1093, %p1091, %p1092;
	mov.u64 	%rd9950, %rd463;
	@%p1093 bra 	$L__BB1_240;
$L__BB1_239:
	sub.s64 	%rd9950, %rd463, %rd10;
	setp.lt.u64 	%p1094, %rd463, %rd10;
	selp.u64 	%rd3563, 1, 0, %p1094;
	sub.s64 	%rd3564, %rd9949, %rd9;
	setp.lt.u64 	%p1095, %rd9949, %rd9;
	selp.s64 	%rd3565, -1, 0, %p1094;
	add.s64 	%rd9949, %rd3564, %rd3565;
	setp.lt.u64 	%p1096, %rd3564, %rd3563;
	or.pred  	%p1097, %p1095, %p1096;
	selp.u64 	%rd3566, 1, 0, %p1097;
	sub.s64 	%rd3567, %rd9948, %rd8;
	setp.lt.u64 	%p1098, %rd9948, %rd8;
	selp.s64 	%rd3568, -1, 0, %p1097;
	add.s64 	%rd9948, %rd3567, %rd3568;
	setp.lt.u64 	%p1099, %rd3567, %rd3566;
	or.pred  	%p1100, %p1098, %p1099;
	selp.s64 	%rd3569, -1, 0, %p1100;
	sub.s64 	%rd3570, %rd9947, %rd7;
	add.s64 	%rd9947, %rd3570, %rd3569;
$L__BB1_240:
	setp.eq.s64 	%p1101, %rd44, 0;
	mov.b16 	%rs55, 1;
	@%p1101 bra 	$L__BB1_651;
	mul.lo.s64 	%rd3572, %rd9949, %rd9950;
	mul.hi.u64 	%rd3573, %rd9950, %rd9949;
	mul.lo.s64 	%rd3574, %rd9948, %rd9950;
	mul.hi.u64 	%rd3575, %rd9950, %rd9948;
	add.s64 	%rd3576, %rd3574, %rd3573;
	setp.lt.u64 	%p1102, %rd3576, %rd3574;
	selp.u64 	%rd3577, 1, 0, %p1102;
	add.s64 	%rd3578, %rd3575, %rd3577;
	mul.lo.s64 	%rd3579, %rd9947, %rd9950;
	mul.hi.u64 	%rd3580, %rd9950, %rd9947;
	add.s64 	%rd3581, %rd3579, %rd3578;
	setp.lt.u64 	%p1103, %rd3581, %rd3579;
	selp.u64 	%rd3582, 1, 0, %p1103;
	add.s64 	%rd3583, %rd3580, %rd3582;
	mul.hi.u64 	%rd3584, %rd9949, %rd9948;
	mad.lo.s64 	%rd3585, %rd9948, %rd9949, %rd3581;
	setp.lt.u64 	%p1104, %rd3585, %rd3581;
	selp.u64 	%rd3586, 1, 0, %p1104;
	add.s64 	%rd3587, %rd3584, %rd3586;
	mul.hi.u64 	%rd3588, %rd9949, %rd9947;
	mad.lo.s64 	%rd3589, %rd9947, %rd9949, %rd3583;
	setp.lt.u64 	%p1105, %rd3589, %rd3583;
	selp.u64 	%rd3590, 1, 0, %p1105;
	add.s64 	%rd3591, %rd3589, %rd3587;
	setp.lt.u64 	%p1106, %rd3591, %rd3589;
	selp.u64 	%rd3592, 1, 0, %p1106;
	add.s64 	%rd3593, %rd3588, %rd3590;
	add.s64 	%rd3594, %rd3593, %rd3592;
	mul.hi.u64 	%rd3595, %rd9948, %rd9947;
	mad.lo.s64 	%rd3596, %rd9947, %rd9948, %rd3594;
	setp.lt.u64 	%p1107, %rd3596, %rd3594;
	selp.u64 	%rd3597, 1, 0, %p1107;
	add.s64 	%rd3598, %rd3595, %rd3597;
	shl.b64 	%rd3599, %rd3572, 1;
	mov.b64 	{%r191, %r192}, %rd3572;
	mov.b64 	{%r193, %r194}, %rd3576;
	shf.l.wrap.b32 	%r195, %r192, %r193, 1;
	shf.l.wrap.b32 	%r196, %r193, %r194, 1;
	mov.b64 	%rd3600, {%r195, %r196};
	mov.b64 	{%r197, %r198}, %rd3585;
	shf.l.wrap.b32 	%r199, %r194, %r197, 1;
	shf.l.wrap.b32 	%r200, %r197, %r198, 1;
	mov.b64 	%rd3601, {%r199, %r200};
	mov.b64 	{%r201, %r202}, %rd3591;
	shf.l.wrap.b32 	%r203, %r198, %r201, 1;
	shf.l.wrap.b32 	%r204, %r201, %r202, 1;
	mov.b64 	%rd3602, {%r203, %r204};
	mov.b64 	{%r205, %r206}, %rd3596;
	shf.l.wrap.b32 	%r207, %r202, %r205, 1;
	shf.l.wrap.b32 	%r208, %r205, %r206, 1;
	mov.b64 	%rd3603, {%r207, %r208};
	shr.u64 	%rd3604, %rd3598, 63;
	mov.b64 	{%r209, %r210}, %rd3598;
	shf.l.wrap.b32 	%r211, %r206, %r209, 1;
	shf.l.wrap.b32 	%r212, %r209, %r210, 1;
	mov.b64 	%rd3605, {%r211, %r212};
	mul.hi.u64 	%rd3606, %rd9950, %rd9950;
	mul.hi.u64 	%rd3607, %rd9949, %rd9949;
	mul.hi.u64 	%rd3608, %rd9948, %rd9948;
	mul.hi.u64 	%rd3609, %rd9947, %rd9947;
	add.s64 	%rd475, %rd3599, %rd3606;
	setp.lt.u64 	%p1108, %rd475, %rd3599;
	selp.u64 	%rd3610, 1, 0, %p1108;
	mad.lo.s64 	%rd3611, %rd9949, %rd9949, %rd3600;
	setp.lt.u64 	%p1109, %rd3611, %rd3600;
	add.s64 	%rd476, %rd3611, %rd3610;
	setp.lt.u64 	%p1110, %rd476, %rd3611;
	or.pred  	%p1111, %p1109, %p1110;
	selp.u64 	%rd3612, 1, 0, %p1111;
	add.s64 	%rd3613, %rd3601, %rd3607;
	setp.lt.u64 	%p1112, %rd3613, %rd3601;
	add.s64 	%rd477, %rd3613, %rd3612;
	setp.lt.u64 	%p1113, %rd477, %rd3613;
	or.pred  	%p1114, %p1112, %p1113;
	selp.u64 	%rd3614, 1, 0, %p1114;
	mad.lo.s64 	%rd3615, %rd9948, %rd9948, %rd3602;
	setp.lt.u64 	%p1115, %rd3615, %rd3602;
	add.s64 	%rd3616, %rd3615, %rd3614;
	setp.lt.u64 	%p1116, %rd3616, %rd3615;
	or.pred  	%p1117, %p1115, %p1116;
	selp.u64 	%rd3617, 1, 0, %p1117;
	add.s64 	%rd3618, %rd3603, %rd3608;
	setp.lt.u64 	%p1118, %rd3618, %rd3603;
	add.s64 	%rd3619, %rd3618, %rd3617;
	setp.lt.u64 	%p1119, %rd3619, %rd3618;
	or.pred  	%p1120, %p1118, %p1119;
	selp.u64 	%rd3620, 1, 0, %p1120;
	mad.lo.s64 	%rd3621, %rd9947, %rd9947, %rd3605;
	setp.lt.u64 	%p1121, %rd3621, %rd3605;
	add.s64 	%rd3622, %rd3621, %rd3620;
	setp.lt.u64 	%p1122, %rd3622, %rd3621;
	or.pred  	%p1123, %p1121, %p1122;
	selp.u64 	%rd3623, 1, 0, %p1123;
	add.s64 	%rd3624, %rd3604, %rd3609;
	add.s64 	%rd3625, %rd3624, %rd3623;
	shl.b64 	%rd3626, %rd3616, 32;
	mov.b64 	{%r213, %r214}, %rd3616;
	mov.b64 	{%r215, %r216}, %rd3619;
	mov.b64 	%rd3627, {%r214, %r215};
	mov.b64 	{%r217, %r218}, %rd3622;
	mov.b64 	%rd3628, {%r216, %r217};
	mov.b64 	{%r219, %r220}, %rd3625;
	mov.b64 	%rd3629, {%r218, %r219};
	shr.u64 	%rd3630, %rd3625, 32;
	mul.lo.s64 	%rd3631, %rd3616, 977;
	mov.b64 	%rd3632, 977;
	mul.hi.u64 	%rd3633, %rd3616, %rd3632;
	mul.lo.s64 	%rd3634, %rd3619, 977;
	mul.hi.u64 	%rd3635, %rd3619, %rd3632;
	add.s64 	%rd3636, %rd3634, %rd3633;
	setp.lt.u64 	%p1124, %rd3636, %rd3634;
	selp.u64 	%rd3637, 1, 0, %p1124;
	add.s64 	%rd3638, %rd3635, %rd3637;
	mul.lo.s64 	%rd3639, %rd3622, 977;
	mul.hi.u64 	%rd3640, %rd3622, %rd3632;
	add.s64 	%rd3641, %rd3639, %rd3638;
	setp.lt.u64 	%p1125, %rd3641, %rd3639;
	selp.u64 	%rd3642, 1, 0, %p1125;
	add.s64 	%rd3643, %rd3640, %rd3642;
	mul.lo.s64 	%rd3644, %rd3625, 977;
	mul.hi.u64 	%rd3645, %rd3625, %rd3632;
	add.s64 	%rd3646, %rd3644, %rd3643;
	setp.lt.u64 	%p1126, %rd3646, %rd3644;
	selp.u64 	%rd3647, 1, 0, %p1126;
	add.s64 	%rd3648, %rd3645, %rd3647;
	add.s64 	%rd9771, %rd3631, %rd3626;
	setp.lt.u64 	%p1127, %rd9771, %rd3631;
	selp.u64 	%rd3649, 1, 0, %p1127;
	add.s64 	%rd3650, %rd3636, %rd3627;
	setp.lt.u64 	%p1128, %rd3650, %rd3636;
	add.s64 	%rd9770, %rd3650, %rd3649;
	setp.lt.u64 	%p1129, %rd9770, %rd3650;
	or.pred  	%p1130, %p1128, %p1129;
	selp.u64 	%rd3651, 1, 0, %p1130;
	add.s64 	%rd3652, %rd3641, %rd3628;
	setp.lt.u64 	%p1131, %rd3652, %rd3641;
	add.s64 	%rd9769, %rd3652, %rd3651;
	setp.lt.u64 	%p1132, %rd9769, %rd3652;
	or.pred  	%p1133, %p1131, %p1132;
	selp.u64 	%rd3653, 1, 0, %p1133;
	add.s64 	%rd3654, %rd3646, %rd3629;
	setp.lt.u64 	%p1134, %rd3654, %rd3646;
	add.s64 	%rd9768, %rd3654, %rd3653;
	setp.lt.u64 	%p1135, %rd9768, %rd3654;
	or.pred  	%p1136, %p1134, %p1135;
	selp.u64 	%rd3655, 1, 0, %p1136;
	add.s64 	%rd3656, %rd3648, %rd3630;
	add.s64 	%rd482, %rd3656, %rd3655;
	setp.eq.s64 	%p1137, %rd482, 0;
	mov.b64 	%rd9767, 0;
	@%p1137 bra 	$L__BB1_243;
	shl.b64 	%rd3657, %rd482, 32;
	shr.u64 	%rd3658, %rd482, 32;
	mov.b64 	%rd3659, 977;
	mul.hi.u64 	%rd3660, %rd482, %rd3659;
	mad.lo.s64 	%rd3661, %rd482, 977, %rd3657;
	setp.lt.u64 	%p1138, %rd3661, %rd3657;
	selp.u64 	%rd3662, 1, 0, %p1138;
	add.s64 	%rd9771, %rd3661, %rd9771;
	setp.lt.u64 	%p1139, %rd9771, %rd3661;
	selp.u64 	%rd3663, 1, 0, %p1139;
	add.s64 	%rd3664, %rd3663, %rd3662;
	add.s64 	%rd3665, %rd3658, %rd3660;
	setp.lt.u64 	%p1140, %rd3665, %rd3658;
	selp.u64 	%rd3666, 1, 0, %p1140;
	add.s64 	%rd3667, %rd9770, %rd3665;
	add.s64 	%rd3668, %rd3667, %rd3664;
	setp.lt.u64 	%p1141, %rd3668, %rd9770;
	not.b64 	%rd3669, %rd3665;
	setp.gt.u64 	%p1142, %rd3664, %rd3669;
	or.pred  	%p1143, %p1142, %p1141;
	selp.u64 	%rd3670, 1, 0, %p1143;
	add.s64 	%rd3671, %rd9769, %rd3666;
	add.s64 	%rd485, %rd3671, %rd3670;
	setp.lt.u64 	%p1144, %rd485, %rd9769;
	selp.u64 	%rd3672, 1, 0, %p1144;
	add.s64 	%rd486, %rd9768, %rd3672;
	setp.lt.u64 	%p1145, %rd486, %rd9768;
	selp.u64 	%rd9767, 1, 0, %p1145;
	mov.u64 	%rd9768, %rd486;
	mov.u64 	%rd9769, %rd485;
	mov.u64 	%rd9770, %rd3668;
$L__BB1_243:
	mad.lo.s64 	%rd9775, %rd9950, %rd9950, %rd9771;
	setp.lt.u64 	%p1146, %rd9775, %rd9771;
	selp.u64 	%rd3673, 1, 0, %p1146;
	add.s64 	%rd3674, %rd9770, %rd475;
	setp.lt.u64 	%p1147, %rd3674, %rd9770;
	add.s64 	%rd9774, %rd3674, %rd3673;
	setp.lt.u64 	%p1148, %rd9774, %rd3674;
	or.pred  	%p1149, %p1147, %p1148;
	selp.u64 	%rd3675, 1, 0, %p1149;
	add.s64 	%rd3676, %rd9769, %rd476;
	setp.lt.u64 	%p1150, %rd3676, %rd9769;
	add.s64 	%rd9773, %rd3676, %rd3675;
	setp.lt.u64 	%p1151, %rd9773, %rd3676;
	or.pred  	%p1152, %p1150, %p1151;
	selp.u64 	%rd3677, 1, 0, %p1152;
	add.s64 	%rd3678, %rd9768, %rd477;
	setp.lt.u64 	%p1153, %rd3678, %rd9768;
	add.s64 	%rd9772, %rd3678, %rd3677;
	setp.lt.u64 	%p1154, %rd9772, %rd3678;
	or.pred  	%p1155, %p1153, %p1154;
	selp.u64 	%rd3680, 1, 0, %p1155;
	add.s64 	%rd497, %rd9767, %rd3680;
	setp.ne.s64 	%p1156, %rd497, 0;
	setp.gt.u64 	%p1157, %rd9772, %rd7;
	or.pred  	%p1158, %p1156, %p1157;
	@%p1158 bra 	$L__BB1_249;
	setp.lt.u64 	%p1159, %rd9772, %rd7;
	@%p1159 bra 	$L__BB1_262;
	setp.gt.u64 	%p1160, %rd9773, %rd8;
	@%p1160 bra 	$L__BB1_249;
	setp.lt.u64 	%p1161, %rd9773, %rd8;
	@%p1161 bra 	$L__BB1_262;
	setp.gt.u64 	%p1162, %rd9774, %rd9;
	@%p1162 bra 	$L__BB1_249;
	setp.lt.u64 	%p1163, %rd9774, %rd9;
	setp.lt.u64 	%p1164, %rd9775, %rd10;
	or.pred  	%p1165, %p1163, %p1164;
	@%p1165 bra 	$L__BB1_262;
$L__BB1_249:
	sub.s64 	%rd498, %rd9775, %rd10;
	setp.lt.u64 	%p1166, %rd9775, %rd10;
	selp.u64 	%rd3681, 1, 0, %p1166;
	sub.s64 	%rd3682, %rd9774, %rd9;
	setp.lt.u64 	%p1167, %rd9774, %rd9;
	selp.s64 	%rd3683, -1, 0, %p1166;
	add.s64 	%rd9774, %rd3682, %rd3683;
	setp.lt.u64 	%p1168, %rd3682, %rd3681;
	or.pred  	%p1169, %p1167, %p1168;
	selp.u64 	%rd3684, 1, 0, %p1169;
	sub.s64 	%rd3685, %rd9773, %rd8;
	setp.lt.u64 	%p1170, %rd9773, %rd8;
	selp.s64 	%rd3686, -1, 0, %p1169;
	add.s64 	%rd9773, %rd3685, %rd3686;
	setp.lt.u64 	%p1171, %rd3685, %rd3684;
	or.pred  	%p1172, %p1170, %p1171;
	selp.u64 	%rd3687, 1, 0, %p1172;
	sub.s64 	%rd3688, %rd9772, %rd7;
	setp.lt.u64 	%p1173, %rd9772, %rd7;
	selp.s64 	%rd3689, -1, 0, %p1172;
	add.s64 	%rd9772, %rd3688, %rd3689;
	setp.lt.u64 	%p1174, %rd3688, %rd3687;
	or.pred  	%p1175, %p1173, %p1174;
	selp.s64 	%rd3690, -1, 0, %p1175;
	add.s64 	%rd502, %rd497, %rd3690;
	setp.ne.s64 	%p1176, %rd502, 0;
	setp.gt.u64 	%p1177, %rd9772, %rd7;
	or.pred  	%p1178, %p1176, %p1177;
	@%p1178 bra 	$L__BB1_255;
	setp.lt.u64 	%p1179, %rd9772, %rd7;
	mov.u64 	%rd9775, %rd498;
	@%p1179 bra 	$L__BB1_262;
	setp.gt.u64 	%p1180, %rd9773, %rd8;
	@%p1180 bra 	$L__BB1_255;
	setp.lt.u64 	%p1181, %rd9773, %rd8;
	mov.u64 	%rd9775, %rd498;
	@%p1181 bra 	$L__BB1_262;
	setp.gt.u64 	%p1182, %rd9774, %rd9;
	@%p1182 bra 	$L__BB1_255;
	setp.lt.u64 	%p1183, %rd9774, %rd9;
	setp.lt.u64 	%p1184, %rd498, %rd10;
	or.pred  	%p1185, %p1183, %p1184;
	mov.u64 	%rd9775, %rd498;
	@%p1185 bra 	$L__BB1_262;
$L__BB1_255:
	sub.s64 	%rd503, %rd498, %rd10;
	setp.lt.u64 	%p1186, %rd498, %rd10;
	selp.u64 	%rd3691, 1, 0, %p1186;
	sub.s64 	%rd3692, %rd9774, %rd9;
	setp.lt.u64 	%p1187, %rd9774, %rd9;
	selp.s64 	%rd3693, -1, 0, %p1186;
	add.s64 	%rd9774, %rd3692, %rd3693;
	setp.lt.u64 	%p1188, %rd3692, %rd3691;
	or.pred  	%p1189, %p1187, %p1188;
	selp.u64 	%rd3694, 1, 0, %p1189;
	sub.s64 	%rd3695, %rd9773, %rd8;
	setp.lt.u64 	%p1190, %rd9773, %rd8;
	selp.s64 	%rd3696, -1, 0, %p1189;
	add.s64 	%rd9773, %rd3695, %rd3696;
	setp.lt.u64 	%p1191, %rd3695, %rd3694;
	or.pred  	%p1192, %p1190, %p1191;
	selp.u64 	%rd3697, 1, 0, %p1192;
	sub.s64 	%rd3698, %rd9772, %rd7;
	setp.lt.u64 	%p1193, %rd9772, %rd7;
	selp.s64 	%rd3699, -1, 0, %p1192;
	add.s64 	%rd9772, %rd3698, %rd3699;
	setp.lt.u64 	%p1194, %rd3698, %rd3697;
	or.pred  	%p1195, %p1193, %p1194;
	selp.u64 	%rd3700, 1, 0, %p1195;
	setp.ne.s64 	%p1196, %rd502, %rd3700;
	setp.gt.u64 	%p1197, %rd9772, %rd7;
	or.pred  	%p1198, %p1196, %p1197;
	@%p1198 bra 	$L__BB1_261;
	setp.lt.u64 	%p1199, %rd9772, %rd7;
	mov.u64 	%rd9775, %rd503;
	@%p1199 bra 	$L__BB1_262;
	setp.gt.u64 	%p1200, %rd9773, %rd8;
	@%p1200 bra 	$L__BB1_261;
	setp.lt.u64 	%p1201, %rd9773, %rd8;
	mov.u64 	%rd9775, %rd503;
	@%p1201 bra 	$L__BB1_262;
	setp.gt.u64 	%p1202, %rd9774, %rd9;
	@%p1202 bra 	$L__BB1_261;
	setp.lt.u64 	%p1203, %rd9774, %rd9;
	setp.lt.u64 	%p1204, %rd503, %rd10;
	or.pred  	%p1205, %p1203, %p1204;
	mov.u64 	%rd9775, %rd503;
	@%p1205 bra 	$L__BB1_262;
$L__BB1_261:
	sub.s64 	%rd9775, %rd503, %rd10;
	setp.lt.u64 	%p1206, %rd503, %rd10;
	selp.u64 	%rd3701, 1, 0, %p1206;
	sub.s64 	%rd3702, %rd9774, %rd9;
	setp.lt.u64 	%p1207, %rd9774, %rd9;
	selp.s64 	%rd3703, -1, 0, %p1206;
	add.s64 	%rd9774, %rd3702, %rd3703;
	setp.lt.u64 	%p1208, %rd3702, %rd3701;
	or.pred  	%p1209, %p1207, %p1208;
	selp.u64 	%rd3704, 1, 0, %p1209;
	sub.s64 	%rd3705, %rd9773, %rd8;
	setp.lt.u64 	%p1210, %rd9773, %rd8;
	selp.s64 	%rd3706, -1, 0, %p1209;
	add.s64 	%rd9773, %rd3705, %rd3706;
	setp.lt.u64 	%p1211, %rd3705, %rd3704;
	or.pred  	%p1212, %p1210, %p1211;
	selp.s64 	%rd3707, -1, 0, %p1212;
	sub.s64 	%rd3708, %rd9772, %rd7;
	add.s64 	%rd9772, %rd3708, %rd3707;
$L__BB1_262:
	mul.hi.u64 	%rd3710, %rd9775, %rd9950;
	mul.lo.s64 	%rd3711, %rd9949, %rd9775;
	mul.hi.u64 	%rd3712, %rd9775, %rd9949;
	add.s64 	%rd3713, %rd3711, %rd3710;
	setp.lt.u64 	%p1213, %rd3713, %rd3711;
	selp.u64 	%rd3714, 1, 0, %p1213;
	add.s64 	%rd3715, %rd3712, %rd3714;
	mul.lo.s64 	%rd3716, %rd9948, %rd9775;
	mul.hi.u64 	%rd3717, %rd9775, %rd9948;
	add.s64 	%rd3718, %rd3716, %rd3715;
	setp.lt.u64 	%p1214, %rd3718, %rd3716;
	selp.u64 	%rd3719, 1, 0, %p1214;
	add.s64 	%rd3720, %rd3717, %rd3719;
	mul.lo.s64 	%rd3721, %rd9947, %rd9775;
	mul.hi.u64 	%rd3722, %rd9775, %rd9947;
	add.s64 	%rd3723, %rd3721, %rd3720;
	setp.lt.u64 	%p1215, %rd3723, %rd3721;
	selp.u64 	%rd3724, 1, 0, %p1215;
	add.s64 	%rd3725, %rd3722, %rd3724;
	mul.hi.u64 	%rd3726, %rd9774, %rd9950;
	mad.lo.s64 	%rd515, %rd9950, %rd9774, %rd3713;
	setp.lt.u64 	%p1216, %rd515, %rd3713;
	selp.u64 	%rd3727, 1, 0, %p1216;
	add.s64 	%rd3728, %rd3726, %rd3727;
	mul.hi.u64 	%rd3729, %rd9774, %rd9949;
	mad.lo.s64 	%rd3730, %rd9949, %rd9774, %rd3718;
	setp.lt.u64 	%p1217, %rd3730, %rd3718;
	selp.u64 	%rd3731, 1, 0, %p1217;
	add.s64 	%rd3732, %rd3730, %rd3728;
	setp.lt.u64 	%p1218, %rd3732, %rd3730;
	selp.u64 	%rd3733, 1, 0, %p1218;
	add.s64 	%rd3734, %rd3729, %rd3731;
	add.s64 	%rd3735, %rd3734, %rd3733;
	mul.hi.u64 	%rd3736, %rd9774, %rd9948;
	mad.lo.s64 	%rd3737, %rd9948, %rd9774, %rd3723;
	setp.lt.u64 	%p1219, %rd3737, %rd3723;
	selp.u64 	%rd3738, 1, 0, %p1219;
	add.s64 	%rd3739, %rd3737, %rd3735;
	setp.lt.u64 	%p1220, %rd3739, %rd3737;
	selp.u64 	%rd3740, 1, 0, %p1220;
	add.s64 	%rd3741, %rd3736, %rd3738;
	add.s64 	%rd3742, %rd3741, %rd3740;
	mul.hi.u64 	%rd3743, %rd9774, %rd9947;
	mad.lo.s64 	%rd3744, %rd9947, %rd9774, %rd3725;
	setp.lt.u64 	%p1221, %rd3744, %rd3725;
	selp.u64 	%rd3745, 1, 0, %p1221;
	add.s64 	%rd3746, %rd3744, %rd3742;
	setp.lt.u64 	%p1222, %rd3746, %rd3744;
	selp.u64 	%rd3747, 1, 0, %p1222;
	add.s64 	%rd3748, %rd3743, %rd3745;
	add.s64 	%rd3749, %rd3748, %rd3747;
	mul.hi.u64 	%rd3750, %rd9773, %rd9950;
	mad.lo.s64 	%rd516, %rd9950, %rd9773, %rd3732;
	setp.lt.u64 	%p1223, %rd516, %rd3732;
	selp.u64 	%rd3751, 1, 0, %p1223;
	add.s64 	%rd3752, %rd3750, %rd3751;
	mul.hi.u64 	%rd3753, %rd9773, %rd9949;
	mad.lo.s64 	%rd3754, %rd9949, %rd9773, %rd3739;
	setp.lt.u64 	%p1224, %rd3754, %rd3739;
	selp.u64 	%rd3755, 1, 0, %p1224;
	add.s64 	%rd3756, %rd3754, %rd3752;
	setp.lt.u64 	%p1225, %rd3756, %rd3754;
	selp.u64 	%rd3757, 1, 0, %p1225;
	add.s64 	%rd3758, %rd3753, %rd3755;
	add.s64 	%rd3759, %rd3758, %rd3757;
	mul.hi.u64 	%rd3760, %rd9773, %rd9948;
	mad.lo.s64 	%rd3761, %rd9948, %rd9773, %rd3746;
	setp.lt.u64 	%p1226, %rd3761, %rd3746;
	selp.u64 	%rd3762, 1, 0, %p1226;
	add.s64 	%rd3763, %rd3761, %rd3759;
	setp.lt.u64 	%p1227, %rd3763, %rd3761;
	selp.u64 	%rd3764, 1, 0, %p1227;
	add.s64 	%rd3765, %rd3760, %rd3762;
	add.s64 	%rd3766, %rd3765, %rd3764;
	mul.hi.u64 	%rd3767, %rd9773, %rd9947;
	mad.lo.s64 	%rd3768, %rd9947, %rd9773, %rd3749;
	setp.lt.u64 	%p1228, %rd3768, %rd3749;
	selp.u64 	%rd3769, 1, 0, %p1228;
	add.s64 	%rd3770, %rd3768, %rd3766;
	setp.lt.u64 	%p1229, %rd3770, %rd3768;
	selp.u64 	%rd3771, 1, 0, %p1229;
	add.s64 	%rd3772, %rd3767, %rd3769;
	add.s64 	%rd3773, %rd3772, %rd3771;
	mul.hi.u64 	%rd3774, %rd9772, %rd9950;
	mad.lo.s64 	%rd517, %rd9950, %rd9772, %rd3756;
	setp.lt.u64 	%p1230, %rd517, %rd3756;
	selp.u64 	%rd3775, 1, 0, %p1230;
	add.s64 	%rd3776, %rd3774, %rd3775;
	mul.hi.u64 	%rd3777, %rd9772, %rd9949;
	mad.lo.s64 	%rd3778, %rd9949, %rd9772, %rd3763;
	setp.lt.u64 	%p1231, %rd3778, %rd3763;
	selp.u64 	%rd3779, 1, 0, %p1231;
	add.s64 	%rd3780, %rd3778, %rd3776;
	setp.lt.u64 	%p1232, %rd3780, %rd3778;
	selp.u64 	%rd3781, 1, 0, %p1232;
	add.s64 	%rd3782, %rd3777, %rd3779;
	add.s64 	%rd3783, %rd3782, %rd3781;
	mul.hi.u64 	%rd3784, %rd9772, %rd9948;
	mad.lo.s64 	%rd3785, %rd9948, %rd9772, %rd3770;
	setp.lt.u64 	%p1233, %rd3785, %rd3770;
	selp.u64 	%rd3786, 1, 0, %p1233;
	add.s64 	%rd3787, %rd3785, %rd3783;
	setp.lt.u64 	%p1234, %rd3787, %rd3785;
	selp.u64 	%rd3788, 1, 0, %p1234;
	add.s64 	%rd3789, %rd3784, %rd3786;
	add.s64 	%rd3790, %rd3789, %rd3788;
	mul.hi.u64 	%rd3791, %rd9772, %rd9947;
	mad.lo.s64 	%rd3792, %rd9947, %rd9772, %rd3773;
	setp.lt.u64 	%p1235, %rd3792, %rd3773;
	selp.u64 	%rd3793, 1, 0, %p1235;
	add.s64 	%rd3794, %rd3792, %rd3790;
	setp.lt.u64 	%p1236, %rd3794, %rd3792;
	selp.u64 	%rd3795, 1, 0, %p1236;
	add.s64 	%rd3796, %rd3791, %rd3793;
	add.s64 	%rd3797, %rd3796, %rd3795;
	shl.b64 	%rd3798, %rd3780, 32;
	mov.b64 	{%r221, %r222}, %rd3780;
	mov.b64 	{%r223, %r224}, %rd3787;
	mov.b64 	%rd3799, {%r222, %r223};
	mov.b64 	{%r225, %r226}, %rd3794;
	mov.b64 	%rd3800, {%r224, %r225};
	mov.b64 	{%r227, %r228}, %rd3797;
	mov.b64 	%rd3801, {%r226, %r227};
	shr.u64 	%rd3802, %rd3797, 32;
	mul.lo.s64 	%rd3803, %rd3780, 977;
	mov.b64 	%rd3804, 977;
	mul.hi.u64 	%rd3805, %rd3780, %rd3804;
	mul.lo.s64 	%rd3806, %rd3787, 977;
	mul.hi.u64 	%rd3807, %rd3787, %rd3804;
	add.s64 	%rd3808, %rd3806, %rd3805;
	setp.lt.u64 	%p1237, %rd3808, %rd3806;
	selp.u64 	%rd3809, 1, 0, %p1237;
	add.s64 	%rd3810, %rd3807, %rd3809;
	mul.lo.s64 	%rd3811, %rd3794, 977;
	mul.hi.u64 	%rd3812, %rd3794, %rd3804;
	add.s64 	%rd3813, %rd3811, %rd3810;
	setp.lt.u64 	%p1238, %rd3813, %rd3811;
	selp.u64 	%rd3814, 1, 0, %p1238;
	add.s64 	%rd3815, %rd3812, %rd3814;
	mul.lo.s64 	%rd3816, %rd3797, 977;
	mul.hi.u64 	%rd3817, %rd3797, %rd3804;
	add.s64 	%rd3818, %rd3816, %rd3815;
	setp.lt.u64 	%p1239, %rd3818, %rd3816;
	selp.u64 	%rd3819, 1, 0, %p1239;
	add.s64 	%rd3820, %rd3817, %rd3819;
	add.s64 	%rd9780, %rd3803, %rd3798;
	setp.lt.u64 	%p1240, %rd9780, %rd3803;
	selp.u64 	%rd3821, 1, 0, %p1240;
	add.s64 	%rd3822, %rd3808, %rd3799;
	setp.lt.u64 	%p1241, %rd3822, %rd3808;
	add.s64 	%rd9779, %rd3822, %rd3821;
	setp.lt.u64 	%p1242, %rd9779, %rd3822;
	or.pred  	%p1243, %p1241, %p1242;
	selp.u64 	%rd3823, 1, 0, %p1243;
	add.s64 	%rd3824, %rd3813, %rd3800;
	setp.lt.u64 	%p1244, %rd3824, %rd3813;
	add.s64 	%rd9778, %rd3824, %rd3823;
	setp.lt.u64 	%p1245, %rd9778, %rd3824;
	or.pred  	%p1246, %p1244, %p1245;
	selp.u64 	%rd3825, 1, 0, %p1246;
	add.s64 	%rd3826, %rd3818, %rd3801;
	setp.lt.u64 	%p1247, %rd3826, %rd3818;
	add.s64 	%rd9777, %rd3826, %rd3825;
	setp.lt.u64 	%p1248, %rd9777, %rd3826;
	or.pred  	%p1249, %p1247, %p1248;
	selp.u64 	%rd3827, 1, 0, %p1249;
	add.s64 	%rd3828, %rd3820, %rd3802;
	add.s64 	%rd522, %rd3828, %rd3827;
	setp.eq.s64 	%p1250, %rd522, 0;
	mov.b64 	%rd9776, 0;
	@%p1250 bra 	$L__BB1_264;
	shl.b64 	%rd3829, %rd522, 32;
	shr.u64 	%rd3830, %rd522, 32;
	mov.b64 	%rd3831, 977;
	mul.hi.u64 	%rd3832, %rd522, %rd3831;
	mad.lo.s64 	%rd3833, %rd522, 977, %rd3829;
	setp.lt.u64 	%p1251, %rd3833, %rd3829;
	selp.u64 	%rd3834, 1, 0, %p1251;
	add.s64 	%rd9780, %rd3833, %rd9780;
	setp.lt.u64 	%p1252, %rd9780, %rd3833;
	selp.u64 	%rd3835, 1, 0, %p1252;
	add.s64 	%rd3836, %rd3835, %rd3834;
	add.s64 	%rd3837, %rd3830, %rd3832;
	setp.lt.u64 	%p1253, %rd3837, %rd3830;
	selp.u64 	%rd3838, 1, 0, %p1253;
	add.s64 	%rd3839, %rd9779, %rd3837;
	add.s64 	%rd3840, %rd3839, %rd3836;
	setp.lt.u64 	%p1254, %rd3840, %rd9779;
	not.b64 	%rd3841, %rd3837;
	setp.gt.u64 	%p1255, %rd3836, %rd3841;
	or.pred  	%p1256, %p1255, %p1254;
	selp.u64 	%rd3842, 1, 0, %p1256;
	add.s64 	%rd3843, %rd9778, %rd3838;
	add.s64 	%rd525, %rd3843, %rd3842;
	setp.lt.u64 	%p1257, %rd525, %rd9778;
	selp.u64 	%rd3844, 1, 0, %p1257;
	add.s64 	%rd526, %rd9777, %rd3844;
	setp.lt.u64 	%p1258, %rd526, %rd9777;
	selp.u64 	%rd9776, 1, 0, %p1258;
	mov.u64 	%rd9777, %rd526;
	mov.u64 	%rd9778, %rd525;
	mov.u64 	%rd9779, %rd3840;
$L__BB1_264:
	mad.lo.s64 	%rd9784, %rd9950, %rd9775, %rd9780;
	setp.lt.u64 	%p1259, %rd9784, %rd9780;
	selp.u64 	%rd3845, 1, 0, %p1259;
	add.s64 	%rd3846, %rd9779, %rd515;
	setp.lt.u64 	%p1260, %rd3846, %rd9779;
	add.s64 	%rd9783, %rd3846, %rd3845;
	setp.lt.u64 	%p1261, %rd9783, %rd3846;
	or.pred  	%p1262, %p1260, %p1261;
	selp.u64 	%rd3847, 1, 0, %p1262;
	add.s64 	%rd3848, %rd9778, %rd516;
	setp.lt.u64 	%p1263, %rd3848, %rd9778;
	add.s64 	%rd9782, %rd3848, %rd3847;
	setp.lt.u64 	%p1264, %rd9782, %rd3848;
	or.pred  	%p1265, %p1263, %p1264;
	selp.u64 	%rd3849, 1, 0, %p1265;
	add.s64 	%rd3850, %rd9777, %rd517;
	setp.lt.u64 	%p1266, %rd3850, %rd9777;
	add.s64 	%rd9781, %rd3850, %rd3849;
	setp.lt.u64 	%p1267, %rd9781, %rd3850;
	or.pred  	%p1268, %p1266, %p1267;
	selp.u64 	%rd3852, 1, 0, %p1268;
	add.s64 	%rd537, %rd9776, %rd3852;
	setp.ne.s64 	%p1269, %rd537, 0;
	setp.gt.u64 	%p1270, %rd9781, %rd7;
	or.pred  	%p1271, %p1269, %p1270;
	@%p1271 bra 	$L__BB1_270;
	setp.lt.u64 	%p1272, %rd9781, %rd7;
	@%p1272 bra 	$L__BB1_283;
	setp.gt.u64 	%p1273, %rd9782, %rd8;
	@%p1273 bra 	$L__BB1_270;
	setp.lt.u64 	%p1274, %rd9782, %rd8;
	@%p1274 bra 	$L__BB1_283;
	setp.gt.u64 	%p1275, %rd9783, %rd9;
	@%p1275 bra 	$L__BB1_270;
	setp.lt.u64 	%p1276, %rd9783, %rd9;
	setp.lt.u64 	%p1277, %rd9784, %rd10;
	or.pred  	%p1278, %p1276, %p1277;
	@%p1278 bra 	$L__BB1_283;
$L__BB1_270:
	sub.s64 	%rd538, %rd9784, %rd10;
	setp.lt.u64 	%p1279, %rd9784, %rd10;
	selp.u64 	%rd3853, 1, 0, %p1279;
	sub.s64 	%rd3854, %rd9783, %rd9;
	setp.lt.u64 	%p1280, %rd9783, %rd9;
	selp.s64 	%rd3855, -1, 0, %p1279;
	add.s64 	%rd9783, %rd3854, %rd3855;
	setp.lt.u64 	%p1281, %rd3854, %rd3853;
	or.pred  	%p1282, %p1280, %p1281;
	selp.u64 	%rd3856, 1, 0, %p1282;
	sub.s64 	%rd3857, %rd9782, %rd8;
	setp.lt.u64 	%p1283, %rd9782, %rd8;
	selp.s64 	%rd3858, -1, 0, %p1282;
	add.s64 	%rd9782, %rd3857, %rd3858;
	setp.lt.u64 	%p1284, %rd3857, %rd3856;
	or.pred  	%p1285, %p1283, %p1284;
	selp.u64 	%rd3859, 1, 0, %p1285;
	sub.s64 	%rd3860, %rd9781, %rd7;
	setp.lt.u64 	%p1286, %rd9781, %rd7;
	selp.s64 	%rd3861, -1, 0, %p1285;
	add.s64 	%rd9781, %rd3860, %rd3861;
	setp.lt.u64 	%p1287, %rd3860, %rd3859;
	or.pred  	%p1288, %p1286, %p1287;
	selp.s64 	%rd3862, -1, 0, %p1288;
	add.s64 	%rd542, %rd537, %rd3862;
	setp.ne.s64 	%p1289, %rd542, 0;
	setp.gt.u64 	%p1290, %rd9781, %rd7;
	or.pred  	%p1291, %p1289, %p1290;
	@%p1291 bra 	$L__BB1_276;
	setp.lt.u64 	%p1292, %rd9781, %rd7;
	mov.u64 	%rd9784, %rd538;
	@%p1292 bra 	$L__BB1_283;
	setp.gt.u64 	%p1293, %rd9782, %rd8;
	@%p1293 bra 	$L__BB1_276;
	setp.lt.u64 	%p1294, %rd9782, %rd8;
	mov.u64 	%rd9784, %rd538;
	@%p1294 bra 	$L__BB1_283;
	setp.gt.u64 	%p1295, %rd9783, %rd9;
	@%p1295 bra 	$L__BB1_276;
	setp.lt.u64 	%p1296, %rd9783, %rd9;
	setp.lt.u64 	%p1297, %rd538, %rd10;
	or.pred  	%p1298, %p1296, %p1297;
	mov.u64 	%rd9784, %rd538;
	@%p1298 bra 	$L__BB1_283;
$L__BB1_276:
	sub.s64 	%rd543, %rd538, %rd10;
	setp.lt.u64 	%p1299, %rd538, %rd10;
	selp.u64 	%rd3863, 1, 0, %p1299;
	sub.s64 	%rd3864, %rd9783, %rd9;
	setp.lt.u64 	%p1300, %rd9783, %rd9;
	selp.s64 	%rd3865, -1, 0, %p1299;
	add.s64 	%rd9783, %rd3864, %rd3865;
	setp.lt.u64 	%p1301, %rd3864, %rd3863;
	or.pred  	%p1302, %p1300, %p1301;
	selp.u64 	%rd3866, 1, 0, %p1302;
	sub.s64 	%rd3867, %rd9782, %rd8;
	setp.lt.u64 	%p1303, %rd9782, %rd8;
	selp.s64 	%rd3868, -1, 0, %p1302;
	add.s64 	%rd9782, %rd3867, %rd3868;
	setp.lt.u64 	%p1304, %rd3867, %rd3866;
	or.pred  	%p1305, %p1303, %p1304;
	selp.u64 	%rd3869, 1, 0, %p1305;
	sub.s64 	%rd3870, %rd9781, %rd7;
	setp.lt.u64 	%p1306, %rd9781, %rd7;
	selp.s64 	%rd3871, -1, 0, %p1305;
	add.s64 	%rd9781, %rd3870, %rd3871;
	setp.lt.u64 	%p1307, %rd3870, %rd3869;
	or.pred  	%p1308, %p1306, %p1307;
	selp.u64 	%rd3872, 1, 0, %p1308;
	setp.ne.s64 	%p1309, %rd542, %rd3872;
	setp.gt.u64 	%p1310, %rd9781, %rd7;
	or.pred  	%p1311, %p1309, %p1310;
	@%p1311 bra 	$L__BB1_282;
	setp.lt.u64 	%p1312, %rd9781, %rd7;
	mov.u64 	%rd9784, %rd543;
	@%p1312 bra 	$L__BB1_283;
	setp.gt.u64 	%p1313, %rd9782, %rd8;
	@%p1313 bra 	$L__BB1_282;
	setp.lt.u64 	%p1314, %rd9782, %rd8;
	mov.u64 	%rd9784, %rd543;
	@%p1314 bra 	$L__BB1_283;
	setp.gt.u64 	%p1315, %rd9783, %rd9;
	@%p1315 bra 	$L__BB1_282;
	setp.lt.u64 	%p1316, %rd9783, %rd9;
	setp.lt.u64 	%p1317, %rd543, %rd10;
	or.pred  	%p1318, %p1316, %p1317;
	mov.u64 	%rd9784, %rd543;
	@%p1318 bra 	$L__BB1_283;
$L__BB1_282:
	sub.s64 	%rd9784, %rd543, %rd10;
	setp.lt.u64 	%p1319, %rd543, %rd10;
	selp.u64 	%rd3873, 1, 0, %p1319;
	sub.s64 	%rd3874, %rd9783, %rd9;
	setp.lt.u64 	%p1320, %rd9783, %rd9;
	selp.s64 	%rd3875, -1, 0, %p1319;
	add.s64 	%rd9783, %rd3874, %rd3875;
	setp.lt.u64 	%p1321, %rd3874, %rd3873;
	or.pred  	%p1322, %p1320, %p1321;
	selp.u64 	%rd3876, 1, 0, %p1322;
	sub.s64 	%rd3877, %rd9782, %rd8;
	setp.lt.u64 	%p1323, %rd9782, %rd8;
	selp.s64 	%rd3878, -1, 0, %p1322;
	add.s64 	%rd9782, %rd3877, %rd3878;
	setp.lt.u64 	%p1324, %rd3877, %rd3876;
	or.pred  	%p1325, %p1323, %p1324;
	selp.s64 	%rd3879, -1, 0, %p1325;
	sub.s64 	%rd3880, %rd9781, %rd7;
	add.s64 	%rd9781, %rd3880, %rd3879;
$L__BB1_283:
	setp.lt.u64 	%p1326, %rd18, %rd13;
	selp.u64 	%rd3881, 1, 0, %p1326;
	add.s64 	%rd3882, %rd14, %rd3881;
	setp.lt.u64 	%p1327, %rd3882, %rd14;
	setp.ne.s64 	%p1328, %rd15, 0;
	and.pred  	%p1329, %p1328, %p1327;
	selp.u64 	%rd3883, 1, 0, %p1329;
	selp.b64 	%rd3884, %rd3882, %rd14, %p1328;
	selp.b64 	%rd3885, %rd18, %rd13, %p1328;
	selp.b64 	%rd3886, %rd2237, %rd2220, %p1328;
	add.s64 	%rd9788, %rd16, 1;
	setp.eq.s64 	%p1330, %rd9788, 0;
	selp.u64 	%rd3887, 1, 0, %p1330;
	mov.b64 	%rd3888, 1;
	mul.hi.u64 	%rd3889, %rd3888, %rd3888;
	add.s64 	%rd3890, %rd3886, %rd3889;
	setp.lt.u64 	%p1331, %rd3890, %rd3886;
	add.s64 	%rd9787, %rd3890, %rd3887;
	setp.lt.u64 	%p1332, %rd9787, %rd3890;
	or.pred  	%p1333, %p1331, %p1332;
	selp.u64 	%rd3891, 1, 0, %p1333;
	mov.b64 	%rd3892, 0;
	mul.hi.u64 	%rd3893, %rd3888, %rd3892;
	shl.b64 	%rd3894, %rd3893, 1;
	add.s64 	%rd3895, %rd3885, %rd3894;
	setp.lt.u64 	%p1334, %rd3895, %rd3885;
	add.s64 	%rd9786, %rd3895, %rd3891;
	setp.lt.u64 	%p1335, %rd9786, %rd3895;
	or.pred  	%p1336, %p1334, %p1335;
	selp.u64 	%rd3896, 1, 0, %p1336;
	add.s64 	%rd3897, %rd3884, %rd11;
	setp.lt.u64 	%p1337, %rd3897, %rd3884;
	add.s64 	%rd9785, %rd3897, %rd3896;
	setp.lt.u64 	%p1338, %rd9785, %rd3897;
	or.pred  	%p1339, %p1337, %p1338;
	selp.u64 	%rd3899, 1, 0, %p1339;
	add.s64 	%rd559, %rd3883, %rd3899;
	or.pred  	%p1340, %p1329, %p1339;
	setp.gt.u64 	%p1341, %rd9785, %rd7;
	or.pred  	%p1342, %p1340, %p1341;
	@%p1342 bra 	$L__BB1_289;
	setp.lt.u64 	%p1343, %rd9785, %rd7;
	@%p1343 bra 	$L__BB1_302;
	setp.gt.u64 	%p1344, %rd9786, %rd8;
	@%p1344 bra 	$L__BB1_289;
	setp.lt.u64 	%p1345, %rd9786, %rd8;
	@%p1345 bra 	$L__BB1_302;
	setp.gt.u64 	%p1346, %rd9787, %rd9;
	@%p1346 bra 	$L__BB1_289;
	setp.lt.u64 	%p1347, %rd9787, %rd9;
	setp.lt.u64 	%p1348, %rd9788, %rd10;
	or.pred  	%p1349, %p1347, %p1348;
	@%p1349 bra 	$L__BB1_302;
$L__BB1_289:
	sub.s64 	%rd560, %rd9788, %rd10;
	setp.lt.u64 	%p1350, %rd9788, %rd10;
	selp.u64 	%rd3900, 1, 0, %p1350;
	sub.s64 	%rd3901, %rd9787, %rd9;
	setp.lt.u64 	%p1351, %rd9787, %rd9;
	selp.s64 	%rd3902, -1, 0, %p1350;
	add.s64 	%rd9787, %rd3901, %rd3902;
	setp.lt.u64 	%p1352, %rd3901, %rd3900;
	or.pred  	%p1353, %p1351, %p1352;
	selp.u64 	%rd3903, 1, 0, %p1353;
	sub.s64 	%rd3904, %rd9786, %rd8;
	setp.lt.u64 	%p1354, %rd9786, %rd8;
	selp.s64 	%rd3905, -1, 0, %p1353;
	add.s64 	%rd9786, %rd3904, %rd3905;
	setp.lt.u64 	%p1355, %rd3904, %rd3903;
	or.pred  	%p1356, %p1354, %p1355;
	selp.u64 	%rd3906, 1, 0, %p1356;
	sub.s64 	%rd3907, %rd9785, %rd7;
	setp.lt.u64 	%p1357, %rd9785, %rd7;
	selp.s64 	%rd3908, -1, 0, %p1356;
	add.s64 	%rd9785, %rd3907, %rd3908;
	setp.lt.u64 	%p1358, %rd3907, %rd3906;
	or.pred  	%p1359, %p1357, %p1358;
	selp.s64 	%rd3909, -1, 0, %p1359;
	add.s64 	%rd564, %rd559, %rd3909;
	setp.ne.s64 	%p1360, %rd564, 0;
	setp.gt.u64 	%p1361, %rd9785, %rd7;
	or.pred  	%p1362, %p1360, %p1361;
	@%p1362 bra 	$L__BB1_295;
	setp.lt.u64 	%p1363, %rd9785, %rd7;
	mov.u64 	%rd9788, %rd560;
	@%p1363 bra 	$L__BB1_302;
	setp.gt.u64 	%p1364, %rd9786, %rd8;
	@%p1364 bra 	$L__BB1_295;
	setp.lt.u64 	%p1365, %rd9786, %rd8;
	mov.u64 	%rd9788, %rd560;
	@%p1365 bra 	$L__BB1_302;
	setp.gt.u64 	%p1366, %rd9787, %rd9;
	@%p1366 bra 	$L__BB1_295;
	setp.lt.u64 	%p1367, %rd9787, %rd9;
	setp.lt.u64 	%p1368, %rd560, %rd10;
	or.pred  	%p1369, %p1367, %p1368;
	mov.u64 	%rd9788, %rd560;
	@%p1369 bra 	$L__BB1_302;
$L__BB1_295:
	sub.s64 	%rd565, %rd560, %rd10;
	setp.lt.u64 	%p1370, %rd560, %rd10;
	selp.u64 	%rd3910, 1, 0, %p1370;
	sub.s64 	%rd3911, %rd9787, %rd9;
	setp.lt.u64 	%p1371, %rd9787, %rd9;
	selp.s64 	%rd3912, -1, 0, %p1370;
	add.s64 	%rd9787, %rd3911, %rd3912;
	setp.lt.u64 	%p1372, %rd3911, %rd3910;
	or.pred  	%p1373, %p1371, %p1372;
	selp.u64 	%rd3913, 1, 0, %p1373;
	sub.s64 	%rd3914, %rd9786, %rd8;
	setp.lt.u64 	%p1374, %rd9786, %rd8;
	selp.s64 	%rd3915, -1, 0, %p1373;
	add.s64 	%rd9786, %rd3914, %rd3915;
	setp.lt.u64 	%p1375, %rd3914, %rd3913;
	or.pred  	%p1376, %p1374, %p1375;
	selp.u64 	%rd3916, 1, 0, %p1376;
	sub.s64 	%rd3917, %rd9785, %rd7;
	setp.lt.u64 	%p1377, %rd9785, %rd7;
	selp.s64 	%rd3918, -1, 0, %p1376;
	add.s64 	%rd9785, %rd3917, %rd3918;
	setp.lt.u64 	%p1378, %rd3917, %rd3916;
	or.pred  	%p1379, %p1377, %p1378;
	selp.u64 	%rd3919, 1, 0, %p1379;
	setp.ne.s64 	%p1380, %rd564, %rd3919;
	setp.gt.u64 	%p1381, %rd9785, %rd7;
	or.pred  	%p1382, %p1380, %p1381;
	@%p1382 bra 	$L__BB1_301;
	setp.lt.u64 	%p1383, %rd9785, %rd7;
	mov.u64 	%rd9788, %rd565;
	@%p1383 bra 	$L__BB1_302;
	setp.gt.u64 	%p1384, %rd9786, %rd8;
	@%p1384 bra 	$L__BB1_301;
	setp.lt.u64 	%p1385, %rd9786, %rd8;
	mov.u64 	%rd9788, %rd565;
	@%p1385 bra 	$L__BB1_302;
	setp.gt.u64 	%p1386, %rd9787, %rd9;
	@%p1386 bra 	$L__BB1_301;
	setp.lt.u64 	%p1387, %rd9787, %rd9;
	setp.lt.u64 	%p1388, %rd565, %rd10;
	or.pred  	%p1389, %p1387, %p1388;
	mov.u64 	%rd9788, %rd565;
	@%p1389 bra 	$L__BB1_302;
$L__BB1_301:
	sub.s64 	%rd9788, %rd565, %rd10;
	setp.lt.u64 	%p1390, %rd565, %rd10;
	selp.u64 	%rd3920, 1, 0, %p1390;
	sub.s64 	%rd3921, %rd9787, %rd9;
	setp.lt.u64 	%p1391, %rd9787, %rd9;
	selp.s64 	%rd3922, -1, 0, %p1390;
	add.s64 	%rd9787, %rd3921, %rd3922;
	setp.lt.u64 	%p1392, %rd3921, %rd3920;
	or.pred  	%p1393, %p1391, %p1392;
	selp.u64 	%rd3923, 1, 0, %p1393;
	sub.s64 	%rd3924, %rd9786, %rd8;
	setp.lt.u64 	%p1394, %rd9786, %rd8;
	selp.s64 	%rd3925, -1, 0, %p1393;
	add.s64 	%rd9786, %rd3924, %rd3925;
	setp.lt.u64 	%p1395, %rd3924, %rd3923;
	or.pred  	%p1396, %p1394, %p1395;
	selp.s64 	%rd3926, -1, 0, %p1396;
	sub.s64 	%rd3927, %rd9785, %rd7;
	add.s64 	%rd9785, %rd3927, %rd3926;
$L__BB1_302:
	mov.b64 	%rd3929, 1;
	mul.hi.u64 	%rd3930, %rd9788, %rd3929;
	mov.b64 	%rd9793, 0;
	mul.hi.u64 	%rd3931, %rd9788, %rd9793;
	mul.hi.u64 	%rd3932, %rd9787, %rd3929;
	add.s64 	%rd577, %rd3930, %rd9787;
	setp.lt.u64 	%p1397, %rd577, %rd3930;
	selp.u64 	%rd3933, 1, 0, %p1397;
	add.s64 	%rd3934, %rd3932, %rd3933;
	mul.hi.u64 	%rd3935, %rd9787, %rd9793;
	add.s64 	%rd3936, %rd3931, %rd3934;
	setp.lt.u64 	%p1398, %rd3936, %rd3931;
	selp.u64 	%rd3937, 1, 0, %p1398;
	add.s64 	%rd3938, %rd3935, %rd3937;
	add.s64 	%rd3939, %rd3931, %rd3938;
	setp.lt.u64 	%p1399, %rd3939, %rd3931;
	selp.u64 	%rd3940, 1, 0, %p1399;
	add.s64 	%rd3941, %rd3935, %rd3940;
	add.s64 	%rd3942, %rd3931, %rd3941;
	setp.lt.u64 	%p1400, %rd3942, %rd3931;
	selp.u64 	%rd3943, 1, 0, %p1400;
	add.s64 	%rd3944, %rd3935, %rd3943;
	mul.hi.u64 	%rd3945, %rd9786, %rd3929;
	add.s64 	%rd578, %rd3936, %rd9786;
	setp.lt.u64 	%p1401, %rd578, %rd3936;
	selp.u64 	%rd3946, 1, 0, %p1401;
	add.s64 	%rd3947, %rd3945, %rd3946;
	mul.hi.u64 	%rd3948, %rd9786, %rd9793;
	add.s64 	%rd3949, %rd3939, %rd3947;
	setp.lt.u64 	%p1402, %rd3949, %rd3939;
	selp.u64 	%rd3950, 1, 0, %p1402;
	add.s64 	%rd3951, %rd3948, %rd3950;
	add.s64 	%rd3952, %rd3942, %rd3951;
	setp.lt.u64 	%p1403, %rd3952, %rd3942;
	selp.u64 	%rd3953, 1, 0, %p1403;
	add.s64 	%rd3954, %rd3948, %rd3953;
	add.s64 	%rd3955, %rd3944, %rd3954;
	setp.lt.u64 	%p1404, %rd3955, %rd3944;
	selp.u64 	%rd3956, 1, 0, %p1404;
	add.s64 	%rd3957, %rd3948, %rd3956;
	mul.hi.u64 	%rd3958, %rd9785, %rd3929;
	add.s64 	%rd579, %rd3949, %rd9785;
	setp.lt.u64 	%p1405, %rd579, %rd3949;
	selp.u64 	%rd3959, 1, 0, %p1405;
	add.s64 	%rd3960, %rd3958, %rd3959;
	mul.hi.u64 	%rd3961, %rd9785, %rd9793;
	add.s64 	%rd3962, %rd3952, %rd3960;
	setp.lt.u64 	%p1406, %rd3962, %rd3952;
	selp.u64 	%rd3963, 1, 0, %p1406;
	add.s64 	%rd3964, %rd3961, %rd3963;
	add.s64 	%rd3965, %rd3955, %rd3964;
	setp.lt.u64 	%p1407, %rd3965, %rd3955;
	selp.u64 	%rd3966, 1, 0, %p1407;
	add.s64 	%rd3967, %rd3961, %rd3966;
	add.s64 	%rd3968, %rd3957, %rd3967;
	setp.lt.u64 	%p1408, %rd3968, %rd3957;
	selp.u64 	%rd3969, 1, 0, %p1408;
	add.s64 	%rd3970, %rd3961, %rd3969;
	shl.b64 	%rd3971, %rd3962, 32;
	mov.b64 	{%r229, %r230}, %rd3962;
	mov.b64 	{%r231, %r232}, %rd3965;
	mov.b64 	%rd3972, {%r230, %r231};
	mov.b64 	{%r233, %r234}, %rd3968;
	mov.b64 	%rd3973, {%r232, %r233};
	mov.b64 	{%r235, %r236}, %rd3970;
	mov.b64 	%rd3974, {%r234, %r235};
	shr.u64 	%rd3975, %rd3970, 32;
	mul.lo.s64 	%rd3976, %rd3962, 977;
	mov.b64 	%rd3977, 977;
	mul.hi.u64 	%rd3978, %rd3962, %rd3977;
	mul.lo.s64 	%rd3979, %rd3965, 977;
	mul.hi.u64 	%rd3980, %rd3965, %rd3977;
	add.s64 	%rd3981, %rd3979, %rd3978;
	setp.lt.u64 	%p1409, %rd3981, %rd3979;
	selp.u64 	%rd3982, 1, 0, %p1409;
	add.s64 	%rd3983, %rd3980, %rd3982;
	mul.lo.s64 	%rd3984, %rd3968, 977;
	mul.hi.u64 	%rd3985, %rd3968, %rd3977;
	add.s64 	%rd3986, %rd3984, %rd3983;
	setp.lt.u64 	%p1410, %rd3986, %rd3984;
	selp.u64 	%rd3987, 1, 0, %p1410;
	add.s64 	%rd3988, %rd3985, %rd3987;
	mul.lo.s64 	%rd3989, %rd3970, 977;
	mul.hi.u64 	%rd3990, %rd3970, %rd3977;
	add.s64 	%rd3991, %rd3989, %rd3988;
	setp.lt.u64 	%p1411, %rd3991, %rd3989;
	selp.u64 	%rd3992, 1, 0, %p1411;
	add.s64 	%rd3993, %rd3990, %rd3992;
	add.s64 	%rd9789, %rd3976, %rd3971;
	setp.lt.u64 	%p1412, %rd9789, %rd3976;
	selp.u64 	%rd3994, 1, 0, %p1412;
	add.s64 	%rd3995, %rd3981, %rd3972;
	setp.lt.u64 	%p1413, %rd3995, %rd3981;
	add.s64 	%rd9790, %rd3995, %rd3994;
	setp.lt.u64 	%p1414, %rd9790, %rd3995;
	or.pred  	%p1415, %p1413, %p1414;
	selp.u64 	%rd3996, 1, 0, %p1415;
	add.s64 	%rd3997, %rd3986, %rd3973;
	setp.lt.u64 	%p1416, %rd3997, %rd3986;
	add.s64 	%rd9791, %rd3997, %rd3996;
	setp.lt.u64 	%p1417, %rd9791, %rd3997;
	or.pred  	%p1418, %p1416, %p1417;
	selp.u64 	%rd3998, 1, 0, %p1418;
	add.s64 	%rd3999, %rd3991, %rd3974;
	setp.lt.u64 	%p1419, %rd3999, %rd3991;
	add.s64 	%rd9792, %rd3999, %rd3998;
	setp.lt.u64 	%p1420, %rd9792, %rd3999;
	or.pred  	%p1421, %p1419, %p1420;
	selp.u64 	%rd4000, 1, 0, %p1421;
	add.s64 	%rd4001, %rd3993, %rd3975;
	add.s64 	%rd584, %rd4001, %rd4000;
	setp.eq.s64 	%p1422, %rd584, 0;
	@%p1422 bra 	$L__BB1_304;
	shl.b64 	%rd4002, %rd584, 32;
	shr.u64 	%rd4003, %rd584, 32;
	mov.b64 	%rd4004, 977;
	mul.hi.u64 	%rd4005, %rd584, %rd4004;
	mad.lo.s64 	%rd4006, %rd584, 977, %rd4002;
	setp.lt.u64 	%p1423, %rd4006, %rd4002;
	selp.u64 	%rd4007, 1, 0, %p1423;
	add.s64 	%rd9789, %rd4006, %rd9789;
	setp.lt.u64 	%p1424, %rd9789, %rd4006;
	selp.u64 	%rd4008, 1, 0, %p1424;
	add.s64 	%rd4009, %rd4008, %rd4007;
	add.s64 	%rd4010, %rd4003, %rd4005;
	setp.lt.u64 	%p1425, %rd4010, %rd4003;
	selp.u64 	%rd4011, 1, 0, %p1425;
	add.s64 	%rd4012, %rd9790, %rd4010;
	add.s64 	%rd4013, %rd4012, %rd4009;
	setp.lt.u64 	%p1426, %rd4013, %rd9790;
	not.b64 	%rd4014, %rd4010;
	setp.gt.u64 	%p1427, %rd4009, %rd4014;
	or.pred  	%p1428, %p1427, %p1426;
	selp.u64 	%rd4015, 1, 0, %p1428;
	add.s64 	%rd4016, %rd9791, %rd4011;
	add.s64 	%rd587, %rd4016, %rd4015;
	setp.lt.u64 	%p1429, %rd587, %rd9791;
	selp.u64 	%rd4017, 1, 0, %p1429;
	add.s64 	%rd588, %rd9792, %rd4017;
	setp.lt.u64 	%p1430, %rd588, %rd9792;
	selp.u64 	%rd9793, 1, 0, %p1430;
	mov.u64 	%rd9790, %rd4013;
	mov.u64 	%rd9791, %rd587;
	mov.u64 	%rd9792, %rd588;
$L__BB1_304:
	add.s64 	%rd9794, %rd9789, %rd9788;
	setp.lt.u64 	%p1431, %rd9794, %rd9789;
	selp.u64 	%rd4018, 1, 0, %p1431;
	add.s64 	%rd4019, %rd9790, %rd577;
	setp.lt.u64 	%p1432, %rd4019, %rd9790;
	add.s64 	%rd9795, %rd4019, %rd4018;
	setp.lt.u64 	%p1433, %rd9795, %rd4019;
	or.pred  	%p1434, %p1432, %p1433;
	selp.u64 	%rd4020, 1, 0, %p1434;
	add.s64 	%rd4021, %rd9791, %rd578;
	setp.lt.u64 	%p1435, %rd4021, %rd9791;
	add.s64 	%rd9796, %rd4021, %rd4020;
	setp.lt.u64 	%p1436, %rd9796, %rd4021;
	or.pred  	%p1437, %p1435, %p1436;
	selp.u64 	%rd4022, 1, 0, %p1437;
	add.s64 	%rd4023, %rd9792, %rd579;
	setp.lt.u64 	%p1438, %rd4023, %rd9792;
	add.s64 	%rd9797, %rd4023, %rd4022;
	setp.lt.u64 	%p1439, %rd9797, %rd4023;
	or.pred  	%p1440, %p1438, %p1439;
	selp.u64 	%rd4025, 1, 0, %p1440;
	add.s64 	%rd599, %rd9793, %rd4025;
	setp.ne.s64 	%p1441, %rd599, 0;
	setp.gt.u64 	%p1442, %rd9797, %rd7;
	or.pred  	%p1443, %p1441, %p1442;
	@%p1443 bra 	$L__BB1_310;
	setp.lt.u64 	%p1444, %rd9797, %rd7;
	@%p1444 bra 	$L__BB1_323;
	setp.gt.u64 	%p1445, %rd9796, %rd8;
	@%p1445 bra 	$L__BB1_310;
	setp.lt.u64 	%p1446, %rd9796, %rd8;
	@%p1446 bra 	$L__BB1_323;
	setp.gt.u64 	%p1447, %rd9795, %rd9;
	@%p1447 bra 	$L__BB1_310;
	setp.lt.u64 	%p1448, %rd9795, %rd9;
	setp.lt.u64 	%p1449, %rd9794, %rd10;
	or.pred  	%p1450, %p1448, %p1449;
	@%p1450 bra 	$L__BB1_323;
$L__BB1_310:
	sub.s64 	%rd600, %rd9794, %rd10;
	setp.lt.u64 	%p1451, %rd9794, %rd10;
	selp.u64 	%rd4026, 1, 0, %p1451;
	sub.s64 	%rd4027, %rd9795, %rd9;
	setp.lt.u64 	%p1452, %rd9795, %rd9;
	selp.s64 	%rd4028, -1, 0, %p1451;
	add.s64 	%rd9795, %rd4027, %rd4028;
	setp.lt.u64 	%p1453, %rd4027, %rd4026;
	or.pred  	%p1454, %p1452, %p1453;
	selp.u64 	%rd4029, 1, 0, %p1454;
	sub.s64 	%rd4030, %rd9796, %rd8;
	setp.lt.u64 	%p1455, %rd9796, %rd8;
	selp.s64 	%rd4031, -1, 0, %p1454;
	add.s64 	%rd9796, %rd4030, %rd4031;
	setp.lt.u64 	%p1456, %rd4030, %rd4029;
	or.pred  	%p1457, %p1455, %p1456;
	selp.u64 	%rd4032, 1, 0, %p1457;
	sub.s64 	%rd4033, %rd9797, %rd7;
	setp.lt.u64 	%p1458, %rd9797, %rd7;
	selp.s64 	%rd4034, -1, 0, %p1457;
	add.s64 	%rd9797, %rd4033, %rd4034;
	setp.lt.u64 	%p1459, %rd4033, %rd4032;
	or.pred  	%p1460, %p1458, %p1459;
	selp.s64 	%rd4035, -1, 0, %p1460;
	add.s64 	%rd604, %rd599, %rd4035;
	setp.ne.s64 	%p1461, %rd604, 0;
	setp.gt.u64 	%p1462, %rd9797, %rd7;
	or.pred  	%p1463, %p1461, %p1462;
	@%p1463 bra 	$L__BB1_316;
	setp.lt.u64 	%p1464, %rd9797, %rd7;
	mov.u64 	%rd9794, %rd600;
	@%p1464 bra 	$L__BB1_323;
	setp.gt.u64 	%p1465, %rd9796, %rd8;
	@%p1465 bra 	$L__BB1_316;
	setp.lt.u64 	%p1466, %rd9796, %rd8;
	mov.u64 	%rd9794, %rd600;
	@%p1466 bra 	$L__BB1_323;
	setp.gt.u64 	%p1467, %rd9795, %rd9;
	@%p1467 bra 	$L__BB1_316;
	setp.lt.u64 	%p1468, %rd9795, %rd9;
	setp.lt.u64 	%p1469, %rd600, %rd10;
	or.pred  	%p1470, %p1468, %p1469;
	mov.u64 	%rd9794, %rd600;
	@%p1470 bra 	$L__BB1_323;
$L__BB1_316:
	sub.s64 	%rd605, %rd600, %rd10;
	setp.lt.u64 	%p1471, %rd600, %rd10;
	selp.u64 	%rd4036, 1, 0, %p1471;
	sub.s64 	%rd4037, %rd9795, %rd9;
	setp.lt.u64 	%p1472, %rd9795, %rd9;
	selp.s64 	%rd4038, -1, 0, %p1471;
	add.s64 	%rd9795, %rd4037, %rd4038;
	setp.lt.u64 	%p1473, %rd4037, %rd4036;
	or.pred  	%p1474, %p1472, %p1473;
	selp.u64 	%rd4039, 1, 0, %p1474;
	sub.s64 	%rd4040, %rd9796, %rd8;
	setp.lt.u64 	%p1475, %rd9796, %rd8;
	selp.s64 	%rd4041, -1, 0, %p1474;
	add.s64 	%rd9796, %rd4040, %rd4041;
	setp.lt.u64 	%p1476, %rd4040, %rd4039;
	or.pred  	%p1477, %p1475, %p1476;
	selp.u64 	%rd4042, 1, 0, %p1477;
	sub.s64 	%rd4043, %rd9797, %rd7;
	setp.lt.u64 	%p1478, %rd9797, %rd7;
	selp.s64 	%rd4044, -1, 0, %p1477;
	add.s64 	%rd9797, %rd4043, %rd4044;
	setp.lt.u64 	%p1479, %rd4043, %rd4042;
	or.pred  	%p1480, %p1478, %p1479;
	selp.u64 	%rd4045, 1, 0, %p1480;
	setp.ne.s64 	%p1481, %rd604, %rd4045;
	setp.gt.u64 	%p1482, %rd9797, %rd7;
	or.pred  	%p1483, %p1481, %p1482;
	@%p1483 bra 	$L__BB1_322;
	setp.lt.u64 	%p1484, %rd9797, %rd7;
	mov.u64 	%rd9794, %rd605;
	@%p1484 bra 	$L__BB1_323;
	setp.gt.u64 	%p1485, %rd9796, %rd8;
	@%p1485 bra 	$L__BB1_322;
	setp.lt.u64 	%p1486, %rd9796, %rd8;
	mov.u64 	%rd9794, %rd605;
	@%p1486 bra 	$L__BB1_323;
	setp.gt.u64 	%p1487, %rd9795, %rd9;
	@%p1487 bra 	$L__BB1_322;
	setp.lt.u64 	%p1488, %rd9795, %rd9;
	setp.lt.u64 	%p1489, %rd605, %rd10;
	or.pred  	%p1490, %p1488, %p1489;
	mov.u64 	%rd9794, %rd605;
	@%p1490 bra 	$L__BB1_323;
$L__BB1_322:
	sub.s64 	%rd9794, %rd605, %rd10;
	setp.lt.u64 	%p1491, %rd605, %rd10;
	selp.u64 	%rd4046, 1, 0, %p1491;
	sub.s64 	%rd4047, %rd9795, %rd9;
	setp.lt.u64 	%p1492, %rd9795, %rd9;
	selp.s64 	%rd4048, -1, 0, %p1491;
	add.s64 	%rd9795, %rd4047, %rd4048;
	setp.lt.u64 	%p1493, %rd4047, %rd4046;
	or.pred  	%p1494, %p1492, %p1493;
	selp.u64 	%rd4049, 1, 0, %p1494;
	sub.s64 	%rd4050, %rd9796, %rd8;
	setp.lt.u64 	%p1495, %rd9796, %rd8;
	selp.s64 	%rd4051, -1, 0, %p1494;
	add.s64 	%rd9796, %rd4050, %rd4051;
	setp.lt.u64 	%p1496, %rd4050, %rd4049;
	or.pred  	%p1497, %p1495, %p1496;
	selp.s64 	%rd4052, -1, 0, %p1497;
	sub.s64 	%rd4053, %rd9797, %rd7;
	add.s64 	%rd9797, %rd4053, %rd4052;
$L__BB1_323:
	mul.lo.s64 	%rd617, %rd9788, %rd9942;
	mul.hi.u64 	%rd4055, %rd9942, %rd9788;
	mul.lo.s64 	%rd4056, %rd9787, %rd9942;
	mul.hi.u64 	%rd4057, %rd9942, %rd9787;
	add.s64 	%rd4058, %rd4056, %rd4055;
	setp.lt.u64 	%p1498, %rd4058, %rd4056;
	selp.u64 	%rd4059, 1, 0, %p1498;
	add.s64 	%rd4060, %rd4057, %rd4059;
	mul.lo.s64 	%rd4061, %rd9786, %rd9942;
	mul.hi.u64 	%rd4062, %rd9942, %rd9786;
	add.s64 	%rd4063, %rd4061, %rd4060;
	setp.lt.u64 	%p1499, %rd4063, %rd4061;
	selp.u64 	%rd4064, 1, 0, %p1499;
	add.s64 	%rd4065, %rd4062, %rd4064;
	mul.lo.s64 	%rd4066, %rd9785, %rd9942;
	mul.hi.u64 	%rd4067, %rd9942, %rd9785;
	add.s64 	%rd4068, %rd4066, %rd4065;
	setp.lt.u64 	%p1500, %rd4068, %rd4066;
	selp.u64 	%rd4069, 1, 0, %p1500;
	add.s64 	%rd4070, %rd4067, %rd4069;
	mul.hi.u64 	%rd4071, %rd9941, %rd9788;
	mad.lo.s64 	%rd618, %rd9788, %rd9941, %rd4058;
	setp.lt.u64 	%p1501, %rd618, %rd4058;
	selp.u64 	%rd4072, 1, 0, %p1501;
	add.s64 	%rd4073, %rd4071, %rd4072;
	mul.hi.u64 	%rd4074, %rd9941, %rd9787;
	mad.lo.s64 	%rd4075, %rd9787, %rd9941, %rd4063;
	setp.lt.u64 	%p1502, %rd4075, %rd4063;
	selp.u64 	%rd4076, 1, 0, %p1502;
	add.s64 	%rd4077, %rd4075, %rd4073;
	setp.lt.u64 	%p1503, %rd4077, %rd4075;
	selp.u64 	%rd4078, 1, 0, %p1503;
	add.s64 	%rd4079, %rd4074, %rd4076;
	add.s64 	%rd4080, %rd4079, %rd4078;
	mul.hi.u64 	%rd4081, %rd9941, %rd9786;
	mad.lo.s64 	%rd4082, %rd9786, %rd9941, %rd4068;
	setp.lt.u64 	%p1504, %rd4082, %rd4068;
	selp.u64 	%rd4083, 1, 0, %p1504;
	add.s64 	%rd4084, %rd4082, %rd4080;
	setp.lt.u64 	%p1505, %rd4084, %rd4082;
	selp.u64 	%rd4085, 1, 0, %p1505;
	add.s64 	%rd4086, %rd4081, %rd4083;
	add.s64 	%rd4087, %rd4086, %rd4085;
	mul.hi.u64 	%rd4088, %rd9941, %rd9785;
	mad.lo.s64 	%rd4089, %rd9785, %rd9941, %rd4070;
	setp.lt.u64 	%p1506, %rd4089, %rd4070;
	selp.u64 	%rd4090, 1, 0, %p1506;
	add.s64 	%rd4091, %rd4089, %rd4087;
	setp.lt.u64 	%p1507, %rd4091, %rd4089;
	selp.u64 	%rd4092, 1, 0, %p1507;
	add.s64 	%rd4093, %rd4088, %rd4090;
	add.s64 	%rd4094, %rd4093, %rd4092;
	mul.hi.u64 	%rd4095, %rd9940, %rd9788;
	mad.lo.s64 	%rd619, %rd9788, %rd9940, %rd4077;
	setp.lt.u64 	%p1508, %rd619, %rd4077;
	selp.u64 	%rd4096, 1, 0, %p1508;
	add.s64 	%rd4097, %rd4095, %rd4096;
	mul.hi.u64 	%rd4098, %rd9940, %rd9787;
	mad.lo.s64 	%rd4099, %rd9787, %rd9940, %rd4084;
	setp.lt.u64 	%p1509, %rd4099, %rd4084;
	selp.u64 	%rd4100, 1, 0, %p1509;
	add.s64 	%rd4101, %rd4099, %rd4097;
	setp.lt.u64 	%p1510, %rd4101, %rd4099;
	selp.u64 	%rd4102, 1, 0, %p1510;
	add.s64 	%rd4103, %rd4098, %rd4100;
	add.s64 	%rd4104, %rd4103, %rd4102;
	mul.hi.u64 	%rd4105, %rd9940, %rd9786;
	mad.lo.s64 	%rd4106, %rd9786, %rd9940, %rd4091;
	setp.lt.u64 	%p1511, %rd4106, %rd4091;
	selp.u64 	%rd4107, 1, 0, %p1511;
	add.s64 	%rd4108, %rd4106, %rd4104;
	setp.lt.u64 	%p1512, %rd4108, %rd4106;
	selp.u64 	%rd4109, 1, 0, %p1512;
	add.s64 	%rd4110, %rd4105, %rd4107;
	add.s64 	%rd4111, %rd4110, %rd4109;
	mul.hi.u64 	%rd4112, %rd9940, %rd9785;
	mad.lo.s64 	%rd4113, %rd9785, %rd9940, %rd4094;
	setp.lt.u64 	%p1513, %rd4113, %rd4094;
	selp.u64 	%rd4114, 1, 0, %p1513;
	add.s64 	%rd4115, %rd4113, %rd4111;
	setp.lt.u64 	%p1514, %rd4115, %rd4113;
	selp.u64 	%rd4116, 1, 0, %p1514;
	add.s64 	%rd4117, %rd4112, %rd4114;
	add.s64 	%rd4118, %rd4117, %rd4116;
	mul.hi.u64 	%rd4119, %rd9939, %rd9788;
	mad.lo.s64 	%rd620, %rd9788, %rd9939, %rd4101;
	setp.lt.u64 	%p1515, %rd620, %rd4101;
	selp.u64 	%rd4120, 1, 0, %p1515;
	add.s64 	%rd4121, %rd4119, %rd4120;
	mul.hi.u64 	%rd4122, %rd9939, %rd9787;
	mad.lo.s64 	%rd4123, %rd9787, %rd9939, %rd4108;
	setp.lt.u64 	%p1516, %rd4123, %rd4108;
	selp.u64 	%rd4124, 1, 0, %p1516;
	add.s64 	%rd4125, %rd4123, %rd4121;
	setp.lt.u64 	%p1517, %rd4125, %rd4123;
	selp.u64 	%rd4126, 1, 0, %p1517;
	add.s64 	%rd4127, %rd4122, %rd4124;
	add.s64 	%rd4128, %rd4127, %rd4126;
	mul.hi.u64 	%rd4129, %rd9939, %rd9786;
	mad.lo.s64 	%rd4130, %rd9786, %rd9939, %rd4115;
	setp.lt.u64 	%p1518, %rd4130, %rd4115;
	selp.u64 	%rd4131, 1, 0, %p1518;
	add.s64 	%rd4132, %rd4130, %rd4128;
	setp.lt.u64 	%p1519, %rd4132, %rd4130;
	selp.u64 	%rd4133, 1, 0, %p1519;
	add.s64 	%rd4134, %rd4129, %rd4131;
	add.s64 	%rd4135, %rd4134, %rd4133;
	mul.hi.u64 	%rd4136, %rd9939, %rd9785;
	mad.lo.s64 	%rd4137, %rd9785, %rd9939, %rd4118;
	setp.lt.u64 	%p1520, %rd4137, %rd4118;
	selp.u64 	%rd4138, 1, 0, %p1520;
	add.s64 	%rd4139, %rd4137, %rd4135;
	setp.lt.u64 	%p1521, %rd4139, %rd4137;
	selp.u64 	%rd4140, 1, 0, %p1521;
	add.s64 	%rd4141, %rd4136, %rd4138;
	add.s64 	%rd4142, %rd4141, %rd4140;
	shl.b64 	%rd4143, %rd4125, 32;
	mov.b64 	{%r237, %r238}, %rd4125;
	mov.b64 	{%r239, %r240}, %rd4132;
	mov.b64 	%rd4144, {%r238, %r239};
	mov.b64 	{%r241, %r242}, %rd4139;
	mov.b64 	%rd4145, {%r240, %r241};
	mov.b64 	{%r243, %r244}, %rd4142;
	mov.b64 	%rd4146, {%r242, %r243};
	shr.u64 	%rd4147, %rd4142, 32;
	mul.lo.s64 	%rd4148, %rd4125, 977;
	mov.b64 	%rd4149, 977;
	mul.hi.u64 	%rd4150, %rd4125, %rd4149;
	mul.lo.s64 	%rd4151, %rd4132, 977;
	mul.hi.u64 	%rd4152, %rd4132, %rd4149;
	add.s64 	%rd4153, %rd4151, %rd4150;
	setp.lt.u64 	%p1522, %rd4153, %rd4151;
	selp.u64 	%rd4154, 1, 0, %p1522;
	add.s64 	%rd4155, %rd4152, %rd4154;
	mul.lo.s64 	%rd4156, %rd4139, 977;
	mul.hi.u64 	%rd4157, %rd4139, %rd4149;
	add.s64 	%rd4158, %rd4156, %rd4155;
	setp.lt.u64 	%p1523, %rd4158, %rd4156;
	selp.u64 	%rd4159, 1, 0, %p1523;
	add.s64 	%rd4160, %rd4157, %rd4159;
	mul.lo.s64 	%rd4161, %rd4142, 977;
	mul.hi.u64 	%rd4162, %rd4142, %rd4149;
	add.s64 	%rd4163, %rd4161, %rd4160;
	setp.lt.u64 	%p1524, %rd4163, %rd4161;
	selp.u64 	%rd4164, 1, 0, %p1524;
	add.s64 	%rd4165, %rd4162, %rd4164;
	add.s64 	%rd9798, %rd4148, %rd4143;
	setp.lt.u64 	%p1525, %rd9798, %rd4148;
	selp.u64 	%rd4166, 1, 0, %p1525;
	add.s64 	%rd4167, %rd4153, %rd4144;
	setp.lt.u64 	%p1526, %rd4167, %rd4153;
	add.s64 	%rd9799, %rd4167, %rd4166;
	setp.lt.u64 	%p1527, %rd9799, %rd4167;
	or.pred  	%p1528, %p1526, %p1527;
	selp.u64 	%rd4168, 1, 0, %p1528;
	add.s64 	%rd4169, %rd4158, %rd4145;
	setp.lt.u64 	%p1529, %rd4169, %rd4158;
	add.s64 	%rd9800, %rd4169, %rd4168;
	setp.lt.u64 	%p1530, %rd9800, %rd4169;
	or.pred  	%p1531, %p1529, %p1530;
	selp.u64 	%rd4170, 1, 0, %p1531;
	add.s64 	%rd4171, %rd4163, %rd4146;
	setp.lt.u64 	%p1532, %rd4171, %rd4163;
	add.s64 	%rd9801, %rd4171, %rd4170;
	setp.lt.u64 	%p1533, %rd9801, %rd4171;
	or.pred  	%p1534, %p1532, %p1533;
	selp.u64 	%rd4172, 1, 0, %p1534;
	add.s64 	%rd4173, %rd4165, %rd4147;
	add.s64 	%rd625, %rd4173, %rd4172;
	setp.eq.s64 	%p1535, %rd625, 0;
	mov.b64 	%rd9802, 0;
	@%p1535 bra 	$L__BB1_325;
	shl.b64 	%rd4174, %rd625, 32;
	shr.u64 	%rd4175, %rd625, 32;
	mov.b64 	%rd4176, 977;
	mul.hi.u64 	%rd4177, %rd625, %rd4176;
	mad.lo.s64 	%rd4178, %rd625, 977, %rd4174;
	setp.lt.u64 	%p1536, %rd4178, %rd4174;
	selp.u64 	%rd4179, 1, 0, %p1536;
	add.s64 	%rd9798, %rd4178, %rd9798;
	setp.lt.u64 	%p1537, %rd9798, %rd4178;
	selp.u64 	%rd4180, 1, 0, %p1537;
	add.s64 	%rd4181, %rd4180, %rd4179;
	add.s64 	%rd4182, %rd4175, %rd4177;
	setp.lt.u64 	%p1538, %rd4182, %rd4175;
	selp.u64 	%rd4183, 1, 0, %p1538;
	add.s64 	%rd4184, %rd9799, %rd4182;
	add.s64 	%rd4185, %rd4184, %rd4181;
	setp.lt.u64 	%p1539, %rd4185, %rd9799;
	not.b64 	%rd4186, %rd4182;
	setp.gt.u64 	%p1540, %rd4181, %rd4186;
	or.pred  	%p1541, %p1540, %p1539;
	selp.u64 	%rd4187, 1, 0, %p1541;
	add.s64 	%rd4188, %rd9800, %rd4183;
	add.s64 	%rd628, %rd4188, %rd4187;
	setp.lt.u64 	%p1542, %rd628, %rd9800;
	selp.u64 	%rd4189, 1, 0, %p1542;
	add.s64 	%rd629, %rd9801, %rd4189;
	setp.lt.u64 	%p1543, %rd629, %rd9801;
	selp.u64 	%rd9802, 1, 0, %p1543;
	mov.u64 	%rd9799, %rd4185;
	mov.u64 	%rd9800, %rd628;
	mov.u64 	%rd9801, %rd629;
$L__BB1_325:
	add.s64 	%rd9803, %rd9798, %rd617;
	setp.lt.u64 	%p1544, %rd9803, %rd9798;
	selp.u64 	%rd4190, 1, 0, %p1544;
	add.s64 	%rd4191, %rd9799, %rd618;
	setp.lt.u64 	%p1545, %rd4191, %rd9799;
	add.s64 	%rd9804, %rd4191, %rd4190;
	setp.lt.u64 	%p1546, %rd9804, %rd4191;
	or.pred  	%p1547, %p1545, %p1546;
	selp.u64 	%rd4192, 1, 0, %p1547;
	add.s64 	%rd4193, %rd9800, %rd619;
	setp.lt.u64 	%p1548, %rd4193, %rd9800;
	add.s64 	%rd9805, %rd4193, %rd4192;
	setp.lt.u64 	%p1549, %rd9805, %rd4193;
	or.pred  	%p1550, %p1548, %p1549;
	selp.u64 	%rd4194, 1, 0, %p1550;
	add.s64 	%rd4195, %rd9801, %rd620;
	setp.lt.u64 	%p1551, %rd4195, %rd9801;
	add.s64 	%rd9806, %rd4195, %rd4194;
	setp.lt.u64 	%p1552, %rd9806, %rd4195;
	or.pred  	%p1553, %p1551, %p1552;
	selp.u64 	%rd4197, 1, 0, %p1553;
	add.s64 	%rd640, %rd9802, %rd4197;
	setp.ne.s64 	%p1554, %rd640, 0;
	setp.gt.u64 	%p1555, %rd9806, %rd7;
	or.pred  	%p1556, %p1554, %p1555;
	@%p1556 bra 	$L__BB1_331;
	setp.lt.u64 	%p1557, %rd9806, %rd7;
	@%p1557 bra 	$L__BB1_344;
	setp.gt.u64 	%p1558, %rd9805, %rd8;
	@%p1558 bra 	$L__BB1_331;
	setp.lt.u64 	%p1559, %rd9805, %rd8;
	@%p1559 bra 	$L__BB1_344;
	setp.gt.u64 	%p1560, %rd9804, %rd9;
	@%p1560 bra 	$L__BB1_331;
	setp.lt.u64 	%p1561, %rd9804, %rd9;
	setp.lt.u64 	%p1562, %rd9803, %rd10;
	or.pred  	%p1563, %p1561, %p1562;
	@%p1563 bra 	$L__BB1_344;
$L__BB1_331:
	sub.s64 	%rd641, %rd9803, %rd10;
	setp.lt.u64 	%p1564, %rd9803, %rd10;
	selp.u64 	%rd4198, 1, 0, %p1564;
	sub.s64 	%rd4199, %rd9804, %rd9;
	setp.lt.u64 	%p1565, %rd9804, %rd9;
	selp.s64 	%rd4200, -1, 0, %p1564;
	add.s64 	%rd9804, %rd4199, %rd4200;
	setp.lt.u64 	%p1566, %rd4199, %rd4198;
	or.pred  	%p1567, %p1565, %p1566;
	selp.u64 	%rd4201, 1, 0, %p1567;
	sub.s64 	%rd4202, %rd9805, %rd8;
	setp.lt.u64 	%p1568, %rd9805, %rd8;
	selp.s64 	%rd4203, -1, 0, %p1567;
	add.s64 	%rd9805, %rd4202, %rd4203;
	setp.lt.u64 	%p1569, %rd4202, %rd4201;
	or.pred  	%p1570, %p1568, %p1569;
	selp.u64 	%rd4204, 1, 0, %p1570;
	sub.s64 	%rd4205, %rd9806, %rd7;
	setp.lt.u64 	%p1571, %rd9806, %rd7;
	selp.s64 	%rd4206, -1, 0, %p1570;
	add.s64 	%rd9806, %rd4205, %rd4206;
	setp.lt.u64 	%p1572, %rd4205, %rd4204;
	or.pred  	%p1573, %p1571, %p1572;
	selp.s64 	%rd4207, -1, 0, %p1573;
	add.s64 	%rd645, %rd640, %rd4207;
	setp.ne.s64 	%p1574, %rd645, 0;
	setp.gt.u64 	%p1575, %rd9806, %rd7;
	or.pred  	%p1576, %p1574, %p1575;
	@%p1576 bra 	$L__BB1_337;
	setp.lt.u64 	%p1577, %rd9806, %rd7;
	mov.u64 	%rd9803, %rd641;
	@%p1577 bra 	$L__BB1_344;
	setp.gt.u64 	%p1578, %rd9805, %rd8;
	@%p1578 bra 	$L__BB1_337;
	setp.lt.u64 	%p1579, %rd9805, %rd8;
	mov.u64 	%rd9803, %rd641;
	@%p1579 bra 	$L__BB1_344;
	setp.gt.u64 	%p1580, %rd9804, %rd9;
	@%p1580 bra 	$L__BB1_337;
	setp.lt.u64 	%p1581, %rd9804, %rd9;
	setp.lt.u64 	%p1582, %rd641, %rd10;
	or.pred  	%p1583, %p1581, %p1582;
	mov.u64 	%rd9803, %rd641;
	@%p1583 bra 	$L__BB1_344;
$L__BB1_337:
	sub.s64 	%rd646, %rd641, %rd10;
	setp.lt.u64 	%p1584, %rd641, %rd10;
	selp.u64 	%rd4208, 1, 0, %p1584;
	sub.s64 	%rd4209, %rd9804, %rd9;
	setp.lt.u64 	%p1585, %rd9804, %rd9;
	selp.s64 	%rd4210, -1, 0, %p1584;
	add.s64 	%rd9804, %rd4209, %rd4210;
	setp.lt.u64 	%p1586, %rd4209, %rd4208;
	or.pred  	%p1587, %p1585, %p1586;
	selp.u64 	%rd4211, 1, 0, %p1587;
	sub.s64 	%rd4212, %rd9805, %rd8;
	setp.lt.u64 	%p1588, %rd9805, %rd8;
	selp.s64 	%rd4213, -1, 0, %p1587;
	add.s64 	%rd9805, %rd4212, %rd4213;
	setp.lt.u64 	%p1589, %rd4212, %rd4211;
	or.pred  	%p1590, %p1588, %p1589;
	selp.u64 	%rd4214, 1, 0, %p1590;
	sub.s64 	%rd4215, %rd9806, %rd7;
	setp.lt.u64 	%p1591, %rd9806, %rd7;
	selp.s64 	%rd4216, -1, 0, %p1590;
	add.s64 	%rd9806, %rd4215, %rd4216;
	setp.lt.u64 	%p1592, %rd4215, %rd4214;
	or.pred  	%p1593, %p1591, %p1592;
	selp.u64 	%rd4217, 1, 0, %p1593;
	setp.ne.s64 	%p1594, %rd645, %rd4217;
	setp.gt.u64 	%p1595, %rd9806, %rd7;
	or.pred  	%p1596, %p1594, %p1595;
	@%p1596 bra 	$L__BB1_343;
	setp.lt.u64 	%p1597, %rd9806, %rd7;
	mov.u64 	%rd9803, %rd646;
	@%p1597 bra 	$L__BB1_344;
	setp.gt.u64 	%p1598, %rd9805, %rd8;
	@%p1598 bra 	$L__BB1_343;
	setp.lt.u64 	%p1599, %rd9805, %rd8;
	mov.u64 	%rd9803, %rd646;
	@%p1599 bra 	$L__BB1_344;
	setp.gt.u64 	%p1600, %rd9804, %rd9;
	@%p1600 bra 	$L__BB1_343;
	setp.lt.u64 	%p1601, %rd9804, %rd9;
	setp.lt.u64 	%p1602, %rd646, %rd10;
	or.pred  	%p1603, %p1601, %p1602;
	mov.u64 	%rd9803, %rd646;
	@%p1603 bra 	$L__BB1_344;
$L__BB1_343:
	sub.s64 	%rd9803, %rd646, %rd10;
	setp.lt.u64 	%p1604, %rd646, %rd10;
	selp.u64 	%rd4218, 1, 0, %p1604;
	sub.s64 	%rd4219, %rd9804, %rd9;
	setp.lt.u64 	%p1605, %rd9804, %rd9;
	selp.s64 	%rd4220, -1, 0, %p1604;
	add.s64 	%rd9804, %rd4219, %rd4220;
	setp.lt.u64 	%p1606, %rd4219, %rd4218;
	or.pred  	%p1607, %p1605, %p1606;
	selp.u64 	%rd4221, 1, 0, %p1607;
	sub.s64 	%rd4222, %rd9805, %rd8;
	setp.lt.u64 	%p1608, %rd9805, %rd8;
	selp.s64 	%rd4223, -1, 0, %p1607;
	add.s64 	%rd9805, %rd4222, %rd4223;
	setp.lt.u64 	%p1609, %rd4222, %rd4221;
	or.pred  	%p1610, %p1608, %p1609;
	selp.s64 	%rd4224, -1, 0, %p1610;
	sub.s64 	%rd4225, %rd9806, %rd7;
	add.s64 	%rd9806, %rd4225, %rd4224;
$L__BB1_344:
	mul.hi.u64 	%rd4227, %rd4, %rd9775;
	mul.lo.s64 	%rd4228, %rd9774, %rd4;
	mul.hi.u64 	%rd4229, %rd4, %rd9774;
	add.s64 	%rd4230, %rd4228, %rd4227;
	setp.lt.u64 	%p1611, %rd4230, %rd4228;
	selp.u64 	%rd4231, 1, 0, %p1611;
	add.s64 	%rd4232, %rd4229, %rd4231;
	mul.lo.s64 	%rd4233, %rd9773, %rd4;
	mul.hi.u64 	%rd4234, %rd4, %rd9773;
	add.s64 	%rd4235, %rd4233, %rd4232;
	setp.lt.u64 	%p1612, %rd4235, %rd4233;
	selp.u64 	%rd4236, 1, 0, %p1612;
	add.s64 	%rd4237, %rd4234, %rd4236;
	mul.lo.s64 	%rd4238, %rd9772, %rd4;
	mul.hi.u64 	%rd4239, %rd4, %rd9772;
	add.s64 	%rd4240, %rd4238, %rd4237;
	setp.lt.u64 	%p1613, %rd4240, %rd4238;
	selp.u64 	%rd4241, 1, 0, %p1613;
	add.s64 	%rd4242, %rd4239, %rd4241;
	ld.const.u64 	%rd4243, [_Gx+8];
	mul.hi.u64 	%rd4244, %rd4243, %rd9775;
	mad.lo.s64 	%rd658, %rd9775, %rd4243, %rd4230;
	setp.lt.u64 	%p1614, %rd658, %rd4230;
	selp.u64 	%rd4245, 1, 0, %p1614;
	add.s64 	%rd4246, %rd4244, %rd4245;
	mul.hi.u64 	%rd4247, %rd4243, %rd9774;
	mad.lo.s64 	%rd4248, %rd9774, %rd4243, %rd4235;
	setp.lt.u64 	%p1615, %rd4248, %rd4235;
	selp.u64 	%rd4249, 1, 0, %p1615;
	add.s64 	%rd4250, %rd4248, %rd4246;
	setp.lt.u64 	%p1616, %rd4250, %rd4248;
	selp.u64 	%rd4251, 1, 0, %p1616;
	add.s64 	%rd4252, %rd4247, %rd4249;
	add.s64 	%rd4253, %rd4252, %rd4251;
	mul.hi.u64 	%rd4254, %rd4243, %rd9773;
	mad.lo.s64 	%rd4255, %rd9773, %rd4243, %rd4240;
	setp.lt.u64 	%p1617, %rd4255, %rd4240;
	selp.u64 	%rd4256, 1, 0, %p1617;
	add.s64 	%rd4257, %rd4255, %rd4253;
	setp.lt.u64 	%p1618, %rd4257, %rd4255;
	selp.u64 	%rd4258, 1, 0, %p1618;
	add.s64 	%rd4259, %rd4254, %rd4256;
	add.s64 	%rd4260, %rd4259, %rd4258;
	mul.hi.u64 	%rd4261, %rd4243, %rd9772;
	mad.lo.s64 	%rd4262, %rd9772, %rd4243, %rd4242;
	setp.lt.u64 	%p1619, %rd4262, %rd4242;
	selp.u64 	%rd4263, 1, 0, %p1619;
	add.s64 	%rd4264, %rd4262, %rd4260;
	setp.lt.u64 	%p1620, %rd4264, %rd4262;
	selp.u64 	%rd4265, 1, 0, %p1620;
	add.s64 	%rd4266, %rd4261, %rd4263;
	add.s64 	%rd4267, %rd4266, %rd4265;
	mul.hi.u64 	%rd4268, %rd6, %rd9775;
	mad.lo.s64 	%rd659, %rd9775, %rd6, %rd4250;
	setp.lt.u64 	%p1621, %rd659, %rd4250;
	selp.u64 	%rd4269, 1, 0, %p1621;
	add.s64 	%rd4270, %rd4268, %rd4269;
	mul.hi.u64 	%rd4271, %rd6, %rd9774;
	mad.lo.s64 	%rd4272, %rd9774, %rd6, %rd4257;
	setp.lt.u64 	%p1622, %rd4272, %rd4257;
	selp.u64 	%rd4273, 1, 0, %p1622;
	add.s64 	%rd4274, %rd4272, %rd4270;
	setp.lt.u64 	%p1623, %rd4274, %rd4272;
	selp.u64 	%rd4275, 1, 0, %p1623;
	add.s64 	%rd4276, %rd4271, %rd4273;
	add.s64 	%rd4277, %rd4276, %rd4275;
	mul.hi.u64 	%rd4278, %rd6, %rd9773;
	mad.lo.s64 	%rd4279, %rd9773, %rd6, %rd4264;
	setp.lt.u64 	%p1624, %rd4279, %rd4264;
	selp.u64 	%rd4280, 1, 0, %p1624;
	add.s64 	%rd4281, %rd4279, %rd4277;
	setp.lt.u64 	%p1625, %rd4281, %rd4279;
	selp.u64 	%rd4282, 1, 0, %p1625;
	add.s64 	%rd4283, %rd4278, %rd4280;
	add.s64 	%rd4284, %rd4283, %rd4282;
	mul.hi.u64 	%rd4285, %rd6, %rd9772;
	mad.lo.s64 	%rd4286, %rd9772, %rd6, %rd4267;
	setp.lt.u64 	%p1626, %rd4286, %rd4267;
	selp.u64 	%rd4287, 1, 0, %p1626;
	add.s64 	%rd4288, %rd4286, %rd4284;
	setp.lt.u64 	%p1627, %rd4288, %rd4286;
	selp.u64 	%rd4289, 1, 0, %p1627;
	add.s64 	%rd4290, %rd4285, %rd4287;
	add.s64 	%rd4291, %rd4290, %rd4289;
	ld.const.u64 	%rd4292, [_Gx+24];
	mul.hi.u64 	%rd4293, %rd4292, %rd9775;
	mad.lo.s64 	%rd660, %rd9775, %rd4292, %rd4274;
	setp.lt.u64 	%p1628, %rd660, %rd4274;
	selp.u64 	%rd4294, 1, 0, %p1628;
	add.s64 	%rd4295, %rd4293, %rd4294;
	mul.hi.u64 	%rd4296, %rd4292, %rd9774;
	mad.lo.s64 	%rd4297, %rd9774, %rd4292, %rd4281;
	setp.lt.u64 	%p1629, %rd4297, %rd4281;
	selp.u64 	%rd4298, 1, 0, %p1629;
	add.s64 	%rd4299, %rd4297, %rd4295;
	setp.lt.u64 	%p1630, %rd4299, %rd4297;
	selp.u64 	%rd4300, 1, 0, %p1630;
	add.s64 	%rd4301, %rd4296, %rd4298;
	add.s64 	%rd4302, %rd4301, %rd4300;
	mul.hi.u64 	%rd4303, %rd4292, %rd9773;
	mad.lo.s64 	%rd4304, %rd9773, %rd4292, %rd4288;
	setp.lt.u64 	%p1631, %rd4304, %rd4288;
	selp.u64 	%rd4305, 1, 0, %p1631;
	add.s64 	%rd4306, %rd4304, %rd4302;
	setp.lt.u64 	%p1632, %rd4306, %rd4304;
	selp.u64 	%rd4307, 1, 0, %p1632;
	add.s64 	%rd4308, %rd4303, %rd4305;
	add.s64 	%rd4309, %rd4308, %rd4307;
	mul.hi.u64 	%rd4310, %rd4292, %rd9772;
	mad.lo.s64 	%rd4311, %rd9772, %rd4292, %rd4291;
	setp.lt.u64 	%p1633, %rd4311, %rd4291;
	selp.u64 	%rd4312, 1, 0, %p1633;
	add.s64 	%rd4313, %rd4311, %rd4309;
	setp.lt.u64 	%p1634, %rd4313, %rd4311;
	selp.u64 	%rd4314, 1, 0, %p1634;
	add.s64 	%rd4315, %rd4310, %rd4312;
	add.s64 	%rd4316, %rd4315, %rd4314;
	shl.b64 	%rd4317, %rd4299, 32;
	mov.b64 	{%r245, %r246}, %rd4299;
	mov.b64 	{%r247, %r248}, %rd4306;
	mov.b64 	%rd4318, {%r246, %r247};
	mov.b64 	{%r249, %r250}, %rd4313;
	mov.b64 	%rd4319, {%r248, %r249};
	mov.b64 	{%r251, %r252}, %rd4316;
	mov.b64 	%rd4320, {%r250, %r251};
	shr.u64 	%rd4321, %rd4316, 32;
	mul.lo.s64 	%rd4322, %rd4299, 977;
	mov.b64 	%rd4323, 977;
	mul.hi.u64 	%rd4324, %rd4299, %rd4323;
	mul.lo.s64 	%rd4325, %rd4306, 977;
	mul.hi.u64 	%rd4326, %rd4306, %rd4323;
	add.s64 	%rd4327, %rd4325, %rd4324;
	setp.lt.u64 	%p1635, %rd4327, %rd4325;
	selp.u64 	%rd4328, 1, 0, %p1635;
	add.s64 	%rd4329, %rd4326, %rd4328;
	mul.lo.s64 	%rd4330, %rd4313, 977;
	mul.hi.u64 	%rd4331, %rd4313, %rd4323;
	add.s64 	%rd4332, %rd4330, %rd4329;
	setp.lt.u64 	%p1636, %rd4332, %rd4330;
	selp.u64 	%rd4333, 1, 0, %p1636;
	add.s64 	%rd4334, %rd4331, %rd4333;
	mul.lo.s64 	%rd4335, %rd4316, 977;
	mul.hi.u64 	%rd4336, %rd4316, %rd4323;
	add.s64 	%rd4337, %rd4335, %rd4334;
	setp.lt.u64 	%p1637, %rd4337, %rd4335;
	selp.u64 	%rd4338, 1, 0, %p1637;
	add.s64 	%rd4339, %rd4336, %rd4338;
	add.s64 	%rd9807, %rd4322, %rd4317;
	setp.lt.u64 	%p1638, %rd9807, %rd4322;
	selp.u64 	%rd4340, 1, 0, %p1638;
	add.s64 	%rd4341, %rd4327, %rd4318;
	setp.lt.u64 	%p1639, %rd4341, %rd4327;
	add.s64 	%rd9808, %rd4341, %rd4340;
	setp.lt.u64 	%p1640, %rd9808, %rd4341;
	or.pred  	%p1641, %p1639, %p1640;
	selp.u64 	%rd4342, 1, 0, %p1641;
	add.s64 	%rd4343, %rd4332, %rd4319;
	setp.lt.u64 	%p1642, %rd4343, %rd4332;
	add.s64 	%rd9809, %rd4343, %rd4342;
	setp.lt.u64 	%p1643, %rd9809, %rd4343;
	or.pred  	%p1644, %p1642, %p1643;
	selp.u64 	%rd4344, 1, 0, %p1644;
	add.s64 	%rd4345, %rd4337, %rd4320;
	setp.lt.u64 	%p1645, %rd4345, %rd4337;
	add.s64 	%rd9810, %rd4345, %rd4344;
	setp.lt.u64 	%p1646, %rd9810, %rd4345;
	or.pred  	%p1647, %p1645, %p1646;
	selp.u64 	%rd4346, 1, 0, %p1647;
	add.s64 	%rd4347, %rd4339, %rd4321;
	add.s64 	%rd665, %rd4347, %rd4346;
	setp.eq.s64 	%p1648, %rd665, 0;
	mov.b64 	%rd9811, 0;
	@%p1648 bra 	$L__BB1_346;
	shl.b64 	%rd4348, %rd665, 32;
	shr.u64 	%rd4349, %rd665, 32;
	mov.b64 	%rd4350, 977;
	mul.hi.u64 	%rd4351, %rd665, %rd4350;
	mad.lo.s64 	%rd4352, %rd665, 977, %rd4348;
	setp.lt.u64 	%p1649, %rd4352, %rd4348;
	selp.u64 	%rd4353, 1, 0, %p1649;
	add.s64 	%rd9807, %rd4352, %rd9807;
	setp.lt.u64 	%p1650, %rd9807, %rd4352;
	selp.u64 	%rd4354, 1, 0, %p1650;
	add.s64 	%rd4355, %rd4354, %rd4353;
	add.s64 	%rd4356, %rd4349, %rd4351;
	setp.lt.u64 	%p1651, %rd4356, %rd4349;
	selp.u64 	%rd4357, 1, 0, %p1651;
	add.s64 	%rd4358, %rd9808, %rd4356;
	add.s64 	%rd4359, %rd4358, %rd4355;
	setp.lt.u64 	%p1652, %rd4359, %rd9808;
	not.b64 	%rd4360, %rd4356;
	setp.gt.u64 	%p1653, %rd4355, %rd4360;
	or.pred  	%p1654, %p1653, %p1652;
	selp.u64 	%rd4361, 1, 0, %p1654;
	add.s64 	%rd4362, %rd9809, %rd4357;
	add.s64 	%rd668, %rd4362, %rd4361;
	setp.lt.u64 	%p1655, %rd668, %rd9809;
	selp.u64 	%rd4363, 1, 0, %p1655;
	add.s64 	%rd669, %rd9810, %rd4363;
	setp.lt.u64 	%p1656, %rd669, %rd9810;
	selp.u64 	%rd9811, 1, 0, %p1656;
	mov.u64 	%rd9808, %rd4359;
	mov.u64 	%rd9809, %rd668;
	mov.u64 	%rd9810, %rd669;
$L__BB1_346:
	mad.lo.s64 	%rd9812, %rd9775, %rd4, %rd9807;
	setp.lt.u64 	%p1657, %rd9812, %rd9807;
	selp.u64 	%rd4364, 1, 0, %p1657;
	add.s64 	%rd4365, %rd9808, %rd658;
	setp.lt.u64 	%p1658, %rd4365, %rd9808;
	add.s64 	%rd9813, %rd4365, %rd4364;
	setp.lt.u64 	%p1659, %rd9813, %rd4365;
	or.pred  	%p1660, %p1658, %p1659;
	selp.u64 	%rd4366, 1, 0, %p1660;
	add.s64 	%rd4367, %rd9809, %rd659;
	setp.lt.u64 	%p1661, %rd4367, %rd9809;
	add.s64 	%rd9814, %rd4367, %rd4366;
	setp.lt.u64 	%p1662, %rd9814, %rd4367;
	or.pred  	%p1663, %p1661, %p1662;
	selp.u64 	%rd4368, 1, 0, %p1663;
	add.s64 	%rd4369, %rd9810, %rd660;
	setp.lt.u64 	%p1664, %rd4369, %rd9810;
	add.s64 	%rd9815, %rd4369, %rd4368;
	setp.lt.u64 	%p1665, %rd9815, %rd4369;
	or.pred  	%p1666, %p1664, %p1665;
	selp.u64 	%rd4371, 1, 0, %p1666;
	add.s64 	%rd680, %rd9811, %rd4371;
	setp.ne.s64 	%p1667, %rd680, 0;
	setp.gt.u64 	%p1668, %rd9815, %rd7;
	or.pred  	%p1669, %p1667, %p1668;
	@%p1669 bra 	$L__BB1_352;
	setp.lt.u64 	%p1670, %rd9815, %rd7;
	@%p1670 bra 	$L__BB1_365;
	setp.gt.u64 	%p1671, %rd9814, %rd8;
	@%p1671 bra 	$L__BB1_352;
	setp.lt.u64 	%p1672, %rd9814, %rd8;
	@%p1672 bra 	$L__BB1_365;
	setp.gt.u64 	%p1673, %rd9813, %rd9;
	@%p1673 bra 	$L__BB1_352;
	setp.lt.u64 	%p1674, %rd9813, %rd9;
	setp.lt.u64 	%p1675, %rd9812, %rd10;
	or.pred  	%p1676, %p1674, %p1675;
	@%p1676 bra 	$L__BB1_365;
$L__BB1_352:
	sub.s64 	%rd681, %rd9812, %rd10;
	setp.lt.u64 	%p1677, %rd9812, %rd10;
	selp.u64 	%rd4372, 1, 0, %p1677;
	sub.s64 	%rd4373, %rd9813, %rd9;
	setp.lt.u64 	%p1678, %rd9813, %rd9;
	selp.s64 	%rd4374, -1, 0, %p1677;
	add.s64 	%rd9813, %rd4373, %rd4374;
	setp.lt.u64 	%p1679, %rd4373, %rd4372;
	or.pred  	%p1680, %p1678, %p1679;
	selp.u64 	%rd4375, 1, 0, %p1680;
	sub.s64 	%rd4376, %rd9814, %rd8;
	setp.lt.u64 	%p1681, %rd9814, %rd8;
	selp.s64 	%rd4377, -1, 0, %p1680;
	add.s64 	%rd9814, %rd4376, %rd4377;
	setp.lt.u64 	%p1682, %rd4376, %rd4375;
	or.pred  	%p1683, %p1681, %p1682;
	selp.u64 	%rd4378, 1, 0, %p1683;
	sub.s64 	%rd4379, %rd9815, %rd7;
	setp.lt.u64 	%p1684, %rd9815, %rd7;
	selp.s64 	%rd4380, -1, 0, %p1683;
	add.s64 	%rd9815, %rd4379, %rd4380;
	setp.lt.u64 	%p1685, %rd4379, %rd4378;
	or.pred  	%p1686, %p1684, %p1685;
	selp.s64 	%rd4381, -1, 0, %p1686;
	add.s64 	%rd685, %rd680, %rd4381;
	setp.ne.s64 	%p1687, %rd685, 0;
	setp.gt.u64 	%p1688, %rd9815, %rd7;
	or.pred  	%p1689, %p1687, %p1688;
	@%p1689 bra 	$L__BB1_358;
	setp.lt.u64 	%p1690, %rd9815, %rd7;
	mov.u64 	%rd9812, %rd681;
	@%p1690 bra 	$L__BB1_365;
	setp.gt.u64 	%p1691, %rd9814, %rd8;
	@%p1691 bra 	$L__BB1_358;
	setp.lt.u64 	%p1692, %rd9814, %rd8;
	mov.u64 	%rd9812, %rd681;
	@%p1692 bra 	$L__BB1_365;
	setp.gt.u64 	%p1693, %rd9813, %rd9;
	@%p1693 bra 	$L__BB1_358;
	setp.lt.u64 	%p1694, %rd9813, %rd9;
	setp.lt.u64 	%p1695, %rd681, %rd10;
	or.pred  	%p1696, %p1694, %p1695;
	mov.u64 	%rd9812, %rd681;
	@%p1696 bra 	$L__BB1_365;
$L__BB1_358:
	sub.s64 	%rd686, %rd681, %rd10;
	setp.lt.u64 	%p1697, %rd681, %rd10;
	selp.u64 	%rd4382, 1, 0, %p1697;
	sub.s64 	%rd4383, %rd9813, %rd9;
	setp.lt.u64 	%p1698, %rd9813, %rd9;
	selp.s64 	%rd4384, -1, 0, %p1697;
	add.s64 	%rd9813, %rd4383, %rd4384;
	setp.lt.u64 	%p1699, %rd4383, %rd4382;
	or.pred  	%p1700, %p1698, %p1699;
	selp.u64 	%rd4385, 1, 0, %p1700;
	sub.s64 	%rd4386, %rd9814, %rd8;
	setp.lt.u64 	%p1701, %rd9814, %rd8;
	selp.s64 	%rd4387, -1, 0, %p1700;
	add.s64 	%rd9814, %rd4386, %rd4387;
	setp.lt.u64 	%p1702, %rd4386, %rd4385;
	or.pred  	%p1703, %p1701, %p1702;
	selp.u64 	%rd4388, 1, 0, %p1703;
	sub.s64 	%rd4389, %rd9815, %rd7;
	setp.lt.u64 	%p1704, %rd9815, %rd7;
	selp.s64 	%rd4390, -1, 0, %p1703;
	add.s64 	%rd9815, %rd4389, %rd4390;
	setp.lt.u64 	%p1705, %rd4389, %rd4388;
	or.pred  	%p1706, %p1704, %p1705;
	selp.u64 	%rd4391, 1, 0, %p1706;
	setp.ne.s64 	%p1707, %rd685, %rd4391;
	setp.gt.u64 	%p1708, %rd9815, %rd7;
	or.pred  	%p1709, %p1707, %p1708;
	@%p1709 bra 	$L__BB1_364;
	setp.lt.u64 	%p1710, %rd9815, %rd7;
	mov.u64 	%rd9812, %rd686;
	@%p1710 bra 	$L__BB1_365;
	setp.gt.u64 	%p1711, %rd9814, %rd8;
	@%p1711 bra 	$L__BB1_364;
	setp.lt.u64 	%p1712, %rd9814, %rd8;
	mov.u64 	%rd9812, %rd686;
	@%p1712 bra 	$L__BB1_365;
	setp.gt.u64 	%p1713, %rd9813, %rd9;
	@%p1713 bra 	$L__BB1_364;
	setp.lt.u64 	%p1714, %rd9813, %rd9;
	setp.lt.u64 	%p1715, %rd686, %rd10;
	or.pred  	%p1716, %p1714, %p1715;
	mov.u64 	%rd9812, %rd686;
	@%p1716 bra 	$L__BB1_365;
$L__BB1_364:
	sub.s64 	%rd9812, %rd686, %rd10;
	setp.lt.u64 	%p1717, %rd686, %rd10;
	selp.u64 	%rd4392, 1, 0, %p1717;
	sub.s64 	%rd4393, %rd9813, %rd9;
	setp.lt.u64 	%p1718, %rd9813, %rd9;
	selp.s64 	%rd4394, -1, 0, %p1717;
	add.s64 	%rd9813, %rd4393, %rd4394;
	setp.lt.u64 	%p1719, %rd4393, %rd4392;
	or.pred  	%p1720, %p1718, %p1719;
	selp.u64 	%rd4395, 1, 0, %p1720;
	sub.s64 	%rd4396, %rd9814, %rd8;
	setp.lt.u64 	%p1721, %rd9814, %rd8;
	selp.s64 	%rd4397, -1, 0, %p1720;
	add.s64 	%rd9814, %rd4396, %rd4397;
	setp.lt.u64 	%p1722, %rd4396, %rd4395;
	or.pred  	%p1723, %p1721, %p1722;
	selp.s64 	%rd4398, -1, 0, %p1723;
	sub.s64 	%rd4399, %rd9815, %rd7;
	add.s64 	%rd9815, %rd4399, %rd4398;
$L__BB1_365:
	mul.lo.s64 	%rd698, %rd9794, %rd9946;
	mul.hi.u64 	%rd4401, %rd9946, %rd9794;
	mul.lo.s64 	%rd4402, %rd9795, %rd9946;
	mul.hi.u64 	%rd4403, %rd9946, %rd9795;
	add.s64 	%rd4404, %rd4402, %rd4401;
	setp.lt.u64 	%p1724, %rd4404, %rd4402;
	selp.u64 	%rd4405, 1, 0, %p1724;
	add.s64 	%rd4406, %rd4403, %rd4405;
	mul.lo.s64 	%rd4407, %rd9796, %rd9946;
	mul.hi.u64 	%rd4408, %rd9946, %rd9796;
	add.s64 	%rd4409, %rd4407, %rd4406;
	setp.lt.u64 	%p1725, %rd4409, %rd4407;
	selp.u64 	%rd4410, 1, 0, %p1725;
	add.s64 	%rd4411, %rd4408, %rd4410;
	mul.lo.s64 	%rd4412, %rd9797, %rd9946;
	mul.hi.u64 	%rd4413, %rd9946, %rd9797;
	add.s64 	%rd4414, %rd4412, %rd4411;
	setp.lt.u64 	%p1726, %rd4414, %rd4412;
	selp.u64 	%rd4415, 1, 0, %p1726;
	add.s64 	%rd4416, %rd4413, %rd4415;
	mul.hi.u64 	%rd4417, %rd9945, %rd9794;
	mad.lo.s64 	%rd699, %rd9794, %rd9945, %rd4404;
	setp.lt.u64 	%p1727, %rd699, %rd4404;
	selp.u64 	%rd4418, 1, 0, %p1727;
	add.s64 	%rd4419, %rd4417, %rd4418;
	mul.hi.u64 	%rd4420, %rd9945, %rd9795;
	mad.lo.s64 	%rd4421, %rd9795, %rd9945, %rd4409;
	setp.lt.u64 	%p1728, %rd4421, %rd4409;
	selp.u64 	%rd4422, 1, 0, %p1728;
	add.s64 	%rd4423, %rd4421, %rd4419;
	setp.lt.u64 	%p1729, %rd4423, %rd4421;
	selp.u64 	%rd4424, 1, 0, %p1729;
	add.s64 	%rd4425, %rd4420, %rd4422;
	add.s64 	%rd4426, %rd4425, %rd4424;
	mul.hi.u64 	%rd4427, %rd9945, %rd9796;
	mad.lo.s64 	%rd4428, %rd9796, %rd9945, %rd4414;
	setp.lt.u64 	%p1730, %rd4428, %rd4414;
	selp.u64 	%rd4429, 1, 0, %p1730;
	add.s64 	%rd4430, %rd4428, %rd4426;
	setp.lt.u64 	%p1731, %rd4430, %rd4428;
	selp.u64 	%rd4431, 1, 0, %p1731;
	add.s64 	%rd4432, %rd4427, %rd4429;
	add.s64 	%rd4433, %rd4432, %rd4431;
	mul.hi.u64 	%rd4434, %rd9945, %rd9797;
	mad.lo.s64 	%rd4435, %rd9797, %rd9945, %rd4416;
	setp.lt.u64 	%p1732, %rd4435, %rd4416;
	selp.u64 	%rd4436, 1, 0, %p1732;
	add.s64 	%rd4437, %rd4435, %rd4433;
	setp.lt.u64 	%p1733, %rd4437, %rd4435;
	selp.u64 	%rd4438, 1, 0, %p1733;
	add.s64 	%rd4439, %rd4434, %rd4436;
	add.s64 	%rd4440, %rd4439, %rd4438;
	mul.hi.u64 	%rd4441, %rd9944, %rd9794;
	mad.lo.s64 	%rd700, %rd9794, %rd9944, %rd4423;
	setp.lt.u64 	%p1734, %rd700, %rd4423;
	selp.u64 	%rd4442, 1, 0, %p1734;
	add.s64 	%rd4443, %rd4441, %rd4442;
	mul.hi.u64 	%rd4444, %rd9944, %rd9795;
	mad.lo.s64 	%rd4445, %rd9795, %rd9944, %rd4430;
	setp.lt.u64 	%p1735, %rd4445, %rd4430;
	selp.u64 	%rd4446, 1, 0, %p1735;
	add.s64 	%rd4447, %rd4445, %rd4443;
	setp.lt.u64 	%p1736, %rd4447, %rd4445;
	selp.u64 	%rd4448, 1, 0, %p1736;
	add.s64 	%rd4449, %rd4444, %rd4446;
	add.s64 	%rd4450, %rd4449, %rd4448;
	mul.hi.u64 	%rd4451, %rd9944, %rd9796;
	mad.lo.s64 	%rd4452, %rd9796, %rd9944, %rd4437;
	setp.lt.u64 	%p1737, %rd4452, %rd4437;
	selp.u64 	%rd4453, 1, 0, %p1737;
	add.s64 	%rd4454, %rd4452, %rd4450;
	setp.lt.u64 	%p1738, %rd4454, %rd4452;
	selp.u64 	%rd4455, 1, 0, %p1738;
	add.s64 	%rd4456, %rd4451, %rd4453;
	add.s64 	%rd4457, %rd4456, %rd4455;
	mul.hi.u64 	%rd4458, %rd9944, %rd9797;
	mad.lo.s64 	%rd4459, %rd9797, %rd9944, %rd4440;
	setp.lt.u64 	%p1739, %rd4459, %rd4440;
	selp.u64 	%rd4460, 1, 0, %p1739;
	add.s64 	%rd4461, %rd4459, %rd4457;
	setp.lt.u64 	%p1740, %rd4461, %rd4459;
	selp.u64 	%rd4462, 1, 0, %p1740;
	add.s64 	%rd4463, %rd4458, %rd4460;
	add.s64 	%rd4464, %rd4463, %rd4462;
	mul.hi.u64 	%rd4465, %rd9943, %rd9794;
	mad.lo.s64 	%rd701, %rd9794, %rd9943, %rd4447;
	setp.lt.u64 	%p1741, %rd701, %rd4447;
	selp.u64 	%rd4466, 1, 0, %p1741;
	add.s64 	%rd4467, %rd4465, %rd4466;
	mul.hi.u64 	%rd4468, %rd9943, %rd9795;
	mad.lo.s64 	%rd4469, %rd9795, %rd9943, %rd4454;
	setp.lt.u64 	%p1742, %rd4469, %rd4454;
	selp.u64 	%rd4470, 1, 0, %p1742;
	add.s64 	%rd4471, %rd4469, %rd4467;
	setp.lt.u64 	%p1743, %rd4471, %rd4469;
	selp.u64 	%rd4472, 1, 0, %p1743;
	add.s64 	%rd4473, %rd4468, %rd4470;
	add.s64 	%rd4474, %rd4473, %rd4472;
	mul.hi.u64 	%rd4475, %rd9943, %rd9796;
	mad.lo.s64 	%rd4476, %rd9796, %rd9943, %rd4461;
	setp.lt.u64 	%p1744, %rd4476, %rd4461;
	selp.u64 	%rd4477, 1, 0, %p1744;
	add.s64 	%rd4478, %rd4476, %rd4474;
	setp.lt.u64 	%p1745, %rd4478, %rd4476;
	selp.u64 	%rd4479, 1, 0, %p1745;
	add.s64 	%rd4480, %rd4475, %rd4477;
	add.s64 	%rd4481, %rd4480, %rd4479;
	mul.hi.u64 	%rd4482, %rd9943, %rd9797;
	mad.lo.s64 	%rd4483, %rd9797, %rd9943, %rd4464;
	setp.lt.u64 	%p1746, %rd4483, %rd4464;
	selp.u64 	%rd4484, 1, 0, %p1746;
	add.s64 	%rd4485, %rd4483, %rd4481;
	setp.lt.u64 	%p1747, %rd4485, %rd4483;
	selp.u64 	%rd4486, 1, 0, %p1747;
	add.s64 	%rd4487, %rd4482, %rd4484;
	add.s64 	%rd4488, %rd4487, %rd4486;
	shl.b64 	%rd4489, %rd4471, 32;
	mov.b64 	{%r253, %r254}, %rd4471;
	mov.b64 	{%r255, %r256}, %rd4478;
	mov.b64 	%rd4490, {%r254, %r255};
	mov.b64 	{%r257, %r258}, %rd4485;
	mov.b64 	%rd4491, {%r256, %r257};
	mov.b64 	{%r259, %r260}, %rd4488;
	mov.b64 	%rd4492, {%r258, %r259};
	shr.u64 	%rd4493, %rd4488, 32;
	mul.lo.s64 	%rd4494, %rd4471, 977;
	mov.b64 	%rd4495, 977;
	mul.hi.u64 	%rd4496, %rd4471, %rd4495;
	mul.lo.s64 	%rd4497, %rd4478, 977;
	mul.hi.u64 	%rd4498, %rd4478, %rd4495;
	add.s64 	%rd4499, %rd4497, %rd4496;
	setp.lt.u64 	%p1748, %rd4499, %rd4497;
	selp.u64 	%rd4500, 1, 0, %p1748;
	add.s64 	%rd4501, %rd4498, %rd4500;
	mul.lo.s64 	%rd4502, %rd4485, 977;
	mul.hi.u64 	%rd4503, %rd4485, %rd4495;
	add.s64 	%rd4504, %rd4502, %rd4501;
	setp.lt.u64 	%p1749, %rd4504, %rd4502;
	selp.u64 	%rd4505, 1, 0, %p1749;
	add.s64 	%rd4506, %rd4503, %rd4505;
	mul.lo.s64 	%rd4507, %rd4488, 977;
	mul.hi.u64 	%rd4508, %rd4488, %rd4495;
	add.s64 	%rd4509, %rd4507, %rd4506;
	setp.lt.u64 	%p1750, %rd4509, %rd4507;
	selp.u64 	%rd4510, 1, 0, %p1750;
	add.s64 	%rd4511, %rd4508, %rd4510;
	add.s64 	%rd9816, %rd4494, %rd4489;
	setp.lt.u64 	%p1751, %rd9816, %rd4494;
	selp.u64 	%rd4512, 1, 0, %p1751;
	add.s64 	%rd4513, %rd4499, %rd4490;
	setp.lt.u64 	%p1752, %rd4513, %rd4499;
	add.s64 	%rd9817, %rd4513, %rd4512;
	setp.lt.u64 	%p1753, %rd9817, %rd4513;
	or.pred  	%p1754, %p1752, %p1753;
	selp.u64 	%rd4514, 1, 0, %p1754;
	add.s64 	%rd4515, %rd4504, %rd4491;
	setp.lt.u64 	%p1755, %rd4515, %rd4504;
	add.s64 	%rd9818, %rd4515, %rd4514;
	setp.lt.u64 	%p1756, %rd9818, %rd4515;
	or.pred  	%p1757, %p1755, %p1756;
	selp.u64 	%rd4516, 1, 0, %p1757;
	add.s64 	%rd4517, %rd4509, %rd4492;
	setp.lt.u64 	%p1758, %rd4517, %rd4509;
	add.s64 	%rd9819, %rd4517, %rd4516;
	setp.lt.u64 	%p1759, %rd9819, %rd4517;
	or.pred  	%p1760, %p1758, %p1759;
	selp.u64 	%rd4518, 1, 0, %p1760;
	add.s64 	%rd4519, %rd4511, %rd4493;
	add.s64 	%rd706, %rd4519, %rd4518;
	setp.eq.s64 	%p1761, %rd706, 0;
	mov.b64 	%rd9820, 0;
	@%p1761 bra 	$L__BB1_367;
	shl.b64 	%rd4520, %rd706, 32;
	shr.u64 	%rd4521, %rd706, 32;
	mov.b64 	%rd4522, 977;
	mul.hi.u64 	%rd4523, %rd706, %rd4522;
	mad.lo.s64 	%rd4524, %rd706, 977, %rd4520;
	setp.lt.u64 	%p1762, %rd4524, %rd4520;
	selp.u64 	%rd4525, 1, 0, %p1762;
	add.s64 	%rd9816, %rd4524, %rd9816;
	setp.lt.u64 	%p1763, %rd9816, %rd4524;
	selp.u64 	%rd4526, 1, 0, %p1763;
	add.s64 	%rd4527, %rd4526, %rd4525;
	add.s64 	%rd4528, %rd4521, %rd4523;
	setp.lt.u64 	%p1764, %rd4528, %rd4521;
	selp.u64 	%rd4529, 1, 0, %p1764;
	add.s64 	%rd4530, %rd9817, %rd4528;
	add.s64 	%rd4531, %rd4530, %rd4527;
	setp.lt.u64 	%p1765, %rd4531, %rd9817;
	not.b64 	%rd4532, %rd4528;
	setp.gt.u64 	%p1766, %rd4527, %rd4532;
	or.pred  	%p1767, %p1766, %p1765;
	selp.u64 	%rd4533, 1, 0, %p1767;
	add.s64 	%rd4534, %rd9818, %rd4529;
	add.s64 	%rd709, %rd4534, %rd4533;
	setp.lt.u64 	%p1768, %rd709, %rd9818;
	selp.u64 	%rd4535, 1, 0, %p1768;
	add.s64 	%rd710, %rd9819, %rd4535;
	setp.lt.u64 	%p1769, %rd710, %rd9819;
	selp.u64 	%rd9820, 1, 0, %p1769;
	mov.u64 	%rd9817, %rd4531;
	mov.u64 	%rd9818, %rd709;
	mov.u64 	%rd9819, %rd710;
$L__BB1_367:
	add.s64 	%rd9821, %rd9816, %rd698;
	setp.lt.u64 	%p1770, %rd9821, %rd9816;
	selp.u64 	%rd4536, 1, 0, %p1770;
	add.s64 	%rd4537, %rd9817, %rd699;
	setp.lt.u64 	%p1771, %rd4537, %rd9817;
	add.s64 	%rd9822, %rd4537, %rd4536;
	setp.lt.u64 	%p1772, %rd9822, %rd4537;
	or.pred  	%p1773, %p1771, %p1772;
	selp.u64 	%rd4538, 1, 0, %p1773;
	add.s64 	%rd4539, %rd9818, %rd700;
	setp.lt.u64 	%p1774, %rd4539, %rd9818;
	add.s64 	%rd9823, %rd4539, %rd4538;
	setp.lt.u64 	%p1775, %rd9823, %rd4539;
	or.pred  	%p1776, %p1774, %p1775;
	selp.u64 	%rd4540, 1, 0, %p1776;
	add.s64 	%rd4541, %rd9819, %rd701;
	setp.lt.u64 	%p1777, %rd4541, %rd9819;
	add.s64 	%rd9824, %rd4541, %rd4540;
	setp.lt.u64 	%p1778, %rd9824, %rd4541;
	or.pred  	%p1779, %p1777, %p1778;
	selp.u64 	%rd4543, 1, 0, %p1779;
	add.s64 	%rd721, %rd9820, %rd4543;
	setp.ne.s64 	%p1780, %rd721, 0;
	setp.gt.u64 	%p1781, %rd9824, %rd7;
	or.pred  	%p1782, %p1780, %p1781;
	@%p1782 bra 	$L__BB1_373;
	setp.lt.u64 	%p1783, %rd9824, %rd7;
	@%p1783 bra 	$L__BB1_386;
	setp.gt.u64 	%p1784, %rd9823, %rd8;
	@%p1784 bra 	$L__BB1_373;
	setp.lt.u64 	%p1785, %rd9823, %rd8;
	@%p1785 bra 	$L__BB1_386;
	setp.gt.u64 	%p1786, %rd9822, %rd9;
	@%p1786 bra 	$L__BB1_373;
	setp.lt.u64 	%p1787, %rd9822, %rd9;
	setp.lt.u64 	%p1788, %rd9821, %rd10;
	or.pred  	%p1789, %p1787, %p1788;
	@%p1789 bra 	$L__BB1_386;
$L__BB1_373:
	sub.s64 	%rd722, %rd9821, %rd10;
	setp.lt.u64 	%p1790, %rd9821, %rd10;
	selp.u64 	%rd4544, 1, 0, %p1790;
	sub.s64 	%rd4545, %rd9822, %rd9;
	setp.lt.u64 	%p1791, %rd9822, %rd9;
	selp.s64 	%rd4546, -1, 0, %p1790;
	add.s64 	%rd9822, %rd4545, %rd4546;
	setp.lt.u64 	%p1792, %rd4545, %rd4544;
	or.pred  	%p1793, %p1791, %p1792;
	selp.u64 	%rd4547, 1, 0, %p1793;
	sub.s64 	%rd4548, %rd9823, %rd8;
	setp.lt.u64 	%p1794, %rd9823, %rd8;
	selp.s64 	%rd4549, -1, 0, %p1793;
	add.s64 	%rd9823, %rd4548, %rd4549;
	setp.lt.u64 	%p1795, %rd4548, %rd4547;
	or.pred  	%p1796, %p1794, %p1795;
	selp.u64 	%rd4550, 1, 0, %p1796;
	sub.s64 	%rd4551, %rd9824, %rd7;
	setp.lt.u64 	%p1797, %rd9824, %rd7;
	selp.s64 	%rd4552, -1, 0, %p1796;
	add.s64 	%rd9824, %rd4551, %rd4552;
	setp.lt.u64 	%p1798, %rd4551, %rd4550;
	or.pred  	%p1799, %p1797, %p1798;
	selp.s64 	%rd4553, -1, 0, %p1799;
	add.s64 	%rd726, %rd721, %rd4553;
	setp.ne.s64 	%p1800, %rd726, 0;
	setp.gt.u64 	%p1801, %rd9824, %rd7;
	or.pred  	%p1802, %p1800, %p1801;
	@%p1802 bra 	$L__BB1_379;
	setp.lt.u64 	%p1803, %rd9824, %rd7;
	mov.u64 	%rd9821, %rd722;
	@%p1803 bra 	$L__BB1_386;
	setp.gt.u64 	%p1804, %rd9823, %rd8;
	@%p1804 bra 	$L__BB1_379;
	setp.lt.u64 	%p1805, %rd9823, %rd8;
	mov.u64 	%rd9821, %rd722;
	@%p1805 bra 	$L__BB1_386;
	setp.gt.u64 	%p1806, %rd9822, %rd9;
	@%p1806 bra 	$L__BB1_379;
	setp.lt.u64 	%p1807, %rd9822, %rd9;
	setp.lt.u64 	%p1808, %rd722, %rd10;
	or.pred  	%p1809, %p1807, %p1808;
	mov.u64 	%rd9821, %rd722;
	@%p1809 bra 	$L__BB1_386;
$L__BB1_379:
	sub.s64 	%rd727, %rd722, %rd10;
	setp.lt.u64 	%p1810, %rd722, %rd10;
	selp.u64 	%rd4554, 1, 0, %p1810;
	sub.s64 	%rd4555, %rd9822, %rd9;
	setp.lt.u64 	%p1811, %rd9822, %rd9;
	selp.s64 	%rd4556, -1, 0, %p1810;
	add.s64 	%rd9822, %rd4555, %rd4556;
	setp.lt.u64 	%p1812, %rd4555, %rd4554;
	or.pred  	%p1813, %p1811, %p1812;
	selp.u64 	%rd4557, 1, 0, %p1813;
	sub.s64 	%rd4558, %rd9823, %rd8;
	setp.lt.u64 	%p1814, %rd9823, %rd8;
	selp.s64 	%rd4559, -1, 0, %p1813;
	add.s64 	%rd9823, %rd4558, %rd4559;
	setp.lt.u64 	%p1815, %rd4558, %rd4557;
	or.pred  	%p1816, %p1814, %p1815;
	selp.u64 	%rd4560, 1, 0, %p1816;
	sub.s64 	%rd4561, %rd9824, %rd7;
	setp.lt.u64 	%p1817, %rd9824, %rd7;
	selp.s64 	%rd4562, -1, 0, %p1816;
	add.s64 	%rd9824, %rd4561, %rd4562;
	setp.lt.u64 	%p1818, %rd4561, %rd4560;
	or.pred  	%p1819, %p1817, %p1818;
	selp.u64 	%rd4563, 1, 0, %p1819;
	setp.ne.s64 	%p1820, %rd726, %rd4563;
	setp.gt.u64 	%p1821, %rd9824, %rd7;
	or.pred  	%p1822, %p1820, %p1821;
	@%p1822 bra 	$L__BB1_385;
	setp.lt.u64 	%p1823, %rd9824, %rd7;
	mov.u64 	%rd9821, %rd727;
	@%p1823 bra 	$L__BB1_386;
	setp.gt.u64 	%p1824, %rd9823, %rd8;
	@%p1824 bra 	$L__BB1_385;
	setp.lt.u64 	%p1825, %rd9823, %rd8;
	mov.u64 	%rd9821, %rd727;
	@%p1825 bra 	$L__BB1_386;
	setp.gt.u64 	%p1826, %rd9822, %rd9;
	@%p1826 bra 	$L__BB1_385;
	setp.lt.u64 	%p1827, %rd9822, %rd9;
	setp.lt.u64 	%p1828, %rd727, %rd10;
	or.pred  	%p1829, %p1827, %p1828;
	mov.u64 	%rd9821, %rd727;
	@%p1829 bra 	$L__BB1_386;
$L__BB1_385:
	sub.s64 	%rd9821, %rd727, %rd10;
	setp.lt.u64 	%p1830, %rd727, %rd10;
	selp.u64 	%rd4564, 1, 0, %p1830;
	sub.s64 	%rd4565, %rd9822, %rd9;
	setp.lt.u64 	%p1831, %rd9822, %rd9;
	selp.s64 	%rd4566, -1, 0, %p1830;
	add.s64 	%rd9822, %rd4565, %rd4566;
	setp.lt.u64 	%p1832, %rd4565, %rd4564;
	or.pred  	%p1833, %p1831, %p1832;
	selp.u64 	%rd4567, 1, 0, %p1833;
	sub.s64 	%rd4568, %rd9823, %rd8;
	setp.lt.u64 	%p1834, %rd9823, %rd8;
	selp.s64 	%rd4569, -1, 0, %p1833;
	add.s64 	%rd9823, %rd4568, %rd4569;
	setp.lt.u64 	%p1835, %rd4568, %rd4567;
	or.pred  	%p1836, %p1834, %p1835;
	selp.s64 	%rd4570, -1, 0, %p1836;
	sub.s64 	%rd4571, %rd9824, %rd7;
	add.s64 	%rd9824, %rd4571, %rd4570;
$L__BB1_386:
	mul.hi.u64 	%rd4573, %rd5, %rd9784;
	mul.lo.s64 	%rd4574, %rd9783, %rd5;
	mul.hi.u64 	%rd4575, %rd5, %rd9783;
	add.s64 	%rd4576, %rd4574, %rd4573;
	setp.lt.u64 	%p1837, %rd4576, %rd4574;
	selp.u64 	%rd4577, 1, 0, %p1837;
	add.s64 	%rd4578, %rd4575, %rd4577;
	mul.lo.s64 	%rd4579, %rd9782, %rd5;
	mul.hi.u64 	%rd4580, %rd5, %rd9782;
	add.s64 	%rd4581, %rd4579, %rd4578;
	setp.lt.u64 	%p1838, %rd4581, %rd4579;
	selp.u64 	%rd4582, 1, 0, %p1838;
	add.s64 	%rd4583, %rd4580, %rd4582;
	mul.lo.s64 	%rd4584, %rd9781, %rd5;
	mul.hi.u64 	%rd4585, %rd5, %rd9781;
	add.s64 	%rd4586, %rd4584, %rd4583;
	setp.lt.u64 	%p1839, %rd4586, %rd4584;
	selp.u64 	%rd4587, 1, 0, %p1839;
	add.s64 	%rd4588, %rd4585, %rd4587;
	ld.const.u64 	%rd4589, [_Gy+8];
	mul.hi.u64 	%rd4590, %rd4589, %rd9784;
	mad.lo.s64 	%rd739, %rd9784, %rd4589, %rd4576;
	setp.lt.u64 	%p1840, %rd739, %rd4576;
	selp.u64 	%rd4591, 1, 0, %p1840;
	add.s64 	%rd4592, %rd4590, %rd4591;
	mul.hi.u64 	%rd4593, %rd4589, %rd9783;
	mad.lo.s64 	%rd4594, %rd9783, %rd4589, %rd4581;
	setp.lt.u64 	%p1841, %rd4594, %rd4581;
	selp.u64 	%rd4595, 1, 0, %p1841;
	add.s64 	%rd4596, %rd4594, %rd4592;
	setp.lt.u64 	%p1842, %rd4596, %rd4594;
	selp.u64 	%rd4597, 1, 0, %p1842;
	add.s64 	%rd4598, %rd4593, %rd4595;
	add.s64 	%rd4599, %rd4598, %rd4597;
	mul.hi.u64 	%rd4600, %rd4589, %rd9782;
	mad.lo.s64 	%rd4601, %rd9782, %rd4589, %rd4586;
	setp.lt.u64 	%p1843, %rd4601, %rd4586;
	selp.u64 	%rd4602, 1, 0, %p1843;
	add.s64 	%rd4603, %rd4601, %rd4599;
	setp.lt.u64 	%p1844, %rd4603, %rd4601;
	selp.u64 	%rd4604, 1, 0, %p1844;
	add.s64 	%rd4605, %rd4600, %rd4602;
	add.s64 	%rd4606, %rd4605, %rd4604;
	mul.hi.u64 	%rd4607, %rd4589, %rd9781;
	mad.lo.s64 	%rd4608, %rd9781, %rd4589, %rd4588;
	setp.lt.u64 	%p1845, %rd4608, %rd4588;
	selp.u64 	%rd4609, 1, 0, %p1845;
	add.s64 	%rd4610, %rd4608, %rd4606;
	setp.lt.u64 	%p1846, %rd4610, %rd4608;
	selp.u64 	%rd4611, 1, 0, %p1846;
	add.s64 	%rd4612, %rd4607, %rd4609;
	add.s64 	%rd4613, %rd4612, %rd4611;
	ld.const.u64 	%rd4614, [_Gy+16];
	mul.hi.u64 	%rd4615, %rd4614, %rd9784;
	mad.lo.s64 	%rd740, %rd9784, %rd4614, %rd4596;
	setp.lt.u64 	%p1847, %rd740, %rd4596;
	selp.u64 	%rd4616, 1, 0, %p1847;
	add.s64 	%rd4617, %rd4615, %rd4616;
	mul.hi.u64 	%rd4618, %rd4614, %rd9783;
	mad.lo.s64 	%rd4619, %rd9783, %rd4614, %rd4603;
	setp.lt.u64 	%p1848, %rd4619, %rd4603;
	selp.u64 	%rd4620, 1, 0, %p1848;
	add.s64 	%rd4621, %rd4619, %rd4617;
	setp.lt.u64 	%p1849, %rd4621, %rd4619;
	selp.u64 	%rd4622, 1, 0, %p1849;
	add.s64 	%rd4623, %rd4618, %rd4620;
	add.s64 	%rd4624, %rd4623, %rd4622;
	mul.hi.u64 	%rd4625, %rd4614, %rd9782;
	mad.lo.s64 	%rd4626, %rd9782, %rd4614, %rd4610;
	setp.lt.u64 	%p1850, %rd4626, %rd4610;
	selp.u64 	%rd4627, 1, 0, %p1850;
	add.s64 	%rd4628, %rd4626, %rd4624;
	setp.lt.u64 	%p1851, %rd4628, %rd4626;
	selp.u64 	%rd4629, 1, 0, %p1851;
	add.s64 	%rd4630, %rd4625, %rd4627;
	add.s64 	%rd4631, %rd4630, %rd4629;
	mul.hi.u64 	%rd4632, %rd4614, %rd9781;
	mad.lo.s64 	%rd4633, %rd9781, %rd4614, %rd4613;
	setp.lt.u64 	%p1852, %rd4633, %rd4613;
	selp.u64 	%rd4634, 1, 0, %p1852;
	add.s64 	%rd4635, %rd4633, %rd4631;
	setp.lt.u64 	%p1853, %rd4635, %rd4633;
	selp.u64 	%rd4636, 1, 0, %p1853;
	add.s64 	%rd4637, %rd4632, %rd4634;
	add.s64 	%rd4638, %rd4637, %rd4636;
	ld.const.u64 	%rd4639, [_Gy+24];
	mul.hi.u64 	%rd4640, %rd4639, %rd9784;
	mad.lo.s64 	%rd741, %rd9784, %rd4639, %rd4621;
	setp.lt.u64 	%p1854, %rd741, %rd4621;
	selp.u64 	%rd4641, 1, 0, %p1854;
	add.s64 	%rd4642, %rd4640, %rd4641;
	mul.hi.u64 	%rd4643, %rd4639, %rd9783;
	mad.lo.s64 	%rd4644, %rd9783, %rd4639, %rd4628;
	setp.lt.u64 	%p1855, %rd4644, %rd4628;
	selp.u64 	%rd4645, 1, 0, %p1855;
	add.s64 	%rd4646, %rd4644, %rd4642;
	setp.lt.u64 	%p1856, %rd4646, %rd4644;
	selp.u64 	%rd4647, 1, 0, %p1856;
	add.s64 	%rd4648, %rd4643, %rd4645;
	add.s64 	%rd4649, %rd4648, %rd4647;
	mul.hi.u64 	%rd4650, %rd4639, %rd9782;
	mad.lo.s64 	%rd4651, %rd9782, %rd4639, %rd4635;
	setp.lt.u64 	%p1857, %rd4651, %rd4635;
	selp.u64 	%rd4652, 1, 0, %p1857;
	add.s64 	%rd4653, %rd4651, %rd4649;
	setp.lt.u64 	%p1858, %rd4653, %rd4651;
	selp.u64 	%rd4654, 1, 0, %p1858;
	add.s64 	%rd4655, %rd4650, %rd4652;
	add.s64 	%rd4656, %rd4655, %rd4654;
	mul.hi.u64 	%rd4657, %rd4639, %rd9781;
	mad.lo.s64 	%rd4658, %rd9781, %rd4639, %rd4638;
	setp.lt.u64 	%p1859, %rd4658, %rd4638;
	selp.u64 	%rd4659, 1, 0, %p1859;
	add.s64 	%rd4660, %rd4658, %rd4656;
	setp.lt.u64 	%p1860, %rd4660, %rd4658;
	selp.u64 	%rd4661, 1, 0, %p1860;
	add.s64 	%rd4662, %rd4657, %rd4659;
	add.s64 	%rd4663, %rd4662, %rd4661;
	shl.b64 	%rd4664, %rd4646, 32;
	mov.b64 	{%r261, %r262}, %rd4646;
	mov.b64 	{%r263, %r264}, %rd4653;
	mov.b64 	%rd4665, {%r262, %r263};
	mov.b64 	{%r265, %r266}, %rd4660;
	mov.b64 	%rd4666, {%r264, %r265};
	mov.b64 	{%r267, %r268}, %rd4663;
	mov.b64 	%rd4667, {%r266, %r267};
	shr.u64 	%rd4668, %rd4663, 32;
	mul.lo.s64 	%rd4669, %rd4646, 977;
	mov.b64 	%rd4670, 977;
	mul.hi.u64 	%rd4671, %rd4646, %rd4670;
	mul.lo.s64 	%rd4672, %rd4653, 977;
	mul.hi.u64 	%rd4673, %rd4653, %rd4670;
	add.s64 	%rd4674, %rd4672, %rd4671;
	setp.lt.u64 	%p1861, %rd4674, %rd4672;
	selp.u64 	%rd4675, 1, 0, %p1861;
	add.s64 	%rd4676, %rd4673, %rd4675;
	mul.lo.s64 	%rd4677, %rd4660, 977;
	mul.hi.u64 	%rd4678, %rd4660, %rd4670;
	add.s64 	%rd4679, %rd4677, %rd4676;
	setp.lt.u64 	%p1862, %rd4679, %rd4677;
	selp.u64 	%rd4680, 1, 0, %p1862;
	add.s64 	%rd4681, %rd4678, %rd4680;
	mul.lo.s64 	%rd4682, %rd4663, 977;
	mul.hi.u64 	%rd4683, %rd4663, %rd4670;
	add.s64 	%rd4684, %rd4682, %rd4681;
	setp.lt.u64 	%p1863, %rd4684, %rd4682;
	selp.u64 	%rd4685, 1, 0, %p1863;
	add.s64 	%rd4686, %rd4683, %rd4685;
	add.s64 	%rd9825, %rd4669, %rd4664;
	setp.lt.u64 	%p1864, %rd9825, %rd4669;
	selp.u64 	%rd4687, 1, 0, %p1864;
	add.s64 	%rd4688, %rd4674, %rd4665;
	setp.lt.u64 	%p1865, %rd4688, %rd4674;
	add.s64 	%rd9826, %rd4688, %rd4687;
	setp.lt.u64 	%p1866, %rd9826, %rd4688;
	or.pred  	%p1867, %p1865, %p1866;
	selp.u64 	%rd4689, 1, 0, %p1867;
	add.s64 	%rd4690, %rd4679, %rd4666;
	setp.lt.u64 	%p1868, %rd4690, %rd4679;
	add.s64 	%rd9827, %rd4690, %rd4689;
	setp.lt.u64 	%p1869, %rd9827, %rd4690;
	or.pred  	%p1870, %p1868, %p1869;
	selp.u64 	%rd4691, 1, 0, %p1870;
	add.s64 	%rd4692, %rd4684, %rd4667;
	setp.lt.u64 	%p1871, %rd4692, %rd4684;
	add.s64 	%rd9828, %rd4692, %rd4691;
	setp.lt.u64 	%p1872, %rd9828, %rd4692;
	or.pred  	%p1873, %p1871, %p1872;
	selp.u64 	%rd4693, 1, 0, %p1873;
	add.s64 	%rd4694, %rd4686, %rd4668;
	add.s64 	%rd746, %rd4694, %rd4693;
	setp.eq.s64 	%p1874, %rd746, 0;
	mov.b64 	%rd9829, 0;
	@%p1874 bra 	$L__BB1_388;
	shl.b64 	%rd4695, %rd746, 32;
	shr.u64 	%rd4696, %rd746, 32;
	mov.b64 	%rd4697, 977;
	mul.hi.u64 	%rd4698, %rd746, %rd4697;
	mad.lo.s64 	%rd4699, %rd746, 977, %rd4695;
	setp.lt.u64 	%p1875, %rd4699, %rd4695;
	selp.u64 	%rd4700, 1, 0, %p1875;
	add.s64 	%rd9825, %rd4699, %rd9825;
	setp.lt.u64 	%p1876, %rd9825, %rd4699;
	selp.u64 	%rd4701, 1, 0, %p1876;
	add.s64 	%rd4702, %rd4701, %rd4700;
	add.s64 	%rd4703, %rd4696, %rd4698;
	setp.lt.u64 	%p1877, %rd4703, %rd4696;
	selp.u64 	%rd4704, 1, 0, %p1877;
	add.s64 	%rd4705, %rd9826, %rd4703;
	add.s64 	%rd4706, %rd4705, %rd4702;
	setp.lt.u64 	%p1878, %rd4706, %rd9826;
	not.b64 	%rd4707, %rd4703;
	setp.gt.u64 	%p1879, %rd4702, %rd4707;
	or.pred  	%p1880, %p1879, %p1878;
	selp.u64 	%rd4708, 1, 0, %p1880;
	add.s64 	%rd4709, %rd9827, %rd4704;
	add.s64 	%rd749, %rd4709, %rd4708;
	setp.lt.u64 	%p1881, %rd749, %rd9827;
	selp.u64 	%rd4710, 1, 0, %p1881;
	add.s64 	%rd750, %rd9828, %rd4710;
	setp.lt.u64 	%p1882, %rd750, %rd9828;
	selp.u64 	%rd9829, 1, 0, %p1882;
	mov.u64 	%rd9826, %rd4706;
	mov.u64 	%rd9827, %rd749;
	mov.u64 	%rd9828, %rd750;
$L__BB1_388:
	mad.lo.s64 	%rd9830, %rd9784, %rd5, %rd9825;
	setp.lt.u64 	%p1883, %rd9830, %rd9825;
	selp.u64 	%rd4711, 1, 0, %p1883;
	add.s64 	%rd4712, %rd9826, %rd739;
	setp.lt.u64 	%p1884, %rd4712, %rd9826;
	add.s64 	%rd9831, %rd4712, %rd4711;
	setp.lt.u64 	%p1885, %rd9831, %rd4712;
	or.pred  	%p1886, %p1884, %p1885;
	selp.u64 	%rd4713, 1, 0, %p1886;
	add.s64 	%rd4714, %rd9827, %rd740;
	setp.lt.u64 	%p1887, %rd4714, %rd9827;
	add.s64 	%rd9832, %rd4714, %rd4713;
	setp.lt.u64 	%p1888, %rd9832, %rd4714;
	or.pred  	%p1889, %p1887, %p1888;
	selp.u64 	%rd4715, 1, 0, %p1889;
	add.s64 	%rd4716, %rd9828, %rd741;
	setp.lt.u64 	%p1890, %rd4716, %rd9828;
	add.s64 	%rd9833, %rd4716, %rd4715;
	setp.lt.u64 	%p1891, %rd9833, %rd4716;
	or.pred  	%p1892, %p1890, %p1891;
	selp.u64 	%rd4718, 1, 0, %p1892;
	add.s64 	%rd761, %rd9829, %rd4718;
	setp.ne.s64 	%p1893, %rd761, 0;
	setp.gt.u64 	%p1894, %rd9833, %rd7;
	or.pred  	%p1895, %p1893, %p1894;
	@%p1895 bra 	$L__BB1_394;
	setp.lt.u64 	%p1896, %rd9833, %rd7;
	@%p1896 bra 	$L__BB1_407;
	setp.gt.u64 	%p1897, %rd9832, %rd8;
	@%p1897 bra 	$L__BB1_394;
	setp.lt.u64 	%p1898, %rd9832, %rd8;
	@%p1898 bra 	$L__BB1_407;
	setp.gt.u64 	%p1899, %rd9831, %rd9;
	@%p1899 bra 	$L__BB1_394;
	setp.lt.u64 	%p1900, %rd9831, %rd9;
	setp.lt.u64 	%p1901, %rd9830, %rd10;
	or.pred  	%p1902, %p1900, %p1901;
	@%p1902 bra 	$L__BB1_407;
$L__BB1_394:
	sub.s64 	%rd762, %rd9830, %rd10;
	setp.lt.u64 	%p1903, %rd9830, %rd10;
	selp.u64 	%rd4719, 1, 0, %p1903;
	sub.s64 	%rd4720, %rd9831, %rd9;
	setp.lt.u64 	%p1904, %rd9831, %rd9;
	selp.s64 	%rd4721, -1, 0, %p1903;
	add.s64 	%rd9831, %rd4720, %rd4721;
	setp.lt.u64 	%p1905, %rd4720, %rd4719;
	or.pred  	%p1906, %p1904, %p1905;
	selp.u64 	%rd4722, 1, 0, %p1906;
	sub.s64 	%rd4723, %rd9832, %rd8;
	setp.lt.u64 	%p1907, %rd9832, %rd8;
	selp.s64 	%rd4724, -1, 0, %p1906;
	add.s64 	%rd9832, %rd4723, %rd4724;
	setp.lt.u64 	%p1908, %rd4723, %rd4722;
	or.pred  	%p1909, %p1907, %p1908;
	selp.u64 	%rd4725, 1, 0, %p1909;
	sub.s64 	%rd4726, %rd9833, %rd7;
	setp.lt.u64 	%p1910, %rd9833, %rd7;
	selp.s64 	%rd4727, -1, 0, %p1909;
	add.s64 	%rd9833, %rd4726, %rd4727;
	setp.lt.u64 	%p1911, %rd4726, %rd4725;
	or.pred  	%p1912, %p1910, %p1911;
	selp.s64 	%rd4728, -1, 0, %p1912;
	add.s64 	%rd766, %rd761, %rd4728;
	setp.ne.s64 	%p1913, %rd766, 0;
	setp.gt.u64 	%p1914, %rd9833, %rd7;
	or.pred  	%p1915, %p1913, %p1914;
	@%p1915 bra 	$L__BB1_400;
	setp.lt.u64 	%p1916, %rd9833, %rd7;
	mov.u64 	%rd9830, %rd762;
	@%p1916 bra 	$L__BB1_407;
	setp.gt.u64 	%p1917, %rd9832, %rd8;
	@%p1917 bra 	$L__BB1_400;
	setp.lt.u64 	%p1918, %rd9832, %rd8;
	mov.u64 	%rd9830, %rd762;
	@%p1918 bra 	$L__BB1_407;
	setp.gt.u64 	%p1919, %rd9831, %rd9;
	@%p1919 bra 	$L__BB1_400;
	setp.lt.u64 	%p1920, %rd9831, %rd9;
	setp.lt.u64 	%p1921, %rd762, %rd10;
	or.pred  	%p1922, %p1920, %p1921;
	mov.u64 	%rd9830, %rd762;
	@%p1922 bra 	$L__BB1_407;
$L__BB1_400:
	sub.s64 	%rd767, %rd762, %rd10;
	setp.lt.u64 	%p1923, %rd762, %rd10;
	selp.u64 	%rd4729, 1, 0, %p1923;
	sub.s64 	%rd4730, %rd9831, %rd9;
	setp.lt.u64 	%p1924, %rd9831, %rd9;
	selp.s64 	%rd4731, -1, 0, %p1923;
	add.s64 	%rd9831, %rd4730, %rd4731;
	setp.lt.u64 	%p1925, %rd4730, %rd4729;
	or.pred  	%p1926, %p1924, %p1925;
	selp.u64 	%rd4732, 1, 0, %p1926;
	sub.s64 	%rd4733, %rd9832, %rd8;
	setp.lt.u64 	%p1927, %rd9832, %rd8;
	selp.s64 	%rd4734, -1, 0, %p1926;
	add.s64 	%rd9832, %rd4733, %rd4734;
	setp.lt.u64 	%p1928, %rd4733, %rd4732;
	or.pred  	%p1929, %p1927, %p1928;
	selp.u64 	%rd4735, 1, 0, %p1929;
	sub.s64 	%rd4736, %rd9833, %rd7;
	setp.lt.u64 	%p1930, %rd9833, %rd7;
	selp.s64 	%rd4737, -1, 0, %p1929;
	add.s64 	%rd9833, %rd4736, %rd4737;
	setp.lt.u64 	%p1931, %rd4736, %rd4735;
	or.pred  	%p1932, %p1930, %p1931;
	selp.u64 	%rd4738, 1, 0, %p1932;
	setp.ne.s64 	%p1933, %rd766, %rd4738;
	setp.gt.u64 	%p1934, %rd9833, %rd7;
	or.pred  	%p1935, %p1933, %p1934;
	@%p1935 bra 	$L__BB1_406;
	setp.lt.u64 	%p1936, %rd9833, %rd7;
	mov.u64 	%rd9830, %rd767;
	@%p1936 bra 	$L__BB1_407;
	setp.gt.u64 	%p1937, %rd9832, %rd8;
	@%p1937 bra 	$L__BB1_406;
	setp.lt.u64 	%p1938, %rd9832, %rd8;
	mov.u64 	%rd9830, %rd767;
	@%p1938 bra 	$L__BB1_407;
	setp.gt.u64 	%p1939, %rd9831, %rd9;
	@%p1939 bra 	$L__BB1_406;
	setp.lt.u64 	%p1940, %rd9831, %rd9;
	setp.lt.u64 	%p1941, %rd767, %rd10;
	or.pred  	%p1942, %p1940, %p1941;
	mov.u64 	%rd9830, %rd767;
	@%p1942 bra 	$L__BB1_407;
$L__BB1_406:
	sub.s64 	%rd9830, %rd767, %rd10;
	setp.lt.u64 	%p1943, %rd767, %rd10;
	selp.u64 	%rd4739, 1, 0, %p1943;
	sub.s64 	%rd4740, %rd9831, %rd9;
	setp.lt.u64 	%p1944, %rd9831, %rd9;
	selp.s64 	%rd4741, -1, 0, %p1943;
	add.s64 	%rd9831, %rd4740, %rd4741;
	setp.lt.u64 	%p1945, %rd4740, %rd4739;
	or.pred  	%p1946, %p1944, %p1945;
	selp.u64 	%rd4742, 1, 0, %p1946;
	sub.s64 	%rd4743, %rd9832, %rd8;
	setp.lt.u64 	%p1947, %rd9832, %rd8;
	selp.s64 	%rd4744, -1, 0, %p1946;
	add.s64 	%rd9832, %rd4743, %rd4744;
	setp.lt.u64 	%p1948, %rd4743, %rd4742;
	or.pred  	%p1949, %p1947, %p1948;
	selp.s64 	%rd4745, -1, 0, %p1949;
	sub.s64 	%rd4746, %rd9833, %rd7;
	add.s64 	%rd9833, %rd4746, %rd4745;
$L__BB1_407:
	setp.gt.u64 	%p1950, %rd9815, %rd9806;
	@%p1950 bra 	$L__BB1_413;
	setp.lt.u64 	%p1951, %rd9815, %rd9806;
	@%p1951 bra 	$L__BB1_414;
	setp.gt.u64 	%p1952, %rd9814, %rd9805;
	@%p1952 bra 	$L__BB1_413;
	setp.lt.u64 	%p1953, %rd9814, %rd9805;
	@%p1953 bra 	$L__BB1_414;
	setp.gt.u64 	%p1954, %rd9813, %rd9804;
	@%p1954 bra 	$L__BB1_413;
	setp.lt.u64 	%p1955, %rd9813, %rd9804;
	setp.lt.u64 	%p1956, %rd9812, %rd9803;
	or.pred  	%p1957, %p1955, %p1956;
	@%p1957 bra 	$L__BB1_414;
$L__BB1_413:
	setp.lt.u64 	%p1970, %rd9812, %rd9803;
	selp.u64 	%rd4768, 1, 0, %p1970;
	sub.s64 	%rd4769, %rd9813, %rd9804;
	setp.lt.u64 	%p1971, %rd9813, %rd9804;
	selp.s64 	%rd4770, -1, 0, %p1970;
	add.s64 	%rd9836, %rd4769, %rd4770;
	setp.lt.u64 	%p1972, %rd4769, %rd4768;
	or.pred  	%p1973, %p1971, %p1972;
	selp.u64 	%rd4771, 1, 0, %p1973;
	sub.s64 	%rd4772, %rd9814, %rd9805;
	setp.lt.u64 	%p1974, %rd9814, %rd9805;
	selp.s64 	%rd4773, -1, 0, %p1973;
	add.s64 	%rd9835, %rd4772, %rd4773;
	setp.lt.u64 	%p1975, %rd4772, %rd4771;
	or.pred  	%p1976, %p1974, %p1975;
	selp.s64 	%rd4774, -1, 0, %p1976;
	sub.s64 	%rd4775, %rd9815, %rd9806;
	add.s64 	%rd9834, %rd4775, %rd4774;
	bra.uni 	$L__BB1_415;
$L__BB1_414:
	add.s64 	%rd782, %rd9812, %rd10;
	setp.lt.u64 	%p1958, %rd782, %rd9812;
	selp.u64 	%rd4747, 1, 0, %p1958;
	add.s64 	%rd4748, %rd9813, %rd4747;
	setp.lt.u64 	%p1959, %rd4748, %rd9813;
	selp.u64 	%rd4749, 1, 0, %p1959;
	add.s64 	%rd4750, %rd4748, %rd9;
	setp.lt.u64 	%p1960, %rd4750, %rd4748;
	selp.u64 	%rd4751, 1, 0, %p1960;
	add.s64 	%rd4752, %rd4751, %rd4749;
	add.s64 	%rd4753, %rd9814, %rd4752;
	setp.lt.u64 	%p1961, %rd4753, %rd9814;
	selp.u64 	%rd4754, 1, 0, %p1961;
	add.s64 	%rd4755, %rd4753, %rd8;
	setp.lt.u64 	%p1962, %rd4755, %rd4753;
	selp.u64 	%rd4756, 1, 0, %p1962;
	add.s64 	%rd4757, %rd4756, %rd4754;
	add.s64 	%rd4758, %rd9815, %rd4757;
	add.s64 	%rd4759, %rd4758, %rd7;
	setp.lt.u64 	%p1963, %rd782, %rd9803;
	selp.u64 	%rd4760, 1, 0, %p1963;
	sub.s64 	%rd4761, %rd4750, %rd9804;
	setp.lt.u64 	%p1964, %rd4750, %rd9804;
	selp.s64 	%rd4762, -1, 0, %p1963;
	add.s64 	%rd9836, %rd4761, %rd4762;
	setp.lt.u64 	%p1965, %rd4761, %rd4760;
	or.pred  	%p1966, %p1964, %p1965;
	selp.u64 	%rd4763, 1, 0, %p1966;
	sub.s64 	%rd4764, %rd4755, %rd9805;
	setp.lt.u64 	%p1967, %rd4755, %rd9805;
	selp.s64 	%rd4765, -1, 0, %p1966;
	add.s64 	%rd9835, %rd4764, %rd4765;
	setp.lt.u64 	%p1968, %rd4764, %rd4763;
	or.pred  	%p1969, %p1967, %p1968;
	selp.s64 	%rd4766, -1, 0, %p1969;
	sub.s64 	%rd4767, %rd4759, %rd9806;
	add.s64 	%rd9834, %rd4767, %rd4766;
	mov.u64 	%rd9812, %rd782;
$L__BB1_415:
	sub.s64 	%rd790, %rd9812, %rd9803;
	setp.gt.u64 	%p1977, %rd9833, %rd9824;
	@%p1977 bra 	$L__BB1_421;
	setp.lt.u64 	%p1978, %rd9833, %rd9824;
	@%p1978 bra 	$L__BB1_422;
	setp.gt.u64 	%p1979, %rd9832, %rd9823;
	@%p1979 bra 	$L__BB1_421;
	setp.lt.u64 	%p1980, %rd9832, %rd9823;
	@%p1980 bra 	$L__BB1_422;
	setp.gt.u64 	%p1981, %rd9831, %rd9822;
	@%p1981 bra 	$L__BB1_421;
	setp.lt.u64 	%p1982, %rd9831, %rd9822;
	setp.lt.u64 	%p1983, %rd9830, %rd9821;
	or.pred  	%p1984, %p1982, %p1983;
	@%p1984 bra 	$L__BB1_422;
$L__BB1_421:
	setp.lt.u64 	%p1997, %rd9830, %rd9821;
	selp.u64 	%rd4797, 1, 0, %p1997;
	sub.s64 	%rd4798, %rd9831, %rd9822;
	setp.lt.u64 	%p1998, %rd9831, %rd9822;
	selp.s64 	%rd4799, -1, 0, %p1997;
	add.s64 	%rd9840, %rd4798, %rd4799;
	setp.lt.u64 	%p1999, %rd4798, %rd4797;
	or.pred  	%p2000, %p1998, %p1999;
	selp.u64 	%rd4800, 1, 0, %p2000;
	sub.s64 	%rd4801, %rd9832, %rd9823;
	setp.lt.u64 	%p2001, %rd9832, %rd9823;
	selp.s64 	%rd4802, -1, 0, %p2000;
	add.s64 	%rd9839, %rd4801, %rd4802;
	setp.lt.u64 	%p2002, %rd4801, %rd4800;
	or.pred  	%p2003, %p2001, %p2002;
	selp.s64 	%rd4803, -1, 0, %p2003;
	sub.s64 	%rd4804, %rd9833, %rd9824;
	add.s64 	%rd9838, %rd4804, %rd4803;
	bra.uni 	$L__BB1_423;
$L__BB1_422:
	add.s64 	%rd794, %rd9830, %rd10;
	setp.lt.u64 	%p1985, %rd794, %rd9830;
	selp.u64 	%rd4776, 1, 0, %p1985;
	add.s64 	%rd4777, %rd9831, %rd4776;
	setp.lt.u64 	%p1986, %rd4777, %rd9831;
	selp.u64 	%rd4778, 1, 0, %p1986;
	add.s64 	%rd4779, %rd4777, %rd9;
	setp.lt.u64 	%p1987, %rd4779, %rd4777;
	selp.u64 	%rd4780, 1, 0, %p1987;
	add.s64 	%rd4781, %rd4780, %rd4778;
	add.s64 	%rd4782, %rd9832, %rd4781;
	setp.lt.u64 	%p1988, %rd4782, %rd9832;
	selp.u64 	%rd4783, 1, 0, %p1988;
	add.s64 	%rd4784, %rd4782, %rd8;
	setp.lt.u64 	%p1989, %rd4784, %rd4782;
	selp.u64 	%rd4785, 1, 0, %p1989;
	add.s64 	%rd4786, %rd4785, %rd4783;
	add.s64 	%rd4787, %rd9833, %rd4786;
	add.s64 	%rd4788, %rd4787, %rd7;
	setp.lt.u64 	%p1990, %rd794, %rd9821;
	selp.u64 	%rd4789, 1, 0, %p1990;
	sub.s64 	%rd4790, %rd4779, %rd9822;
	setp.lt.u64 	%p1991, %rd4779, %rd9822;
	selp.s64 	%rd4791, -1, 0, %p1990;
	add.s64 	%rd9840, %rd4790, %rd4791;
	setp.lt.u64 	%p1992, %rd4790, %rd4789;
	or.pred  	%p1993, %p1991, %p1992;
	selp.u64 	%rd4792, 1, 0, %p1993;
	sub.s64 	%rd4793, %rd4784, %rd9823;
	setp.lt.u64 	%p1994, %rd4784, %rd9823;
	selp.s64 	%rd4794, -1, 0, %p1993;
	add.s64 	%rd9839, %rd4793, %rd4794;
	setp.lt.u64 	%p1995, %rd4793, %rd4792;
	or.pred  	%p1996, %p1994, %p1995;
	selp.s64 	%rd4795, -1, 0, %p1996;
	sub.s64 	%rd4796, %rd4788, %rd9824;
	add.s64 	%rd9838, %rd4796, %rd4795;
	mov.u64 	%rd9830, %rd794;
$L__BB1_423:
	sub.s64 	%rd802, %rd9830, %rd9821;
	mul.lo.s64 	%rd4806, %rd9836, %rd790;
	mul.hi.u64 	%rd4807, %rd790, %rd9836;
	mul.lo.s64 	%rd4808, %rd9835, %rd790;
	mul.hi.u64 	%rd4809, %rd790, %rd9835;
	add.s64 	%rd4810, %rd4808, %rd4807;
	setp.lt.u64 	%p2004, %rd4810, %rd4808;
	selp.u64 	%rd4811, 1, 0, %p2004;
	add.s64 	%rd4812, %rd4809, %rd4811;
	mul.lo.s64 	%rd4813, %rd9834, %rd790;
	mul.hi.u64 	%rd4814, %rd790, %rd9834;
	add.s64 	%rd4815, %rd4813, %rd4812;
	setp.lt.u64 	%p2005, %rd4815, %rd4813;
	selp.u64 	%rd4816, 1, 0, %p2005;
	add.s64 	%rd4817, %rd4814, %rd4816;
	mul.hi.u64 	%rd4818, %rd9836, %rd9835;
	mad.lo.s64 	%rd4819, %rd9835, %rd9836, %rd4815;
	setp.lt.u64 	%p2006, %rd4819, %rd4815;
	selp.u64 	%rd4820, 1, 0, %p2006;
	add.s64 	%rd4821, %rd4818, %rd4820;
	mul.hi.u64 	%rd4822, %rd9836, %rd9834;
	mad.lo.s64 	%rd4823, %rd9834, %rd9836, %rd4817;
	setp.lt.u64 	%p2007, %rd4823, %rd4817;
	selp.u64 	%rd4824, 1, 0, %p2007;
	add.s64 	%rd4825, %rd4823, %rd4821;
	setp.lt.u64 	%p2008, %rd4825, %rd4823;
	selp.u64 	%rd4826, 1, 0, %p2008;
	add.s64 	%rd4827, %rd4822, %rd4824;
	add.s64 	%rd4828, %rd4827, %rd4826;
	mul.hi.u64 	%rd4829, %rd9835, %rd9834;
	mad.lo.s64 	%rd4830, %rd9834, %rd9835, %rd4828;
	setp.lt.u64 	%p2009, %rd4830, %rd4828;
	selp.u64 	%rd4831, 1, 0, %p2009;
	add.s64 	%rd4832, %rd4829, %rd4831;
	shl.b64 	%rd4833, %rd4806, 1;
	mov.b64 	{%r269, %r270}, %rd4806;
	mov.b64 	{%r271, %r272}, %rd4810;
	shf.l.wrap.b32 	%r273, %r270, %r271, 1;
	shf.l.wrap.b32 	%r274, %r271, %r272, 1;
	mov.b64 	%rd4834, {%r273, %r274};
	mov.b64 	{%r275, %r276}, %rd4819;
	shf.l.wrap.b32 	%r277, %r272, %r275, 1;
	shf.l.wrap.b32 	%r278, %r275, %r276, 1;
	mov.b64 	%rd4835, {%r277, %r278};
	mov.b64 	{%r279, %r280}, %rd4825;
	shf.l.wrap.b32 	%r281, %r276, %r279, 1;
	shf.l.wrap.b32 	%r282, %r279, %r280, 1;
	mov.b64 	%rd4836, {%r281, %r282};
	mov.b64 	{%r283, %r284}, %rd4830;
	shf.l.wrap.b32 	%r285, %r280, %r283, 1;
	shf.l.wrap.b32 	%r286, %r283, %r284, 1;
	mov.b64 	%rd4837, {%r285, %r286};
	shr.u64 	%rd4838, %rd4832, 63;
	mov.b64 	{%r287, %r288}, %rd4832;
	shf.l.wrap.b32 	%r289, %r284, %r287, 1;
	shf.l.wrap.b32 	%r290, %r287, %r288, 1;
	mov.b64 	%rd4839, {%r289, %r290};
	mul.hi.u64 	%rd4840, %rd790, %rd790;
	mul.hi.u64 	%rd4841, %rd9836, %rd9836;
	mul.hi.u64 	%rd4842, %rd9835, %rd9835;
	mul.hi.u64 	%rd4843, %rd9834, %rd9834;
	add.s64 	%rd803, %rd4833, %rd4840;
	setp.lt.u64 	%p2010, %rd803, %rd4833;
	selp.u64 	%rd4844, 1, 0, %p2010;
	mad.lo.s64 	%rd4845, %rd9836, %rd9836, %rd4834;
	setp.lt.u64 	%p2011, %rd4845, %rd4834;
	add.s64 	%rd804, %rd4845, %rd4844;
	setp.lt.u64 	%p2012, %rd804, %rd4845;
	or.pred  	%p2013, %p2011, %p2012;
	selp.u64 	%rd4846, 1, 0, %p2013;
	add.s64 	%rd4847, %rd4835, %rd4841;
	setp.lt.u64 	%p2014, %rd4847, %rd4835;
	add.s64 	%rd805, %rd4847, %rd4846;
	setp.lt.u64 	%p2015, %rd805, %rd4847;
	or.pred  	%p2016, %p2014, %p2015;
	selp.u64 	%rd4848, 1, 0, %p2016;
	mad.lo.s64 	%rd4849, %rd9835, %rd9835, %rd4836;
	setp.lt.u64 	%p2017, %rd4849, %rd4836;
	add.s64 	%rd4850, %rd4849, %rd4848;
	setp.lt.u64 	%p2018, %rd4850, %rd4849;
	or.pred  	%p2019, %p2017, %p2018;
	selp.u64 	%rd4851, 1, 0, %p2019;
	add.s64 	%rd4852, %rd4837, %rd4842;
	setp.lt.u64 	%p2020, %rd4852, %rd4837;
	add.s64 	%rd4853, %rd4852, %rd4851;
	setp.lt.u64 	%p2021, %rd4853, %rd4852;
	or.pred  	%p2022, %p2020, %p2021;
	selp.u64 	%rd4854, 1, 0, %p2022;
	mad.lo.s64 	%rd4855, %rd9834, %rd9834, %rd4839;
	setp.lt.u64 	%p2023, %rd4855, %rd4839;
	add.s64 	%rd4856, %rd4855, %rd4854;
	setp.lt.u64 	%p2024, %rd4856, %rd4855;
	or.pred  	%p2025, %p2023, %p2024;
	selp.u64 	%rd4857, 1, 0, %p2025;
	add.s64 	%rd4858, %rd4838, %rd4843;
	add.s64 	%rd4859, %rd4858, %rd4857;
	shl.b64 	%rd4860, %rd4850, 32;
	mov.b64 	{%r291, %r292}, %rd4850;
	mov.b64 	{%r293, %r294}, %rd4853;
	mov.b64 	%rd4861, {%r292, %r293};
	mov.b64 	{%r295, %r296}, %rd4856;
	mov.b64 	%rd4862, {%r294, %r295};
	mov.b64 	{%r297, %r298}, %rd4859;
	mov.b64 	%rd4863, {%r296, %r297};
	shr.u64 	%rd4864, %rd4859, 32;
	mul.lo.s64 	%rd4865, %rd4850, 977;
	mov.b64 	%rd4866, 977;
	mul.hi.u64 	%rd4867, %rd4850, %rd4866;
	mul.lo.s64 	%rd4868, %rd4853, 977;
	mul.hi.u64 	%rd4869, %rd4853, %rd4866;
	add.s64 	%rd4870, %rd4868, %rd4867;
	setp.lt.u64 	%p2026, %rd4870, %rd4868;
	selp.u64 	%rd4871, 1, 0, %p2026;
	add.s64 	%rd4872, %rd4869, %rd4871;
	mul.lo.s64 	%rd4873, %rd4856, 977;
	mul.hi.u64 	%rd4874, %rd4856, %rd4866;
	add.s64 	%rd4875, %rd4873, %rd4872;
	setp.lt.u64 	%p2027, %rd4875, %rd4873;
	selp.u64 	%rd4876, 1, 0, %p2027;
	add.s64 	%rd4877, %rd4874, %rd4876;
	mul.lo.s64 	%rd4878, %rd4859, 977;
	mul.hi.u64 	%rd4879, %rd4859, %rd4866;
	add.s64 	%rd4880, %rd4878, %rd4877;
	setp.lt.u64 	%p2028, %rd4880, %rd4878;
	selp.u64 	%rd4881, 1, 0, %p2028;
	add.s64 	%rd4882, %rd4879, %rd4881;
	add.s64 	%rd9842, %rd4865, %rd4860;
	setp.lt.u64 	%p2029, %rd9842, %rd4865;
	selp.u64 	%rd4883, 1, 0, %p2029;
	add.s64 	%rd4884, %rd4870, %rd4861;
	setp.lt.u64 	%p2030, %rd4884, %rd4870;
	add.s64 	%rd9843, %rd4884, %rd4883;
	setp.lt.u64 	%p2031, %rd9843, %rd4884;
	or.pred  	%p2032, %p2030, %p2031;
	selp.u64 	%rd4885, 1, 0, %p2032;
	add.s64 	%rd4886, %rd4875, %rd4862;
	setp.lt.u64 	%p2033, %rd4886, %rd4875;
	add.s64 	%rd9844, %rd4886, %rd4885;
	setp.lt.u64 	%p2034, %rd9844, %rd4886;
	or.pred  	%p2035, %p2033, %p2034;
	selp.u64 	%rd4887, 1, 0, %p2035;
	add.s64 	%rd4888, %rd4880, %rd4863;
	setp.lt.u64 	%p2036, %rd4888, %rd4880;
	add.s64 	%rd9845, %rd4888, %rd4887;
	setp.lt.u64 	%p2037, %rd9845, %rd4888;
	or.pred  	%p2038, %p2036, %p2037;
	selp.u64 	%rd4889, 1, 0, %p2038;
	add.s64 	%rd4890, %rd4882, %rd4864;
	add.s64 	%rd810, %rd4890, %rd4889;
	setp.eq.s64 	%p2039, %rd810, 0;
	mov.b64 	%rd9846, 0;
	@%p2039 bra 	$L__BB1_425;
	shl.b64 	%rd4891, %rd810, 32;
	shr.u64 	%rd4892, %rd810, 32;
	mov.b64 	%rd4893, 977;
	mul.hi.u64 	%rd4894, %rd810, %rd4893;
	mad.lo.s64 	%rd4895, %rd810, 977, %rd4891;
	setp.lt.u64 	%p2040, %rd4895, %rd4891;
	selp.u64 	%rd4896, 1, 0, %p2040;
	add.s64 	%rd9842, %rd4895, %rd9842;
	setp.lt.u64 	%p2041, %rd9842, %rd4895;
	selp.u64 	%rd4897, 1, 0, %p2041;
	add.s64 	%rd4898, %rd4897, %rd4896;
	add.s64 	%rd4899, %rd4892, %rd4894;
	setp.lt.u64 	%p2042, %rd4899, %rd4892;
	selp.u64 	%rd4900, 1, 0, %p2042;
	add.s64 	%rd4901, %rd9843, %rd4899;
	add.s64 	%rd4902, %rd4901, %rd4898;
	setp.lt.u64 	%p2043, %rd4902, %rd9843;
	not.b64 	%rd4903, %rd4899;
	setp.gt.u64 	%p2044, %rd4898, %rd4903;
	or.pred  	%p2045, %p2044, %p2043;
	selp.u64 	%rd4904, 1, 0, %p2045;
	add.s64 	%rd4905, %rd9844, %rd4900;
	add.s64 	%rd813, %rd4905, %rd4904;
	setp.lt.u64 	%p2046, %rd813, %rd9844;
	selp.u64 	%rd4906, 1, 0, %p2046;
	add.s64 	%rd814, %rd9845, %rd4906;
	setp.lt.u64 	%p2047, %rd814, %rd9845;
	selp.u64 	%rd9846, 1, 0, %p2047;
	mov.u64 	%rd9843, %rd4902;
	mov.u64 	%rd9844, %rd813;
	mov.u64 	%rd9845, %rd814;
$L__BB1_425:
	mad.lo.s64 	%rd9847, %rd790, %rd790, %rd9842;
	setp.lt.u64 	%p2048, %rd9847, %rd9842;
	selp.u64 	%rd4907, 1, 0, %p2048;
	add.s64 	%rd4908, %rd9843, %rd803;
	setp.lt.u64 	%p2049, %rd4908, %rd9843;
	add.s64 	%rd9848, %rd4908, %rd4907;
	setp.lt.u64 	%p2050, %rd9848, %rd4908;
	or.pred  	%p2051, %p2049, %p2050;
	selp.u64 	%rd4909, 1, 0, %p2051;
	add.s64 	%rd4910, %rd9844, %rd804;
	setp.lt.u64 	%p2052, %rd4910, %rd9844;
	add.s64 	%rd9849, %rd4910, %rd4909;
	setp.lt.u64 	%p2053, %rd9849, %rd4910;
	or.pred  	%p2054, %p2052, %p2053;
	selp.u64 	%rd4911, 1, 0, %p2054;
	add.s64 	%rd4912, %rd9845, %rd805;
	setp.lt.u64 	%p2055, %rd4912, %rd9845;
	add.s64 	%rd9850, %rd4912, %rd4911;
	setp.lt.u64 	%p2056, %rd9850, %rd4912;
	or.pred  	%p2057, %p2055, %p2056;
	selp.u64 	%rd4914, 1, 0, %p2057;
	add.s64 	%rd825, %rd9846, %rd4914;
	setp.ne.s64 	%p2058, %rd825, 0;
	setp.gt.u64 	%p2059, %rd9850, %rd7;
	or.pred  	%p2060, %p2058, %p2059;
	@%p2060 bra 	$L__BB1_431;
	setp.lt.u64 	%p2061, %rd9850, %rd7;
	@%p2061 bra 	$L__BB1_444;
	setp.gt.u64 	%p2062, %rd9849, %rd8;
	@%p2062 bra 	$L__BB1_431;
	setp.lt.u64 	%p2063, %rd9849, %rd8;
	@%p2063 bra 	$L__BB1_444;
	setp.gt.u64 	%p2064, %rd9848, %rd9;
	@%p2064 bra 	$L__BB1_431;
	setp.lt.u64 	%p2065, %rd9848, %rd9;
	setp.lt.u64 	%p2066, %rd9847, %rd10;
	or.pred  	%p2067, %p2065, %p2066;
	@%p2067 bra 	$L__BB1_444;
$L__BB1_431:
	sub.s64 	%rd826, %rd9847, %rd10;
	setp.lt.u64 	%p2068, %rd9847, %rd10;
	selp.u64 	%rd4915, 1, 0, %p2068;
	sub.s64 	%rd4916, %rd9848, %rd9;
	setp.lt.u64 	%p2069, %rd9848, %rd9;
	selp.s64 	%rd4917, -1, 0, %p2068;
	add.s64 	%rd9848, %rd4916, %rd4917;
	setp.lt.u64 	%p2070, %rd4916, %rd4915;
	or.pred  	%p2071, %p2069, %p2070;
	selp.u64 	%rd4918, 1, 0, %p2071;
	sub.s64 	%rd4919, %rd9849, %rd8;
	setp.lt.u64 	%p2072, %rd9849, %rd8;
	selp.s64 	%rd4920, -1, 0, %p2071;
	add.s64 	%rd9849, %rd4919, %rd4920;
	setp.lt.u64 	%p2073, %rd4919, %rd4918;
	or.pred  	%p2074, %p2072, %p2073;
	selp.u64 	%rd4921, 1, 0, %p2074;
	sub.s64 	%rd4922, %rd9850, %rd7;
	setp.lt.u64 	%p2075, %rd9850, %rd7;
	selp.s64 	%rd4923, -1, 0, %p2074;
	add.s64 	%rd9850, %rd4922, %rd4923;
	setp.lt.u64 	%p2076, %rd4922, %rd4921;
	or.pred  	%p2077, %p2075, %p2076;
	selp.s64 	%rd4924, -1, 0, %p2077;
	add.s64 	%rd830, %rd825, %rd4924;
	setp.ne.s64 	%p2078, %rd830, 0;
	setp.gt.u64 	%p2079, %rd9850, %rd7;
	or.pred  	%p2080, %p2078, %p2079;
	@%p2080 bra 	$L__BB1_437;
	setp.lt.u64 	%p2081, %rd9850, %rd7;
	mov.u64 	%rd9847, %rd826;
	@%p2081 bra 	$L__BB1_444;
	setp.gt.u64 	%p2082, %rd9849, %rd8;
	@%p2082 bra 	$L__BB1_437;
	setp.lt.u64 	%p2083, %rd9849, %rd8;
	mov.u64 	%rd9847, %rd826;
	@%p2083 bra 	$L__BB1_444;
	setp.gt.u64 	%p2084, %rd9848, %rd9;
	@%p2084 bra 	$L__BB1_437;
	setp.lt.u64 	%p2085, %rd9848, %rd9;
	setp.lt.u64 	%p2086, %rd826, %rd10;
	or.pred  	%p2087, %p2085, %p2086;
	mov.u64 	%rd9847, %rd826;
	@%p2087 bra 	$L__BB1_444;
$L__BB1_437:
	sub.s64 	%rd831, %rd826, %rd10;
	setp.lt.u64 	%p2088, %rd826, %rd10;
	selp.u64 	%rd4925, 1, 0, %p2088;
	sub.s64 	%rd4926, %rd9848, %rd9;
	setp.lt.u64 	%p2089, %rd9848, %rd9;
	selp.s64 	%rd4927, -1, 0, %p2088;
	add.s64 	%rd9848, %rd4926, %rd4927;
	setp.lt.u64 	%p2090, %rd4926, %rd4925;
	or.pred  	%p2091, %p2089, %p2090;
	selp.u64 	%rd4928, 1, 0, %p2091;
	sub.s64 	%rd4929, %rd9849, %rd8;
	setp.lt.u64 	%p2092, %rd9849, %rd8;
	selp.s64 	%rd4930, -1, 0, %p2091;
	add.s64 	%rd9849, %rd4929, %rd4930;
	setp.lt.u64 	%p2093, %rd4929, %rd4928;
	or.pred  	%p2094, %p2092, %p2093;
	selp.u64 	%rd4931, 1, 0, %p2094;
	sub.s64 	%rd4932, %rd9850, %rd7;
	setp.lt.u64 	%p2095, %rd9850, %rd7;
	selp.s64 	%rd4933, -1, 0, %p2094;
	add.s64 	%rd9850, %rd4932, %rd4933;
	setp.lt.u64 	%p2096, %rd4932, %rd4931;
	or.pred  	%p2097, %p2095, %p2096;
	selp.u64 	%rd4934, 1, 0, %p2097;
	setp.ne.s64 	%p2098, %rd830, %rd4934;
	setp.gt.u64 	%p2099, %rd9850, %rd7;
	or.pred  	%p2100, %p2098, %p2099;
	@%p2100 bra 	$L__BB1_443;
	setp.lt.u64 	%p2101, %rd9850, %rd7;
	mov.u64 	%rd9847, %rd831;
	@%p2101 bra 	$L__BB1_444;
	setp.gt.u64 	%p2102, %rd9849, %rd8;
	@%p2102 bra 	$L__BB1_443;
	setp.lt.u64 	%p2103, %rd9849, %rd8;
	mov.u64 	%rd9847, %rd831;
	@%p2103 bra 	$L__BB1_444;
	setp.gt.u64 	%p2104, %rd9848, %rd9;
	@%p2104 bra 	$L__BB1_443;
	setp.lt.u64 	%p2105, %rd9848, %rd9;
	setp.lt.u64 	%p2106, %rd831, %rd10;
	or.pred  	%p2107, %p2105, %p2106;
	mov.u64 	%rd9847, %rd831;
	@%p2107 bra 	$L__BB1_444;
$L__BB1_443:
	sub.s64 	%rd9847, %rd831, %rd10;
	setp.lt.u64 	%p2108, %rd831, %rd10;
	selp.u64 	%rd4935, 1, 0, %p2108;
	sub.s64 	%rd4936, %rd9848, %rd9;
	setp.lt.u64 	%p2109, %rd9848, %rd9;
	selp.s64 	%rd4937, -1, 0, %p2108;
	add.s64 	%rd9848, %rd4936, %rd4937;
	setp.lt.u64 	%p2110, %rd4936, %rd4935;
	or.pred  	%p2111, %p2109, %p2110;
	selp.u64 	%rd4938, 1, 0, %p2111;
	sub.s64 	%rd4939, %rd9849, %rd8;
	setp.lt.u64 	%p2112, %rd9849, %rd8;
	selp.s64 	%rd4940, -1, 0, %p2111;
	add.s64 	%rd9849, %rd4939, %rd4940;
	setp.lt.u64 	%p2113, %rd4939, %rd4938;
	or.pred  	%p2114, %p2112, %p2113;
	selp.s64 	%rd4941, -1, 0, %p2114;
	sub.s64 	%rd4942, %rd9850, %rd7;
	add.s64 	%rd9850, %rd4942, %rd4941;
$L__BB1_444:
	mul.hi.u64 	%rd4944, %rd9847, %rd790;
	mul.lo.s64 	%rd4945, %rd9836, %rd9847;
	mul.hi.u64 	%rd4946, %rd9847, %rd9836;
	add.s64 	%rd4947, %rd4945, %rd4944;
	setp.lt.u64 	%p2115, %rd4947, %rd4945;
	selp.u64 	%rd4948, 1, 0, %p2115;
	add.s64 	%rd4949, %rd4946, %rd4948;
	mul.lo.s64 	%rd4950, %rd9835, %rd9847;
	mul.hi.u64 	%rd4951, %rd9847, %rd9835;
	add.s64 	%rd4952, %rd4950, %rd4949;
	setp.lt.u64 	%p2116, %rd4952, %rd4950;
	selp.u64 	%rd4953, 1, 0, %p2116;
	add.s64 	%rd4954, %rd4951, %rd4953;
	mul.lo.s64 	%rd4955, %rd9834, %rd9847;
	mul.hi.u64 	%rd4956, %rd9847, %rd9834;
	add.s64 	%rd4957, %rd4955, %rd4954;
	setp.lt.u64 	%p2117, %rd4957, %rd4955;
	selp.u64 	%rd4958, 1, 0, %p2117;
	add.s64 	%rd4959, %rd4956, %rd4958;
	mul.hi.u64 	%rd4960, %rd9848, %rd790;
	mad.lo.s64 	%rd843, %rd790, %rd9848, %rd4947;
	setp.lt.u64 	%p2118, %rd843, %rd4947;
	selp.u64 	%rd4961, 1, 0, %p2118;
	add.s64 	%rd4962, %rd4960, %rd4961;
	mul.hi.u64 	%rd4963, %rd9848, %rd9836;
	mad.lo.s64 	%rd4964, %rd9836, %rd9848, %rd4952;
	setp.lt.u64 	%p2119, %rd4964, %rd4952;
	selp.u64 	%rd4965, 1, 0, %p2119;
	add.s64 	%rd4966, %rd4964, %rd4962;
	setp.lt.u64 	%p2120, %rd4966, %rd4964;
	selp.u64 	%rd4967, 1, 0, %p2120;
	add.s64 	%rd4968, %rd4963, %rd4965;
	add.s64 	%rd4969, %rd4968, %rd4967;
	mul.hi.u64 	%rd4970, %rd9848, %rd9835;
	mad.lo.s64 	%rd4971, %rd9835, %rd9848, %rd4957;
	setp.lt.u64 	%p2121, %rd4971, %rd4957;
	selp.u64 	%rd4972, 1, 0, %p2121;
	add.s64 	%rd4973, %rd4971, %rd4969;
	setp.lt.u64 	%p2122, %rd4973, %rd4971;
	selp.u64 	%rd4974, 1, 0, %p2122;
	add.s64 	%rd4975, %rd4970, %rd4972;
	add.s64 	%rd4976, %rd4975, %rd4974;
	mul.hi.u64 	%rd4977, %rd9848, %rd9834;
	mad.lo.s64 	%rd4978, %rd9834, %rd9848, %rd4959;
	setp.lt.u64 	%p2123, %rd4978, %rd4959;
	selp.u64 	%rd4979, 1, 0, %p2123;
	add.s64 	%rd4980, %rd4978, %rd4976;
	setp.lt.u64 	%p2124, %rd4980, %rd4978;
	selp.u64 	%rd4981, 1, 0, %p2124;
	add.s64 	%rd4982, %rd4977, %rd4979;
	add.s64 	%rd4983, %rd4982, %rd4981;
	mul.hi.u64 	%rd4984, %rd9849, %rd790;
	mad.lo.s64 	%rd844, %rd790, %rd9849, %rd4966;
	setp.lt.u64 	%p2125, %rd844, %rd4966;
	selp.u64 	%rd4985, 1, 0, %p2125;
	add.s64 	%rd4986, %rd4984, %rd4985;
	mul.hi.u64 	%rd4987, %rd9849, %rd9836;
	mad.lo.s64 	%rd4988, %rd9836, %rd9849, %rd4973;
	setp.lt.u64 	%p2126, %rd4988, %rd4973;
	selp.u64 	%rd4989, 1, 0, %p2126;
	add.s64 	%rd4990, %rd4988, %rd4986;
	setp.lt.u64 	%p2127, %rd4990, %rd4988;
	selp.u64 	%rd4991, 1, 0, %p2127;
	add.s64 	%rd4992, %rd4987, %rd4989;
	add.s64 	%rd4993, %rd4992, %rd4991;
	mul.hi.u64 	%rd4994, %rd9849, %rd9835;
	mad.lo.s64 	%rd4995, %rd9835, %rd9849, %rd4980;
	setp.lt.u64 	%p2128, %rd4995, %rd4980;
	selp.u64 	%rd4996, 1, 0, %p2128;
	add.s64 	%rd4997, %rd4995, %rd4993;
	setp.lt.u64 	%p2129, %rd4997, %rd4995;
	selp.u64 	%rd4998, 1, 0, %p2129;
	add.s64 	%rd4999, %rd4994, %rd4996;
	add.s64 	%rd5000, %rd4999, %rd4998;
	mul.hi.u64 	%rd5001, %rd9849, %rd9834;
	mad.lo.s64 	%rd5002, %rd9834, %rd9849, %rd4983;
	setp.lt.u64 	%p2130, %rd5002, %rd4983;
	selp.u64 	%rd5003, 1, 0, %p2130;
	add.s64 	%rd5004, %rd5002, %rd5000;
	setp.lt.u64 	%p2131, %rd5004, %rd5002;
	selp.u64 	%rd5005, 1, 0, %p2131;
	add.s64 	%rd5006, %rd5001, %rd5003;
	add.s64 	%rd5007, %rd5006, %rd5005;
	mul.hi.u64 	%rd5008, %rd9850, %rd790;
	mad.lo.s64 	%rd845, %rd790, %rd9850, %rd4990;
	setp.lt.u64 	%p2132, %rd845, %rd4990;
	selp.u64 	%rd5009, 1, 0, %p2132;
	add.s64 	%rd5010, %rd5008, %rd5009;
	mul.hi.u64 	%rd5011, %rd9850, %rd9836;
	mad.lo.s64 	%rd5012, %rd9836, %rd9850, %rd4997;
	setp.lt.u64 	%p2133, %rd5012, %rd4997;
	selp.u64 	%rd5013, 1, 0, %p2133;
	add.s64 	%rd5014, %rd5012, %rd5010;
	setp.lt.u64 	%p2134, %rd5014, %rd5012;
	selp.u64 	%rd5015, 1, 0, %p2134;
	add.s64 	%rd5016, %rd5011, %rd5013;
	add.s64 	%rd5017, %rd5016, %rd5015;
	mul.hi.u64 	%rd5018, %rd9850, %rd9835;
	mad.lo.s64 	%rd5019, %rd9835, %rd9850, %rd5004;
	setp.lt.u64 	%p2135, %rd5019, %rd5004;
	selp.u64 	%rd5020, 1, 0, %p2135;
	add.s64 	%rd5021, %rd5019, %rd5017;
	setp.lt.u64 	%p2136, %rd5021, %rd5019;
	selp.u64 	%rd5022, 1, 0, %p2136;
	add.s64 	%rd5023, %rd5018, %rd5020;
	add.s64 	%rd5024, %rd5023, %rd5022;
	mul.hi.u64 	%rd5025, %rd9850, %rd9834;
	mad.lo.s64 	%rd5026, %rd9834, %rd9850, %rd5007;
	setp.lt.u64 	%p2137, %rd5026, %rd5007;
	selp.u64 	%rd5027, 1, 0, %p2137;
	add.s64 	%rd5028, %rd5026, %rd5024;
	setp.lt.u64 	%p2138, %rd5028, %rd5026;
	selp.u64 	%rd5029, 1, 0, %p2138;
	add.s64 	%rd5030, %rd5025, %rd5027;
	add.s64 	%rd5031, %rd5030, %rd5029;
	shl.b64 	%rd5032, %rd5014, 32;
	mov.b64 	{%r299, %r300}, %rd5014;
	mov.b64 	{%r301, %r302}, %rd5021;
	mov.b64 	%rd5033, {%r300, %r301};
	mov.b64 	{%r303, %r304}, %rd5028;
	mov.b64 	%rd5034, {%r302, %r303};
	mov.b64 	{%r305, %r306}, %rd5031;
	mov.b64 	%rd5035, {%r304, %r305};
	shr.u64 	%rd5036, %rd5031, 32;
	mul.lo.s64 	%rd5037, %rd5014, 977;
	mov.b64 	%rd5038, 977;
	mul.hi.u64 	%rd5039, %rd5014, %rd5038;
	mul.lo.s64 	%rd5040, %rd5021, 977;
	mul.hi.u64 	%rd5041, %rd5021, %rd5038;
	add.s64 	%rd5042, %rd5040, %rd5039;
	setp.lt.u64 	%p2139, %rd5042, %rd5040;
	selp.u64 	%rd5043, 1, 0, %p2139;
	add.s64 	%rd5044, %rd5041, %rd5043;
	mul.lo.s64 	%rd5045, %rd5028, 977;
	mul.hi.u64 	%rd5046, %rd5028, %rd5038;
	add.s64 	%rd5047, %rd5045, %rd5044;
	setp.lt.u64 	%p2140, %rd5047, %rd5045;
	selp.u64 	%rd5048, 1, 0, %p2140;
	add.s64 	%rd5049, %rd5046, %rd5048;
	mul.lo.s64 	%rd5050, %rd5031, 977;
	mul.hi.u64 	%rd5051, %rd5031, %rd5038;
	add.s64 	%rd5052, %rd5050, %rd5049;
	setp.lt.u64 	%p2141, %rd5052, %rd5050;
	selp.u64 	%rd5053, 1, 0, %p2141;
	add.s64 	%rd5054, %rd5051, %rd5053;
	add.s64 	%rd9851, %rd5037, %rd5032;
	setp.lt.u64 	%p2142, %rd9851, %rd5037;
	selp.u64 	%rd5055, 1, 0, %p2142;
	add.s64 	%rd5056, %rd5042, %rd5033;
	setp.lt.u64 	%p2143, %rd5056, %rd5042;
	add.s64 	%rd9852, %rd5056, %rd5055;
	setp.lt.u64 	%p2144, %rd9852, %rd5056;
	or.pred  	%p2145, %p2143, %p2144;
	selp.u64 	%rd5057, 1, 0, %p2145;
	add.s64 	%rd5058, %rd5047, %rd5034;
	setp.lt.u64 	%p2146, %rd5058, %rd5047;
	add.s64 	%rd9853, %rd5058, %rd5057;
	setp.lt.u64 	%p2147, %rd9853, %rd5058;
	or.pred  	%p2148, %p2146, %p2147;
	selp.u64 	%rd5059, 1, 0, %p2148;
	add.s64 	%rd5060, %rd5052, %rd5035;
	setp.lt.u64 	%p2149, %rd5060, %rd5052;
	add.s64 	%rd9854, %rd5060, %rd5059;
	setp.lt.u64 	%p2150, %rd9854, %rd5060;
	or.pred  	%p2151, %p2149, %p2150;
	selp.u64 	%rd5061, 1, 0, %p2151;
	add.s64 	%rd5062, %rd5054, %rd5036;
	add.s64 	%rd850, %rd5062, %rd5061;
	setp.eq.s64 	%p2152, %rd850, 0;
	mov.b64 	%rd9855, 0;
	@%p2152 bra 	$L__BB1_446;
	shl.b64 	%rd5063, %rd850, 32;
	shr.u64 	%rd5064, %rd850, 32;
	mov.b64 	%rd5065, 977;
	mul.hi.u64 	%rd5066, %rd850, %rd5065;
	mad.lo.s64 	%rd5067, %rd850, 977, %rd5063;
	setp.lt.u64 	%p2153, %rd5067, %rd5063;
	selp.u64 	%rd5068, 1, 0, %p2153;
	add.s64 	%rd9851, %rd5067, %rd9851;
	setp.lt.u64 	%p2154, %rd9851, %rd5067;
	selp.u64 	%rd5069, 1, 0, %p2154;
	add.s64 	%rd5070, %rd5069, %rd5068;
	add.s64 	%rd5071, %rd5064, %rd5066;
	setp.lt.u64 	%p2155, %rd5071, %rd5064;
	selp.u64 	%rd5072, 1, 0, %p2155;
	add.s64 	%rd5073, %rd9852, %rd5071;
	add.s64 	%rd5074, %rd5073, %rd5070;
	setp.lt.u64 	%p2156, %rd5074, %rd9852;
	not.b64 	%rd5075, %rd5071;
	setp.gt.u64 	%p2157, %rd5070, %rd5075;
	or.pred  	%p2158, %p2157, %p2156;
	selp.u64 	%rd5076, 1, 0, %p2158;
	add.s64 	%rd5077, %rd9853, %rd5072;
	add.s64 	%rd853, %rd5077, %rd5076;
	setp.lt.u64 	%p2159, %rd853, %rd9853;
	selp.u64 	%rd5078, 1, 0, %p2159;
	add.s64 	%rd854, %rd9854, %rd5078;
	setp.lt.u64 	%p2160, %rd854, %rd9854;
	selp.u64 	%rd9855, 1, 0, %p2160;
	mov.u64 	%rd9852, %rd5074;
	mov.u64 	%rd9853, %rd853;
	mov.u64 	%rd9854, %rd854;
$L__BB1_446:
	mad.lo.s64 	%rd9856, %rd790, %rd9847, %rd9851;
	setp.lt.u64 	%p2161, %rd9856, %rd9851;
	selp.u64 	%rd5079, 1, 0, %p2161;
	add.s64 	%rd5080, %rd9852, %rd843;
	setp.lt.u64 	%p2162, %rd5080, %rd9852;
	add.s64 	%rd9857, %rd5080, %rd5079;
	setp.lt.u64 	%p2163, %rd9857, %rd5080;
	or.pred  	%p2164, %p2162, %p2163;
	selp.u64 	%rd5081, 1, 0, %p2164;
	add.s64 	%rd5082, %rd9853, %rd844;
	setp.lt.u64 	%p2165, %rd5082, %rd9853;
	add.s64 	%rd9858, %rd5082, %rd5081;
	setp.lt.u64 	%p2166, %rd9858, %rd5082;
	or.pred  	%p2167, %p2165, %p2166;
	selp.u64 	%rd5083, 1, 0, %p2167;
	add.s64 	%rd5084, %rd9854, %rd845;
	setp.lt.u64 	%p2168, %rd5084, %rd9854;
	add.s64 	%rd9859, %rd5084, %rd5083;
	setp.lt.u64 	%p2169, %rd9859, %rd5084;
	or.pred  	%p2170, %p2168, %p2169;
	selp.u64 	%rd5086, 1, 0, %p2170;
	add.s64 	%rd865, %rd9855, %rd5086;
	setp.ne.s64 	%p2171, %rd865, 0;
	setp.gt.u64 	%p2172, %rd9859, %rd7;
	or.pred  	%p2173, %p2171, %p2172;
	@%p2173 bra 	$L__BB1_452;
	setp.lt.u64 	%p2174, %rd9859, %rd7;
	@%p2174 bra 	$L__BB1_465;
	setp.gt.u64 	%p2175, %rd9858, %rd8;
	@%p2175 bra 	$L__BB1_452;
	setp.lt.u64 	%p2176, %rd9858, %rd8;
	@%p2176 bra 	$L__BB1_465;
	setp.gt.u64 	%p2177, %rd9857, %rd9;
	@%p2177 bra 	$L__BB1_452;
	setp.lt.u64 	%p2178, %rd9857, %rd9;
	setp.lt.u64 	%p2179, %rd9856, %rd10;
	or.pred  	%p2180, %p2178, %p2179;
	@%p2180 bra 	$L__BB1_465;
$L__BB1_452:
	sub.s64 	%rd866, %rd9856, %rd10;
	setp.lt.u64 	%p2181, %rd9856, %rd10;
	selp.u64 	%rd5087, 1, 0, %p2181;
	sub.s64 	%rd5088, %rd9857, %rd9;
	setp.lt.u64 	%p2182, %rd9857, %rd9;
	selp.s64 	%rd5089, -1, 0, %p2181;
	add.s64 	%rd9857, %rd5088, %rd5089;
	setp.lt.u64 	%p2183, %rd5088, %rd5087;
	or.pred  	%p2184, %p2182, %p2183;
	selp.u64 	%rd5090, 1, 0, %p2184;
	sub.s64 	%rd5091, %rd9858, %rd8;
	setp.lt.u64 	%p2185, %rd9858, %rd8;
	selp.s64 	%rd5092, -1, 0, %p2184;
	add.s64 	%rd9858, %rd5091, %rd5092;
	setp.lt.u64 	%p2186, %rd5091, %rd5090;
	or.pred  	%p2187, %p2185, %p2186;
	selp.u64 	%rd5093, 1, 0, %p2187;
	sub.s64 	%rd5094, %rd9859, %rd7;
	setp.lt.u64 	%p2188, %rd9859, %rd7;
	selp.s64 	%rd5095, -1, 0, %p2187;
	add.s64 	%rd9859, %rd5094, %rd5095;
	setp.lt.u64 	%p2189, %rd5094, %rd5093;
	or.pred  	%p2190, %p2188, %p2189;
	selp.s64 	%rd5096, -1, 0, %p2190;
	add.s64 	%rd870, %rd865, %rd5096;
	setp.ne.s64 	%p2191, %rd870, 0;
	setp.gt.u64 	%p2192, %rd9859, %rd7;
	or.pred  	%p2193, %p2191, %p2192;
	@%p2193 bra 	$L__BB1_458;
	setp.lt.u64 	%p2194, %rd9859, %rd7;
	mov.u64 	%rd9856, %rd866;
	@%p2194 bra 	$L__BB1_465;
	setp.gt.u64 	%p2195, %rd9858, %rd8;
	@%p2195 bra 	$L__BB1_458;
	setp.lt.u64 	%p2196, %rd9858, %rd8;
	mov.u64 	%rd9856, %rd866;
	@%p2196 bra 	$L__BB1_465;
	setp.gt.u64 	%p2197, %rd9857, %rd9;
	@%p2197 bra 	$L__BB1_458;
	setp.lt.u64 	%p2198, %rd9857, %rd9;
	setp.lt.u64 	%p2199, %rd866, %rd10;
	or.pred  	%p2200, %p2198, %p2199;
	mov.u64 	%rd9856, %rd866;
	@%p2200 bra 	$L__BB1_465;
$L__BB1_458:
	sub.s64 	%rd871, %rd866, %rd10;
	setp.lt.u64 	%p2201, %rd866, %rd10;
	selp.u64 	%rd5097, 1, 0, %p2201;
	sub.s64 	%rd5098, %rd9857, %rd9;
	setp.lt.u64 	%p2202, %rd9857, %rd9;
	selp.s64 	%rd5099, -1, 0, %p2201;
	add.s64 	%rd9857, %rd5098, %rd5099;
	setp.lt.u64 	%p2203, %rd5098, %rd5097;
	or.pred  	%p2204, %p2202, %p2203;
	selp.u64 	%rd5100, 1, 0, %p2204;
	sub.s64 	%rd5101, %rd9858, %rd8;
	setp.lt.u64 	%p2205, %rd9858, %rd8;
	selp.s64 	%rd5102, -1, 0, %p2204;
	add.s64 	%rd9858, %rd5101, %rd5102;
	setp.lt.u64 	%p2206, %rd5101, %rd5100;
	or.pred  	%p2207, %p2205, %p2206;
	selp.u64 	%rd5103, 1, 0, %p2207;
	sub.s64 	%rd5104, %rd9859, %rd7;
	setp.lt.u64 	%p2208, %rd9859, %rd7;
	selp.s64 	%rd5105, -1, 0, %p2207;
	add.s64 	%rd9859, %rd5104, %rd5105;
	setp.lt.u64 	%p2209, %rd5104, %rd5103;
	or.pred  	%p2210, %p2208, %p2209;
	selp.u64 	%rd5106, 1, 0, %p2210;
	setp.ne.s64 	%p2211, %rd870, %rd5106;
	setp.gt.u64 	%p2212, %rd9859, %rd7;
	or.pred  	%p2213, %p2211, %p2212;
	@%p2213 bra 	$L__BB1_464;
	setp.lt.u64 	%p2214, %rd9859, %rd7;
	mov.u64 	%rd9856, %rd871;
	@%p2214 bra 	$L__BB1_465;
	setp.gt.u64 	%p2215, %rd9858, %rd8;
	@%p2215 bra 	$L__BB1_464;
	setp.lt.u64 	%p2216, %rd9858, %rd8;
	mov.u64 	%rd9856, %rd871;
	@%p2216 bra 	$L__BB1_465;
	setp.gt.u64 	%p2217, %rd9857, %rd9;
	@%p2217 bra 	$L__BB1_464;
	setp.lt.u64 	%p2218, %rd9857, %rd9;
	setp.lt.u64 	%p2219, %rd871, %rd10;
	or.pred  	%p2220, %p2218, %p2219;
	mov.u64 	%rd9856, %rd871;
	@%p2220 bra 	$L__BB1_465;
$L__BB1_464:
	sub.s64 	%rd9856, %rd871, %rd10;
	setp.lt.u64 	%p2221, %rd871, %rd10;
	selp.u64 	%rd5107, 1, 0, %p2221;
	sub.s64 	%rd5108, %rd9857, %rd9;
	setp.lt.u64 	%p2222, %rd9857, %rd9;
	selp.s64 	%rd5109, -1, 0, %p2221;
	add.s64 	%rd9857, %rd5108, %rd5109;
	setp.lt.u64 	%p2223, %rd5108, %rd5107;
	or.pred  	%p2224, %p2222, %p2223;
	selp.u64 	%rd5110, 1, 0, %p2224;
	sub.s64 	%rd5111, %rd9858, %rd8;
	setp.lt.u64 	%p2225, %rd9858, %rd8;
	selp.s64 	%rd5112, -1, 0, %p2224;
	add.s64 	%rd9858, %rd5111, %rd5112;
	setp.lt.u64 	%p2226, %rd5111, %rd5110;
	or.pred  	%p2227, %p2225, %p2226;
	selp.s64 	%rd5113, -1, 0, %p2227;
	sub.s64 	%rd5114, %rd9859, %rd7;
	add.s64 	%rd9859, %rd5114, %rd5113;
$L__BB1_465:
	mul.lo.s64 	%rd5116, %rd9840, %rd802;
	mul.hi.u64 	%rd5117, %rd802, %rd9840;
	mul.lo.s64 	%rd5118, %rd9839, %rd802;
	mul.hi.u64 	%rd5119, %rd802, %rd9839;
	add.s64 	%rd5120, %rd5118, %rd5117;
	setp.lt.u64 	%p2228, %rd5120, %rd5118;
	selp.u64 	%rd5121, 1, 0, %p2228;
	add.s64 	%rd5122, %rd5119, %rd5121;
	mul.lo.s64 	%rd5123, %rd9838, %rd802;
	mul.hi.u64 	%rd5124, %rd802, %rd9838;
	add.s64 	%rd5125, %rd5123, %rd5122;
	setp.lt.u64 	%p2229, %rd5125, %rd5123;
	selp.u64 	%rd5126, 1, 0, %p2229;
	add.s64 	%rd5127, %rd5124, %rd5126;
	mul.hi.u64 	%rd5128, %rd9840, %rd9839;
	mad.lo.s64 	%rd5129, %rd9839, %rd9840, %rd5125;
	setp.lt.u64 	%p2230, %rd5129, %rd5125;
	selp.u64 	%rd5130, 1, 0, %p2230;
	add.s64 	%rd5131, %rd5128, %rd5130;
	mul.hi.u64 	%rd5132, %rd9840, %rd9838;
	mad.lo.s64 	%rd5133, %rd9838, %rd9840, %rd5127;
	setp.lt.u64 	%p2231, %rd5133, %rd5127;
	selp.u64 	%rd5134, 1, 0, %p2231;
	add.s64 	%rd5135, %rd5133, %rd5131;
	setp.lt.u64 	%p2232, %rd5135, %rd5133;
	selp.u64 	%rd5136, 1, 0, %p2232;
	add.s64 	%rd5137, %rd5132, %rd5134;
	add.s64 	%rd5138, %rd5137, %rd5136;
	mul.hi.u64 	%rd5139, %rd9839, %rd9838;
	mad.lo.s64 	%rd5140, %rd9838, %rd9839, %rd5138;
	setp.lt.u64 	%p2233, %rd5140, %rd5138;
	selp.u64 	%rd5141, 1, 0, %p2233;
	add.s64 	%rd5142, %rd5139, %rd5141;
	shl.b64 	%rd5143, %rd5116, 1;
	mov.b64 	{%r307, %r308}, %rd5116;
	mov.b64 	{%r309, %r310}, %rd5120;
	shf.l.wrap.b32 	%r311, %r308, %r309, 1;
	shf.l.wrap.b32 	%r312, %r309, %r310, 1;
	mov.b64 	%rd5144, {%r311, %r312};
	mov.b64 	{%r313, %r314}, %rd5129;
	shf.l.wrap.b32 	%r315, %r310, %r313, 1;
	shf.l.wrap.b32 	%r316, %r313, %r314, 1;
	mov.b64 	%rd5145, {%r315, %r316};
	mov.b64 	{%r317, %r318}, %rd5135;
	shf.l.wrap.b32 	%r319, %r314, %r317, 1;
	shf.l.wrap.b32 	%r320, %r317, %r318, 1;
	mov.b64 	%rd5146, {%r319, %r320};
	mov.b64 	{%r321, %r322}, %rd5140;
	shf.l.wrap.b32 	%r323, %r318, %r321, 1;
	shf.l.wrap.b32 	%r324, %r321, %r322, 1;
	mov.b64 	%rd5147, {%r323, %r324};
	shr.u64 	%rd5148, %rd5142, 63;
	mov.b64 	{%r325, %r326}, %rd5142;
	shf.l.wrap.b32 	%r327, %r322, %r325, 1;
	shf.l.wrap.b32 	%r328, %r325, %r326, 1;
	mov.b64 	%rd5149, {%r327, %r328};
	mul.hi.u64 	%rd5150, %rd802, %rd802;
	mul.hi.u64 	%rd5151, %rd9840, %rd9840;
	mul.hi.u64 	%rd5152, %rd9839, %rd9839;
	mul.hi.u64 	%rd5153, %rd9838, %rd9838;
	add.s64 	%rd883, %rd5143, %rd5150;
	setp.lt.u64 	%p2234, %rd883, %rd5143;
	selp.u64 	%rd5154, 1, 0, %p2234;
	mad.lo.s64 	%rd5155, %rd9840, %rd9840, %rd5144;
	setp.lt.u64 	%p2235, %rd5155, %rd5144;
	add.s64 	%rd884, %rd5155, %rd5154;
	setp.lt.u64 	%p2236, %rd884, %rd5155;
	or.pred  	%p2237, %p2235, %p2236;
	selp.u64 	%rd5156, 1, 0, %p2237;
	add.s64 	%rd5157, %rd5145, %rd5151;
	setp.lt.u64 	%p2238, %rd5157, %rd5145;
	add.s64 	%rd885, %rd5157, %rd5156;
	setp.lt.u64 	%p2239, %rd885, %rd5157;
	or.pred  	%p2240, %p2238, %p2239;
	selp.u64 	%rd5158, 1, 0, %p2240;
	mad.lo.s64 	%rd5159, %rd9839, %rd9839, %rd5146;
	setp.lt.u64 	%p2241, %rd5159, %rd5146;
	add.s64 	%rd5160, %rd5159, %rd5158;
	setp.lt.u64 	%p2242, %rd5160, %rd5159;
	or.pred  	%p2243, %p2241, %p2242;
	selp.u64 	%rd5161, 1, 0, %p2243;
	add.s64 	%rd5162, %rd5147, %rd5152;
	setp.lt.u64 	%p2244, %rd5162, %rd5147;
	add.s64 	%rd5163, %rd5162, %rd5161;
	setp.lt.u64 	%p2245, %rd5163, %rd5162;
	or.pred  	%p2246, %p2244, %p2245;
	selp.u64 	%rd5164, 1, 0, %p2246;
	mad.lo.s64 	%rd5165, %rd9838, %rd9838, %rd5149;
	setp.lt.u64 	%p2247, %rd5165, %rd5149;
	add.s64 	%rd5166, %rd5165, %rd5164;
	setp.lt.u64 	%p2248, %rd5166, %rd5165;
	or.pred  	%p2249, %p2247, %p2248;
	selp.u64 	%rd5167, 1, 0, %p2249;
	add.s64 	%rd5168, %rd5148, %rd5153;
	add.s64 	%rd5169, %rd5168, %rd5167;
	shl.b64 	%rd5170, %rd5160, 32;
	mov.b64 	{%r329, %r330}, %rd5160;
	mov.b64 	{%r331, %r332}, %rd5163;
	mov.b64 	%rd5171, {%r330, %r331};
	mov.b64 	{%r333, %r334}, %rd5166;
	mov.b64 	%rd5172, {%r332, %r333};
	mov.b64 	{%r335, %r336}, %rd5169;
	mov.b64 	%rd5173, {%r334, %r335};
	shr.u64 	%rd5174, %rd5169, 32;
	mul.lo.s64 	%rd5175, %rd5160, 977;
	mov.b64 	%rd5176, 977;
	mul.hi.u64 	%rd5177, %rd5160, %rd5176;
	mul.lo.s64 	%rd5178, %rd5163, 977;
	mul.hi.u64 	%rd5179, %rd5163, %rd5176;
	add.s64 	%rd5180, %rd5178, %rd5177;
	setp.lt.u64 	%p2250, %rd5180, %rd5178;
	selp.u64 	%rd5181, 1, 0, %p2250;
	add.s64 	%rd5182, %rd5179, %rd5181;
	mul.lo.s64 	%rd5183, %rd5166, 977;
	mul.hi.u64 	%rd5184, %rd5166, %rd5176;
	add.s64 	%rd5185, %rd5183, %rd5182;
	setp.lt.u64 	%p2251, %rd5185, %rd5183;
	selp.u64 	%rd5186, 1, 0, %p2251;
	add.s64 	%rd5187, %rd5184, %rd5186;
	mul.lo.s64 	%rd5188, %rd5169, 977;
	mul.hi.u64 	%rd5189, %rd5169, %rd5176;
	add.s64 	%rd5190, %rd5188, %rd5187;
	setp.lt.u64 	%p2252, %rd5190, %rd5188;
	selp.u64 	%rd5191, 1, 0, %p2252;
	add.s64 	%rd5192, %rd5189, %rd5191;
	add.s64 	%rd9860, %rd5175, %rd5170;
	setp.lt.u64 	%p2253, %rd9860, %rd5175;
	selp.u64 	%rd5193, 1, 0, %p2253;
	add.s64 	%rd5194, %rd5180, %rd5171;
	setp.lt.u64 	%p2254, %rd5194, %rd5180;
	add.s64 	%rd9861, %rd5194, %rd5193;
	setp.lt.u64 	%p2255, %rd9861, %rd5194;
	or.pred  	%p2256, %p2254, %p2255;
	selp.u64 	%rd5195, 1, 0, %p2256;
	add.s64 	%rd5196, %rd5185, %rd5172;
	setp.lt.u64 	%p2257, %rd5196, %rd5185;
	add.s64 	%rd9862, %rd5196, %rd5195;
	setp.lt.u64 	%p2258, %rd9862, %rd5196;
	or.pred  	%p2259, %p2257, %p2258;
	selp.u64 	%rd5197, 1, 0, %p2259;
	add.s64 	%rd5198, %rd5190, %rd5173;
	setp.lt.u64 	%p2260, %rd5198, %rd5190;
	add.s64 	%rd9863, %rd5198, %rd5197;
	setp.lt.u64 	%p2261, %rd9863, %rd5198;
	or.pred  	%p2262, %p2260, %p2261;
	selp.u64 	%rd5199, 1, 0, %p2262;
	add.s64 	%rd5200, %rd5192, %rd5174;
	add.s64 	%rd890, %rd5200, %rd5199;
	setp.eq.s64 	%p2263, %rd890, 0;
	mov.b64 	%rd9864, 0;
	@%p2263 bra 	$L__BB1_467;
	shl.b64 	%rd5201, %rd890, 32;
	shr.u64 	%rd5202, %rd890, 32;
	mov.b64 	%rd5203, 977;
	mul.hi.u64 	%rd5204, %rd890, %rd5203;
	mad.lo.s64 	%rd5205, %rd890, 977, %rd5201;
	setp.lt.u64 	%p2264, %rd5205, %rd5201;
	selp.u64 	%rd5206, 1, 0, %p2264;
	add.s64 	%rd9860, %rd5205, %rd9860;
	setp.lt.u64 	%p2265, %rd9860, %rd5205;
	selp.u64 	%rd5207, 1, 0, %p2265;
	add.s64 	%rd5208, %rd5207, %rd5206;
	add.s64 	%rd5209, %rd5202, %rd5204;
	setp.lt.u64 	%p2266, %rd5209, %rd5202;
	selp.u64 	%rd5210, 1, 0, %p2266;
	add.s64 	%rd5211, %rd9861, %rd5209;
	add.s64 	%rd5212, %rd5211, %rd5208;
	setp.lt.u64 	%p2267, %rd5212, %rd9861;
	not.b64 	%rd5213, %rd5209;
	setp.gt.u64 	%p2268, %rd5208, %rd5213;
	or.pred  	%p2269, %p2268, %p2267;
	selp.u64 	%rd5214, 1, 0, %p2269;
	add.s64 	%rd5215, %rd9862, %rd5210;
	add.s64 	%rd893, %rd5215, %rd5214;
	setp.lt.u64 	%p2270, %rd893, %rd9862;
	selp.u64 	%rd5216, 1, 0, %p2270;
	add.s64 	%rd894, %rd9863, %rd5216;
	setp.lt.u64 	%p2271, %rd894, %rd9863;
	selp.u64 	%rd9864, 1, 0, %p2271;
	mov.u64 	%rd9861, %rd5212;
	mov.u64 	%rd9862, %rd893;
	mov.u64 	%rd9863, %rd894;
$L__BB1_467:
	mad.lo.s64 	%rd9865, %rd802, %rd802, %rd9860;
	setp.lt.u64 	%p2272, %rd9865, %rd9860;
	selp.u64 	%rd5217, 1, 0, %p2272;
	add.s64 	%rd5218, %rd9861, %rd883;
	setp.lt.u64 	%p2273, %rd5218, %rd9861;
	add.s64 	%rd9866, %rd5218, %rd5217;
	setp.lt.u64 	%p2274, %rd9866, %rd5218;
	or.pred  	%p2275, %p2273, %p2274;
	selp.u64 	%rd5219, 1, 0, %p2275;
	add.s64 	%rd5220, %rd9862, %rd884;
	setp.lt.u64 	%p2276, %rd5220, %rd9862;
	add.s64 	%rd9867, %rd5220, %rd5219;
	setp.lt.u64 	%p2277, %rd9867, %rd5220;
	or.pred  	%p2278, %p2276, %p2277;
	selp.u64 	%rd5221, 1, 0, %p2278;
	add.s64 	%rd5222, %rd9863, %rd885;
	setp.lt.u64 	%p2279, %rd5222, %rd9863;
	add.s64 	%rd9868, %rd5222, %rd5221;
	setp.lt.u64 	%p2280, %rd9868, %rd5222;
	or.pred  	%p2281, %p2279, %p2280;
	selp.u64 	%rd5224, 1, 0, %p2281;
	add.s64 	%rd905, %rd9864, %rd5224;
	setp.ne.s64 	%p2282, %rd905, 0;
	setp.gt.u64 	%p2283, %rd9868, %rd7;
	or.pred  	%p2284, %p2282, %p2283;
	@%p2284 bra 	$L__BB1_473;
	setp.lt.u64 	%p2285, %rd9868, %rd7;
	@%p2285 bra 	$L__BB1_486;
	setp.gt.u64 	%p2286, %rd9867, %rd8;
	@%p2286 bra 	$L__BB1_473;
	setp.lt.u64 	%p2287, %rd9867, %rd8;
	@%p2287 bra 	$L__BB1_486;
	setp.gt.u64 	%p2288, %rd9866, %rd9;
	@%p2288 bra 	$L__BB1_473;
	setp.lt.u64 	%p2289, %rd9866, %rd9;
	setp.lt.u64 	%p2290, %rd9865, %rd10;
	or.pred  	%p2291, %p2289, %p2290;
	@%p2291 bra 	$L__BB1_486;
$L__BB1_473:
	sub.s64 	%rd906, %rd9865, %rd10;
	setp.lt.u64 	%p2292, %rd9865, %rd10;
	selp.u64 	%rd5225, 1, 0, %p2292;
	sub.s64 	%rd5226, %rd9866, %rd9;
	setp.lt.u64 	%p2293, %rd9866, %rd9;
	selp.s64 	%rd5227, -1, 0, %p2292;
	add.s64 	%rd9866, %rd5226, %rd5227;
	setp.lt.u64 	%p2294, %rd5226, %rd5225;
	or.pred  	%p2295, %p2293, %p2294;
	selp.u64 	%rd5228, 1, 0, %p2295;
	sub.s64 	%rd5229, %rd9867, %rd8;
	setp.lt.u64 	%p2296, %rd9867, %rd8;
	selp.s64 	%rd5230, -1, 0, %p2295;
	add.s64 	%rd9867, %rd5229, %rd5230;
	setp.lt.u64 	%p2297, %rd5229, %rd5228;
	or.pred  	%p2298, %p2296, %p2297;
	selp.u64 	%rd5231, 1, 0, %p2298;
	sub.s64 	%rd5232, %rd9868, %rd7;
	setp.lt.u64 	%p2299, %rd9868, %rd7;
	selp.s64 	%rd5233, -1, 0, %p2298;
	add.s64 	%rd9868, %rd5232, %rd5233;
	setp.lt.u64 	%p2300, %rd5232, %rd5231;
	or.pred  	%p2301, %p2299, %p2300;
	selp.s64 	%rd5234, -1, 0, %p2301;
	add.s64 	%rd910, %rd905, %rd5234;
	setp.ne.s64 	%p2302, %rd910, 0;
	setp.gt.u64 	%p2303, %rd9868, %rd7;
	or.pred  	%p2304, %p2302, %p2303;
	@%p2304 bra 	$L__BB1_479;
	setp.lt.u64 	%p2305, %rd9868, %rd7;
	mov.u64 	%rd9865, %rd906;
	@%p2305 bra 	$L__BB1_486;
	setp.gt.u64 	%p2306, %rd9867, %rd8;
	@%p2306 bra 	$L__BB1_479;
	setp.lt.u64 	%p2307, %rd9867, %rd8;
	mov.u64 	%rd9865, %rd906;
	@%p2307 bra 	$L__BB1_486;
	setp.gt.u64 	%p2308, %rd9866, %rd9;
	@%p2308 bra 	$L__BB1_479;
	setp.lt.u64 	%p2309, %rd9866, %rd9;
	setp.lt.u64 	%p2310, %rd906, %rd10;
	or.pred  	%p2311, %p2309, %p2310;
	mov.u64 	%rd9865, %rd906;
	@%p2311 bra 	$L__BB1_486;
$L__BB1_479:
	sub.s64 	%rd911, %rd906, %rd10;
	setp.lt.u64 	%p2312, %rd906, %rd10;
	selp.u64 	%rd5235, 1, 0, %p2312;
	sub.s64 	%rd5236, %rd9866, %rd9;
	setp.lt.u64 	%p2313, %rd9866, %rd9;
	selp.s64 	%rd5237, -1, 0, %p2312;
	add.s64 	%rd9866, %rd5236, %rd5237;
	setp.lt.u64 	%p2314, %rd5236, %rd5235;
	or.pred  	%p2315, %p2313, %p2314;
	selp.u64 	%rd5238, 1, 0, %p2315;
	sub.s64 	%rd5239, %rd9867, %rd8;
	setp.lt.u64 	%p2316, %rd9867, %rd8;
	selp.s64 	%rd5240, -1, 0, %p2315;
	add.s64 	%rd9867, %rd5239, %rd5240;
	setp.lt.u64 	%p2317, %rd5239, %rd5238;
	or.pred  	%p2318, %p2316, %p2317;
	selp.u64 	%rd5241, 1, 0, %p2318;
	sub.s64 	%rd5242, %rd9868, %rd7;
	setp.lt.u64 	%p2319, %rd9868, %rd7;
	selp.s64 	%rd5243, -1, 0, %p2318;
	add.s64 	%rd9868, %rd5242, %rd5243;
	setp.lt.u64 	%p2320, %rd5242, %rd5241;
	or.pred  	%p2321, %p2319, %p2320;
	selp.u64 	%rd5244, 1, 0, %p2321;
	setp.ne.s64 	%p2322, %rd910, %rd5244;
	setp.gt.u64 	%p2323, %rd9868, %rd7;
	or.pred  	%p2324, %p2322, %p2323;
	@%p2324 bra 	$L__BB1_485;
	setp.lt.u64 	%p2325, %rd9868, %rd7;
	mov.u64 	%rd9865, %rd911;
	@%p2325 bra 	$L__BB1_486;
	setp.gt.u64 	%p2326, %rd9867, %rd8;
	@%p2326 bra 	$L__BB1_485;
	setp.lt.u64 	%p2327, %rd9867, %rd8;
	mov.u64 	%rd9865, %rd911;
	@%p2327 bra 	$L__BB1_486;
	setp.gt.u64 	%p2328, %rd9866, %rd9;
	@%p2328 bra 	$L__BB1_485;
	setp.lt.u64 	%p2329, %rd9866, %rd9;
	setp.lt.u64 	%p2330, %rd911, %rd10;
	or.pred  	%p2331, %p2329, %p2330;
	mov.u64 	%rd9865, %rd911;
	@%p2331 bra 	$L__BB1_486;
$L__BB1_485:
	sub.s64 	%rd9865, %rd911, %rd10;
	setp.lt.u64 	%p2332, %rd911, %rd10;
	selp.u64 	%rd5245, 1, 0, %p2332;
	sub.s64 	%rd5246, %rd9866, %rd9;
	setp.lt.u64 	%p2333, %rd9866, %rd9;
	selp.s64 	%rd5247, -1, 0, %p2332;
	add.s64 	%rd9866, %rd5246, %rd5247;
	setp.lt.u64 	%p2334, %rd5246, %rd5245;
	or.pred  	%p2335, %p2333, %p2334;
	selp.u64 	%rd5248, 1, 0, %p2335;
	sub.s64 	%rd5249, %rd9867, %rd8;
	setp.lt.u64 	%p2336, %rd9867, %rd8;
	selp.s64 	%rd5250, -1, 0, %p2335;
	add.s64 	%rd9867, %rd5249, %rd5250;
	setp.lt.u64 	%p2337, %rd5249, %rd5248;
	or.pred  	%p2338, %p2336, %p2337;
	selp.s64 	%rd5251, -1, 0, %p2338;
	sub.s64 	%rd5252, %rd9868, %rd7;
	add.s64 	%rd9868, %rd5252, %rd5251;
$L__BB1_486:
	mul.lo.s64 	%rd923, %rd9847, %rd9803;
	mul.hi.u64 	%rd5254, %rd9803, %rd9847;
	mul.lo.s64 	%rd5255, %rd9848, %rd9803;
	mul.hi.u64 	%rd5256, %rd9803, %rd9848;
	add.s64 	%rd5257, %rd5255, %rd5254;
	setp.lt.u64 	%p2339, %rd5257, %rd5255;
	selp.u64 	%rd5258, 1, 0, %p2339;
	add.s64 	%rd5259, %rd5256, %rd5258;
	mul.lo.s64 	%rd5260, %rd9849, %rd9803;
	mul.hi.u64 	%rd5261, %rd9803, %rd9849;
	add.s64 	%rd5262, %rd5260, %rd5259;
	setp.lt.u64 	%p2340, %rd5262, %rd5260;
	selp.u64 	%rd5263, 1, 0, %p2340;
	add.s64 	%rd5264, %rd5261, %rd5263;
	mul.lo.s64 	%rd5265, %rd9850, %rd9803;
	mul.hi.u64 	%rd5266, %rd9803, %rd9850;
	add.s64 	%rd5267, %rd5265, %rd5264;
	setp.lt.u64 	%p2341, %rd5267, %rd5265;
	selp.u64 	%rd5268, 1, 0, %p2341;
	add.s64 	%rd5269, %rd5266, %rd5268;
	mul.hi.u64 	%rd5270, %rd9804, %rd9847;
	mad.lo.s64 	%rd924, %rd9847, %rd9804, %rd5257;
	setp.lt.u64 	%p2342, %rd924, %rd5257;
	selp.u64 	%rd5271, 1, 0, %p2342;
	add.s64 	%rd5272, %rd5270, %rd5271;
	mul.hi.u64 	%rd5273, %rd9804, %rd9848;
	mad.lo.s64 	%rd5274, %rd9848, %rd9804, %rd5262;
	setp.lt.u64 	%p2343, %rd5274, %rd5262;
	selp.u64 	%rd5275, 1, 0, %p2343;
	add.s64 	%rd5276, %rd5274, %rd5272;
	setp.lt.u64 	%p2344, %rd5276, %rd5274;
	selp.u64 	%rd5277, 1, 0, %p2344;
	add.s64 	%rd5278, %rd5273, %rd5275;
	add.s64 	%rd5279, %rd5278, %rd5277;
	mul.hi.u64 	%rd5280, %rd9804, %rd9849;
	mad.lo.s64 	%rd5281, %rd9849, %rd9804, %rd5267;
	setp.lt.u64 	%p2345, %rd5281, %rd5267;
	selp.u64 	%rd5282, 1, 0, %p2345;
	add.s64 	%rd5283, %rd5281, %rd5279;
	setp.lt.u64 	%p2346, %rd5283, %rd5281;
	selp.u64 	%rd5284, 1, 0, %p2346;
	add.s64 	%rd5285, %rd5280, %rd5282;
	add.s64 	%rd5286, %rd5285, %rd5284;
	mul.hi.u64 	%rd5287, %rd9804, %rd9850;
	mad.lo.s64 	%rd5288, %rd9850, %rd9804, %rd5269;
	setp.lt.u64 	%p2347, %rd5288, %rd5269;
	selp.u64 	%rd5289, 1, 0, %p2347;
	add.s64 	%rd5290, %rd5288, %rd5286;
	setp.lt.u64 	%p2348, %rd5290, %rd5288;
	selp.u64 	%rd5291, 1, 0, %p2348;
	add.s64 	%rd5292, %rd5287, %rd5289;
	add.s64 	%rd5293, %rd5292, %rd5291;
	mul.hi.u64 	%rd5294, %rd9805, %rd9847;
	mad.lo.s64 	%rd925, %rd9847, %rd9805, %rd5276;
	setp.lt.u64 	%p2349, %rd925, %rd5276;
	selp.u64 	%rd5295, 1, 0, %p2349;
	add.s64 	%rd5296, %rd5294, %rd5295;
	mul.hi.u64 	%rd5297, %rd9805, %rd9848;
	mad.lo.s64 	%rd5298, %rd9848, %rd9805, %rd5283;
	setp.lt.u64 	%p2350, %rd5298, %rd5283;
	selp.u64 	%rd5299, 1, 0, %p2350;
	add.s64 	%rd5300, %rd5298, %rd5296;
	setp.lt.u64 	%p2351, %rd5300, %rd5298;
	selp.u64 	%rd5301, 1, 0, %p2351;
	add.s64 	%rd5302, %rd5297, %rd5299;
	add.s64 	%rd5303, %rd5302, %rd5301;
	mul.hi.u64 	%rd5304, %rd9805, %rd9849;
	mad.lo.s64 	%rd5305, %rd9849, %rd9805, %rd5290;
	setp.lt.u64 	%p2352, %rd5305, %rd5290;
	selp.u64 	%rd5306, 1, 0, %p2352;
	add.s64 	%rd5307, %rd5305, %rd5303;
	setp.lt.u64 	%p2353, %rd5307, %rd5305;
	selp.u64 	%rd5308, 1, 0, %p2353;
	add.s64 	%rd5309, %rd5304, %rd5306;
	add.s64 	%rd5310, %rd5309, %rd5308;
	mul.hi.u64 	%rd5311, %rd9805, %rd9850;
	mad.lo.s64 	%rd5312, %rd9850, %rd9805, %rd5293;
	setp.lt.u64 	%p2354, %rd5312, %rd5293;
	selp.u64 	%rd5313, 1, 0, %p2354;
	add.s64 	%rd5314, %rd5312, %rd5310;
	setp.lt.u64 	%p2355, %rd5314, %rd5312;
	selp.u64 	%rd5315, 1, 0, %p2355;
	add.s64 	%rd5316, %rd5311, %rd5313;
	add.s64 	%rd5317, %rd5316, %rd5315;
	mul.hi.u64 	%rd5318, %rd9806, %rd9847;
	mad.lo.s64 	%rd926, %rd9847, %rd9806, %rd5300;
	setp.lt.u64 	%p2356, %rd926, %rd5300;
	selp.u64 	%rd5319, 1, 0, %p2356;
	add.s64 	%rd5320, %rd5318, %rd5319;
	mul.hi.u64 	%rd5321, %rd9806, %rd9848;
	mad.lo.s64 	%rd5322, %rd9848, %rd9806, %rd5307;
	setp.lt.u64 	%p2357, %rd5322, %rd5307;
	selp.u64 	%rd5323, 1, 0, %p2357;
	add.s64 	%rd5324, %rd5322, %rd5320;
	setp.lt.u64 	%p2358, %rd5324, %rd5322;
	selp.u64 	%rd5325, 1, 0, %p2358;
	add.s64 	%rd5326, %rd5321, %rd5323;
	add.s64 	%rd5327, %rd5326, %rd5325;
	mul.hi.u64 	%rd5328, %rd9806, %rd9849;
	mad.lo.s64 	%rd5329, %rd9849, %rd9806, %rd5314;
	setp.lt.u64 	%p2359, %rd5329, %rd5314;
	selp.u64 	%rd5330, 1, 0, %p2359;
	add.s64 	%rd5331, %rd5329, %rd5327;
	setp.lt.u64 	%p2360, %rd5331, %rd5329;
	selp.u64 	%rd5332, 1, 0, %p2360;
	add.s64 	%rd5333, %rd5328, %rd5330;
	add.s64 	%rd5334, %rd5333, %rd5332;
	mul.hi.u64 	%rd5335, %rd9806, %rd9850;
	mad.lo.s64 	%rd5336, %rd9850, %rd9806, %rd5317;
	setp.lt.u64 	%p2361, %rd5336, %rd5317;
	selp.u64 	%rd5337, 1, 0, %p2361;
	add.s64 	%rd5338, %rd5336, %rd5334;
	setp.lt.u64 	%p2362, %rd5338, %rd5336;
	selp.u64 	%rd5339, 1, 0, %p2362;
	add.s64 	%rd5340, %rd5335, %rd5337;
	add.s64 	%rd5341, %rd5340, %rd5339;
	shl.b64 	%rd5342, %rd5324, 32;
	mov.b64 	{%r337, %r338}, %rd5324;
	mov.b64 	{%r339, %r340}, %rd5331;
	mov.b64 	%rd5343, {%r338, %r339};
	mov.b64 	{%r341, %r342}, %rd5338;
	mov.b64 	%rd5344, {%r340, %r341};
	mov.b64 	{%r343, %r344}, %rd5341;
	mov.b64 	%rd5345, {%r342, %r343};
	shr.u64 	%rd5346, %rd5341, 32;
	mul.lo.s64 	%rd5347, %rd5324, 977;
	mov.b64 	%rd5348, 977;
	mul.hi.u64 	%rd5349, %rd5324, %rd5348;
	mul.lo.s64 	%rd5350, %rd5331, 977;
	mul.hi.u64 	%rd5351, %rd5331, %rd5348;
	add.s64 	%rd5352, %rd5350, %rd5349;
	setp.lt.u64 	%p2363, %rd5352, %rd5350;
	selp.u64 	%rd5353, 1, 0, %p2363;
	add.s64 	%rd5354, %rd5351, %rd5353;
	mul.lo.s64 	%rd5355, %rd5338, 977;
	mul.hi.u64 	%rd5356, %rd5338, %rd5348;
	add.s64 	%rd5357, %rd5355, %rd5354;
	setp.lt.u64 	%p2364, %rd5357, %rd5355;
	selp.u64 	%rd5358, 1, 0, %p2364;
	add.s64 	%rd5359, %rd5356, %rd5358;
	mul.lo.s64 	%rd5360, %rd5341, 977;
	mul.hi.u64 	%rd5361, %rd5341, %rd5348;
	add.s64 	%rd5362, %rd5360, %rd5359;
	setp.lt.u64 	%p2365, %rd5362, %rd5360;
	selp.u64 	%rd5363, 1, 0, %p2365;
	add.s64 	%rd5364, %rd5361, %rd5363;
	add.s64 	%rd9890, %rd5347, %rd5342;
	setp.lt.u64 	%p2366, %rd9890, %rd5347;
	selp.u64 	%rd5365, 1, 0, %p2366;
	add.s64 	%rd5366, %rd5352, %rd5343;
	setp.lt.u64 	%p2367, %rd5366, %rd5352;
	add.s64 	%rd9891, %rd5366, %rd5365;
	setp.lt.u64 	%p2368, %rd9891, %rd5366;
	or.pred  	%p2369, %p2367, %p2368;
	selp.u64 	%rd5367, 1, 0, %p2369;
	add.s64 	%rd5368, %rd5357, %rd5344;
	setp.lt.u64 	%p2370, %rd5368, %rd5357;
	add.s64 	%rd9892, %rd5368, %rd5367;
	setp.lt.u64 	%p2371, %rd9892, %rd5368;
	or.pred  	%p2372, %p2370, %p2371;
	selp.u64 	%rd5369, 1, 0, %p2372;
	add.s64 	%rd5370, %rd5362, %rd5345;
	setp.lt.u64 	%p2373, %rd5370, %rd5362;
	add.s64 	%rd9893, %rd5370, %rd5369;
	setp.lt.u64 	%p2374, %rd9893, %rd5370;
	or.pred  	%p2375, %p2373, %p2374;
	selp.u64 	%rd5371, 1, 0, %p2375;
	add.s64 	%rd5372, %rd5364, %rd5346;
	add.s64 	%rd931, %rd5372, %rd5371;
	setp.eq.s64 	%p2376, %rd931, 0;
	mov.b64 	%rd9873, 0;
	mov.u64 	%rd9869, %rd9890;
	mov.u64 	%rd9870, %rd9891;
	mov.u64 	%rd9871, %rd9892;
	mov.u64 	%rd9872, %rd9893;
	@%p2376 bra 	$L__BB1_488;
	shl.b64 	%rd5373, %rd931, 32;
	shr.u64 	%rd5374, %rd931, 32;
	mov.b64 	%rd5375, 977;
	mul.hi.u64 	%rd5376, %rd931, %rd5375;
	mad.lo.s64 	%rd5377, %rd931, 977, %rd5373;
	setp.lt.u64 	%p2377, %rd5377, %rd5373;
	selp.u64 	%rd5378, 1, 0, %p2377;
	add.s64 	%rd9869, %rd5377, %rd9890;
	setp.lt.u64 	%p2378, %rd9869, %rd5377;
	selp.u64 	%rd5379, 1, 0, %p2378;
	add.s64 	%rd5380, %rd5379, %rd5378;
	add.s64 	%rd5381, %rd5374, %rd5376;
	setp.lt.u64 	%p2379, %rd5381, %rd5374;
	selp.u64 	%rd5382, 1, 0, %p2379;
	add.s64 	%rd5383, %rd9891, %rd5381;
	add.s64 	%rd9870, %rd5383, %rd5380;
	setp.lt.u64 	%p2380, %rd9870, %rd9891;
	not.b64 	%rd5385, %rd5381;
	setp.gt.u64 	%p2381, %rd5380, %rd5385;
	or.pred  	%p2382, %p2381, %p2380;
	selp.u64 	%rd5386, 1, 0, %p2382;
	add.s64 	%rd5387, %rd9892, %rd5382;
	add.s64 	%rd9871, %rd5387, %rd5386;
	setp.lt.u64 	%p2383, %rd9871, %rd9892;
	selp.u64 	%rd5388, 1, 0, %p2383;
	add.s64 	%rd9872, %rd9893, %rd5388;
	setp.lt.u64 	%p2384, %rd9872, %rd9893;
	selp.u64 	%rd9873, 1, 0, %p2384;
$L__BB1_488:
	add.s64 	%rd9874, %rd9869, %rd923;
	setp.lt.u64 	%p2385, %rd9874, %rd9869;
	selp.u64 	%rd5389, 1, 0, %p2385;
	add.s64 	%rd5390, %rd9870, %rd924;
	setp.lt.u64 	%p2386, %rd5390, %rd9870;
	add.s64 	%rd9875, %rd5390, %rd5389;
	setp.lt.u64 	%p2387, %rd9875, %rd5390;
	or.pred  	%p2388, %p2386, %p2387;
	selp.u64 	%rd5391, 1, 0, %p2388;
	add.s64 	%rd5392, %rd9871, %rd925;
	setp.lt.u64 	%p2389, %rd5392, %rd9871;
	add.s64 	%rd9876, %rd5392, %rd5391;
	setp.lt.u64 	%p2390, %rd9876, %rd5392;
	or.pred  	%p2391, %p2389, %p2390;
	selp.u64 	%rd5393, 1, 0, %p2391;
	add.s64 	%rd5394, %rd9872, %rd926;
	setp.lt.u64 	%p2392, %rd5394, %rd9872;
	add.s64 	%rd9877, %rd5394, %rd5393;
	setp.lt.u64 	%p2393, %rd9877, %rd5394;
	or.pred  	%p2394, %p2392, %p2393;
	selp.u64 	%rd5396, 1, 0, %p2394;
	add.s64 	%rd946, %rd9873, %rd5396;
	setp.ne.s64 	%p2395, %rd946, 0;
	setp.gt.u64 	%p2396, %rd9877, %rd7;
	or.pred  	%p2397, %p2395, %p2396;
	@%p2397 bra 	$L__BB1_494;
	setp.lt.u64 	%p2398, %rd9877, %rd7;
	@%p2398 bra 	$L__BB1_507;
	setp.gt.u64 	%p2399, %rd9876, %rd8;
	@%p2399 bra 	$L__BB1_494;
	setp.lt.u64 	%p2400, %rd9876, %rd8;
	@%p2400 bra 	$L__BB1_507;
	setp.gt.u64 	%p2401, %rd9875, %rd9;
	@%p2401 bra 	$L__BB1_494;
	setp.lt.u64 	%p2402, %rd9875, %rd9;
	setp.lt.u64 	%p2403, %rd9874, %rd10;
	or.pred  	%p2404, %p2402, %p2403;
	@%p2404 bra 	$L__BB1_507;
$L__BB1_494:
	sub.s64 	%rd947, %rd9874, %rd10;
	setp.lt.u64 	%p2405, %rd9874, %rd10;
	selp.u64 	%rd5397, 1, 0, %p2405;
	sub.s64 	%rd5398, %rd9875, %rd9;
	setp.lt.u64 	%p2406, %rd9875, %rd9;
	selp.s64 	%rd5399, -1, 0, %p2405;
	add.s64 	%rd9875, %rd5398, %rd5399;
	setp.lt.u64 	%p2407, %rd5398, %rd5397;
	or.pred  	%p2408, %p2406, %p2407;
	selp.u64 	%rd5400, 1, 0, %p2408;
	sub.s64 	%rd5401, %rd9876, %rd8;
	setp.lt.u64 	%p2409, %rd9876, %rd8;
	selp.s64 	%rd5402, -1, 0, %p2408;
	add.s64 	%rd9876, %rd5401, %rd5402;
	setp.lt.u64 	%p2410, %rd5401, %rd5400;
	or.pred  	%p2411, %p2409, %p2410;
	selp.u64 	%rd5403, 1, 0, %p2411;
	sub.s64 	%rd5404, %rd9877, %rd7;
	setp.lt.u64 	%p2412, %rd9877, %rd7;
	selp.s64 	%rd5405, -1, 0, %p2411;
	add.s64 	%rd9877, %rd5404, %rd5405;
	setp.lt.u64 	%p2413, %rd5404, %rd5403;
	or.pred  	%p2414, %p2412, %p2413;
	selp.s64 	%rd5406, -1, 0, %p2414;
	add.s64 	%rd951, %rd946, %rd5406;
	setp.ne.s64 	%p2415, %rd951, 0;
	setp.gt.u64 	%p2416, %rd9877, %rd7;
	or.pred  	%p2417, %p2415, %p2416;
	@%p2417 bra 	$L__BB1_500;
	setp.lt.u64 	%p2418, %rd9877, %rd7;
	mov.u64 	%rd9874, %rd947;
	@%p2418 bra 	$L__BB1_507;
	setp.gt.u64 	%p2419, %rd9876, %rd8;
	@%p2419 bra 	$L__BB1_500;
	setp.lt.u64 	%p2420, %rd9876, %rd8;
	mov.u64 	%rd9874, %rd947;
	@%p2420 bra 	$L__BB1_507;
	setp.gt.u64 	%p2421, %rd9875, %rd9;
	@%p2421 bra 	$L__BB1_500;
	setp.lt.u64 	%p2422, %rd9875, %rd9;
	setp.lt.u64 	%p2423, %rd947, %rd10;
	or.pred  	%p2424, %p2422, %p2423;
	mov.u64 	%rd9874, %rd947;
	@%p2424 bra 	$L__BB1_507;
$L__BB1_500:
	sub.s64 	%rd952, %rd947, %rd10;
	setp.lt.u64 	%p2425, %rd947, %rd10;
	selp.u64 	%rd5407, 1, 0, %p2425;
	sub.s64 	%rd5408, %rd9875, %rd9;
	setp.lt.u64 	%p2426, %rd9875, %rd9;
	selp.s64 	%rd5409, -1, 0, %p2425;
	add.s64 	%rd9875, %rd5408, %rd5409;
	setp.lt.u64 	%p2427, %rd5408, %rd5407;
	or.pred  	%p2428, %p2426, %p2427;
	selp.u64 	%rd5410, 1, 0, %p2428;
	sub.s64 	%rd5411, %rd9876, %rd8;
	setp.lt.u64 	%p2429, %rd9876, %rd8;
	selp.s64 	%rd5412, -1, 0, %p2428;
	add.s64 	%rd9876, %rd5411, %rd5412;
	setp.lt.u64 	%p2430, %rd5411, %rd5410;
	or.pred  	%p2431, %p2429, %p2430;
	selp.u64 	%rd5413, 1, 0, %p2431;
	sub.s64 	%rd5414, %rd9877, %rd7;
	setp.lt.u64 	%p2432, %rd9877, %rd7;
	selp.s64 	%rd5415, -1, 0, %p2431;
	add.s64 	%rd9877, %rd5414, %rd5415;
	setp.lt.u64 	%p2433, %rd5414, %rd5413;
	or.pred  	%p2434, %p2432, %p2433;
	selp.u64 	%rd5416, 1, 0, %p2434;
	setp.ne.s64 	%p2435, %rd951, %rd5416;
	setp.gt.u64 	%p2436, %rd9877, %rd7;
	or.pred  	%p2437, %p2435, %p2436;
	@%p2437 bra 	$L__BB1_506;
	setp.lt.u64 	%p2438, %rd9877, %rd7;
	mov.u64 	%rd9874, %rd952;
	@%p2438 bra 	$L__BB1_507;
	setp.gt.u64 	%p2439, %rd9876, %rd8;
	@%p2439 bra 	$L__BB1_506;
	setp.lt.u64 	%p2440, %rd9876, %rd8;
	mov.u64 	%rd9874, %rd952;
	@%p2440 bra 	$L__BB1_507;
	setp.gt.u64 	%p2441, %rd9875, %rd9;
	@%p2441 bra 	$L__BB1_506;
	setp.lt.u64 	%p2442, %rd9875, %rd9;
	setp.lt.u64 	%p2443, %rd952, %rd10;
	or.pred  	%p2444, %p2442, %p2443;
	mov.u64 	%rd9874, %rd952;
	@%p2444 bra 	$L__BB1_507;
$L__BB1_506:
	sub.s64 	%rd9874, %rd952, %rd10;
	setp.lt.u64 	%p2445, %rd952, %rd10;
	selp.u64 	%rd5417, 1, 0, %p2445;
	sub.s64 	%rd5418, %rd9875, %rd9;
	setp.lt.u64 	%p2446, %rd9875, %rd9;
	selp.s64 	%rd5419, -1, 0, %p2445;
	add.s64 	%rd9875, %rd5418, %rd5419;
	setp.lt.u64 	%p2447, %rd5418, %rd5417;
	or.pred  	%p2448, %p2446, %p2447;
	selp.u64 	%rd5420, 1, 0, %p2448;
	sub.s64 	%rd5421, %rd9876, %rd8;
	setp.lt.u64 	%p2449, %rd9876, %rd8;
	selp.s64 	%rd5422, -1, 0, %p2448;
	add.s64 	%rd9876, %rd5421, %rd5422;
	setp.lt.u64 	%p2450, %rd5421, %rd5420;
	or.pred  	%p2451, %p2449, %p2450;
	selp.s64 	%rd5423, -1, 0, %p2451;
	sub.s64 	%rd5424, %rd9877, %rd7;
	add.s64 	%rd9877, %rd5424, %rd5423;
$L__BB1_507:
	shl.b64 	%rd964, %rd9874, 1;
	shr.u64 	%rd5425, %rd9874, 63;
	add.s64 	%rd5426, %rd9875, %rd5425;
	setp.lt.u64 	%p2452, %rd5426, %rd9875;
	selp.u64 	%rd5427, 1, 0, %p2452;
	add.s64 	%rd9880, %rd5426, %rd9875;
	setp.lt.u64 	%p2453, %rd9880, %rd5426;
	selp.u64 	%rd5428, 1, 0, %p2453;
	add.s64 	%rd5429, %rd5428, %rd5427;
	add.s64 	%rd5430, %rd9876, %rd5429;
	setp.lt.u64 	%p2454, %rd5430, %rd9876;
	selp.u64 	%rd5431, 1, 0, %p2454;
	add.s64 	%rd9879, %rd5430, %rd9876;
	setp.lt.u64 	%p2455, %rd9879, %rd5430;
	selp.u64 	%rd5432, 1, 0, %p2455;
	add.s64 	%rd5433, %rd5432, %rd5431;
	add.s64 	%rd5434, %rd9877, %rd5433;
	setp.lt.u64 	%p2456, %rd5434, %rd9877;
	add.s64 	%rd9878, %rd5434, %rd9877;
	setp.lt.u64 	%p2457, %rd9878, %rd5434;
	or.pred  	%p2458, %p2457, %p2456;
	setp.gt.u64 	%p2459, %rd9878, %rd7;
	or.pred  	%p2460, %p2458, %p2459;
	@%p2460 bra 	$L__BB1_513;
	setp.lt.u64 	%p2461, %rd9878, %rd7;
	mov.u64 	%rd9881, %rd964;
	@%p2461 bra 	$L__BB1_514;
	setp.gt.u64 	%p2462, %rd9879, %rd8;
	@%p2462 bra 	$L__BB1_513;
	setp.lt.u64 	%p2463, %rd9879, %rd8;
	mov.u64 	%rd9881, %rd964;
	@%p2463 bra 	$L__BB1_514;
	setp.gt.u64 	%p2464, %rd9880, %rd9;
	@%p2464 bra 	$L__BB1_513;
	setp.lt.u64 	%p2465, %rd9880, %rd9;
	setp.lt.u64 	%p2466, %rd964, %rd10;
	or.pred  	%p2467, %p2465, %p2466;
	mov.u64 	%rd9881, %rd964;
	@%p2467 bra 	$L__BB1_514;
$L__BB1_513:
	sub.s64 	%rd9881, %rd964, %rd10;
	setp.lt.u64 	%p2468, %rd964, %rd10;
	selp.u64 	%rd5436, 1, 0, %p2468;
	sub.s64 	%rd5437, %rd9880, %rd9;
	setp.lt.u64 	%p2469, %rd9880, %rd9;
	selp.s64 	%rd5438, -1, 0, %p2468;
	add.s64 	%rd9880, %rd5437, %rd5438;
	setp.lt.u64 	%p2470, %rd5437, %rd5436;
	or.pred  	%p2471, %p2469, %p2470;
	selp.u64 	%rd5439, 1, 0, %p2471;
	sub.s64 	%rd5440, %rd9879, %rd8;
	setp.lt.u64 	%p2472, %rd9879, %rd8;
	selp.s64 	%rd5441, -1, 0, %p2471;
	add.s64 	%rd9879, %rd5440, %rd5441;
	setp.lt.u64 	%p2473, %rd5440, %rd5439;
	or.pred  	%p2474, %p2472, %p2473;
	selp.s64 	%rd5442, -1, 0, %p2474;
	sub.s64 	%rd5443, %rd9878, %rd7;
	add.s64 	%rd9878, %rd5443, %rd5442;
$L__BB1_514:
	setp.gt.u64 	%p2475, %rd9868, %rd9859;
	@%p2475 bra 	$L__BB1_520;
	setp.lt.u64 	%p2476, %rd9868, %rd9859;
	@%p2476 bra 	$L__BB1_521;
	setp.gt.u64 	%p2477, %rd9867, %rd9858;
	@%p2477 bra 	$L__BB1_520;
	setp.lt.u64 	%p2478, %rd9867, %rd9858;
	@%p2478 bra 	$L__BB1_521;
	setp.gt.u64 	%p2479, %rd9866, %rd9857;
	@%p2479 bra 	$L__BB1_520;
	setp.lt.u64 	%p2480, %rd9866, %rd9857;
	setp.lt.u64 	%p2481, %rd9865, %rd9856;
	or.pred  	%p2482, %p2480, %p2481;
	@%p2482 bra 	$L__BB1_521;
$L__BB1_520:
	setp.lt.u64 	%p2495, %rd9865, %rd9856;
	selp.u64 	%rd5465, 1, 0, %p2495;
	sub.s64 	%rd5466, %rd9866, %rd9857;
	setp.lt.u64 	%p2496, %rd9866, %rd9857;
	selp.s64 	%rd5467, -1, 0, %p2495;
	add.s64 	%rd9884, %rd5466, %rd5467;
	setp.lt.u64 	%p2497, %rd5466, %rd5465;
	or.pred  	%p2498, %p2496, %p2497;
	selp.u64 	%rd5468, 1, 0, %p2498;
	sub.s64 	%rd5469, %rd9867, %rd9858;
	setp.lt.u64 	%p2499, %rd9867, %rd9858;
	selp.s64 	%rd5470, -1, 0, %p2498;
	add.s64 	%rd9883, %rd5469, %rd5470;
	setp.lt.u64 	%p2500, %rd5469, %rd5468;
	or.pred  	%p2501, %p2499, %p2500;
	selp.s64 	%rd5471, -1, 0, %p2501;
	sub.s64 	%rd5472, %rd9868, %rd9859;
	add.s64 	%rd9882, %rd5472, %rd5471;
	bra.uni 	$L__BB1_522;
$L__BB1_521:
	add.s64 	%rd979, %rd9865, %rd10;
	setp.lt.u64 	%p2483, %rd979, %rd9865;
	selp.u64 	%rd5444, 1, 0, %p2483;
	add.s64 	%rd5445, %rd9866, %rd5444;
	setp.lt.u64 	%p2484, %rd5445, %rd9866;
	selp.u64 	%rd5446, 1, 0, %p2484;
	add.s64 	%rd5447, %rd5445, %rd9;
	setp.lt.u64 	%p2485, %rd5447, %rd5445;
	selp.u64 	%rd5448, 1, 0, %p2485;
	add.s64 	%rd5449, %rd5448, %rd5446;
	add.s64 	%rd5450, %rd9867, %rd5449;
	setp.lt.u64 	%p2486, %rd5450, %rd9867;
	selp.u64 	%rd5451, 1, 0, %p2486;
	add.s64 	%rd5452, %rd5450, %rd8;
	setp.lt.u64 	%p2487, %rd5452, %rd5450;
	selp.u64 	%rd5453, 1, 0, %p2487;
	add.s64 	%rd5454, %rd5453, %rd5451;
	add.s64 	%rd5455, %rd9868, %rd5454;
	add.s64 	%rd5456, %rd5455, %rd7;
	setp.lt.u64 	%p2488, %rd979, %rd9856;
	selp.u64 	%rd5457, 1, 0, %p2488;
	sub.s64 	%rd5458, %rd5447, %rd9857;
	setp.lt.u64 	%p2489, %rd5447, %rd9857;
	selp.s64 	%rd5459, -1, 0, %p2488;
	add.s64 	%rd9884, %rd5458, %rd5459;
	setp.lt.u64 	%p2490, %rd5458, %rd5457;
	or.pred  	%p2491, %p2489, %p2490;
	selp.u64 	%rd5460, 1, 0, %p2491;
	sub.s64 	%rd5461, %rd5452, %rd9858;
	setp.lt.u64 	%p2492, %rd5452, %rd9858;
	selp.s64 	%rd5462, -1, 0, %p2491;
	add.s64 	%rd9883, %rd5461, %rd5462;
	setp.lt.u64 	%p2493, %rd5461, %rd5460;
	or.pred  	%p2494, %p2492, %p2493;
	selp.s64 	%rd5463, -1, 0, %p2494;
	sub.s64 	%rd5464, %rd5456, %rd9859;
	add.s64 	%rd9882, %rd5464, %rd5463;
	mov.u64 	%rd9865, %rd979;
$L__BB1_522:
	sub.s64 	%rd9889, %rd9865, %rd9856;
	setp.gt.u64 	%p2502, %rd9882, %rd9878;
	@%p2502 bra 	$L__BB1_528;
	setp.lt.u64 	%p2503, %rd9882, %rd9878;
	@%p2503 bra 	$L__BB1_529;
	setp.gt.u64 	%p2504, %rd9883, %rd9879;
	@%p2504 bra 	$L__BB1_528;
	setp.lt.u64 	%p2505, %rd9883, %rd9879;
	@%p2505 bra 	$L__BB1_529;
	setp.gt.u64 	%p2506, %rd9884, %rd9880;
	@%p2506 bra 	$L__BB1_528;
	setp.lt.u64 	%p2507, %rd9884, %rd9880;
	setp.lt.u64 	%p2508, %rd9889, %rd9881;
	or.pred  	%p2509, %p2507, %p2508;
	@%p2509 bra 	$L__BB1_529;
$L__BB1_528:
	setp.lt.u64 	%p2522, %rd9889, %rd9881;
	selp.u64 	%rd5494, 1, 0, %p2522;
	sub.s64 	%rd5495, %rd9884, %rd9880;
	setp.lt.u64 	%p2523, %rd9884, %rd9880;
	selp.s64 	%rd5496, -1, 0, %p2522;
	add.s64 	%rd9941, %rd5495, %rd5496;
	setp.lt.u64 	%p2524, %rd5495, %rd5494;
	or.pred  	%p2525, %p2523, %p2524;
	selp.u64 	%rd5497, 1, 0, %p2525;
	sub.s64 	%rd5498, %rd9883, %rd9879;
	setp.lt.u64 	%p2526, %rd9883, %rd9879;
	selp.s64 	%rd5499, -1, 0, %p2525;
	add.s64 	%rd9940, %rd5498, %rd5499;
	setp.lt.u64 	%p2527, %rd5498, %rd5497;
	or.pred  	%p2528, %p2526, %p2527;
	selp.s64 	%rd5500, -1, 0, %p2528;
	sub.s64 	%rd5501, %rd9882, %rd9878;
	add.s64 	%rd9939, %rd5501, %rd5500;
	bra.uni 	$L__BB1_530;
$L__BB1_529:
	add.s64 	%rd991, %rd9889, %rd10;
	setp.lt.u64 	%p2510, %rd991, %rd9889;
	selp.u64 	%rd5473, 1, 0, %p2510;
	add.s64 	%rd5474, %rd9884, %rd5473;
	setp.lt.u64 	%p2511, %rd5474, %rd9884;
	selp.u64 	%rd5475, 1, 0, %p2511;
	add.s64 	%rd5476, %rd5474, %rd9;
	setp.lt.u64 	%p2512, %rd5476, %rd5474;
	selp.u64 	%rd5477, 1, 0, %p2512;
	add.s64 	%rd5478, %rd5477, %rd5475;
	add.s64 	%rd5479, %rd9883, %rd5478;
	setp.lt.u64 	%p2513, %rd5479, %rd9883;
	selp.u64 	%rd5480, 1, 0, %p2513;
	add.s64 	%rd5481, %rd5479, %rd8;
	setp.lt.u64 	%p2514, %rd5481, %rd5479;
	selp.u64 	%rd5482, 1, 0, %p2514;
	add.s64 	%rd5483, %rd5482, %rd5480;
	add.s64 	%rd5484, %rd9882, %rd5483;
	add.s64 	%rd5485, %rd5484, %rd7;
	setp.lt.u64 	%p2515, %rd991, %rd9881;
	selp.u64 	%rd5486, 1, 0, %p2515;
	sub.s64 	%rd5487, %rd5476, %rd9880;
	setp.lt.u64 	%p2516, %rd5476, %rd9880;
	selp.s64 	%rd5488, -1, 0, %p2515;
	add.s64 	%rd9941, %rd5487, %rd5488;
	setp.lt.u64 	%p2517, %rd5487, %rd5486;
	or.pred  	%p2518, %p2516, %p2517;
	selp.u64 	%rd5489, 1, 0, %p2518;
	sub.s64 	%rd5490, %rd5481, %rd9879;
	setp.lt.u64 	%p2519, %rd5481, %rd9879;
	selp.s64 	%rd5491, -1, 0, %p2518;
	add.s64 	%rd9940, %rd5490, %rd5491;
	setp.lt.u64 	%p2520, %rd5490, %rd5489;
	or.pred  	%p2521, %p2519, %p2520;
	selp.s64 	%rd5492, -1, 0, %p2521;
	sub.s64 	%rd5493, %rd5485, %rd9878;
	add.s64 	%rd9939, %rd5493, %rd5492;
	mov.u64 	%rd9889, %rd991;
$L__BB1_530:
	sub.s64 	%rd9942, %rd9889, %rd9881;
	mov.b64 	%rd9894, 0;
	@%p2376 bra 	$L__BB1_532;
	shl.b64 	%rd5503, %rd931, 32;
	shr.u64 	%rd5504, %rd931, 32;
	mov.b64 	%rd5505, 977;
	mul.hi.u64 	%rd5506, %rd931, %rd5505;
	mad.lo.s64 	%rd5507, %rd931, 977, %rd5503;
	setp.lt.u64 	%p2530, %rd5507, %rd5503;
	selp.u64 	%rd5508, 1, 0, %p2530;
	add.s64 	%rd9890, %rd5507, %rd9890;
	setp.lt.u64 	%p2531, %rd9890, %rd5507;
	selp.u64 	%rd5509, 1, 0, %p2531;
	add.s64 	%rd5510, %rd5509, %rd5508;
	add.s64 	%rd5511, %rd5504, %rd5506;
	setp.lt.u64 	%p2532, %rd5511, %rd5504;
	selp.u64 	%rd5512, 1, 0, %p2532;
	add.s64 	%rd5513, %rd9891, %rd5511;
	add.s64 	%rd5514, %rd5513, %rd5510;
	setp.lt.u64 	%p2533, %rd5514, %rd9891;
	not.b64 	%rd5515, %rd5511;
	setp.gt.u64 	%p2534, %rd5510, %rd5515;
	or.pred  	%p2535, %p2534, %p2533;
	selp.u64 	%rd5516, 1, 0, %p2535;
	add.s64 	%rd5517, %rd9892, %rd5512;
	add.s64 	%rd1002, %rd5517, %rd5516;
	setp.lt.u64 	%p2536, %rd1002, %rd9892;
	selp.u64 	%rd5518, 1, 0, %p2536;
	add.s64 	%rd1003, %rd9893, %rd5518;
	setp.lt.u64 	%p2537, %rd1003, %rd9893;
	selp.u64 	%rd9894, 1, 0, %p2537;
	mov.u64 	%rd9891, %rd5514;
	mov.u64 	%rd9892, %rd1002;
	mov.u64 	%rd9893, %rd1003;
$L__BB1_532:
	add.s64 	%rd9895, %rd9890, %rd923;
	setp.lt.u64 	%p2538, %rd9895, %rd9890;
	selp.u64 	%rd5519, 1, 0, %p2538;
	add.s64 	%rd5520, %rd9891, %rd924;
	setp.lt.u64 	%p2539, %rd5520, %rd9891;
	add.s64 	%rd9896, %rd5520, %rd5519;
	setp.lt.u64 	%p2540, %rd9896, %rd5520;
	or.pred  	%p2541, %p2539, %p2540;
	selp.u64 	%rd5521, 1, 0, %p2541;
	add.s64 	%rd5522, %rd9892, %rd925;
	setp.lt.u64 	%p2542, %rd5522, %rd9892;
	add.s64 	%rd9897, %rd5522, %rd5521;
	setp.lt.u64 	%p2543, %rd9897, %rd5522;
	or.pred  	%p2544, %p2542, %p2543;
	selp.u64 	%rd5523, 1, 0, %p2544;
	add.s64 	%rd5524, %rd9893, %rd926;
	setp.lt.u64 	%p2545, %rd5524, %rd9893;
	add.s64 	%rd9898, %rd5524, %rd5523;
	setp.lt.u64 	%p2546, %rd9898, %rd5524;
	or.pred  	%p2547, %p2545, %p2546;
	selp.u64 	%rd5526, 1, 0, %p2547;
	add.s64 	%rd1014, %rd9894, %rd5526;
	setp.ne.s64 	%p2548, %rd1014, 0;
	setp.gt.u64 	%p2549, %rd9898, %rd7;
	or.pred  	%p2550, %p2548, %p2549;
	@%p2550 bra 	$L__BB1_538;
	setp.lt.u64 	%p2551, %rd9898, %rd7;
	@%p2551 bra 	$L__BB1_551;
	setp.gt.u64 	%p2552, %rd9897, %rd8;
	@%p2552 bra 	$L__BB1_538;
	setp.lt.u64 	%p2553, %rd9897, %rd8;
	@%p2553 bra 	$L__BB1_551;
	setp.gt.u64 	%p2554, %rd9896, %rd9;
	@%p2554 bra 	$L__BB1_538;
	setp.lt.u64 	%p2555, %rd9896, %rd9;
	setp.lt.u64 	%p2556, %rd9895, %rd10;
	or.pred  	%p2557, %p2555, %p2556;
	@%p2557 bra 	$L__BB1_551;
$L__BB1_538:
	sub.s64 	%rd1015, %rd9895, %rd10;
	setp.lt.u64 	%p2558, %rd9895, %rd10;
	selp.u64 	%rd5527, 1, 0, %p2558;
	sub.s64 	%rd5528, %rd9896, %rd9;
	setp.lt.u64 	%p2559, %rd9896, %rd9;
	selp.s64 	%rd5529, -1, 0, %p2558;
	add.s64 	%rd9896, %rd5528, %rd5529;
	setp.lt.u64 	%p2560, %rd5528, %rd5527;
	or.pred  	%p2561, %p2559, %p2560;
	selp.u64 	%rd5530, 1, 0, %p2561;
	sub.s64 	%rd5531, %rd9897, %rd8;
	setp.lt.u64 	%p2562, %rd9897, %rd8;
	selp.s64 	%rd5532, -1, 0, %p2561;
	add.s64 	%rd9897, %rd5531, %rd5532;
	setp.lt.u64 	%p2563, %rd5531, %rd5530;
	or.pred  	%p2564, %p2562, %p2563;
	selp.u64 	%rd5533, 1, 0, %p2564;
	sub.s64 	%rd5534, %rd9898, %rd7;
	setp.lt.u64 	%p2565, %rd9898, %rd7;
	selp.s64 	%rd5535, -1, 0, %p2564;
	add.s64 	%rd9898, %rd5534, %rd5535;
	setp.lt.u64 	%p2566, %rd5534, %rd5533;
	or.pred  	%p2567, %p2565, %p2566;
	selp.s64 	%rd5536, -1, 0, %p2567;
	add.s64 	%rd1019, %rd1014, %rd5536;
	setp.ne.s64 	%p2568, %rd1019, 0;
	setp.gt.u64 	%p2569, %rd9898, %rd7;
	or.pred  	%p2570, %p2568, %p2569;
	@%p2570 bra 	$L__BB1_544;
	setp.lt.u64 	%p2571, %rd9898, %rd7;
	mov.u64 	%rd9895, %rd1015;
	@%p2571 bra 	$L__BB1_551;
	setp.gt.u64 	%p2572, %rd9897, %rd8;
	@%p2572 bra 	$L__BB1_544;
	setp.lt.u64 	%p2573, %rd9897, %rd8;
	mov.u64 	%rd9895, %rd1015;
	@%p2573 bra 	$L__BB1_551;
	setp.gt.u64 	%p2574, %rd9896, %rd9;
	@%p2574 bra 	$L__BB1_544;
	setp.lt.u64 	%p2575, %rd9896, %rd9;
	setp.lt.u64 	%p2576, %rd1015, %rd10;
	or.pred  	%p2577, %p2575, %p2576;
	mov.u64 	%rd9895, %rd1015;
	@%p2577 bra 	$L__BB1_551;
$L__BB1_544:
	sub.s64 	%rd1020, %rd1015, %rd10;
	setp.lt.u64 	%p2578, %rd1015, %rd10;
	selp.u64 	%rd5537, 1, 0, %p2578;
	sub.s64 	%rd5538, %rd9896, %rd9;
	setp.lt.u64 	%p2579, %rd9896, %rd9;
	selp.s64 	%rd5539, -1, 0, %p2578;
	add.s64 	%rd9896, %rd5538, %rd5539;
	setp.lt.u64 	%p2580, %rd5538, %rd5537;
	or.pred  	%p2581, %p2579, %p2580;
	selp.u64 	%rd5540, 1, 0, %p2581;
	sub.s64 	%rd5541, %rd9897, %rd8;
	setp.lt.u64 	%p2582, %rd9897, %rd8;
	selp.s64 	%rd5542, -1, 0, %p2581;
	add.s64 	%rd9897, %rd5541, %rd5542;
	setp.lt.u64 	%p2583, %rd5541, %rd5540;
	or.pred  	%p2584, %p2582, %p2583;
	selp.u64 	%rd5543, 1, 0, %p2584;
	sub.s64 	%rd5544, %rd9898, %rd7;
	setp.lt.u64 	%p2585, %rd9898, %rd7;
	selp.s64 	%rd5545, -1, 0, %p2584;
	add.s64 	%rd9898, %rd5544, %rd5545;
	setp.lt.u64 	%p2586, %rd5544, %rd5543;
	or.pred  	%p2587, %p2585, %p2586;
	selp.u64 	%rd5546, 1, 0, %p2587;
	setp.ne.s64 	%p2588, %rd1019, %rd5546;
	setp.gt.u64 	%p2589, %rd9898, %rd7;
	or.pred  	%p2590, %p2588, %p2589;
	@%p2590 bra 	$L__BB1_550;
	setp.lt.u64 	%p2591, %rd9898, %rd7;
	mov.u64 	%rd9895, %rd1020;
	@%p2591 bra 	$L__BB1_551;
	setp.gt.u64 	%p2592, %rd9897, %rd8;
	@%p2592 bra 	$L__BB1_550;
	setp.lt.u64 	%p2593, %rd9897, %rd8;
	mov.u64 	%rd9895, %rd1020;
	@%p2593 bra 	$L__BB1_551;
	setp.gt.u64 	%p2594, %rd9896, %rd9;
	@%p2594 bra 	$L__BB1_550;
	setp.lt.u64 	%p2595, %rd9896, %rd9;
	setp.lt.u64 	%p2596, %rd1020, %rd10;
	or.pred  	%p2597, %p2595, %p2596;
	mov.u64 	%rd9895, %rd1020;
	@%p2597 bra 	$L__BB1_551;
$L__BB1_550:
	sub.s64 	%rd9895, %rd1020, %rd10;
	setp.lt.u64 	%p2598, %rd1020, %rd10;
	selp.u64 	%rd5547, 1, 0, %p2598;
	sub.s64 	%rd5548, %rd9896, %rd9;
	setp.lt.u64 	%p2599, %rd9896, %rd9;
	selp.s64 	%rd5549, -1, 0, %p2598;
	add.s64 	%rd9896, %rd5548, %rd5549;
	setp.lt.u64 	%p2600, %rd5548, %rd5547;
	or.pred  	%p2601, %p2599, %p2600;
	selp.u64 	%rd5550, 1, 0, %p2601;
	sub.s64 	%rd5551, %rd9897, %rd8;
	setp.lt.u64 	%p2602, %rd9897, %rd8;
	selp.s64 	%rd5552, -1, 0, %p2601;
	add.s64 	%rd9897, %rd5551, %rd5552;
	setp.lt.u64 	%p2603, %rd5551, %rd5550;
	or.pred  	%p2604, %p2602, %p2603;
	selp.s64 	%rd5553, -1, 0, %p2604;
	sub.s64 	%rd5554, %rd9898, %rd7;
	add.s64 	%rd9898, %rd5554, %rd5553;
$L__BB1_551:
	setp.gt.u64 	%p2605, %rd9898, %rd9939;
	@%p2605 bra 	$L__BB1_557;
	setp.lt.u64 	%p2606, %rd9898, %rd9939;
	@%p2606 bra 	$L__BB1_558;
	setp.gt.u64 	%p2607, %rd9897, %rd9940;
	@%p2607 bra 	$L__BB1_557;
	setp.lt.u64 	%p2608, %rd9897, %rd9940;
	@%p2608 bra 	$L__BB1_558;
	setp.gt.u64 	%p2609, %rd9896, %rd9941;
	@%p2609 bra 	$L__BB1_557;
	setp.lt.u64 	%p2610, %rd9896, %rd9941;
	setp.lt.u64 	%p2611, %rd9895, %rd9942;
	or.pred  	%p2612, %p2610, %p2611;
	@%p2612 bra 	$L__BB1_558;
$L__BB1_557:
	setp.lt.u64 	%p2625, %rd9895, %rd9942;
	selp.u64 	%rd5576, 1, 0, %p2625;
	sub.s64 	%rd5577, %rd9896, %rd9941;
	setp.lt.u64 	%p2626, %rd9896, %rd9941;
	selp.s64 	%rd5578, -1, 0, %p2625;
	add.s64 	%rd9901, %rd5577, %rd5578;
	setp.lt.u64 	%p2627, %rd5577, %rd5576;
	or.pred  	%p2628, %p2626, %p2627;
	selp.u64 	%rd5579, 1, 0, %p2628;
	sub.s64 	%rd5580, %rd9897, %rd9940;
	setp.lt.u64 	%p2629, %rd9897, %rd9940;
	selp.s64 	%rd5581, -1, 0, %p2628;
	add.s64 	%rd9900, %rd5580, %rd5581;
	setp.lt.u64 	%p2630, %rd5580, %rd5579;
	or.pred  	%p2631, %p2629, %p2630;
	selp.s64 	%rd5582, -1, 0, %p2631;
	sub.s64 	%rd5583, %rd9898, %rd9939;
	add.s64 	%rd9899, %rd5583, %rd5582;
	bra.uni 	$L__BB1_559;
$L__BB1_558:
	add.s64 	%rd1035, %rd9895, %rd10;
	setp.lt.u64 	%p2613, %rd1035, %rd9895;
	selp.u64 	%rd5555, 1, 0, %p2613;
	add.s64 	%rd5556, %rd9896, %rd5555;
	setp.lt.u64 	%p2614, %rd5556, %rd9896;
	selp.u64 	%rd5557, 1, 0, %p2614;
	add.s64 	%rd5558, %rd5556, %rd9;
	setp.lt.u64 	%p2615, %rd5558, %rd5556;
	selp.u64 	%rd5559, 1, 0, %p2615;
	add.s64 	%rd5560, %rd5559, %rd5557;
	add.s64 	%rd5561, %rd9897, %rd5560;
	setp.lt.u64 	%p2616, %rd5561, %rd9897;
	selp.u64 	%rd5562, 1, 0, %p2616;
	add.s64 	%rd5563, %rd5561, %rd8;
	setp.lt.u64 	%p2617, %rd5563, %rd5561;
	selp.u64 	%rd5564, 1, 0, %p2617;
	add.s64 	%rd5565, %rd5564, %rd5562;
	add.s64 	%rd5566, %rd9898, %rd5565;
	add.s64 	%rd5567, %rd5566, %rd7;
	setp.lt.u64 	%p2618, %rd1035, %rd9942;
	selp.u64 	%rd5568, 1, 0, %p2618;
	sub.s64 	%rd5569, %rd5558, %rd9941;
	setp.lt.u64 	%p2619, %rd5558, %rd9941;
	selp.s64 	%rd5570, -1, 0, %p2618;
	add.s64 	%rd9901, %rd5569, %rd5570;
	setp.lt.u64 	%p2620, %rd5569, %rd5568;
	or.pred  	%p2621, %p2619, %p2620;
	selp.u64 	%rd5571, 1, 0, %p2621;
	sub.s64 	%rd5572, %rd5563, %rd9940;
	setp.lt.u64 	%p2622, %rd5563, %rd9940;
	selp.s64 	%rd5573, -1, 0, %p2621;
	add.s64 	%rd9900, %rd5572, %rd5573;
	setp.lt.u64 	%p2623, %rd5572, %rd5571;
	or.pred  	%p2624, %p2622, %p2623;
	selp.s64 	%rd5574, -1, 0, %p2624;
	sub.s64 	%rd5575, %rd5567, %rd9939;
	add.s64 	%rd9899, %rd5575, %rd5574;
	mov.u64 	%rd9895, %rd1035;
$L__BB1_559:
	sub.s64 	%rd5585, %rd9895, %rd9942;
	mul.lo.s64 	%rd1043, %rd5585, %rd802;
	mul.hi.u64 	%rd5586, %rd802, %rd5585;
	mul.lo.s64 	%rd5587, %rd9901, %rd802;
	mul.hi.u64 	%rd5588, %rd802, %rd9901;
	add.s64 	%rd5589, %rd5587, %rd5586;
	setp.lt.u64 	%p2632, %rd5589, %rd5587;
	selp.u64 	%rd5590, 1, 0, %p2632;
	add.s64 	%rd5591, %rd5588, %rd5590;
	mul.lo.s64 	%rd5592, %rd9900, %rd802;
	mul.hi.u64 	%rd5593, %rd802, %rd9900;
	add.s64 	%rd5594, %rd5592, %rd5591;
	setp.lt.u64 	%p2633, %rd5594, %rd5592;
	selp.u64 	%rd5595, 1, 0, %p2633;
	add.s64 	%rd5596, %rd5593, %rd5595;
	mul.lo.s64 	%rd5597, %rd9899, %rd802;
	mul.hi.u64 	%rd5598, %rd802, %rd9899;
	add.s64 	%rd5599, %rd5597, %rd5596;
	setp.lt.u64 	%p2634, %rd5599, %rd5597;
	selp.u64 	%rd5600, 1, 0, %p2634;
	add.s64 	%rd5601, %rd5598, %rd5600;
	mul.hi.u64 	%rd5602, %rd9840, %rd5585;
	mad.lo.s64 	%rd1044, %rd5585, %rd9840, %rd5589;
	setp.lt.u64 	%p2635, %rd1044, %rd5589;
	selp.u64 	%rd5603, 1, 0, %p2635;
	add.s64 	%rd5604, %rd5602, %rd5603;
	mul.hi.u64 	%rd5605, %rd9840, %rd9901;
	mad.lo.s64 	%rd5606, %rd9901, %rd9840, %rd5594;
	setp.lt.u64 	%p2636, %rd5606, %rd5594;
	selp.u64 	%rd5607, 1, 0, %p2636;
	add.s64 	%rd5608, %rd5606, %rd5604;
	setp.lt.u64 	%p2637, %rd5608, %rd5606;
	selp.u64 	%rd5609, 1, 0, %p2637;
	add.s64 	%rd5610, %rd5605, %rd5607;
	add.s64 	%rd5611, %rd5610, %rd5609;
	mul.hi.u64 	%rd5612, %rd9840, %rd9900;
	mad.lo.s64 	%rd5613, %rd9900, %rd9840, %rd5599;
	setp.lt.u64 	%p2638, %rd5613, %rd5599;
	selp.u64 	%rd5614, 1, 0, %p2638;
	add.s64 	%rd5615, %rd5613, %rd5611;
	setp.lt.u64 	%p2639, %rd5615, %rd5613;
	selp.u64 	%rd5616, 1, 0, %p2639;
	add.s64 	%rd5617, %rd5612, %rd5614;
	add.s64 	%rd5618, %rd5617, %rd5616;
	mul.hi.u64 	%rd5619, %rd9840, %rd9899;
	mad.lo.s64 	%rd5620, %rd9899, %rd9840, %rd5601;
	setp.lt.u64 	%p2640, %rd5620, %rd5601;
	selp.u64 	%rd5621, 1, 0, %p2640;
	add.s64 	%rd5622, %rd5620, %rd5618;
	setp.lt.u64 	%p2641, %rd5622, %rd5620;
	selp.u64 	%rd5623, 1, 0, %p2641;
	add.s64 	%rd5624, %rd5619, %rd5621;
	add.s64 	%rd5625, %rd5624, %rd5623;
	mul.hi.u64 	%rd5626, %rd9839, %rd5585;
	mad.lo.s64 	%rd1045, %rd5585, %rd9839, %rd5608;
	setp.lt.u64 	%p2642, %rd1045, %rd5608;
	selp.u64 	%rd5627, 1, 0, %p2642;
	add.s64 	%rd5628, %rd5626, %rd5627;
	mul.hi.u64 	%rd5629, %rd9839, %rd9901;
	mad.lo.s64 	%rd5630, %rd9901, %rd9839, %rd5615;
	setp.lt.u64 	%p2643, %rd5630, %rd5615;
	selp.u64 	%rd5631, 1, 0, %p2643;
	add.s64 	%rd5632, %rd5630, %rd5628;
	setp.lt.u64 	%p2644, %rd5632, %rd5630;
	selp.u64 	%rd5633, 1, 0, %p2644;
	add.s64 	%rd5634, %rd5629, %rd5631;
	add.s64 	%rd5635, %rd5634, %rd5633;
	mul.hi.u64 	%rd5636, %rd9839, %rd9900;
	mad.lo.s64 	%rd5637, %rd9900, %rd9839, %rd5622;
	setp.lt.u64 	%p2645, %rd5637, %rd5622;
	selp.u64 	%rd5638, 1, 0, %p2645;
	add.s64 	%rd5639, %rd5637, %rd5635;
	setp.lt.u64 	%p2646, %rd5639, %rd5637;
	selp.u64 	%rd5640, 1, 0, %p2646;
	add.s64 	%rd5641, %rd5636, %rd5638;
	add.s64 	%rd5642, %rd5641, %rd5640;
	mul.hi.u64 	%rd5643, %rd9839, %rd9899;
	mad.lo.s64 	%rd5644, %rd9899, %rd9839, %rd5625;
	setp.lt.u64 	%p2647, %rd5644, %rd5625;
	selp.u64 	%rd5645, 1, 0, %p2647;
	add.s64 	%rd5646, %rd5644, %rd5642;
	setp.lt.u64 	%p2648, %rd5646, %rd5644;
	selp.u64 	%rd5647, 1, 0, %p2648;
	add.s64 	%rd5648, %rd5643, %rd5645;
	add.s64 	%rd5649, %rd5648, %rd5647;
	mul.hi.u64 	%rd5650, %rd9838, %rd5585;
	mad.lo.s64 	%rd1046, %rd5585, %rd9838, %rd5632;
	setp.lt.u64 	%p2649, %rd1046, %rd5632;
	selp.u64 	%rd5651, 1, 0, %p2649;
	add.s64 	%rd5652, %rd5650, %rd5651;
	mul.hi.u64 	%rd5653, %rd9838, %rd9901;
	mad.lo.s64 	%rd5654, %rd9901, %rd9838, %rd5639;
	setp.lt.u64 	%p2650, %rd5654, %rd5639;
	selp.u64 	%rd5655, 1, 0, %p2650;
	add.s64 	%rd5656, %rd5654, %rd5652;
	setp.lt.u64 	%p2651, %rd5656, %rd5654;
	selp.u64 	%rd5657, 1, 0, %p2651;
	add.s64 	%rd5658, %rd5653, %rd5655;
	add.s64 	%rd5659, %rd5658, %rd5657;
	mul.hi.u64 	%rd5660, %rd9838, %rd9900;
	mad.lo.s64 	%rd5661, %rd9900, %rd9838, %rd5646;
	setp.lt.u64 	%p2652, %rd5661, %rd5646;
	selp.u64 	%rd5662, 1, 0, %p2652;
	add.s64 	%rd5663, %rd5661, %rd5659;
	setp.lt.u64 	%p2653, %rd5663, %rd5661;
	selp.u64 	%rd5664, 1, 0, %p2653;
	add.s64 	%rd5665, %rd5660, %rd5662;
	add.s64 	%rd5666, %rd5665, %rd5664;
	mul.hi.u64 	%rd5667, %rd9838, %rd9899;
	mad.lo.s64 	%rd5668, %rd9899, %rd9838, %rd5649;
	setp.lt.u64 	%p2654, %rd5668, %rd5649;
	selp.u64 	%rd5669, 1, 0, %p2654;
	add.s64 	%rd5670, %rd5668, %rd5666;
	setp.lt.u64 	%p2655, %rd5670, %rd5668;
	selp.u64 	%rd5671, 1, 0, %p2655;
	add.s64 	%rd5672, %rd5667, %rd5669;
	add.s64 	%rd5673, %rd5672, %rd5671;
	shl.b64 	%rd5674, %rd5656, 32;
	mov.b64 	{%r345, %r346}, %rd5656;
	mov.b64 	{%r347, %r348}, %rd5663;
	mov.b64 	%rd5675, {%r346, %r347};
	mov.b64 	{%r349, %r350}, %rd5670;
	mov.b64 	%rd5676, {%r348, %r349};
	mov.b64 	{%r351, %r352}, %rd5673;
	mov.b64 	%rd5677, {%r350, %r351};
	shr.u64 	%rd5678, %rd5673, 32;
	mul.lo.s64 	%rd5679, %rd5656, 977;
	mov.b64 	%rd5680, 977;
	mul.hi.u64 	%rd5681, %rd5656, %rd5680;
	mul.lo.s64 	%rd5682, %rd5663, 977;
	mul.hi.u64 	%rd5683, %rd5663, %rd5680;
	add.s64 	%rd5684, %rd5682, %rd5681;
	setp.lt.u64 	%p2656, %rd5684, %rd5682;
	selp.u64 	%rd5685, 1, 0, %p2656;
	add.s64 	%rd5686, %rd5683, %rd5685;
	mul.lo.s64 	%rd5687, %rd5670, 977;
	mul.hi.u64 	%rd5688, %rd5670, %rd5680;
	add.s64 	%rd5689, %rd5687, %rd5686;
	setp.lt.u64 	%p2657, %rd5689, %rd5687;
	selp.u64 	%rd5690, 1, 0, %p2657;
	add.s64 	%rd5691, %rd5688, %rd5690;
	mul.lo.s64 	%rd5692, %rd5673, 977;
	mul.hi.u64 	%rd5693, %rd5673, %rd5680;
	add.s64 	%rd5694, %rd5692, %rd5691;
	setp.lt.u64 	%p2658, %rd5694, %rd5692;
	selp.u64 	%rd5695, 1, 0, %p2658;
	add.s64 	%rd5696, %rd5693, %rd5695;
	add.s64 	%rd9903, %rd5679, %rd5674;
	setp.lt.u64 	%p2659, %rd9903, %rd5679;
	selp.u64 	%rd5697, 1, 0, %p2659;
	add.s64 	%rd5698, %rd5684, %rd5675;
	setp.lt.u64 	%p2660, %rd5698, %rd5684;
	add.s64 	%rd9904, %rd5698, %rd5697;
	setp.lt.u64 	%p2661, %rd9904, %rd5698;
	or.pred  	%p2662, %p2660, %p2661;
	selp.u64 	%rd5699, 1, 0, %p2662;
	add.s64 	%rd5700, %rd5689, %rd5676;
	setp.lt.u64 	%p2663, %rd5700, %rd5689;
	add.s64 	%rd9905, %rd5700, %rd5699;
	setp.lt.u64 	%p2664, %rd9905, %rd5700;
	or.pred  	%p2665, %p2663, %p2664;
	selp.u64 	%rd5701, 1, 0, %p2665;
	add.s64 	%rd5702, %rd5694, %rd5677;
	setp.lt.u64 	%p2666, %rd5702, %rd5694;
	add.s64 	%rd9906, %rd5702, %rd5701;
	setp.lt.u64 	%p2667, %rd9906, %rd5702;
	or.pred  	%p2668, %p2666, %p2667;
	selp.u64 	%rd5703, 1, 0, %p2668;
	add.s64 	%rd5704, %rd5696, %rd5678;
	add.s64 	%rd1051, %rd5704, %rd5703;
	setp.eq.s64 	%p2669, %rd1051, 0;
	mov.b64 	%rd9907, 0;
	@%p2669 bra 	$L__BB1_561;
	shl.b64 	%rd5705, %rd1051, 32;
	shr.u64 	%rd5706, %rd1051, 32;
	mov.b64 	%rd5707, 977;
	mul.hi.u64 	%rd5708, %rd1051, %rd5707;
	mad.lo.s64 	%rd5709, %rd1051, 977, %rd5705;
	setp.lt.u64 	%p2670, %rd5709, %rd5705;
	selp.u64 	%rd5710, 1, 0, %p2670;
	add.s64 	%rd9903, %rd5709, %rd9903;
	setp.lt.u64 	%p2671, %rd9903, %rd5709;
	selp.u64 	%rd5711, 1, 0, %p2671;
	add.s64 	%rd5712, %rd5711, %rd5710;
	add.s64 	%rd5713, %rd5706, %rd5708;
	setp.lt.u64 	%p2672, %rd5713, %rd5706;
	selp.u64 	%rd5714, 1, 0, %p2672;
	add.s64 	%rd5715, %rd9904, %rd5713;
	add.s64 	%rd5716, %rd5715, %rd5712;
	setp.lt.u64 	%p2673, %rd5716, %rd9904;
	not.b64 	%rd5717, %rd5713;
	setp.gt.u64 	%p2674, %rd5712, %rd5717;
	or.pred  	%p2675, %p2674, %p2673;
	selp.u64 	%rd5718, 1, 0, %p2675;
	add.s64 	%rd5719, %rd9905, %rd5714;
	add.s64 	%rd1054, %rd5719, %rd5718;
	setp.lt.u64 	%p2676, %rd1054, %rd9905;
	selp.u64 	%rd5720, 1, 0, %p2676;
	add.s64 	%rd1055, %rd9906, %rd5720;
	setp.lt.u64 	%p2677, %rd1055, %rd9906;
	selp.u64 	%rd9907, 1, 0, %p2677;
	mov.u64 	%rd9904, %rd5716;
	mov.u64 	%rd9905, %rd1054;
	mov.u64 	%rd9906, %rd1055;
$L__BB1_561:
	add.s64 	%rd9908, %rd9903, %rd1043;
	setp.lt.u64 	%p2678, %rd9908, %rd9903;
	selp.u64 	%rd5721, 1, 0, %p2678;
	add.s64 	%rd5722, %rd9904, %rd1044;
	setp.lt.u64 	%p2679, %rd5722, %rd9904;
	add.s64 	%rd9909, %rd5722, %rd5721;
	setp.lt.u64 	%p2680, %rd9909, %rd5722;
	or.pred  	%p2681, %p2679, %p2680;
	selp.u64 	%rd5723, 1, 0, %p2681;
	add.s64 	%rd5724, %rd9905, %rd1045;
	setp.lt.u64 	%p2682, %rd5724, %rd9905;
	add.s64 	%rd9910, %rd5724, %rd5723;
	setp.lt.u64 	%p2683, %rd9910, %rd5724;
	or.pred  	%p2684, %p2682, %p2683;
	selp.u64 	%rd5725, 1, 0, %p2684;
	add.s64 	%rd5726, %rd9906, %rd1046;
	setp.lt.u64 	%p2685, %rd5726, %rd9906;
	add.s64 	%rd9911, %rd5726, %rd5725;
	setp.lt.u64 	%p2686, %rd9911, %rd5726;
	or.pred  	%p2687, %p2685, %p2686;
	selp.u64 	%rd5728, 1, 0, %p2687;
	add.s64 	%rd1066, %rd9907, %rd5728;
	setp.ne.s64 	%p2688, %rd1066, 0;
	setp.gt.u64 	%p2689, %rd9911, %rd7;
	or.pred  	%p2690, %p2688, %p2689;
	@%p2690 bra 	$L__BB1_567;
	setp.lt.u64 	%p2691, %rd9911, %rd7;
	@%p2691 bra 	$L__BB1_580;
	setp.gt.u64 	%p2692, %rd9910, %rd8;
	@%p2692 bra 	$L__BB1_567;
	setp.lt.u64 	%p2693, %rd9910, %rd8;
	@%p2693 bra 	$L__BB1_580;
	setp.gt.u64 	%p2694, %rd9909, %rd9;
	@%p2694 bra 	$L__BB1_567;
	setp.lt.u64 	%p2695, %rd9909, %rd9;
	setp.lt.u64 	%p2696, %rd9908, %rd10;
	or.pred  	%p2697, %p2695, %p2696;
	@%p2697 bra 	$L__BB1_580;
$L__BB1_567:
	sub.s64 	%rd1067, %rd9908, %rd10;
	setp.lt.u64 	%p2698, %rd9908, %rd10;
	selp.u64 	%rd5729, 1, 0, %p2698;
	sub.s64 	%rd5730, %rd9909, %rd9;
	setp.lt.u64 	%p2699, %rd9909, %rd9;
	selp.s64 	%rd5731, -1, 0, %p2698;
	add.s64 	%rd9909, %rd5730, %rd5731;
	setp.lt.u64 	%p2700, %rd5730, %rd5729;
	or.pred  	%p2701, %p2699, %p2700;
	selp.u64 	%rd5732, 1, 0, %p2701;
	sub.s64 	%rd5733, %rd9910, %rd8;
	setp.lt.u64 	%p2702, %rd9910, %rd8;
	selp.s64 	%rd5734, -1, 0, %p2701;
	add.s64 	%rd9910, %rd5733, %rd5734;
	setp.lt.u64 	%p2703, %rd5733, %rd5732;
	or.pred  	%p2704, %p2702, %p2703;
	selp.u64 	%rd5735, 1, 0, %p2704;
	sub.s64 	%rd5736, %rd9911, %rd7;
	setp.lt.u64 	%p2705, %rd9911, %rd7;
	selp.s64 	%rd5737, -1, 0, %p2704;
	add.s64 	%rd9911, %rd5736, %rd5737;
	setp.lt.u64 	%p2706, %rd5736, %rd5735;
	or.pred  	%p2707, %p2705, %p2706;
	selp.s64 	%rd5738, -1, 0, %p2707;
	add.s64 	%rd1071, %rd1066, %rd5738;
	setp.ne.s64 	%p2708, %rd1071, 0;
	setp.gt.u64 	%p2709, %rd9911, %rd7;
	or.pred  	%p2710, %p2708, %p2709;
	@%p2710 bra 	$L__BB1_573;
	setp.lt.u64 	%p2711, %rd9911, %rd7;
	mov.u64 	%rd9908, %rd1067;
	@%p2711 bra 	$L__BB1_580;
	setp.gt.u64 	%p2712, %rd9910, %rd8;
	@%p2712 bra 	$L__BB1_573;
	setp.lt.u64 	%p2713, %rd9910, %rd8;
	mov.u64 	%rd9908, %rd1067;
	@%p2713 bra 	$L__BB1_580;
	setp.gt.u64 	%p2714, %rd9909, %rd9;
	@%p2714 bra 	$L__BB1_573;
	setp.lt.u64 	%p2715, %rd9909, %rd9;
	setp.lt.u64 	%p2716, %rd1067, %rd10;
	or.pred  	%p2717, %p2715, %p2716;
	mov.u64 	%rd9908, %rd1067;
	@%p2717 bra 	$L__BB1_580;
$L__BB1_573:
	sub.s64 	%rd1072, %rd1067, %rd10;
	setp.lt.u64 	%p2718, %rd1067, %rd10;
	selp.u64 	%rd5739, 1, 0, %p2718;
	sub.s64 	%rd5740, %rd9909, %rd9;
	setp.lt.u64 	%p2719, %rd9909, %rd9;
	selp.s64 	%rd5741, -1, 0, %p2718;
	add.s64 	%rd9909, %rd5740, %rd5741;
	setp.lt.u64 	%p2720, %rd5740, %rd5739;
	or.pred  	%p2721, %p2719, %p2720;
	selp.u64 	%rd5742, 1, 0, %p2721;
	sub.s64 	%rd5743, %rd9910, %rd8;
	setp.lt.u64 	%p2722, %rd9910, %rd8;
	selp.s64 	%rd5744, -1, 0, %p2721;
	add.s64 	%rd9910, %rd5743, %rd5744;
	setp.lt.u64 	%p2723, %rd5743, %rd5742;
	or.pred  	%p2724, %p2722, %p2723;
	selp.u64 	%rd5745, 1, 0, %p2724;
	sub.s64 	%rd5746, %rd9911, %rd7;
	setp.lt.u64 	%p2725, %rd9911, %rd7;
	selp.s64 	%rd5747, -1, 0, %p2724;
	add.s64 	%rd9911, %rd5746, %rd5747;
	setp.lt.u64 	%p2726, %rd5746, %rd5745;
	or.pred  	%p2727, %p2725, %p2726;
	selp.u64 	%rd5748, 1, 0, %p2727;
	setp.ne.s64 	%p2728, %rd1071, %rd5748;
	setp.gt.u64 	%p2729, %rd9911, %rd7;
	or.pred  	%p2730, %p2728, %p2729;
	@%p2730 bra 	$L__BB1_579;
	setp.lt.u64 	%p2731, %rd9911, %rd7;
	mov.u64 	%rd9908, %rd1072;
	@%p2731 bra 	$L__BB1_580;
	setp.gt.u64 	%p2732, %rd9910, %rd8;
	@%p2732 bra 	$L__BB1_579;
	setp.lt.u64 	%p2733, %rd9910, %rd8;
	mov.u64 	%rd9908, %rd1072;
	@%p2733 bra 	$L__BB1_580;
	setp.gt.u64 	%p2734, %rd9909, %rd9;
	@%p2734 bra 	$L__BB1_579;
	setp.lt.u64 	%p2735, %rd9909, %rd9;
	setp.lt.u64 	%p2736, %rd1072, %rd10;
	or.pred  	%p2737, %p2735, %p2736;
	mov.u64 	%rd9908, %rd1072;
	@%p2737 bra 	$L__BB1_580;
$L__BB1_579:
	sub.s64 	%rd9908, %rd1072, %rd10;
	setp.lt.u64 	%p2738, %rd1072, %rd10;
	selp.u64 	%rd5749, 1, 0, %p2738;
	sub.s64 	%rd5750, %rd9909, %rd9;
	setp.lt.u64 	%p2739, %rd9909, %rd9;
	selp.s64 	%rd5751, -1, 0, %p2738;
	add.s64 	%rd9909, %rd5750, %rd5751;
	setp.lt.u64 	%p2740, %rd5750, %rd5749;
	or.pred  	%p2741, %p2739, %p2740;
	selp.u64 	%rd5752, 1, 0, %p2741;
	sub.s64 	%rd5753, %rd9910, %rd8;
	setp.lt.u64 	%p2742, %rd9910, %rd8;
	selp.s64 	%rd5754, -1, 0, %p2741;
	add.s64 	%rd9910, %rd5753, %rd5754;
	setp.lt.u64 	%p2743, %rd5753, %rd5752;
	or.pred  	%p2744, %p2742, %p2743;
	selp.s64 	%rd5755, -1, 0, %p2744;
	sub.s64 	%rd5756, %rd9911, %rd7;
	add.s64 	%rd9911, %rd5756, %rd5755;
$L__BB1_580:
	mul.lo.s64 	%rd1084, %rd9856, %rd9821;
	mul.hi.u64 	%rd5758, %rd9821, %rd9856;
	mul.lo.s64 	%rd5759, %rd9857, %rd9821;
	mul.hi.u64 	%rd5760, %rd9821, %rd9857;
	add.s64 	%rd5761, %rd5759, %rd5758;
	setp.lt.u64 	%p2745, %rd5761, %rd5759;
	selp.u64 	%rd5762, 1, 0, %p2745;
	add.s64 	%rd5763, %rd5760, %rd5762;
	mul.lo.s64 	%rd5764, %rd9858, %rd9821;
	mul.hi.u64 	%rd5765, %rd9821, %rd9858;
	add.s64 	%rd5766, %rd5764, %rd5763;
	setp.lt.u64 	%p2746, %rd5766, %rd5764;
	selp.u64 	%rd5767, 1, 0, %p2746;
	add.s64 	%rd5768, %rd5765, %rd5767;
	mul.lo.s64 	%rd5769, %rd9859, %rd9821;
	mul.hi.u64 	%rd5770, %rd9821, %rd9859;
	add.s64 	%rd5771, %rd5769, %rd5768;
	setp.lt.u64 	%p2747, %rd5771, %rd5769;
	selp.u64 	%rd5772, 1, 0, %p2747;
	add.s64 	%rd5773, %rd5770, %rd5772;
	mul.hi.u64 	%rd5774, %rd9822, %rd9856;
	mad.lo.s64 	%rd1085, %rd9856, %rd9822, %rd5761;
	setp.lt.u64 	%p2748, %rd1085, %rd5761;
	selp.u64 	%rd5775, 1, 0, %p2748;
	add.s64 	%rd5776, %rd5774, %rd5775;
	mul.hi.u64 	%rd5777, %rd9822, %rd9857;
	mad.lo.s64 	%rd5778, %rd9857, %rd9822, %rd5766;
	setp.lt.u64 	%p2749, %rd5778, %rd5766;
	selp.u64 	%rd5779, 1, 0, %p2749;
	add.s64 	%rd5780, %rd5778, %rd5776;
	setp.lt.u64 	%p2750, %rd5780, %rd5778;
	selp.u64 	%rd5781, 1, 0, %p2750;
	add.s64 	%rd5782, %rd5777, %rd5779;
	add.s64 	%rd5783, %rd5782, %rd5781;
	mul.hi.u64 	%rd5784, %rd9822, %rd9858;
	mad.lo.s64 	%rd5785, %rd9858, %rd9822, %rd5771;
	setp.lt.u64 	%p2751, %rd5785, %rd5771;
	selp.u64 	%rd5786, 1, 0, %p2751;
	add.s64 	%rd5787, %rd5785, %rd5783;
	setp.lt.u64 	%p2752, %rd5787, %rd5785;
	selp.u64 	%rd5788, 1, 0, %p2752;
	add.s64 	%rd5789, %rd5784, %rd5786;
	add.s64 	%rd5790, %rd5789, %rd5788;
	mul.hi.u64 	%rd5791, %rd9822, %rd9859;
	mad.lo.s64 	%rd5792, %rd9859, %rd9822, %rd5773;
	setp.lt.u64 	%p2753, %rd5792, %rd5773;
	selp.u64 	%rd5793, 1, 0, %p2753;
	add.s64 	%rd5794, %rd5792, %rd5790;
	setp.lt.u64 	%p2754, %rd5794, %rd5792;
	selp.u64 	%rd5795, 1, 0, %p2754;
	add.s64 	%rd5796, %rd5791, %rd5793;
	add.s64 	%rd5797, %rd5796, %rd5795;
	mul.hi.u64 	%rd5798, %rd9823, %rd9856;
	mad.lo.s64 	%rd1086, %rd9856, %rd9823, %rd5780;
	setp.lt.u64 	%p2755, %rd1086, %rd5780;
	selp.u64 	%rd5799, 1, 0, %p2755;
	add.s64 	%rd5800, %rd5798, %rd5799;
	mul.hi.u64 	%rd5801, %rd9823, %rd9857;
	mad.lo.s64 	%rd5802, %rd9857, %rd9823, %rd5787;
	setp.lt.u64 	%p2756, %rd5802, %rd5787;
	selp.u64 	%rd5803, 1, 0, %p2756;
	add.s64 	%rd5804, %rd5802, %rd5800;
	setp.lt.u64 	%p2757, %rd5804, %rd5802;
	selp.u64 	%rd5805, 1, 0, %p2757;
	add.s64 	%rd5806, %rd5801, %rd5803;
	add.s64 	%rd5807, %rd5806, %rd5805;
	mul.hi.u64 	%rd5808, %rd9823, %rd9858;
	mad.lo.s64 	%rd5809, %rd9858, %rd9823, %rd5794;
	setp.lt.u64 	%p2758, %rd5809, %rd5794;
	selp.u64 	%rd5810, 1, 0, %p2758;
	add.s64 	%rd5811, %rd5809, %rd5807;
	setp.lt.u64 	%p2759, %rd5811, %rd5809;
	selp.u64 	%rd5812, 1, 0, %p2759;
	add.s64 	%rd5813, %rd5808, %rd5810;
	add.s64 	%rd5814, %rd5813, %rd5812;
	mul.hi.u64 	%rd5815, %rd9823, %rd9859;
	mad.lo.s64 	%rd5816, %rd9859, %rd9823, %rd5797;
	setp.lt.u64 	%p2760, %rd5816, %rd5797;
	selp.u64 	%rd5817, 1, 0, %p2760;
	add.s64 	%rd5818, %rd5816, %rd5814;
	setp.lt.u64 	%p2761, %rd5818, %rd5816;
	selp.u64 	%rd5819, 1, 0, %p2761;
	add.s64 	%rd5820, %rd5815, %rd5817;
	add.s64 	%rd5821, %rd5820, %rd5819;
	mul.hi.u64 	%rd5822, %rd9824, %rd9856;
	mad.lo.s64 	%rd1087, %rd9856, %rd9824, %rd5804;
	setp.lt.u64 	%p2762, %rd1087, %rd5804;
	selp.u64 	%rd5823, 1, 0, %p2762;
	add.s64 	%rd5824, %rd5822, %rd5823;
	mul.hi.u64 	%rd5825, %rd9824, %rd9857;
	mad.lo.s64 	%rd5826, %rd9857, %rd9824, %rd5811;
	setp.lt.u64 	%p2763, %rd5826, %rd5811;
	selp.u64 	%rd5827, 1, 0, %p2763;
	add.s64 	%rd5828, %rd5826, %rd5824;
	setp.lt.u64 	%p2764, %rd5828, %rd5826;
	selp.u64 	%rd5829, 1, 0, %p2764;
	add.s64 	%rd5830, %rd5825, %rd5827;
	add.s64 	%rd5831, %rd5830, %rd5829;
	mul.hi.u64 	%rd5832, %rd9824, %rd9858;
	mad.lo.s64 	%rd5833, %rd9858, %rd9824, %rd5818;
	setp.lt.u64 	%p2765, %rd5833, %rd5818;
	selp.u64 	%rd5834, 1, 0, %p2765;
	add.s64 	%rd5835, %rd5833, %rd5831;
	setp.lt.u64 	%p2766, %rd5835, %rd5833;
	selp.u64 	%rd5836, 1, 0, %p2766;
	add.s64 	%rd5837, %rd5832, %rd5834;
	add.s64 	%rd5838, %rd5837, %rd5836;
	mul.hi.u64 	%rd5839, %rd9824, %rd9859;
	mad.lo.s64 	%rd5840, %rd9859, %rd9824, %rd5821;
	setp.lt.u64 	%p2767, %rd5840, %rd5821;
	selp.u64 	%rd5841, 1, 0, %p2767;
	add.s64 	%rd5842, %rd5840, %rd5838;
	setp.lt.u64 	%p2768, %rd5842, %rd5840;
	selp.u64 	%rd5843, 1, 0, %p2768;
	add.s64 	%rd5844, %rd5839, %rd5841;
	add.s64 	%rd5845, %rd5844, %rd5843;
	shl.b64 	%rd5846, %rd5828, 32;
	mov.b64 	{%r353, %r354}, %rd5828;
	mov.b64 	{%r355, %r356}, %rd5835;
	mov.b64 	%rd5847, {%r354, %r355};
	mov.b64 	{%r357, %r358}, %rd5842;
	mov.b64 	%rd5848, {%r356, %r357};
	mov.b64 	{%r359, %r360}, %rd5845;
	mov.b64 	%rd5849, {%r358, %r359};
	shr.u64 	%rd5850, %rd5845, 32;
	mul.lo.s64 	%rd5851, %rd5828, 977;
	mov.b64 	%rd5852, 977;
	mul.hi.u64 	%rd5853, %rd5828, %rd5852;
	mul.lo.s64 	%rd5854, %rd5835, 977;
	mul.hi.u64 	%rd5855, %rd5835, %rd5852;
	add.s64 	%rd5856, %rd5854, %rd5853;
	setp.lt.u64 	%p2769, %rd5856, %rd5854;
	selp.u64 	%rd5857, 1, 0, %p2769;
	add.s64 	%rd5858, %rd5855, %rd5857;
	mul.lo.s64 	%rd5859, %rd5842, 977;
	mul.hi.u64 	%rd5860, %rd5842, %rd5852;
	add.s64 	%rd5861, %rd5859, %rd5858;
	setp.lt.u64 	%p2770, %rd5861, %rd5859;
	selp.u64 	%rd5862, 1, 0, %p2770;
	add.s64 	%rd5863, %rd5860, %rd5862;
	mul.lo.s64 	%rd5864, %rd5845, 977;
	mul.hi.u64 	%rd5865, %rd5845, %rd5852;
	add.s64 	%rd5866, %rd5864, %rd5863;
	setp.lt.u64 	%p2771, %rd5866, %rd5864;
	selp.u64 	%rd5867, 1, 0, %p2771;
	add.s64 	%rd5868, %rd5865, %rd5867;
	add.s64 	%rd9912, %rd5851, %rd5846;
	setp.lt.u64 	%p2772, %rd9912, %rd5851;
	selp.u64 	%rd5869, 1, 0, %p2772;
	add.s64 	%rd5870, %rd5856, %rd5847;
	setp.lt.u64 	%p2773, %rd5870, %rd5856;
	add.s64 	%rd9913, %rd5870, %rd5869;
	setp.lt.u64 	%p2774, %rd9913, %rd5870;
	or.pred  	%p2775, %p2773, %p2774;
	selp.u64 	%rd5871, 1, 0, %p2775;
	add.s64 	%rd5872, %rd5861, %rd5848;
	setp.lt.u64 	%p2776, %rd5872, %rd5861;
	add.s64 	%rd9914, %rd5872, %rd5871;
	setp.lt.u64 	%p2777, %rd9914, %rd5872;
	or.pred  	%p2778, %p2776, %p2777;
	selp.u64 	%rd5873, 1, 0, %p2778;
	add.s64 	%rd5874, %rd5866, %rd5849;
	setp.lt.u64 	%p2779, %rd5874, %rd5866;
	add.s64 	%rd9915, %rd5874, %rd5873;
	setp.lt.u64 	%p2780, %rd9915, %rd5874;
	or.pred  	%p2781, %p2779, %p2780;
	selp.u64 	%rd5875, 1, 0, %p2781;
	add.s64 	%rd5876, %rd5868, %rd5850;
	add.s64 	%rd1092, %rd5876, %rd5875;
	setp.eq.s64 	%p2782, %rd1092, 0;
	mov.b64 	%rd9916, 0;
	@%p2782 bra 	$L__BB1_582;
	shl.b64 	%rd5877, %rd1092, 32;
	shr.u64 	%rd5878, %rd1092, 32;
	mov.b64 	%rd5879, 977;
	mul.hi.u64 	%rd5880, %rd1092, %rd5879;
	mad.lo.s64 	%rd5881, %rd1092, 977, %rd5877;
	setp.lt.u64 	%p2783, %rd5881, %rd5877;
	selp.u64 	%rd5882, 1, 0, %p2783;
	add.s64 	%rd9912, %rd5881, %rd9912;
	setp.lt.u64 	%p2784, %rd9912, %rd5881;
	selp.u64 	%rd5883, 1, 0, %p2784;
	add.s64 	%rd5884, %rd5883, %rd5882;
	add.s64 	%rd5885, %rd5878, %rd5880;
	setp.lt.u64 	%p2785, %rd5885, %rd5878;
	selp.u64 	%rd5886, 1, 0, %p2785;
	add.s64 	%rd5887, %rd9913, %rd5885;
	add.s64 	%rd5888, %rd5887, %rd5884;
	setp.lt.u64 	%p2786, %rd5888, %rd9913;
	not.b64 	%rd5889, %rd5885;
	setp.gt.u64 	%p2787, %rd5884, %rd5889;
	or.pred  	%p2788, %p2787, %p2786;
	selp.u64 	%rd5890, 1, 0, %p2788;
	add.s64 	%rd5891, %rd9914, %rd5886;
	add.s64 	%rd1095, %rd5891, %rd5890;
	setp.lt.u64 	%p2789, %rd1095, %rd9914;
	selp.u64 	%rd5892, 1, 0, %p2789;
	add.s64 	%rd1096, %rd9915, %rd5892;
	setp.lt.u64 	%p2790, %rd1096, %rd9915;
	selp.u64 	%rd9916, 1, 0, %p2790;
	mov.u64 	%rd9913, %rd5888;
	mov.u64 	%rd9914, %rd1095;
	mov.u64 	%rd9915, %rd1096;
$L__BB1_582:
	add.s64 	%rd9917, %rd9912, %rd1084;
	setp.lt.u64 	%p2791, %rd9917, %rd9912;
	selp.u64 	%rd5893, 1, 0, %p2791;
	add.s64 	%rd5894, %rd9913, %rd1085;
	setp.lt.u64 	%p2792, %rd5894, %rd9913;
	add.s64 	%rd9918, %rd5894, %rd5893;
	setp.lt.u64 	%p2793, %rd9918, %rd5894;
	or.pred  	%p2794, %p2792, %p2793;
	selp.u64 	%rd5895, 1, 0, %p2794;
	add.s64 	%rd5896, %rd9914, %rd1086;
	setp.lt.u64 	%p2795, %rd5896, %rd9914;
	add.s64 	%rd9919, %rd5896, %rd5895;
	setp.lt.u64 	%p2796, %rd9919, %rd5896;
	or.pred  	%p2797, %p2795, %p2796;
	selp.u64 	%rd5897, 1, 0, %p2797;
	add.s64 	%rd5898, %rd9915, %rd1087;
	setp.lt.u64 	%p2798, %rd5898, %rd9915;
	add.s64 	%rd9920, %rd5898, %rd5897;
	setp.lt.u64 	%p2799, %rd9920, %rd5898;
	or.pred  	%p2800, %p2798, %p2799;
	selp.u64 	%rd5900, 1, 0, %p2800;
	add.s64 	%rd1107, %rd9916, %rd5900;
	setp.ne.s64 	%p2801, %rd1107, 0;
	setp.gt.u64 	%p2802, %rd9920, %rd7;
	or.pred  	%p2803, %p2801, %p2802;
	@%p2803 bra 	$L__BB1_588;
	setp.lt.u64 	%p2804, %rd9920, %rd7;
	@%p2804 bra 	$L__BB1_601;
	setp.gt.u64 	%p2805, %rd9919, %rd8;
	@%p2805 bra 	$L__BB1_588;
	setp.lt.u64 	%p2806, %rd9919, %rd8;
	@%p2806 bra 	$L__BB1_601;
	setp.gt.u64 	%p2807, %rd9918, %rd9;
	@%p2807 bra 	$L__BB1_588;
	setp.lt.u64 	%p2808, %rd9918, %rd9;
	setp.lt.u64 	%p2809, %rd9917, %rd10;
	or.pred  	%p2810, %p2808, %p2809;
	@%p2810 bra 	$L__BB1_601;
$L__BB1_588:
	sub.s64 	%rd1108, %rd9917, %rd10;
	setp.lt.u64 	%p2811, %rd9917, %rd10;
	selp.u64 	%rd5901, 1, 0, %p2811;
	sub.s64 	%rd5902, %rd9918, %rd9;
	setp.lt.u64 	%p2812, %rd9918, %rd9;
	selp.s64 	%rd5903, -1, 0, %p2811;
	add.s64 	%rd9918, %rd5902, %rd5903;
	setp.lt.u64 	%p2813, %rd5902, %rd5901;
	or.pred  	%p2814, %p2812, %p2813;
	selp.u64 	%rd5904, 1, 0, %p2814;
	sub.s64 	%rd5905, %rd9919, %rd8;
	setp.lt.u64 	%p2815, %rd9919, %rd8;
	selp.s64 	%rd5906, -1, 0, %p2814;
	add.s64 	%rd9919, %rd5905, %rd5906;
	setp.lt.u64 	%p2816, %rd5905, %rd5904;
	or.pred  	%p2817, %p2815, %p2816;
	selp.u64 	%rd5907, 1, 0, %p2817;
	sub.s64 	%rd5908, %rd9920, %rd7;
	setp.lt.u64 	%p2818, %rd9920, %rd7;
	selp.s64 	%rd5909, -1, 0, %p2817;
	add.s64 	%rd9920, %rd5908, %rd5909;
	setp.lt.u64 	%p2819, %rd5908, %rd5907;
	or.pred  	%p2820, %p2818, %p2819;
	selp.s64 	%rd5910, -1, 0, %p2820;
	add.s64 	%rd1112, %rd1107, %rd5910;
	setp.ne.s64 	%p2821, %rd1112, 0;
	setp.gt.u64 	%p2822, %rd9920, %rd7;
	or.pred  	%p2823, %p2821, %p2822;
	@%p2823 bra 	$L__BB1_594;
	setp.lt.u64 	%p2824, %rd9920, %rd7;
	mov.u64 	%rd9917, %rd1108;
	@%p2824 bra 	$L__BB1_601;
	setp.gt.u64 	%p2825, %rd9919, %rd8;
	@%p2825 bra 	$L__BB1_594;
	setp.lt.u64 	%p2826, %rd9919, %rd8;
	mov.u64 	%rd9917, %rd1108;
	@%p2826 bra 	$L__BB1_601;
	setp.gt.u64 	%p2827, %rd9918, %rd9;
	@%p2827 bra 	$L__BB1_594;
	setp.lt.u64 	%p2828, %rd9918, %rd9;
	setp.lt.u64 	%p2829, %rd1108, %rd10;
	or.pred  	%p2830, %p2828, %p2829;
	mov.u64 	%rd9917, %rd1108;
	@%p2830 bra 	$L__BB1_601;
$L__BB1_594:
	sub.s64 	%rd1113, %rd1108, %rd10;
	setp.lt.u64 	%p2831, %rd1108, %rd10;
	selp.u64 	%rd5911, 1, 0, %p2831;
	sub.s64 	%rd5912, %rd9918, %rd9;
	setp.lt.u64 	%p2832, %rd9918, %rd9;
	selp.s64 	%rd5913, -1, 0, %p2831;
	add.s64 	%rd9918, %rd5912, %rd5913;
	setp.lt.u64 	%p2833, %rd5912, %rd5911;
	or.pred  	%p2834, %p2832, %p2833;
	selp.u64 	%rd5914, 1, 0, %p2834;
	sub.s64 	%rd5915, %rd9919, %rd8;
	setp.lt.u64 	%p2835, %rd9919, %rd8;
	selp.s64 	%rd5916, -1, 0, %p2834;
	add.s64 	%rd9919, %rd5915, %rd5916;
	setp.lt.u64 	%p2836, %rd5915, %rd5914;
	or.pred  	%p2837, %p2835, %p2836;
	selp.u64 	%rd5917, 1, 0, %p2837;
	sub.s64 	%rd5918, %rd9920, %rd7;
	setp.lt.u64 	%p2838, %rd9920, %rd7;
	selp.s64 	%rd5919, -1, 0, %p2837;
	add.s64 	%rd9920, %rd5918, %rd5919;
	setp.lt.u64 	%p2839, %rd5918, %rd5917;
	or.pred  	%p2840, %p2838, %p2839;
	selp.u64 	%rd5920, 1, 0, %p2840;
	setp.ne.s64 	%p2841, %rd1112, %rd5920;
	setp.gt.u64 	%p2842, %rd9920, %rd7;
	or.pred  	%p2843, %p2841, %p2842;
	@%p2843 bra 	$L__BB1_600;
	setp.lt.u64 	%p2844, %rd9920, %rd7;
	mov.u64 	%rd9917, %rd1113;
	@%p2844 bra 	$L__BB1_601;
	setp.gt.u64 	%p2845, %rd9919, %rd8;
	@%p2845 bra 	$L__BB1_600;
	setp.lt.u64 	%p2846, %rd9919, %rd8;
	mov.u64 	%rd9917, %rd1113;
	@%p2846 bra 	$L__BB1_601;
	setp.gt.u64 	%p2847, %rd9918, %rd9;
	@%p2847 bra 	$L__BB1_600;
	setp.lt.u64 	%p2848, %rd9918, %rd9;
	setp.lt.u64 	%p2849, %rd1113, %rd10;
	or.pred  	%p2850, %p2848, %p2849;
	mov.u64 	%rd9917, %rd1113;
	@%p2850 bra 	$L__BB1_601;
$L__BB1_600:
	sub.s64 	%rd9917, %rd1113, %rd10;
	setp.lt.u64 	%p2851, %rd1113, %rd10;
	selp.u64 	%rd5921, 1, 0, %p2851;
	sub.s64 	%rd5922, %rd9918, %rd9;
	setp.lt.u64 	%p2852, %rd9918, %rd9;
	selp.s64 	%rd5923, -1, 0, %p2851;
	add.s64 	%rd9918, %rd5922, %rd5923;
	setp.lt.u64 	%p2853, %rd5922, %rd5921;
	or.pred  	%p2854, %p2852, %p2853;
	selp.u64 	%rd5924, 1, 0, %p2854;
	sub.s64 	%rd5925, %rd9919, %rd8;
	setp.lt.u64 	%p2855, %rd9919, %rd8;
	selp.s64 	%rd5926, -1, 0, %p2854;
	add.s64 	%rd9919, %rd5925, %rd5926;
	setp.lt.u64 	%p2856, %rd5925, %rd5924;
	or.pred  	%p2857, %p2855, %p2856;
	selp.s64 	%rd5927, -1, 0, %p2857;
	sub.s64 	%rd5928, %rd9920, %rd7;
	add.s64 	%rd9920, %rd5928, %rd5927;
$L__BB1_601:
	setp.gt.u64 	%p2858, %rd9911, %rd9920;
	@%p2858 bra 	$L__BB1_607;
	setp.lt.u64 	%p2859, %rd9911, %rd9920;
	@%p2859 bra 	$L__BB1_608;
	setp.gt.u64 	%p2860, %rd9910, %rd9919;
	@%p2860 bra 	$L__BB1_607;
	setp.lt.u64 	%p2861, %rd9910, %rd9919;
	@%p2861 bra 	$L__BB1_608;
	setp.gt.u64 	%p2862, %rd9909, %rd9918;
	@%p2862 bra 	$L__BB1_607;
	setp.lt.u64 	%p2863, %rd9909, %rd9918;
	setp.lt.u64 	%p2864, %rd9908, %rd9917;
	or.pred  	%p2865, %p2863, %p2864;
	@%p2865 bra 	$L__BB1_608;
$L__BB1_607:
	setp.lt.u64 	%p2878, %rd9908, %rd9917;
	selp.u64 	%rd5950, 1, 0, %p2878;
	sub.s64 	%rd5951, %rd9909, %rd9918;
	setp.lt.u64 	%p2879, %rd9909, %rd9918;
	selp.s64 	%rd5952, -1, 0, %p2878;
	add.s64 	%rd9945, %rd5951, %rd5952;
	setp.lt.u64 	%p2880, %rd5951, %rd5950;
	or.pred  	%p2881, %p2879, %p2880;
	selp.u64 	%rd5953, 1, 0, %p2881;
	sub.s64 	%rd5954, %rd9910, %rd9919;
	setp.lt.u64 	%p2882, %rd9910, %rd9919;
	selp.s64 	%rd5955, -1, 0, %p2881;
	add.s64 	%rd9944, %rd5954, %rd5955;
	setp.lt.u64 	%p2883, %rd5954, %rd5953;
	or.pred  	%p2884, %p2882, %p2883;
	selp.s64 	%rd5956, -1, 0, %p2884;
	sub.s64 	%rd5957, %rd9911, %rd9920;
	add.s64 	%rd9943, %rd5957, %rd5956;
	bra.uni 	$L__BB1_609;
$L__BB1_608:
	add.s64 	%rd1128, %rd9908, %rd10;
	setp.lt.u64 	%p2866, %rd1128, %rd9908;
	selp.u64 	%rd5929, 1, 0, %p2866;
	add.s64 	%rd5930, %rd9909, %rd5929;
	setp.lt.u64 	%p2867, %rd5930, %rd9909;
	selp.u64 	%rd5931, 1, 0, %p2867;
	add.s64 	%rd5932, %rd5930, %rd9;
	setp.lt.u64 	%p2868, %rd5932, %rd5930;
	selp.u64 	%rd5933, 1, 0, %p2868;
	add.s64 	%rd5934, %rd5933, %rd5931;
	add.s64 	%rd5935, %rd9910, %rd5934;
	setp.lt.u64 	%p2869, %rd5935, %rd9910;
	selp.u64 	%rd5936, 1, 0, %p2869;
	add.s64 	%rd5937, %rd5935, %rd8;
	setp.lt.u64 	%p2870, %rd5937, %rd5935;
	selp.u64 	%rd5938, 1, 0, %p2870;
	add.s64 	%rd5939, %rd5938, %rd5936;
	add.s64 	%rd5940, %rd9911, %rd5939;
	add.s64 	%rd5941, %rd5940, %rd7;
	setp.lt.u64 	%p2871, %rd1128, %rd9917;
	selp.u64 	%rd5942, 1, 0, %p2871;
	sub.s64 	%rd5943, %rd5932, %rd9918;
	setp.lt.u64 	%p2872, %rd5932, %rd9918;
	selp.s64 	%rd5944, -1, 0, %p2871;
	add.s64 	%rd9945, %rd5943, %rd5944;
	setp.lt.u64 	%p2873, %rd5943, %rd5942;
	or.pred  	%p2874, %p2872, %p2873;
	selp.u64 	%rd5945, 1, 0, %p2874;
	sub.s64 	%rd5946, %rd5937, %rd9919;
	setp.lt.u64 	%p2875, %rd5937, %rd9919;
	selp.s64 	%rd5947, -1, 0, %p2874;
	add.s64 	%rd9944, %rd5946, %rd5947;
	setp.lt.u64 	%p2876, %rd5946, %rd5945;
	or.pred  	%p2877, %p2875, %p2876;
	selp.s64 	%rd5948, -1, 0, %p2877;
	sub.s64 	%rd5949, %rd5941, %rd9920;
	add.s64 	%rd9943, %rd5949, %rd5948;
	mov.u64 	%rd9908, %rd1128;
$L__BB1_609:
	sub.s64 	%rd9946, %rd9908, %rd9917;
	mov.b64 	%rd5959, 1;
	mul.hi.u64 	%rd5960, %rd9950, %rd5959;
	mov.b64 	%rd9929, 0;
	mul.hi.u64 	%rd5961, %rd9950, %rd9929;
	mul.hi.u64 	%rd5962, %rd9949, %rd5959;
	add.s64 	%rd1137, %rd5960, %rd9949;
	setp.lt.u64 	%p2885, %rd1137, %rd5960;
	selp.u64 	%rd5963, 1, 0, %p2885;
	add.s64 	%rd5964, %rd5962, %rd5963;
	mul.hi.u64 	%rd5965, %rd9949, %rd9929;
	add.s64 	%rd5966, %rd5961, %rd5964;
	setp.lt.u64 	%p2886, %rd5966, %rd5961;
	selp.u64 	%rd5967, 1, 0, %p2886;
	add.s64 	%rd5968, %rd5965, %rd5967;
	add.s64 	%rd5969, %rd5961, %rd5968;
	setp.lt.u64 	%p2887, %rd5969, %rd5961;
	selp.u64 	%rd5970, 1, 0, %p2887;
	add.s64 	%rd5971, %rd5965, %rd5970;
	add.s64 	%rd5972, %rd5961, %rd5971;
	setp.lt.u64 	%p2888, %rd5972, %rd5961;
	selp.u64 	%rd5973, 1, 0, %p2888;
	add.s64 	%rd5974, %rd5965, %rd5973;
	mul.hi.u64 	%rd5975, %rd9948, %rd5959;
	add.s64 	%rd1138, %rd5966, %rd9948;
	setp.lt.u64 	%p2889, %rd1138, %rd5966;
	selp.u64 	%rd5976, 1, 0, %p2889;
	add.s64 	%rd5977, %rd5975, %rd5976;
	mul.hi.u64 	%rd5978, %rd9948, %rd9929;
	add.s64 	%rd5979, %rd5969, %rd5977;
	setp.lt.u64 	%p2890, %rd5979, %rd5969;
	selp.u64 	%rd5980, 1, 0, %p2890;
	add.s64 	%rd5981, %rd5978, %rd5980;
	add.s64 	%rd5982, %rd5972, %rd5981;
	setp.lt.u64 	%p2891, %rd5982, %rd5972;
	selp.u64 	%rd5983, 1, 0, %p2891;
	add.s64 	%rd5984, %rd5978, %rd5983;
	add.s64 	%rd5985, %rd5974, %rd5984;
	setp.lt.u64 	%p2892, %rd5985, %rd5974;
	selp.u64 	%rd5986, 1, 0, %p2892;
	add.s64 	%rd5987, %rd5978, %rd5986;
	mul.hi.u64 	%rd5988, %rd9947, %rd5959;
	add.s64 	%rd1139, %rd5979, %rd9947;
	setp.lt.u64 	%p2893, %rd1139, %rd5979;
	selp.u64 	%rd5989, 1, 0, %p2893;
	add.s64 	%rd5990, %rd5988, %rd5989;
	mul.hi.u64 	%rd5991, %rd9947, %rd9929;
	add.s64 	%rd5992, %rd5982, %rd5990;
	setp.lt.u64 	%p2894, %rd5992, %rd5982;
	selp.u64 	%rd5993, 1, 0, %p2894;
	add.s64 	%rd5994, %rd5991, %rd5993;
	add.s64 	%rd5995, %rd5985, %rd5994;
	setp.lt.u64 	%p2895, %rd5995, %rd5985;
	selp.u64 	%rd5996, 1, 0, %p2895;
	add.s64 	%rd5997, %rd5991, %rd5996;
	add.s64 	%rd5998, %rd5987, %rd5997;
	setp.lt.u64 	%p2896, %rd5998, %rd5987;
	selp.u64 	%rd5999, 1, 0, %p2896;
	add.s64 	%rd6000, %rd5991, %rd5999;
	shl.b64 	%rd6001, %rd5992, 32;
	mov.b64 	{%r361, %r362}, %rd5992;
	mov.b64 	{%r363, %r364}, %rd5995;
	mov.b64 	%rd6002, {%r362, %r363};
	mov.b64 	{%r365, %r366}, %rd5998;
	mov.b64 	%rd6003, {%r364, %r365};
	mov.b64 	{%r367, %r368}, %rd6000;
	mov.b64 	%rd6004, {%r366, %r367};
	shr.u64 	%rd6005, %rd6000, 32;
	mul.lo.s64 	%rd6006, %rd5992, 977;
	mov.b64 	%rd6007, 977;
	mul.hi.u64 	%rd6008, %rd5992, %rd6007;
	mul.lo.s64 	%rd6009, %rd5995, 977;
	mul.hi.u64 	%rd6010, %rd5995, %rd6007;
	add.s64 	%rd6011, %rd6009, %rd6008;
	setp.lt.u64 	%p2897, %rd6011, %rd6009;
	selp.u64 	%rd6012, 1, 0, %p2897;
	add.s64 	%rd6013, %rd6010, %rd6012;
	mul.lo.s64 	%rd6014, %rd5998, 977;
	mul.hi.u64 	%rd6015, %rd5998, %rd6007;
	add.s64 	%rd6016, %rd6014, %rd6013;
	setp.lt.u64 	%p2898, %rd6016, %rd6014;
	selp.u64 	%rd6017, 1, 0, %p2898;
	add.s64 	%rd6018, %rd6015, %rd6017;
	mul.lo.s64 	%rd6019, %rd6000, 977;
	mul.hi.u64 	%rd6020, %rd6000, %rd6007;
	add.s64 	%rd6021, %rd6019, %rd6018;
	setp.lt.u64 	%p2899, %rd6021, %rd6019;
	selp.u64 	%rd6022, 1, 0, %p2899;
	add.s64 	%rd6023, %rd6020, %rd6022;
	add.s64 	%rd9925, %rd6006, %rd6001;
	setp.lt.u64 	%p2900, %rd9925, %rd6006;
	selp.u64 	%rd6024, 1, 0, %p2900;
	add.s64 	%rd6025, %rd6011, %rd6002;
	setp.lt.u64 	%p2901, %rd6025, %rd6011;
	add.s64 	%rd9926, %rd6025, %rd6024;
	setp.lt.u64 	%p2902, %rd9926, %rd6025;
	or.pred  	%p2903, %p2901, %p2902;
	selp.u64 	%rd6026, 1, 0, %p2903;
	add.s64 	%rd6027, %rd6016, %rd6003;
	setp.lt.u64 	%p2904, %rd6027, %rd6016;
	add.s64 	%rd9927, %rd6027, %rd6026;
	setp.lt.u64 	%p2905, %rd9927, %rd6027;
	or.pred  	%p2906, %p2904, %p2905;
	selp.u64 	%rd6028, 1, 0, %p2906;
	add.s64 	%rd6029, %rd6021, %rd6004;
	setp.lt.u64 	%p2907, %rd6029, %rd6021;
	add.s64 	%rd9928, %rd6029, %rd6028;
	setp.lt.u64 	%p2908, %rd9928, %rd6029;
	or.pred  	%p2909, %p2907, %p2908;
	selp.u64 	%rd6030, 1, 0, %p2909;
	add.s64 	%rd6031, %rd6023, %rd6005;
	add.s64 	%rd1144, %rd6031, %rd6030;
	setp.eq.s64 	%p2910, %rd1144, 0;
	@%p2910 bra 	$L__BB1_611;
	shl.b64 	%rd6032, %rd1144, 32;
	shr.u64 	%rd6033, %rd1144, 32;
	mov.b64 	%rd6034, 977;
	mul.hi.u64 	%rd6035, %rd1144, %rd6034;
	mad.lo.s64 	%rd6036, %rd1144, 977, %rd6032;
	setp.lt.u64 	%p2911, %rd6036, %rd6032;
	selp.u64 	%rd6037, 1, 0, %p2911;
	add.s64 	%rd9925, %rd6036, %rd9925;
	setp.lt.u64 	%p2912, %rd9925, %rd6036;
	selp.u64 	%rd6038, 1, 0, %p2912;
	add.s64 	%rd6039, %rd6038, %rd6037;
	add.s64 	%rd6040, %rd6033, %rd6035;
	setp.lt.u64 	%p2913, %rd6040, %rd6033;
	selp.u64 	%rd6041, 1, 0, %p2913;
	add.s64 	%rd6042, %rd9926, %rd6040;
	add.s64 	%rd6043, %rd6042, %rd6039;
	setp.lt.u64 	%p2914, %rd6043, %rd9926;
	not.b64 	%rd6044, %rd6040;
	setp.gt.u64 	%p2915, %rd6039, %rd6044;
	or.pred  	%p2916, %p2915, %p2914;
	selp.u64 	%rd6045, 1, 0, %p2916;
	add.s64 	%rd6046, %rd9927, %rd6041;
	add.s64 	%rd1147, %rd6046, %rd6045;
	setp.lt.u64 	%p2917, %rd1147, %rd9927;
	selp.u64 	%rd6047, 1, 0, %p2917;
	add.s64 	%rd1148, %rd9928, %rd6047;
	setp.lt.u64 	%p2918, %rd1148, %rd9928;
	selp.u64 	%rd9929, 1, 0, %p2918;
	mov.u64 	%rd9926, %rd6043;
	mov.u64 	%rd9927, %rd1147;
	mov.u64 	%rd9928, %rd1148;
$L__BB1_611:
	add.s64 	%rd9930, %rd9925, %rd9950;
	setp.lt.u64 	%p2919, %rd9930, %rd9925;
	selp.u64 	%rd6048, 1, 0, %p2919;
	add.s64 	%rd6049, %rd9926, %rd1137;
	setp.lt.u64 	%p2920, %rd6049, %rd9926;
	add.s64 	%rd9931, %rd6049, %rd6048;
	setp.lt.u64 	%p2921, %rd9931, %rd6049;
	or.pred  	%p2922, %p2920, %p2921;
	selp.u64 	%rd6050, 1, 0, %p2922;
	add.s64 	%rd6051, %rd9927, %rd1138;
	setp.lt.u64 	%p2923, %rd6051, %rd9927;
	add.s64 	%rd9932, %rd6051, %rd6050;
	setp.lt.u64 	%p2924, %rd9932, %rd6051;
	or.pred  	%p2925, %p2923, %p2924;
	selp.u64 	%rd6052, 1, 0, %p2925;
	add.s64 	%rd6053, %rd9928, %rd1139;
	setp.lt.u64 	%p2926, %rd6053, %rd9928;
	add.s64 	%rd9933, %rd6053, %rd6052;
	setp.lt.u64 	%p2927, %rd9933, %rd6053;
	or.pred  	%p2928, %p2926, %p2927;
	selp.u64 	%rd6055, 1, 0, %p2928;
	add.s64 	%rd1159, %rd9929, %rd6055;
	setp.ne.s64 	%p2929, %rd1159, 0;
	setp.gt.u64 	%p2930, %rd9933, %rd7;
	or.pred  	%p2931, %p2929, %p2930;
	@%p2931 bra 	$L__BB1_617;
	setp.lt.u64 	%p2932, %rd9933, %rd7;
	@%p2932 bra 	$L__BB1_630;
	setp.gt.u64 	%p2933, %rd9932, %rd8;
	@%p2933 bra 	$L__BB1_617;
	setp.lt.u64 	%p2934, %rd9932, %rd8;
	@%p2934 bra 	$L__BB1_630;
	setp.gt.u64 	%p2935, %rd9931, %rd9;
	@%p2935 bra 	$L__BB1_617;
	setp.lt.u64 	%p2936, %rd9931, %rd9;
	setp.lt.u64 	%p2937, %rd9930, %rd10;
	or.pred  	%p2938, %p2936, %p2937;
	@%p2938 bra 	$L__BB1_630;
$L__BB1_617:
	sub.s64 	%rd1160, %rd9930, %rd10;
	setp.lt.u64 	%p2939, %rd9930, %rd10;
	selp.u64 	%rd6056, 1, 0, %p2939;
	sub.s64 	%rd6057, %rd9931, %rd9;
	setp.lt.u64 	%p2940, %rd9931, %rd9;
	selp.s64 	%rd6058, -1, 0, %p2939;
	add.s64 	%rd9931, %rd6057, %rd6058;
	setp.lt.u64 	%p2941, %rd6057, %rd6056;
	or.pred  	%p2942, %p2940, %p2941;
	selp.u64 	%rd6059, 1, 0, %p2942;
	sub.s64 	%rd6060, %rd9932, %rd8;
	setp.lt.u64 	%p2943, %rd9932, %rd8;
	selp.s64 	%rd6061, -1, 0, %p2942;
	add.s64 	%rd9932, %rd6060, %rd6061;
	setp.lt.u64 	%p2944, %rd6060, %rd6059;
	or.pred  	%p2945, %p2943, %p2944;
	selp.u64 	%rd6062, 1, 0, %p2945;
	sub.s64 	%rd6063, %rd9933, %rd7;
	setp.lt.u64 	%p2946, %rd9933, %rd7;
	selp.s64 	%rd6064, -1, 0, %p2945;
	add.s64 	%rd9933, %rd6063, %rd6064;
	setp.lt.u64 	%p2947, %rd6063, %rd6062;
	or.pred  	%p2948, %p2946, %p2947;
	selp.s64 	%rd6065, -1, 0, %p2948;
	add.s64 	%rd1164, %rd1159, %rd6065;
	setp.ne.s64 	%p2949, %rd1164, 0;
	setp.gt.u64 	%p2950, %rd9933, %rd7;
	or.pred  	%p2951, %p2949, %p2950;
	@%p2951 bra 	$L__BB1_623;
	setp.lt.u64 	%p2952, %rd9933, %rd7;
	mov.u64 	%rd9930, %rd1160;
	@%p2952 bra 	$L__BB1_630;
	setp.gt.u64 	%p2953, %rd9932, %rd8;
	@%p2953 bra 	$L__BB1_623;
	setp.lt.u64 	%p2954, %rd9932, %rd8;
	mov.u64 	%rd9930, %rd1160;
	@%p2954 bra 	$L__BB1_630;
	setp.gt.u64 	%p2955, %rd9931, %rd9;
	@%p2955 bra 	$L__BB1_623;
	setp.lt.u64 	%p2956, %rd9931, %rd9;
	setp.lt.u64 	%p2957, %rd1160, %rd10;
	or.pred  	%p2958, %p2956, %p2957;
	mov.u64 	%rd9930, %rd1160;
	@%p2958 bra 	$L__BB1_630;
$L__BB1_623:
	sub.s64 	%rd1165, %rd1160, %rd10;
	setp.lt.u64 	%p2959, %rd1160, %rd10;
	selp.u64 	%rd6066, 1, 0, %p2959;
	sub.s64 	%rd6067, %rd9931, %rd9;
	setp.lt.u64 	%p2960, %rd9931, %rd9;
	selp.s64 	%rd6068, -1, 0, %p2959;
	add.s64 	%rd9931, %rd6067, %rd6068;
	setp.lt.u64 	%p2961, %rd6067, %rd6066;
	or.pred  	%p2962, %p2960, %p2961;
	selp.u64 	%rd6069, 1, 0, %p2962;
	sub.s64 	%rd6070, %rd9932, %rd8;
	setp.lt.u64 	%p2963, %rd9932, %rd8;
	selp.s64 	%rd6071, -1, 0, %p2962;
	add.s64 	%rd9932, %rd6070, %rd6071;
	setp.lt.u64 	%p2964, %rd6070, %rd6069;
	or.pred  	%p2965, %p2963, %p2964;
	selp.u64 	%rd6072, 1, 0, %p2965;
	sub.s64 	%rd6073, %rd9933, %rd7;
	setp.lt.u64 	%p2966, %rd9933, %rd7;
	selp.s64 	%rd6074, -1, 0, %p2965;
	add.s64 	%rd9933, %rd6073, %rd6074;
	setp.lt.u64 	%p2967, %rd6073, %rd6072;
	or.pred  	%p2968, %p2966, %p2967;
	selp.u64 	%rd6075, 1, 0, %p2968;
	setp.ne.s64 	%p2969, %rd1164, %rd6075;
	setp.gt.u64 	%p2970, %rd9933, %rd7;
	or.pred  	%p2971, %p2969, %p2970;
	@%p2971 bra 	$L__BB1_629;
	setp.lt.u64 	%p2972, %rd9933, %rd7;
	mov.u64 	%rd9930, %rd1165;
	@%p2972 bra 	$L__BB1_630;
	setp.gt.u64 	%p2973, %rd9932, %rd8;
	@%p2973 bra 	$L__BB1_629;
	setp.lt.u64 	%p2974, %rd9932, %rd8;
	mov.u64 	%rd9930, %rd1165;
	@%p2974 bra 	$L__BB1_630;
	setp.gt.u64 	%p2975, %rd9931, %rd9;
	@%p2975 bra 	$L__BB1_629;
	setp.lt.u64 	%p2976, %rd9931, %rd9;
	setp.lt.u64 	%p2977, %rd1165, %rd10;
	or.pred  	%p2978, %p2976, %p2977;
	mov.u64 	%rd9930, %rd1165;
	@%p2978 bra 	$L__BB1_630;
$L__BB1_629:
	sub.s64 	%rd9930, %rd1165, %rd10;
	setp.lt.u64 	%p2979, %rd1165, %rd10;
	selp.u64 	%rd6076, 1, 0, %p2979;
	sub.s64 	%rd6077, %rd9931, %rd9;
	setp.lt.u64 	%p2980, %rd9931, %rd9;
	selp.s64 	%rd6078, -1, 0, %p2979;
	add.s64 	%rd9931, %rd6077, %rd6078;
	setp.lt.u64 	%p2981, %rd6077, %rd6076;
	or.pred  	%p2982, %p2980, %p2981;
	selp.u64 	%rd6079, 1, 0, %p2982;
	sub.s64 	%rd6080, %rd9932, %rd8;
	setp.lt.u64 	%p2983, %rd9932, %rd8;
	selp.s64 	%rd6081, -1, 0, %p2982;
	add.s64 	%rd9932, %rd6080, %rd6081;
	setp.lt.u64 	%p2984, %rd6080, %rd6079;
	or.pred  	%p2985, %p2983, %p2984;
	selp.s64 	%rd6082, -1, 0, %p2985;
	sub.s64 	%rd6083, %rd9933, %rd7;
	add.s64 	%rd9933, %rd6083, %rd6082;
$L__BB1_630:
	mul.lo.s64 	%rd1177, %rd790, %rd9930;
	mul.hi.u64 	%rd6085, %rd9930, %rd790;
	mul.lo.s64 	%rd6086, %rd9836, %rd9930;
	mul.hi.u64 	%rd6087, %rd9930, %rd9836;
	add.s64 	%rd6088, %rd6086, %rd6085;
	setp.lt.u64 	%p2986, %rd6088, %rd6086;
	selp.u64 	%rd6089, 1, 0, %p2986;
	add.s64 	%rd6090, %rd6087, %rd6089;
	mul.lo.s64 	%rd6091, %rd9835, %rd9930;
	mul.hi.u64 	%rd6092, %rd9930, %rd9835;
	add.s64 	%rd6093, %rd6091, %rd6090;
	setp.lt.u64 	%p2987, %rd6093, %rd6091;
	selp.u64 	%rd6094, 1, 0, %p2987;
	add.s64 	%rd6095, %rd6092, %rd6094;
	mul.lo.s64 	%rd6096, %rd9834, %rd9930;
	mul.hi.u64 	%rd6097, %rd9930, %rd9834;
	add.s64 	%rd6098, %rd6096, %rd6095;
	setp.lt.u64 	%p2988, %rd6098, %rd6096;
	selp.u64 	%rd6099, 1, 0, %p2988;
	add.s64 	%rd6100, %rd6097, %rd6099;
	mul.hi.u64 	%rd6101, %rd9931, %rd790;
	mad.lo.s64 	%rd1178, %rd790, %rd9931, %rd6088;
	setp.lt.u64 	%p2989, %rd1178, %rd6088;
	selp.u64 	%rd6102, 1, 0, %p2989;
	add.s64 	%rd6103, %rd6101, %rd6102;
	mul.hi.u64 	%rd6104, %rd9931, %rd9836;
	mad.lo.s64 	%rd6105, %rd9836, %rd9931, %rd6093;
	setp.lt.u64 	%p2990, %rd6105, %rd6093;
	selp.u64 	%rd6106, 1, 0, %p2990;
	add.s64 	%rd6107, %rd6105, %rd6103;
	setp.lt.u64 	%p2991, %rd6107, %rd6105;
	selp.u64 	%rd6108, 1, 0, %p2991;
	add.s64 	%rd6109, %rd6104, %rd6106;
	add.s64 	%rd6110, %rd6109, %rd6108;
	mul.hi.u64 	%rd6111, %rd9931, %rd9835;
	mad.lo.s64 	%rd6112, %rd9835, %rd9931, %rd6098;
	setp.lt.u64 	%p2992, %rd6112, %rd6098;
	selp.u64 	%rd6113, 1, 0, %p2992;
	add.s64 	%rd6114, %rd6112, %rd6110;
	setp.lt.u64 	%p2993, %rd6114, %rd6112;
	selp.u64 	%rd6115, 1, 0, %p2993;
	add.s64 	%rd6116, %rd6111, %rd6113;
	add.s64 	%rd6117, %rd6116, %rd6115;
	mul.hi.u64 	%rd6118, %rd9931, %rd9834;
	mad.lo.s64 	%rd6119, %rd9834, %rd9931, %rd6100;
	setp.lt.u64 	%p2994, %rd6119, %rd6100;
	selp.u64 	%rd6120, 1, 0, %p2994;
	add.s64 	%rd6121, %rd6119, %rd6117;
	setp.lt.u64 	%p2995, %rd6121, %rd6119;
	selp.u64 	%rd6122, 1, 0, %p2995;
	add.s64 	%rd6123, %rd6118, %rd6120;
	add.s64 	%rd6124, %rd6123, %rd6122;
	mul.hi.u64 	%rd6125, %rd9932, %rd790;
	mad.lo.s64 	%rd1179, %rd790, %rd9932, %rd6107;
	setp.lt.u64 	%p2996, %rd1179, %rd6107;
	selp.u64 	%rd6126, 1, 0, %p2996;
	add.s64 	%rd6127, %rd6125, %rd6126;
	mul.hi.u64 	%rd6128, %rd9932, %rd9836;
	mad.lo.s64 	%rd6129, %rd9836, %rd9932, %rd6114;
	setp.lt.u64 	%p2997, %rd6129, %rd6114;
	selp.u64 	%rd6130, 1, 0, %p2997;
	add.s64 	%rd6131, %rd6129, %rd6127;
	setp.lt.u64 	%p2998, %rd6131, %rd6129;
	selp.u64 	%rd6132, 1, 0, %p2998;
	add.s64 	%rd6133, %rd6128, %rd6130;
	add.s64 	%rd6134, %rd6133, %rd6132;
	mul.hi.u64 	%rd6135, %rd9932, %rd9835;
	mad.lo.s64 	%rd6136, %rd9835, %rd9932, %rd6121;
	setp.lt.u64 	%p2999, %rd6136, %rd6121;
	selp.u64 	%rd6137, 1, 0, %p2999;
	add.s64 	%rd6138, %rd6136, %rd6134;
	setp.lt.u64 	%p3000, %rd6138, %rd6136;
	selp.u64 	%rd6139, 1, 0, %p3000;
	add.s64 	%rd6140, %rd6135, %rd6137;
	add.s64 	%rd6141, %rd6140, %rd6139;
	mul.hi.u64 	%rd6142, %rd9932, %rd9834;
	mad.lo.s64 	%rd6143, %rd9834, %rd9932, %rd6124;
	setp.lt.u64 	%p3001, %rd6143, %rd6124;
	selp.u64 	%rd6144, 1, 0, %p3001;
	add.s64 	%rd6145, %rd6143, %rd6141;
	setp.lt.u64 	%p3002, %rd6145, %rd6143;
	selp.u64 	%rd6146, 1, 0, %p3002;
	add.s64 	%rd6147, %rd6142, %rd6144;
	add.s64 	%rd6148, %rd6147, %rd6146;
	mul.hi.u64 	%rd6149, %rd9933, %rd790;
	mad.lo.s64 	%rd1180, %rd790, %rd9933, %rd6131;
	setp.lt.u64 	%p3003, %rd1180, %rd6131;
	selp.u64 	%rd6150, 1, 0, %p3003;
	add.s64 	%rd6151, %rd6149, %rd6150;
	mul.hi.u64 	%rd6152, %rd9933, %rd9836;
	mad.lo.s64 	%rd6153, %rd9836, %rd9933, %rd6138;
	setp.lt.u64 	%p3004, %rd6153, %rd6138;
	selp.u64 	%rd6154, 1, 0, %p3004;
	add.s64 	%rd6155, %rd6153, %rd6151;
	setp.lt.u64 	%p3005, %rd6155, %rd6153;
	selp.u64 	%rd6156, 1, 0, %p3005;
	add.s64 	%rd6157, %rd6152, %rd6154;
	add.s64 	%rd6158, %rd6157, %rd6156;
	mul.hi.u64 	%rd6159, %rd9933, %rd9835;
	mad.lo.s64 	%rd6160, %rd9835, %rd9933, %rd6145;
	setp.lt.u64 	%p3006, %rd6160, %rd6145;
	selp.u64 	%rd6161, 1, 0, %p3006;
	add.s64 	%rd6162, %rd6160, %rd6158;
	setp.lt.u64 	%p3007, %rd6162, %rd6160;
	selp.u64 	%rd6163, 1, 0, %p3007;
	add.s64 	%rd6164, %rd6159, %rd6161;
	add.s64 	%rd6165, %rd6164, %rd6163;
	mul.hi.u64 	%rd6166, %rd9933, %rd9834;
	mad.lo.s64 	%rd6167, %rd9834, %rd9933, %rd6148;
	setp.lt.u64 	%p3008, %rd6167, %rd6148;
	selp.u64 	%rd6168, 1, 0, %p3008;
	add.s64 	%rd6169, %rd6167, %rd6165;
	setp.lt.u64 	%p3009, %rd6169, %rd6167;
	selp.u64 	%rd6170, 1, 0, %p3009;
	add.s64 	%rd6171, %rd6166, %rd6168;
	add.s64 	%rd6172, %rd6171, %rd6170;
	shl.b64 	%rd6173, %rd6155, 32;
	mov.b64 	{%r369, %r370}, %rd6155;
	mov.b64 	{%r371, %r372}, %rd6162;
	mov.b64 	%rd6174, {%r370, %r371};
	mov.b64 	{%r373, %r374}, %rd6169;
	mov.b64 	%rd6175, {%r372, %r373};
	mov.b64 	{%r375, %r376}, %rd6172;
	mov.b64 	%rd6176, {%r374, %r375};
	shr.u64 	%rd6177, %rd6172, 32;
	mul.lo.s64 	%rd6178, %rd6155, 977;
	mov.b64 	%rd6179, 977;
	mul.hi.u64 	%rd6180, %rd6155, %rd6179;
	mul.lo.s64 	%rd6181, %rd6162, 977;
	mul.hi.u64 	%rd6182, %rd6162, %rd6179;
	add.s64 	%rd6183, %rd6181, %rd6180;
	setp.lt.u64 	%p3010, %rd6183, %rd6181;
	selp.u64 	%rd6184, 1, 0, %p3010;
	add.s64 	%rd6185, %rd6182, %rd6184;
	mul.lo.s64 	%rd6186, %rd6169, 977;
	mul.hi.u64 	%rd6187, %rd6169, %rd6179;
	add.s64 	%rd6188, %rd6186, %rd6185;
	setp.lt.u64 	%p3011, %rd6188, %rd6186;
	selp.u64 	%rd6189, 1, 0, %p3011;
	add.s64 	%rd6190, %rd6187, %rd6189;
	mul.lo.s64 	%rd6191, %rd6172, 977;
	mul.hi.u64 	%rd6192, %rd6172, %rd6179;
	add.s64 	%rd6193, %rd6191, %rd6190;
	setp.lt.u64 	%p3012, %rd6193, %rd6191;
	selp.u64 	%rd6194, 1, 0, %p3012;
	add.s64 	%rd6195, %rd6192, %rd6194;
	add.s64 	%rd9934, %rd6178, %rd6173;
	setp.lt.u64 	%p3013, %rd9934, %rd6178;
	selp.u64 	%rd6196, 1, 0, %p3013;
	add.s64 	%rd6197, %rd6183, %rd6174;
	setp.lt.u64 	%p3014, %rd6197, %rd6183;
	add.s64 	%rd9935, %rd6197, %rd6196;
	setp.lt.u64 	%p3015, %rd9935, %rd6197;
	or.pred  	%p3016, %p3014, %p3015;
	selp.u64 	%rd6198, 1, 0, %p3016;
	add.s64 	%rd6199, %rd6188, %rd6175;
	setp.lt.u64 	%p3017, %rd6199, %rd6188;
	add.s64 	%rd9936, %rd6199, %rd6198;
	setp.lt.u64 	%p3018, %rd9936, %rd6199;
	or.pred  	%p3019, %p3017, %p3018;
	selp.u64 	%rd6200, 1, 0, %p3019;
	add.s64 	%rd6201, %rd6193, %rd6176;
	setp.lt.u64 	%p3020, %rd6201, %rd6193;
	add.s64 	%rd9937, %rd6201, %rd6200;
	setp.lt.u64 	%p3021, %rd9937, %rd6201;
	or.pred  	%p3022, %p3020, %p3021;
	selp.u64 	%rd6202, 1, 0, %p3022;
	add.s64 	%rd6203, %rd6195, %rd6177;
	add.s64 	%rd1185, %rd6203, %rd6202;
	setp.eq.s64 	%p3023, %rd1185, 0;
	mov.b64 	%rd9938, 0;
	@%p3023 bra 	$L__BB1_632;
	shl.b64 	%rd6204, %rd1185, 32;
	shr.u64 	%rd6205, %rd1185, 32;
	mov.b64 	%rd6206, 977;
	mul.hi.u64 	%rd6207, %rd1185, %rd6206;
	mad.lo.s64 	%rd6208, %rd1185, 977, %rd6204;
	setp.lt.u64 	%p3024, %rd6208, %rd6204;
	selp.u64 	%rd6209, 1, 0, %p3024;
	add.s64 	%rd9934, %rd6208, %rd9934;
	setp.lt.u64 	%p3025, %rd9934, %rd6208;
	selp.u64 	%rd6210, 1, 0, %p3025;
	add.s64 	%rd6211, %rd6210, %rd6209;
	add.s64 	%rd6212, %rd6205, %rd6207;
	setp.lt.u64 	%p3026, %rd6212, %rd6205;
	selp.u64 	%rd6213, 1, 0, %p3026;
	add.s64 	%rd6214, %rd9935, %rd6212;
	add.s64 	%rd6215, %rd6214, %rd6211;
	setp.lt.u64 	%p3027, %rd6215, %rd9935;
	not.b64 	%rd6216, %rd6212;
	setp.gt.u64 	%p3028, %rd6211, %rd6216;
	or.pred  	%p3029, %p3028, %p3027;
	selp.u64 	%rd6217, 1, 0, %p3029;
	add.s64 	%rd6218, %rd9936, %rd6213;
	add.s64 	%rd1188, %rd6218, %rd6217;
	setp.lt.u64 	%p3030, %rd1188, %rd9936;
	selp.u64 	%rd6219, 1, 0, %p3030;
	add.s64 	%rd1189, %rd9937, %rd6219;
	setp.lt.u64 	%p3031, %rd1189, %rd9937;
	selp.u64 	%rd9938, 1, 0, %p3031;
	mov.u64 	%rd9935, %rd6215;
	mov.u64 	%rd9936, %rd1188;
	mov.u64 	%rd9937, %rd1189;
$L__BB1_632:
	add.s64 	%rd9950, %rd9934, %rd1177;
	setp.lt.u64 	%p3032, %rd9950, %rd9934;
	selp.u64 	%rd6220, 1, 0, %p3032;
	add.s64 	%rd6221, %rd9935, %rd1178;
	setp.lt.u64 	%p3033, %rd6221, %rd9935;
	add.s64 	%rd9949, %rd6221, %rd6220;
	setp.lt.u64 	%p3034, %rd9949, %rd6221;
	or.pred  	%p3035, %p3033, %p3034;
	selp.u64 	%rd6222, 1, 0, %p3035;
	add.s64 	%rd6223, %rd9936, %rd1179;
	setp.lt.u64 	%p3036, %rd6223, %rd9936;
	add.s64 	%rd9948, %rd6223, %rd6222;
	setp.lt.u64 	%p3037, %rd9948, %rd6223;
	or.pred  	%p3038, %p3036, %p3037;
	selp.u64 	%rd6224, 1, 0, %p3038;
	add.s64 	%rd6225, %rd9937, %rd1180;
	setp.lt.u64 	%p3039, %rd6225, %rd9937;
	add.s64 	%rd9947, %rd6225, %rd6224;
	setp.lt.u64 	%p3040, %rd9947, %rd6225;
	or.pred  	%p3041, %p3039, %p3040;
	selp.u64 	%rd6227, 1, 0, %p3041;
	add.s64 	%rd1200, %rd9938, %rd6227;
	setp.ne.s64 	%p3042, %rd1200, 0;
	setp.gt.u64 	%p3043, %rd9947, %rd7;
	or.pred  	%p3044, %p3042, %p3043;
	@%p3044 bra 	$L__BB1_638;
	setp.lt.u64 	%p3045, %rd9947, %rd7;
	@%p3045 bra 	$L__BB1_651;
	setp.gt.u64 	%p3046, %rd9948, %rd8;
	@%p3046 bra 	$L__BB1_638;
	setp.lt.u64 	%p3047, %rd9948, %rd8;
	@%p3047 bra 	$L__BB1_651;
	setp.gt.u64 	%p3048, %rd9949, %rd9;
	@%p3048 bra 	$L__BB1_638;
	setp.lt.u64 	%p3049, %rd9949, %rd9;
	setp.lt.u64 	%p3050, %rd9950, %rd10;
	or.pred  	%p3051, %p3049, %p3050;
	@%p3051 bra 	$L__BB1_651;
$L__BB1_638:
	sub.s64 	%rd1201, %rd9950, %rd10;
	setp.lt.u64 	%p3052, %rd9950, %rd10;
	selp.u64 	%rd6228, 1, 0, %p3052;
	sub.s64 	%rd6229, %rd9949, %rd9;
	setp.lt.u64 	%p3053, %rd9949, %rd9;
	selp.s64 	%rd6230, -1, 0, %p3052;
	add.s64 	%rd9949, %rd6229, %rd6230;
	setp.lt.u64 	%p3054, %rd6229, %rd6228;
	or.pred  	%p3055, %p3053, %p3054;
	selp.u64 	%rd6231, 1, 0, %p3055;
	sub.s64 	%rd6232, %rd9948, %rd8;
	setp.lt.u64 	%p3056, %rd9948, %rd8;
	selp.s64 	%rd6233, -1, 0, %p3055;
	add.s64 	%rd9948, %rd6232, %rd6233;
	setp.lt.u64 	%p3057, %rd6232, %rd6231;
	or.pred  	%p3058, %p3056, %p3057;
	selp.u64 	%rd6234, 1, 0, %p3058;
	sub.s64 	%rd6235, %rd9947, %rd7;
	setp.lt.u64 	%p3059, %rd9947, %rd7;
	selp.s64 	%rd6236, -1, 0, %p3058;
	add.s64 	%rd9947, %rd6235, %rd6236;
	setp.lt.u64 	%p3060, %rd6235, %rd6234;
	or.pred  	%p3061, %p3059, %p3060;
	selp.s64 	%rd6237, -1, 0, %p3061;
	add.s64 	%rd1205, %rd1200, %rd6237;
	setp.ne.s64 	%p3062, %rd1205, 0;
	setp.gt.u64 	%p3063, %rd9947, %rd7;
	or.pred  	%p3064, %p3062, %p3063;
	@%p3064 bra 	$L__BB1_644;
	setp.lt.u64 	%p3065, %rd9947, %rd7;
	mov.u64 	%rd9950, %rd1201;
	@%p3065 bra 	$L__BB1_651;
	setp.gt.u64 	%p3066, %rd9948, %rd8;
	@%p3066 bra 	$L__BB1_644;
	setp.lt.u64 	%p3067, %rd9948, %rd8;
	mov.u64 	%rd9950, %rd1201;
	@%p3067 bra 	$L__BB1_651;
	setp.gt.u64 	%p3068, %rd9949, %rd9;
	@%p3068 bra 	$L__BB1_644;
	setp.lt.u64 	%p3069, %rd9949, %rd9;
	setp.lt.u64 	%p3070, %rd1201, %rd10;
	or.pred  	%p3071, %p3069, %p3070;
	mov.u64 	%rd9950, %rd1201;
	@%p3071 bra 	$L__BB1_651;
$L__BB1_644:
	sub.s64 	%rd1206, %rd1201, %rd10;
	setp.lt.u64 	%p3072, %rd1201, %rd10;
	selp.u64 	%rd6238, 1, 0, %p3072;
	sub.s64 	%rd6239, %rd9949, %rd9;
	setp.lt.u64 	%p3073, %rd9949, %rd9;
	selp.s64 	%rd6240, -1, 0, %p3072;
	add.s64 	%rd9949, %rd6239, %rd6240;
	setp.lt.u64 	%p3074, %rd6239, %rd6238;
	or.pred  	%p3075, %p3073, %p3074;
	selp.u64 	%rd6241, 1, 0, %p3075;
	sub.s64 	%rd6242, %rd9948, %rd8;
	setp.lt.u64 	%p3076, %rd9948, %rd8;
	selp.s64 	%rd6243, -1, 0, %p3075;
	add.s64 	%rd9948, %rd6242, %rd6243;
	setp.lt.u64 	%p3077, %rd6242, %rd6241;
	or.pred  	%p3078, %p3076, %p3077;
	selp.u64 	%rd6244, 1, 0, %p3078;
	sub.s64 	%rd6245, %rd9947, %rd7;
	setp.lt.u64 	%p3079, %rd9947, %rd7;
	selp.s64 	%rd6246, -1, 0, %p3078;
	add.s64 	%rd9947, %rd6245, %rd6246;
	setp.lt.u64 	%p3080, %rd6245, %rd6244;
	or.pred  	%p3081, %p3079, %p3080;
	selp.u64 	%rd6247, 1, 0, %p3081;
	setp.ne.s64 	%p3082, %rd1205, %rd6247;
	setp.gt.u64 	%p3083, %rd9947, %rd7;
	or.pred  	%p3084, %p3082, %p3083;
	@%p3084 bra 	$L__BB1_650;
	setp.lt.u64 	%p3085, %rd9947, %rd7;
	mov.u64 	%rd9950, %rd1206;
	@%p3085 bra 	$L__BB1_651;
	setp.gt.u64 	%p3086, %rd9948, %rd8;
	@%p3086 bra 	$L__BB1_650;
	setp.lt.u64 	%p3087, %rd9948, %rd8;
	mov.u64 	%rd9950, %rd1206;
	@%p3087 bra 	$L__BB1_651;
	setp.gt.u64 	%p3088, %rd9949, %rd9;
	@%p3088 bra 	$L__BB1_650;
	setp.lt.u64 	%p3089, %rd9949, %rd9;
	setp.lt.u64 	%p3090, %rd1206, %rd10;
	or.pred  	%p3091, %p3089, %p3090;
	mov.u64 	%rd9950, %rd1206;
	@%p3091 bra 	$L__BB1_651;
$L__BB1_650:
	sub.s64 	%rd9950, %rd1206, %rd10;
	setp.lt.u64 	%p3092, %rd1206, %rd10;
	selp.u64 	%rd6248, 1, 0, %p3092;
	sub.s64 	%rd6249, %rd9949, %rd9;
	setp.lt.u64 	%p3093, %rd9949, %rd9;
	selp.s64 	%rd6250, -1, 0, %p3092;
	add.s64 	%rd9949, %rd6249, %rd6250;
	setp.lt.u64 	%p3094, %rd6249, %rd6248;
	or.pred  	%p3095, %p3093, %p3094;
	selp.u64 	%rd6251, 1, 0, %p3095;
	sub.s64 	%rd6252, %rd9948, %rd8;
	setp.lt.u64 	%p3096, %rd9948, %rd8;
	selp.s64 	%rd6253, -1, 0, %p3095;
	add.s64 	%rd9948, %rd6252, %rd6253;
	setp.lt.u64 	%p3097, %rd6252, %rd6251;
	or.pred  	%p3098, %p3096, %p3097;
	selp.s64 	%rd6254, -1, 0, %p3098;
	sub.s64 	%rd6255, %rd9947, %rd7;
	add.s64 	%rd9947, %rd6255, %rd6254;
$L__BB1_651:
	add.s32 	%r650, %r4, -1;
	setp.ne.s32 	%p3100, %r4, 0;
	@%p3100 bra 	$L__BB1_3;
	add.s32 	%r6, %r649, -1;
	setp.ne.s32 	%p3101, %r649, 0;
	mov.u32 	%r649, %r6;
	@%p3101 bra 	$L__BB1_2;
	mov.b64 	%rd6260, -1;
	mov.b64 	%rd6261, -4294968275;
	st.local.v2.u64 	[%rd2], {%rd6261, %rd6260};
	st.local.v2.u64 	[%rd2+16], {%rd6260, %rd6260};
	ld.const.u64 	%rd1226, [_P+24];
	ld.const.u64 	%rd1227, [_P+16];
	ld.const.u64 	%rd1228, [_P+8];
	mov.b32 	%r651, 3;
	mov.b16 	%rs58, 0;
	mov.b64 	%rd9974, 0;
	mov.b64 	%rd9973, 1;
	ld.const.u64 	%rd1229, [_P];
	mov.u64 	%rd9975, %rd9974;
	mov.u64 	%rd9976, %rd9974;
$L__BB1_654:
	mul.wide.u32 	%rd6262, %r651, 8;
	add.s64 	%rd6263, %rd2, %rd6262;
	ld.local.u64 	%rd1234, [%rd6263];
	mov.b32 	%r652, 63;
$L__BB1_655:
	mov.u32 	%r8, %r652;
	shr.u64 	%rd6264, %rd1234, %r8;
	and.b64  	%rd1239, %rd6264, 1;
	and.b16  	%rs28, %rs58, 255;
	setp.ne.s16 	%p3102, %rs28, 0;
	@%p3102 bra 	$L__BB1_657;
	setp.eq.s64 	%p3330, %rd1239, 0;
	selp.b64 	%rd9973, %rd9973, %rd9950, %p3330;
	selp.b64 	%rd9974, %rd9974, %rd9949, %p3330;
	selp.b64 	%rd9975, %rd9975, %rd9948, %p3330;
	selp.b64 	%rd9976, %rd9976, %rd9947, %p3330;
	cvt.u16.u64 	%rs58, %rd1239;
	bra.uni 	$L__BB1_700;
$L__BB1_657:
	mul.hi.u64 	%rd6266, %rd9973, %rd9973;
	mul.lo.s64 	%rd6267, %rd9974, %rd9973;
	mul.hi.u64 	%rd6268, %rd9973, %rd9974;
	add.s64 	%rd6269, %rd6267, %rd6266;
	setp.lt.u64 	%p3103, %rd6269, %rd6267;
	selp.u64 	%rd6270, 1, 0, %p3103;
	add.s64 	%rd6271, %rd6268, %rd6270;
	mul.lo.s64 	%rd6272, %rd9975, %rd9973;
	mul.hi.u64 	%rd6273, %rd9973, %rd9975;
	add.s64 	%rd6274, %rd6272, %rd6271;
	setp.lt.u64 	%p3104, %rd6274, %rd6272;
	selp.u64 	%rd6275, 1, 0, %p3104;
	add.s64 	%rd6276, %rd6273, %rd6275;
	mul.lo.s64 	%rd6277, %rd9976, %rd9973;
	mul.hi.u64 	%rd6278, %rd9973, %rd9976;
	add.s64 	%rd6279, %rd6277, %rd6276;
	setp.lt.u64 	%p3105, %rd6279, %rd6277;
	selp.u64 	%rd6280, 1, 0, %p3105;
	add.s64 	%rd6281, %rd6278, %rd6280;
	mul.hi.u64 	%rd6282, %rd9974, %rd9973;
	add.s64 	%rd1244, %rd6269, %rd6267;
	setp.lt.u64 	%p3106, %rd1244, %rd6269;
	selp.u64 	%rd6283, 1, 0, %p3106;
	add.s64 	%rd6284, %rd6282, %rd6283;
	mul.hi.u64 	%rd6285, %rd9974, %rd9974;
	mad.lo.s64 	%rd6286, %rd9974, %rd9974, %rd6274;
	setp.lt.u64 	%p3107, %rd6286, %rd6274;
	selp.u64 	%rd6287, 1, 0, %p3107;
	add.s64 	%rd6288, %rd6286, %rd6284;
	setp.lt.u64 	%p3108, %rd6288, %rd6286;
	selp.u64 	%rd6289, 1, 0, %p3108;
	add.s64 	%rd6290, %rd6285, %rd6287;
	add.s64 	%rd6291, %rd6290, %rd6289;
	mul.lo.s64 	%rd6292, %rd9975, %rd9974;
	mul.hi.u64 	%rd6293, %rd9974, %rd9975;
	add.s64 	%rd6294, %rd6279, %rd6292;
	setp.lt.u64 	%p3109, %rd6294, %rd6279;
	selp.u64 	%rd6295, 1, 0, %p3109;
	add.s64 	%rd6296, %rd6294, %rd6291;
	setp.lt.u64 	%p3110, %rd6296, %rd6294;
	selp.u64 	%rd6297, 1, 0, %p3110;
	add.s64 	%rd6298, %rd6293, %rd6295;
	add.s64 	%rd6299, %rd6298, %rd6297;
	mul.lo.s64 	%rd6300, %rd9976, %rd9974;
	mul.hi.u64 	%rd6301, %rd9974, %rd9976;
	add.s64 	%rd6302, %rd6281, %rd6300;
	setp.lt.u64 	%p3111, %rd6302, %rd6281;
	selp.u64 	%rd6303, 1, 0, %p3111;
	add.s64 	%rd6304, %rd6302, %rd6299;
	setp.lt.u64 	%p3112, %rd6304, %rd6302;
	selp.u64 	%rd6305, 1, 0, %p3112;
	add.s64 	%rd6306, %rd6301, %rd6303;
	add.s64 	%rd6307, %rd6306, %rd6305;
	mul.hi.u64 	%rd6308, %rd9975, %rd9973;
	add.s64 	%rd1245, %rd6288, %rd6272;
	setp.lt.u64 	%p3113, %rd1245, %rd6288;
	selp.u64 	%rd6309, 1, 0, %p3113;
	add.s64 	%rd6310, %rd6308, %rd6309;
	mul.hi.u64 	%rd6311, %rd9975, %rd9974;
	add.s64 	%rd6312, %rd6296, %rd6292;
	setp.lt.u64 	%p3114, %rd6312, %rd6296;
	selp.u64 	%rd6313, 1, 0, %p3114;
	add.s64 	%rd6314, %rd6312, %rd6310;
	setp.lt.u64 	%p3115, %rd6314, %rd6312;
	selp.u64 	%rd6315, 1, 0, %p3115;
	add.s64 	%rd6316, %rd6311, %rd6313;
	add.s64 	%rd6317, %rd6316, %rd6315;
	mul.hi.u64 	%rd6318, %rd9975, %rd9975;
	mad.lo.s64 	%rd6319, %rd9975, %rd9975, %rd6304;
	setp.lt.u64 	%p3116, %rd6319, %rd6304;
	selp.u64 	%rd6320, 1, 0, %p3116;
	add.s64 	%rd6321, %rd6319, %rd6317;
	setp.lt.u64 	%p3117, %rd6321, %rd6319;
	selp.u64 	%rd6322, 1, 0, %p3117;
	add.s64 	%rd6323, %rd6318, %rd6320;
	add.s64 	%rd6324, %rd6323, %rd6322;
	mul.lo.s64 	%rd6325, %rd9976, %rd9975;
	mul.hi.u64 	%rd6326, %rd9975, %rd9976;
	add.s64 	%rd6327, %rd6307, %rd6325;
	setp.lt.u64 	%p3118, %rd6327, %rd6307;
	selp.u64 	%rd6328, 1, 0, %p3118;
	add.s64 	%rd6329, %rd6327, %rd6324;
	setp.lt.u64 	%p3119, %rd6329, %rd6327;
	selp.u64 	%rd6330, 1, 0, %p3119;
	add.s64 	%rd6331, %rd6326, %rd6328;
	add.s64 	%rd6332, %rd6331, %rd6330;
	mul.hi.u64 	%rd6333, %rd9976, %rd9973;
	add.s64 	%rd1246, %rd6314, %rd6277;
	setp.lt.u64 	%p3120, %rd1246, %rd6314;
	selp.u64 	%rd6334, 1, 0, %p3120;
	add.s64 	%rd6335, %rd6333, %rd6334;
	mul.hi.u64 	%rd6336, %rd9976, %rd9974;
	add.s64 	%rd6337, %rd6321, %rd6300;
	setp.lt.u64 	%p3121, %rd6337, %rd6321;
	selp.u64 	%rd6338, 1, 0, %p3121;
	add.s64 	%rd6339, %rd6337, %rd6335;
	setp.lt.u64 	%p3122, %rd6339, %rd6337;
	selp.u64 	%rd6340, 1, 0, %p3122;
	add.s64 	%rd6341, %rd6336, %rd6338;
	add.s64 	%rd6342, %rd6341, %rd6340;
	mul.hi.u64 	%rd6343, %rd9976, %rd9975;
	add.s64 	%rd6344, %rd6329, %rd6325;
	setp.lt.u64 	%p3123, %rd6344, %rd6329;
	selp.u64 	%rd6345, 1, 0, %p3123;
	add.s64 	%rd6346, %rd6344, %rd6342;
	setp.lt.u64 	%p3124, %rd6346, %rd6344;
	selp.u64 	%rd6347, 1, 0, %p3124;
	add.s64 	%rd6348, %rd6343, %rd6345;
	add.s64 	%rd6349, %rd6348, %rd6347;
	mul.hi.u64 	%rd6350, %rd9976, %rd9976;
	mad.lo.s64 	%rd6351, %rd9976, %rd9976, %rd6332;
	setp.lt.u64 	%p3125, %rd6351, %rd6332;
	selp.u64 	%rd6352, 1, 0, %p3125;
	add.s64 	%rd6353, %rd6351, %rd6349;
	setp.lt.u64 	%p3126, %rd6353, %rd6351;
	selp.u64 	%rd6354, 1, 0, %p3126;
	add.s64 	%rd6355, %rd6350, %rd6352;
	add.s64 	%rd6356, %rd6355, %rd6354;
	shl.b64 	%rd6357, %rd6339, 32;
	mov.b64 	{%r379, %r380}, %rd6339;
	mov.b64 	{%r381, %r382}, %rd6346;
	mov.b64 	%rd6358, {%r380, %r381};
	mov.b64 	{%r383, %r384}, %rd6353;
	mov.b64 	%rd6359, {%r382, %r383};
	mov.b64 	{%r385, %r386}, %rd6356;
	mov.b64 	%rd6360, {%r384, %r385};
	shr.u64 	%rd6361, %rd6356, 32;
	mul.lo.s64 	%rd6362, %rd6339, 977;
	mov.b64 	%rd6363, 977;
	mul.hi.u64 	%rd6364, %rd6339, %rd6363;
	mul.lo.s64 	%rd6365, %rd6346, 977;
	mul.hi.u64 	%rd6366, %rd6346, %rd6363;
	add.s64 	%rd6367, %rd6365, %rd6364;
	setp.lt.u64 	%p3127, %rd6367, %rd6365;
	selp.u64 	%rd6368, 1, 0, %p3127;
	add.s64 	%rd6369, %rd6366, %rd6368;
	mul.lo.s64 	%rd6370, %rd6353, 977;
	mul.hi.u64 	%rd6371, %rd6353, %rd6363;
	add.s64 	%rd6372, %rd6370, %rd6369;
	setp.lt.u64 	%p3128, %rd6372, %rd6370;
	selp.u64 	%rd6373, 1, 0, %p3128;
	add.s64 	%rd6374, %rd6371, %rd6373;
	mul.lo.s64 	%rd6375, %rd6356, 977;
	mul.hi.u64 	%rd6376, %rd6356, %rd6363;
	add.s64 	%rd6377, %rd6375, %rd6374;
	setp.lt.u64 	%p3129, %rd6377, %rd6375;
	selp.u64 	%rd6378, 1, 0, %p3129;
	add.s64 	%rd6379, %rd6376, %rd6378;
	add.s64 	%rd9959, %rd6362, %rd6357;
	setp.lt.u64 	%p3130, %rd9959, %rd6362;
	selp.u64 	%rd6380, 1, 0, %p3130;
	add.s64 	%rd6381, %rd6367, %rd6358;
	setp.lt.u64 	%p3131, %rd6381, %rd6367;
	add.s64 	%rd9960, %rd6381, %rd6380;
	setp.lt.u64 	%p3132, %rd9960, %rd6381;
	or.pred  	%p3133, %p3131, %p3132;
	selp.u64 	%rd6382, 1, 0, %p3133;
	add.s64 	%rd6383, %rd6372, %rd6359;
	setp.lt.u64 	%p3134, %rd6383, %rd6372;
	add.s64 	%rd9961, %rd6383, %rd6382;
	setp.lt.u64 	%p3135, %rd9961, %rd6383;
	or.pred  	%p3136, %p3134, %p3135;
	selp.u64 	%rd6384, 1, 0, %p3136;
	add.s64 	%rd6385, %rd6377, %rd6360;
	setp.lt.u64 	%p3137, %rd6385, %rd6377;
	add.s64 	%rd9962, %rd6385, %rd6384;
	setp.lt.u64 	%p3138, %rd9962, %rd6385;
	or.pred  	%p3139, %p3137, %p3138;
	selp.u64 	%rd6386, 1, 0, %p3139;
	add.s64 	%rd6387, %rd6379, %rd6361;
	add.s64 	%rd1251, %rd6387, %rd6386;
	setp.eq.s64 	%p3140, %rd1251, 0;
	mov.b64 	%rd9963, 0;
	@%p3140 bra 	$L__BB1_659;
	shl.b64 	%rd6388, %rd1251, 32;
	shr.u64 	%rd6389, %rd1251, 32;
	mov.b64 	%rd6390, 977;
	mul.hi.u64 	%rd6391, %rd1251, %rd6390;
	mad.lo.s64 	%rd6392, %rd1251, 977, %rd6388;
	setp.lt.u64 	%p3141, %rd6392, %rd6388;
	selp.u64 	%rd6393, 1, 0, %p3141;
	add.s64 	%rd9959, %rd6392, %rd9959;
	setp.lt.u64 	%p3142, %rd9959, %rd6392;
	selp.u64 	%rd6394, 1, 0, %p3142;
	add.s64 	%rd6395, %rd6394, %rd6393;
	add.s64 	%rd6396, %rd6389, %rd6391;
	setp.lt.u64 	%p3143, %rd6396, %rd6389;
	selp.u64 	%rd6397, 1, 0, %p3143;
	add.s64 	%rd6398, %rd9960, %rd6396;
	add.s64 	%rd6399, %rd6398, %rd6395;
	setp.lt.u64 	%p3144, %rd6399, %rd9960;
	not.b64 	%rd6400, %rd6396;
	setp.gt.u64 	%p3145, %rd6395, %rd6400;
	or.pred  	%p3146, %p3145, %p3144;
	selp.u64 	%rd6401, 1, 0, %p3146;
	add.s64 	%rd6402, %rd9961, %rd6397;
	add.s64 	%rd1254, %rd6402, %rd6401;
	setp.lt.u64 	%p3147, %rd1254, %rd9961;
	selp.u64 	%rd6403, 1, 0, %p3147;
	add.s64 	%rd1255, %rd9962, %rd6403;
	setp.lt.u64 	%p3148, %rd1255, %rd9962;
	selp.u64 	%rd9963, 1, 0, %p3148;
	mov.u64 	%rd9960, %rd6399;
	mov.u64 	%rd9961, %rd1254;
	mov.u64 	%rd9962, %rd1255;
$L__BB1_659:
	mad.lo.s64 	%rd9973, %rd9973, %rd9973, %rd9959;
	setp.lt.u64 	%p3149, %rd9973, %rd9959;
	selp.u64 	%rd6404, 1, 0, %p3149;
	add.s64 	%rd6405, %rd9960, %rd1244;
	setp.lt.u64 	%p3150, %rd6405, %rd9960;
	add.s64 	%rd9974, %rd6405, %rd6404;
	setp.lt.u64 	%p3151, %rd9974, %rd6405;
	or.pred  	%p3152, %p3150, %p3151;
	selp.u64 	%rd6406, 1, 0, %p3152;
	add.s64 	%rd6407, %rd9961, %rd1245;
	setp.lt.u64 	%p3153, %rd6407, %rd9961;
	add.s64 	%rd9975, %rd6407, %rd6406;
	setp.lt.u64 	%p3154, %rd9975, %rd6407;
	or.pred  	%p3155, %p3153, %p3154;
	selp.u64 	%rd6408, 1, 0, %p3155;
	add.s64 	%rd6409, %rd9962, %rd1246;
	setp.lt.u64 	%p3156, %rd6409, %rd9962;
	add.s64 	%rd9976, %rd6409, %rd6408;
	setp.lt.u64 	%p3157, %rd9976, %rd6409;
	or.pred  	%p3158, %p3156, %p3157;
	selp.u64 	%rd6411, 1, 0, %p3158;
	add.s64 	%rd1266, %rd9963, %rd6411;
	setp.ne.s64 	%p3159, %rd1266, 0;
	setp.gt.u64 	%p3160, %rd9976, %rd1226;
	or.pred  	%p3161, %p3159, %p3160;
	@%p3161 bra 	$L__BB1_665;
	setp.lt.u64 	%p3162, %rd9976, %rd1226;
	@%p3162 bra 	$L__BB1_678;
	setp.gt.u64 	%p3163, %rd9975, %rd1227;
	@%p3163 bra 	$L__BB1_665;
	setp.lt.u64 	%p3164, %rd9975, %rd1227;
	@%p3164 bra 	$L__BB1_678;
	setp.gt.u64 	%p3165, %rd9974, %rd1228;
	@%p3165 bra 	$L__BB1_665;
	setp.lt.u64 	%p3166, %rd9974, %rd1228;
	setp.lt.u64 	%p3167, %rd9973, %rd1229;
	or.pred  	%p3168, %p3166, %p3167;
	@%p3168 bra 	$L__BB1_678;
$L__BB1_665:
	sub.s64 	%rd1267, %rd9973, %rd1229;
	setp.lt.u64 	%p3169, %rd9973, %rd1229;
	selp.u64 	%rd6412, 1, 0, %p3169;
	sub.s64 	%rd6413, %rd9974, %rd1228;
	setp.lt.u64 	%p3170, %rd9974, %rd1228;
	selp.s64 	%rd6414, -1, 0, %p3169;
	add.s64 	%rd9974, %rd6413, %rd6414;
	setp.lt.u64 	%p3171, %rd6413, %rd6412;
	or.pred  	%p3172, %p3170, %p3171;
	selp.u64 	%rd6415, 1, 0, %p3172;
	sub.s64 	%rd6416, %rd9975, %rd1227;
	setp.lt.u64 	%p3173, %rd9975, %rd1227;
	selp.s64 	%rd6417, -1, 0, %p3172;
	add.s64 	%rd9975, %rd6416, %rd6417;
	setp.lt.u64 	%p3174, %rd6416, %rd6415;
	or.pred  	%p3175, %p3173, %p3174;
	selp.u64 	%rd6418, 1, 0, %p3175;
	sub.s64 	%rd6419, %rd9976, %rd1226;
	setp.lt.u64 	%p3176, %rd9976, %rd1226;
	selp.s64 	%rd6420, -1, 0, %p3175;
	add.s64 	%rd9976, %rd6419, %rd6420;
	setp.lt.u64 	%p3177, %rd6419, %rd6418;
	or.pred  	%p3178, %p3176, %p3177;
	selp.s64 	%rd6421, -1, 0, %p3178;
	add.s64 	%rd1271, %rd1266, %rd6421;
	setp.ne.s64 	%p3179, %rd1271, 0;
	setp.gt.u64 	%p3180, %rd9976, %rd1226;
	or.pred  	%p3181, %p3179, %p3180;
	@%p3181 bra 	$L__BB1_671;
	setp.lt.u64 	%p3182, %rd9976, %rd1226;
	mov.u64 	%rd9973, %rd1267;
	@%p3182 bra 	$L__BB1_678;
	setp.gt.u64 	%p3183, %rd9975, %rd1227;
	@%p3183 bra 	$L__BB1_671;
	setp.lt.u64 	%p3184, %rd9975, %rd1227;
	mov.u64 	%rd9973, %rd1267;
	@%p3184 bra 	$L__BB1_678;
	setp.gt.u64 	%p3185, %rd9974, %rd1228;
	@%p3185 bra 	$L__BB1_671;
	setp.lt.u64 	%p3186, %rd9974, %rd1228;
	setp.lt.u64 	%p3187, %rd1267, %rd1229;
	or.pred  	%p3188, %p3186, %p3187;
	mov.u64 	%rd9973, %rd1267;
	@%p3188 bra 	$L__BB1_678;
$L__BB1_671:
	sub.s64 	%rd1272, %rd1267, %rd1229;
	setp.lt.u64 	%p3189, %rd1267, %rd1229;
	selp.u64 	%rd6422, 1, 0, %p3189;
	sub.s64 	%rd6423, %rd9974, %rd1228;
	setp.lt.u64 	%p3190, %rd9974, %rd1228;
	selp.s64 	%rd6424, -1, 0, %p3189;
	add.s64 	%rd9974, %rd6423, %rd6424;
	setp.lt.u64 	%p3191, %rd6423, %rd6422;
	or.pred  	%p3192, %p3190, %p3191;
	selp.u64 	%rd6425, 1, 0, %p3192;
	sub.s64 	%rd6426, %rd9975, %rd1227;
	setp.lt.u64 	%p3193, %rd9975, %rd1227;
	selp.s64 	%rd6427, -1, 0, %p3192;
	add.s64 	%rd9975, %rd6426, %rd6427;
	setp.lt.u64 	%p3194, %rd6426, %rd6425;
	or.pred  	%p3195, %p3193, %p3194;
	selp.u64 	%rd6428, 1, 0, %p3195;
	sub.s64 	%rd6429, %rd9976, %rd1226;
	setp.lt.u64 	%p3196, %rd9976, %rd1226;
	selp.s64 	%rd6430, -1, 0, %p3195;
	add.s64 	%rd9976, %rd6429, %rd6430;
	setp.lt.u64 	%p3197, %rd6429, %rd6428;
	or.pred  	%p3198, %p3196, %p3197;
	selp.u64 	%rd6431, 1, 0, %p3198;
	setp.ne.s64 	%p3199, %rd1271, %rd6431;
	setp.gt.u64 	%p3200, %rd9976, %rd1226;
	or.pred  	%p3201, %p3199, %p3200;
	@%p3201 bra 	$L__BB1_677;
	setp.lt.u64 	%p3202, %rd9976, %rd1226;
	mov.u64 	%rd9973, %rd1272;
	@%p3202 bra 	$L__BB1_678;
	setp.gt.u64 	%p3203, %rd9975, %rd1227;
	@%p3203 bra 	$L__BB1_677;
	setp.lt.u64 	%p3204, %rd9975, %rd1227;
	mov.u64 	%rd9973, %rd1272;
	@%p3204 bra 	$L__BB1_678;
	setp.gt.u64 	%p3205, %rd9974, %rd1228;
	@%p3205 bra 	$L__BB1_677;
	setp.lt.u64 	%p3206, %rd9974, %rd1228;
	setp.lt.u64 	%p3207, %rd1272, %rd1229;
	or.pred  	%p3208, %p3206, %p3207;
	mov.u64 	%rd9973, %rd1272;
	@%p3208 bra 	$L__BB1_678;
$L__BB1_677:
	sub.s64 	%rd9973, %rd1272, %rd1229;
	setp.lt.u64 	%p3209, %rd1272, %rd1229;
	selp.u64 	%rd6432, 1, 0, %p3209;
	sub.s64 	%rd6433, %rd9974, %rd1228;
	setp.lt.u64 	%p3210, %rd9974, %rd1228;
	selp.s64 	%rd6434, -1, 0, %p3209;
	add.s64 	%rd9974, %rd6433, %rd6434;
	setp.lt.u64 	%p3211, %rd6433, %rd6432;
	or.pred  	%p3212, %p3210, %p3211;
	selp.u64 	%rd6435, 1, 0, %p3212;
	sub.s64 	%rd6436, %rd9975, %rd1227;
	setp.lt.u64 	%p3213, %rd9975, %rd1227;
	selp.s64 	%rd6437, -1, 0, %p3212;
	add.s64 	%rd9975, %rd6436, %rd6437;
	setp.lt.u64 	%p3214, %rd6436, %rd6435;
	or.pred  	%p3215, %p3213, %p3214;
	selp.s64 	%rd6438, -1, 0, %p3215;
	sub.s64 	%rd6439, %rd9976, %rd1226;
	add.s64 	%rd9976, %rd6439, %rd6438;
$L__BB1_678:
	setp.eq.s64 	%p3216, %rd1239, 0;
	mov.b16 	%rs58, 1;
	@%p3216 bra 	$L__BB1_700;
	mul.hi.u64 	%rd6441, %rd9973, %rd9950;
	mul.lo.s64 	%rd6442, %rd9949, %rd9973;
	mul.hi.u64 	%rd6443, %rd9973, %rd9949;
	add.s64 	%rd6444, %rd6442, %rd6441;
	setp.lt.u64 	%p3217, %rd6444, %rd6442;
	selp.u64 	%rd6445, 1, 0, %p3217;
	add.s64 	%rd6446, %rd6443, %rd6445;
	mul.lo.s64 	%rd6447, %rd9948, %rd9973;
	mul.hi.u64 	%rd6448, %rd9973, %rd9948;
	add.s64 	%rd6449, %rd6447, %rd6446;
	setp.lt.u64 	%p3218, %rd6449, %rd6447;
	selp.u64 	%rd6450, 1, 0, %p3218;
	add.s64 	%rd6451, %rd6448, %rd6450;
	mul.lo.s64 	%rd6452, %rd9947, %rd9973;
	mul.hi.u64 	%rd6453, %rd9973, %rd9947;
	add.s64 	%rd6454, %rd6452, %rd6451;
	setp.lt.u64 	%p3219, %rd6454, %rd6452;
	selp.u64 	%rd6455, 1, 0, %p3219;
	add.s64 	%rd6456, %rd6453, %rd6455;
	mul.hi.u64 	%rd6457, %rd9974, %rd9950;
	mad.lo.s64 	%rd1284, %rd9950, %rd9974, %rd6444;
	setp.lt.u64 	%p3220, %rd1284, %rd6444;
	selp.u64 	%rd6458, 1, 0, %p3220;
	add.s64 	%rd6459, %rd6457, %rd6458;
	mul.hi.u64 	%rd6460, %rd9974, %rd9949;
	mad.lo.s64 	%rd6461, %rd9949, %rd9974, %rd6449;
	setp.lt.u64 	%p3221, %rd6461, %rd6449;
	selp.u64 	%rd6462, 1, 0, %p3221;
	add.s64 	%rd6463, %rd6461, %rd6459;
	setp.lt.u64 	%p3222, %rd6463, %rd6461;
	selp.u64 	%rd6464, 1, 0, %p3222;
	add.s64 	%rd6465, %rd6460, %rd6462;
	add.s64 	%rd6466, %rd6465, %rd6464;
	mul.hi.u64 	%rd6467, %rd9974, %rd9948;
	mad.lo.s64 	%rd6468, %rd9948, %rd9974, %rd6454;
	setp.lt.u64 	%p3223, %rd6468, %rd6454;
	selp.u64 	%rd6469, 1, 0, %p3223;
	add.s64 	%rd6470, %rd6468, %rd6466;
	setp.lt.u64 	%p3224, %rd6470, %rd6468;
	selp.u64 	%rd6471, 1, 0, %p3224;
	add.s64 	%rd6472, %rd6467, %rd6469;
	add.s64 	%rd6473, %rd6472, %rd6471;
	mul.hi.u64 	%rd6474, %rd9974, %rd9947;
	mad.lo.s64 	%rd6475, %rd9947, %rd9974, %rd6456;
	setp.lt.u64 	%p3225, %rd6475, %rd6456;
	selp.u64 	%rd6476, 1, 0, %p3225;
	add.s64 	%rd6477, %rd6475, %rd6473;
	setp.lt.u64 	%p3226, %rd6477, %rd6475;
	selp.u64 	%rd6478, 1, 0, %p3226;
	add.s64 	%rd6479, %rd6474, %rd6476;
	add.s64 	%rd6480, %rd6479, %rd6478;
	mul.hi.u64 	%rd6481, %rd9975, %rd9950;
	mad.lo.s64 	%rd1285, %rd9950, %rd9975, %rd6463;
	setp.lt.u64 	%p3227, %rd1285, %rd6463;
	selp.u64 	%rd6482, 1, 0, %p3227;
	add.s64 	%rd6483, %rd6481, %rd6482;
	mul.hi.u64 	%rd6484, %rd9975, %rd9949;
	mad.lo.s64 	%rd6485, %rd9949, %rd9975, %rd6470;
	setp.lt.u64 	%p3228, %rd6485, %rd6470;
	selp.u64 	%rd6486, 1, 0, %p3228;
	add.s64 	%rd6487, %rd6485, %rd6483;
	setp.lt.u64 	%p3229, %rd6487, %rd6485;
	selp.u64 	%rd6488, 1, 0, %p3229;
	add.s64 	%rd6489, %rd6484, %rd6486;
	add.s64 	%rd6490, %rd6489, %rd6488;
	mul.hi.u64 	%rd6491, %rd9975, %rd9948;
	mad.lo.s64 	%rd6492, %rd9948, %rd9975, %rd6477;
	setp.lt.u64 	%p3230, %rd6492, %rd6477;
	selp.u64 	%rd6493, 1, 0, %p3230;
	add.s64 	%rd6494, %rd6492, %rd6490;
	setp.lt.u64 	%p3231, %rd6494, %rd6492;
	selp.u64 	%rd6495, 1, 0, %p3231;
	add.s64 	%rd6496, %rd6491, %rd6493;
	add.s64 	%rd6497, %rd6496, %rd6495;
	mul.hi.u64 	%rd6498, %rd9975, %rd9947;
	mad.lo.s64 	%rd6499, %rd9947, %rd9975, %rd6480;
	setp.lt.u64 	%p3232, %rd6499, %rd6480;
	selp.u64 	%rd6500, 1, 0, %p3232;
	add.s64 	%rd6501, %rd6499, %rd6497;
	setp.lt.u64 	%p3233, %rd6501, %rd6499;
	selp.u64 	%rd6502, 1, 0, %p3233;
	add.s64 	%rd6503, %rd6498, %rd6500;
	add.s64 	%rd6504, %rd6503, %rd6502;
	mul.hi.u64 	%rd6505, %rd9976, %rd9950;
	mad.lo.s64 	%rd1286, %rd9950, %rd9976, %rd6487;
	setp.lt.u64 	%p3234, %rd1286, %rd6487;
	selp.u64 	%rd6506, 1, 0, %p3234;
	add.s64 	%rd6507, %rd6505, %rd6506;
	mul.hi.u64 	%rd6508, %rd9976, %rd9949;
	mad.lo.s64 	%rd6509, %rd9949, %rd9976, %rd6494;
	setp.lt.u64 	%p3235, %rd6509, %rd6494;
	selp.u64 	%rd6510, 1, 0, %p3235;
	add.s64 	%rd6511, %rd6509, %rd6507;
	setp.lt.u64 	%p3236, %rd6511, %rd6509;
	selp.u64 	%rd6512, 1, 0, %p3236;
	add.s64 	%rd6513, %rd6508, %rd6510;
	add.s64 	%rd6514, %rd6513, %rd6512;
	mul.hi.u64 	%rd6515, %rd9976, %rd9948;
	mad.lo.s64 	%rd6516, %rd9948, %rd9976, %rd6501;
	setp.lt.u64 	%p3237, %rd6516, %rd6501;
	selp.u64 	%rd6517, 1, 0, %p3237;
	add.s64 	%rd6518, %rd6516, %rd6514;
	setp.lt.u64 	%p3238, %rd6518, %rd6516;
	selp.u64 	%rd6519, 1, 0, %p3238;
	add.s64 	%rd6520, %rd6515, %rd6517;
	add.s64 	%rd6521, %rd6520, %rd6519;
	mul.hi.u64 	%rd6522, %rd9976, %rd9947;
	mad.lo.s64 	%rd6523, %rd9947, %rd9976, %rd6504;
	setp.lt.u64 	%p3239, %rd6523, %rd6504;
	selp.u64 	%rd6524, 1, 0, %p3239;
	add.s64 	%rd6525, %rd6523, %rd6521;
	setp.lt.u64 	%p3240, %rd6525, %rd6523;
	selp.u64 	%rd6526, 1, 0, %p3240;
	add.s64 	%rd6527, %rd6522, %rd6524;
	add.s64 	%rd6528, %rd6527, %rd6526;
	shl.b64 	%rd6529, %rd6511, 32;
	mov.b64 	{%r387, %r388}, %rd6511;
	mov.b64 	{%r389, %r390}, %rd6518;
	mov.b64 	%rd6530, {%r388, %r389};
	mov.b64 	{%r391, %r392}, %rd6525;
	mov.b64 	%rd6531, {%r390, %r391};
	mov.b64 	{%r393, %r394}, %rd6528;
	mov.b64 	%rd6532, {%r392, %r393};
	shr.u64 	%rd6533, %rd6528, 32;
	mul.lo.s64 	%rd6534, %rd6511, 977;
	mov.b64 	%rd6535, 977;
	mul.hi.u64 	%rd6536, %rd6511, %rd6535;
	mul.lo.s64 	%rd6537, %rd6518, 977;
	mul.hi.u64 	%rd6538, %rd6518, %rd6535;
	add.s64 	%rd6539, %rd6537, %rd6536;
	setp.lt.u64 	%p3241, %rd6539, %rd6537;
	selp.u64 	%rd6540, 1, 0, %p3241;
	add.s64 	%rd6541, %rd6538, %rd6540;
	mul.lo.s64 	%rd6542, %rd6525, 977;
	mul.hi.u64 	%rd6543, %rd6525, %rd6535;
	add.s64 	%rd6544, %rd6542, %rd6541;
	setp.lt.u64 	%p3242, %rd6544, %rd6542;
	selp.u64 	%rd6545, 1, 0, %p3242;
	add.s64 	%rd6546, %rd6543, %rd6545;
	mul.lo.s64 	%rd6547, %rd6528, 977;
	mul.hi.u64 	%rd6548, %rd6528, %rd6535;
	add.s64 	%rd6549, %rd6547, %rd6546;
	setp.lt.u64 	%p3243, %rd6549, %rd6547;
	selp.u64 	%rd6550, 1, 0, %p3243;
	add.s64 	%rd6551, %rd6548, %rd6550;
	add.s64 	%rd9968, %rd6534, %rd6529;
	setp.lt.u64 	%p3244, %rd9968, %rd6534;
	selp.u64 	%rd6552, 1, 0, %p3244;
	add.s64 	%rd6553, %rd6539, %rd6530;
	setp.lt.u64 	%p3245, %rd6553, %rd6539;
	add.s64 	%rd9969, %rd6553, %rd6552;
	setp.lt.u64 	%p3246, %rd9969, %rd6553;
	or.pred  	%p3247, %p3245, %p3246;
	selp.u64 	%rd6554, 1, 0, %p3247;
	add.s64 	%rd6555, %rd6544, %rd6531;
	setp.lt.u64 	%p3248, %rd6555, %rd6544;
	add.s64 	%rd9970, %rd6555, %rd6554;
	setp.lt.u64 	%p3249, %rd9970, %rd6555;
	or.pred  	%p3250, %p3248, %p3249;
	selp.u64 	%rd6556, 1, 0, %p3250;
	add.s64 	%rd6557, %rd6549, %rd6532;
	setp.lt.u64 	%p3251, %rd6557, %rd6549;
	add.s64 	%rd9971, %rd6557, %rd6556;
	setp.lt.u64 	%p3252, %rd9971, %rd6557;
	or.pred  	%p3253, %p3251, %p3252;
	selp.u64 	%rd6558, 1, 0, %p3253;
	add.s64 	%rd6559, %rd6551, %rd6533;
	add.s64 	%rd1291, %rd6559, %rd6558;
	setp.eq.s64 	%p3254, %rd1291, 0;
	mov.b64 	%rd9972, 0;
	@%p3254 bra 	$L__BB1_681;
	shl.b64 	%rd6560, %rd1291, 32;
	shr.u64 	%rd6561, %rd1291, 32;
	mov.b64 	%rd6562, 977;
	mul.hi.u64 	%rd6563, %rd1291, %rd6562;
	mad.lo.s64 	%rd6564, %rd1291, 977, %rd6560;
	setp.lt.u64 	%p3255, %rd6564, %rd6560;
	selp.u64 	%rd6565, 1, 0, %p3255;
	add.s64 	%rd9968, %rd6564, %rd9968;
	setp.lt.u64 	%p3256, %rd9968, %rd6564;
	selp.u64 	%rd6566, 1, 0, %p3256;
	add.s64 	%rd6567, %rd6566, %rd6565;
	add.s64 	%rd6568, %rd6561, %rd6563;
	setp.lt.u64 	%p3257, %rd6568, %rd6561;
	selp.u64 	%rd6569, 1, 0, %p3257;
	add.s64 	%rd6570, %rd9969, %rd6568;
	add.s64 	%rd6571, %rd6570, %rd6567;
	setp.lt.u64 	%p3258, %rd6571, %rd9969;
	not.b64 	%rd6572, %rd6568;
	setp.gt.u64 	%p3259, %rd6567, %rd6572;
	or.pred  	%p3260, %p3259, %p3258;
	selp.u64 	%rd6573, 1, 0, %p3260;
	add.s64 	%rd6574, %rd9970, %rd6569;
	add.s64 	%rd1294, %rd6574, %rd6573;
	setp.lt.u64 	%p3261, %rd1294, %rd9970;
	selp.u64 	%rd6575, 1, 0, %p3261;
	add.s64 	%rd1295, %rd9971, %rd6575;
	setp.lt.u64 	%p3262, %rd1295, %rd9971;
	selp.u64 	%rd9972, 1, 0, %p3262;
	mov.u64 	%rd9969, %rd6571;
	mov.u64 	%rd9970, %rd1294;
	mov.u64 	%rd9971, %rd1295;
$L__BB1_681:
	mad.lo.s64 	%rd9973, %rd9950, %rd9973, %rd9968;
	setp.lt.u64 	%p3263, %rd9973, %rd9968;
	selp.u64 	%rd6576, 1, 0, %p3263;
	add.s64 	%rd6577, %rd9969, %rd1284;
	setp.lt.u64 	%p3264, %rd6577, %rd9969;
	add.s64 	%rd9974, %rd6577, %rd6576;
	setp.lt.u64 	%p3265, %rd9974, %rd6577;
	or.pred  	%p3266, %p3264, %p3265;
	selp.u64 	%rd6578, 1, 0, %p3266;
	add.s64 	%rd6579, %rd9970, %rd1285;
	setp.lt.u64 	%p3267, %rd6579, %rd9970;
	add.s64 	%rd9975, %rd6579, %rd6578;
	setp.lt.u64 	%p3268, %rd9975, %rd6579;
	or.pred  	%p3269, %p3267, %p3268;
	selp.u64 	%rd6580, 1, 0, %p3269;
	add.s64 	%rd6581, %rd9971, %rd1286;
	setp.lt.u64 	%p3270, %rd6581, %rd9971;
	add.s64 	%rd9976, %rd6581, %rd6580;
	setp.lt.u64 	%p3271, %rd9976, %rd6581;
	or.pred  	%p3272, %p3270, %p3271;
	selp.u64 	%rd6583, 1, 0, %p3272;
	add.s64 	%rd1306, %rd9972, %rd6583;
	setp.ne.s64 	%p3273, %rd1306, 0;
	setp.gt.u64 	%p3274, %rd9976, %rd1226;
	or.pred  	%p3275, %p3273, %p3274;
	@%p3275 bra 	$L__BB1_687;
	setp.lt.u64 	%p3276, %rd9976, %rd1226;
	@%p3276 bra 	$L__BB1_700;
	setp.gt.u64 	%p3277, %rd9975, %rd1227;
	@%p3277 bra 	$L__BB1_687;
	setp.lt.u64 	%p3278, %rd9975, %rd1227;
	@%p3278 bra 	$L__BB1_700;
	setp.gt.u64 	%p3279, %rd9974, %rd1228;
	@%p3279 bra 	$L__BB1_687;
	setp.lt.u64 	%p3280, %rd9974, %rd1228;
	setp.lt.u64 	%p3281, %rd9973, %rd1229;
	or.pred  	%p3282, %p3280, %p3281;
	@%p3282 bra 	$L__BB1_700;
$L__BB1_687:
	sub.s64 	%rd1307, %rd9973, %rd1229;
	setp.lt.u64 	%p3283, %rd9973, %rd1229;
	selp.u64 	%rd6584, 1, 0, %p3283;
	sub.s64 	%rd6585, %rd9974, %rd1228;
	setp.lt.u64 	%p3284, %rd9974, %rd1228;
	selp.s64 	%rd6586, -1, 0, %p3283;
	add.s64 	%rd9974, %rd6585, %rd6586;
	setp.lt.u64 	%p3285, %rd6585, %rd6584;
	or.pred  	%p3286, %p3284, %p3285;
	selp.u64 	%rd6587, 1, 0, %p3286;
	sub.s64 	%rd6588, %rd9975, %rd1227;
	setp.lt.u64 	%p3287, %rd9975, %rd1227;
	selp.s64 	%rd6589, -1, 0, %p3286;
	add.s64 	%rd9975, %rd6588, %rd6589;
	setp.lt.u64 	%p3288, %rd6588, %rd6587;
	or.pred  	%p3289, %p3287, %p3288;
	selp.u64 	%rd6590, 1, 0, %p3289;
	sub.s64 	%rd6591, %rd9976, %rd1226;
	setp.lt.u64 	%p3290, %rd9976, %rd1226;
	selp.s64 	%rd6592, -1, 0, %p3289;
	add.s64 	%rd9976, %rd6591, %rd6592;
	setp.lt.u64 	%p3291, %rd6591, %rd6590;
	or.pred  	%p3292, %p3290, %p3291;
	selp.s64 	%rd6593, -1, 0, %p3292;
	add.s64 	%rd1311, %rd1306, %rd6593;
	setp.ne.s64 	%p3293, %rd1311, 0;
	setp.gt.u64 	%p3294, %rd9976, %rd1226;
	or.pred  	%p3295, %p3293, %p3294;
	@%p3295 bra 	$L__BB1_693;
	setp.lt.u64 	%p3296, %rd9976, %rd1226;
	mov.u64 	%rd9973, %rd1307;
	@%p3296 bra 	$L__BB1_700;
	setp.gt.u64 	%p3297, %rd9975, %rd1227;
	@%p3297 bra 	$L__BB1_693;
	setp.lt.u64 	%p3298, %rd9975, %rd1227;
	mov.u64 	%rd9973, %rd1307;
	@%p3298 bra 	$L__BB1_700;
	setp.gt.u64 	%p3299, %rd9974, %rd1228;
	@%p3299 bra 	$L__BB1_693;
	setp.lt.u64 	%p3300, %rd9974, %rd1228;
	setp.lt.u64 	%p3301, %rd1307, %rd1229;
	or.pred  	%p3302, %p3300, %p3301;
	mov.u64 	%rd9973, %rd1307;
	@%p3302 bra 	$L__BB1_700;
$L__BB1_693:
	sub.s64 	%rd1312, %rd1307, %rd1229;
	setp.lt.u64 	%p3303, %rd1307, %rd1229;
	selp.u64 	%rd6594, 1, 0, %p3303;
	sub.s64 	%rd6595, %rd9974, %rd1228;
	setp.lt.u64 	%p3304, %rd9974, %rd1228;
	selp.s64 	%rd6596, -1, 0, %p3303;
	add.s64 	%rd9974, %rd6595, %rd6596;
	setp.lt.u64 	%p3305, %rd6595, %rd6594;
	or.pred  	%p3306, %p3304, %p3305;
	selp.u64 	%rd6597, 1, 0, %p3306;
	sub.s64 	%rd6598, %rd9975, %rd1227;
	setp.lt.u64 	%p3307, %rd9975, %rd1227;
	selp.s64 	%rd6599, -1, 0, %p3306;
	add.s64 	%rd9975, %rd6598, %rd6599;
	setp.lt.u64 	%p3308, %rd6598, %rd6597;
	or.pred  	%p3309, %p3307, %p3308;
	selp.u64 	%rd6600, 1, 0, %p3309;
	sub.s64 	%rd6601, %rd9976, %rd1226;
	setp.lt.u64 	%p3310, %rd9976, %rd1226;
	selp.s64 	%rd6602, -1, 0, %p3309;
	add.s64 	%rd9976, %rd6601, %rd6602;
	setp.lt.u64 	%p3311, %rd6601, %rd6600;
	or.pred  	%p3312, %p3310, %p3311;
	selp.u64 	%rd6603, 1, 0, %p3312;
	setp.ne.s64 	%p3313, %rd1311, %rd6603;
	setp.gt.u64 	%p3314, %rd9976, %rd1226;
	or.pred  	%p3315, %p3313, %p3314;
	@%p3315 bra 	$L__BB1_699;
	setp.lt.u64 	%p3316, %rd9976, %rd1226;
	mov.u64 	%rd9973, %rd1312;
	@%p3316 bra 	$L__BB1_700;
	setp.gt.u64 	%p3317, %rd9975, %rd1227;
	@%p3317 bra 	$L__BB1_699;
	setp.lt.u64 	%p3318, %rd9975, %rd1227;
	mov.u64 	%rd9973, %rd1312;
	@%p3318 bra 	$L__BB1_700;
	setp.gt.u64 	%p3319, %rd9974, %rd1228;
	@%p3319 bra 	$L__BB1_699;
	setp.lt.u64 	%p3320, %rd9974, %rd1228;
	setp.lt.u64 	%p3321, %rd1312, %rd1229;
	or.pred  	%p3322, %p3320, %p3321;
	mov.u64 	%rd9973, %rd1312;
	@%p3322 bra 	$L__BB1_700;
$L__BB1_699:
	sub.s64 	%rd9973, %rd1312, %rd1229;
	setp.lt.u64 	%p3323, %rd1312, %rd1229;
	selp.u64 	%rd6604, 1, 0, %p3323;
	sub.s64 	%rd6605, %rd9974, %rd1228;
	setp.lt.u64 	%p3324, %rd9974, %rd1228;
	selp.s64 	%rd6606, -1, 0, %p3323;
	add.s64 	%rd9974, %rd6605, %rd6606;
	setp.lt.u64 	%p3325, %rd6605, %rd6604;
	or.pred  	%p3326, %p3324, %p3325;
	selp.u64 	%rd6607, 1, 0, %p3326;
	sub.s64 	%rd6608, %rd9975, %rd1227;
	setp.lt.u64 	%p3327, %rd9975, %rd1227;
	selp.s64 	%rd6609, -1, 0, %p3326;
	add.s64 	%rd9975, %rd6608, %rd6609;
	setp.lt.u64 	%p3328, %rd6608, %rd6607;
	or.pred  	%p3329, %p3327, %p3328;
	selp.s64 	%rd6610, -1, 0, %p3329;
	sub.s64 	%rd6611, %rd9976, %rd1226;
	add.s64 	%rd9976, %rd6611, %rd6610;
$L__BB1_700:
	add.s32 	%r652, %r8, -1;
	setp.ne.s32 	%p3331, %r8, 0;
	@%p3331 bra 	$L__BB1_655;
	add.s32 	%r10, %r651, -1;
	setp.ne.s32 	%p3332, %r651, 0;
	mov.u32 	%r651, %r10;
	@%p3332 bra 	$L__BB1_654;
	mul.lo.s64 	%rd6613, %rd9974, %rd9973;
	mul.hi.u64 	%rd6614, %rd9973, %rd9974;
	mul.lo.s64 	%rd6615, %rd9975, %rd9973;
	mul.hi.u64 	%rd6616, %rd9973, %rd9975;
	add.s64 	%rd6617, %rd6615, %rd6614;
	setp.lt.u64 	%p3333, %rd6617, %rd6615;
	selp.u64 	%rd6618, 1, 0, %p3333;
	add.s64 	%rd6619, %rd6616, %rd6618;
	mul.lo.s64 	%rd6620, %rd9976, %rd9973;
	mul.hi.u64 	%rd6621, %rd9973, %rd9976;
	add.s64 	%rd6622, %rd6620, %rd6619;
	setp.lt.u64 	%p3334, %rd6622, %rd6620;
	selp.u64 	%rd6623, 1, 0, %p3334;
	add.s64 	%rd6624, %rd6621, %rd6623;
	mul.hi.u64 	%rd6625, %rd9974, %rd9975;
	mad.lo.s64 	%rd6626, %rd9975, %rd9974, %rd6622;
	setp.lt.u64 	%p3335, %rd6626, %rd6622;
	selp.u64 	%rd6627, 1, 0, %p3335;
	add.s64 	%rd6628, %rd6625, %rd6627;
	mul.hi.u64 	%rd6629, %rd9974, %rd9976;
	mad.lo.s64 	%rd6630, %rd9976, %rd9974, %rd6624;
	setp.lt.u64 	%p3336, %rd6630, %rd6624;
	selp.u64 	%rd6631, 1, 0, %p3336;
	add.s64 	%rd6632, %rd6630, %rd6628;
	setp.lt.u64 	%p3337, %rd6632, %rd6630;
	selp.u64 	%rd6633, 1, 0, %p3337;
	add.s64 	%rd6634, %rd6629, %rd6631;
	add.s64 	%rd6635, %rd6634, %rd6633;
	mul.hi.u64 	%rd6636, %rd9975, %rd9976;
	mad.lo.s64 	%rd6637, %rd9976, %rd9975, %rd6635;
	setp.lt.u64 	%p3338, %rd6637, %rd6635;
	selp.u64 	%rd6638, 1, 0, %p3338;
	add.s64 	%rd6639, %rd6636, %rd6638;
	shl.b64 	%rd6640, %rd6613, 1;
	mov.b64 	{%r395, %r396}, %rd6613;
	mov.b64 	{%r397, %r398}, %rd6617;
	shf.l.wrap.b32 	%r399, %r396, %r397, 1;
	shf.l.wrap.b32 	%r400, %r397, %r398, 1;
	mov.b64 	%rd6641, {%r399, %r400};
	mov.b64 	{%r401, %r402}, %rd6626;
	shf.l.wrap.b32 	%r403, %r398, %r401, 1;
	shf.l.wrap.b32 	%r404, %r401, %r402, 1;
	mov.b64 	%rd6642, {%r403, %r404};
	mov.b64 	{%r405, %r406}, %rd6632;
	shf.l.wrap.b32 	%r407, %r402, %r405, 1;
	shf.l.wrap.b32 	%r408, %r405, %r406, 1;
	mov.b64 	%rd6643, {%r407, %r408};
	mov.b64 	{%r409, %r410}, %rd6637;
	shf.l.wrap.b32 	%r411, %r406, %r409, 1;
	shf.l.wrap.b32 	%r412, %r409, %r410, 1;
	mov.b64 	%rd6644, {%r411, %r412};
	shr.u64 	%rd6645, %rd6639, 63;
	mov.b64 	{%r413, %r414}, %rd6639;
	shf.l.wrap.b32 	%r415, %r410, %r413, 1;
	shf.l.wrap.b32 	%r416, %r413, %r414, 1;
	mov.b64 	%rd6646, {%r415, %r416};
	mul.hi.u64 	%rd6647, %rd9973, %rd9973;
	mul.hi.u64 	%rd6648, %rd9974, %rd9974;
	mul.hi.u64 	%rd6649, %rd9975, %rd9975;
	mul.hi.u64 	%rd6650, %rd9976, %rd9976;
	add.s64 	%rd1324, %rd6640, %rd6647;
	setp.lt.u64 	%p3339, %rd1324, %rd6640;
	selp.u64 	%rd6651, 1, 0, %p3339;
	mad.lo.s64 	%rd6652, %rd9974, %rd9974, %rd6641;
	setp.lt.u64 	%p3340, %rd6652, %rd6641;
	add.s64 	%rd1325, %rd6652, %rd6651;
	setp.lt.u64 	%p3341, %rd1325, %rd6652;
	or.pred  	%p3342, %p3340, %p3341;
	selp.u64 	%rd6653, 1, 0, %p3342;
	add.s64 	%rd6654, %rd6642, %rd6648;
	setp.lt.u64 	%p3343, %rd6654, %rd6642;
	add.s64 	%rd1326, %rd6654, %rd6653;
	setp.lt.u64 	%p3344, %rd1326, %rd6654;
	or.pred  	%p3345, %p3343, %p3344;
	selp.u64 	%rd6655, 1, 0, %p3345;
	mad.lo.s64 	%rd6656, %rd9975, %rd9975, %rd6643;
	setp.lt.u64 	%p3346, %rd6656, %rd6643;
	add.s64 	%rd6657, %rd6656, %rd6655;
	setp.lt.u64 	%p3347, %rd6657, %rd6656;
	or.pred  	%p3348, %p3346, %p3347;
	selp.u64 	%rd6658, 1, 0, %p3348;
	add.s64 	%rd6659, %rd6644, %rd6649;
	setp.lt.u64 	%p3349, %rd6659, %rd6644;
	add.s64 	%rd6660, %rd6659, %rd6658;
	setp.lt.u64 	%p3350, %rd6660, %rd6659;
	or.pred  	%p3351, %p3349, %p3350;
	selp.u64 	%rd6661, 1, 0, %p3351;
	mad.lo.s64 	%rd6662, %rd9976, %rd9976, %rd6646;
	setp.lt.u64 	%p3352, %rd6662, %rd6646;
	add.s64 	%rd6663, %rd6662, %rd6661;
	setp.lt.u64 	%p3353, %rd6663, %rd6662;
	or.pred  	%p3354, %p3352, %p3353;
	selp.u64 	%rd6664, 1, 0, %p3354;
	add.s64 	%rd6665, %rd6645, %rd6650;
	add.s64 	%rd6666, %rd6665, %rd6664;
	shl.b64 	%rd6667, %rd6657, 32;
	mov.b64 	{%r417, %r418}, %rd6657;
	mov.b64 	{%r419, %r420}, %rd6660;
	mov.b64 	%rd6668, {%r418, %r419};
	mov.b64 	{%r421, %r422}, %rd6663;
	mov.b64 	%rd6669, {%r420, %r421};
	mov.b64 	{%r423, %r424}, %rd6666;
	mov.b64 	%rd6670, {%r422, %r423};
	shr.u64 	%rd6671, %rd6666, 32;
	mul.lo.s64 	%rd6672, %rd6657, 977;
	mov.b64 	%rd6673, 977;
	mul.hi.u64 	%rd6674, %rd6657, %rd6673;
	mul.lo.s64 	%rd6675, %rd6660, 977;
	mul.hi.u64 	%rd6676, %rd6660, %rd6673;
	add.s64 	%rd6677, %rd6675, %rd6674;
	setp.lt.u64 	%p3355, %rd6677, %rd6675;
	selp.u64 	%rd6678, 1, 0, %p3355;
	add.s64 	%rd6679, %rd6676, %rd6678;
	mul.lo.s64 	%rd6680, %rd6663, 977;
	mul.hi.u64 	%rd6681, %rd6663, %rd6673;
	add.s64 	%rd6682, %rd6680, %rd6679;
	setp.lt.u64 	%p3356, %rd6682, %rd6680;
	selp.u64 	%rd6683, 1, 0, %p3356;
	add.s64 	%rd6684, %rd6681, %rd6683;
	mul.lo.s64 	%rd6685, %rd6666, 977;
	mul.hi.u64 	%rd6686, %rd6666, %rd6673;
	add.s64 	%rd6687, %rd6685, %rd6684;
	setp.lt.u64 	%p3357, %rd6687, %rd6685;
	selp.u64 	%rd6688, 1, 0, %p3357;
	add.s64 	%rd6689, %rd6686, %rd6688;
	add.s64 	%rd9977, %rd6672, %rd6667;
	setp.lt.u64 	%p3358, %rd9977, %rd6672;
	selp.u64 	%rd6690, 1, 0, %p3358;
	add.s64 	%rd6691, %rd6677, %rd6668;
	setp.lt.u64 	%p3359, %rd6691, %rd6677;
	add.s64 	%rd9978, %rd6691, %rd6690;
	setp.lt.u64 	%p3360, %rd9978, %rd6691;
	or.pred  	%p3361, %p3359, %p3360;
	selp.u64 	%rd6692, 1, 0, %p3361;
	add.s64 	%rd6693, %rd6682, %rd6669;
	setp.lt.u64 	%p3362, %rd6693, %rd6682;
	add.s64 	%rd9979, %rd6693, %rd6692;
	setp.lt.u64 	%p3363, %rd9979, %rd6693;
	or.pred  	%p3364, %p3362, %p3363;
	selp.u64 	%rd6694, 1, 0, %p3364;
	add.s64 	%rd6695, %rd6687, %rd6670;
	setp.lt.u64 	%p3365, %rd6695, %rd6687;
	add.s64 	%rd9980, %rd6695, %rd6694;
	setp.lt.u64 	%p3366, %rd9980, %rd6695;
	or.pred  	%p3367, %p3365, %p3366;
	selp.u64 	%rd6696, 1, 0, %p3367;
	add.s64 	%rd6697, %rd6689, %rd6671;
	add.s64 	%rd1331, %rd6697, %rd6696;
	setp.eq.s64 	%p3368, %rd1331, 0;
	mov.b64 	%rd9981, 0;
	@%p3368 bra 	$L__BB1_704;
	shl.b64 	%rd6698, %rd1331, 32;
	shr.u64 	%rd6699, %rd1331, 32;
	mov.b64 	%rd6700, 977;
	mul.hi.u64 	%rd6701, %rd1331, %rd6700;
	mad.lo.s64 	%rd6702, %rd1331, 977, %rd6698;
	setp.lt.u64 	%p3369, %rd6702, %rd6698;
	selp.u64 	%rd6703, 1, 0, %p3369;
	add.s64 	%rd9977, %rd6702, %rd9977;
	setp.lt.u64 	%p3370, %rd9977, %rd6702;
	selp.u64 	%rd6704, 1, 0, %p3370;
	add.s64 	%rd6705, %rd6704, %rd6703;
	add.s64 	%rd6706, %rd6699, %rd6701;
	setp.lt.u64 	%p3371, %rd6706, %rd6699;
	selp.u64 	%rd6707, 1, 0, %p3371;
	add.s64 	%rd6708, %rd9978, %rd6706;
	add.s64 	%rd6709, %rd6708, %rd6705;
	setp.lt.u64 	%p3372, %rd6709, %rd9978;
	not.b64 	%rd6710, %rd6706;
	setp.gt.u64 	%p3373, %rd6705, %rd6710;
	or.pred  	%p3374, %p3373, %p3372;
	selp.u64 	%rd6711, 1, 0, %p3374;
	add.s64 	%rd6712, %rd9979, %rd6707;
	add.s64 	%rd1334, %rd6712, %rd6711;
	setp.lt.u64 	%p3375, %rd1334, %rd9979;
	selp.u64 	%rd6713, 1, 0, %p3375;
	add.s64 	%rd1335, %rd9980, %rd6713;
	setp.lt.u64 	%p3376, %rd1335, %rd9980;
	selp.u64 	%rd9981, 1, 0, %p3376;
	mov.u64 	%rd9978, %rd6709;
	mov.u64 	%rd9979, %rd1334;
	mov.u64 	%rd9980, %rd1335;
$L__BB1_704:
	mad.lo.s64 	%rd9982, %rd9973, %rd9973, %rd9977;
	setp.lt.u64 	%p3377, %rd9982, %rd9977;
	selp.u64 	%rd6714, 1, 0, %p3377;
	add.s64 	%rd6715, %rd9978, %rd1324;
	setp.lt.u64 	%p3378, %rd6715, %rd9978;
	add.s64 	%rd9983, %rd6715, %rd6714;
	setp.lt.u64 	%p3379, %rd9983, %rd6715;
	or.pred  	%p3380, %p3378, %p3379;
	selp.u64 	%rd6716, 1, 0, %p3380;
	add.s64 	%rd6717, %rd9979, %rd1325;
	setp.lt.u64 	%p3381, %rd6717, %rd9979;
	add.s64 	%rd9984, %rd6717, %rd6716;
	setp.lt.u64 	%p3382, %rd9984, %rd6717;
	or.pred  	%p3383, %p3381, %p3382;
	selp.u64 	%rd6718, 1, 0, %p3383;
	add.s64 	%rd6719, %rd9980, %rd1326;
	setp.lt.u64 	%p3384, %rd6719, %rd9980;
	add.s64 	%rd9985, %rd6719, %rd6718;
	setp.lt.u64 	%p3385, %rd9985, %rd6719;
	or.pred  	%p3386, %p3384, %p3385;
	selp.u64 	%rd6721, 1, 0, %p3386;
	add.s64 	%rd1346, %rd9981, %rd6721;
	setp.ne.s64 	%p3387, %rd1346, 0;
	setp.gt.u64 	%p3388, %rd9985, %rd1226;
	or.pred  	%p3389, %p3387, %p3388;
	@%p3389 bra 	$L__BB1_710;
	setp.lt.u64 	%p3390, %rd9985, %rd1226;
	@%p3390 bra 	$L__BB1_723;
	setp.gt.u64 	%p3391, %rd9984, %rd1227;
	@%p3391 bra 	$L__BB1_710;
	setp.lt.u64 	%p3392, %rd9984, %rd1227;
	@%p3392 bra 	$L__BB1_723;
	setp.gt.u64 	%p3393, %rd9983, %rd1228;
	@%p3393 bra 	$L__BB1_710;
	setp.lt.u64 	%p3394, %rd9983, %rd1228;
	setp.lt.u64 	%p3395, %rd9982, %rd1229;
	or.pred  	%p3396, %p3394, %p3395;
	@%p3396 bra 	$L__BB1_723;
$L__BB1_710:
	sub.s64 	%rd1347, %rd9982, %rd1229;
	setp.lt.u64 	%p3397, %rd9982, %rd1229;
	selp.u64 	%rd6722, 1, 0, %p3397;
	sub.s64 	%rd6723, %rd9983, %rd1228;
	setp.lt.u64 	%p3398, %rd9983, %rd1228;
	selp.s64 	%rd6724, -1, 0, %p3397;
	add.s64 	%rd9983, %rd6723, %rd6724;
	setp.lt.u64 	%p3399, %rd6723, %rd6722;
	or.pred  	%p3400, %p3398, %p3399;
	selp.u64 	%rd6725, 1, 0, %p3400;
	sub.s64 	%rd6726, %rd9984, %rd1227;
	setp.lt.u64 	%p3401, %rd9984, %rd1227;
	selp.s64 	%rd6727, -1, 0, %p3400;
	add.s64 	%rd9984, %rd6726, %rd6727;
	setp.lt.u64 	%p3402, %rd6726, %rd6725;
	or.pred  	%p3403, %p3401, %p3402;
	selp.u64 	%rd6728, 1, 0, %p3403;
	sub.s64 	%rd6729, %rd9985, %rd1226;
	setp.lt.u64 	%p3404, %rd9985, %rd1226;
	selp.s64 	%rd6730, -1, 0, %p3403;
	add.s64 	%rd9985, %rd6729, %rd6730;
	setp.lt.u64 	%p3405, %rd6729, %rd6728;
	or.pred  	%p3406, %p3404, %p3405;
	selp.s64 	%rd6731, -1, 0, %p3406;
	add.s64 	%rd1351, %rd1346, %rd6731;
	setp.ne.s64 	%p3407, %rd1351, 0;
	setp.gt.u64 	%p3408, %rd9985, %rd1226;
	or.pred  	%p3409, %p3407, %p3408;
	@%p3409 bra 	$L__BB1_716;
	setp.lt.u64 	%p3410, %rd9985, %rd1226;
	mov.u64 	%rd9982, %rd1347;
	@%p3410 bra 	$L__BB1_723;
	setp.gt.u64 	%p3411, %rd9984, %rd1227;
	@%p3411 bra 	$L__BB1_716;
	setp.lt.u64 	%p3412, %rd9984, %rd1227;
	mov.u64 	%rd9982, %rd1347;
	@%p3412 bra 	$L__BB1_723;
	setp.gt.u64 	%p3413, %rd9983, %rd1228;
	@%p3413 bra 	$L__BB1_716;
	setp.lt.u64 	%p3414, %rd9983, %rd1228;
	setp.lt.u64 	%p3415, %rd1347, %rd1229;
	or.pred  	%p3416, %p3414, %p3415;
	mov.u64 	%rd9982, %rd1347;
	@%p3416 bra 	$L__BB1_723;
$L__BB1_716:
	sub.s64 	%rd1352, %rd1347, %rd1229;
	setp.lt.u64 	%p3417, %rd1347, %rd1229;
	selp.u64 	%rd6732, 1, 0, %p3417;
	sub.s64 	%rd6733, %rd9983, %rd1228;
	setp.lt.u64 	%p3418, %rd9983, %rd1228;
	selp.s64 	%rd6734, -1, 0, %p3417;
	add.s64 	%rd9983, %rd6733, %rd6734;
	setp.lt.u64 	%p3419, %rd6733, %rd6732;
	or.pred  	%p3420, %p3418, %p3419;
	selp.u64 	%rd6735, 1, 0, %p3420;
	sub.s64 	%rd6736, %rd9984, %rd1227;
	setp.lt.u64 	%p3421, %rd9984, %rd1227;
	selp.s64 	%rd6737, -1, 0, %p3420;
	add.s64 	%rd9984, %rd6736, %rd6737;
	setp.lt.u64 	%p3422, %rd6736, %rd6735;
	or.pred  	%p3423, %p3421, %p3422;
	selp.u64 	%rd6738, 1, 0, %p3423;
	sub.s64 	%rd6739, %rd9985, %rd1226;
	setp.lt.u64 	%p3424, %rd9985, %rd1226;
	selp.s64 	%rd6740, -1, 0, %p3423;
	add.s64 	%rd9985, %rd6739, %rd6740;
	setp.lt.u64 	%p3425, %rd6739, %rd6738;
	or.pred  	%p3426, %p3424, %p3425;
	selp.u64 	%rd6741, 1, 0, %p3426;
	setp.ne.s64 	%p3427, %rd1351, %rd6741;
	setp.gt.u64 	%p3428, %rd9985, %rd1226;
	or.pred  	%p3429, %p3427, %p3428;
	@%p3429 bra 	$L__BB1_722;
	setp.lt.u64 	%p3430, %rd9985, %rd1226;
	mov.u64 	%rd9982, %rd1352;
	@%p3430 bra 	$L__BB1_723;
	setp.gt.u64 	%p3431, %rd9984, %rd1227;
	@%p3431 bra 	$L__BB1_722;
	setp.lt.u64 	%p3432, %rd9984, %rd1227;
	mov.u64 	%rd9982, %rd1352;
	@%p3432 bra 	$L__BB1_723;
	setp.gt.u64 	%p3433, %rd9983, %rd1228;
	@%p3433 bra 	$L__BB1_722;
	setp.lt.u64 	%p3434, %rd9983, %rd1228;
	setp.lt.u64 	%p3435, %rd1352, %rd1229;
	or.pred  	%p3436, %p3434, %p3435;
	mov.u64 	%rd9982, %rd1352;
	@%p3436 bra 	$L__BB1_723;
$L__BB1_722:
	sub.s64 	%rd9982, %rd1352, %rd1229;
	setp.lt.u64 	%p3437, %rd1352, %rd1229;
	selp.u64 	%rd6742, 1, 0, %p3437;
	sub.s64 	%rd6743, %rd9983, %rd1228;
	setp.lt.u64 	%p3438, %rd9983, %rd1228;
	selp.s64 	%rd6744, -1, 0, %p3437;
	add.s64 	%rd9983, %rd6743, %rd6744;
	setp.lt.u64 	%p3439, %rd6743, %rd6742;
	or.pred  	%p3440, %p3438, %p3439;
	selp.u64 	%rd6745, 1, 0, %p3440;
	sub.s64 	%rd6746, %rd9984, %rd1227;
	setp.lt.u64 	%p3441, %rd9984, %rd1227;
	selp.s64 	%rd6747, -1, 0, %p3440;
	add.s64 	%rd9984, %rd6746, %rd6747;
	setp.lt.u64 	%p3442, %rd6746, %rd6745;
	or.pred  	%p3443, %p3441, %p3442;
	selp.s64 	%rd6748, -1, 0, %p3443;
	sub.s64 	%rd6749, %rd9985, %rd1226;
	add.s64 	%rd9985, %rd6749, %rd6748;
$L__BB1_723:
	mul.hi.u64 	%rd6751, %rd9942, %rd9982;
	mul.lo.s64 	%rd6752, %rd9983, %rd9942;
	mul.hi.u64 	%rd6753, %rd9942, %rd9983;
	add.s64 	%rd6754, %rd6752, %rd6751;
	setp.lt.u64 	%p3444, %rd6754, %rd6752;
	selp.u64 	%rd6755, 1, 0, %p3444;
	add.s64 	%rd6756, %rd6753, %rd6755;
	mul.lo.s64 	%rd6757, %rd9984, %rd9942;
	mul.hi.u64 	%rd6758, %rd9942, %rd9984;
	add.s64 	%rd6759, %rd6757, %rd6756;
	setp.lt.u64 	%p3445, %rd6759, %rd6757;
	selp.u64 	%rd6760, 1, 0, %p3445;
	add.s64 	%rd6761, %rd6758, %rd6760;
	mul.lo.s64 	%rd6762, %rd9985, %rd9942;
	mul.hi.u64 	%rd6763, %rd9942, %rd9985;
	add.s64 	%rd6764, %rd6762, %rd6761;
	setp.lt.u64 	%p3446, %rd6764, %rd6762;
	selp.u64 	%rd6765, 1, 0, %p3446;
	add.s64 	%rd6766, %rd6763, %rd6765;
	mul.hi.u64 	%rd6767, %rd9941, %rd9982;
	mad.lo.s64 	%rd1364, %rd9982, %rd9941, %rd6754;
	setp.lt.u64 	%p3447, %rd1364, %rd6754;
	selp.u64 	%rd6768, 1, 0, %p3447;
	add.s64 	%rd6769, %rd6767, %rd6768;
	mul.hi.u64 	%rd6770, %rd9941, %rd9983;
	mad.lo.s64 	%rd6771, %rd9983, %rd9941, %rd6759;
	setp.lt.u64 	%p3448, %rd6771, %rd6759;
	selp.u64 	%rd6772, 1, 0, %p3448;
	add.s64 	%rd6773, %rd6771, %rd6769;
	setp.lt.u64 	%p3449, %rd6773, %rd6771;
	selp.u64 	%rd6774, 1, 0, %p3449;
	add.s64 	%rd6775, %rd6770, %rd6772;
	add.s64 	%rd6776, %rd6775, %rd6774;
	mul.hi.u64 	%rd6777, %rd9941, %rd9984;
	mad.lo.s64 	%rd6778, %rd9984, %rd9941, %rd6764;
	setp.lt.u64 	%p3450, %rd6778, %rd6764;
	selp.u64 	%rd6779, 1, 0, %p3450;
	add.s64 	%rd6780, %rd6778, %rd6776;
	setp.lt.u64 	%p3451, %rd6780, %rd6778;
	selp.u64 	%rd6781, 1, 0, %p3451;
	add.s64 	%rd6782, %rd6777, %rd6779;
	add.s64 	%rd6783, %rd6782, %rd6781;
	mul.hi.u64 	%rd6784, %rd9941, %rd9985;
	mad.lo.s64 	%rd6785, %rd9985, %rd9941, %rd6766;
	setp.lt.u64 	%p3452, %rd6785, %rd6766;
	selp.u64 	%rd6786, 1, 0, %p3452;
	add.s64 	%rd6787, %rd6785, %rd6783;
	setp.lt.u64 	%p3453, %rd6787, %rd6785;
	selp.u64 	%rd6788, 1, 0, %p3453;
	add.s64 	%rd6789, %rd6784, %rd6786;
	add.s64 	%rd6790, %rd6789, %rd6788;
	mul.hi.u64 	%rd6791, %rd9940, %rd9982;
	mad.lo.s64 	%rd1365, %rd9982, %rd9940, %rd6773;
	setp.lt.u64 	%p3454, %rd1365, %rd6773;
	selp.u64 	%rd6792, 1, 0, %p3454;
	add.s64 	%rd6793, %rd6791, %rd6792;
	mul.hi.u64 	%rd6794, %rd9940, %rd9983;
	mad.lo.s64 	%rd6795, %rd9983, %rd9940, %rd6780;
	setp.lt.u64 	%p3455, %rd6795, %rd6780;
	selp.u64 	%rd6796, 1, 0, %p3455;
	add.s64 	%rd6797, %rd6795, %rd6793;
	setp.lt.u64 	%p3456, %rd6797, %rd6795;
	selp.u64 	%rd6798, 1, 0, %p3456;
	add.s64 	%rd6799, %rd6794, %rd6796;
	add.s64 	%rd6800, %rd6799, %rd6798;
	mul.hi.u64 	%rd6801, %rd9940, %rd9984;
	mad.lo.s64 	%rd6802, %rd9984, %rd9940, %rd6787;
	setp.lt.u64 	%p3457, %rd6802, %rd6787;
	selp.u64 	%rd6803, 1, 0, %p3457;
	add.s64 	%rd6804, %rd6802, %rd6800;
	setp.lt.u64 	%p3458, %rd6804, %rd6802;
	selp.u64 	%rd6805, 1, 0, %p3458;
	add.s64 	%rd6806, %rd6801, %rd6803;
	add.s64 	%rd6807, %rd6806, %rd6805;
	mul.hi.u64 	%rd6808, %rd9940, %rd9985;
	mad.lo.s64 	%rd6809, %rd9985, %rd9940, %rd6790;
	setp.lt.u64 	%p3459, %rd6809, %rd6790;
	selp.u64 	%rd6810, 1, 0, %p3459;
	add.s64 	%rd6811, %rd6809, %rd6807;
	setp.lt.u64 	%p3460, %rd6811, %rd6809;
	selp.u64 	%rd6812, 1, 0, %p3460;
	add.s64 	%rd6813, %rd6808, %rd6810;
	add.s64 	%rd6814, %rd6813, %rd6812;
	mul.hi.u64 	%rd6815, %rd9939, %rd9982;
	mad.lo.s64 	%rd1366, %rd9982, %rd9939, %rd6797;
	setp.lt.u64 	%p3461, %rd1366, %rd6797;
	selp.u64 	%rd6816, 1, 0, %p3461;
	add.s64 	%rd6817, %rd6815, %rd6816;
	mul.hi.u64 	%rd6818, %rd9939, %rd9983;
	mad.lo.s64 	%rd6819, %rd9983, %rd9939, %rd6804;
	setp.lt.u64 	%p3462, %rd6819, %rd6804;
	selp.u64 	%rd6820, 1, 0, %p3462;
	add.s64 	%rd6821, %rd6819, %rd6817;
	setp.lt.u64 	%p3463, %rd6821, %rd6819;
	selp.u64 	%rd6822, 1, 0, %p3463;
	add.s64 	%rd6823, %rd6818, %rd6820;
	add.s64 	%rd6824, %rd6823, %rd6822;
	mul.hi.u64 	%rd6825, %rd9939, %rd9984;
	mad.lo.s64 	%rd6826, %rd9984, %rd9939, %rd6811;
	setp.lt.u64 	%p3464, %rd6826, %rd6811;
	selp.u64 	%rd6827, 1, 0, %p3464;
	add.s64 	%rd6828, %rd6826, %rd6824;
	setp.lt.u64 	%p3465, %rd6828, %rd6826;
	selp.u64 	%rd6829, 1, 0, %p3465;
	add.s64 	%rd6830, %rd6825, %rd6827;
	add.s64 	%rd6831, %rd6830, %rd6829;
	mul.hi.u64 	%rd6832, %rd9939, %rd9985;
	mad.lo.s64 	%rd6833, %rd9985, %rd9939, %rd6814;
	setp.lt.u64 	%p3466, %rd6833, %rd6814;
	selp.u64 	%rd6834, 1, 0, %p3466;
	add.s64 	%rd6835, %rd6833, %rd6831;
	setp.lt.u64 	%p3467, %rd6835, %rd6833;
	selp.u64 	%rd6836, 1, 0, %p3467;
	add.s64 	%rd6837, %rd6832, %rd6834;
	add.s64 	%rd6838, %rd6837, %rd6836;
	shl.b64 	%rd6839, %rd6821, 32;
	mov.b64 	{%r425, %r426}, %rd6821;
	mov.b64 	{%r427, %r428}, %rd6828;
	mov.b64 	%rd6840, {%r426, %r427};
	mov.b64 	{%r429, %r430}, %rd6835;
	mov.b64 	%rd6841, {%r428, %r429};
	mov.b64 	{%r431, %r432}, %rd6838;
	mov.b64 	%rd6842, {%r430, %r431};
	shr.u64 	%rd6843, %rd6838, 32;
	mul.lo.s64 	%rd6844, %rd6821, 977;
	mov.b64 	%rd6845, 977;
	mul.hi.u64 	%rd6846, %rd6821, %rd6845;
	mul.lo.s64 	%rd6847, %rd6828, 977;
	mul.hi.u64 	%rd6848, %rd6828, %rd6845;
	add.s64 	%rd6849, %rd6847, %rd6846;
	setp.lt.u64 	%p3468, %rd6849, %rd6847;
	selp.u64 	%rd6850, 1, 0, %p3468;
	add.s64 	%rd6851, %rd6848, %rd6850;
	mul.lo.s64 	%rd6852, %rd6835, 977;
	mul.hi.u64 	%rd6853, %rd6835, %rd6845;
	add.s64 	%rd6854, %rd6852, %rd6851;
	setp.lt.u64 	%p3469, %rd6854, %rd6852;
	selp.u64 	%rd6855, 1, 0, %p3469;
	add.s64 	%rd6856, %rd6853, %rd6855;
	mul.lo.s64 	%rd6857, %rd6838, 977;
	mul.hi.u64 	%rd6858, %rd6838, %rd6845;
	add.s64 	%rd6859, %rd6857, %rd6856;
	setp.lt.u64 	%p3470, %rd6859, %rd6857;
	selp.u64 	%rd6860, 1, 0, %p3470;
	add.s64 	%rd6861, %rd6858, %rd6860;
	add.s64 	%rd9986, %rd6844, %rd6839;
	setp.lt.u64 	%p3471, %rd9986, %rd6844;
	selp.u64 	%rd6862, 1, 0, %p3471;
	add.s64 	%rd6863, %rd6849, %rd6840;
	setp.lt.u64 	%p3472, %rd6863, %rd6849;
	add.s64 	%rd9987, %rd6863, %rd6862;
	setp.lt.u64 	%p3473, %rd9987, %rd6863;
	or.pred  	%p3474, %p3472, %p3473;
	selp.u64 	%rd6864, 1, 0, %p3474;
	add.s64 	%rd6865, %rd6854, %rd6841;
	setp.lt.u64 	%p3475, %rd6865, %rd6854;
	add.s64 	%rd9988, %rd6865, %rd6864;
	setp.lt.u64 	%p3476, %rd9988, %rd6865;
	or.pred  	%p3477, %p3475, %p3476;
	selp.u64 	%rd6866, 1, 0, %p3477;
	add.s64 	%rd6867, %rd6859, %rd6842;
	setp.lt.u64 	%p3478, %rd6867, %rd6859;
	add.s64 	%rd9989, %rd6867, %rd6866;
	setp.lt.u64 	%p3479, %rd9989, %rd6867;
	or.pred  	%p3480, %p3478, %p3479;
	selp.u64 	%rd6868, 1, 0, %p3480;
	add.s64 	%rd6869, %rd6861, %rd6843;
	add.s64 	%rd1371, %rd6869, %rd6868;
	setp.eq.s64 	%p3481, %rd1371, 0;
	mov.b64 	%rd9990, 0;
	@%p3481 bra 	$L__BB1_725;
	shl.b64 	%rd6870, %rd1371, 32;
	shr.u64 	%rd6871, %rd1371, 32;
	mov.b64 	%rd6872, 977;
	mul.hi.u64 	%rd6873, %rd1371, %rd6872;
	mad.lo.s64 	%rd6874, %rd1371, 977, %rd6870;
	setp.lt.u64 	%p3482, %rd6874, %rd6870;
	selp.u64 	%rd6875, 1, 0, %p3482;
	add.s64 	%rd9986, %rd6874, %rd9986;
	setp.lt.u64 	%p3483, %rd9986, %rd6874;
	selp.u64 	%rd6876, 1, 0, %p3483;
	add.s64 	%rd6877, %rd6876, %rd6875;
	add.s64 	%rd6878, %rd6871, %rd6873;
	setp.lt.u64 	%p3484, %rd6878, %rd6871;
	selp.u64 	%rd6879, 1, 0, %p3484;
	add.s64 	%rd6880, %rd9987, %rd6878;
	add.s64 	%rd6881, %rd6880, %rd6877;
	setp.lt.u64 	%p3485, %rd6881, %rd9987;
	not.b64 	%rd6882, %rd6878;
	setp.gt.u64 	%p3486, %rd6877, %rd6882;
	or.pred  	%p3487, %p3486, %p3485;
	selp.u64 	%rd6883, 1, 0, %p3487;
	add.s64 	%rd6884, %rd9988, %rd6879;
	add.s64 	%rd1374, %rd6884, %rd6883;
	setp.lt.u64 	%p3488, %rd1374, %rd9988;
	selp.u64 	%rd6885, 1, 0, %p3488;
	add.s64 	%rd1375, %rd9989, %rd6885;
	setp.lt.u64 	%p3489, %rd1375, %rd9989;
	selp.u64 	%rd9990, 1, 0, %p3489;
	mov.u64 	%rd9987, %rd6881;
	mov.u64 	%rd9988, %rd1374;
	mov.u64 	%rd9989, %rd1375;
$L__BB1_725:
	mad.lo.s64 	%rd9991, %rd9982, %rd9942, %rd9986;
	setp.lt.u64 	%p3490, %rd9991, %rd9986;
	selp.u64 	%rd6886, 1, 0, %p3490;
	add.s64 	%rd6887, %rd9987, %rd1364;
	setp.lt.u64 	%p3491, %rd6887, %rd9987;
	add.s64 	%rd9992, %rd6887, %rd6886;
	setp.lt.u64 	%p3492, %rd9992, %rd6887;
	or.pred  	%p3493, %p3491, %p3492;
	selp.u64 	%rd6888, 1, 0, %p3493;
	add.s64 	%rd6889, %rd9988, %rd1365;
	setp.lt.u64 	%p3494, %rd6889, %rd9988;
	add.s64 	%rd9993, %rd6889, %rd6888;
	setp.lt.u64 	%p3495, %rd9993, %rd6889;
	or.pred  	%p3496, %p3494, %p3495;
	selp.u64 	%rd6890, 1, 0, %p3496;
	add.s64 	%rd6891, %rd9989, %rd1366;
	setp.lt.u64 	%p3497, %rd6891, %rd9989;
	add.s64 	%rd9994, %rd6891, %rd6890;
	setp.lt.u64 	%p3498, %rd9994, %rd6891;
	or.pred  	%p3499, %p3497, %p3498;
	selp.u64 	%rd6893, 1, 0, %p3499;
	add.s64 	%rd1386, %rd9990, %rd6893;
	setp.ne.s64 	%p3500, %rd1386, 0;
	setp.gt.u64 	%p3501, %rd9994, %rd1226;
	or.pred  	%p3502, %p3500, %p3501;
	@%p3502 bra 	$L__BB1_731;
	setp.lt.u64 	%p3503, %rd9994, %rd1226;
	@%p3503 bra 	$L__BB1_744;
	setp.gt.u64 	%p3504, %rd9993, %rd1227;
	@%p3504 bra 	$L__BB1_731;
	setp.lt.u64 	%p3505, %rd9993, %rd1227;
	@%p3505 bra 	$L__BB1_744;
	setp.gt.u64 	%p3506, %rd9992, %rd1228;
	@%p3506 bra 	$L__BB1_731;
	setp.lt.u64 	%p3507, %rd9992, %rd1228;
	setp.lt.u64 	%p3508, %rd9991, %rd1229;
	or.pred  	%p3509, %p3507, %p3508;
	@%p3509 bra 	$L__BB1_744;
$L__BB1_731:
	sub.s64 	%rd1387, %rd9991, %rd1229;
	setp.lt.u64 	%p3510, %rd9991, %rd1229;
	selp.u64 	%rd6894, 1, 0, %p3510;
	sub.s64 	%rd6895, %rd9992, %rd1228;
	setp.lt.u64 	%p3511, %rd9992, %rd1228;
	selp.s64 	%rd6896, -1, 0, %p3510;
	add.s64 	%rd9992, %rd6895, %rd6896;
	setp.lt.u64 	%p3512, %rd6895, %rd6894;
	or.pred  	%p3513, %p3511, %p3512;
	selp.u64 	%rd6897, 1, 0, %p3513;
	sub.s64 	%rd6898, %rd9993, %rd1227;
	setp.lt.u64 	%p3514, %rd9993, %rd1227;
	selp.s64 	%rd6899, -1, 0, %p3513;
	add.s64 	%rd9993, %rd6898, %rd6899;
	setp.lt.u64 	%p3515, %rd6898, %rd6897;
	or.pred  	%p3516, %p3514, %p3515;
	selp.u64 	%rd6900, 1, 0, %p3516;
	sub.s64 	%rd6901, %rd9994, %rd1226;
	setp.lt.u64 	%p3517, %rd9994, %rd1226;
	selp.s64 	%rd6902, -1, 0, %p3516;
	add.s64 	%rd9994, %rd6901, %rd6902;
	setp.lt.u64 	%p3518, %rd6901, %rd6900;
	or.pred  	%p3519, %p3517, %p3518;
	selp.s64 	%rd6903, -1, 0, %p3519;
	add.s64 	%rd1391, %rd1386, %rd6903;
	setp.ne.s64 	%p3520, %rd1391, 0;
	setp.gt.u64 	%p3521, %rd9994, %rd1226;
	or.pred  	%p3522, %p3520, %p3521;
	@%p3522 bra 	$L__BB1_737;
	setp.lt.u64 	%p3523, %rd9994, %rd1226;
	mov.u64 	%rd9991, %rd1387;
	@%p3523 bra 	$L__BB1_744;
	setp.gt.u64 	%p3524, %rd9993, %rd1227;
	@%p3524 bra 	$L__BB1_737;
	setp.lt.u64 	%p3525, %rd9993, %rd1227;
	mov.u64 	%rd9991, %rd1387;
	@%p3525 bra 	$L__BB1_744;
	setp.gt.u64 	%p3526, %rd9992, %rd1228;
	@%p3526 bra 	$L__BB1_737;
	setp.lt.u64 	%p3527, %rd9992, %rd1228;
	setp.lt.u64 	%p3528, %rd1387, %rd1229;
	or.pred  	%p3529, %p3527, %p3528;
	mov.u64 	%rd9991, %rd1387;
	@%p3529 bra 	$L__BB1_744;
$L__BB1_737:
	sub.s64 	%rd1392, %rd1387, %rd1229;
	setp.lt.u64 	%p3530, %rd1387, %rd1229;
	selp.u64 	%rd6904, 1, 0, %p3530;
	sub.s64 	%rd6905, %rd9992, %rd1228;
	setp.lt.u64 	%p3531, %rd9992, %rd1228;
	selp.s64 	%rd6906, -1, 0, %p3530;
	add.s64 	%rd9992, %rd6905, %rd6906;
	setp.lt.u64 	%p3532, %rd6905, %rd6904;
	or.pred  	%p3533, %p3531, %p3532;
	selp.u64 	%rd6907, 1, 0, %p3533;
	sub.s64 	%rd6908, %rd9993, %rd1227;
	setp.lt.u64 	%p3534, %rd9993, %rd1227;
	selp.s64 	%rd6909, -1, 0, %p3533;
	add.s64 	%rd9993, %rd6908, %rd6909;
	setp.lt.u64 	%p3535, %rd6908, %rd6907;
	or.pred  	%p3536, %p3534, %p3535;
	selp.u64 	%rd6910, 1, 0, %p3536;
	sub.s64 	%rd6911, %rd9994, %rd1226;
	setp.lt.u64 	%p3537, %rd9994, %rd1226;
	selp.s64 	%rd6912, -1, 0, %p3536;
	add.s64 	%rd9994, %rd6911, %rd6912;
	setp.lt.u64 	%p3538, %rd6911, %rd6910;
	or.pred  	%p3539, %p3537, %p3538;
	selp.u64 	%rd6913, 1, 0, %p3539;
	setp.ne.s64 	%p3540, %rd1391, %rd6913;
	setp.gt.u64 	%p3541, %rd9994, %rd1226;
	or.pred  	%p3542, %p3540, %p3541;
	@%p3542 bra 	$L__BB1_743;
	setp.lt.u64 	%p3543, %rd9994, %rd1226;
	mov.u64 	%rd9991, %rd1392;
	@%p3543 bra 	$L__BB1_744;
	setp.gt.u64 	%p3544, %rd9993, %rd1227;
	@%p3544 bra 	$L__BB1_743;
	setp.lt.u64 	%p3545, %rd9993, %rd1227;
	mov.u64 	%rd9991, %rd1392;
	@%p3545 bra 	$L__BB1_744;
	setp.gt.u64 	%p3546, %rd9992, %rd1228;
	@%p3546 bra 	$L__BB1_743;
	setp.lt.u64 	%p3547, %rd9992, %rd1228;
	setp.lt.u64 	%p3548, %rd1392, %rd1229;
	or.pred  	%p3549, %p3547, %p3548;
	mov.u64 	%rd9991, %rd1392;
	@%p3549 bra 	$L__BB1_744;
$L__BB1_743:
	sub.s64 	%rd9991, %rd1392, %rd1229;
	setp.lt.u64 	%p3550, %rd1392, %rd1229;
	selp.u64 	%rd6914, 1, 0, %p3550;
	sub.s64 	%rd6915, %rd9992, %rd1228;
	setp.lt.u64 	%p3551, %rd9992, %rd1228;
	selp.s64 	%rd6916, -1, 0, %p3550;
	add.s64 	%rd9992, %rd6915, %rd6916;
	setp.lt.u64 	%p3552, %rd6915, %rd6914;
	or.pred  	%p3553, %p3551, %p3552;
	selp.u64 	%rd6917, 1, 0, %p3553;
	sub.s64 	%rd6918, %rd9993, %rd1227;
	setp.lt.u64 	%p3554, %rd9993, %rd1227;
	selp.s64 	%rd6919, -1, 0, %p3553;
	add.s64 	%rd9993, %rd6918, %rd6919;
	setp.lt.u64 	%p3555, %rd6918, %rd6917;
	or.pred  	%p3556, %p3554, %p3555;
	selp.s64 	%rd6920, -1, 0, %p3556;
	sub.s64 	%rd6921, %rd9994, %rd1226;
	add.s64 	%rd9994, %rd6921, %rd6920;
$L__BB1_744:
	ld.param.u32 	%r647, [generate_pubkeys_sequential_param_3];
	ld.param.u64 	%rd9630, [generate_pubkeys_sequential_param_1];
	mul.lo.s32 	%r11, %r2, %r647;
	cvta.to.global.u64 	%rd6922, %rd9630;
	mul.wide.u32 	%rd6923, %r11, 8;
	add.s64 	%rd6924, %rd6922, %rd6923;
	st.global.u64 	[%rd6924], %rd9991;
	st.global.u64 	[%rd6924+8], %rd9992;
	st.global.u64 	[%rd6924+16], %rd9993;
	st.global.u64 	[%rd6924+24], %rd9994;
	setp.lt.u32 	%p3557, %r647, 2;
	@%p3557 bra 	$L__BB1_1145;
	ld.const.u64 	%rd1404, [_Gx];
	ld.const.u64 	%rd1405, [_Gx+8];
	ld.const.u64 	%rd1406, [_Gx+16];
	ld.const.u64 	%rd1407, [_Gx+24];
	ld.const.u64 	%rd1408, [_Gy];
	ld.const.u64 	%rd1409, [_Gy+8];
	ld.const.u64 	%rd1410, [_Gy+16];
	mov.b32 	%r653, 1;
	ld.const.u64 	%rd1411, [_Gy+24];
$L__BB1_746:
	mul.lo.s64 	%rd6926, %rd9949, %rd9950;
	mul.hi.u64 	%rd6927, %rd9950, %rd9949;
	mul.lo.s64 	%rd6928, %rd9948, %rd9950;
	mul.hi.u64 	%rd6929, %rd9950, %rd9948;
	add.s64 	%rd6930, %rd6928, %rd6927;
	setp.lt.u64 	%p3558, %rd6930, %rd6928;
	selp.u64 	%rd6931, 1, 0, %p3558;
	add.s64 	%rd6932, %rd6929, %rd6931;
	mul.lo.s64 	%rd6933, %rd9947, %rd9950;
	mul.hi.u64 	%rd6934, %rd9950, %rd9947;
	add.s64 	%rd6935, %rd6933, %rd6932;
	setp.lt.u64 	%p3559, %rd6935, %rd6933;
	selp.u64 	%rd6936, 1, 0, %p3559;
	add.s64 	%rd6937, %rd6934, %rd6936;
	mul.hi.u64 	%rd6938, %rd9949, %rd9948;
	mad.lo.s64 	%rd6939, %rd9948, %rd9949, %rd6935;
	setp.lt.u64 	%p3560, %rd6939, %rd6935;
	selp.u64 	%rd6940, 1, 0, %p3560;
	add.s64 	%rd6941, %rd6938, %rd6940;
	mul.hi.u64 	%rd6942, %rd9949, %rd9947;
	mad.lo.s64 	%rd6943, %rd9947, %rd9949, %rd6937;
	setp.lt.u64 	%p3561, %rd6943, %rd6937;
	selp.u64 	%rd6944, 1, 0, %p3561;
	add.s64 	%rd6945, %rd6943, %rd6941;
	setp.lt.u64 	%p3562, %rd6945, %rd6943;
	selp.u64 	%rd6946, 1, 0, %p3562;
	add.s64 	%rd6947, %rd6942, %rd6944;
	add.s64 	%rd6948, %rd6947, %rd6946;
	mul.hi.u64 	%rd6949, %rd9948, %rd9947;
	mad.lo.s64 	%rd6950, %rd9947, %rd9948, %rd6948;
	setp.lt.u64 	%p3563, %rd6950, %rd6948;
	selp.u64 	%rd6951, 1, 0, %p3563;
	add.s64 	%rd6952, %rd6949, %rd6951;
	shl.b64 	%rd6953, %rd6926, 1;
	mov.b64 	{%r434, %r435}, %rd6926;
	mov.b64 	{%r436, %r437}, %rd6930;
	shf.l.wrap.b32 	%r438, %r435, %r436, 1;
	shf.l.wrap.b32 	%r439, %r436, %r437, 1;
	mov.b64 	%rd6954, {%r438, %r439};
	mov.b64 	{%r440, %r441}, %rd6939;
	shf.l.wrap.b32 	%r442, %r437, %r440, 1;
	shf.l.wrap.b32 	%r443, %r440, %r441, 1;
	mov.b64 	%rd6955, {%r442, %r443};
	mov.b64 	{%r444, %r445}, %rd6945;
	shf.l.wrap.b32 	%r446, %r441, %r444, 1;
	shf.l.wrap.b32 	%r447, %r444, %r445, 1;
	mov.b64 	%rd6956, {%r446, %r447};
	mov.b64 	{%r448, %r449}, %rd6950;
	shf.l.wrap.b32 	%r450, %r445, %r448, 1;
	shf.l.wrap.b32 	%r451, %r448, %r449, 1;
	mov.b64 	%rd6957, {%r450, %r451};
	shr.u64 	%rd6958, %rd6952, 63;
	mov.b64 	{%r452, %r453}, %rd6952;
	shf.l.wrap.b32 	%r454, %r449, %r452, 1;
	shf.l.wrap.b32 	%r455, %r452, %r453, 1;
	mov.b64 	%rd6959, {%r454, %r455};
	mul.hi.u64 	%rd6960, %rd9950, %rd9950;
	mul.hi.u64 	%rd6961, %rd9949, %rd9949;
	mul.hi.u64 	%rd6962, %rd9948, %rd9948;
	mul.hi.u64 	%rd6963, %rd9947, %rd9947;
	add.s64 	%rd1424, %rd6953, %rd6960;
	setp.lt.u64 	%p3564, %rd1424, %rd6953;
	selp.u64 	%rd6964, 1, 0, %p3564;
	mad.lo.s64 	%rd6965, %rd9949, %rd9949, %rd6954;
	setp.lt.u64 	%p3565, %rd6965, %rd6954;
	add.s64 	%rd1425, %rd6965, %rd6964;
	setp.lt.u64 	%p3566, %rd1425, %rd6965;
	or.pred  	%p3567, %p3565, %p3566;
	selp.u64 	%rd6966, 1, 0, %p3567;
	add.s64 	%rd6967, %rd6955, %rd6961;
	setp.lt.u64 	%p3568, %rd6967, %rd6955;
	add.s64 	%rd1426, %rd6967, %rd6966;
	setp.lt.u64 	%p3569, %rd1426, %rd6967;
	or.pred  	%p3570, %p3568, %p3569;
	selp.u64 	%rd6968, 1, 0, %p3570;
	mad.lo.s64 	%rd6969, %rd9948, %rd9948, %rd6956;
	setp.lt.u64 	%p3571, %rd6969, %rd6956;
	add.s64 	%rd6970, %rd6969, %rd6968;
	setp.lt.u64 	%p3572, %rd6970, %rd6969;
	or.pred  	%p3573, %p3571, %p3572;
	selp.u64 	%rd6971, 1, 0, %p3573;
	add.s64 	%rd6972, %rd6957, %rd6962;
	setp.lt.u64 	%p3574, %rd6972, %rd6957;
	add.s64 	%rd6973, %rd6972, %rd6971;
	setp.lt.u64 	%p3575, %rd6973, %rd6972;
	or.pred  	%p3576, %p3574, %p3575;
	selp.u64 	%rd6974, 1, 0, %p3576;
	mad.lo.s64 	%rd6975, %rd9947, %rd9947, %rd6959;
	setp.lt.u64 	%p3577, %rd6975, %rd6959;
	add.s64 	%rd6976, %rd6975, %rd6974;
	setp.lt.u64 	%p3578, %rd6976, %rd6975;
	or.pred  	%p3579, %p3577, %p3578;
	selp.u64 	%rd6977, 1, 0, %p3579;
	add.s64 	%rd6978, %rd6958, %rd6963;
	add.s64 	%rd6979, %rd6978, %rd6977;
	shl.b64 	%rd6980, %rd6970, 32;
	mov.b64 	{%r456, %r457}, %rd6970;
	mov.b64 	{%r458, %r459}, %rd6973;
	mov.b64 	%rd6981, {%r457, %r458};
	mov.b64 	{%r460, %r461}, %rd6976;
	mov.b64 	%rd6982, {%r459, %r460};
	mov.b64 	{%r462, %r463}, %rd6979;
	mov.b64 	%rd6983, {%r461, %r462};
	shr.u64 	%rd6984, %rd6979, 32;
	mul.lo.s64 	%rd6985, %rd6970, 977;
	mov.b64 	%rd6986, 977;
	mul.hi.u64 	%rd6987, %rd6970, %rd6986;
	mul.lo.s64 	%rd6988, %rd6973, 977;
	mul.hi.u64 	%rd6989, %rd6973, %rd6986;
	add.s64 	%rd6990, %rd6988, %rd6987;
	setp.lt.u64 	%p3580, %rd6990, %rd6988;
	selp.u64 	%rd6991, 1, 0, %p3580;
	add.s64 	%rd6992, %rd6989, %rd6991;
	mul.lo.s64 	%rd6993, %rd6976, 977;
	mul.hi.u64 	%rd6994, %rd6976, %rd6986;
	add.s64 	%rd6995, %rd6993, %rd6992;
	setp.lt.u64 	%p3581, %rd6995, %rd6993;
	selp.u64 	%rd6996, 1, 0, %p3581;
	add.s64 	%rd6997, %rd6994, %rd6996;
	mul.lo.s64 	%rd6998, %rd6979, 977;
	mul.hi.u64 	%rd6999, %rd6979, %rd6986;
	add.s64 	%rd7000, %rd6998, %rd6997;
	setp.lt.u64 	%p3582, %rd7000, %rd6998;
	selp.u64 	%rd7001, 1, 0, %p3582;
	add.s64 	%rd7002, %rd6999, %rd7001;
	add.s64 	%rd10007, %rd6985, %rd6980;
	setp.lt.u64 	%p3583, %rd10007, %rd6985;
	selp.u64 	%rd7003, 1, 0, %p3583;
	add.s64 	%rd7004, %rd6990, %rd6981;
	setp.lt.u64 	%p3584, %rd7004, %rd6990;
	add.s64 	%rd10008, %rd7004, %rd7003;
	setp.lt.u64 	%p3585, %rd10008, %rd7004;
	or.pred  	%p3586, %p3584, %p3585;
	selp.u64 	%rd7005, 1, 0, %p3586;
	add.s64 	%rd7006, %rd6995, %rd6982;
	setp.lt.u64 	%p3587, %rd7006, %rd6995;
	add.s64 	%rd10009, %rd7006, %rd7005;
	setp.lt.u64 	%p3588, %rd10009, %rd7006;
	or.pred  	%p3589, %p3587, %p3588;
	selp.u64 	%rd7007, 1, 0, %p3589;
	add.s64 	%rd7008, %rd7000, %rd6983;
	setp.lt.u64 	%p3590, %rd7008, %rd7000;
	add.s64 	%rd10010, %rd7008, %rd7007;
	setp.lt.u64 	%p3591, %rd10010, %rd7008;
	or.pred  	%p3592, %p3590, %p3591;
	selp.u64 	%rd7009, 1, 0, %p3592;
	add.s64 	%rd7010, %rd7002, %rd6984;
	add.s64 	%rd1431, %rd7010, %rd7009;
	setp.eq.s64 	%p3593, %rd1431, 0;
	mov.b64 	%rd10011, 0;
	@%p3593 bra 	$L__BB1_748;
	shl.b64 	%rd7011, %rd1431, 32;
	shr.u64 	%rd7012, %rd1431, 32;
	mov.b64 	%rd7013, 977;
	mul.hi.u64 	%rd7014, %rd1431, %rd7013;
	mad.lo.s64 	%rd7015, %rd1431, 977, %rd7011;
	setp.lt.u64 	%p3594, %rd7015, %rd7011;
	selp.u64 	%rd7016, 1, 0, %p3594;
	add.s64 	%rd10007, %rd7015, %rd10007;
	setp.lt.u64 	%p3595, %rd10007, %rd7015;
	selp.u64 	%rd7017, 1, 0, %p3595;
	add.s64 	%rd7018, %rd7017, %rd7016;
	add.s64 	%rd7019, %rd7012, %rd7014;
	setp.lt.u64 	%p3596, %rd7019, %rd7012;
	selp.u64 	%rd7020, 1, 0, %p3596;
	add.s64 	%rd7021, %rd10008, %rd7019;
	add.s64 	%rd7022, %rd7021, %rd7018;
	setp.lt.u64 	%p3597, %rd7022, %rd10008;
	not.b64 	%rd7023, %rd7019;
	setp.gt.u64 	%p3598, %rd7018, %rd7023;
	or.pred  	%p3599, %p3598, %p3597;
	selp.u64 	%rd7024, 1, 0, %p3599;
	add.s64 	%rd7025, %rd10009, %rd7020;
	add.s64 	%rd1434, %rd7025, %rd7024;
	setp.lt.u64 	%p3600, %rd1434, %rd10009;
	selp.u64 	%rd7026, 1, 0, %p3600;
	add.s64 	%rd1435, %rd10010, %rd7026;
	setp.lt.u64 	%p3601, %rd1435, %rd10010;
	selp.u64 	%rd10011, 1, 0, %p3601;
	mov.u64 	%rd10008, %rd7022;
	mov.u64 	%rd10009, %rd1434;
	mov.u64 	%rd10010, %rd1435;
$L__BB1_748:
	mad.lo.s64 	%rd10012, %rd9950, %rd9950, %rd10007;
	setp.lt.u64 	%p3602, %rd10012, %rd10007;
	selp.u64 	%rd7027, 1, 0, %p3602;
	add.s64 	%rd7028, %rd10008, %rd1424;
	setp.lt.u64 	%p3603, %rd7028, %rd10008;
	add.s64 	%rd10013, %rd7028, %rd7027;
	setp.lt.u64 	%p3604, %rd10013, %rd7028;
	or.pred  	%p3605, %p3603, %p3604;
	selp.u64 	%rd7029, 1, 0, %p3605;
	add.s64 	%rd7030, %rd10009, %rd1425;
	setp.lt.u64 	%p3606, %rd7030, %rd10009;
	add.s64 	%rd10014, %rd7030, %rd7029;
	setp.lt.u64 	%p3607, %rd10014, %rd7030;
	or.pred  	%p3608, %p3606, %p3607;
	selp.u64 	%rd7031, 1, 0, %p3608;
	add.s64 	%rd7032, %rd10010, %rd1426;
	setp.lt.u64 	%p3609, %rd7032, %rd10010;
	add.s64 	%rd10015, %rd7032, %rd7031;
	setp.lt.u64 	%p3610, %rd10015, %rd7032;
	or.pred  	%p3611, %p3609, %p3610;
	selp.u64 	%rd7034, 1, 0, %p3611;
	add.s64 	%rd1446, %rd10011, %rd7034;
	setp.ne.s64 	%p3612, %rd1446, 0;
	setp.gt.u64 	%p3613, %rd10015, %rd1226;
	or.pred  	%p3614, %p3612, %p3613;
	@%p3614 bra 	$L__BB1_754;
	setp.lt.u64 	%p3615, %rd10015, %rd1226;
	@%p3615 bra 	$L__BB1_767;
	setp.gt.u64 	%p3616, %rd10014, %rd1227;
	@%p3616 bra 	$L__BB1_754;
	setp.lt.u64 	%p3617, %rd10014, %rd1227;
	@%p3617 bra 	$L__BB1_767;
	setp.gt.u64 	%p3618, %rd10013, %rd1228;
	@%p3618 bra 	$L__BB1_754;
	setp.lt.u64 	%p3619, %rd10013, %rd1228;
	setp.lt.u64 	%p3620, %rd10012, %rd1229;
	or.pred  	%p3621, %p3619, %p3620;
	@%p3621 bra 	$L__BB1_767;
$L__BB1_754:
	sub.s64 	%rd1447, %rd10012, %rd1229;
	setp.lt.u64 	%p3622, %rd10012, %rd1229;
	selp.u64 	%rd7035, 1, 0, %p3622;
	sub.s64 	%rd7036, %rd10013, %rd1228;
	setp.lt.u64 	%p3623, %rd10013, %rd1228;
	selp.s64 	%rd7037, -1, 0, %p3622;
	add.s64 	%rd10013, %rd7036, %rd7037;
	setp.lt.u64 	%p3624, %rd7036, %rd7035;
	or.pred  	%p3625, %p3623, %p3624;
	selp.u64 	%rd7038, 1, 0, %p3625;
	sub.s64 	%rd7039, %rd10014, %rd1227;
	setp.lt.u64 	%p3626, %rd10014, %rd1227;
	selp.s64 	%rd7040, -1, 0, %p3625;
	add.s64 	%rd10014, %rd7039, %rd7040;
	setp.lt.u64 	%p3627, %rd7039, %rd7038;
	or.pred  	%p3628, %p3626, %p3627;
	selp.u64 	%rd7041, 1, 0, %p3628;
	sub.s64 	%rd7042, %rd10015, %rd1226;
	setp.lt.u64 	%p3629, %rd10015, %rd1226;
	selp.s64 	%rd7043, -1, 0, %p3628;
	add.s64 	%rd10015, %rd7042, %rd7043;
	setp.lt.u64 	%p3630, %rd7042, %rd7041;
	or.pred  	%p3631, %p3629, %p3630;
	selp.s64 	%rd7044, -1, 0, %p3631;
	add.s64 	%rd1451, %rd1446, %rd7044;
	setp.ne.s64 	%p3632, %rd1451, 0;
	setp.gt.u64 	%p3633, %rd10015, %rd1226;
	or.pred  	%p3634, %p3632, %p3633;
	@%p3634 bra 	$L__BB1_760;
	setp.lt.u64 	%p3635, %rd10015, %rd1226;
	mov.u64 	%rd10012, %rd1447;
	@%p3635 bra 	$L__BB1_767;
	setp.gt.u64 	%p3636, %rd10014, %rd1227;
	@%p3636 bra 	$L__BB1_760;
	setp.lt.u64 	%p3637, %rd10014, %rd1227;
	mov.u64 	%rd10012, %rd1447;
	@%p3637 bra 	$L__BB1_767;
	setp.gt.u64 	%p3638, %rd10013, %rd1228;
	@%p3638 bra 	$L__BB1_760;
	setp.lt.u64 	%p3639, %rd10013, %rd1228;
	setp.lt.u64 	%p3640, %rd1447, %rd1229;
	or.pred  	%p3641, %p3639, %p3640;
	mov.u64 	%rd10012, %rd1447;
	@%p3641 bra 	$L__BB1_767;
$L__BB1_760:
	sub.s64 	%rd1452, %rd1447, %rd1229;
	setp.lt.u64 	%p3642, %rd1447, %rd1229;
	selp.u64 	%rd7045, 1, 0, %p3642;
	sub.s64 	%rd7046, %rd10013, %rd1228;
	setp.lt.u64 	%p3643, %rd10013, %rd1228;
	selp.s64 	%rd7047, -1, 0, %p3642;
	add.s64 	%rd10013, %rd7046, %rd7047;
	setp.lt.u64 	%p3644, %rd7046, %rd7045;
	or.pred  	%p3645, %p3643, %p3644;
	selp.u64 	%rd7048, 1, 0, %p3645;
	sub.s64 	%rd7049, %rd10014, %rd1227;
	setp.lt.u64 	%p3646, %rd10014, %rd1227;
	selp.s64 	%rd7050, -1, 0, %p3645;
	add.s64 	%rd10014, %rd7049, %rd7050;
	setp.lt.u64 	%p3647, %rd7049, %rd7048;
	or.pred  	%p3648, %p3646, %p3647;
	selp.u64 	%rd7051, 1, 0, %p3648;
	sub.s64 	%rd7052, %rd10015, %rd1226;
	setp.lt.u64 	%p3649, %rd10015, %rd1226;
	selp.s64 	%rd7053, -1, 0, %p3648;
	add.s64 	%rd10015, %rd7052, %rd7053;
	setp.lt.u64 	%p3650, %rd7052, %rd7051;
	or.pred  	%p3651, %p3649, %p3650;
	selp.u64 	%rd7054, 1, 0, %p3651;
	setp.ne.s64 	%p3652, %rd1451, %rd7054;
	setp.gt.u64 	%p3653, %rd10015, %rd1226;
	or.pred  	%p3654, %p3652, %p3653;
	@%p3654 bra 	$L__BB1_766;
	setp.lt.u64 	%p3655, %rd10015, %rd1226;
	mov.u64 	%rd10012, %rd1452;
	@%p3655 bra 	$L__BB1_767;
	setp.gt.u64 	%p3656, %rd10014, %rd1227;
	@%p3656 bra 	$L__BB1_766;
	setp.lt.u64 	%p3657, %rd10014, %rd1227;
	mov.u64 	%rd10012, %rd1452;
	@%p3657 bra 	$L__BB1_767;
	setp.gt.u64 	%p3658, %rd10013, %rd1228;
	@%p3658 bra 	$L__BB1_766;
	setp.lt.u64 	%p3659, %rd10013, %rd1228;
	setp.lt.u64 	%p3660, %rd1452, %rd1229;
	or.pred  	%p3661, %p3659, %p3660;
	mov.u64 	%rd10012, %rd1452;
	@%p3661 bra 	$L__BB1_767;
$L__BB1_766:
	sub.s64 	%rd10012, %rd1452, %rd1229;
	setp.lt.u64 	%p3662, %rd1452, %rd1229;
	selp.u64 	%rd7055, 1, 0, %p3662;
	sub.s64 	%rd7056, %rd10013, %rd1228;
	setp.lt.u64 	%p3663, %rd10013, %rd1228;
	selp.s64 	%rd7057, -1, 0, %p3662;
	add.s64 	%rd10013, %rd7056, %rd7057;
	setp.lt.u64 	%p3664, %rd7056, %rd7055;
	or.pred  	%p3665, %p3663, %p3664;
	selp.u64 	%rd7058, 1, 0, %p3665;
	sub.s64 	%rd7059, %rd10014, %rd1227;
	setp.lt.u64 	%p3666, %rd10014, %rd1227;
	selp.s64 	%rd7060, -1, 0, %p3665;
	add.s64 	%rd10014, %rd7059, %rd7060;
	setp.lt.u64 	%p3667, %rd7059, %rd7058;
	or.pred  	%p3668, %p3666, %p3667;
	selp.s64 	%rd7061, -1, 0, %p3668;
	sub.s64 	%rd7062, %rd10015, %rd1226;
	add.s64 	%rd10015, %rd7062, %rd7061;
$L__BB1_767:
	mul.hi.u64 	%rd7064, %rd10012, %rd9950;
	mul.lo.s64 	%rd7065, %rd9949, %rd10012;
	mul.hi.u64 	%rd7066, %rd10012, %rd9949;
	add.s64 	%rd7067, %rd7065, %rd7064;
	setp.lt.u64 	%p3669, %rd7067, %rd7065;
	selp.u64 	%rd7068, 1, 0, %p3669;
	add.s64 	%rd7069, %rd7066, %rd7068;
	mul.lo.s64 	%rd7070, %rd9948, %rd10012;
	mul.hi.u64 	%rd7071, %rd10012, %rd9948;
	add.s64 	%rd7072, %rd7070, %rd7069;
	setp.lt.u64 	%p3670, %rd7072, %rd7070;
	selp.u64 	%rd7073, 1, 0, %p3670;
	add.s64 	%rd7074, %rd7071, %rd7073;
	mul.lo.s64 	%rd7075, %rd9947, %rd10012;
	mul.hi.u64 	%rd7076, %rd10012, %rd9947;
	add.s64 	%rd7077, %rd7075, %rd7074;
	setp.lt.u64 	%p3671, %rd7077, %rd7075;
	selp.u64 	%rd7078, 1, 0, %p3671;
	add.s64 	%rd7079, %rd7076, %rd7078;
	mul.hi.u64 	%rd7080, %rd10013, %rd9950;
	mad.lo.s64 	%rd1464, %rd9950, %rd10013, %rd7067;
	setp.lt.u64 	%p3672, %rd1464, %rd7067;
	selp.u64 	%rd7081, 1, 0, %p3672;
	add.s64 	%rd7082, %rd7080, %rd7081;
	mul.hi.u64 	%rd7083, %rd10013, %rd9949;
	mad.lo.s64 	%rd7084, %rd9949, %rd10013, %rd7072;
	setp.lt.u64 	%p3673, %rd7084, %rd7072;
	selp.u64 	%rd7085, 1, 0, %p3673;
	add.s64 	%rd7086, %rd7084, %rd7082;
	setp.lt.u64 	%p3674, %rd7086, %rd7084;
	selp.u64 	%rd7087, 1, 0, %p3674;
	add.s64 	%rd7088, %rd7083, %rd7085;
	add.s64 	%rd7089, %rd7088, %rd7087;
	mul.hi.u64 	%rd7090, %rd10013, %rd9948;
	mad.lo.s64 	%rd7091, %rd9948, %rd10013, %rd7077;
	setp.lt.u64 	%p3675, %rd7091, %rd7077;
	selp.u64 	%rd7092, 1, 0, %p3675;
	add.s64 	%rd7093, %rd7091, %rd7089;
	setp.lt.u64 	%p3676, %rd7093, %rd7091;
	selp.u64 	%rd7094, 1, 0, %p3676;
	add.s64 	%rd7095, %rd7090, %rd7092;
	add.s64 	%rd7096, %rd7095, %rd7094;
	mul.hi.u64 	%rd7097, %rd10013, %rd9947;
	mad.lo.s64 	%rd7098, %rd9947, %rd10013, %rd7079;
	setp.lt.u64 	%p3677, %rd7098, %rd7079;
	selp.u64 	%rd7099, 1, 0, %p3677;
	add.s64 	%rd7100, %rd7098, %rd7096;
	setp.lt.u64 	%p3678, %rd7100, %rd7098;
	selp.u64 	%rd7101, 1, 0, %p3678;
	add.s64 	%rd7102, %rd7097, %rd7099;
	add.s64 	%rd7103, %rd7102, %rd7101;
	mul.hi.u64 	%rd7104, %rd10014, %rd9950;
	mad.lo.s64 	%rd1465, %rd9950, %rd10014, %rd7086;
	setp.lt.u64 	%p3679, %rd1465, %rd7086;
	selp.u64 	%rd7105, 1, 0, %p3679;
	add.s64 	%rd7106, %rd7104, %rd7105;
	mul.hi.u64 	%rd7107, %rd10014, %rd9949;
	mad.lo.s64 	%rd7108, %rd9949, %rd10014, %rd7093;
	setp.lt.u64 	%p3680, %rd7108, %rd7093;
	selp.u64 	%rd7109, 1, 0, %p3680;
	add.s64 	%rd7110, %rd7108, %rd7106;
	setp.lt.u64 	%p3681, %rd7110, %rd7108;
	selp.u64 	%rd7111, 1, 0, %p3681;
	add.s64 	%rd7112, %rd7107, %rd7109;
	add.s64 	%rd7113, %rd7112, %rd7111;
	mul.hi.u64 	%rd7114, %rd10014, %rd9948;
	mad.lo.s64 	%rd7115, %rd9948, %rd10014, %rd7100;
	setp.lt.u64 	%p3682, %rd7115, %rd7100;
	selp.u64 	%rd7116, 1, 0, %p3682;
	add.s64 	%rd7117, %rd7115, %rd7113;
	setp.lt.u64 	%p3683, %rd7117, %rd7115;
	selp.u64 	%rd7118, 1, 0, %p3683;
	add.s64 	%rd7119, %rd7114, %rd7116;
	add.s64 	%rd7120, %rd7119, %rd7118;
	mul.hi.u64 	%rd7121, %rd10014, %rd9947;
	mad.lo.s64 	%rd7122, %rd9947, %rd10014, %rd7103;
	setp.lt.u64 	%p3684, %rd7122, %rd7103;
	selp.u64 	%rd7123, 1, 0, %p3684;
	add.s64 	%rd7124, %rd7122, %rd7120;
	setp.lt.u64 	%p3685, %rd7124, %rd7122;
	selp.u64 	%rd7125, 1, 0, %p3685;
	add.s64 	%rd7126, %rd7121, %rd7123;
	add.s64 	%rd7127, %rd7126, %rd7125;
	mul.hi.u64 	%rd7128, %rd10015, %rd9950;
	mad.lo.s64 	%rd1466, %rd9950, %rd10015, %rd7110;
	setp.lt.u64 	%p3686, %rd1466, %rd7110;
	selp.u64 	%rd7129, 1, 0, %p3686;
	add.s64 	%rd7130, %rd7128, %rd7129;
	mul.hi.u64 	%rd7131, %rd10015, %rd9949;
	mad.lo.s64 	%rd7132, %rd9949, %rd10015, %rd7117;
	setp.lt.u64 	%p3687, %rd7132, %rd7117;
	selp.u64 	%rd7133, 1, 0, %p3687;
	add.s64 	%rd7134, %rd7132, %rd7130;
	setp.lt.u64 	%p3688, %rd7134, %rd7132;
	selp.u64 	%rd7135, 1, 0, %p3688;
	add.s64 	%rd7136, %rd7131, %rd7133;
	add.s64 	%rd7137, %rd7136, %rd7135;
	mul.hi.u64 	%rd7138, %rd10015, %rd9948;
	mad.lo.s64 	%rd7139, %rd9948, %rd10015, %rd7124;
	setp.lt.u64 	%p3689, %rd7139, %rd7124;
	selp.u64 	%rd7140, 1, 0, %p3689;
	add.s64 	%rd7141, %rd7139, %rd7137;
	setp.lt.u64 	%p3690, %rd7141, %rd7139;
	selp.u64 	%rd7142, 1, 0, %p3690;
	add.s64 	%rd7143, %rd7138, %rd7140;
	add.s64 	%rd7144, %rd7143, %rd7142;
	mul.hi.u64 	%rd7145, %rd10015, %rd9947;
	mad.lo.s64 	%rd7146, %rd9947, %rd10015, %rd7127;
	setp.lt.u64 	%p3691, %rd7146, %rd7127;
	selp.u64 	%rd7147, 1, 0, %p3691;
	add.s64 	%rd7148, %rd7146, %rd7144;
	setp.lt.u64 	%p3692, %rd7148, %rd7146;
	selp.u64 	%rd7149, 1, 0, %p3692;
	add.s64 	%rd7150, %rd7145, %rd7147;
	add.s64 	%rd7151, %rd7150, %rd7149;
	shl.b64 	%rd7152, %rd7134, 32;
	mov.b64 	{%r464, %r465}, %rd7134;
	mov.b64 	{%r466, %r467}, %rd7141;
	mov.b64 	%rd7153, {%r465, %r466};
	mov.b64 	{%r468, %r469}, %rd7148;
	mov.b64 	%rd7154, {%r467, %r468};
	mov.b64 	{%r470, %r471}, %rd7151;
	mov.b64 	%rd7155, {%r469, %r470};
	shr.u64 	%rd7156, %rd7151, 32;
	mul.lo.s64 	%rd7157, %rd7134, 977;
	mov.b64 	%rd7158, 977;
	mul.hi.u64 	%rd7159, %rd7134, %rd7158;
	mul.lo.s64 	%rd7160, %rd7141, 977;
	mul.hi.u64 	%rd7161, %rd7141, %rd7158;
	add.s64 	%rd7162, %rd7160, %rd7159;
	setp.lt.u64 	%p3693, %rd7162, %rd7160;
	selp.u64 	%rd7163, 1, 0, %p3693;
	add.s64 	%rd7164, %rd7161, %rd7163;
	mul.lo.s64 	%rd7165, %rd7148, 977;
	mul.hi.u64 	%rd7166, %rd7148, %rd7158;
	add.s64 	%rd7167, %rd7165, %rd7164;
	setp.lt.u64 	%p3694, %rd7167, %rd7165;
	selp.u64 	%rd7168, 1, 0, %p3694;
	add.s64 	%rd7169, %rd7166, %rd7168;
	mul.lo.s64 	%rd7170, %rd7151, 977;
	mul.hi.u64 	%rd7171, %rd7151, %rd7158;
	add.s64 	%rd7172, %rd7170, %rd7169;
	setp.lt.u64 	%p3695, %rd7172, %rd7170;
	selp.u64 	%rd7173, 1, 0, %p3695;
	add.s64 	%rd7174, %rd7171, %rd7173;
	add.s64 	%rd10016, %rd7157, %rd7152;
	setp.lt.u64 	%p3696, %rd10016, %rd7157;
	selp.u64 	%rd7175, 1, 0, %p3696;
	add.s64 	%rd7176, %rd7162, %rd7153;
	setp.lt.u64 	%p3697, %rd7176, %rd7162;
	add.s64 	%rd10017, %rd7176, %rd7175;
	setp.lt.u64 	%p3698, %rd10017, %rd7176;
	or.pred  	%p3699, %p3697, %p3698;
	selp.u64 	%rd7177, 1, 0, %p3699;
	add.s64 	%rd7178, %rd7167, %rd7154;
	setp.lt.u64 	%p3700, %rd7178, %rd7167;
	add.s64 	%rd10018, %rd7178, %rd7177;
	setp.lt.u64 	%p3701, %rd10018, %rd7178;
	or.pred  	%p3702, %p3700, %p3701;
	selp.u64 	%rd7179, 1, 0, %p3702;
	add.s64 	%rd7180, %rd7172, %rd7155;
	setp.lt.u64 	%p3703, %rd7180, %rd7172;
	add.s64 	%rd10019, %rd7180, %rd7179;
	setp.lt.u64 	%p3704, %rd10019, %rd7180;
	or.pred  	%p3705, %p3703, %p3704;
	selp.u64 	%rd7181, 1, 0, %p3705;
	add.s64 	%rd7182, %rd7174, %rd7156;
	add.s64 	%rd1471, %rd7182, %rd7181;
	setp.eq.s64 	%p3706, %rd1471, 0;
	mov.b64 	%rd10020, 0;
	@%p3706 bra 	$L__BB1_769;
	shl.b64 	%rd7183, %rd1471, 32;
	shr.u64 	%rd7184, %rd1471, 32;
	mov.b64 	%rd7185, 977;
	mul.hi.u64 	%rd7186, %rd1471, %rd7185;
	mad.lo.s64 	%rd7187, %rd1471, 977, %rd7183;
	setp.lt.u64 	%p3707, %rd7187, %rd7183;
	selp.u64 	%rd7188, 1, 0, %p3707;
	add.s64 	%rd10016, %rd7187, %rd10016;
	setp.lt.u64 	%p3708, %rd10016, %rd7187;
	selp.u64 	%rd7189, 1, 0, %p3708;
	add.s64 	%rd7190, %rd7189, %rd7188;
	add.s64 	%rd7191, %rd7184, %rd7186;
	setp.lt.u64 	%p3709, %rd7191, %rd7184;
	selp.u64 	%rd7192, 1, 0, %p3709;
	add.s64 	%rd7193, %rd10017, %rd7191;
	add.s64 	%rd7194, %rd7193, %rd7190;
	setp.lt.u64 	%p3710, %rd7194, %rd10017;
	not.b64 	%rd7195, %rd7191;
	setp.gt.u64 	%p3711, %rd7190, %rd7195;
	or.pred  	%p3712, %p3711, %p3710;
	selp.u64 	%rd7196, 1, 0, %p3712;
	add.s64 	%rd7197, %rd10018, %rd7192;
	add.s64 	%rd1474, %rd7197, %rd7196;
	setp.lt.u64 	%p3713, %rd1474, %rd10018;
	selp.u64 	%rd7198, 1, 0, %p3713;
	add.s64 	%rd1475, %rd10019, %rd7198;
	setp.lt.u64 	%p3714, %rd1475, %rd10019;
	selp.u64 	%rd10020, 1, 0, %p3714;
	mov.u64 	%rd10017, %rd7194;
	mov.u64 	%rd10018, %rd1474;
	mov.u64 	%rd10019, %rd1475;
$L__BB1_769:
	mad.lo.s64 	%rd10021, %rd9950, %rd10012, %rd10016;
	setp.lt.u64 	%p3715, %rd10021, %rd10016;
	selp.u64 	%rd7199, 1, 0, %p3715;
	add.s64 	%rd7200, %rd10017, %rd1464;
	setp.lt.u64 	%p3716, %rd7200, %rd10017;
	add.s64 	%rd10022, %rd7200, %rd7199;
	setp.lt.u64 	%p3717, %rd10022, %rd7200;
	or.pred  	%p3718, %p3716, %p3717;
	selp.u64 	%rd7201, 1, 0, %p3718;
	add.s64 	%rd7202, %rd10018, %rd1465;
	setp.lt.u64 	%p3719, %rd7202, %rd10018;
	add.s64 	%rd10023, %rd7202, %rd7201;
	setp.lt.u64 	%p3720, %rd10023, %rd7202;
	or.pred  	%p3721, %p3719, %p3720;
	selp.u64 	%rd7203, 1, 0, %p3721;
	add.s64 	%rd7204, %rd10019, %rd1466;
	setp.lt.u64 	%p3722, %rd7204, %rd10019;
	add.s64 	%rd10024, %rd7204, %rd7203;
	setp.lt.u64 	%p3723, %rd10024, %rd7204;
	or.pred  	%p3724, %p3722, %p3723;
	selp.u64 	%rd7206, 1, 0, %p3724;
	add.s64 	%rd1486, %rd10020, %rd7206;
	setp.ne.s64 	%p3725, %rd1486, 0;
	setp.gt.u64 	%p3726, %rd10024, %rd1226;
	or.pred  	%p3727, %p3725, %p3726;
	@%p3727 bra 	$L__BB1_775;
	setp.lt.u64 	%p3728, %rd10024, %rd1226;
	@%p3728 bra 	$L__BB1_788;
	setp.gt.u64 	%p3729, %rd10023, %rd1227;
	@%p3729 bra 	$L__BB1_775;
	setp.lt.u64 	%p3730, %rd10023, %rd1227;
	@%p3730 bra 	$L__BB1_788;
	setp.gt.u64 	%p3731, %rd10022, %rd1228;
	@%p3731 bra 	$L__BB1_775;
	setp.lt.u64 	%p3732, %rd10022, %rd1228;
	setp.lt.u64 	%p3733, %rd10021, %rd1229;
	or.pred  	%p3734, %p3732, %p3733;
	@%p3734 bra 	$L__BB1_788;
$L__BB1_775:
	sub.s64 	%rd1487, %rd10021, %rd1229;
	setp.lt.u64 	%p3735, %rd10021, %rd1229;
	selp.u64 	%rd7207, 1, 0, %p3735;
	sub.s64 	%rd7208, %rd10022, %rd1228;
	setp.lt.u64 	%p3736, %rd10022, %rd1228;
	selp.s64 	%rd7209, -1, 0, %p3735;
	add.s64 	%rd10022, %rd7208, %rd7209;
	setp.lt.u64 	%p3737, %rd7208, %rd7207;
	or.pred  	%p3738, %p3736, %p3737;
	selp.u64 	%rd7210, 1, 0, %p3738;
	sub.s64 	%rd7211, %rd10023, %rd1227;
	setp.lt.u64 	%p3739, %rd10023, %rd1227;
	selp.s64 	%rd7212, -1, 0, %p3738;
	add.s64 	%rd10023, %rd7211, %rd7212;
	setp.lt.u64 	%p3740, %rd7211, %rd7210;
	or.pred  	%p3741, %p3739, %p3740;
	selp.u64 	%rd7213, 1, 0, %p3741;
	sub.s64 	%rd7214, %rd10024, %rd1226;
	setp.lt.u64 	%p3742, %rd10024, %rd1226;
	selp.s64 	%rd7215, -1, 0, %p3741;
	add.s64 	%rd10024, %rd7214, %rd7215;
	setp.lt.u64 	%p3743, %rd7214, %rd7213;
	or.pred  	%p3744, %p3742, %p3743;
	selp.s64 	%rd7216, -1, 0, %p3744;
	add.s64 	%rd1491, %rd1486, %rd7216;
	setp.ne.s64 	%p3745, %rd1491, 0;
	setp.gt.u64 	%p3746, %rd10024, %rd1226;
	or.pred  	%p3747, %p3745, %p3746;
	@%p3747 bra 	$L__BB1_781;
	setp.lt.u64 	%p3748, %rd10024, %rd1226;
	mov.u64 	%rd10021, %rd1487;
	@%p3748 bra 	$L__BB1_788;
	setp.gt.u64 	%p3749, %rd10023, %rd1227;
	@%p3749 bra 	$L__BB1_781;
	setp.lt.u64 	%p3750, %rd10023, %rd1227;
	mov.u64 	%rd10021, %rd1487;
	@%p3750 bra 	$L__BB1_788;
	setp.gt.u64 	%p3751, %rd10022, %rd1228;
	@%p3751 bra 	$L__BB1_781;
	setp.lt.u64 	%p3752, %rd10022, %rd1228;
	setp.lt.u64 	%p3753, %rd1487, %rd1229;
	or.pred  	%p3754, %p3752, %p3753;
	mov.u64 	%rd10021, %rd1487;
	@%p3754 bra 	$L__BB1_788;
$L__BB1_781:
	sub.s64 	%rd1492, %rd1487, %rd1229;
	setp.lt.u64 	%p3755, %rd1487, %rd1229;
	selp.u64 	%rd7217, 1, 0, %p3755;
	sub.s64 	%rd7218, %rd10022, %rd1228;
	setp.lt.u64 	%p3756, %rd10022, %rd1228;
	selp.s64 	%rd7219, -1, 0, %p3755;
	add.s64 	%rd10022, %rd7218, %rd7219;
	setp.lt.u64 	%p3757, %rd7218, %rd7217;
	or.pred  	%p3758, %p3756, %p3757;
	selp.u64 	%rd7220, 1, 0, %p3758;
	sub.s64 	%rd7221, %rd10023, %rd1227;
	setp.lt.u64 	%p3759, %rd10023, %rd1227;
	selp.s64 	%rd7222, -1, 0, %p3758;
	add.s64 	%rd10023, %rd7221, %rd7222;
	setp.lt.u64 	%p3760, %rd7221, %rd7220;
	or.pred  	%p3761, %p3759, %p3760;
	selp.u64 	%rd7223, 1, 0, %p3761;
	sub.s64 	%rd7224, %rd10024, %rd1226;
	setp.lt.u64 	%p3762, %rd10024, %rd1226;
	selp.s64 	%rd7225, -1, 0, %p3761;
	add.s64 	%rd10024, %rd7224, %rd7225;
	setp.lt.u64 	%p3763, %rd7224, %rd7223;
	or.pred  	%p3764, %p3762, %p3763;
	selp.u64 	%rd7226, 1, 0, %p3764;
	setp.ne.s64 	%p3765, %rd1491, %rd7226;
	setp.gt.u64 	%p3766, %rd10024, %rd1226;
	or.pred  	%p3767, %p3765, %p3766;
	@%p3767 bra 	$L__BB1_787;
	setp.lt.u64 	%p3768, %rd10024, %rd1226;
	mov.u64 	%rd10021, %rd1492;
	@%p3768 bra 	$L__BB1_788;
	setp.gt.u64 	%p3769, %rd10023, %rd1227;
	@%p3769 bra 	$L__BB1_787;
	setp.lt.u64 	%p3770, %rd10023, %rd1227;
	mov.u64 	%rd10021, %rd1492;
	@%p3770 bra 	$L__BB1_788;
	setp.gt.u64 	%p3771, %rd10022, %rd1228;
	@%p3771 bra 	$L__BB1_787;
	setp.lt.u64 	%p3772, %rd10022, %rd1228;
	setp.lt.u64 	%p3773, %rd1492, %rd1229;
	or.pred  	%p3774, %p3772, %p3773;
	mov.u64 	%rd10021, %rd1492;
	@%p3774 bra 	$L__BB1_788;
$L__BB1_787:
	sub.s64 	%rd10021, %rd1492, %rd1229;
	setp.lt.u64 	%p3775, %rd1492, %rd1229;
	selp.u64 	%rd7227, 1, 0, %p3775;
	sub.s64 	%rd7228, %rd10022, %rd1228;
	setp.lt.u64 	%p3776, %rd10022, %rd1228;
	selp.s64 	%rd7229, -1, 0, %p3775;
	add.s64 	%rd10022, %rd7228, %rd7229;
	setp.lt.u64 	%p3777, %rd7228, %rd7227;
	or.pred  	%p3778, %p3776, %p3777;
	selp.u64 	%rd7230, 1, 0, %p3778;
	sub.s64 	%rd7231, %rd10023, %rd1227;
	setp.lt.u64 	%p3779, %rd10023, %rd1227;
	selp.s64 	%rd7232, -1, 0, %p3778;
	add.s64 	%rd10023, %rd7231, %rd7232;
	setp.lt.u64 	%p3780, %rd7231, %rd7230;
	or.pred  	%p3781, %p3779, %p3780;
	selp.s64 	%rd7233, -1, 0, %p3781;
	sub.s64 	%rd7234, %rd10024, %rd1226;
	add.s64 	%rd10024, %rd7234, %rd7233;
$L__BB1_788:
	mul.hi.u64 	%rd7236, %rd1404, %rd10012;
	mul.lo.s64 	%rd7237, %rd10013, %rd1404;
	mul.hi.u64 	%rd7238, %rd1404, %rd10013;
	add.s64 	%rd7239, %rd7237, %rd7236;
	setp.lt.u64 	%p3782, %rd7239, %rd7237;
	selp.u64 	%rd7240, 1, 0, %p3782;
	add.s64 	%rd7241, %rd7238, %rd7240;
	mul.lo.s64 	%rd7242, %rd10014, %rd1404;
	mul.hi.u64 	%rd7243, %rd1404, %rd10014;
	add.s64 	%rd7244, %rd7242, %rd7241;
	setp.lt.u64 	%p3783, %rd7244, %rd7242;
	selp.u64 	%rd7245, 1, 0, %p3783;
	add.s64 	%rd7246, %rd7243, %rd7245;
	mul.lo.s64 	%rd7247, %rd10015, %rd1404;
	mul.hi.u64 	%rd7248, %rd1404, %rd10015;
	add.s64 	%rd7249, %rd7247, %rd7246;
	setp.lt.u64 	%p3784, %rd7249, %rd7247;
	selp.u64 	%rd7250, 1, 0, %p3784;
	add.s64 	%rd7251, %rd7248, %rd7250;
	mul.hi.u64 	%rd7252, %rd1405, %rd10012;
	mad.lo.s64 	%rd1504, %rd10012, %rd1405, %rd7239;
	setp.lt.u64 	%p3785, %rd1504, %rd7239;
	selp.u64 	%rd7253, 1, 0, %p3785;
	add.s64 	%rd7254, %rd7252, %rd7253;
	mul.hi.u64 	%rd7255, %rd1405, %rd10013;
	mad.lo.s64 	%rd7256, %rd10013, %rd1405, %rd7244;
	setp.lt.u64 	%p3786, %rd7256, %rd7244;
	selp.u64 	%rd7257, 1, 0, %p3786;
	add.s64 	%rd7258, %rd7256, %rd7254;
	setp.lt.u64 	%p3787, %rd7258, %rd7256;
	selp.u64 	%rd7259, 1, 0, %p3787;
	add.s64 	%rd7260, %rd7255, %rd7257;
	add.s64 	%rd7261, %rd7260, %rd7259;
	mul.hi.u64 	%rd7262, %rd1405, %rd10014;
	mad.lo.s64 	%rd7263, %rd10014, %rd1405, %rd7249;
	setp.lt.u64 	%p3788, %rd7263, %rd7249;
	selp.u64 	%rd7264, 1, 0, %p3788;
	add.s64 	%rd7265, %rd7263, %rd7261;
	setp.lt.u64 	%p3789, %rd7265, %rd7263;
	selp.u64 	%rd7266, 1, 0, %p3789;
	add.s64 	%rd7267, %rd7262, %rd7264;
	add.s64 	%rd7268, %rd7267, %rd7266;
	mul.hi.u64 	%rd7269, %rd1405, %rd10015;
	mad.lo.s64 	%rd7270, %rd10015, %rd1405, %rd7251;
	setp.lt.u64 	%p3790, %rd7270, %rd7251;
	selp.u64 	%rd7271, 1, 0, %p3790;
	add.s64 	%rd7272, %rd7270, %rd7268;
	setp.lt.u64 	%p3791, %rd7272, %rd7270;
	selp.u64 	%rd7273, 1, 0, %p3791;
	add.s64 	%rd7274, %rd7269, %rd7271;
	add.s64 	%rd7275, %rd7274, %rd7273;
	mul.hi.u64 	%rd7276, %rd1406, %rd10012;
	mad.lo.s64 	%rd1505, %rd10012, %rd1406, %rd7258;
	setp.lt.u64 	%p3792, %rd1505, %rd7258;
	selp.u64 	%rd7277, 1, 0, %p3792;
	add.s64 	%rd7278, %rd7276, %rd7277;
	mul.hi.u64 	%rd7279, %rd1406, %rd10013;
	mad.lo.s64 	%rd7280, %rd10013, %rd1406, %rd7265;
	setp.lt.u64 	%p3793, %rd7280, %rd7265;
	selp.u64 	%rd7281, 1, 0, %p3793;
	add.s64 	%rd7282, %rd7280, %rd7278;
	setp.lt.u64 	%p3794, %rd7282, %rd7280;
	selp.u64 	%rd7283, 1, 0, %p3794;
	add.s64 	%rd7284, %rd7279, %rd7281;
	add.s64 	%rd7285, %rd7284, %rd7283;
	mul.hi.u64 	%rd7286, %rd1406, %rd10014;
	mad.lo.s64 	%rd7287, %rd10014, %rd1406, %rd7272;
	setp.lt.u64 	%p3795, %rd7287, %rd7272;
	selp.u64 	%rd7288, 1, 0, %p3795;
	add.s64 	%rd7289, %rd7287, %rd7285;
	setp.lt.u64 	%p3796, %rd7289, %rd7287;
	selp.u64 	%rd7290, 1, 0, %p3796;
	add.s64 	%rd7291, %rd7286, %rd7288;
	add.s64 	%rd7292, %rd7291, %rd7290;
	mul.hi.u64 	%rd7293, %rd1406, %rd10015;
	mad.lo.s64 	%rd7294, %rd10015, %rd1406, %rd7275;
	setp.lt.u64 	%p3797, %rd7294, %rd7275;
	selp.u64 	%rd7295, 1, 0, %p3797;
	add.s64 	%rd7296, %rd7294, %rd7292;
	setp.lt.u64 	%p3798, %rd7296, %rd7294;
	selp.u64 	%rd7297, 1, 0, %p3798;
	add.s64 	%rd7298, %rd7293, %rd7295;
	add.s64 	%rd7299, %rd7298, %rd7297;
	mul.hi.u64 	%rd7300, %rd1407, %rd10012;
	mad.lo.s64 	%rd1506, %rd10012, %rd1407, %rd7282;
	setp.lt.u64 	%p3799, %rd1506, %rd7282;
	selp.u64 	%rd7301, 1, 0, %p3799;
	add.s64 	%rd7302, %rd7300, %rd7301;
	mul.hi.u64 	%rd7303, %rd1407, %rd10013;
	mad.lo.s64 	%rd7304, %rd10013, %rd1407, %rd7289;
	setp.lt.u64 	%p3800, %rd7304, %rd7289;
	selp.u64 	%rd7305, 1, 0, %p3800;
	add.s64 	%rd7306, %rd7304, %rd7302;
	setp.lt.u64 	%p3801, %rd7306, %rd7304;
	selp.u64 	%rd7307, 1, 0, %p3801;
	add.s64 	%rd7308, %rd7303, %rd7305;
	add.s64 	%rd7309, %rd7308, %rd7307;
	mul.hi.u64 	%rd7310, %rd1407, %rd10014;
	mad.lo.s64 	%rd7311, %rd10014, %rd1407, %rd7296;
	setp.lt.u64 	%p3802, %rd7311, %rd7296;
	selp.u64 	%rd7312, 1, 0, %p3802;
	add.s64 	%rd7313, %rd7311, %rd7309;
	setp.lt.u64 	%p3803, %rd7313, %rd7311;
	selp.u64 	%rd7314, 1, 0, %p3803;
	add.s64 	%rd7315, %rd7310, %rd7312;
	add.s64 	%rd7316, %rd7315, %rd7314;
	mul.hi.u64 	%rd7317, %rd1407, %rd10015;
	mad.lo.s64 	%rd7318, %rd10015, %rd1407, %rd7299;
	setp.lt.u64 	%p3804, %rd7318, %rd7299;
	selp.u64 	%rd7319, 1, 0, %p3804;
	add.s64 	%rd7320, %rd7318, %rd7316;
	setp.lt.u64 	%p3805, %rd7320, %rd7318;
	selp.u64 	%rd7321, 1, 0, %p3805;
	add.s64 	%rd7322, %rd7317, %rd7319;
	add.s64 	%rd7323, %rd7322, %rd7321;
	shl.b64 	%rd7324, %rd7306, 32;
	mov.b64 	{%r472, %r473}, %rd7306;
	mov.b64 	{%r474, %r475}, %rd7313;
	mov.b64 	%rd7325, {%r473, %r474};
	mov.b64 	{%r476, %r477}, %rd7320;
	mov.b64 	%rd7326, {%r475, %r476};
	mov.b64 	{%r478, %r479}, %rd7323;
	mov.b64 	%rd7327, {%r477, %r478};
	shr.u64 	%rd7328, %rd7323, 32;
	mul.lo.s64 	%rd7329, %rd7306, 977;
	mov.b64 	%rd7330, 977;
	mul.hi.u64 	%rd7331, %rd7306, %rd7330;
	mul.lo.s64 	%rd7332, %rd7313, 977;
	mul.hi.u64 	%rd7333, %rd7313, %rd7330;
	add.s64 	%rd7334, %rd7332, %rd7331;
	setp.lt.u64 	%p3806, %rd7334, %rd7332;
	selp.u64 	%rd7335, 1, 0, %p3806;
	add.s64 	%rd7336, %rd7333, %rd7335;
	mul.lo.s64 	%rd7337, %rd7320, 977;
	mul.hi.u64 	%rd7338, %rd7320, %rd7330;
	add.s64 	%rd7339, %rd7337, %rd7336;
	setp.lt.u64 	%p3807, %rd7339, %rd7337;
	selp.u64 	%rd7340, 1, 0, %p3807;
	add.s64 	%rd7341, %rd7338, %rd7340;
	mul.lo.s64 	%rd7342, %rd7323, 977;
	mul.hi.u64 	%rd7343, %rd7323, %rd7330;
	add.s64 	%rd7344, %rd7342, %rd7341;
	setp.lt.u64 	%p3808, %rd7344, %rd7342;
	selp.u64 	%rd7345, 1, 0, %p3808;
	add.s64 	%rd7346, %rd7343, %rd7345;
	add.s64 	%rd10025, %rd7329, %rd7324;
	setp.lt.u64 	%p3809, %rd10025, %rd7329;
	selp.u64 	%rd7347, 1, 0, %p3809;
	add.s64 	%rd7348, %rd7334, %rd7325;
	setp.lt.u64 	%p3810, %rd7348, %rd7334;
	add.s64 	%rd10026, %rd7348, %rd7347;
	setp.lt.u64 	%p3811, %rd10026, %rd7348;
	or.pred  	%p3812, %p3810, %p3811;
	selp.u64 	%rd7349, 1, 0, %p3812;
	add.s64 	%rd7350, %rd7339, %rd7326;
	setp.lt.u64 	%p3813, %rd7350, %rd7339;
	add.s64 	%rd10027, %rd7350, %rd7349;
	setp.lt.u64 	%p3814, %rd10027, %rd7350;
	or.pred  	%p3815, %p3813, %p3814;
	selp.u64 	%rd7351, 1, 0, %p3815;
	add.s64 	%rd7352, %rd7344, %rd7327;
	setp.lt.u64 	%p3816, %rd7352, %rd7344;
	add.s64 	%rd10028, %rd7352, %rd7351;
	setp.lt.u64 	%p3817, %rd10028, %rd7352;
	or.pred  	%p3818, %p3816, %p3817;
	selp.u64 	%rd7353, 1, 0, %p3818;
	add.s64 	%rd7354, %rd7346, %rd7328;
	add.s64 	%rd1511, %rd7354, %rd7353;
	setp.eq.s64 	%p3819, %rd1511, 0;
	mov.b64 	%rd10029, 0;
	@%p3819 bra 	$L__BB1_790;
	shl.b64 	%rd7355, %rd1511, 32;
	shr.u64 	%rd7356, %rd1511, 32;
	mov.b64 	%rd7357, 977;
	mul.hi.u64 	%rd7358, %rd1511, %rd7357;
	mad.lo.s64 	%rd7359, %rd1511, 977, %rd7355;
	setp.lt.u64 	%p3820, %rd7359, %rd7355;
	selp.u64 	%rd7360, 1, 0, %p3820;
	add.s64 	%rd10025, %rd7359, %rd10025;
	setp.lt.u64 	%p3821, %rd10025, %rd7359;
	selp.u64 	%rd7361, 1, 0, %p3821;
	add.s64 	%rd7362, %rd7361, %rd7360;
	add.s64 	%rd7363, %rd7356, %rd7358;
	setp.lt.u64 	%p3822, %rd7363, %rd7356;
	selp.u64 	%rd7364, 1, 0, %p3822;
	add.s64 	%rd7365, %rd10026, %rd7363;
	add.s64 	%rd7366, %rd7365, %rd7362;
	setp.lt.u64 	%p3823, %rd7366, %rd10026;
	not.b64 	%rd7367, %rd7363;
	setp.gt.u64 	%p3824, %rd7362, %rd7367;
	or.pred  	%p3825, %p3824, %p3823;
	selp.u64 	%rd7368, 1, 0, %p3825;
	add.s64 	%rd7369, %rd10027, %rd7364;
	add.s64 	%rd1514, %rd7369, %rd7368;
	setp.lt.u64 	%p3826, %rd1514, %rd10027;
	selp.u64 	%rd7370, 1, 0, %p3826;
	add.s64 	%rd1515, %rd10028, %rd7370;
	setp.lt.u64 	%p3827, %rd1515, %rd10028;
	selp.u64 	%rd10029, 1, 0, %p3827;
	mov.u64 	%rd10026, %rd7366;
	mov.u64 	%rd10027, %rd1514;
	mov.u64 	%rd10028, %rd1515;
$L__BB1_790:
	mad.lo.s64 	%rd10030, %rd10012, %rd1404, %rd10025;
	setp.lt.u64 	%p3828, %rd10030, %rd10025;
	selp.u64 	%rd7371, 1, 0, %p3828;
	add.s64 	%rd7372, %rd10026, %rd1504;
	setp.lt.u64 	%p3829, %rd7372, %rd10026;
	add.s64 	%rd10031, %rd7372, %rd7371;
	setp.lt.u64 	%p3830, %rd10031, %rd7372;
	or.pred  	%p3831, %p3829, %p3830;
	selp.u64 	%rd7373, 1, 0, %p3831;
	add.s64 	%rd7374, %rd10027, %rd1505;
	setp.lt.u64 	%p3832, %rd7374, %rd10027;
	add.s64 	%rd10032, %rd7374, %rd7373;
	setp.lt.u64 	%p3833, %rd10032, %rd7374;
	or.pred  	%p3834, %p3832, %p3833;
	selp.u64 	%rd7375, 1, 0, %p3834;
	add.s64 	%rd7376, %rd10028, %rd1506;
	setp.lt.u64 	%p3835, %rd7376, %rd10028;
	add.s64 	%rd10033, %rd7376, %rd7375;
	setp.lt.u64 	%p3836, %rd10033, %rd7376;
	or.pred  	%p3837, %p3835, %p3836;
	selp.u64 	%rd7378, 1, 0, %p3837;
	add.s64 	%rd1526, %rd10029, %rd7378;
	setp.ne.s64 	%p3838, %rd1526, 0;
	setp.gt.u64 	%p3839, %rd10033, %rd1226;
	or.pred  	%p3840, %p3838, %p3839;
	@%p3840 bra 	$L__BB1_796;
	setp.lt.u64 	%p3841, %rd10033, %rd1226;
	@%p3841 bra 	$L__BB1_809;
	setp.gt.u64 	%p3842, %rd10032, %rd1227;
	@%p3842 bra 	$L__BB1_796;
	setp.lt.u64 	%p3843, %rd10032, %rd1227;
	@%p3843 bra 	$L__BB1_809;
	setp.gt.u64 	%p3844, %rd10031, %rd1228;
	@%p3844 bra 	$L__BB1_796;
	setp.lt.u64 	%p3845, %rd10031, %rd1228;
	setp.lt.u64 	%p3846, %rd10030, %rd1229;
	or.pred  	%p3847, %p3845, %p3846;
	@%p3847 bra 	$L__BB1_809;
$L__BB1_796:
	sub.s64 	%rd1527, %rd10030, %rd1229;
	setp.lt.u64 	%p3848, %rd10030, %rd1229;
	selp.u64 	%rd7379, 1, 0, %p3848;
	sub.s64 	%rd7380, %rd10031, %rd1228;
	setp.lt.u64 	%p3849, %rd10031, %rd1228;
	selp.s64 	%rd7381, -1, 0, %p3848;
	add.s64 	%rd10031, %rd7380, %rd7381;
	setp.lt.u64 	%p3850, %rd7380, %rd7379;
	or.pred  	%p3851, %p3849, %p3850;
	selp.u64 	%rd7382, 1, 0, %p3851;
	sub.s64 	%rd7383, %rd10032, %rd1227;
	setp.lt.u64 	%p3852, %rd10032, %rd1227;
	selp.s64 	%rd7384, -1, 0, %p3851;
	add.s64 	%rd10032, %rd7383, %rd7384;
	setp.lt.u64 	%p3853, %rd7383, %rd7382;
	or.pred  	%p3854, %p3852, %p3853;
	selp.u64 	%rd7385, 1, 0, %p3854;
	sub.s64 	%rd7386, %rd10033, %rd1226;
	setp.lt.u64 	%p3855, %rd10033, %rd1226;
	selp.s64 	%rd7387, -1, 0, %p3854;
	add.s64 	%rd10033, %rd7386, %rd7387;
	setp.lt.u64 	%p3856, %rd7386, %rd7385;
	or.pred  	%p3857, %p3855, %p3856;
	selp.s64 	%rd7388, -1, 0, %p3857;
	add.s64 	%rd1531, %rd1526, %rd7388;
	setp.ne.s64 	%p3858, %rd1531, 0;
	setp.gt.u64 	%p3859, %rd10033, %rd1226;
	or.pred  	%p3860, %p3858, %p3859;
	@%p3860 bra 	$L__BB1_802;
	setp.lt.u64 	%p3861, %rd10033, %rd1226;
	mov.u64 	%rd10030, %rd1527;
	@%p3861 bra 	$L__BB1_809;
	setp.gt.u64 	%p3862, %rd10032, %rd1227;
	@%p3862 bra 	$L__BB1_802;
	setp.lt.u64 	%p3863, %rd10032, %rd1227;
	mov.u64 	%rd10030, %rd1527;
	@%p3863 bra 	$L__BB1_809;
	setp.gt.u64 	%p3864, %rd10031, %rd1228;
	@%p3864 bra 	$L__BB1_802;
	setp.lt.u64 	%p3865, %rd10031, %rd1228;
	setp.lt.u64 	%p3866, %rd1527, %rd1229;
	or.pred  	%p3867, %p3865, %p3866;
	mov.u64 	%rd10030, %rd1527;
	@%p3867 bra 	$L__BB1_809;
$L__BB1_802:
	sub.s64 	%rd1532, %rd1527, %rd1229;
	setp.lt.u64 	%p3868, %rd1527, %rd1229;
	selp.u64 	%rd7389, 1, 0, %p3868;
	sub.s64 	%rd7390, %rd10031, %rd1228;
	setp.lt.u64 	%p3869, %rd10031, %rd1228;
	selp.s64 	%rd7391, -1, 0, %p3868;
	add.s64 	%rd10031, %rd7390, %rd7391;
	setp.lt.u64 	%p3870, %rd7390, %rd7389;
	or.pred  	%p3871, %p3869, %p3870;
	selp.u64 	%rd7392, 1, 0, %p3871;
	sub.s64 	%rd7393, %rd10032, %rd1227;
	setp.lt.u64 	%p3872, %rd10032, %rd1227;
	selp.s64 	%rd7394, -1, 0, %p3871;
	add.s64 	%rd10032, %rd7393, %rd7394;
	setp.lt.u64 	%p3873, %rd7393, %rd7392;
	or.pred  	%p3874, %p3872, %p3873;
	selp.u64 	%rd7395, 1, 0, %p3874;
	sub.s64 	%rd7396, %rd10033, %rd1226;
	setp.lt.u64 	%p3875, %rd10033, %rd1226;
	selp.s64 	%rd7397, -1, 0, %p3874;
	add.s64 	%rd10033, %rd7396, %rd7397;
	setp.lt.u64 	%p3876, %rd7396, %rd7395;
	or.pred  	%p3877, %p3875, %p3876;
	selp.u64 	%rd7398, 1, 0, %p3877;
	setp.ne.s64 	%p3878, %rd1531, %rd7398;
	setp.gt.u64 	%p3879, %rd10033, %rd1226;
	or.pred  	%p3880, %p3878, %p3879;
	@%p3880 bra 	$L__BB1_808;
	setp.lt.u64 	%p3881, %rd10033, %rd1226;
	mov.u64 	%rd10030, %rd1532;
	@%p3881 bra 	$L__BB1_809;
	setp.gt.u64 	%p3882, %rd10032, %rd1227;
	@%p3882 bra 	$L__BB1_808;
	setp.lt.u64 	%p3883, %rd10032, %rd1227;
	mov.u64 	%rd10030, %rd1532;
	@%p3883 bra 	$L__BB1_809;
	setp.gt.u64 	%p3884, %rd10031, %rd1228;
	@%p3884 bra 	$L__BB1_808;
	setp.lt.u64 	%p3885, %rd10031, %rd1228;
	setp.lt.u64 	%p3886, %rd1532, %rd1229;
	or.pred  	%p3887, %p3885, %p3886;
	mov.u64 	%rd10030, %rd1532;
	@%p3887 bra 	$L__BB1_809;
$L__BB1_808:
	sub.s64 	%rd10030, %rd1532, %rd1229;
	setp.lt.u64 	%p3888, %rd1532, %rd1229;
	selp.u64 	%rd7399, 1, 0, %p3888;
	sub.s64 	%rd7400, %rd10031, %rd1228;
	setp.lt.u64 	%p3889, %rd10031, %rd1228;
	selp.s64 	%rd7401, -1, 0, %p3888;
	add.s64 	%rd10031, %rd7400, %rd7401;
	setp.lt.u64 	%p3890, %rd7400, %rd7399;
	or.pred  	%p3891, %p3889, %p3890;
	selp.u64 	%rd7402, 1, 0, %p3891;
	sub.s64 	%rd7403, %rd10032, %rd1227;
	setp.lt.u64 	%p3892, %rd10032, %rd1227;
	selp.s64 	%rd7404, -1, 0, %p3891;
	add.s64 	%rd10032, %rd7403, %rd7404;
	setp.lt.u64 	%p3893, %rd7403, %rd7402;
	or.pred  	%p3894, %p3892, %p3893;
	selp.s64 	%rd7405, -1, 0, %p3894;
	sub.s64 	%rd7406, %rd10033, %rd1226;
	add.s64 	%rd10033, %rd7406, %rd7405;
$L__BB1_809:
	mul.hi.u64 	%rd7408, %rd1408, %rd10021;
	mul.lo.s64 	%rd7409, %rd10022, %rd1408;
	mul.hi.u64 	%rd7410, %rd1408, %rd10022;
	add.s64 	%rd7411, %rd7409, %rd7408;
	setp.lt.u64 	%p3895, %rd7411, %rd7409;
	selp.u64 	%rd7412, 1, 0, %p3895;
	add.s64 	%rd7413, %rd7410, %rd7412;
	mul.lo.s64 	%rd7414, %rd10023, %rd1408;
	mul.hi.u64 	%rd7415, %rd1408, %rd10023;
	add.s64 	%rd7416, %rd7414, %rd7413;
	setp.lt.u64 	%p3896, %rd7416, %rd7414;
	selp.u64 	%rd7417, 1, 0, %p3896;
	add.s64 	%rd7418, %rd7415, %rd7417;
	mul.lo.s64 	%rd7419, %rd10024, %rd1408;
	mul.hi.u64 	%rd7420, %rd1408, %rd10024;
	add.s64 	%rd7421, %rd7419, %rd7418;
	setp.lt.u64 	%p3897, %rd7421, %rd7419;
	selp.u64 	%rd7422, 1, 0, %p3897;
	add.s64 	%rd7423, %rd7420, %rd7422;
	mul.hi.u64 	%rd7424, %rd1409, %rd10021;
	mad.lo.s64 	%rd1544, %rd10021, %rd1409, %rd7411;
	setp.lt.u64 	%p3898, %rd1544, %rd7411;
	selp.u64 	%rd7425, 1, 0, %p3898;
	add.s64 	%rd7426, %rd7424, %rd7425;
	mul.hi.u64 	%rd7427, %rd1409, %rd10022;
	mad.lo.s64 	%rd7428, %rd10022, %rd1409, %rd7416;
	setp.lt.u64 	%p3899, %rd7428, %rd7416;
	selp.u64 	%rd7429, 1, 0, %p3899;
	add.s64 	%rd7430, %rd7428, %rd7426;
	setp.lt.u64 	%p3900, %rd7430, %rd7428;
	selp.u64 	%rd7431, 1, 0, %p3900;
	add.s64 	%rd7432, %rd7427, %rd7429;
	add.s64 	%rd7433, %rd7432, %rd7431;
	mul.hi.u64 	%rd7434, %rd1409, %rd10023;
	mad.lo.s64 	%rd7435, %rd10023, %rd1409, %rd7421;
	setp.lt.u64 	%p3901, %rd7435, %rd7421;
	selp.u64 	%rd7436, 1, 0, %p3901;
	add.s64 	%rd7437, %rd7435, %rd7433;
	setp.lt.u64 	%p3902, %rd7437, %rd7435;
	selp.u64 	%rd7438, 1, 0, %p3902;
	add.s64 	%rd7439, %rd7434, %rd7436;
	add.s64 	%rd7440, %rd7439, %rd7438;
	mul.hi.u64 	%rd7441, %rd1409, %rd10024;
	mad.lo.s64 	%rd7442, %rd10024, %rd1409, %rd7423;
	setp.lt.u64 	%p3903, %rd7442, %rd7423;
	selp.u64 	%rd7443, 1, 0, %p3903;
	add.s64 	%rd7444, %rd7442, %rd7440;
	setp.lt.u64 	%p3904, %rd7444, %rd7442;
	selp.u64 	%rd7445, 1, 0, %p3904;
	add.s64 	%rd7446, %rd7441, %rd7443;
	add.s64 	%rd7447, %rd7446, %rd7445;
	mul.hi.u64 	%rd7448, %rd1410, %rd10021;
	mad.lo.s64 	%rd1545, %rd10021, %rd1410, %rd7430;
	setp.lt.u64 	%p3905, %rd1545, %rd7430;
	selp.u64 	%rd7449, 1, 0, %p3905;
	add.s64 	%rd7450, %rd7448, %rd7449;
	mul.hi.u64 	%rd7451, %rd1410, %rd10022;
	mad.lo.s64 	%rd7452, %rd10022, %rd1410, %rd7437;
	setp.lt.u64 	%p3906, %rd7452, %rd7437;
	selp.u64 	%rd7453, 1, 0, %p3906;
	add.s64 	%rd7454, %rd7452, %rd7450;
	setp.lt.u64 	%p3907, %rd7454, %rd7452;
	selp.u64 	%rd7455, 1, 0, %p3907;
	add.s64 	%rd7456, %rd7451, %rd7453;
	add.s64 	%rd7457, %rd7456, %rd7455;
	mul.hi.u64 	%rd7458, %rd1410, %rd10023;
	mad.lo.s64 	%rd7459, %rd10023, %rd1410, %rd7444;
	setp.lt.u64 	%p3908, %rd7459, %rd7444;
	selp.u64 	%rd7460, 1, 0, %p3908;
	add.s64 	%rd7461, %rd7459, %rd7457;
	setp.lt.u64 	%p3909, %rd7461, %rd7459;
	selp.u64 	%rd7462, 1, 0, %p3909;
	add.s64 	%rd7463, %rd7458, %rd7460;
	add.s64 	%rd7464, %rd7463, %rd7462;
	mul.hi.u64 	%rd7465, %rd1410, %rd10024;
	mad.lo.s64 	%rd7466, %rd10024, %rd1410, %rd7447;
	setp.lt.u64 	%p3910, %rd7466, %rd7447;
	selp.u64 	%rd7467, 1, 0, %p3910;
	add.s64 	%rd7468, %rd7466, %rd7464;
	setp.lt.u64 	%p3911, %rd7468, %rd7466;
	selp.u64 	%rd7469, 1, 0, %p3911;
	add.s64 	%rd7470, %rd7465, %rd7467;
	add.s64 	%rd7471, %rd7470, %rd7469;
	mul.hi.u64 	%rd7472, %rd1411, %rd10021;
	mad.lo.s64 	%rd1546, %rd10021, %rd1411, %rd7454;
	setp.lt.u64 	%p3912, %rd1546, %rd7454;
	selp.u64 	%rd7473, 1, 0, %p3912;
	add.s64 	%rd7474, %rd7472, %rd7473;
	mul.hi.u64 	%rd7475, %rd1411, %rd10022;
	mad.lo.s64 	%rd7476, %rd10022, %rd1411, %rd7461;
	setp.lt.u64 	%p3913, %rd7476, %rd7461;
	selp.u64 	%rd7477, 1, 0, %p3913;
	add.s64 	%rd7478, %rd7476, %rd7474;
	setp.lt.u64 	%p3914, %rd7478, %rd7476;
	selp.u64 	%rd7479, 1, 0, %p3914;
	add.s64 	%rd7480, %rd7475, %rd7477;
	add.s64 	%rd7481, %rd7480, %rd7479;
	mul.hi.u64 	%rd7482, %rd1411, %rd10023;
	mad.lo.s64 	%rd7483, %rd10023, %rd1411, %rd7468;
	setp.lt.u64 	%p3915, %rd7483, %rd7468;
	selp.u64 	%rd7484, 1, 0, %p3915;
	add.s64 	%rd7485, %rd7483, %rd7481;
	setp.lt.u64 	%p3916, %rd7485, %rd7483;
	selp.u64 	%rd7486, 1, 0, %p3916;
	add.s64 	%rd7487, %rd7482, %rd7484;
	add.s64 	%rd7488, %rd7487, %rd7486;
	mul.hi.u64 	%rd7489, %rd1411, %rd10024;
	mad.lo.s64 	%rd7490, %rd10024, %rd1411, %rd7471;
	setp.lt.u64 	%p3917, %rd7490, %rd7471;
	selp.u64 	%rd7491, 1, 0, %p3917;
	add.s64 	%rd7492, %rd7490, %rd7488;
	setp.lt.u64 	%p3918, %rd7492, %rd7490;
	selp.u64 	%rd7493, 1, 0, %p3918;
	add.s64 	%rd7494, %rd7489, %rd7491;
	add.s64 	%rd7495, %rd7494, %rd7493;
	shl.b64 	%rd7496, %rd7478, 32;
	mov.b64 	{%r480, %r481}, %rd7478;
	mov.b64 	{%r482, %r483}, %rd7485;
	mov.b64 	%rd7497, {%r481, %r482};
	mov.b64 	{%r484, %r485}, %rd7492;
	mov.b64 	%rd7498, {%r483, %r484};
	mov.b64 	{%r486, %r487}, %rd7495;
	mov.b64 	%rd7499, {%r485, %r486};
	shr.u64 	%rd7500, %rd7495, 32;
	mul.lo.s64 	%rd7501, %rd7478, 977;
	mov.b64 	%rd7502, 977;
	mul.hi.u64 	%rd7503, %rd7478, %rd7502;
	mul.lo.s64 	%rd7504, %rd7485, 977;
	mul.hi.u64 	%rd7505, %rd7485, %rd7502;
	add.s64 	%rd7506, %rd7504, %rd7503;
	setp.lt.u64 	%p3919, %rd7506, %rd7504;
	selp.u64 	%rd7507, 1, 0, %p3919;
	add.s64 	%rd7508, %rd7505, %rd7507;
	mul.lo.s64 	%rd7509, %rd7492, 977;
	mul.hi.u64 	%rd7510, %rd7492, %rd7502;
	add.s64 	%rd7511, %rd7509, %rd7508;
	setp.lt.u64 	%p3920, %rd7511, %rd7509;
	selp.u64 	%rd7512, 1, 0, %p3920;
	add.s64 	%rd7513, %rd7510, %rd7512;
	mul.lo.s64 	%rd7514, %rd7495, 977;
	mul.hi.u64 	%rd7515, %rd7495, %rd7502;
	add.s64 	%rd7516, %rd7514, %rd7513;
	setp.lt.u64 	%p3921, %rd7516, %rd7514;
	selp.u64 	%rd7517, 1, 0, %p3921;
	add.s64 	%rd7518, %rd7515, %rd7517;
	add.s64 	%rd10034, %rd7501, %rd7496;
	setp.lt.u64 	%p3922, %rd10034, %rd7501;
	selp.u64 	%rd7519, 1, 0, %p3922;
	add.s64 	%rd7520, %rd7506, %rd7497;
	setp.lt.u64 	%p3923, %rd7520, %rd7506;
	add.s64 	%rd10035, %rd7520, %rd7519;
	setp.lt.u64 	%p3924, %rd10035, %rd7520;
	or.pred  	%p3925, %p3923, %p3924;
	selp.u64 	%rd7521, 1, 0, %p3925;
	add.s64 	%rd7522, %rd7511, %rd7498;
	setp.lt.u64 	%p3926, %rd7522, %rd7511;
	add.s64 	%rd10036, %rd7522, %rd7521;
	setp.lt.u64 	%p3927, %rd10036, %rd7522;
	or.pred  	%p3928, %p3926, %p3927;
	selp.u64 	%rd7523, 1, 0, %p3928;
	add.s64 	%rd7524, %rd7516, %rd7499;
	setp.lt.u64 	%p3929, %rd7524, %rd7516;
	add.s64 	%rd10037, %rd7524, %rd7523;
	setp.lt.u64 	%p3930, %rd10037, %rd7524;
	or.pred  	%p3931, %p3929, %p3930;
	selp.u64 	%rd7525, 1, 0, %p3931;
	add.s64 	%rd7526, %rd7518, %rd7500;
	add.s64 	%rd1551, %rd7526, %rd7525;
	setp.eq.s64 	%p3932, %rd1551, 0;
	mov.b64 	%rd10038, 0;
	@%p3932 bra 	$L__BB1_811;
	shl.b64 	%rd7527, %rd1551, 32;
	shr.u64 	%rd7528, %rd1551, 32;
	mov.b64 	%rd7529, 977;
	mul.hi.u64 	%rd7530, %rd1551, %rd7529;
	mad.lo.s64 	%rd7531, %rd1551, 977, %rd7527;
	setp.lt.u64 	%p3933, %rd7531, %rd7527;
	selp.u64 	%rd7532, 1, 0, %p3933;
	add.s64 	%rd10034, %rd7531, %rd10034;
	setp.lt.u64 	%p3934, %rd10034, %rd7531;
	selp.u64 	%rd7533, 1, 0, %p3934;
	add.s64 	%rd7534, %rd7533, %rd7532;
	add.s64 	%rd7535, %rd7528, %rd7530;
	setp.lt.u64 	%p3935, %rd7535, %rd7528;
	selp.u64 	%rd7536, 1, 0, %p3935;
	add.s64 	%rd7537, %rd10035, %rd7535;
	add.s64 	%rd7538, %rd7537, %rd7534;
	setp.lt.u64 	%p3936, %rd7538, %rd10035;
	not.b64 	%rd7539, %rd7535;
	setp.gt.u64 	%p3937, %rd7534, %rd7539;
	or.pred  	%p3938, %p3937, %p3936;
	selp.u64 	%rd7540, 1, 0, %p3938;
	add.s64 	%rd7541, %rd10036, %rd7536;
	add.s64 	%rd1554, %rd7541, %rd7540;
	setp.lt.u64 	%p3939, %rd1554, %rd10036;
	selp.u64 	%rd7542, 1, 0, %p3939;
	add.s64 	%rd1555, %rd10037, %rd7542;
	setp.lt.u64 	%p3940, %rd1555, %rd10037;
	selp.u64 	%rd10038, 1, 0, %p3940;
	mov.u64 	%rd10035, %rd7538;
	mov.u64 	%rd10036, %rd1554;
	mov.u64 	%rd10037, %rd1555;
$L__BB1_811:
	mad.lo.s64 	%rd10039, %rd10021, %rd1408, %rd10034;
	setp.lt.u64 	%p3941, %rd10039, %rd10034;
	selp.u64 	%rd7543, 1, 0, %p3941;
	add.s64 	%rd7544, %rd10035, %rd1544;
	setp.lt.u64 	%p3942, %rd7544, %rd10035;
	add.s64 	%rd10040, %rd7544, %rd7543;
	setp.lt.u64 	%p3943, %rd10040, %rd7544;
	or.pred  	%p3944, %p3942, %p3943;
	selp.u64 	%rd7545, 1, 0, %p3944;
	add.s64 	%rd7546, %rd10036, %rd1545;
	setp.lt.u64 	%p3945, %rd7546, %rd10036;
	add.s64 	%rd10041, %rd7546, %rd7545;
	setp.lt.u64 	%p3946, %rd10041, %rd7546;
	or.pred  	%p3947, %p3945, %p3946;
	selp.u64 	%rd7547, 1, 0, %p3947;
	add.s64 	%rd7548, %rd10037, %rd1546;
	setp.lt.u64 	%p3948, %rd7548, %rd10037;
	add.s64 	%rd10042, %rd7548, %rd7547;
	setp.lt.u64 	%p3949, %rd10042, %rd7548;
	or.pred  	%p3950, %p3948, %p3949;
	selp.u64 	%rd7550, 1, 0, %p3950;
	add.s64 	%rd1566, %rd10038, %rd7550;
	setp.ne.s64 	%p3951, %rd1566, 0;
	setp.gt.u64 	%p3952, %rd10042, %rd1226;
	or.pred  	%p3953, %p3951, %p3952;
	@%p3953 bra 	$L__BB1_817;
	setp.lt.u64 	%p3954, %rd10042, %rd1226;
	@%p3954 bra 	$L__BB1_830;
	setp.gt.u64 	%p3955, %rd10041, %rd1227;
	@%p3955 bra 	$L__BB1_817;
	setp.lt.u64 	%p3956, %rd10041, %rd1227;
	@%p3956 bra 	$L__BB1_830;
	setp.gt.u64 	%p3957, %rd10040, %rd1228;
	@%p3957 bra 	$L__BB1_817;
	setp.lt.u64 	%p3958, %rd10040, %rd1228;
	setp.lt.u64 	%p3959, %rd10039, %rd1229;
	or.pred  	%p3960, %p3958, %p3959;
	@%p3960 bra 	$L__BB1_830;
$L__BB1_817:
	sub.s64 	%rd1567, %rd10039, %rd1229;
	setp.lt.u64 	%p3961, %rd10039, %rd1229;
	selp.u64 	%rd7551, 1, 0, %p3961;
	sub.s64 	%rd7552, %rd10040, %rd1228;
	setp.lt.u64 	%p3962, %rd10040, %rd1228;
	selp.s64 	%rd7553, -1, 0, %p3961;
	add.s64 	%rd10040, %rd7552, %rd7553;
	setp.lt.u64 	%p3963, %rd7552, %rd7551;
	or.pred  	%p3964, %p3962, %p3963;
	selp.u64 	%rd7554, 1, 0, %p3964;
	sub.s64 	%rd7555, %rd10041, %rd1227;
	setp.lt.u64 	%p3965, %rd10041, %rd1227;
	selp.s64 	%rd7556, -1, 0, %p3964;
	add.s64 	%rd10041, %rd7555, %rd7556;
	setp.lt.u64 	%p3966, %rd7555, %rd7554;
	or.pred  	%p3967, %p3965, %p3966;
	selp.u64 	%rd7557, 1, 0, %p3967;
	sub.s64 	%rd7558, %rd10042, %rd1226;
	setp.lt.u64 	%p3968, %rd10042, %rd1226;
	selp.s64 	%rd7559, -1, 0, %p3967;
	add.s64 	%rd10042, %rd7558, %rd7559;
	setp.lt.u64 	%p3969, %rd7558, %rd7557;
	or.pred  	%p3970, %p3968, %p3969;
	selp.s64 	%rd7560, -1, 0, %p3970;
	add.s64 	%rd1571, %rd1566, %rd7560;
	setp.ne.s64 	%p3971, %rd1571, 0;
	setp.gt.u64 	%p3972, %rd10042, %rd1226;
	or.pred  	%p3973, %p3971, %p3972;
	@%p3973 bra 	$L__BB1_823;
	setp.lt.u64 	%p3974, %rd10042, %rd1226;
	mov.u64 	%rd10039, %rd1567;
	@%p3974 bra 	$L__BB1_830;
	setp.gt.u64 	%p3975, %rd10041, %rd1227;
	@%p3975 bra 	$L__BB1_823;
	setp.lt.u64 	%p3976, %rd10041, %rd1227;
	mov.u64 	%rd10039, %rd1567;
	@%p3976 bra 	$L__BB1_830;
	setp.gt.u64 	%p3977, %rd10040, %rd1228;
	@%p3977 bra 	$L__BB1_823;
	setp.lt.u64 	%p3978, %rd10040, %rd1228;
	setp.lt.u64 	%p3979, %rd1567, %rd1229;
	or.pred  	%p3980, %p3978, %p3979;
	mov.u64 	%rd10039, %rd1567;
	@%p3980 bra 	$L__BB1_830;
$L__BB1_823:
	sub.s64 	%rd1572, %rd1567, %rd1229;
	setp.lt.u64 	%p3981, %rd1567, %rd1229;
	selp.u64 	%rd7561, 1, 0, %p3981;
	sub.s64 	%rd7562, %rd10040, %rd1228;
	setp.lt.u64 	%p3982, %rd10040, %rd1228;
	selp.s64 	%rd7563, -1, 0, %p3981;
	add.s64 	%rd10040, %rd7562, %rd7563;
	setp.lt.u64 	%p3983, %rd7562, %rd7561;
	or.pred  	%p3984, %p3982, %p3983;
	selp.u64 	%rd7564, 1, 0, %p3984;
	sub.s64 	%rd7565, %rd10041, %rd1227;
	setp.lt.u64 	%p3985, %rd10041, %rd1227;
	selp.s64 	%rd7566, -1, 0, %p3984;
	add.s64 	%rd10041, %rd7565, %rd7566;
	setp.lt.u64 	%p3986, %rd7565, %rd7564;
	or.pred  	%p3987, %p3985, %p3986;
	selp.u64 	%rd7567, 1, 0, %p3987;
	sub.s64 	%rd7568, %rd10042, %rd1226;
	setp.lt.u64 	%p3988, %rd10042, %rd1226;
	selp.s64 	%rd7569, -1, 0, %p3987;
	add.s64 	%rd10042, %rd7568, %rd7569;
	setp.lt.u64 	%p3989, %rd7568, %rd7567;
	or.pred  	%p3990, %p3988, %p3989;
	selp.u64 	%rd7570, 1, 0, %p3990;
	setp.ne.s64 	%p3991, %rd1571, %rd7570;
	setp.gt.u64 	%p3992, %rd10042, %rd1226;
	or.pred  	%p3993, %p3991, %p3992;
	@%p3993 bra 	$L__BB1_829;
	setp.lt.u64 	%p3994, %rd10042, %rd1226;
	mov.u64 	%rd10039, %rd1572;
	@%p3994 bra 	$L__BB1_830;
	setp.gt.u64 	%p3995, %rd10041, %rd1227;
	@%p3995 bra 	$L__BB1_829;
	setp.lt.u64 	%p3996, %rd10041, %rd1227;
	mov.u64 	%rd10039, %rd1572;
	@%p3996 bra 	$L__BB1_830;
	setp.gt.u64 	%p3997, %rd10040, %rd1228;
	@%p3997 bra 	$L__BB1_829;
	setp.lt.u64 	%p3998, %rd10040, %rd1228;
	setp.lt.u64 	%p3999, %rd1572, %rd1229;
	or.pred  	%p4000, %p3998, %p3999;
	mov.u64 	%rd10039, %rd1572;
	@%p4000 bra 	$L__BB1_830;
$L__BB1_829:
	sub.s64 	%rd10039, %rd1572, %rd1229;
	setp.lt.u64 	%p4001, %rd1572, %rd1229;
	selp.u64 	%rd7571, 1, 0, %p4001;
	sub.s64 	%rd7572, %rd10040, %rd1228;
	setp.lt.u64 	%p4002, %rd10040, %rd1228;
	selp.s64 	%rd7573, -1, 0, %p4001;
	add.s64 	%rd10040, %rd7572, %rd7573;
	setp.lt.u64 	%p4003, %rd7572, %rd7571;
	or.pred  	%p4004, %p4002, %p4003;
	selp.u64 	%rd7574, 1, 0, %p4004;
	sub.s64 	%rd7575, %rd10041, %rd1227;
	setp.lt.u64 	%p4005, %rd10041, %rd1227;
	selp.s64 	%rd7576, -1, 0, %p4004;
	add.s64 	%rd10041, %rd7575, %rd7576;
	setp.lt.u64 	%p4006, %rd7575, %rd7574;
	or.pred  	%p4007, %p4005, %p4006;
	selp.s64 	%rd7577, -1, 0, %p4007;
	sub.s64 	%rd7578, %rd10042, %rd1226;
	add.s64 	%rd10042, %rd7578, %rd7577;
$L__BB1_830:
	setp.gt.u64 	%p4008, %rd10033, %rd9939;
	@%p4008 bra 	$L__BB1_836;
	setp.lt.u64 	%p4009, %rd10033, %rd9939;
	@%p4009 bra 	$L__BB1_837;
	setp.gt.u64 	%p4010, %rd10032, %rd9940;
	@%p4010 bra 	$L__BB1_836;
	setp.lt.u64 	%p4011, %rd10032, %rd9940;
	@%p4011 bra 	$L__BB1_837;
	setp.gt.u64 	%p4012, %rd10031, %rd9941;
	@%p4012 bra 	$L__BB1_836;
	setp.lt.u64 	%p4013, %rd10031, %rd9941;
	setp.lt.u64 	%p4014, %rd10030, %rd9942;
	or.pred  	%p4015, %p4013, %p4014;
	@%p4015 bra 	$L__BB1_837;
$L__BB1_836:
	setp.lt.u64 	%p4028, %rd10030, %rd9942;
	selp.u64 	%rd7600, 1, 0, %p4028;
	sub.s64 	%rd7601, %rd10031, %rd9941;
	setp.lt.u64 	%p4029, %rd10031, %rd9941;
	selp.s64 	%rd7602, -1, 0, %p4028;
	add.s64 	%rd10044, %rd7601, %rd7602;
	setp.lt.u64 	%p4030, %rd7601, %rd7600;
	or.pred  	%p4031, %p4029, %p4030;
	selp.u64 	%rd7603, 1, 0, %p4031;
	sub.s64 	%rd7604, %rd10032, %rd9940;
	setp.lt.u64 	%p4032, %rd10032, %rd9940;
	selp.s64 	%rd7605, -1, 0, %p4031;
	add.s64 	%rd10045, %rd7604, %rd7605;
	setp.lt.u64 	%p4033, %rd7604, %rd7603;
	or.pred  	%p4034, %p4032, %p4033;
	selp.s64 	%rd7606, -1, 0, %p4034;
	sub.s64 	%rd7607, %rd10033, %rd9939;
	add.s64 	%rd10046, %rd7607, %rd7606;
	bra.uni 	$L__BB1_838;
$L__BB1_837:
	add.s64 	%rd1587, %rd10030, %rd1229;
	setp.lt.u64 	%p4016, %rd1587, %rd10030;
	selp.u64 	%rd7579, 1, 0, %p4016;
	add.s64 	%rd7580, %rd10031, %rd7579;
	setp.lt.u64 	%p4017, %rd7580, %rd10031;
	selp.u64 	%rd7581, 1, 0, %p4017;
	add.s64 	%rd7582, %rd7580, %rd1228;
	setp.lt.u64 	%p4018, %rd7582, %rd7580;
	selp.u64 	%rd7583, 1, 0, %p4018;
	add.s64 	%rd7584, %rd7583, %rd7581;
	add.s64 	%rd7585, %rd10032, %rd7584;
	setp.lt.u64 	%p4019, %rd7585, %rd10032;
	selp.u64 	%rd7586, 1, 0, %p4019;
	add.s64 	%rd7587, %rd7585, %rd1227;
	setp.lt.u64 	%p4020, %rd7587, %rd7585;
	selp.u64 	%rd7588, 1, 0, %p4020;
	add.s64 	%rd7589, %rd7588, %rd7586;
	add.s64 	%rd7590, %rd10033, %rd7589;
	add.s64 	%rd7591, %rd7590, %rd1226;
	setp.lt.u64 	%p4021, %rd1587, %rd9942;
	selp.u64 	%rd7592, 1, 0, %p4021;
	sub.s64 	%rd7593, %rd7582, %rd9941;
	setp.lt.u64 	%p4022, %rd7582, %rd9941;
	selp.s64 	%rd7594, -1, 0, %p4021;
	add.s64 	%rd10044, %rd7593, %rd7594;
	setp.lt.u64 	%p4023, %rd7593, %rd7592;
	or.pred  	%p4024, %p4022, %p4023;
	selp.u64 	%rd7595, 1, 0, %p4024;
	sub.s64 	%rd7596, %rd7587, %rd9940;
	setp.lt.u64 	%p4025, %rd7587, %rd9940;
	selp.s64 	%rd7597, -1, 0, %p4024;
	add.s64 	%rd10045, %rd7596, %rd7597;
	setp.lt.u64 	%p4026, %rd7596, %rd7595;
	or.pred  	%p4027, %p4025, %p4026;
	selp.s64 	%rd7598, -1, 0, %p4027;
	sub.s64 	%rd7599, %rd7591, %rd9939;
	add.s64 	%rd10046, %rd7599, %rd7598;
	mov.u64 	%rd10030, %rd1587;
$L__BB1_838:
	sub.s64 	%rd1595, %rd10030, %rd9942;
	setp.gt.u64 	%p4035, %rd10042, %rd9943;
	@%p4035 bra 	$L__BB1_844;
	setp.lt.u64 	%p4036, %rd10042, %rd9943;
	@%p4036 bra 	$L__BB1_845;
	setp.gt.u64 	%p4037, %rd10041, %rd9944;
	@%p4037 bra 	$L__BB1_844;
	setp.lt.u64 	%p4038, %rd10041, %rd9944;
	@%p4038 bra 	$L__BB1_845;
	setp.gt.u64 	%p4039, %rd10040, %rd9945;
	@%p4039 bra 	$L__BB1_844;
	setp.lt.u64 	%p4040, %rd10040, %rd9945;
	setp.lt.u64 	%p4041, %rd10039, %rd9946;
	or.pred  	%p4042, %p4040, %p4041;
	@%p4042 bra 	$L__BB1_845;
$L__BB1_844:
	setp.lt.u64 	%p4055, %rd10039, %rd9946;
	selp.u64 	%rd7629, 1, 0, %p4055;
	sub.s64 	%rd7630, %rd10040, %rd9945;
	setp.lt.u64 	%p4056, %rd10040, %rd9945;
	selp.s64 	%rd7631, -1, 0, %p4055;
	add.s64 	%rd10048, %rd7630, %rd7631;
	setp.lt.u64 	%p4057, %rd7630, %rd7629;
	or.pred  	%p4058, %p4056, %p4057;
	selp.u64 	%rd7632, 1, 0, %p4058;
	sub.s64 	%rd7633, %rd10041, %rd9944;
	setp.lt.u64 	%p4059, %rd10041, %rd9944;
	selp.s64 	%rd7634, -1, 0, %p4058;
	add.s64 	%rd10049, %rd7633, %rd7634;
	setp.lt.u64 	%p4060, %rd7633, %rd7632;
	or.pred  	%p4061, %p4059, %p4060;
	selp.s64 	%rd7635, -1, 0, %p4061;
	sub.s64 	%rd7636, %rd10042, %rd9943;
	add.s64 	%rd10050, %rd7636, %rd7635;
	bra.uni 	$L__BB1_846;
$L__BB1_845:
	add.s64 	%rd1599, %rd10039, %rd1229;
	setp.lt.u64 	%p4043, %rd1599, %rd10039;
	selp.u64 	%rd7608, 1, 0, %p4043;
	add.s64 	%rd7609, %rd10040, %rd7608;
	setp.lt.u64 	%p4044, %rd7609, %rd10040;
	selp.u64 	%rd7610, 1, 0, %p4044;
	add.s64 	%rd7611, %rd7609, %rd1228;
	setp.lt.u64 	%p4045, %rd7611, %rd7609;
	selp.u64 	%rd7612, 1, 0, %p4045;
	add.s64 	%rd7613, %rd7612, %rd7610;
	add.s64 	%rd7614, %rd10041, %rd7613;
	setp.lt.u64 	%p4046, %rd7614, %rd10041;
	selp.u64 	%rd7615, 1, 0, %p4046;
	add.s64 	%rd7616, %rd7614, %rd1227;
	setp.lt.u64 	%p4047, %rd7616, %rd7614;
	selp.u64 	%rd7617, 1, 0, %p4047;
	add.s64 	%rd7618, %rd7617, %rd7615;
	add.s64 	%rd7619, %rd10042, %rd7618;
	add.s64 	%rd7620, %rd7619, %rd1226;
	setp.lt.u64 	%p4048, %rd1599, %rd9946;
	selp.u64 	%rd7621, 1, 0, %p4048;
	sub.s64 	%rd7622, %rd7611, %rd9945;
	setp.lt.u64 	%p4049, %rd7611, %rd9945;
	selp.s64 	%rd7623, -1, 0, %p4048;
	add.s64 	%rd10048, %rd7622, %rd7623;
	setp.lt.u64 	%p4050, %rd7622, %rd7621;
	or.pred  	%p4051, %p4049, %p4050;
	selp.u64 	%rd7624, 1, 0, %p4051;
	sub.s64 	%rd7625, %rd7616, %rd9944;
	setp.lt.u64 	%p4052, %rd7616, %rd9944;
	selp.s64 	%rd7626, -1, 0, %p4051;
	add.s64 	%rd10049, %rd7625, %rd7626;
	setp.lt.u64 	%p4053, %rd7625, %rd7624;
	or.pred  	%p4054, %p4052, %p4053;
	selp.s64 	%rd7627, -1, 0, %p4054;
	sub.s64 	%rd7628, %rd7620, %rd9943;
	add.s64 	%rd10050, %rd7628, %rd7627;
	mov.u64 	%rd10039, %rd1599;
$L__BB1_846:
	sub.s64 	%rd1607, %rd10039, %rd9946;
	mul.lo.s64 	%rd7638, %rd10044, %rd1595;
	mul.hi.u64 	%rd7639, %rd1595, %rd10044;
	mul.lo.s64 	%rd7640, %rd10045, %rd1595;
	mul.hi.u64 	%rd7641, %rd1595, %rd10045;
	add.s64 	%rd7642, %rd7640, %rd7639;
	setp.lt.u64 	%p4062, %rd7642, %rd7640;
	selp.u64 	%rd7643, 1, 0, %p4062;
	add.s64 	%rd7644, %rd7641, %rd7643;
	mul.lo.s64 	%rd7645, %rd10046, %rd1595;
	mul.hi.u64 	%rd7646, %rd1595, %rd10046;
	add.s64 	%rd7647, %rd7645, %rd7644;
	setp.lt.u64 	%p4063, %rd7647, %rd7645;
	selp.u64 	%rd7648, 1, 0, %p4063;
	add.s64 	%rd7649, %rd7646, %rd7648;
	mul.hi.u64 	%rd7650, %rd10044, %rd10045;
	mad.lo.s64 	%rd7651, %rd10045, %rd10044, %rd7647;
	setp.lt.u64 	%p4064, %rd7651, %rd7647;
	selp.u64 	%rd7652, 1, 0, %p4064;
	add.s64 	%rd7653, %rd7650, %rd7652;
	mul.hi.u64 	%rd7654, %rd10044, %rd10046;
	mad.lo.s64 	%rd7655, %rd10046, %rd10044, %rd7649;
	setp.lt.u64 	%p4065, %rd7655, %rd7649;
	selp.u64 	%rd7656, 1, 0, %p4065;
	add.s64 	%rd7657, %rd7655, %rd7653;
	setp.lt.u64 	%p4066, %rd7657, %rd7655;
	selp.u64 	%rd7658, 1, 0, %p4066;
	add.s64 	%rd7659, %rd7654, %rd7656;
	add.s64 	%rd7660, %rd7659, %rd7658;
	mul.hi.u64 	%rd7661, %rd10045, %rd10046;
	mad.lo.s64 	%rd7662, %rd10046, %rd10045, %rd7660;
	setp.lt.u64 	%p4067, %rd7662, %rd7660;
	selp.u64 	%rd7663, 1, 0, %p4067;
	add.s64 	%rd7664, %rd7661, %rd7663;
	shl.b64 	%rd7665, %rd7638, 1;
	mov.b64 	{%r488, %r489}, %rd7638;
	mov.b64 	{%r490, %r491}, %rd7642;
	shf.l.wrap.b32 	%r492, %r489, %r490, 1;
	shf.l.wrap.b32 	%r493, %r490, %r491, 1;
	mov.b64 	%rd7666, {%r492, %r493};
	mov.b64 	{%r494, %r495}, %rd7651;
	shf.l.wrap.b32 	%r496, %r491, %r494, 1;
	shf.l.wrap.b32 	%r497, %r494, %r495, 1;
	mov.b64 	%rd7667, {%r496, %r497};
	mov.b64 	{%r498, %r499}, %rd7657;
	shf.l.wrap.b32 	%r500, %r495, %r498, 1;
	shf.l.wrap.b32 	%r501, %r498, %r499, 1;
	mov.b64 	%rd7668, {%r500, %r501};
	mov.b64 	{%r502, %r503}, %rd7662;
	shf.l.wrap.b32 	%r504, %r499, %r502, 1;
	shf.l.wrap.b32 	%r505, %r502, %r503, 1;
	mov.b64 	%rd7669, {%r504, %r505};
	shr.u64 	%rd7670, %rd7664, 63;
	mov.b64 	{%r506, %r507}, %rd7664;
	shf.l.wrap.b32 	%r508, %r503, %r506, 1;
	shf.l.wrap.b32 	%r509, %r506, %r507, 1;
	mov.b64 	%rd7671, {%r508, %r509};
	mul.hi.u64 	%rd7672, %rd1595, %rd1595;
	mul.hi.u64 	%rd7673, %rd10044, %rd10044;
	mul.hi.u64 	%rd7674, %rd10045, %rd10045;
	mul.hi.u64 	%rd7675, %rd10046, %rd10046;
	add.s64 	%rd1608, %rd7665, %rd7672;
	setp.lt.u64 	%p4068, %rd1608, %rd7665;
	selp.u64 	%rd7676, 1, 0, %p4068;
	mad.lo.s64 	%rd7677, %rd10044, %rd10044, %rd7666;
	setp.lt.u64 	%p4069, %rd7677, %rd7666;
	add.s64 	%rd1609, %rd7677, %rd7676;
	setp.lt.u64 	%p4070, %rd1609, %rd7677;
	or.pred  	%p4071, %p4069, %p4070;
	selp.u64 	%rd7678, 1, 0, %p4071;
	add.s64 	%rd7679, %rd7667, %rd7673;
	setp.lt.u64 	%p4072, %rd7679, %rd7667;
	add.s64 	%rd1610, %rd7679, %rd7678;
	setp.lt.u64 	%p4073, %rd1610, %rd7679;
	or.pred  	%p4074, %p4072, %p4073;
	selp.u64 	%rd7680, 1, 0, %p4074;
	mad.lo.s64 	%rd7681, %rd10045, %rd10045, %rd7668;
	setp.lt.u64 	%p4075, %rd7681, %rd7668;
	add.s64 	%rd7682, %rd7681, %rd7680;
	setp.lt.u64 	%p4076, %rd7682, %rd7681;
	or.pred  	%p4077, %p4075, %p4076;
	selp.u64 	%rd7683, 1, 0, %p4077;
	add.s64 	%rd7684, %rd7669, %rd7674;
	setp.lt.u64 	%p4078, %rd7684, %rd7669;
	add.s64 	%rd7685, %rd7684, %rd7683;
	setp.lt.u64 	%p4079, %rd7685, %rd7684;
	or.pred  	%p4080, %p4078, %p4079;
	selp.u64 	%rd7686, 1, 0, %p4080;
	mad.lo.s64 	%rd7687, %rd10046, %rd10046, %rd7671;
	setp.lt.u64 	%p4081, %rd7687, %rd7671;
	add.s64 	%rd7688, %rd7687, %rd7686;
	setp.lt.u64 	%p4082, %rd7688, %rd7687;
	or.pred  	%p4083, %p4081, %p4082;
	selp.u64 	%rd7689, 1, 0, %p4083;
	add.s64 	%rd7690, %rd7670, %rd7675;
	add.s64 	%rd7691, %rd7690, %rd7689;
	shl.b64 	%rd7692, %rd7682, 32;
	mov.b64 	{%r510, %r511}, %rd7682;
	mov.b64 	{%r512, %r513}, %rd7685;
	mov.b64 	%rd7693, {%r511, %r512};
	mov.b64 	{%r514, %r515}, %rd7688;
	mov.b64 	%rd7694, {%r513, %r514};
	mov.b64 	{%r516, %r517}, %rd7691;
	mov.b64 	%rd7695, {%r515, %r516};
	shr.u64 	%rd7696, %rd7691, 32;
	mul.lo.s64 	%rd7697, %rd7682, 977;
	mov.b64 	%rd7698, 977;
	mul.hi.u64 	%rd7699, %rd7682, %rd7698;
	mul.lo.s64 	%rd7700, %rd7685, 977;
	mul.hi.u64 	%rd7701, %rd7685, %rd7698;
	add.s64 	%rd7702, %rd7700, %rd7699;
	setp.lt.u64 	%p4084, %rd7702, %rd7700;
	selp.u64 	%rd7703, 1, 0, %p4084;
	add.s64 	%rd7704, %rd7701, %rd7703;
	mul.lo.s64 	%rd7705, %rd7688, 977;
	mul.hi.u64 	%rd7706, %rd7688, %rd7698;
	add.s64 	%rd7707, %rd7705, %rd7704;
	setp.lt.u64 	%p4085, %rd7707, %rd7705;
	selp.u64 	%rd7708, 1, 0, %p4085;
	add.s64 	%rd7709, %rd7706, %rd7708;
	mul.lo.s64 	%rd7710, %rd7691, 977;
	mul.hi.u64 	%rd7711, %rd7691, %rd7698;
	add.s64 	%rd7712, %rd7710, %rd7709;
	setp.lt.u64 	%p4086, %rd7712, %rd7710;
	selp.u64 	%rd7713, 1, 0, %p4086;
	add.s64 	%rd7714, %rd7711, %rd7713;
	add.s64 	%rd10051, %rd7697, %rd7692;
	setp.lt.u64 	%p4087, %rd10051, %rd7697;
	selp.u64 	%rd7715, 1, 0, %p4087;
	add.s64 	%rd7716, %rd7702, %rd7693;
	setp.lt.u64 	%p4088, %rd7716, %rd7702;
	add.s64 	%rd10052, %rd7716, %rd7715;
	setp.lt.u64 	%p4089, %rd10052, %rd7716;
	or.pred  	%p4090, %p4088, %p4089;
	selp.u64 	%rd7717, 1, 0, %p4090;
	add.s64 	%rd7718, %rd7707, %rd7694;
	setp.lt.u64 	%p4091, %rd7718, %rd7707;
	add.s64 	%rd10053, %rd7718, %rd7717;
	setp.lt.u64 	%p4092, %rd10053, %rd7718;
	or.pred  	%p4093, %p4091, %p4092;
	selp.u64 	%rd7719, 1, 0, %p4093;
	add.s64 	%rd7720, %rd7712, %rd7695;
	setp.lt.u64 	%p4094, %rd7720, %rd7712;
	add.s64 	%rd10054, %rd7720, %rd7719;
	setp.lt.u64 	%p4095, %rd10054, %rd7720;
	or.pred  	%p4096, %p4094, %p4095;
	selp.u64 	%rd7721, 1, 0, %p4096;
	add.s64 	%rd7722, %rd7714, %rd7696;
	add.s64 	%rd1615, %rd7722, %rd7721;
	setp.eq.s64 	%p4097, %rd1615, 0;
	mov.b64 	%rd10055, 0;
	@%p4097 bra 	$L__BB1_848;
	shl.b64 	%rd7723, %rd1615, 32;
	shr.u64 	%rd7724, %rd1615, 32;
	mov.b64 	%rd7725, 977;
	mul.hi.u64 	%rd7726, %rd1615, %rd7725;
	mad.lo.s64 	%rd7727, %rd1615, 977, %rd7723;
	setp.lt.u64 	%p4098, %rd7727, %rd7723;
	selp.u64 	%rd7728, 1, 0, %p4098;
	add.s64 	%rd10051, %rd7727, %rd10051;
	setp.lt.u64 	%p4099, %rd10051, %rd7727;
	selp.u64 	%rd7729, 1, 0, %p4099;
	add.s64 	%rd7730, %rd7729, %rd7728;
	add.s64 	%rd7731, %rd7724, %rd7726;
	setp.lt.u64 	%p4100, %rd7731, %rd7724;
	selp.u64 	%rd7732, 1, 0, %p4100;
	add.s64 	%rd7733, %rd10052, %rd7731;
	add.s64 	%rd7734, %rd7733, %rd7730;
	setp.lt.u64 	%p4101, %rd7734, %rd10052;
	not.b64 	%rd7735, %rd7731;
	setp.gt.u64 	%p4102, %rd7730, %rd7735;
	or.pred  	%p4103, %p4102, %p4101;
	selp.u64 	%rd7736, 1, 0, %p4103;
	add.s64 	%rd7737, %rd10053, %rd7732;
	add.s64 	%rd1618, %rd7737, %rd7736;
	setp.lt.u64 	%p4104, %rd1618, %rd10053;
	selp.u64 	%rd7738, 1, 0, %p4104;
	add.s64 	%rd1619, %rd10054, %rd7738;
	setp.lt.u64 	%p4105, %rd1619, %rd10054;
	selp.u64 	%rd10055, 1, 0, %p4105;
	mov.u64 	%rd10052, %rd7734;
	mov.u64 	%rd10053, %rd1618;
	mov.u64 	%rd10054, %rd1619;
$L__BB1_848:
	mad.lo.s64 	%rd10056, %rd1595, %rd1595, %rd10051;
	setp.lt.u64 	%p4106, %rd10056, %rd10051;
	selp.u64 	%rd7739, 1, 0, %p4106;
	add.s64 	%rd7740, %rd10052, %rd1608;
	setp.lt.u64 	%p4107, %rd7740, %rd10052;
	add.s64 	%rd10057, %rd7740, %rd7739;
	setp.lt.u64 	%p4108, %rd10057, %rd7740;
	or.pred  	%p4109, %p4107, %p4108;
	selp.u64 	%rd7741, 1, 0, %p4109;
	add.s64 	%rd7742, %rd10053, %rd1609;
	setp.lt.u64 	%p4110, %rd7742, %rd10053;
	add.s64 	%rd10058, %rd7742, %rd7741;
	setp.lt.u64 	%p4111, %rd10058, %rd7742;
	or.pred  	%p4112, %p4110, %p4111;
	selp.u64 	%rd7743, 1, 0, %p4112;
	add.s64 	%rd7744, %rd10054, %rd1610;
	setp.lt.u64 	%p4113, %rd7744, %rd10054;
	add.s64 	%rd10059, %rd7744, %rd7743;
	setp.lt.u64 	%p4114, %rd10059, %rd7744;
	or.pred  	%p4115, %p4113, %p4114;
	selp.u64 	%rd7746, 1, 0, %p4115;
	add.s64 	%rd1630, %rd10055, %rd7746;
	setp.ne.s64 	%p4116, %rd1630, 0;
	setp.gt.u64 	%p4117, %rd10059, %rd1226;
	or.pred  	%p4118, %p4116, %p4117;
	@%p4118 bra 	$L__BB1_854;
	setp.lt.u64 	%p4119, %rd10059, %rd1226;
	@%p4119 bra 	$L__BB1_867;
	setp.gt.u64 	%p4120, %rd10058, %rd1227;
	@%p4120 bra 	$L__BB1_854;
	setp.lt.u64 	%p4121, %rd10058, %rd1227;
	@%p4121 bra 	$L__BB1_867;
	setp.gt.u64 	%p4122, %rd10057, %rd1228;
	@%p4122 bra 	$L__BB1_854;
	setp.lt.u64 	%p4123, %rd10057, %rd1228;
	setp.lt.u64 	%p4124, %rd10056, %rd1229;
	or.pred  	%p4125, %p4123, %p4124;
	@%p4125 bra 	$L__BB1_867;
$L__BB1_854:
	sub.s64 	%rd1631, %rd10056, %rd1229;
	setp.lt.u64 	%p4126, %rd10056, %rd1229;
	selp.u64 	%rd7747, 1, 0, %p4126;
	sub.s64 	%rd7748, %rd10057, %rd1228;
	setp.lt.u64 	%p4127, %rd10057, %rd1228;
	selp.s64 	%rd7749, -1, 0, %p4126;
	add.s64 	%rd10057, %rd7748, %rd7749;
	setp.lt.u64 	%p4128, %rd7748, %rd7747;
	or.pred  	%p4129, %p4127, %p4128;
	selp.u64 	%rd7750, 1, 0, %p4129;
	sub.s64 	%rd7751, %rd10058, %rd1227;
	setp.lt.u64 	%p4130, %rd10058, %rd1227;
	selp.s64 	%rd7752, -1, 0, %p4129;
	add.s64 	%rd10058, %rd7751, %rd7752;
	setp.lt.u64 	%p4131, %rd7751, %rd7750;
	or.pred  	%p4132, %p4130, %p4131;
	selp.u64 	%rd7753, 1, 0, %p4132;
	sub.s64 	%rd7754, %rd10059, %rd1226;
	setp.lt.u64 	%p4133, %rd10059, %rd1226;
	selp.s64 	%rd7755, -1, 0, %p4132;
	add.s64 	%rd10059, %rd7754, %rd7755;
	setp.lt.u64 	%p4134, %rd7754, %rd7753;
	or.pred  	%p4135, %p4133, %p4134;
	selp.s64 	%rd7756, -1, 0, %p4135;
	add.s64 	%rd1635, %rd1630, %rd7756;
	setp.ne.s64 	%p4136, %rd1635, 0;
	setp.gt.u64 	%p4137, %rd10059, %rd1226;
	or.pred  	%p4138, %p4136, %p4137;
	@%p4138 bra 	$L__BB1_860;
	setp.lt.u64 	%p4139, %rd10059, %rd1226;
	mov.u64 	%rd10056, %rd1631;
	@%p4139 bra 	$L__BB1_867;
	setp.gt.u64 	%p4140, %rd10058, %rd1227;
	@%p4140 bra 	$L__BB1_860;
	setp.lt.u64 	%p4141, %rd10058, %rd1227;
	mov.u64 	%rd10056, %rd1631;
	@%p4141 bra 	$L__BB1_867;
	setp.gt.u64 	%p4142, %rd10057, %rd1228;
	@%p4142 bra 	$L__BB1_860;
	setp.lt.u64 	%p4143, %rd10057, %rd1228;
	setp.lt.u64 	%p4144, %rd1631, %rd1229;
	or.pred  	%p4145, %p4143, %p4144;
	mov.u64 	%rd10056, %rd1631;
	@%p4145 bra 	$L__BB1_867;
$L__BB1_860:
	sub.s64 	%rd1636, %rd1631, %rd1229;
	setp.lt.u64 	%p4146, %rd1631, %rd1229;
	selp.u64 	%rd7757, 1, 0, %p4146;
	sub.s64 	%rd7758, %rd10057, %rd1228;
	setp.lt.u64 	%p4147, %rd10057, %rd1228;
	selp.s64 	%rd7759, -1, 0, %p4146;
	add.s64 	%rd10057, %rd7758, %rd7759;
	setp.lt.u64 	%p4148, %rd7758, %rd7757;
	or.pred  	%p4149, %p4147, %p4148;
	selp.u64 	%rd7760, 1, 0, %p4149;
	sub.s64 	%rd7761, %rd10058, %rd1227;
	setp.lt.u64 	%p4150, %rd10058, %rd1227;
	selp.s64 	%rd7762, -1, 0, %p4149;
	add.s64 	%rd10058, %rd7761, %rd7762;
	setp.lt.u64 	%p4151, %rd7761, %rd7760;
	or.pred  	%p4152, %p4150, %p4151;
	selp.u64 	%rd7763, 1, 0, %p4152;
	sub.s64 	%rd7764, %rd10059, %rd1226;
	setp.lt.u64 	%p4153, %rd10059, %rd1226;
	selp.s64 	%rd7765, -1, 0, %p4152;
	add.s64 	%rd10059, %rd7764, %rd7765;
	setp.lt.u64 	%p4154, %rd7764, %rd7763;
	or.pred  	%p4155, %p4153, %p4154;
	selp.u64 	%rd7766, 1, 0, %p4155;
	setp.ne.s64 	%p4156, %rd1635, %rd7766;
	setp.gt.u64 	%p4157, %rd10059, %rd1226;
	or.pred  	%p4158, %p4156, %p4157;
	@%p4158 bra 	$L__BB1_866;
	setp.lt.u64 	%p4159, %rd10059, %rd1226;
	mov.u64 	%rd10056, %rd1636;
	@%p4159 bra 	$L__BB1_867;
	setp.gt.u64 	%p4160, %rd10058, %rd1227;
	@%p4160 bra 	$L__BB1_866;
	setp.lt.u64 	%p4161, %rd10058, %rd1227;
	mov.u64 	%rd10056, %rd1636;
	@%p4161 bra 	$L__BB1_867;
	setp.gt.u64 	%p4162, %rd10057, %rd1228;
	@%p4162 bra 	$L__BB1_866;
	setp.lt.u64 	%p4163, %rd10057, %rd1228;
	setp.lt.u64 	%p4164, %rd1636, %rd1229;
	or.pred  	%p4165, %p4163, %p4164;
	mov.u64 	%rd10056, %rd1636;
	@%p4165 bra 	$L__BB1_867;
$L__BB1_866:
	sub.s64 	%rd10056, %rd1636, %rd1229;
	setp.lt.u64 	%p4166, %rd1636, %rd1229;
	selp.u64 	%rd7767, 1, 0, %p4166;
	sub.s64 	%rd7768, %rd10057, %rd1228;
	setp.lt.u64 	%p4167, %rd10057, %rd1228;
	selp.s64 	%rd7769, -1, 0, %p4166;
	add.s64 	%rd10057, %rd7768, %rd7769;
	setp.lt.u64 	%p4168, %rd7768, %rd7767;
	or.pred  	%p4169, %p4167, %p4168;
	selp.u64 	%rd7770, 1, 0, %p4169;
	sub.s64 	%rd7771, %rd10058, %rd1227;
	setp.lt.u64 	%p4170, %rd10058, %rd1227;
	selp.s64 	%rd7772, -1, 0, %p4169;
	add.s64 	%rd10058, %rd7771, %rd7772;
	setp.lt.u64 	%p4171, %rd7771, %rd7770;
	or.pred  	%p4172, %p4170, %p4171;
	selp.s64 	%rd7773, -1, 0, %p4172;
	sub.s64 	%rd7774, %rd10059, %rd1226;
	add.s64 	%rd10059, %rd7774, %rd7773;
$L__BB1_867:
	mul.hi.u64 	%rd7776, %rd10056, %rd1595;
	mul.lo.s64 	%rd7777, %rd10044, %rd10056;
	mul.hi.u64 	%rd7778, %rd10056, %rd10044;
	add.s64 	%rd7779, %rd7777, %rd7776;
	setp.lt.u64 	%p4173, %rd7779, %rd7777;
	selp.u64 	%rd7780, 1, 0, %p4173;
	add.s64 	%rd7781, %rd7778, %rd7780;
	mul.lo.s64 	%rd7782, %rd10045, %rd10056;
	mul.hi.u64 	%rd7783, %rd10056, %rd10045;
	add.s64 	%rd7784, %rd7782, %rd7781;
	setp.lt.u64 	%p4174, %rd7784, %rd7782;
	selp.u64 	%rd7785, 1, 0, %p4174;
	add.s64 	%rd7786, %rd7783, %rd7785;
	mul.lo.s64 	%rd7787, %rd10046, %rd10056;
	mul.hi.u64 	%rd7788, %rd10056, %rd10046;
	add.s64 	%rd7789, %rd7787, %rd7786;
	setp.lt.u64 	%p4175, %rd7789, %rd7787;
	selp.u64 	%rd7790, 1, 0, %p4175;
	add.s64 	%rd7791, %rd7788, %rd7790;
	mul.hi.u64 	%rd7792, %rd10057, %rd1595;
	mad.lo.s64 	%rd1648, %rd1595, %rd10057, %rd7779;
	setp.lt.u64 	%p4176, %rd1648, %rd7779;
	selp.u64 	%rd7793, 1, 0, %p4176;
	add.s64 	%rd7794, %rd7792, %rd7793;
	mul.hi.u64 	%rd7795, %rd10057, %rd10044;
	mad.lo.s64 	%rd7796, %rd10044, %rd10057, %rd7784;
	setp.lt.u64 	%p4177, %rd7796, %rd7784;
	selp.u64 	%rd7797, 1, 0, %p4177;
	add.s64 	%rd7798, %rd7796, %rd7794;
	setp.lt.u64 	%p4178, %rd7798, %rd7796;
	selp.u64 	%rd7799, 1, 0, %p4178;
	add.s64 	%rd7800, %rd7795, %rd7797;
	add.s64 	%rd7801, %rd7800, %rd7799;
	mul.hi.u64 	%rd7802, %rd10057, %rd10045;
	mad.lo.s64 	%rd7803, %rd10045, %rd10057, %rd7789;
	setp.lt.u64 	%p4179, %rd7803, %rd7789;
	selp.u64 	%rd7804, 1, 0, %p4179;
	add.s64 	%rd7805, %rd7803, %rd7801;
	setp.lt.u64 	%p4180, %rd7805, %rd7803;
	selp.u64 	%rd7806, 1, 0, %p4180;
	add.s64 	%rd7807, %rd7802, %rd7804;
	add.s64 	%rd7808, %rd7807, %rd7806;
	mul.hi.u64 	%rd7809, %rd10057, %rd10046;
	mad.lo.s64 	%rd7810, %rd10046, %rd10057, %rd7791;
	setp.lt.u64 	%p4181, %rd7810, %rd7791;
	selp.u64 	%rd7811, 1, 0, %p4181;
	add.s64 	%rd7812, %rd7810, %rd7808;
	setp.lt.u64 	%p4182, %rd7812, %rd7810;
	selp.u64 	%rd7813, 1, 0, %p4182;
	add.s64 	%rd7814, %rd7809, %rd7811;
	add.s64 	%rd7815, %rd7814, %rd7813;
	mul.hi.u64 	%rd7816, %rd10058, %rd1595;
	mad.lo.s64 	%rd1649, %rd1595, %rd10058, %rd7798;
	setp.lt.u64 	%p4183, %rd1649, %rd7798;
	selp.u64 	%rd7817, 1, 0, %p4183;
	add.s64 	%rd7818, %rd7816, %rd7817;
	mul.hi.u64 	%rd7819, %rd10058, %rd10044;
	mad.lo.s64 	%rd7820, %rd10044, %rd10058, %rd7805;
	setp.lt.u64 	%p4184, %rd7820, %rd7805;
	selp.u64 	%rd7821, 1, 0, %p4184;
	add.s64 	%rd7822, %rd7820, %rd7818;
	setp.lt.u64 	%p4185, %rd7822, %rd7820;
	selp.u64 	%rd7823, 1, 0, %p4185;
	add.s64 	%rd7824, %rd7819, %rd7821;
	add.s64 	%rd7825, %rd7824, %rd7823;
	mul.hi.u64 	%rd7826, %rd10058, %rd10045;
	mad.lo.s64 	%rd7827, %rd10045, %rd10058, %rd7812;
	setp.lt.u64 	%p4186, %rd7827, %rd7812;
	selp.u64 	%rd7828, 1, 0, %p4186;
	add.s64 	%rd7829, %rd7827, %rd7825;
	setp.lt.u64 	%p4187, %rd7829, %rd7827;
	selp.u64 	%rd7830, 1, 0, %p4187;
	add.s64 	%rd7831, %rd7826, %rd7828;
	add.s64 	%rd7832, %rd7831, %rd7830;
	mul.hi.u64 	%rd7833, %rd10058, %rd10046;
	mad.lo.s64 	%rd7834, %rd10046, %rd10058, %rd7815;
	setp.lt.u64 	%p4188, %rd7834, %rd7815;
	selp.u64 	%rd7835, 1, 0, %p4188;
	add.s64 	%rd7836, %rd7834, %rd7832;
	setp.lt.u64 	%p4189, %rd7836, %rd7834;
	selp.u64 	%rd7837, 1, 0, %p4189;
	add.s64 	%rd7838, %rd7833, %rd7835;
	add.s64 	%rd7839, %rd7838, %rd7837;
	mul.hi.u64 	%rd7840, %rd10059, %rd1595;
	mad.lo.s64 	%rd1650, %rd1595, %rd10059, %rd7822;
	setp.lt.u64 	%p4190, %rd1650, %rd7822;
	selp.u64 	%rd7841, 1, 0, %p4190;
	add.s64 	%rd7842, %rd7840, %rd7841;
	mul.hi.u64 	%rd7843, %rd10059, %rd10044;
	mad.lo.s64 	%rd7844, %rd10044, %rd10059, %rd7829;
	setp.lt.u64 	%p4191, %rd7844, %rd7829;
	selp.u64 	%rd7845, 1, 0, %p4191;
	add.s64 	%rd7846, %rd7844, %rd7842;
	setp.lt.u64 	%p4192, %rd7846, %rd7844;
	selp.u64 	%rd7847, 1, 0, %p4192;
	add.s64 	%rd7848, %rd7843, %rd7845;
	add.s64 	%rd7849, %rd7848, %rd7847;
	mul.hi.u64 	%rd7850, %rd10059, %rd10045;
	mad.lo.s64 	%rd7851, %rd10045, %rd10059, %rd7836;
	setp.lt.u64 	%p4193, %rd7851, %rd7836;
	selp.u64 	%rd7852, 1, 0, %p4193;
	add.s64 	%rd7853, %rd7851, %rd7849;
	setp.lt.u64 	%p4194, %rd7853, %rd7851;
	selp.u64 	%rd7854, 1, 0, %p4194;
	add.s64 	%rd7855, %rd7850, %rd7852;
	add.s64 	%rd7856, %rd7855, %rd7854;
	mul.hi.u64 	%rd7857, %rd10059, %rd10046;
	mad.lo.s64 	%rd7858, %rd10046, %rd10059, %rd7839;
	setp.lt.u64 	%p4195, %rd7858, %rd7839;
	selp.u64 	%rd7859, 1, 0, %p4195;
	add.s64 	%rd7860, %rd7858, %rd7856;
	setp.lt.u64 	%p4196, %rd7860, %rd7858;
	selp.u64 	%rd7861, 1, 0, %p4196;
	add.s64 	%rd7862, %rd7857, %rd7859;
	add.s64 	%rd7863, %rd7862, %rd7861;
	shl.b64 	%rd7864, %rd7846, 32;
	mov.b64 	{%r518, %r519}, %rd7846;
	mov.b64 	{%r520, %r521}, %rd7853;
	mov.b64 	%rd7865, {%r519, %r520};
	mov.b64 	{%r522, %r523}, %rd7860;
	mov.b64 	%rd7866, {%r521, %r522};
	mov.b64 	{%r524, %r525}, %rd7863;
	mov.b64 	%rd7867, {%r523, %r524};
	shr.u64 	%rd7868, %rd7863, 32;
	mul.lo.s64 	%rd7869, %rd7846, 977;
	mov.b64 	%rd7870, 977;
	mul.hi.u64 	%rd7871, %rd7846, %rd7870;
	mul.lo.s64 	%rd7872, %rd7853, 977;
	mul.hi.u64 	%rd7873, %rd7853, %rd7870;
	add.s64 	%rd7874, %rd7872, %rd7871;
	setp.lt.u64 	%p4197, %rd7874, %rd7872;
	selp.u64 	%rd7875, 1, 0, %p4197;
	add.s64 	%rd7876, %rd7873, %rd7875;
	mul.lo.s64 	%rd7877, %rd7860, 977;
	mul.hi.u64 	%rd7878, %rd7860, %rd7870;
	add.s64 	%rd7879, %rd7877, %rd7876;
	setp.lt.u64 	%p4198, %rd7879, %rd7877;
	selp.u64 	%rd7880, 1, 0, %p4198;
	add.s64 	%rd7881, %rd7878, %rd7880;
	mul.lo.s64 	%rd7882, %rd7863, 977;
	mul.hi.u64 	%rd7883, %rd7863, %rd7870;
	add.s64 	%rd7884, %rd7882, %rd7881;
	setp.lt.u64 	%p4199, %rd7884, %rd7882;
	selp.u64 	%rd7885, 1, 0, %p4199;
	add.s64 	%rd7886, %rd7883, %rd7885;
	add.s64 	%rd10060, %rd7869, %rd7864;
	setp.lt.u64 	%p4200, %rd10060, %rd7869;
	selp.u64 	%rd7887, 1, 0, %p4200;
	add.s64 	%rd7888, %rd7874, %rd7865;
	setp.lt.u64 	%p4201, %rd7888, %rd7874;
	add.s64 	%rd10061, %rd7888, %rd7887;
	setp.lt.u64 	%p4202, %rd10061, %rd7888;
	or.pred  	%p4203, %p4201, %p4202;
	selp.u64 	%rd7889, 1, 0, %p4203;
	add.s64 	%rd7890, %rd7879, %rd7866;
	setp.lt.u64 	%p4204, %rd7890, %rd7879;
	add.s64 	%rd10062, %rd7890, %rd7889;
	setp.lt.u64 	%p4205, %rd10062, %rd7890;
	or.pred  	%p4206, %p4204, %p4205;
	selp.u64 	%rd7891, 1, 0, %p4206;
	add.s64 	%rd7892, %rd7884, %rd7867;
	setp.lt.u64 	%p4207, %rd7892, %rd7884;
	add.s64 	%rd10063, %rd7892, %rd7891;
	setp.lt.u64 	%p4208, %rd10063, %rd7892;
	or.pred  	%p4209, %p4207, %p4208;
	selp.u64 	%rd7893, 1, 0, %p4209;
	add.s64 	%rd7894, %rd7886, %rd7868;
	add.s64 	%rd1655, %rd7894, %rd7893;
	setp.eq.s64 	%p4210, %rd1655, 0;
	mov.b64 	%rd10064, 0;
	@%p4210 bra 	$L__BB1_869;
	shl.b64 	%rd7895, %rd1655, 32;
	shr.u64 	%rd7896, %rd1655, 32;
	mov.b64 	%rd7897, 977;
	mul.hi.u64 	%rd7898, %rd1655, %rd7897;
	mad.lo.s64 	%rd7899, %rd1655, 977, %rd7895;
	setp.lt.u64 	%p4211, %rd7899, %rd7895;
	selp.u64 	%rd7900, 1, 0, %p4211;
	add.s64 	%rd10060, %rd7899, %rd10060;
	setp.lt.u64 	%p4212, %rd10060, %rd7899;
	selp.u64 	%rd7901, 1, 0, %p4212;
	add.s64 	%rd7902, %rd7901, %rd7900;
	add.s64 	%rd7903, %rd7896, %rd7898;
	setp.lt.u64 	%p4213, %rd7903, %rd7896;
	selp.u64 	%rd7904, 1, 0, %p4213;
	add.s64 	%rd7905, %rd10061, %rd7903;
	add.s64 	%rd7906, %rd7905, %rd7902;
	setp.lt.u64 	%p4214, %rd7906, %rd10061;
	not.b64 	%rd7907, %rd7903;
	setp.gt.u64 	%p4215, %rd7902, %rd7907;
	or.pred  	%p4216, %p4215, %p4214;
	selp.u64 	%rd7908, 1, 0, %p4216;
	add.s64 	%rd7909, %rd10062, %rd7904;
	add.s64 	%rd1658, %rd7909, %rd7908;
	setp.lt.u64 	%p4217, %rd1658, %rd10062;
	selp.u64 	%rd7910, 1, 0, %p4217;
	add.s64 	%rd1659, %rd10063, %rd7910;
	setp.lt.u64 	%p4218, %rd1659, %rd10063;
	selp.u64 	%rd10064, 1, 0, %p4218;
	mov.u64 	%rd10061, %rd7906;
	mov.u64 	%rd10062, %rd1658;
	mov.u64 	%rd10063, %rd1659;
$L__BB1_869:
	mad.lo.s64 	%rd10065, %rd1595, %rd10056, %rd10060;
	setp.lt.u64 	%p4219, %rd10065, %rd10060;
	selp.u64 	%rd7911, 1, 0, %p4219;
	add.s64 	%rd7912, %rd10061, %rd1648;
	setp.lt.u64 	%p4220, %rd7912, %rd10061;
	add.s64 	%rd10066, %rd7912, %rd7911;
	setp.lt.u64 	%p4221, %rd10066, %rd7912;
	or.pred  	%p4222, %p4220, %p4221;
	selp.u64 	%rd7913, 1, 0, %p4222;
	add.s64 	%rd7914, %rd10062, %rd1649;
	setp.lt.u64 	%p4223, %rd7914, %rd10062;
	add.s64 	%rd10067, %rd7914, %rd7913;
	setp.lt.u64 	%p4224, %rd10067, %rd7914;
	or.pred  	%p4225, %p4223, %p4224;
	selp.u64 	%rd7915, 1, 0, %p4225;
	add.s64 	%rd7916, %rd10063, %rd1650;
	setp.lt.u64 	%p4226, %rd7916, %rd10063;
	add.s64 	%rd10068, %rd7916, %rd7915;
	setp.lt.u64 	%p4227, %rd10068, %rd7916;
	or.pred  	%p4228, %p4226, %p4227;
	selp.u64 	%rd7918, 1, 0, %p4228;
	add.s64 	%rd1670, %rd10064, %rd7918;
	setp.ne.s64 	%p4229, %rd1670, 0;
	setp.gt.u64 	%p4230, %rd10068, %rd1226;
	or.pred  	%p4231, %p4229, %p4230;
	@%p4231 bra 	$L__BB1_875;
	setp.lt.u64 	%p4232, %rd10068, %rd1226;
	@%p4232 bra 	$L__BB1_888;
	setp.gt.u64 	%p4233, %rd10067, %rd1227;
	@%p4233 bra 	$L__BB1_875;
	setp.lt.u64 	%p4234, %rd10067, %rd1227;
	@%p4234 bra 	$L__BB1_888;
	setp.gt.u64 	%p4235, %rd10066, %rd1228;
	@%p4235 bra 	$L__BB1_875;
	setp.lt.u64 	%p4236, %rd10066, %rd1228;
	setp.lt.u64 	%p4237, %rd10065, %rd1229;
	or.pred  	%p4238, %p4236, %p4237;
	@%p4238 bra 	$L__BB1_888;
$L__BB1_875:
	sub.s64 	%rd1671, %rd10065, %rd1229;
	setp.lt.u64 	%p4239, %rd10065, %rd1229;
	selp.u64 	%rd7919, 1, 0, %p4239;
	sub.s64 	%rd7920, %rd10066, %rd1228;
	setp.lt.u64 	%p4240, %rd10066, %rd1228;
	selp.s64 	%rd7921, -1, 0, %p4239;
	add.s64 	%rd10066, %rd7920, %rd7921;
	setp.lt.u64 	%p4241, %rd7920, %rd7919;
	or.pred  	%p4242, %p4240, %p4241;
	selp.u64 	%rd7922, 1, 0, %p4242;
	sub.s64 	%rd7923, %rd10067, %rd1227;
	setp.lt.u64 	%p4243, %rd10067, %rd1227;
	selp.s64 	%rd7924, -1, 0, %p4242;
	add.s64 	%rd10067, %rd7923, %rd7924;
	setp.lt.u64 	%p4244, %rd7923, %rd7922;
	or.pred  	%p4245, %p4243, %p4244;
	selp.u64 	%rd7925, 1, 0, %p4245;
	sub.s64 	%rd7926, %rd10068, %rd1226;
	setp.lt.u64 	%p4246, %rd10068, %rd1226;
	selp.s64 	%rd7927, -1, 0, %p4245;
	add.s64 	%rd10068, %rd7926, %rd7927;
	setp.lt.u64 	%p4247, %rd7926, %rd7925;
	or.pred  	%p4248, %p4246, %p4247;
	selp.s64 	%rd7928, -1, 0, %p4248;
	add.s64 	%rd1675, %rd1670, %rd7928;
	setp.ne.s64 	%p4249, %rd1675, 0;
	setp.gt.u64 	%p4250, %rd10068, %rd1226;
	or.pred  	%p4251, %p4249, %p4250;
	@%p4251 bra 	$L__BB1_881;
	setp.lt.u64 	%p4252, %rd10068, %rd1226;
	mov.u64 	%rd10065, %rd1671;
	@%p4252 bra 	$L__BB1_888;
	setp.gt.u64 	%p4253, %rd10067, %rd1227;
	@%p4253 bra 	$L__BB1_881;
	setp.lt.u64 	%p4254, %rd10067, %rd1227;
	mov.u64 	%rd10065, %rd1671;
	@%p4254 bra 	$L__BB1_888;
	setp.gt.u64 	%p4255, %rd10066, %rd1228;
	@%p4255 bra 	$L__BB1_881;
	setp.lt.u64 	%p4256, %rd10066, %rd1228;
	setp.lt.u64 	%p4257, %rd1671, %rd1229;
	or.pred  	%p4258, %p4256, %p4257;
	mov.u64 	%rd10065, %rd1671;
	@%p4258 bra 	$L__BB1_888;
$L__BB1_881:
	sub.s64 	%rd1676, %rd1671, %rd1229;
	setp.lt.u64 	%p4259, %rd1671, %rd1229;
	selp.u64 	%rd7929, 1, 0, %p4259;
	sub.s64 	%rd7930, %rd10066, %rd1228;
	setp.lt.u64 	%p4260, %rd10066, %rd1228;
	selp.s64 	%rd7931, -1, 0, %p4259;
	add.s64 	%rd10066, %rd7930, %rd7931;
	setp.lt.u64 	%p4261, %rd7930, %rd7929;
	or.pred  	%p4262, %p4260, %p4261;
	selp.u64 	%rd7932, 1, 0, %p4262;
	sub.s64 	%rd7933, %rd10067, %rd1227;
	setp.lt.u64 	%p4263, %rd10067, %rd1227;
	selp.s64 	%rd7934, -1, 0, %p4262;
	add.s64 	%rd10067, %rd7933, %rd7934;
	setp.lt.u64 	%p4264, %rd7933, %rd7932;
	or.pred  	%p4265, %p4263, %p4264;
	selp.u64 	%rd7935, 1, 0, %p4265;
	sub.s64 	%rd7936, %rd10068, %rd1226;
	setp.lt.u64 	%p4266, %rd10068, %rd1226;
	selp.s64 	%rd7937, -1, 0, %p4265;
	add.s64 	%rd10068, %rd7936, %rd7937;
	setp.lt.u64 	%p4267, %rd7936, %rd7935;
	or.pred  	%p4268, %p4266, %p4267;
	selp.u64 	%rd7938, 1, 0, %p4268;
	setp.ne.s64 	%p4269, %rd1675, %rd7938;
	setp.gt.u64 	%p4270, %rd10068, %rd1226;
	or.pred  	%p4271, %p4269, %p4270;
	@%p4271 bra 	$L__BB1_887;
	setp.lt.u64 	%p4272, %rd10068, %rd1226;
	mov.u64 	%rd10065, %rd1676;
	@%p4272 bra 	$L__BB1_888;
	setp.gt.u64 	%p4273, %rd10067, %rd1227;
	@%p4273 bra 	$L__BB1_887;
	setp.lt.u64 	%p4274, %rd10067, %rd1227;
	mov.u64 	%rd10065, %rd1676;
	@%p4274 bra 	$L__BB1_888;
	setp.gt.u64 	%p4275, %rd10066, %rd1228;
	@%p4275 bra 	$L__BB1_887;
	setp.lt.u64 	%p4276, %rd10066, %rd1228;
	setp.lt.u64 	%p4277, %rd1676, %rd1229;
	or.pred  	%p4278, %p4276, %p4277;
	mov.u64 	%rd10065, %rd1676;
	@%p4278 bra 	$L__BB1_888;
$L__BB1_887:
	sub.s64 	%rd10065, %rd1676, %rd1229;
	setp.lt.u64 	%p4279, %rd1676, %rd1229;
	selp.u64 	%rd7939, 1, 0, %p4279;
	sub.s64 	%rd7940, %rd10066, %rd1228;
	setp.lt.u64 	%p4280, %rd10066, %rd1228;
	selp.s64 	%rd7941, -1, 0, %p4279;
	add.s64 	%rd10066, %rd7940, %rd7941;
	setp.lt.u64 	%p4281, %rd7940, %rd7939;
	or.pred  	%p4282, %p4280, %p4281;
	selp.u64 	%rd7942, 1, 0, %p4282;
	sub.s64 	%rd7943, %rd10067, %rd1227;
	setp.lt.u64 	%p4283, %rd10067, %rd1227;
	selp.s64 	%rd7944, -1, 0, %p4282;
	add.s64 	%rd10067, %rd7943, %rd7944;
	setp.lt.u64 	%p4284, %rd7943, %rd7942;
	or.pred  	%p4285, %p4283, %p4284;
	selp.s64 	%rd7945, -1, 0, %p4285;
	sub.s64 	%rd7946, %rd10068, %rd1226;
	add.s64 	%rd10068, %rd7946, %rd7945;
$L__BB1_888:
	mul.lo.s64 	%rd7948, %rd10048, %rd1607;
	mul.hi.u64 	%rd7949, %rd1607, %rd10048;
	mul.lo.s64 	%rd7950, %rd10049, %rd1607;
	mul.hi.u64 	%rd7951, %rd1607, %rd10049;
	add.s64 	%rd7952, %rd7950, %rd7949;
	setp.lt.u64 	%p4286, %rd7952, %rd7950;
	selp.u64 	%rd7953, 1, 0, %p4286;
	add.s64 	%rd7954, %rd7951, %rd7953;
	mul.lo.s64 	%rd7955, %rd10050, %rd1607;
	mul.hi.u64 	%rd7956, %rd1607, %rd10050;
	add.s64 	%rd7957, %rd7955, %rd7954;
	setp.lt.u64 	%p4287, %rd7957, %rd7955;
	selp.u64 	%rd7958, 1, 0, %p4287;
	add.s64 	%rd7959, %rd7956, %rd7958;
	mul.hi.u64 	%rd7960, %rd10048, %rd10049;
	mad.lo.s64 	%rd7961, %rd10049, %rd10048, %rd7957;
	setp.lt.u64 	%p4288, %rd7961, %rd7957;
	selp.u64 	%rd7962, 1, 0, %p4288;
	add.s64 	%rd7963, %rd7960, %rd7962;
	mul.hi.u64 	%rd7964, %rd10048, %rd10050;
	mad.lo.s64 	%rd7965, %rd10050, %rd10048, %rd7959;
	setp.lt.u64 	%p4289, %rd7965, %rd7959;
	selp.u64 	%rd7966, 1, 0, %p4289;
	add.s64 	%rd7967, %rd7965, %rd7963;
	setp.lt.u64 	%p4290, %rd7967, %rd7965;
	selp.u64 	%rd7968, 1, 0, %p4290;
	add.s64 	%rd7969, %rd7964, %rd7966;
	add.s64 	%rd7970, %rd7969, %rd7968;
	mul.hi.u64 	%rd7971, %rd10049, %rd10050;
	mad.lo.s64 	%rd7972, %rd10050, %rd10049, %rd7970;
	setp.lt.u64 	%p4291, %rd7972, %rd7970;
	selp.u64 	%rd7973, 1, 0, %p4291;
	add.s64 	%rd7974, %rd7971, %rd7973;
	shl.b64 	%rd7975, %rd7948, 1;
	mov.b64 	{%r526, %r527}, %rd7948;
	mov.b64 	{%r528, %r529}, %rd7952;
	shf.l.wrap.b32 	%r530, %r527, %r528, 1;
	shf.l.wrap.b32 	%r531, %r528, %r529, 1;
	mov.b64 	%rd7976, {%r530, %r531};
	mov.b64 	{%r532, %r533}, %rd7961;
	shf.l.wrap.b32 	%r534, %r529, %r532, 1;
	shf.l.wrap.b32 	%r535, %r532, %r533, 1;
	mov.b64 	%rd7977, {%r534, %r535};
	mov.b64 	{%r536, %r537}, %rd7967;
	shf.l.wrap.b32 	%r538, %r533, %r536, 1;
	shf.l.wrap.b32 	%r539, %r536, %r537, 1;
	mov.b64 	%rd7978, {%r538, %r539};
	mov.b64 	{%r540, %r541}, %rd7972;
	shf.l.wrap.b32 	%r542, %r537, %r540, 1;
	shf.l.wrap.b32 	%r543, %r540, %r541, 1;
	mov.b64 	%rd7979, {%r542, %r543};
	shr.u64 	%rd7980, %rd7974, 63;
	mov.b64 	{%r544, %r545}, %rd7974;
	shf.l.wrap.b32 	%r546, %r541, %r544, 1;
	shf.l.wrap.b32 	%r547, %r544, %r545, 1;
	mov.b64 	%rd7981, {%r546, %r547};
	mul.hi.u64 	%rd7982, %rd1607, %rd1607;
	mul.hi.u64 	%rd7983, %rd10048, %rd10048;
	mul.hi.u64 	%rd7984, %rd10049, %rd10049;
	mul.hi.u64 	%rd7985, %rd10050, %rd10050;
	add.s64 	%rd1688, %rd7975, %rd7982;
	setp.lt.u64 	%p4292, %rd1688, %rd7975;
	selp.u64 	%rd7986, 1, 0, %p4292;
	mad.lo.s64 	%rd7987, %rd10048, %rd10048, %rd7976;
	setp.lt.u64 	%p4293, %rd7987, %rd7976;
	add.s64 	%rd1689, %rd7987, %rd7986;
	setp.lt.u64 	%p4294, %rd1689, %rd7987;
	or.pred  	%p4295, %p4293, %p4294;
	selp.u64 	%rd7988, 1, 0, %p4295;
	add.s64 	%rd7989, %rd7977, %rd7983;
	setp.lt.u64 	%p4296, %rd7989, %rd7977;
	add.s64 	%rd1690, %rd7989, %rd7988;
	setp.lt.u64 	%p4297, %rd1690, %rd7989;
	or.pred  	%p4298, %p4296, %p4297;
	selp.u64 	%rd7990, 1, 0, %p4298;
	mad.lo.s64 	%rd7991, %rd10049, %rd10049, %rd7978;
	setp.lt.u64 	%p4299, %rd7991, %rd7978;
	add.s64 	%rd7992, %rd7991, %rd7990;
	setp.lt.u64 	%p4300, %rd7992, %rd7991;
	or.pred  	%p4301, %p4299, %p4300;
	selp.u64 	%rd7993, 1, 0, %p4301;
	add.s64 	%rd7994, %rd7979, %rd7984;
	setp.lt.u64 	%p4302, %rd7994, %rd7979;
	add.s64 	%rd7995, %rd7994, %rd7993;
	setp.lt.u64 	%p4303, %rd7995, %rd7994;
	or.pred  	%p4304, %p4302, %p4303;
	selp.u64 	%rd7996, 1, 0, %p4304;
	mad.lo.s64 	%rd7997, %rd10050, %rd10050, %rd7981;
	setp.lt.u64 	%p4305, %rd7997, %rd7981;
	add.s64 	%rd7998, %rd7997, %rd7996;
	setp.lt.u64 	%p4306, %rd7998, %rd7997;
	or.pred  	%p4307, %p4305, %p4306;
	selp.u64 	%rd7999, 1, 0, %p4307;
	add.s64 	%rd8000, %rd7980, %rd7985;
	add.s64 	%rd8001, %rd8000, %rd7999;
	shl.b64 	%rd8002, %rd7992, 32;
	mov.b64 	{%r548, %r549}, %rd7992;
	mov.b64 	{%r550, %r551}, %rd7995;
	mov.b64 	%rd8003, {%r549, %r550};
	mov.b64 	{%r552, %r553}, %rd7998;
	mov.b64 	%rd8004, {%r551, %r552};
	mov.b64 	{%r554, %r555}, %rd8001;
	mov.b64 	%rd8005, {%r553, %r554};
	shr.u64 	%rd8006, %rd8001, 32;
	mul.lo.s64 	%rd8007, %rd7992, 977;
	mov.b64 	%rd8008, 977;
	mul.hi.u64 	%rd8009, %rd7992, %rd8008;
	mul.lo.s64 	%rd8010, %rd7995, 977;
	mul.hi.u64 	%rd8011, %rd7995, %rd8008;
	add.s64 	%rd8012, %rd8010, %rd8009;
	setp.lt.u64 	%p4308, %rd8012, %rd8010;
	selp.u64 	%rd8013, 1, 0, %p4308;
	add.s64 	%rd8014, %rd8011, %rd8013;
	mul.lo.s64 	%rd8015, %rd7998, 977;
	mul.hi.u64 	%rd8016, %rd7998, %rd8008;
	add.s64 	%rd8017, %rd8015, %rd8014;
	setp.lt.u64 	%p4309, %rd8017, %rd8015;
	selp.u64 	%rd8018, 1, 0, %p4309;
	add.s64 	%rd8019, %rd8016, %rd8018;
	mul.lo.s64 	%rd8020, %rd8001, 977;
	mul.hi.u64 	%rd8021, %rd8001, %rd8008;
	add.s64 	%rd8022, %rd8020, %rd8019;
	setp.lt.u64 	%p4310, %rd8022, %rd8020;
	selp.u64 	%rd8023, 1, 0, %p4310;
	add.s64 	%rd8024, %rd8021, %rd8023;
	add.s64 	%rd10069, %rd8007, %rd8002;
	setp.lt.u64 	%p4311, %rd10069, %rd8007;
	selp.u64 	%rd8025, 1, 0, %p4311;
	add.s64 	%rd8026, %rd8012, %rd8003;
	setp.lt.u64 	%p4312, %rd8026, %rd8012;
	add.s64 	%rd10070, %rd8026, %rd8025;
	setp.lt.u64 	%p4313, %rd10070, %rd8026;
	or.pred  	%p4314, %p4312, %p4313;
	selp.u64 	%rd8027, 1, 0, %p4314;
	add.s64 	%rd8028, %rd8017, %rd8004;
	setp.lt.u64 	%p4315, %rd8028, %rd8017;
	add.s64 	%rd10071, %rd8028, %rd8027;
	setp.lt.u64 	%p4316, %rd10071, %rd8028;
	or.pred  	%p4317, %p4315, %p4316;
	selp.u64 	%rd8029, 1, 0, %p4317;
	add.s64 	%rd8030, %rd8022, %rd8005;
	setp.lt.u64 	%p4318, %rd8030, %rd8022;
	add.s64 	%rd10072, %rd8030, %rd8029;
	setp.lt.u64 	%p4319, %rd10072, %rd8030;
	or.pred  	%p4320, %p4318, %p4319;
	selp.u64 	%rd8031, 1, 0, %p4320;
	add.s64 	%rd8032, %rd8024, %rd8006;
	add.s64 	%rd1695, %rd8032, %rd8031;
	setp.eq.s64 	%p4321, %rd1695, 0;
	mov.b64 	%rd10073, 0;
	@%p4321 bra 	$L__BB1_890;
	shl.b64 	%rd8033, %rd1695, 32;
	shr.u64 	%rd8034, %rd1695, 32;
	mov.b64 	%rd8035, 977;
	mul.hi.u64 	%rd8036, %rd1695, %rd8035;
	mad.lo.s64 	%rd8037, %rd1695, 977, %rd8033;
	setp.lt.u64 	%p4322, %rd8037, %rd8033;
	selp.u64 	%rd8038, 1, 0, %p4322;
	add.s64 	%rd10069, %rd8037, %rd10069;
	setp.lt.u64 	%p4323, %rd10069, %rd8037;
	selp.u64 	%rd8039, 1, 0, %p4323;
	add.s64 	%rd8040, %rd8039, %rd8038;
	add.s64 	%rd8041, %rd8034, %rd8036;
	setp.lt.u64 	%p4324, %rd8041, %rd8034;
	selp.u64 	%rd8042, 1, 0, %p4324;
	add.s64 	%rd8043, %rd10070, %rd8041;
	add.s64 	%rd8044, %rd8043, %rd8040;
	setp.lt.u64 	%p4325, %rd8044, %rd10070;
	not.b64 	%rd8045, %rd8041;
	setp.gt.u64 	%p4326, %rd8040, %rd8045;
	or.pred  	%p4327, %p4326, %p4325;
	selp.u64 	%rd8046, 1, 0, %p4327;
	add.s64 	%rd8047, %rd10071, %rd8042;
	add.s64 	%rd1698, %rd8047, %rd8046;
	setp.lt.u64 	%p4328, %rd1698, %rd10071;
	selp.u64 	%rd8048, 1, 0, %p4328;
	add.s64 	%rd1699, %rd10072, %rd8048;
	setp.lt.u64 	%p4329, %rd1699, %rd10072;
	selp.u64 	%rd10073, 1, 0, %p4329;
	mov.u64 	%rd10070, %rd8044;
	mov.u64 	%rd10071, %rd1698;
	mov.u64 	%rd10072, %rd1699;
$L__BB1_890:
	mad.lo.s64 	%rd10074, %rd1607, %rd1607, %rd10069;
	setp.lt.u64 	%p4330, %rd10074, %rd10069;
	selp.u64 	%rd8049, 1, 0, %p4330;
	add.s64 	%rd8050, %rd10070, %rd1688;
	setp.lt.u64 	%p4331, %rd8050, %rd10070;
	add.s64 	%rd10075, %rd8050, %rd8049;
	setp.lt.u64 	%p4332, %rd10075, %rd8050;
	or.pred  	%p4333, %p4331, %p4332;
	selp.u64 	%rd8051, 1, 0, %p4333;
	add.s64 	%rd8052, %rd10071, %rd1689;
	setp.lt.u64 	%p4334, %rd8052, %rd10071;
	add.s64 	%rd10076, %rd8052, %rd8051;
	setp.lt.u64 	%p4335, %rd10076, %rd8052;
	or.pred  	%p4336, %p4334, %p4335;
	selp.u64 	%rd8053, 1, 0, %p4336;
	add.s64 	%rd8054, %rd10072, %rd1690;
	setp.lt.u64 	%p4337, %rd8054, %rd10072;
	add.s64 	%rd10077, %rd8054, %rd8053;
	setp.lt.u64 	%p4338, %rd10077, %rd8054;
	or.pred  	%p4339, %p4337, %p4338;
	selp.u64 	%rd8056, 1, 0, %p4339;
	add.s64 	%rd1710, %rd10073, %rd8056;
	setp.ne.s64 	%p4340, %rd1710, 0;
	setp.gt.u64 	%p4341, %rd10077, %rd1226;
	or.pred  	%p4342, %p4340, %p4341;
	@%p4342 bra 	$L__BB1_896;
	setp.lt.u64 	%p4343, %rd10077, %rd1226;
	@%p4343 bra 	$L__BB1_909;
	setp.gt.u64 	%p4344, %rd10076, %rd1227;
	@%p4344 bra 	$L__BB1_896;
	setp.lt.u64 	%p4345, %rd10076, %rd1227;
	@%p4345 bra 	$L__BB1_909;
	setp.gt.u64 	%p4346, %rd10075, %rd1228;
	@%p4346 bra 	$L__BB1_896;
	setp.lt.u64 	%p4347, %rd10075, %rd1228;
	setp.lt.u64 	%p4348, %rd10074, %rd1229;
	or.pred  	%p4349, %p4347, %p4348;
	@%p4349 bra 	$L__BB1_909;
$L__BB1_896:
	sub.s64 	%rd1711, %rd10074, %rd1229;
	setp.lt.u64 	%p4350, %rd10074, %rd1229;
	selp.u64 	%rd8057, 1, 0, %p4350;
	sub.s64 	%rd8058, %rd10075, %rd1228;
	setp.lt.u64 	%p4351, %rd10075, %rd1228;
	selp.s64 	%rd8059, -1, 0, %p4350;
	add.s64 	%rd10075, %rd8058, %rd8059;
	setp.lt.u64 	%p4352, %rd8058, %rd8057;
	or.pred  	%p4353, %p4351, %p4352;
	selp.u64 	%rd8060, 1, 0, %p4353;
	sub.s64 	%rd8061, %rd10076, %rd1227;
	setp.lt.u64 	%p4354, %rd10076, %rd1227;
	selp.s64 	%rd8062, -1, 0, %p4353;
	add.s64 	%rd10076, %rd8061, %rd8062;
	setp.lt.u64 	%p4355, %rd8061, %rd8060;
	or.pred  	%p4356, %p4354, %p4355;
	selp.u64 	%rd8063, 1, 0, %p4356;
	sub.s64 	%rd8064, %rd10077, %rd1226;
	setp.lt.u64 	%p4357, %rd10077, %rd1226;
	selp.s64 	%rd8065, -1, 0, %p4356;
	add.s64 	%rd10077, %rd8064, %rd8065;
	setp.lt.u64 	%p4358, %rd8064, %rd8063;
	or.pred  	%p4359, %p4357, %p4358;
	selp.s64 	%rd8066, -1, 0, %p4359;
	add.s64 	%rd1715, %rd1710, %rd8066;
	setp.ne.s64 	%p4360, %rd1715, 0;
	setp.gt.u64 	%p4361, %rd10077, %rd1226;
	or.pred  	%p4362, %p4360, %p4361;
	@%p4362 bra 	$L__BB1_902;
	setp.lt.u64 	%p4363, %rd10077, %rd1226;
	mov.u64 	%rd10074, %rd1711;
	@%p4363 bra 	$L__BB1_909;
	setp.gt.u64 	%p4364, %rd10076, %rd1227;
	@%p4364 bra 	$L__BB1_902;
	setp.lt.u64 	%p4365, %rd10076, %rd1227;
	mov.u64 	%rd10074, %rd1711;
	@%p4365 bra 	$L__BB1_909;
	setp.gt.u64 	%p4366, %rd10075, %rd1228;
	@%p4366 bra 	$L__BB1_902;
	setp.lt.u64 	%p4367, %rd10075, %rd1228;
	setp.lt.u64 	%p4368, %rd1711, %rd1229;
	or.pred  	%p4369, %p4367, %p4368;
	mov.u64 	%rd10074, %rd1711;
	@%p4369 bra 	$L__BB1_909;
$L__BB1_902:
	sub.s64 	%rd1716, %rd1711, %rd1229;
	setp.lt.u64 	%p4370, %rd1711, %rd1229;
	selp.u64 	%rd8067, 1, 0, %p4370;
	sub.s64 	%rd8068, %rd10075, %rd1228;
	setp.lt.u64 	%p4371, %rd10075, %rd1228;
	selp.s64 	%rd8069, -1, 0, %p4370;
	add.s64 	%rd10075, %rd8068, %rd8069;
	setp.lt.u64 	%p4372, %rd8068, %rd8067;
	or.pred  	%p4373, %p4371, %p4372;
	selp.u64 	%rd8070, 1, 0, %p4373;
	sub.s64 	%rd8071, %rd10076, %rd1227;
	setp.lt.u64 	%p4374, %rd10076, %rd1227;
	selp.s64 	%rd8072, -1, 0, %p4373;
	add.s64 	%rd10076, %rd8071, %rd8072;
	setp.lt.u64 	%p4375, %rd8071, %rd8070;
	or.pred  	%p4376, %p4374, %p4375;
	selp.u64 	%rd8073, 1, 0, %p4376;
	sub.s64 	%rd8074, %rd10077, %rd1226;
	setp.lt.u64 	%p4377, %rd10077, %rd1226;
	selp.s64 	%rd8075, -1, 0, %p4376;
	add.s64 	%rd10077, %rd8074, %rd8075;
	setp.lt.u64 	%p4378, %rd8074, %rd8073;
	or.pred  	%p4379, %p4377, %p4378;
	selp.u64 	%rd8076, 1, 0, %p4379;
	setp.ne.s64 	%p4380, %rd1715, %rd8076;
	setp.gt.u64 	%p4381, %rd10077, %rd1226;
	or.pred  	%p4382, %p4380, %p4381;
	@%p4382 bra 	$L__BB1_908;
	setp.lt.u64 	%p4383, %rd10077, %rd1226;
	mov.u64 	%rd10074, %rd1716;
	@%p4383 bra 	$L__BB1_909;
	setp.gt.u64 	%p4384, %rd10076, %rd1227;
	@%p4384 bra 	$L__BB1_908;
	setp.lt.u64 	%p4385, %rd10076, %rd1227;
	mov.u64 	%rd10074, %rd1716;
	@%p4385 bra 	$L__BB1_909;
	setp.gt.u64 	%p4386, %rd10075, %rd1228;
	@%p4386 bra 	$L__BB1_908;
	setp.lt.u64 	%p4387, %rd10075, %rd1228;
	setp.lt.u64 	%p4388, %rd1716, %rd1229;
	or.pred  	%p4389, %p4387, %p4388;
	mov.u64 	%rd10074, %rd1716;
	@%p4389 bra 	$L__BB1_909;
$L__BB1_908:
	sub.s64 	%rd10074, %rd1716, %rd1229;
	setp.lt.u64 	%p4390, %rd1716, %rd1229;
	selp.u64 	%rd8077, 1, 0, %p4390;
	sub.s64 	%rd8078, %rd10075, %rd1228;
	setp.lt.u64 	%p4391, %rd10075, %rd1228;
	selp.s64 	%rd8079, -1, 0, %p4390;
	add.s64 	%rd10075, %rd8078, %rd8079;
	setp.lt.u64 	%p4392, %rd8078, %rd8077;
	or.pred  	%p4393, %p4391, %p4392;
	selp.u64 	%rd8080, 1, 0, %p4393;
	sub.s64 	%rd8081, %rd10076, %rd1227;
	setp.lt.u64 	%p4394, %rd10076, %rd1227;
	selp.s64 	%rd8082, -1, 0, %p4393;
	add.s64 	%rd10076, %rd8081, %rd8082;
	setp.lt.u64 	%p4395, %rd8081, %rd8080;
	or.pred  	%p4396, %p4394, %p4395;
	selp.s64 	%rd8083, -1, 0, %p4396;
	sub.s64 	%rd8084, %rd10077, %rd1226;
	add.s64 	%rd10077, %rd8084, %rd8083;
$L__BB1_909:
	mul.lo.s64 	%rd1728, %rd10056, %rd9942;
	mul.hi.u64 	%rd8086, %rd9942, %rd10056;
	mul.lo.s64 	%rd8087, %rd10057, %rd9942;
	mul.hi.u64 	%rd8088, %rd9942, %rd10057;
	add.s64 	%rd8089, %rd8087, %rd8086;
	setp.lt.u64 	%p4397, %rd8089, %rd8087;
	selp.u64 	%rd8090, 1, 0, %p4397;
	add.s64 	%rd8091, %rd8088, %rd8090;
	mul.lo.s64 	%rd8092, %rd10058, %rd9942;
	mul.hi.u64 	%rd8093, %rd9942, %rd10058;
	add.s64 	%rd8094, %rd8092, %rd8091;
	setp.lt.u64 	%p4398, %rd8094, %rd8092;
	selp.u64 	%rd8095, 1, 0, %p4398;
	add.s64 	%rd8096, %rd8093, %rd8095;
	mul.lo.s64 	%rd8097, %rd10059, %rd9942;
	mul.hi.u64 	%rd8098, %rd9942, %rd10059;
	add.s64 	%rd8099, %rd8097, %rd8096;
	setp.lt.u64 	%p4399, %rd8099, %rd8097;
	selp.u64 	%rd8100, 1, 0, %p4399;
	add.s64 	%rd8101, %rd8098, %rd8100;
	mul.hi.u64 	%rd8102, %rd9941, %rd10056;
	mad.lo.s64 	%rd1729, %rd10056, %rd9941, %rd8089;
	setp.lt.u64 	%p4400, %rd1729, %rd8089;
	selp.u64 	%rd8103, 1, 0, %p4400;
	add.s64 	%rd8104, %rd8102, %rd8103;
	mul.hi.u64 	%rd8105, %rd9941, %rd10057;
	mad.lo.s64 	%rd8106, %rd10057, %rd9941, %rd8094;
	setp.lt.u64 	%p4401, %rd8106, %rd8094;
	selp.u64 	%rd8107, 1, 0, %p4401;
	add.s64 	%rd8108, %rd8106, %rd8104;
	setp.lt.u64 	%p4402, %rd8108, %rd8106;
	selp.u64 	%rd8109, 1, 0, %p4402;
	add.s64 	%rd8110, %rd8105, %rd8107;
	add.s64 	%rd8111, %rd8110, %rd8109;
	mul.hi.u64 	%rd8112, %rd9941, %rd10058;
	mad.lo.s64 	%rd8113, %rd10058, %rd9941, %rd8099;
	setp.lt.u64 	%p4403, %rd8113, %rd8099;
	selp.u64 	%rd8114, 1, 0, %p4403;
	add.s64 	%rd8115, %rd8113, %rd8111;
	setp.lt.u64 	%p4404, %rd8115, %rd8113;
	selp.u64 	%rd8116, 1, 0, %p4404;
	add.s64 	%rd8117, %rd8112, %rd8114;
	add.s64 	%rd8118, %rd8117, %rd8116;
	mul.hi.u64 	%rd8119, %rd9941, %rd10059;
	mad.lo.s64 	%rd8120, %rd10059, %rd9941, %rd8101;
	setp.lt.u64 	%p4405, %rd8120, %rd8101;
	selp.u64 	%rd8121, 1, 0, %p4405;
	add.s64 	%rd8122, %rd8120, %rd8118;
	setp.lt.u64 	%p4406, %rd8122, %rd8120;
	selp.u64 	%rd8123, 1, 0, %p4406;
	add.s64 	%rd8124, %rd8119, %rd8121;
	add.s64 	%rd8125, %rd8124, %rd8123;
	mul.hi.u64 	%rd8126, %rd9940, %rd10056;
	mad.lo.s64 	%rd1730, %rd10056, %rd9940, %rd8108;
	setp.lt.u64 	%p4407, %rd1730, %rd8108;
	selp.u64 	%rd8127, 1, 0, %p4407;
	add.s64 	%rd8128, %rd8126, %rd8127;
	mul.hi.u64 	%rd8129, %rd9940, %rd10057;
	mad.lo.s64 	%rd8130, %rd10057, %rd9940, %rd8115;
	setp.lt.u64 	%p4408, %rd8130, %rd8115;
	selp.u64 	%rd8131, 1, 0, %p4408;
	add.s64 	%rd8132, %rd8130, %rd8128;
	setp.lt.u64 	%p4409, %rd8132, %rd8130;
	selp.u64 	%rd8133, 1, 0, %p4409;
	add.s64 	%rd8134, %rd8129, %rd8131;
	add.s64 	%rd8135, %rd8134, %rd8133;
	mul.hi.u64 	%rd8136, %rd9940, %rd10058;
	mad.lo.s64 	%rd8137, %rd10058, %rd9940, %rd8122;
	setp.lt.u64 	%p4410, %rd8137, %rd8122;
	selp.u64 	%rd8138, 1, 0, %p4410;
	add.s64 	%rd8139, %rd8137, %rd8135;
	setp.lt.u64 	%p4411, %rd8139, %rd8137;
	selp.u64 	%rd8140, 1, 0, %p4411;
	add.s64 	%rd8141, %rd8136, %rd8138;
	add.s64 	%rd8142, %rd8141, %rd8140;
	mul.hi.u64 	%rd8143, %rd9940, %rd10059;
	mad.lo.s64 	%rd8144, %rd10059, %rd9940, %rd8125;
	setp.lt.u64 	%p4412, %rd8144, %rd8125;
	selp.u64 	%rd8145, 1, 0, %p4412;
	add.s64 	%rd8146, %rd8144, %rd8142;
	setp.lt.u64 	%p4413, %rd8146, %rd8144;
	selp.u64 	%rd8147, 1, 0, %p4413;
	add.s64 	%rd8148, %rd8143, %rd8145;
	add.s64 	%rd8149, %rd8148, %rd8147;
	mul.hi.u64 	%rd8150, %rd9939, %rd10056;
	mad.lo.s64 	%rd1731, %rd10056, %rd9939, %rd8132;
	setp.lt.u64 	%p4414, %rd1731, %rd8132;
	selp.u64 	%rd8151, 1, 0, %p4414;
	add.s64 	%rd8152, %rd8150, %rd8151;
	mul.hi.u64 	%rd8153, %rd9939, %rd10057;
	mad.lo.s64 	%rd8154, %rd10057, %rd9939, %rd8139;
	setp.lt.u64 	%p4415, %rd8154, %rd8139;
	selp.u64 	%rd8155, 1, 0, %p4415;
	add.s64 	%rd8156, %rd8154, %rd8152;
	setp.lt.u64 	%p4416, %rd8156, %rd8154;
	selp.u64 	%rd8157, 1, 0, %p4416;
	add.s64 	%rd8158, %rd8153, %rd8155;
	add.s64 	%rd8159, %rd8158, %rd8157;
	mul.hi.u64 	%rd8160, %rd9939, %rd10058;
	mad.lo.s64 	%rd8161, %rd10058, %rd9939, %rd8146;
	setp.lt.u64 	%p4417, %rd8161, %rd8146;
	selp.u64 	%rd8162, 1, 0, %p4417;
	add.s64 	%rd8163, %rd8161, %rd8159;
	setp.lt.u64 	%p4418, %rd8163, %rd8161;
	selp.u64 	%rd8164, 1, 0, %p4418;
	add.s64 	%rd8165, %rd8160, %rd8162;
	add.s64 	%rd8166, %rd8165, %rd8164;
	mul.hi.u64 	%rd8167, %rd9939, %rd10059;
	mad.lo.s64 	%rd8168, %rd10059, %rd9939, %rd8149;
	setp.lt.u64 	%p4419, %rd8168, %rd8149;
	selp.u64 	%rd8169, 1, 0, %p4419;
	add.s64 	%rd8170, %rd8168, %rd8166;
	setp.lt.u64 	%p4420, %rd8170, %rd8168;
	selp.u64 	%rd8171, 1, 0, %p4420;
	add.s64 	%rd8172, %rd8167, %rd8169;
	add.s64 	%rd8173, %rd8172, %rd8171;
	shl.b64 	%rd8174, %rd8156, 32;
	mov.b64 	{%r556, %r557}, %rd8156;
	mov.b64 	{%r558, %r559}, %rd8163;
	mov.b64 	%rd8175, {%r557, %r558};
	mov.b64 	{%r560, %r561}, %rd8170;
	mov.b64 	%rd8176, {%r559, %r560};
	mov.b64 	{%r562, %r563}, %rd8173;
	mov.b64 	%rd8177, {%r561, %r562};
	shr.u64 	%rd8178, %rd8173, 32;
	mul.lo.s64 	%rd8179, %rd8156, 977;
	mov.b64 	%rd8180, 977;
	mul.hi.u64 	%rd8181, %rd8156, %rd8180;
	mul.lo.s64 	%rd8182, %rd8163, 977;
	mul.hi.u64 	%rd8183, %rd8163, %rd8180;
	add.s64 	%rd8184, %rd8182, %rd8181;
	setp.lt.u64 	%p4421, %rd8184, %rd8182;
	selp.u64 	%rd8185, 1, 0, %p4421;
	add.s64 	%rd8186, %rd8183, %rd8185;
	mul.lo.s64 	%rd8187, %rd8170, 977;
	mul.hi.u64 	%rd8188, %rd8170, %rd8180;
	add.s64 	%rd8189, %rd8187, %rd8186;
	setp.lt.u64 	%p4422, %rd8189, %rd8187;
	selp.u64 	%rd8190, 1, 0, %p4422;
	add.s64 	%rd8191, %rd8188, %rd8190;
	mul.lo.s64 	%rd8192, %rd8173, 977;
	mul.hi.u64 	%rd8193, %rd8173, %rd8180;
	add.s64 	%rd8194, %rd8192, %rd8191;
	setp.lt.u64 	%p4423, %rd8194, %rd8192;
	selp.u64 	%rd8195, 1, 0, %p4423;
	add.s64 	%rd8196, %rd8193, %rd8195;
	add.s64 	%rd10099, %rd8179, %rd8174;
	setp.lt.u64 	%p4424, %rd10099, %rd8179;
	selp.u64 	%rd8197, 1, 0, %p4424;
	add.s64 	%rd8198, %rd8184, %rd8175;
	setp.lt.u64 	%p4425, %rd8198, %rd8184;
	add.s64 	%rd10100, %rd8198, %rd8197;
	setp.lt.u64 	%p4426, %rd10100, %rd8198;
	or.pred  	%p4427, %p4425, %p4426;
	selp.u64 	%rd8199, 1, 0, %p4427;
	add.s64 	%rd8200, %rd8189, %rd8176;
	setp.lt.u64 	%p4428, %rd8200, %rd8189;
	add.s64 	%rd10101, %rd8200, %rd8199;
	setp.lt.u64 	%p4429, %rd10101, %rd8200;
	or.pred  	%p4430, %p4428, %p4429;
	selp.u64 	%rd8201, 1, 0, %p4430;
	add.s64 	%rd8202, %rd8194, %rd8177;
	setp.lt.u64 	%p4431, %rd8202, %rd8194;
	add.s64 	%rd10102, %rd8202, %rd8201;
	setp.lt.u64 	%p4432, %rd10102, %rd8202;
	or.pred  	%p4433, %p4431, %p4432;
	selp.u64 	%rd8203, 1, 0, %p4433;
	add.s64 	%rd8204, %rd8196, %rd8178;
	add.s64 	%rd1736, %rd8204, %rd8203;
	setp.eq.s64 	%p4434, %rd1736, 0;
	mov.b64 	%rd10082, 0;
	mov.u64 	%rd10078, %rd10099;
	mov.u64 	%rd10079, %rd10100;
	mov.u64 	%rd10080, %rd10101;
	mov.u64 	%rd10081, %rd10102;
	@%p4434 bra 	$L__BB1_911;
	shl.b64 	%rd8205, %rd1736, 32;
	shr.u64 	%rd8206, %rd1736, 32;
	mov.b64 	%rd8207, 977;
	mul.hi.u64 	%rd8208, %rd1736, %rd8207;
	mad.lo.s64 	%rd8209, %rd1736, 977, %rd8205;
	setp.lt.u64 	%p4435, %rd8209, %rd8205;
	selp.u64 	%rd8210, 1, 0, %p4435;
	add.s64 	%rd10078, %rd8209, %rd10099;
	setp.lt.u64 	%p4436, %rd10078, %rd8209;
	selp.u64 	%rd8211, 1, 0, %p4436;
	add.s64 	%rd8212, %rd8211, %rd8210;
	add.s64 	%rd8213, %rd8206, %rd8208;
	setp.lt.u64 	%p4437, %rd8213, %rd8206;
	selp.u64 	%rd8214, 1, 0, %p4437;
	add.s64 	%rd8215, %rd10100, %rd8213;
	add.s64 	%rd10079, %rd8215, %rd8212;
	setp.lt.u64 	%p4438, %rd10079, %rd10100;
	not.b64 	%rd8217, %rd8213;
	setp.gt.u64 	%p4439, %rd8212, %rd8217;
	or.pred  	%p4440, %p4439, %p4438;
	selp.u64 	%rd8218, 1, 0, %p4440;
	add.s64 	%rd8219, %rd10101, %rd8214;
	add.s64 	%rd10080, %rd8219, %rd8218;
	setp.lt.u64 	%p4441, %rd10080, %rd10101;
	selp.u64 	%rd8220, 1, 0, %p4441;
	add.s64 	%rd10081, %rd10102, %rd8220;
	setp.lt.u64 	%p4442, %rd10081, %rd10102;
	selp.u64 	%rd10082, 1, 0, %p4442;
$L__BB1_911:
	add.s64 	%rd10083, %rd10078, %rd1728;
	setp.lt.u64 	%p4443, %rd10083, %rd10078;
	selp.u64 	%rd8221, 1, 0, %p4443;
	add.s64 	%rd8222, %rd10079, %rd1729;
	setp.lt.u64 	%p4444, %rd8222, %rd10079;
	add.s64 	%rd10084, %rd8222, %rd8221;
	setp.lt.u64 	%p4445, %rd10084, %rd8222;
	or.pred  	%p4446, %p4444, %p4445;
	selp.u64 	%rd8223, 1, 0, %p4446;
	add.s64 	%rd8224, %rd10080, %rd1730;
	setp.lt.u64 	%p4447, %rd8224, %rd10080;
	add.s64 	%rd10085, %rd8224, %rd8223;
	setp.lt.u64 	%p4448, %rd10085, %rd8224;
	or.pred  	%p4449, %p4447, %p4448;
	selp.u64 	%rd8225, 1, 0, %p4449;
	add.s64 	%rd8226, %rd10081, %rd1731;
	setp.lt.u64 	%p4450, %rd8226, %rd10081;
	add.s64 	%rd10086, %rd8226, %rd8225;
	setp.lt.u64 	%p4451, %rd10086, %rd8226;
	or.pred  	%p4452, %p4450, %p4451;
	selp.u64 	%rd8228, 1, 0, %p4452;
	add.s64 	%rd1751, %rd10082, %rd8228;
	setp.ne.s64 	%p4453, %rd1751, 0;
	setp.gt.u64 	%p4454, %rd10086, %rd1226;
	or.pred  	%p4455, %p4453, %p4454;
	@%p4455 bra 	$L__BB1_917;
	setp.lt.u64 	%p4456, %rd10086, %rd1226;
	@%p4456 bra 	$L__BB1_930;
	setp.gt.u64 	%p4457, %rd10085, %rd1227;
	@%p4457 bra 	$L__BB1_917;
	setp.lt.u64 	%p4458, %rd10085, %rd1227;
	@%p4458 bra 	$L__BB1_930;
	setp.gt.u64 	%p4459, %rd10084, %rd1228;
	@%p4459 bra 	$L__BB1_917;
	setp.lt.u64 	%p4460, %rd10084, %rd1228;
	setp.lt.u64 	%p4461, %rd10083, %rd1229;
	or.pred  	%p4462, %p4460, %p4461;
	@%p4462 bra 	$L__BB1_930;
$L__BB1_917:
	sub.s64 	%rd1752, %rd10083, %rd1229;
	setp.lt.u64 	%p4463, %rd10083, %rd1229;
	selp.u64 	%rd8229, 1, 0, %p4463;
	sub.s64 	%rd8230, %rd10084, %rd1228;
	setp.lt.u64 	%p4464, %rd10084, %rd1228;
	selp.s64 	%rd8231, -1, 0, %p4463;
	add.s64 	%rd10084, %rd8230, %rd8231;
	setp.lt.u64 	%p4465, %rd8230, %rd8229;
	or.pred  	%p4466, %p4464, %p4465;
	selp.u64 	%rd8232, 1, 0, %p4466;
	sub.s64 	%rd8233, %rd10085, %rd1227;
	setp.lt.u64 	%p4467, %rd10085, %rd1227;
	selp.s64 	%rd8234, -1, 0, %p4466;
	add.s64 	%rd10085, %rd8233, %rd8234;
	setp.lt.u64 	%p4468, %rd8233, %rd8232;
	or.pred  	%p4469, %p4467, %p4468;
	selp.u64 	%rd8235, 1, 0, %p4469;
	sub.s64 	%rd8236, %rd10086, %rd1226;
	setp.lt.u64 	%p4470, %rd10086, %rd1226;
	selp.s64 	%rd8237, -1, 0, %p4469;
	add.s64 	%rd10086, %rd8236, %rd8237;
	setp.lt.u64 	%p4471, %rd8236, %rd8235;
	or.pred  	%p4472, %p4470, %p4471;
	selp.s64 	%rd8238, -1, 0, %p4472;
	add.s64 	%rd1756, %rd1751, %rd8238;
	setp.ne.s64 	%p4473, %rd1756, 0;
	setp.gt.u64 	%p4474, %rd10086, %rd1226;
	or.pred  	%p4475, %p4473, %p4474;
	@%p4475 bra 	$L__BB1_923;
	setp.lt.u64 	%p4476, %rd10086, %rd1226;
	mov.u64 	%rd10083, %rd1752;
	@%p4476 bra 	$L__BB1_930;
	setp.gt.u64 	%p4477, %rd10085, %rd1227;
	@%p4477 bra 	$L__BB1_923;
	setp.lt.u64 	%p4478, %rd10085, %rd1227;
	mov.u64 	%rd10083, %rd1752;
	@%p4478 bra 	$L__BB1_930;
	setp.gt.u64 	%p4479, %rd10084, %rd1228;
	@%p4479 bra 	$L__BB1_923;
	setp.lt.u64 	%p4480, %rd10084, %rd1228;
	setp.lt.u64 	%p4481, %rd1752, %rd1229;
	or.pred  	%p4482, %p4480, %p4481;
	mov.u64 	%rd10083, %rd1752;
	@%p4482 bra 	$L__BB1_930;
$L__BB1_923:
	sub.s64 	%rd1757, %rd1752, %rd1229;
	setp.lt.u64 	%p4483, %rd1752, %rd1229;
	selp.u64 	%rd8239, 1, 0, %p4483;
	sub.s64 	%rd8240, %rd10084, %rd1228;
	setp.lt.u64 	%p4484, %rd10084, %rd1228;
	selp.s64 	%rd8241, -1, 0, %p4483;
	add.s64 	%rd10084, %rd8240, %rd8241;
	setp.lt.u64 	%p4485, %rd8240, %rd8239;
	or.pred  	%p4486, %p4484, %p4485;
	selp.u64 	%rd8242, 1, 0, %p4486;
	sub.s64 	%rd8243, %rd10085, %rd1227;
	setp.lt.u64 	%p4487, %rd10085, %rd1227;
	selp.s64 	%rd8244, -1, 0, %p4486;
	add.s64 	%rd10085, %rd8243, %rd8244;
	setp.lt.u64 	%p4488, %rd8243, %rd8242;
	or.pred  	%p4489, %p4487, %p4488;
	selp.u64 	%rd8245, 1, 0, %p4489;
	sub.s64 	%rd8246, %rd10086, %rd1226;
	setp.lt.u64 	%p4490, %rd10086, %rd1226;
	selp.s64 	%rd8247, -1, 0, %p4489;
	add.s64 	%rd10086, %rd8246, %rd8247;
	setp.lt.u64 	%p4491, %rd8246, %rd8245;
	or.pred  	%p4492, %p4490, %p4491;
	selp.u64 	%rd8248, 1, 0, %p4492;
	setp.ne.s64 	%p4493, %rd1756, %rd8248;
	setp.gt.u64 	%p4494, %rd10086, %rd1226;
	or.pred  	%p4495, %p4493, %p4494;
	@%p4495 bra 	$L__BB1_929;
	setp.lt.u64 	%p4496, %rd10086, %rd1226;
	mov.u64 	%rd10083, %rd1757;
	@%p4496 bra 	$L__BB1_930;
	setp.gt.u64 	%p4497, %rd10085, %rd1227;
	@%p4497 bra 	$L__BB1_929;
	setp.lt.u64 	%p4498, %rd10085, %rd1227;
	mov.u64 	%rd10083, %rd1757;
	@%p4498 bra 	$L__BB1_930;
	setp.gt.u64 	%p4499, %rd10084, %rd1228;
	@%p4499 bra 	$L__BB1_929;
	setp.lt.u64 	%p4500, %rd10084, %rd1228;
	setp.lt.u64 	%p4501, %rd1757, %rd1229;
	or.pred  	%p4502, %p4500, %p4501;
	mov.u64 	%rd10083, %rd1757;
	@%p4502 bra 	$L__BB1_930;
$L__BB1_929:
	sub.s64 	%rd10083, %rd1757, %rd1229;
	setp.lt.u64 	%p4503, %rd1757, %rd1229;
	selp.u64 	%rd8249, 1, 0, %p4503;
	sub.s64 	%rd8250, %rd10084, %rd1228;
	setp.lt.u64 	%p4504, %rd10084, %rd1228;
	selp.s64 	%rd8251, -1, 0, %p4503;
	add.s64 	%rd10084, %rd8250, %rd8251;
	setp.lt.u64 	%p4505, %rd8250, %rd8249;
	or.pred  	%p4506, %p4504, %p4505;
	selp.u64 	%rd8252, 1, 0, %p4506;
	sub.s64 	%rd8253, %rd10085, %rd1227;
	setp.lt.u64 	%p4507, %rd10085, %rd1227;
	selp.s64 	%rd8254, -1, 0, %p4506;
	add.s64 	%rd10085, %rd8253, %rd8254;
	setp.lt.u64 	%p4508, %rd8253, %rd8252;
	or.pred  	%p4509, %p4507, %p4508;
	selp.s64 	%rd8255, -1, 0, %p4509;
	sub.s64 	%rd8256, %rd10086, %rd1226;
	add.s64 	%rd10086, %rd8256, %rd8255;
$L__BB1_930:
	shl.b64 	%rd1769, %rd10083, 1;
	shr.u64 	%rd8257, %rd10083, 63;
	add.s64 	%rd8258, %rd10084, %rd8257;
	setp.lt.u64 	%p4510, %rd8258, %rd10084;
	selp.u64 	%rd8259, 1, 0, %p4510;
	add.s64 	%rd10088, %rd8258, %rd10084;
	setp.lt.u64 	%p4511, %rd10088, %rd8258;
	selp.u64 	%rd8260, 1, 0, %p4511;
	add.s64 	%rd8261, %rd8260, %rd8259;
	add.s64 	%rd8262, %rd10085, %rd8261;
	setp.lt.u64 	%p4512, %rd8262, %rd10085;
	selp.u64 	%rd8263, 1, 0, %p4512;
	add.s64 	%rd10089, %rd8262, %rd10085;
	setp.lt.u64 	%p4513, %rd10089, %rd8262;
	selp.u64 	%rd8264, 1, 0, %p4513;
	add.s64 	%rd8265, %rd8264, %rd8263;
	add.s64 	%rd8266, %rd10086, %rd8265;
	setp.lt.u64 	%p4514, %rd8266, %rd10086;
	add.s64 	%rd10090, %rd8266, %rd10086;
	setp.lt.u64 	%p4515, %rd10090, %rd8266;
	or.pred  	%p4516, %p4515, %p4514;
	setp.gt.u64 	%p4517, %rd10090, %rd1226;
	or.pred  	%p4518, %p4516, %p4517;
	@%p4518 bra 	$L__BB1_936;
	setp.lt.u64 	%p4519, %rd10090, %rd1226;
	mov.u64 	%rd10087, %rd1769;
	@%p4519 bra 	$L__BB1_937;
	setp.gt.u64 	%p4520, %rd10089, %rd1227;
	@%p4520 bra 	$L__BB1_936;
	setp.lt.u64 	%p4521, %rd10089, %rd1227;
	mov.u64 	%rd10087, %rd1769;
	@%p4521 bra 	$L__BB1_937;
	setp.gt.u64 	%p4522, %rd10088, %rd1228;
	@%p4522 bra 	$L__BB1_936;
	setp.lt.u64 	%p4523, %rd10088, %rd1228;
	setp.lt.u64 	%p4524, %rd1769, %rd1229;
	or.pred  	%p4525, %p4523, %p4524;
	mov.u64 	%rd10087, %rd1769;
	@%p4525 bra 	$L__BB1_937;
$L__BB1_936:
	sub.s64 	%rd10087, %rd1769, %rd1229;
	setp.lt.u64 	%p4526, %rd1769, %rd1229;
	selp.u64 	%rd8268, 1, 0, %p4526;
	sub.s64 	%rd8269, %rd10088, %rd1228;
	setp.lt.u64 	%p4527, %rd10088, %rd1228;
	selp.s64 	%rd8270, -1, 0, %p4526;
	add.s64 	%rd10088, %rd8269, %rd8270;
	setp.lt.u64 	%p4528, %rd8269, %rd8268;
	or.pred  	%p4529, %p4527, %p4528;
	selp.u64 	%rd8271, 1, 0, %p4529;
	sub.s64 	%rd8272, %rd10089, %rd1227;
	setp.lt.u64 	%p4530, %rd10089, %rd1227;
	selp.s64 	%rd8273, -1, 0, %p4529;
	add.s64 	%rd10089, %rd8272, %rd8273;
	setp.lt.u64 	%p4531, %rd8272, %rd8271;
	or.pred  	%p4532, %p4530, %p4531;
	selp.s64 	%rd8274, -1, 0, %p4532;
	sub.s64 	%rd8275, %rd10090, %rd1226;
	add.s64 	%rd10090, %rd8275, %rd8274;
$L__BB1_937:
	setp.gt.u64 	%p4533, %rd10077, %rd10068;
	@%p4533 bra 	$L__BB1_943;
	setp.lt.u64 	%p4534, %rd10077, %rd10068;
	@%p4534 bra 	$L__BB1_944;
	setp.gt.u64 	%p4535, %rd10076, %rd10067;
	@%p4535 bra 	$L__BB1_943;
	setp.lt.u64 	%p4536, %rd10076, %rd10067;
	@%p4536 bra 	$L__BB1_944;
	setp.gt.u64 	%p4537, %rd10075, %rd10066;
	@%p4537 bra 	$L__BB1_943;
	setp.lt.u64 	%p4538, %rd10075, %rd10066;
	setp.lt.u64 	%p4539, %rd10074, %rd10065;
	or.pred  	%p4540, %p4538, %p4539;
	@%p4540 bra 	$L__BB1_944;
$L__BB1_943:
	setp.lt.u64 	%p4553, %rd10074, %rd10065;
	selp.u64 	%rd8297, 1, 0, %p4553;
	sub.s64 	%rd8298, %rd10075, %rd10066;
	setp.lt.u64 	%p4554, %rd10075, %rd10066;
	selp.s64 	%rd8299, -1, 0, %p4553;
	add.s64 	%rd10092, %rd8298, %rd8299;
	setp.lt.u64 	%p4555, %rd8298, %rd8297;
	or.pred  	%p4556, %p4554, %p4555;
	selp.u64 	%rd8300, 1, 0, %p4556;
	sub.s64 	%rd8301, %rd10076, %rd10067;
	setp.lt.u64 	%p4557, %rd10076, %rd10067;
	selp.s64 	%rd8302, -1, 0, %p4556;
	add.s64 	%rd10093, %rd8301, %rd8302;
	setp.lt.u64 	%p4558, %rd8301, %rd8300;
	or.pred  	%p4559, %p4557, %p4558;
	selp.s64 	%rd8303, -1, 0, %p4559;
	sub.s64 	%rd8304, %rd10077, %rd10068;
	add.s64 	%rd10094, %rd8304, %rd8303;
	bra.uni 	$L__BB1_945;
$L__BB1_944:
	add.s64 	%rd1784, %rd10074, %rd1229;
	setp.lt.u64 	%p4541, %rd1784, %rd10074;
	selp.u64 	%rd8276, 1, 0, %p4541;
	add.s64 	%rd8277, %rd10075, %rd8276;
	setp.lt.u64 	%p4542, %rd8277, %rd10075;
	selp.u64 	%rd8278, 1, 0, %p4542;
	add.s64 	%rd8279, %rd8277, %rd1228;
	setp.lt.u64 	%p4543, %rd8279, %rd8277;
	selp.u64 	%rd8280, 1, 0, %p4543;
	add.s64 	%rd8281, %rd8280, %rd8278;
	add.s64 	%rd8282, %rd10076, %rd8281;
	setp.lt.u64 	%p4544, %rd8282, %rd10076;
	selp.u64 	%rd8283, 1, 0, %p4544;
	add.s64 	%rd8284, %rd8282, %rd1227;
	setp.lt.u64 	%p4545, %rd8284, %rd8282;
	selp.u64 	%rd8285, 1, 0, %p4545;
	add.s64 	%rd8286, %rd8285, %rd8283;
	add.s64 	%rd8287, %rd10077, %rd8286;
	add.s64 	%rd8288, %rd8287, %rd1226;
	setp.lt.u64 	%p4546, %rd1784, %rd10065;
	selp.u64 	%rd8289, 1, 0, %p4546;
	sub.s64 	%rd8290, %rd8279, %rd10066;
	setp.lt.u64 	%p4547, %rd8279, %rd10066;
	selp.s64 	%rd8291, -1, 0, %p4546;
	add.s64 	%rd10092, %rd8290, %rd8291;
	setp.lt.u64 	%p4548, %rd8290, %rd8289;
	or.pred  	%p4549, %p4547, %p4548;
	selp.u64 	%rd8292, 1, 0, %p4549;
	sub.s64 	%rd8293, %rd8284, %rd10067;
	setp.lt.u64 	%p4550, %rd8284, %rd10067;
	selp.s64 	%rd8294, -1, 0, %p4549;
	add.s64 	%rd10093, %rd8293, %rd8294;
	setp.lt.u64 	%p4551, %rd8293, %rd8292;
	or.pred  	%p4552, %p4550, %p4551;
	selp.s64 	%rd8295, -1, 0, %p4552;
	sub.s64 	%rd8296, %rd8288, %rd10068;
	add.s64 	%rd10094, %rd8296, %rd8295;
	mov.u64 	%rd10074, %rd1784;
$L__BB1_945:
	sub.s64 	%rd10098, %rd10074, %rd10065;
	setp.gt.u64 	%p4560, %rd10094, %rd10090;
	@%p4560 bra 	$L__BB1_951;
	setp.lt.u64 	%p4561, %rd10094, %rd10090;
	@%p4561 bra 	$L__BB1_952;
	setp.gt.u64 	%p4562, %rd10093, %rd10089;
	@%p4562 bra 	$L__BB1_951;
	setp.lt.u64 	%p4563, %rd10093, %rd10089;
	@%p4563 bra 	$L__BB1_952;
	setp.gt.u64 	%p4564, %rd10092, %rd10088;
	@%p4564 bra 	$L__BB1_951;
	setp.lt.u64 	%p4565, %rd10092, %rd10088;
	setp.lt.u64 	%p4566, %rd10098, %rd10087;
	or.pred  	%p4567, %p4565, %p4566;
	@%p4567 bra 	$L__BB1_952;
$L__BB1_951:
	setp.lt.u64 	%p4580, %rd10098, %rd10087;
	selp.u64 	%rd8326, 1, 0, %p4580;
	sub.s64 	%rd8327, %rd10092, %rd10088;
	setp.lt.u64 	%p4581, %rd10092, %rd10088;
	selp.s64 	%rd8328, -1, 0, %p4580;
	add.s64 	%rd9941, %rd8327, %rd8328;
	setp.lt.u64 	%p4582, %rd8327, %rd8326;
	or.pred  	%p4583, %p4581, %p4582;
	selp.u64 	%rd8329, 1, 0, %p4583;
	sub.s64 	%rd8330, %rd10093, %rd10089;
	setp.lt.u64 	%p4584, %rd10093, %rd10089;
	selp.s64 	%rd8331, -1, 0, %p4583;
	add.s64 	%rd9940, %rd8330, %rd8331;
	setp.lt.u64 	%p4585, %rd8330, %rd8329;
	or.pred  	%p4586, %p4584, %p4585;
	selp.s64 	%rd8332, -1, 0, %p4586;
	sub.s64 	%rd8333, %rd10094, %rd10090;
	add.s64 	%rd9939, %rd8333, %rd8332;
	bra.uni 	$L__BB1_953;
$L__BB1_952:
	add.s64 	%rd1796, %rd10098, %rd1229;
	setp.lt.u64 	%p4568, %rd1796, %rd10098;
	selp.u64 	%rd8305, 1, 0, %p4568;
	add.s64 	%rd8306, %rd10092, %rd8305;
	setp.lt.u64 	%p4569, %rd8306, %rd10092;
	selp.u64 	%rd8307, 1, 0, %p4569;
	add.s64 	%rd8308, %rd8306, %rd1228;
	setp.lt.u64 	%p4570, %rd8308, %rd8306;
	selp.u64 	%rd8309, 1, 0, %p4570;
	add.s64 	%rd8310, %rd8309, %rd8307;
	add.s64 	%rd8311, %rd10093, %rd8310;
	setp.lt.u64 	%p4571, %rd8311, %rd10093;
	selp.u64 	%rd8312, 1, 0, %p4571;
	add.s64 	%rd8313, %rd8311, %rd1227;
	setp.lt.u64 	%p4572, %rd8313, %rd8311;
	selp.u64 	%rd8314, 1, 0, %p4572;
	add.s64 	%rd8315, %rd8314, %rd8312;
	add.s64 	%rd8316, %rd10094, %rd8315;
	add.s64 	%rd8317, %rd8316, %rd1226;
	setp.lt.u64 	%p4573, %rd1796, %rd10087;
	selp.u64 	%rd8318, 1, 0, %p4573;
	sub.s64 	%rd8319, %rd8308, %rd10088;
	setp.lt.u64 	%p4574, %rd8308, %rd10088;
	selp.s64 	%rd8320, -1, 0, %p4573;
	add.s64 	%rd9941, %rd8319, %rd8320;
	setp.lt.u64 	%p4575, %rd8319, %rd8318;
	or.pred  	%p4576, %p4574, %p4575;
	selp.u64 	%rd8321, 1, 0, %p4576;
	sub.s64 	%rd8322, %rd8313, %rd10089;
	setp.lt.u64 	%p4577, %rd8313, %rd10089;
	selp.s64 	%rd8323, -1, 0, %p4576;
	add.s64 	%rd9940, %rd8322, %rd8323;
	setp.lt.u64 	%p4578, %rd8322, %rd8321;
	or.pred  	%p4579, %p4577, %p4578;
	selp.s64 	%rd8324, -1, 0, %p4579;
	sub.s64 	%rd8325, %rd8317, %rd10090;
	add.s64 	%rd9939, %rd8325, %rd8324;
	mov.u64 	%rd10098, %rd1796;
$L__BB1_953:
	setp.eq.s64 	%p4587, %rd1736, 0;
	sub.s64 	%rd9942, %rd10098, %rd10087;
	mov.b64 	%rd10103, 0;
	@%p4587 bra 	$L__BB1_955;
	shl.b64 	%rd8335, %rd1736, 32;
	shr.u64 	%rd8336, %rd1736, 32;
	mov.b64 	%rd8337, 977;
	mul.hi.u64 	%rd8338, %rd1736, %rd8337;
	mad.lo.s64 	%rd8339, %rd1736, 977, %rd8335;
	setp.lt.u64 	%p4588, %rd8339, %rd8335;
	selp.u64 	%rd8340, 1, 0, %p4588;
	add.s64 	%rd10099, %rd8339, %rd10099;
	setp.lt.u64 	%p4589, %rd10099, %rd8339;
	selp.u64 	%rd8341, 1, 0, %p4589;
	add.s64 	%rd8342, %rd8341, %rd8340;
	add.s64 	%rd8343, %rd8336, %rd8338;
	setp.lt.u64 	%p4590, %rd8343, %rd8336;
	selp.u64 	%rd8344, 1, 0, %p4590;
	add.s64 	%rd8345, %rd10100, %rd8343;
	add.s64 	%rd8346, %rd8345, %rd8342;
	setp.lt.u64 	%p4591, %rd8346, %rd10100;
	not.b64 	%rd8347, %rd8343;
	setp.gt.u64 	%p4592, %rd8342, %rd8347;
	or.pred  	%p4593, %p4592, %p4591;
	selp.u64 	%rd8348, 1, 0, %p4593;
	add.s64 	%rd8349, %rd10101, %rd8344;
	add.s64 	%rd1807, %rd8349, %rd8348;
	setp.lt.u64 	%p4594, %rd1807, %rd10101;
	selp.u64 	%rd8350, 1, 0, %p4594;
	add.s64 	%rd1808, %rd10102, %rd8350;
	setp.lt.u64 	%p4595, %rd1808, %rd10102;
	selp.u64 	%rd10103, 1, 0, %p4595;
	mov.u64 	%rd10100, %rd8346;
	mov.u64 	%rd10101, %rd1807;
	mov.u64 	%rd10102, %rd1808;
$L__BB1_955:
	add.s64 	%rd10104, %rd10099, %rd1728;
	setp.lt.u64 	%p4596, %rd10104, %rd10099;
	selp.u64 	%rd8351, 1, 0, %p4596;
	add.s64 	%rd8352, %rd10100, %rd1729;
	setp.lt.u64 	%p4597, %rd8352, %rd10100;
	add.s64 	%rd10105, %rd8352, %rd8351;
	setp.lt.u64 	%p4598, %rd10105, %rd8352;
	or.pred  	%p4599, %p4597, %p4598;
	selp.u64 	%rd8353, 1, 0, %p4599;
	add.s64 	%rd8354, %rd10101, %rd1730;
	setp.lt.u64 	%p4600, %rd8354, %rd10101;
	add.s64 	%rd10106, %rd8354, %rd8353;
	setp.lt.u64 	%p4601, %rd10106, %rd8354;
	or.pred  	%p4602, %p4600, %p4601;
	selp.u64 	%rd8355, 1, 0, %p4602;
	add.s64 	%rd8356, %rd10102, %rd1731;
	setp.lt.u64 	%p4603, %rd8356, %rd10102;
	add.s64 	%rd10107, %rd8356, %rd8355;
	setp.lt.u64 	%p4604, %rd10107, %rd8356;
	or.pred  	%p4605, %p4603, %p4604;
	selp.u64 	%rd8358, 1, 0, %p4605;
	add.s64 	%rd1819, %rd10103, %rd8358;
	setp.ne.s64 	%p4606, %rd1819, 0;
	setp.gt.u64 	%p4607, %rd10107, %rd1226;
	or.pred  	%p4608, %p4606, %p4607;
	@%p4608 bra 	$L__BB1_961;
	setp.lt.u64 	%p4609, %rd10107, %rd1226;
	@%p4609 bra 	$L__BB1_974;
	setp.gt.u64 	%p4610, %rd10106, %rd1227;
	@%p4610 bra 	$L__BB1_961;
	setp.lt.u64 	%p4611, %rd10106, %rd1227;
	@%p4611 bra 	$L__BB1_974;
	setp.gt.u64 	%p4612, %rd10105, %rd1228;
	@%p4612 bra 	$L__BB1_961;
	setp.lt.u64 	%p4613, %rd10105, %rd1228;
	setp.lt.u64 	%p4614, %rd10104, %rd1229;
	or.pred  	%p4615, %p4613, %p4614;
	@%p4615 bra 	$L__BB1_974;
$L__BB1_961:
	sub.s64 	%rd1820, %rd10104, %rd1229;
	setp.lt.u64 	%p4616, %rd10104, %rd1229;
	selp.u64 	%rd8359, 1, 0, %p4616;
	sub.s64 	%rd8360, %rd10105, %rd1228;
	setp.lt.u64 	%p4617, %rd10105, %rd1228;
	selp.s64 	%rd8361, -1, 0, %p4616;
	add.s64 	%rd10105, %rd8360, %rd8361;
	setp.lt.u64 	%p4618, %rd8360, %rd8359;
	or.pred  	%p4619, %p4617, %p4618;
	selp.u64 	%rd8362, 1, 0, %p4619;
	sub.s64 	%rd8363, %rd10106, %rd1227;
	setp.lt.u64 	%p4620, %rd10106, %rd1227;
	selp.s64 	%rd8364, -1, 0, %p4619;
	add.s64 	%rd10106, %rd8363, %rd8364;
	setp.lt.u64 	%p4621, %rd8363, %rd8362;
	or.pred  	%p4622, %p4620, %p4621;
	selp.u64 	%rd8365, 1, 0, %p4622;
	sub.s64 	%rd8366, %rd10107, %rd1226;
	setp.lt.u64 	%p4623, %rd10107, %rd1226;
	selp.s64 	%rd8367, -1, 0, %p4622;
	add.s64 	%rd10107, %rd8366, %rd8367;
	setp.lt.u64 	%p4624, %rd8366, %rd8365;
	or.pred  	%p4625, %p4623, %p4624;
	selp.s64 	%rd8368, -1, 0, %p4625;
	add.s64 	%rd1824, %rd1819, %rd8368;
	setp.ne.s64 	%p4626, %rd1824, 0;
	setp.gt.u64 	%p4627, %rd10107, %rd1226;
	or.pred  	%p4628, %p4626, %p4627;
	@%p4628 bra 	$L__BB1_967;
	setp.lt.u64 	%p4629, %rd10107, %rd1226;
	mov.u64 	%rd10104, %rd1820;
	@%p4629 bra 	$L__BB1_974;
	setp.gt.u64 	%p4630, %rd10106, %rd1227;
	@%p4630 bra 	$L__BB1_967;
	setp.lt.u64 	%p4631, %rd10106, %rd1227;
	mov.u64 	%rd10104, %rd1820;
	@%p4631 bra 	$L__BB1_974;
	setp.gt.u64 	%p4632, %rd10105, %rd1228;
	@%p4632 bra 	$L__BB1_967;
	setp.lt.u64 	%p4633, %rd10105, %rd1228;
	setp.lt.u64 	%p4634, %rd1820, %rd1229;
	or.pred  	%p4635, %p4633, %p4634;
	mov.u64 	%rd10104, %rd1820;
	@%p4635 bra 	$L__BB1_974;
$L__BB1_967:
	sub.s64 	%rd1825, %rd1820, %rd1229;
	setp.lt.u64 	%p4636, %rd1820, %rd1229;
	selp.u64 	%rd8369, 1, 0, %p4636;
	sub.s64 	%rd8370, %rd10105, %rd1228;
	setp.lt.u64 	%p4637, %rd10105, %rd1228;
	selp.s64 	%rd8371, -1, 0, %p4636;
	add.s64 	%rd10105, %rd8370, %rd8371;
	setp.lt.u64 	%p4638, %rd8370, %rd8369;
	or.pred  	%p4639, %p4637, %p4638;
	selp.u64 	%rd8372, 1, 0, %p4639;
	sub.s64 	%rd8373, %rd10106, %rd1227;
	setp.lt.u64 	%p4640, %rd10106, %rd1227;
	selp.s64 	%rd8374, -1, 0, %p4639;
	add.s64 	%rd10106, %rd8373, %rd8374;
	setp.lt.u64 	%p4641, %rd8373, %rd8372;
	or.pred  	%p4642, %p4640, %p4641;
	selp.u64 	%rd8375, 1, 0, %p4642;
	sub.s64 	%rd8376, %rd10107, %rd1226;
	setp.lt.u64 	%p4643, %rd10107, %rd1226;
	selp.s64 	%rd8377, -1, 0, %p4642;
	add.s64 	%rd10107, %rd8376, %rd8377;
	setp.lt.u64 	%p4644, %rd8376, %rd8375;
	or.pred  	%p4645, %p4643, %p4644;
	selp.u64 	%rd8378, 1, 0, %p4645;
	setp.ne.s64 	%p4646, %rd1824, %rd8378;
	setp.gt.u64 	%p4647, %rd10107, %rd1226;
	or.pred  	%p4648, %p4646, %p4647;
	@%p4648 bra 	$L__BB1_973;
	setp.lt.u64 	%p4649, %rd10107, %rd1226;
	mov.u64 	%rd10104, %rd1825;
	@%p4649 bra 	$L__BB1_974;
	setp.gt.u64 	%p4650, %rd10106, %rd1227;
	@%p4650 bra 	$L__BB1_973;
	setp.lt.u64 	%p4651, %rd10106, %rd1227;
	mov.u64 	%rd10104, %rd1825;
	@%p4651 bra 	$L__BB1_974;
	setp.gt.u64 	%p4652, %rd10105, %rd1228;
	@%p4652 bra 	$L__BB1_973;
	setp.lt.u64 	%p4653, %rd10105, %rd1228;
	setp.lt.u64 	%p4654, %rd1825, %rd1229;
	or.pred  	%p4655, %p4653, %p4654;
	mov.u64 	%rd10104, %rd1825;
	@%p4655 bra 	$L__BB1_974;
$L__BB1_973:
	sub.s64 	%rd10104, %rd1825, %rd1229;
	setp.lt.u64 	%p4656, %rd1825, %rd1229;
	selp.u64 	%rd8379, 1, 0, %p4656;
	sub.s64 	%rd8380, %rd10105, %rd1228;
	setp.lt.u64 	%p4657, %rd10105, %rd1228;
	selp.s64 	%rd8381, -1, 0, %p4656;
	add.s64 	%rd10105, %rd8380, %rd8381;
	setp.lt.u64 	%p4658, %rd8380, %rd8379;
	or.pred  	%p4659, %p4657, %p4658;
	selp.u64 	%rd8382, 1, 0, %p4659;
	sub.s64 	%rd8383, %rd10106, %rd1227;
	setp.lt.u64 	%p4660, %rd10106, %rd1227;
	selp.s64 	%rd8384, -1, 0, %p4659;
	add.s64 	%rd10106, %rd8383, %rd8384;
	setp.lt.u64 	%p4661, %rd8383, %rd8382;
	or.pred  	%p4662, %p4660, %p4661;
	selp.s64 	%rd8385, -1, 0, %p4662;
	sub.s64 	%rd8386, %rd10107, %rd1226;
	add.s64 	%rd10107, %rd8386, %rd8385;
$L__BB1_974:
	setp.gt.u64 	%p4663, %rd10107, %rd9939;
	@%p4663 bra 	$L__BB1_980;
	setp.lt.u64 	%p4664, %rd10107, %rd9939;
	@%p4664 bra 	$L__BB1_981;
	setp.gt.u64 	%p4665, %rd10106, %rd9940;
	@%p4665 bra 	$L__BB1_980;
	setp.lt.u64 	%p4666, %rd10106, %rd9940;
	@%p4666 bra 	$L__BB1_981;
	setp.gt.u64 	%p4667, %rd10105, %rd9941;
	@%p4667 bra 	$L__BB1_980;
	setp.lt.u64 	%p4668, %rd10105, %rd9941;
	setp.lt.u64 	%p4669, %rd10104, %rd9942;
	or.pred  	%p4670, %p4668, %p4669;
	@%p4670 bra 	$L__BB1_981;
$L__BB1_980:
	setp.lt.u64 	%p4683, %rd10104, %rd9942;
	selp.u64 	%rd8408, 1, 0, %p4683;
	sub.s64 	%rd8409, %rd10105, %rd9941;
	setp.lt.u64 	%p4684, %rd10105, %rd9941;
	selp.s64 	%rd8410, -1, 0, %p4683;
	add.s64 	%rd10109, %rd8409, %rd8410;
	setp.lt.u64 	%p4685, %rd8409, %rd8408;
	or.pred  	%p4686, %p4684, %p4685;
	selp.u64 	%rd8411, 1, 0, %p4686;
	sub.s64 	%rd8412, %rd10106, %rd9940;
	setp.lt.u64 	%p4687, %rd10106, %rd9940;
	selp.s64 	%rd8413, -1, 0, %p4686;
	add.s64 	%rd10110, %rd8412, %rd8413;
	setp.lt.u64 	%p4688, %rd8412, %rd8411;
	or.pred  	%p4689, %p4687, %p4688;
	selp.s64 	%rd8414, -1, 0, %p4689;
	sub.s64 	%rd8415, %rd10107, %rd9939;
	add.s64 	%rd10111, %rd8415, %rd8414;
	bra.uni 	$L__BB1_982;
$L__BB1_981:
	add.s64 	%rd1840, %rd10104, %rd1229;
	setp.lt.u64 	%p4671, %rd1840, %rd10104;
	selp.u64 	%rd8387, 1, 0, %p4671;
	add.s64 	%rd8388, %rd10105, %rd8387;
	setp.lt.u64 	%p4672, %rd8388, %rd10105;
	selp.u64 	%rd8389, 1, 0, %p4672;
	add.s64 	%rd8390, %rd8388, %rd1228;
	setp.lt.u64 	%p4673, %rd8390, %rd8388;
	selp.u64 	%rd8391, 1, 0, %p4673;
	add.s64 	%rd8392, %rd8391, %rd8389;
	add.s64 	%rd8393, %rd10106, %rd8392;
	setp.lt.u64 	%p4674, %rd8393, %rd10106;
	selp.u64 	%rd8394, 1, 0, %p4674;
	add.s64 	%rd8395, %rd8393, %rd1227;
	setp.lt.u64 	%p4675, %rd8395, %rd8393;
	selp.u64 	%rd8396, 1, 0, %p4675;
	add.s64 	%rd8397, %rd8396, %rd8394;
	add.s64 	%rd8398, %rd10107, %rd8397;
	add.s64 	%rd8399, %rd8398, %rd1226;
	setp.lt.u64 	%p4676, %rd1840, %rd9942;
	selp.u64 	%rd8400, 1, 0, %p4676;
	sub.s64 	%rd8401, %rd8390, %rd9941;
	setp.lt.u64 	%p4677, %rd8390, %rd9941;
	selp.s64 	%rd8402, -1, 0, %p4676;
	add.s64 	%rd10109, %rd8401, %rd8402;
	setp.lt.u64 	%p4678, %rd8401, %rd8400;
	or.pred  	%p4679, %p4677, %p4678;
	selp.u64 	%rd8403, 1, 0, %p4679;
	sub.s64 	%rd8404, %rd8395, %rd9940;
	setp.lt.u64 	%p4680, %rd8395, %rd9940;
	selp.s64 	%rd8405, -1, 0, %p4679;
	add.s64 	%rd10110, %rd8404, %rd8405;
	setp.lt.u64 	%p4681, %rd8404, %rd8403;
	or.pred  	%p4682, %p4680, %p4681;
	selp.s64 	%rd8406, -1, 0, %p4682;
	sub.s64 	%rd8407, %rd8399, %rd9939;
	add.s64 	%rd10111, %rd8407, %rd8406;
	mov.u64 	%rd10104, %rd1840;
$L__BB1_982:
	sub.s64 	%rd8417, %rd10104, %rd9942;
	mul.lo.s64 	%rd1848, %rd8417, %rd1607;
	mul.hi.u64 	%rd8418, %rd1607, %rd8417;
	mul.lo.s64 	%rd8419, %rd10109, %rd1607;
	mul.hi.u64 	%rd8420, %rd1607, %rd10109;
	add.s64 	%rd8421, %rd8419, %rd8418;
	setp.lt.u64 	%p4690, %rd8421, %rd8419;
	selp.u64 	%rd8422, 1, 0, %p4690;
	add.s64 	%rd8423, %rd8420, %rd8422;
	mul.lo.s64 	%rd8424, %rd10110, %rd1607;
	mul.hi.u64 	%rd8425, %rd1607, %rd10110;
	add.s64 	%rd8426, %rd8424, %rd8423;
	setp.lt.u64 	%p4691, %rd8426, %rd8424;
	selp.u64 	%rd8427, 1, 0, %p4691;
	add.s64 	%rd8428, %rd8425, %rd8427;
	mul.lo.s64 	%rd8429, %rd10111, %rd1607;
	mul.hi.u64 	%rd8430, %rd1607, %rd10111;
	add.s64 	%rd8431, %rd8429, %rd8428;
	setp.lt.u64 	%p4692, %rd8431, %rd8429;
	selp.u64 	%rd8432, 1, 0, %p4692;
	add.s64 	%rd8433, %rd8430, %rd8432;
	mul.hi.u64 	%rd8434, %rd10048, %rd8417;
	mad.lo.s64 	%rd1849, %rd8417, %rd10048, %rd8421;
	setp.lt.u64 	%p4693, %rd1849, %rd8421;
	selp.u64 	%rd8435, 1, 0, %p4693;
	add.s64 	%rd8436, %rd8434, %rd8435;
	mul.hi.u64 	%rd8437, %rd10048, %rd10109;
	mad.lo.s64 	%rd8438, %rd10109, %rd10048, %rd8426;
	setp.lt.u64 	%p4694, %rd8438, %rd8426;
	selp.u64 	%rd8439, 1, 0, %p4694;
	add.s64 	%rd8440, %rd8438, %rd8436;
	setp.lt.u64 	%p4695, %rd8440, %rd8438;
	selp.u64 	%rd8441, 1, 0, %p4695;
	add.s64 	%rd8442, %rd8437, %rd8439;
	add.s64 	%rd8443, %rd8442, %rd8441;
	mul.hi.u64 	%rd8444, %rd10048, %rd10110;
	mad.lo.s64 	%rd8445, %rd10110, %rd10048, %rd8431;
	setp.lt.u64 	%p4696, %rd8445, %rd8431;
	selp.u64 	%rd8446, 1, 0, %p4696;
	add.s64 	%rd8447, %rd8445, %rd8443;
	setp.lt.u64 	%p4697, %rd8447, %rd8445;
	selp.u64 	%rd8448, 1, 0, %p4697;
	add.s64 	%rd8449, %rd8444, %rd8446;
	add.s64 	%rd8450, %rd8449, %rd8448;
	mul.hi.u64 	%rd8451, %rd10048, %rd10111;
	mad.lo.s64 	%rd8452, %rd10111, %rd10048, %rd8433;
	setp.lt.u64 	%p4698, %rd8452, %rd8433;
	selp.u64 	%rd8453, 1, 0, %p4698;
	add.s64 	%rd8454, %rd8452, %rd8450;
	setp.lt.u64 	%p4699, %rd8454, %rd8452;
	selp.u64 	%rd8455, 1, 0, %p4699;
	add.s64 	%rd8456, %rd8451, %rd8453;
	add.s64 	%rd8457, %rd8456, %rd8455;
	mul.hi.u64 	%rd8458, %rd10049, %rd8417;
	mad.lo.s64 	%rd1850, %rd8417, %rd10049, %rd8440;
	setp.lt.u64 	%p4700, %rd1850, %rd8440;
	selp.u64 	%rd8459, 1, 0, %p4700;
	add.s64 	%rd8460, %rd8458, %rd8459;
	mul.hi.u64 	%rd8461, %rd10049, %rd10109;
	mad.lo.s64 	%rd8462, %rd10109, %rd10049, %rd8447;
	setp.lt.u64 	%p4701, %rd8462, %rd8447;
	selp.u64 	%rd8463, 1, 0, %p4701;
	add.s64 	%rd8464, %rd8462, %rd8460;
	setp.lt.u64 	%p4702, %rd8464, %rd8462;
	selp.u64 	%rd8465, 1, 0, %p4702;
	add.s64 	%rd8466, %rd8461, %rd8463;
	add.s64 	%rd8467, %rd8466, %rd8465;
	mul.hi.u64 	%rd8468, %rd10049, %rd10110;
	mad.lo.s64 	%rd8469, %rd10110, %rd10049, %rd8454;
	setp.lt.u64 	%p4703, %rd8469, %rd8454;
	selp.u64 	%rd8470, 1, 0, %p4703;
	add.s64 	%rd8471, %rd8469, %rd8467;
	setp.lt.u64 	%p4704, %rd8471, %rd8469;
	selp.u64 	%rd8472, 1, 0, %p4704;
	add.s64 	%rd8473, %rd8468, %rd8470;
	add.s64 	%rd8474, %rd8473, %rd8472;
	mul.hi.u64 	%rd8475, %rd10049, %rd10111;
	mad.lo.s64 	%rd8476, %rd10111, %rd10049, %rd8457;
	setp.lt.u64 	%p4705, %rd8476, %rd8457;
	selp.u64 	%rd8477, 1, 0, %p4705;
	add.s64 	%rd8478, %rd8476, %rd8474;
	setp.lt.u64 	%p4706, %rd8478, %rd8476;
	selp.u64 	%rd8479, 1, 0, %p4706;
	add.s64 	%rd8480, %rd8475, %rd8477;
	add.s64 	%rd8481, %rd8480, %rd8479;
	mul.hi.u64 	%rd8482, %rd10050, %rd8417;
	mad.lo.s64 	%rd1851, %rd8417, %rd10050, %rd8464;
	setp.lt.u64 	%p4707, %rd1851, %rd8464;
	selp.u64 	%rd8483, 1, 0, %p4707;
	add.s64 	%rd8484, %rd8482, %rd8483;
	mul.hi.u64 	%rd8485, %rd10050, %rd10109;
	mad.lo.s64 	%rd8486, %rd10109, %rd10050, %rd8471;
	setp.lt.u64 	%p4708, %rd8486, %rd8471;
	selp.u64 	%rd8487, 1, 0, %p4708;
	add.s64 	%rd8488, %rd8486, %rd8484;
	setp.lt.u64 	%p4709, %rd8488, %rd8486;
	selp.u64 	%rd8489, 1, 0, %p4709;
	add.s64 	%rd8490, %rd8485, %rd8487;
	add.s64 	%rd8491, %rd8490, %rd8489;
	mul.hi.u64 	%rd8492, %rd10050, %rd10110;
	mad.lo.s64 	%rd8493, %rd10110, %rd10050, %rd8478;
	setp.lt.u64 	%p4710, %rd8493, %rd8478;
	selp.u64 	%rd8494, 1, 0, %p4710;
	add.s64 	%rd8495, %rd8493, %rd8491;
	setp.lt.u64 	%p4711, %rd8495, %rd8493;
	selp.u64 	%rd8496, 1, 0, %p4711;
	add.s64 	%rd8497, %rd8492, %rd8494;
	add.s64 	%rd8498, %rd8497, %rd8496;
	mul.hi.u64 	%rd8499, %rd10050, %rd10111;
	mad.lo.s64 	%rd8500, %rd10111, %rd10050, %rd8481;
	setp.lt.u64 	%p4712, %rd8500, %rd8481;
	selp.u64 	%rd8501, 1, 0, %p4712;
	add.s64 	%rd8502, %rd8500, %rd8498;
	setp.lt.u64 	%p4713, %rd8502, %rd8500;
	selp.u64 	%rd8503, 1, 0, %p4713;
	add.s64 	%rd8504, %rd8499, %rd8501;
	add.s64 	%rd8505, %rd8504, %rd8503;
	shl.b64 	%rd8506, %rd8488, 32;
	mov.b64 	{%r564, %r565}, %rd8488;
	mov.b64 	{%r566, %r567}, %rd8495;
	mov.b64 	%rd8507, {%r565, %r566};
	mov.b64 	{%r568, %r569}, %rd8502;
	mov.b64 	%rd8508, {%r567, %r568};
	mov.b64 	{%r570, %r571}, %rd8505;
	mov.b64 	%rd8509, {%r569, %r570};
	shr.u64 	%rd8510, %rd8505, 32;
	mul.lo.s64 	%rd8511, %rd8488, 977;
	mov.b64 	%rd8512, 977;
	mul.hi.u64 	%rd8513, %rd8488, %rd8512;
	mul.lo.s64 	%rd8514, %rd8495, 977;
	mul.hi.u64 	%rd8515, %rd8495, %rd8512;
	add.s64 	%rd8516, %rd8514, %rd8513;
	setp.lt.u64 	%p4714, %rd8516, %rd8514;
	selp.u64 	%rd8517, 1, 0, %p4714;
	add.s64 	%rd8518, %rd8515, %rd8517;
	mul.lo.s64 	%rd8519, %rd8502, 977;
	mul.hi.u64 	%rd8520, %rd8502, %rd8512;
	add.s64 	%rd8521, %rd8519, %rd8518;
	setp.lt.u64 	%p4715, %rd8521, %rd8519;
	selp.u64 	%rd8522, 1, 0, %p4715;
	add.s64 	%rd8523, %rd8520, %rd8522;
	mul.lo.s64 	%rd8524, %rd8505, 977;
	mul.hi.u64 	%rd8525, %rd8505, %rd8512;
	add.s64 	%rd8526, %rd8524, %rd8523;
	setp.lt.u64 	%p4716, %rd8526, %rd8524;
	selp.u64 	%rd8527, 1, 0, %p4716;
	add.s64 	%rd8528, %rd8525, %rd8527;
	add.s64 	%rd10112, %rd8511, %rd8506;
	setp.lt.u64 	%p4717, %rd10112, %rd8511;
	selp.u64 	%rd8529, 1, 0, %p4717;
	add.s64 	%rd8530, %rd8516, %rd8507;
	setp.lt.u64 	%p4718, %rd8530, %rd8516;
	add.s64 	%rd10113, %rd8530, %rd8529;
	setp.lt.u64 	%p4719, %rd10113, %rd8530;
	or.pred  	%p4720, %p4718, %p4719;
	selp.u64 	%rd8531, 1, 0, %p4720;
	add.s64 	%rd8532, %rd8521, %rd8508;
	setp.lt.u64 	%p4721, %rd8532, %rd8521;
	add.s64 	%rd10114, %rd8532, %rd8531;
	setp.lt.u64 	%p4722, %rd10114, %rd8532;
	or.pred  	%p4723, %p4721, %p4722;
	selp.u64 	%rd8533, 1, 0, %p4723;
	add.s64 	%rd8534, %rd8526, %rd8509;
	setp.lt.u64 	%p4724, %rd8534, %rd8526;
	add.s64 	%rd10115, %rd8534, %rd8533;
	setp.lt.u64 	%p4725, %rd10115, %rd8534;
	or.pred  	%p4726, %p4724, %p4725;
	selp.u64 	%rd8535, 1, 0, %p4726;
	add.s64 	%rd8536, %rd8528, %rd8510;
	add.s64 	%rd1856, %rd8536, %rd8535;
	setp.eq.s64 	%p4727, %rd1856, 0;
	mov.b64 	%rd10116, 0;
	@%p4727 bra 	$L__BB1_984;
	shl.b64 	%rd8537, %rd1856, 32;
	shr.u64 	%rd8538, %rd1856, 32;
	mov.b64 	%rd8539, 977;
	mul.hi.u64 	%rd8540, %rd1856, %rd8539;
	mad.lo.s64 	%rd8541, %rd1856, 977, %rd8537;
	setp.lt.u64 	%p4728, %rd8541, %rd8537;
	selp.u64 	%rd8542, 1, 0, %p4728;
	add.s64 	%rd10112, %rd8541, %rd10112;
	setp.lt.u64 	%p4729, %rd10112, %rd8541;
	selp.u64 	%rd8543, 1, 0, %p4729;
	add.s64 	%rd8544, %rd8543, %rd8542;
	add.s64 	%rd8545, %rd8538, %rd8540;
	setp.lt.u64 	%p4730, %rd8545, %rd8538;
	selp.u64 	%rd8546, 1, 0, %p4730;
	add.s64 	%rd8547, %rd10113, %rd8545;
	add.s64 	%rd8548, %rd8547, %rd8544;
	setp.lt.u64 	%p4731, %rd8548, %rd10113;
	not.b64 	%rd8549, %rd8545;
	setp.gt.u64 	%p4732, %rd8544, %rd8549;
	or.pred  	%p4733, %p4732, %p4731;
	selp.u64 	%rd8550, 1, 0, %p4733;
	add.s64 	%rd8551, %rd10114, %rd8546;
	add.s64 	%rd1859, %rd8551, %rd8550;
	setp.lt.u64 	%p4734, %rd1859, %rd10114;
	selp.u64 	%rd8552, 1, 0, %p4734;
	add.s64 	%rd1860, %rd10115, %rd8552;
	setp.lt.u64 	%p4735, %rd1860, %rd10115;
	selp.u64 	%rd10116, 1, 0, %p4735;
	mov.u64 	%rd10113, %rd8548;
	mov.u64 	%rd10114, %rd1859;
	mov.u64 	%rd10115, %rd1860;
$L__BB1_984:
	add.s64 	%rd10117, %rd10112, %rd1848;
	setp.lt.u64 	%p4736, %rd10117, %rd10112;
	selp.u64 	%rd8553, 1, 0, %p4736;
	add.s64 	%rd8554, %rd10113, %rd1849;
	setp.lt.u64 	%p4737, %rd8554, %rd10113;
	add.s64 	%rd10118, %rd8554, %rd8553;
	setp.lt.u64 	%p4738, %rd10118, %rd8554;
	or.pred  	%p4739, %p4737, %p4738;
	selp.u64 	%rd8555, 1, 0, %p4739;
	add.s64 	%rd8556, %rd10114, %rd1850;
	setp.lt.u64 	%p4740, %rd8556, %rd10114;
	add.s64 	%rd10119, %rd8556, %rd8555;
	setp.lt.u64 	%p4741, %rd10119, %rd8556;
	or.pred  	%p4742, %p4740, %p4741;
	selp.u64 	%rd8557, 1, 0, %p4742;
	add.s64 	%rd8558, %rd10115, %rd1851;
	setp.lt.u64 	%p4743, %rd8558, %rd10115;
	add.s64 	%rd10120, %rd8558, %rd8557;
	setp.lt.u64 	%p4744, %rd10120, %rd8558;
	or.pred  	%p4745, %p4743, %p4744;
	selp.u64 	%rd8560, 1, 0, %p4745;
	add.s64 	%rd1871, %rd10116, %rd8560;
	setp.ne.s64 	%p4746, %rd1871, 0;
	setp.gt.u64 	%p4747, %rd10120, %rd1226;
	or.pred  	%p4748, %p4746, %p4747;
	@%p4748 bra 	$L__BB1_990;
	setp.lt.u64 	%p4749, %rd10120, %rd1226;
	@%p4749 bra 	$L__BB1_1003;
	setp.gt.u64 	%p4750, %rd10119, %rd1227;
	@%p4750 bra 	$L__BB1_990;
	setp.lt.u64 	%p4751, %rd10119, %rd1227;
	@%p4751 bra 	$L__BB1_1003;
	setp.gt.u64 	%p4752, %rd10118, %rd1228;
	@%p4752 bra 	$L__BB1_990;
	setp.lt.u64 	%p4753, %rd10118, %rd1228;
	setp.lt.u64 	%p4754, %rd10117, %rd1229;
	or.pred  	%p4755, %p4753, %p4754;
	@%p4755 bra 	$L__BB1_1003;
$L__BB1_990:
	sub.s64 	%rd1872, %rd10117, %rd1229;
	setp.lt.u64 	%p4756, %rd10117, %rd1229;
	selp.u64 	%rd8561, 1, 0, %p4756;
	sub.s64 	%rd8562, %rd10118, %rd1228;
	setp.lt.u64 	%p4757, %rd10118, %rd1228;
	selp.s64 	%rd8563, -1, 0, %p4756;
	add.s64 	%rd10118, %rd8562, %rd8563;
	setp.lt.u64 	%p4758, %rd8562, %rd8561;
	or.pred  	%p4759, %p4757, %p4758;
	selp.u64 	%rd8564, 1, 0, %p4759;
	sub.s64 	%rd8565, %rd10119, %rd1227;
	setp.lt.u64 	%p4760, %rd10119, %rd1227;
	selp.s64 	%rd8566, -1, 0, %p4759;
	add.s64 	%rd10119, %rd8565, %rd8566;
	setp.lt.u64 	%p4761, %rd8565, %rd8564;
	or.pred  	%p4762, %p4760, %p4761;
	selp.u64 	%rd8567, 1, 0, %p4762;
	sub.s64 	%rd8568, %rd10120, %rd1226;
	setp.lt.u64 	%p4763, %rd10120, %rd1226;
	selp.s64 	%rd8569, -1, 0, %p4762;
	add.s64 	%rd10120, %rd8568, %rd8569;
	setp.lt.u64 	%p4764, %rd8568, %rd8567;
	or.pred  	%p4765, %p4763, %p4764;
	selp.s64 	%rd8570, -1, 0, %p4765;
	add.s64 	%rd1876, %rd1871, %rd8570;
	setp.ne.s64 	%p4766, %rd1876, 0;
	setp.gt.u64 	%p4767, %rd10120, %rd1226;
	or.pred  	%p4768, %p4766, %p4767;
	@%p4768 bra 	$L__BB1_996;
	setp.lt.u64 	%p4769, %rd10120, %rd1226;
	mov.u64 	%rd10117, %rd1872;
	@%p4769 bra 	$L__BB1_1003;
	setp.gt.u64 	%p4770, %rd10119, %rd1227;
	@%p4770 bra 	$L__BB1_996;
	setp.lt.u64 	%p4771, %rd10119, %rd1227;
	mov.u64 	%rd10117, %rd1872;
	@%p4771 bra 	$L__BB1_1003;
	setp.gt.u64 	%p4772, %rd10118, %rd1228;
	@%p4772 bra 	$L__BB1_996;
	setp.lt.u64 	%p4773, %rd10118, %rd1228;
	setp.lt.u64 	%p4774, %rd1872, %rd1229;
	or.pred  	%p4775, %p4773, %p4774;
	mov.u64 	%rd10117, %rd1872;
	@%p4775 bra 	$L__BB1_1003;
$L__BB1_996:
	sub.s64 	%rd1877, %rd1872, %rd1229;
	setp.lt.u64 	%p4776, %rd1872, %rd1229;
	selp.u64 	%rd8571, 1, 0, %p4776;
	sub.s64 	%rd8572, %rd10118, %rd1228;
	setp.lt.u64 	%p4777, %rd10118, %rd1228;
	selp.s64 	%rd8573, -1, 0, %p4776;
	add.s64 	%rd10118, %rd8572, %rd8573;
	setp.lt.u64 	%p4778, %rd8572, %rd8571;
	or.pred  	%p4779, %p4777, %p4778;
	selp.u64 	%rd8574, 1, 0, %p4779;
	sub.s64 	%rd8575, %rd10119, %rd1227;
	setp.lt.u64 	%p4780, %rd10119, %rd1227;
	selp.s64 	%rd8576, -1, 0, %p4779;
	add.s64 	%rd10119, %rd8575, %rd8576;
	setp.lt.u64 	%p4781, %rd8575, %rd8574;
	or.pred  	%p4782, %p4780, %p4781;
	selp.u64 	%rd8577, 1, 0, %p4782;
	sub.s64 	%rd8578, %rd10120, %rd1226;
	setp.lt.u64 	%p4783, %rd10120, %rd1226;
	selp.s64 	%rd8579, -1, 0, %p4782;
	add.s64 	%rd10120, %rd8578, %rd8579;
	setp.lt.u64 	%p4784, %rd8578, %rd8577;
	or.pred  	%p4785, %p4783, %p4784;
	selp.u64 	%rd8580, 1, 0, %p4785;
	setp.ne.s64 	%p4786, %rd1876, %rd8580;
	setp.gt.u64 	%p4787, %rd10120, %rd1226;
	or.pred  	%p4788, %p4786, %p4787;
	@%p4788 bra 	$L__BB1_1002;
	setp.lt.u64 	%p4789, %rd10120, %rd1226;
	mov.u64 	%rd10117, %rd1877;
	@%p4789 bra 	$L__BB1_1003;
	setp.gt.u64 	%p4790, %rd10119, %rd1227;
	@%p4790 bra 	$L__BB1_1002;
	setp.lt.u64 	%p4791, %rd10119, %rd1227;
	mov.u64 	%rd10117, %rd1877;
	@%p4791 bra 	$L__BB1_1003;
	setp.gt.u64 	%p4792, %rd10118, %rd1228;
	@%p4792 bra 	$L__BB1_1002;
	setp.lt.u64 	%p4793, %rd10118, %rd1228;
	setp.lt.u64 	%p4794, %rd1877, %rd1229;
	or.pred  	%p4795, %p4793, %p4794;
	mov.u64 	%rd10117, %rd1877;
	@%p4795 bra 	$L__BB1_1003;
$L__BB1_1002:
	sub.s64 	%rd10117, %rd1877, %rd1229;
	setp.lt.u64 	%p4796, %rd1877, %rd1229;
	selp.u64 	%rd8581, 1, 0, %p4796;
	sub.s64 	%rd8582, %rd10118, %rd1228;
	setp.lt.u64 	%p4797, %rd10118, %rd1228;
	selp.s64 	%rd8583, -1, 0, %p4796;
	add.s64 	%rd10118, %rd8582, %rd8583;
	setp.lt.u64 	%p4798, %rd8582, %rd8581;
	or.pred  	%p4799, %p4797, %p4798;
	selp.u64 	%rd8584, 1, 0, %p4799;
	sub.s64 	%rd8585, %rd10119, %rd1227;
	setp.lt.u64 	%p4800, %rd10119, %rd1227;
	selp.s64 	%rd8586, -1, 0, %p4799;
	add.s64 	%rd10119, %rd8585, %rd8586;
	setp.lt.u64 	%p4801, %rd8585, %rd8584;
	or.pred  	%p4802, %p4800, %p4801;
	selp.s64 	%rd8587, -1, 0, %p4802;
	sub.s64 	%rd8588, %rd10120, %rd1226;
	add.s64 	%rd10120, %rd8588, %rd8587;
$L__BB1_1003:
	mul.lo.s64 	%rd1889, %rd10065, %rd9946;
	mul.hi.u64 	%rd8590, %rd9946, %rd10065;
	mul.lo.s64 	%rd8591, %rd10066, %rd9946;
	mul.hi.u64 	%rd8592, %rd9946, %rd10066;
	add.s64 	%rd8593, %rd8591, %rd8590;
	setp.lt.u64 	%p4803, %rd8593, %rd8591;
	selp.u64 	%rd8594, 1, 0, %p4803;
	add.s64 	%rd8595, %rd8592, %rd8594;
	mul.lo.s64 	%rd8596, %rd10067, %rd9946;
	mul.hi.u64 	%rd8597, %rd9946, %rd10067;
	add.s64 	%rd8598, %rd8596, %rd8595;
	setp.lt.u64 	%p4804, %rd8598, %rd8596;
	selp.u64 	%rd8599, 1, 0, %p4804;
	add.s64 	%rd8600, %rd8597, %rd8599;
	mul.lo.s64 	%rd8601, %rd10068, %rd9946;
	mul.hi.u64 	%rd8602, %rd9946, %rd10068;
	add.s64 	%rd8603, %rd8601, %rd8600;
	setp.lt.u64 	%p4805, %rd8603, %rd8601;
	selp.u64 	%rd8604, 1, 0, %p4805;
	add.s64 	%rd8605, %rd8602, %rd8604;
	mul.hi.u64 	%rd8606, %rd9945, %rd10065;
	mad.lo.s64 	%rd1890, %rd10065, %rd9945, %rd8593;
	setp.lt.u64 	%p4806, %rd1890, %rd8593;
	selp.u64 	%rd8607, 1, 0, %p4806;
	add.s64 	%rd8608, %rd8606, %rd8607;
	mul.hi.u64 	%rd8609, %rd9945, %rd10066;
	mad.lo.s64 	%rd8610, %rd10066, %rd9945, %rd8598;
	setp.lt.u64 	%p4807, %rd8610, %rd8598;
	selp.u64 	%rd8611, 1, 0, %p4807;
	add.s64 	%rd8612, %rd8610, %rd8608;
	setp.lt.u64 	%p4808, %rd8612, %rd8610;
	selp.u64 	%rd8613, 1, 0, %p4808;
	add.s64 	%rd8614, %rd8609, %rd8611;
	add.s64 	%rd8615, %rd8614, %rd8613;
	mul.hi.u64 	%rd8616, %rd9945, %rd10067;
	mad.lo.s64 	%rd8617, %rd10067, %rd9945, %rd8603;
	setp.lt.u64 	%p4809, %rd8617, %rd8603;
	selp.u64 	%rd8618, 1, 0, %p4809;
	add.s64 	%rd8619, %rd8617, %rd8615;
	setp.lt.u64 	%p4810, %rd8619, %rd8617;
	selp.u64 	%rd8620, 1, 0, %p4810;
	add.s64 	%rd8621, %rd8616, %rd8618;
	add.s64 	%rd8622, %rd8621, %rd8620;
	mul.hi.u64 	%rd8623, %rd9945, %rd10068;
	mad.lo.s64 	%rd8624, %rd10068, %rd9945, %rd8605;
	setp.lt.u64 	%p4811, %rd8624, %rd8605;
	selp.u64 	%rd8625, 1, 0, %p4811;
	add.s64 	%rd8626, %rd8624, %rd8622;
	setp.lt.u64 	%p4812, %rd8626, %rd8624;
	selp.u64 	%rd8627, 1, 0, %p4812;
	add.s64 	%rd8628, %rd8623, %rd8625;
	add.s64 	%rd8629, %rd8628, %rd8627;
	mul.hi.u64 	%rd8630, %rd9944, %rd10065;
	mad.lo.s64 	%rd1891, %rd10065, %rd9944, %rd8612;
	setp.lt.u64 	%p4813, %rd1891, %rd8612;
	selp.u64 	%rd8631, 1, 0, %p4813;
	add.s64 	%rd8632, %rd8630, %rd8631;
	mul.hi.u64 	%rd8633, %rd9944, %rd10066;
	mad.lo.s64 	%rd8634, %rd10066, %rd9944, %rd8619;
	setp.lt.u64 	%p4814, %rd8634, %rd8619;
	selp.u64 	%rd8635, 1, 0, %p4814;
	add.s64 	%rd8636, %rd8634, %rd8632;
	setp.lt.u64 	%p4815, %rd8636, %rd8634;
	selp.u64 	%rd8637, 1, 0, %p4815;
	add.s64 	%rd8638, %rd8633, %rd8635;
	add.s64 	%rd8639, %rd8638, %rd8637;
	mul.hi.u64 	%rd8640, %rd9944, %rd10067;
	mad.lo.s64 	%rd8641, %rd10067, %rd9944, %rd8626;
	setp.lt.u64 	%p4816, %rd8641, %rd8626;
	selp.u64 	%rd8642, 1, 0, %p4816;
	add.s64 	%rd8643, %rd8641, %rd8639;
	setp.lt.u64 	%p4817, %rd8643, %rd8641;
	selp.u64 	%rd8644, 1, 0, %p4817;
	add.s64 	%rd8645, %rd8640, %rd8642;
	add.s64 	%rd8646, %rd8645, %rd8644;
	mul.hi.u64 	%rd8647, %rd9944, %rd10068;
	mad.lo.s64 	%rd8648, %rd10068, %rd9944, %rd8629;
	setp.lt.u64 	%p4818, %rd8648, %rd8629;
	selp.u64 	%rd8649, 1, 0, %p4818;
	add.s64 	%rd8650, %rd8648, %rd8646;
	setp.lt.u64 	%p4819, %rd8650, %rd8648;
	selp.u64 	%rd8651, 1, 0, %p4819;
	add.s64 	%rd8652, %rd8647, %rd8649;
	add.s64 	%rd8653, %rd8652, %rd8651;
	mul.hi.u64 	%rd8654, %rd9943, %rd10065;
	mad.lo.s64 	%rd1892, %rd10065, %rd9943, %rd8636;
	setp.lt.u64 	%p4820, %rd1892, %rd8636;
	selp.u64 	%rd8655, 1, 0, %p4820;
	add.s64 	%rd8656, %rd8654, %rd8655;
	mul.hi.u64 	%rd8657, %rd9943, %rd10066;
	mad.lo.s64 	%rd8658, %rd10066, %rd9943, %rd8643;
	setp.lt.u64 	%p4821, %rd8658, %rd8643;
	selp.u64 	%rd8659, 1, 0, %p4821;
	add.s64 	%rd8660, %rd8658, %rd8656;
	setp.lt.u64 	%p4822, %rd8660, %rd8658;
	selp.u64 	%rd8661, 1, 0, %p4822;
	add.s64 	%rd8662, %rd8657, %rd8659;
	add.s64 	%rd8663, %rd8662, %rd8661;
	mul.hi.u64 	%rd8664, %rd9943, %rd10067;
	mad.lo.s64 	%rd8665, %rd10067, %rd9943, %rd8650;
	setp.lt.u64 	%p4823, %rd8665, %rd8650;
	selp.u64 	%rd8666, 1, 0, %p4823;
	add.s64 	%rd8667, %rd8665, %rd8663;
	setp.lt.u64 	%p4824, %rd8667, %rd8665;
	selp.u64 	%rd8668, 1, 0, %p4824;
	add.s64 	%rd8669, %rd8664, %rd8666;
	add.s64 	%rd8670, %rd8669, %rd8668;
	mul.hi.u64 	%rd8671, %rd9943, %rd10068;
	mad.lo.s64 	%rd8672, %rd10068, %rd9943, %rd8653;
	setp.lt.u64 	%p4825, %rd8672, %rd8653;
	selp.u64 	%rd8673, 1, 0, %p4825;
	add.s64 	%rd8674, %rd8672, %rd8670;
	setp.lt.u64 	%p4826, %rd8674, %rd8672;
	selp.u64 	%rd8675, 1, 0, %p4826;
	add.s64 	%rd8676, %rd8671, %rd8673;
	add.s64 	%rd8677, %rd8676, %rd8675;
	shl.b64 	%rd8678, %rd8660, 32;
	mov.b64 	{%r572, %r573}, %rd8660;
	mov.b64 	{%r574, %r575}, %rd8667;
	mov.b64 	%rd8679, {%r573, %r574};
	mov.b64 	{%r576, %r577}, %rd8674;
	mov.b64 	%rd8680, {%r575, %r576};
	mov.b64 	{%r578, %r579}, %rd8677;
	mov.b64 	%rd8681, {%r577, %r578};
	shr.u64 	%rd8682, %rd8677, 32;
	mul.lo.s64 	%rd8683, %rd8660, 977;
	mov.b64 	%rd8684, 977;
	mul.hi.u64 	%rd8685, %rd8660, %rd8684;
	mul.lo.s64 	%rd8686, %rd8667, 977;
	mul.hi.u64 	%rd8687, %rd8667, %rd8684;
	add.s64 	%rd8688, %rd8686, %rd8685;
	setp.lt.u64 	%p4827, %rd8688, %rd8686;
	selp.u64 	%rd8689, 1, 0, %p4827;
	add.s64 	%rd8690, %rd8687, %rd8689;
	mul.lo.s64 	%rd8691, %rd8674, 977;
	mul.hi.u64 	%rd8692, %rd8674, %rd8684;
	add.s64 	%rd8693, %rd8691, %rd8690;
	setp.lt.u64 	%p4828, %rd8693, %rd8691;
	selp.u64 	%rd8694, 1, 0, %p4828;
	add.s64 	%rd8695, %rd8692, %rd8694;
	mul.lo.s64 	%rd8696, %rd8677, 977;
	mul.hi.u64 	%rd8697, %rd8677, %rd8684;
	add.s64 	%rd8698, %rd8696, %rd8695;
	setp.lt.u64 	%p4829, %rd8698, %rd8696;
	selp.u64 	%rd8699, 1, 0, %p4829;
	add.s64 	%rd8700, %rd8697, %rd8699;
	add.s64 	%rd10121, %rd8683, %rd8678;
	setp.lt.u64 	%p4830, %rd10121, %rd8683;
	selp.u64 	%rd8701, 1, 0, %p4830;
	add.s64 	%rd8702, %rd8688, %rd8679;
	setp.lt.u64 	%p4831, %rd8702, %rd8688;
	add.s64 	%rd10122, %rd8702, %rd8701;
	setp.lt.u64 	%p4832, %rd10122, %rd8702;
	or.pred  	%p4833, %p4831, %p4832;
	selp.u64 	%rd8703, 1, 0, %p4833;
	add.s64 	%rd8704, %rd8693, %rd8680;
	setp.lt.u64 	%p4834, %rd8704, %rd8693;
	add.s64 	%rd10123, %rd8704, %rd8703;
	setp.lt.u64 	%p4835, %rd10123, %rd8704;
	or.pred  	%p4836, %p4834, %p4835;
	selp.u64 	%rd8705, 1, 0, %p4836;
	add.s64 	%rd8706, %rd8698, %rd8681;
	setp.lt.u64 	%p4837, %rd8706, %rd8698;
	add.s64 	%rd10124, %rd8706, %rd8705;
	setp.lt.u64 	%p4838, %rd10124, %rd8706;
	or.pred  	%p4839, %p4837, %p4838;
	selp.u64 	%rd8707, 1, 0, %p4839;
	add.s64 	%rd8708, %rd8700, %rd8682;
	add.s64 	%rd1897, %rd8708, %rd8707;
	setp.eq.s64 	%p4840, %rd1897, 0;
	mov.b64 	%rd10125, 0;
	@%p4840 bra 	$L__BB1_1005;
	shl.b64 	%rd8709, %rd1897, 32;
	shr.u64 	%rd8710, %rd1897, 32;
	mov.b64 	%rd8711, 977;
	mul.hi.u64 	%rd8712, %rd1897, %rd8711;
	mad.lo.s64 	%rd8713, %rd1897, 977, %rd8709;
	setp.lt.u64 	%p4841, %rd8713, %rd8709;
	selp.u64 	%rd8714, 1, 0, %p4841;
	add.s64 	%rd10121, %rd8713, %rd10121;
	setp.lt.u64 	%p4842, %rd10121, %rd8713;
	selp.u64 	%rd8715, 1, 0, %p4842;
	add.s64 	%rd8716, %rd8715, %rd8714;
	add.s64 	%rd8717, %rd8710, %rd8712;
	setp.lt.u64 	%p4843, %rd8717, %rd8710;
	selp.u64 	%rd8718, 1, 0, %p4843;
	add.s64 	%rd8719, %rd10122, %rd8717;
	add.s64 	%rd8720, %rd8719, %rd8716;
	setp.lt.u64 	%p4844, %rd8720, %rd10122;
	not.b64 	%rd8721, %rd8717;
	setp.gt.u64 	%p4845, %rd8716, %rd8721;
	or.pred  	%p4846, %p4845, %p4844;
	selp.u64 	%rd8722, 1, 0, %p4846;
	add.s64 	%rd8723, %rd10123, %rd8718;
	add.s64 	%rd1900, %rd8723, %rd8722;
	setp.lt.u64 	%p4847, %rd1900, %rd10123;
	selp.u64 	%rd8724, 1, 0, %p4847;
	add.s64 	%rd1901, %rd10124, %rd8724;
	setp.lt.u64 	%p4848, %rd1901, %rd10124;
	selp.u64 	%rd10125, 1, 0, %p4848;
	mov.u64 	%rd10122, %rd8720;
	mov.u64 	%rd10123, %rd1900;
	mov.u64 	%rd10124, %rd1901;
$L__BB1_1005:
	add.s64 	%rd10126, %rd10121, %rd1889;
	setp.lt.u64 	%p4849, %rd10126, %rd10121;
	selp.u64 	%rd8725, 1, 0, %p4849;
	add.s64 	%rd8726, %rd10122, %rd1890;
	setp.lt.u64 	%p4850, %rd8726, %rd10122;
	add.s64 	%rd10127, %rd8726, %rd8725;
	setp.lt.u64 	%p4851, %rd10127, %rd8726;
	or.pred  	%p4852, %p4850, %p4851;
	selp.u64 	%rd8727, 1, 0, %p4852;
	add.s64 	%rd8728, %rd10123, %rd1891;
	setp.lt.u64 	%p4853, %rd8728, %rd10123;
	add.s64 	%rd10128, %rd8728, %rd8727;
	setp.lt.u64 	%p4854, %rd10128, %rd8728;
	or.pred  	%p4855, %p4853, %p4854;
	selp.u64 	%rd8729, 1, 0, %p4855;
	add.s64 	%rd8730, %rd10124, %rd1892;
	setp.lt.u64 	%p4856, %rd8730, %rd10124;
	add.s64 	%rd10129, %rd8730, %rd8729;
	setp.lt.u64 	%p4857, %rd10129, %rd8730;
	or.pred  	%p4858, %p4856, %p4857;
	selp.u64 	%rd8732, 1, 0, %p4858;
	add.s64 	%rd1912, %rd10125, %rd8732;
	setp.ne.s64 	%p4859, %rd1912, 0;
	setp.gt.u64 	%p4860, %rd10129, %rd1226;
	or.pred  	%p4861, %p4859, %p4860;
	@%p4861 bra 	$L__BB1_1011;
	setp.lt.u64 	%p4862, %rd10129, %rd1226;
	@%p4862 bra 	$L__BB1_1024;
	setp.gt.u64 	%p4863, %rd10128, %rd1227;
	@%p4863 bra 	$L__BB1_1011;
	setp.lt.u64 	%p4864, %rd10128, %rd1227;
	@%p4864 bra 	$L__BB1_1024;
	setp.gt.u64 	%p4865, %rd10127, %rd1228;
	@%p4865 bra 	$L__BB1_1011;
	setp.lt.u64 	%p4866, %rd10127, %rd1228;
	setp.lt.u64 	%p4867, %rd10126, %rd1229;
	or.pred  	%p4868, %p4866, %p4867;
	@%p4868 bra 	$L__BB1_1024;
$L__BB1_1011:
	sub.s64 	%rd1913, %rd10126, %rd1229;
	setp.lt.u64 	%p4869, %rd10126, %rd1229;
	selp.u64 	%rd8733, 1, 0, %p4869;
	sub.s64 	%rd8734, %rd10127, %rd1228;
	setp.lt.u64 	%p4870, %rd10127, %rd1228;
	selp.s64 	%rd8735, -1, 0, %p4869;
	add.s64 	%rd10127, %rd8734, %rd8735;
	setp.lt.u64 	%p4871, %rd8734, %rd8733;
	or.pred  	%p4872, %p4870, %p4871;
	selp.u64 	%rd8736, 1, 0, %p4872;
	sub.s64 	%rd8737, %rd10128, %rd1227;
	setp.lt.u64 	%p4873, %rd10128, %rd1227;
	selp.s64 	%rd8738, -1, 0, %p4872;
	add.s64 	%rd10128, %rd8737, %rd8738;
	setp.lt.u64 	%p4874, %rd8737, %rd8736;
	or.pred  	%p4875, %p4873, %p4874;
	selp.u64 	%rd8739, 1, 0, %p4875;
	sub.s64 	%rd8740, %rd10129, %rd1226;
	setp.lt.u64 	%p4876, %rd10129, %rd1226;
	selp.s64 	%rd8741, -1, 0, %p4875;
	add.s64 	%rd10129, %rd8740, %rd8741;
	setp.lt.u64 	%p4877, %rd8740, %rd8739;
	or.pred  	%p4878, %p4876, %p4877;
	selp.s64 	%rd8742, -1, 0, %p4878;
	add.s64 	%rd1917, %rd1912, %rd8742;
	setp.ne.s64 	%p4879, %rd1917, 0;
	setp.gt.u64 	%p4880, %rd10129, %rd1226;
	or.pred  	%p4881, %p4879, %p4880;
	@%p4881 bra 	$L__BB1_1017;
	setp.lt.u64 	%p4882, %rd10129, %rd1226;
	mov.u64 	%rd10126, %rd1913;
	@%p4882 bra 	$L__BB1_1024;
	setp.gt.u64 	%p4883, %rd10128, %rd1227;
	@%p4883 bra 	$L__BB1_1017;
	setp.lt.u64 	%p4884, %rd10128, %rd1227;
	mov.u64 	%rd10126, %rd1913;
	@%p4884 bra 	$L__BB1_1024;
	setp.gt.u64 	%p4885, %rd10127, %rd1228;
	@%p4885 bra 	$L__BB1_1017;
	setp.lt.u64 	%p4886, %rd10127, %rd1228;
	setp.lt.u64 	%p4887, %rd1913, %rd1229;
	or.pred  	%p4888, %p4886, %p4887;
	mov.u64 	%rd10126, %rd1913;
	@%p4888 bra 	$L__BB1_1024;
$L__BB1_1017:
	sub.s64 	%rd1918, %rd1913, %rd1229;
	setp.lt.u64 	%p4889, %rd1913, %rd1229;
	selp.u64 	%rd8743, 1, 0, %p4889;
	sub.s64 	%rd8744, %rd10127, %rd1228;
	setp.lt.u64 	%p4890, %rd10127, %rd1228;
	selp.s64 	%rd8745, -1, 0, %p4889;
	add.s64 	%rd10127, %rd8744, %rd8745;
	setp.lt.u64 	%p4891, %rd8744, %rd8743;
	or.pred  	%p4892, %p4890, %p4891;
	selp.u64 	%rd8746, 1, 0, %p4892;
	sub.s64 	%rd8747, %rd10128, %rd1227;
	setp.lt.u64 	%p4893, %rd10128, %rd1227;
	selp.s64 	%rd8748, -1, 0, %p4892;
	add.s64 	%rd10128, %rd8747, %rd8748;
	setp.lt.u64 	%p4894, %rd8747, %rd8746;
	or.pred  	%p4895, %p4893, %p4894;
	selp.u64 	%rd8749, 1, 0, %p4895;
	sub.s64 	%rd8750, %rd10129, %rd1226;
	setp.lt.u64 	%p4896, %rd10129, %rd1226;
	selp.s64 	%rd8751, -1, 0, %p4895;
	add.s64 	%rd10129, %rd8750, %rd8751;
	setp.lt.u64 	%p4897, %rd8750, %rd8749;
	or.pred  	%p4898, %p4896, %p4897;
	selp.u64 	%rd8752, 1, 0, %p4898;
	setp.ne.s64 	%p4899, %rd1917, %rd8752;
	setp.gt.u64 	%p4900, %rd10129, %rd1226;
	or.pred  	%p4901, %p4899, %p4900;
	@%p4901 bra 	$L__BB1_1023;
	setp.lt.u64 	%p4902, %rd10129, %rd1226;
	mov.u64 	%rd10126, %rd1918;
	@%p4902 bra 	$L__BB1_1024;
	setp.gt.u64 	%p4903, %rd10128, %rd1227;
	@%p4903 bra 	$L__BB1_1023;
	setp.lt.u64 	%p4904, %rd10128, %rd1227;
	mov.u64 	%rd10126, %rd1918;
	@%p4904 bra 	$L__BB1_1024;
	setp.gt.u64 	%p4905, %rd10127, %rd1228;
	@%p4905 bra 	$L__BB1_1023;
	setp.lt.u64 	%p4906, %rd10127, %rd1228;
	setp.lt.u64 	%p4907, %rd1918, %rd1229;
	or.pred  	%p4908, %p4906, %p4907;
	mov.u64 	%rd10126, %rd1918;
	@%p4908 bra 	$L__BB1_1024;
$L__BB1_1023:
	sub.s64 	%rd10126, %rd1918, %rd1229;
	setp.lt.u64 	%p4909, %rd1918, %rd1229;
	selp.u64 	%rd8753, 1, 0, %p4909;
	sub.s64 	%rd8754, %rd10127, %rd1228;
	setp.lt.u64 	%p4910, %rd10127, %rd1228;
	selp.s64 	%rd8755, -1, 0, %p4909;
	add.s64 	%rd10127, %rd8754, %rd8755;
	setp.lt.u64 	%p4911, %rd8754, %rd8753;
	or.pred  	%p4912, %p4910, %p4911;
	selp.u64 	%rd8756, 1, 0, %p4912;
	sub.s64 	%rd8757, %rd10128, %rd1227;
	setp.lt.u64 	%p4913, %rd10128, %rd1227;
	selp.s64 	%rd8758, -1, 0, %p4912;
	add.s64 	%rd10128, %rd8757, %rd8758;
	setp.lt.u64 	%p4914, %rd8757, %rd8756;
	or.pred  	%p4915, %p4913, %p4914;
	selp.s64 	%rd8759, -1, 0, %p4915;
	sub.s64 	%rd8760, %rd10129, %rd1226;
	add.s64 	%rd10129, %rd8760, %rd8759;
$L__BB1_1024:
	setp.gt.u64 	%p4916, %rd10120, %rd10129;
	@%p4916 bra 	$L__BB1_1030;
	setp.lt.u64 	%p4917, %rd10120, %rd10129;
	@%p4917 bra 	$L__BB1_1031;
	setp.gt.u64 	%p4918, %rd10119, %rd10128;
	@%p4918 bra 	$L__BB1_1030;
	setp.lt.u64 	%p4919, %rd10119, %rd10128;
	@%p4919 bra 	$L__BB1_1031;
	setp.gt.u64 	%p4920, %rd10118, %rd10127;
	@%p4920 bra 	$L__BB1_1030;
	setp.lt.u64 	%p4921, %rd10118, %rd10127;
	setp.lt.u64 	%p4922, %rd10117, %rd10126;
	or.pred  	%p4923, %p4921, %p4922;
	@%p4923 bra 	$L__BB1_1031;
$L__BB1_1030:
	setp.lt.u64 	%p4936, %rd10117, %rd10126;
	selp.u64 	%rd8782, 1, 0, %p4936;
	sub.s64 	%rd8783, %rd10118, %rd10127;
	setp.lt.u64 	%p4937, %rd10118, %rd10127;
	selp.s64 	%rd8784, -1, 0, %p4936;
	add.s64 	%rd9945, %rd8783, %rd8784;
	setp.lt.u64 	%p4938, %rd8783, %rd8782;
	or.pred  	%p4939, %p4937, %p4938;
	selp.u64 	%rd8785, 1, 0, %p4939;
	sub.s64 	%rd8786, %rd10119, %rd10128;
	setp.lt.u64 	%p4940, %rd10119, %rd10128;
	selp.s64 	%rd8787, -1, 0, %p4939;
	add.s64 	%rd9944, %rd8786, %rd8787;
	setp.lt.u64 	%p4941, %rd8786, %rd8785;
	or.pred  	%p4942, %p4940, %p4941;
	selp.s64 	%rd8788, -1, 0, %p4942;
	sub.s64 	%rd8789, %rd10120, %rd10129;
	add.s64 	%rd9943, %rd8789, %rd8788;
	bra.uni 	$L__BB1_1032;
$L__BB1_1031:
	add.s64 	%rd1933, %rd10117, %rd1229;
	setp.lt.u64 	%p4924, %rd1933, %rd10117;
	selp.u64 	%rd8761, 1, 0, %p4924;
	add.s64 	%rd8762, %rd10118, %rd8761;
	setp.lt.u64 	%p4925, %rd8762, %rd10118;
	selp.u64 	%rd8763, 1, 0, %p4925;
	add.s64 	%rd8764, %rd8762, %rd1228;
	setp.lt.u64 	%p4926, %rd8764, %rd8762;
	selp.u64 	%rd8765, 1, 0, %p4926;
	add.s64 	%rd8766, %rd8765, %rd8763;
	add.s64 	%rd8767, %rd10119, %rd8766;
	setp.lt.u64 	%p4927, %rd8767, %rd10119;
	selp.u64 	%rd8768, 1, 0, %p4927;
	add.s64 	%rd8769, %rd8767, %rd1227;
	setp.lt.u64 	%p4928, %rd8769, %rd8767;
	selp.u64 	%rd8770, 1, 0, %p4928;
	add.s64 	%rd8771, %rd8770, %rd8768;
	add.s64 	%rd8772, %rd10120, %rd8771;
	add.s64 	%rd8773, %rd8772, %rd1226;
	setp.lt.u64 	%p4929, %rd1933, %rd10126;
	selp.u64 	%rd8774, 1, 0, %p4929;
	sub.s64 	%rd8775, %rd8764, %rd10127;
	setp.lt.u64 	%p4930, %rd8764, %rd10127;
	selp.s64 	%rd8776, -1, 0, %p4929;
	add.s64 	%rd9945, %rd8775, %rd8776;
	setp.lt.u64 	%p4931, %rd8775, %rd8774;
	or.pred  	%p4932, %p4930, %p4931;
	selp.u64 	%rd8777, 1, 0, %p4932;
	sub.s64 	%rd8778, %rd8769, %rd10128;
	setp.lt.u64 	%p4933, %rd8769, %rd10128;
	selp.s64 	%rd8779, -1, 0, %p4932;
	add.s64 	%rd9944, %rd8778, %rd8779;
	setp.lt.u64 	%p4934, %rd8778, %rd8777;
	or.pred  	%p4935, %p4933, %p4934;
	selp.s64 	%rd8780, -1, 0, %p4935;
	sub.s64 	%rd8781, %rd8773, %rd10129;
	add.s64 	%rd9943, %rd8781, %rd8780;
	mov.u64 	%rd10117, %rd1933;
$L__BB1_1032:
	sub.s64 	%rd9946, %rd10117, %rd10126;
	mul.lo.s64 	%rd1942, %rd1595, %rd9950;
	mul.hi.u64 	%rd8791, %rd9950, %rd1595;
	mul.lo.s64 	%rd8792, %rd10044, %rd9950;
	mul.hi.u64 	%rd8793, %rd9950, %rd10044;
	add.s64 	%rd8794, %rd8792, %rd8791;
	setp.lt.u64 	%p4943, %rd8794, %rd8792;
	selp.u64 	%rd8795, 1, 0, %p4943;
	add.s64 	%rd8796, %rd8793, %rd8795;
	mul.lo.s64 	%rd8797, %rd10045, %rd9950;
	mul.hi.u64 	%rd8798, %rd9950, %rd10045;
	add.s64 	%rd8799, %rd8797, %rd8796;
	setp.lt.u64 	%p4944, %rd8799, %rd8797;
	selp.u64 	%rd8800, 1, 0, %p4944;
	add.s64 	%rd8801, %rd8798, %rd8800;
	mul.lo.s64 	%rd8802, %rd10046, %rd9950;
	mul.hi.u64 	%rd8803, %rd9950, %rd10046;
	add.s64 	%rd8804, %rd8802, %rd8801;
	setp.lt.u64 	%p4945, %rd8804, %rd8802;
	selp.u64 	%rd8805, 1, 0, %p4945;
	add.s64 	%rd8806, %rd8803, %rd8805;
	mul.hi.u64 	%rd8807, %rd9949, %rd1595;
	mad.lo.s64 	%rd1943, %rd1595, %rd9949, %rd8794;
	setp.lt.u64 	%p4946, %rd1943, %rd8794;
	selp.u64 	%rd8808, 1, 0, %p4946;
	add.s64 	%rd8809, %rd8807, %rd8808;
	mul.hi.u64 	%rd8810, %rd9949, %rd10044;
	mad.lo.s64 	%rd8811, %rd10044, %rd9949, %rd8799;
	setp.lt.u64 	%p4947, %rd8811, %rd8799;
	selp.u64 	%rd8812, 1, 0, %p4947;
	add.s64 	%rd8813, %rd8811, %rd8809;
	setp.lt.u64 	%p4948, %rd8813, %rd8811;
	selp.u64 	%rd8814, 1, 0, %p4948;
	add.s64 	%rd8815, %rd8810, %rd8812;
	add.s64 	%rd8816, %rd8815, %rd8814;
	mul.hi.u64 	%rd8817, %rd9949, %rd10045;
	mad.lo.s64 	%rd8818, %rd10045, %rd9949, %rd8804;
	setp.lt.u64 	%p4949, %rd8818, %rd8804;
	selp.u64 	%rd8819, 1, 0, %p4949;
	add.s64 	%rd8820, %rd8818, %rd8816;
	setp.lt.u64 	%p4950, %rd8820, %rd8818;
	selp.u64 	%rd8821, 1, 0, %p4950;
	add.s64 	%rd8822, %rd8817, %rd8819;
	add.s64 	%rd8823, %rd8822, %rd8821;
	mul.hi.u64 	%rd8824, %rd9949, %rd10046;
	mad.lo.s64 	%rd8825, %rd10046, %rd9949, %rd8806;
	setp.lt.u64 	%p4951, %rd8825, %rd8806;
	selp.u64 	%rd8826, 1, 0, %p4951;
	add.s64 	%rd8827, %rd8825, %rd8823;
	setp.lt.u64 	%p4952, %rd8827, %rd8825;
	selp.u64 	%rd8828, 1, 0, %p4952;
	add.s64 	%rd8829, %rd8824, %rd8826;
	add.s64 	%rd8830, %rd8829, %rd8828;
	mul.hi.u64 	%rd8831, %rd9948, %rd1595;
	mad.lo.s64 	%rd1944, %rd1595, %rd9948, %rd8813;
	setp.lt.u64 	%p4953, %rd1944, %rd8813;
	selp.u64 	%rd8832, 1, 0, %p4953;
	add.s64 	%rd8833, %rd8831, %rd8832;
	mul.hi.u64 	%rd8834, %rd9948, %rd10044;
	mad.lo.s64 	%rd8835, %rd10044, %rd9948, %rd8820;
	setp.lt.u64 	%p4954, %rd8835, %rd8820;
	selp.u64 	%rd8836, 1, 0, %p4954;
	add.s64 	%rd8837, %rd8835, %rd8833;
	setp.lt.u64 	%p4955, %rd8837, %rd8835;
	selp.u64 	%rd8838, 1, 0, %p4955;
	add.s64 	%rd8839, %rd8834, %rd8836;
	add.s64 	%rd8840, %rd8839, %rd8838;
	mul.hi.u64 	%rd8841, %rd9948, %rd10045;
	mad.lo.s64 	%rd8842, %rd10045, %rd9948, %rd8827;
	setp.lt.u64 	%p4956, %rd8842, %rd8827;
	selp.u64 	%rd8843, 1, 0, %p4956;
	add.s64 	%rd8844, %rd8842, %rd8840;
	setp.lt.u64 	%p4957, %rd8844, %rd8842;
	selp.u64 	%rd8845, 1, 0, %p4957;
	add.s64 	%rd8846, %rd8841, %rd8843;
	add.s64 	%rd8847, %rd8846, %rd8845;
	mul.hi.u64 	%rd8848, %rd9948, %rd10046;
	mad.lo.s64 	%rd8849, %rd10046, %rd9948, %rd8830;
	setp.lt.u64 	%p4958, %rd8849, %rd8830;
	selp.u64 	%rd8850, 1, 0, %p4958;
	add.s64 	%rd8851, %rd8849, %rd8847;
	setp.lt.u64 	%p4959, %rd8851, %rd8849;
	selp.u64 	%rd8852, 1, 0, %p4959;
	add.s64 	%rd8853, %rd8848, %rd8850;
	add.s64 	%rd8854, %rd8853, %rd8852;
	mul.hi.u64 	%rd8855, %rd9947, %rd1595;
	mad.lo.s64 	%rd1945, %rd1595, %rd9947, %rd8837;
	setp.lt.u64 	%p4960, %rd1945, %rd8837;
	selp.u64 	%rd8856, 1, 0, %p4960;
	add.s64 	%rd8857, %rd8855, %rd8856;
	mul.hi.u64 	%rd8858, %rd9947, %rd10044;
	mad.lo.s64 	%rd8859, %rd10044, %rd9947, %rd8844;
	setp.lt.u64 	%p4961, %rd8859, %rd8844;
	selp.u64 	%rd8860, 1, 0, %p4961;
	add.s64 	%rd8861, %rd8859, %rd8857;
	setp.lt.u64 	%p4962, %rd8861, %rd8859;
	selp.u64 	%rd8862, 1, 0, %p4962;
	add.s64 	%rd8863, %rd8858, %rd8860;
	add.s64 	%rd8864, %rd8863, %rd8862;
	mul.hi.u64 	%rd8865, %rd9947, %rd10045;
	mad.lo.s64 	%rd8866, %rd10045, %rd9947, %rd8851;
	setp.lt.u64 	%p4963, %rd8866, %rd8851;
	selp.u64 	%rd8867, 1, 0, %p4963;
	add.s64 	%rd8868, %rd8866, %rd8864;
	setp.lt.u64 	%p4964, %rd8868, %rd8866;
	selp.u64 	%rd8869, 1, 0, %p4964;
	add.s64 	%rd8870, %rd8865, %rd8867;
	add.s64 	%rd8871, %rd8870, %rd8869;
	mul.hi.u64 	%rd8872, %rd9947, %rd10046;
	mad.lo.s64 	%rd8873, %rd10046, %rd9947, %rd8854;
	setp.lt.u64 	%p4965, %rd8873, %rd8854;
	selp.u64 	%rd8874, 1, 0, %p4965;
	add.s64 	%rd8875, %rd8873, %rd8871;
	setp.lt.u64 	%p4966, %rd8875, %rd8873;
	selp.u64 	%rd8876, 1, 0, %p4966;
	add.s64 	%rd8877, %rd8872, %rd8874;
	add.s64 	%rd8878, %rd8877, %rd8876;
	shl.b64 	%rd8879, %rd8861, 32;
	mov.b64 	{%r580, %r581}, %rd8861;
	mov.b64 	{%r582, %r583}, %rd8868;
	mov.b64 	%rd8880, {%r581, %r582};
	mov.b64 	{%r584, %r585}, %rd8875;
	mov.b64 	%rd8881, {%r583, %r584};
	mov.b64 	{%r586, %r587}, %rd8878;
	mov.b64 	%rd8882, {%r585, %r586};
	shr.u64 	%rd8883, %rd8878, 32;
	mul.lo.s64 	%rd8884, %rd8861, 977;
	mov.b64 	%rd8885, 977;
	mul.hi.u64 	%rd8886, %rd8861, %rd8885;
	mul.lo.s64 	%rd8887, %rd8868, 977;
	mul.hi.u64 	%rd8888, %rd8868, %rd8885;
	add.s64 	%rd8889, %rd8887, %rd8886;
	setp.lt.u64 	%p4967, %rd8889, %rd8887;
	selp.u64 	%rd8890, 1, 0, %p4967;
	add.s64 	%rd8891, %rd8888, %rd8890;
	mul.lo.s64 	%rd8892, %rd8875, 977;
	mul.hi.u64 	%rd8893, %rd8875, %rd8885;
	add.s64 	%rd8894, %rd8892, %rd8891;
	setp.lt.u64 	%p4968, %rd8894, %rd8892;
	selp.u64 	%rd8895, 1, 0, %p4968;
	add.s64 	%rd8896, %rd8893, %rd8895;
	mul.lo.s64 	%rd8897, %rd8878, 977;
	mul.hi.u64 	%rd8898, %rd8878, %rd8885;
	add.s64 	%rd8899, %rd8897, %rd8896;
	setp.lt.u64 	%p4969, %rd8899, %rd8897;
	selp.u64 	%rd8900, 1, 0, %p4969;
	add.s64 	%rd8901, %rd8898, %rd8900;
	add.s64 	%rd10134, %rd8884, %rd8879;
	setp.lt.u64 	%p4970, %rd10134, %rd8884;
	selp.u64 	%rd8902, 1, 0, %p4970;
	add.s64 	%rd8903, %rd8889, %rd8880;
	setp.lt.u64 	%p4971, %rd8903, %rd8889;
	add.s64 	%rd10135, %rd8903, %rd8902;
	setp.lt.u64 	%p4972, %rd10135, %rd8903;
	or.pred  	%p4973, %p4971, %p4972;
	selp.u64 	%rd8904, 1, 0, %p4973;
	add.s64 	%rd8905, %rd8894, %rd8881;
	setp.lt.u64 	%p4974, %rd8905, %rd8894;
	add.s64 	%rd10136, %rd8905, %rd8904;
	setp.lt.u64 	%p4975, %rd10136, %rd8905;
	or.pred  	%p4976, %p4974, %p4975;
	selp.u64 	%rd8906, 1, 0, %p4976;
	add.s64 	%rd8907, %rd8899, %rd8882;
	setp.lt.u64 	%p4977, %rd8907, %rd8899;
	add.s64 	%rd10137, %rd8907, %rd8906;
	setp.lt.u64 	%p4978, %rd10137, %rd8907;
	or.pred  	%p4979, %p4977, %p4978;
	selp.u64 	%rd8908, 1, 0, %p4979;
	add.s64 	%rd8909, %rd8901, %rd8883;
	add.s64 	%rd1950, %rd8909, %rd8908;
	setp.eq.s64 	%p4980, %rd1950, 0;
	mov.b64 	%rd10138, 0;
	@%p4980 bra 	$L__BB1_1034;
	shl.b64 	%rd8910, %rd1950, 32;
	shr.u64 	%rd8911, %rd1950, 32;
	mov.b64 	%rd8912, 977;
	mul.hi.u64 	%rd8913, %rd1950, %rd8912;
	mad.lo.s64 	%rd8914, %rd1950, 977, %rd8910;
	setp.lt.u64 	%p4981, %rd8914, %rd8910;
	selp.u64 	%rd8915, 1, 0, %p4981;
	add.s64 	%rd10134, %rd8914, %rd10134;
	setp.lt.u64 	%p4982, %rd10134, %rd8914;
	selp.u64 	%rd8916, 1, 0, %p4982;
	add.s64 	%rd8917, %rd8916, %rd8915;
	add.s64 	%rd8918, %rd8911, %rd8913;
	setp.lt.u64 	%p4983, %rd8918, %rd8911;
	selp.u64 	%rd8919, 1, 0, %p4983;
	add.s64 	%rd8920, %rd10135, %rd8918;
	add.s64 	%rd8921, %rd8920, %rd8917;
	setp.lt.u64 	%p4984, %rd8921, %rd10135;
	not.b64 	%rd8922, %rd8918;
	setp.gt.u64 	%p4985, %rd8917, %rd8922;
	or.pred  	%p4986, %p4985, %p4984;
	selp.u64 	%rd8923, 1, 0, %p4986;
	add.s64 	%rd8924, %rd10136, %rd8919;
	add.s64 	%rd1953, %rd8924, %rd8923;
	setp.lt.u64 	%p4987, %rd1953, %rd10136;
	selp.u64 	%rd8925, 1, 0, %p4987;
	add.s64 	%rd1954, %rd10137, %rd8925;
	setp.lt.u64 	%p4988, %rd1954, %rd10137;
	selp.u64 	%rd10138, 1, 0, %p4988;
	mov.u64 	%rd10135, %rd8921;
	mov.u64 	%rd10136, %rd1953;
	mov.u64 	%rd10137, %rd1954;
$L__BB1_1034:
	add.s64 	%rd9950, %rd10134, %rd1942;
	setp.lt.u64 	%p4989, %rd9950, %rd10134;
	selp.u64 	%rd8926, 1, 0, %p4989;
	add.s64 	%rd8927, %rd10135, %rd1943;
	setp.lt.u64 	%p4990, %rd8927, %rd10135;
	add.s64 	%rd9949, %rd8927, %rd8926;
	setp.lt.u64 	%p4991, %rd9949, %rd8927;
	or.pred  	%p4992, %p4990, %p4991;
	selp.u64 	%rd8928, 1, 0, %p4992;
	add.s64 	%rd8929, %rd10136, %rd1944;
	setp.lt.u64 	%p4993, %rd8929, %rd10136;
	add.s64 	%rd9948, %rd8929, %rd8928;
	setp.lt.u64 	%p4994, %rd9948, %rd8929;
	or.pred  	%p4995, %p4993, %p4994;
	selp.u64 	%rd8930, 1, 0, %p4995;
	add.s64 	%rd8931, %rd10137, %rd1945;
	setp.lt.u64 	%p4996, %rd8931, %rd10137;
	add.s64 	%rd9947, %rd8931, %rd8930;
	setp.lt.u64 	%p4997, %rd9947, %rd8931;
	or.pred  	%p4998, %p4996, %p4997;
	selp.u64 	%rd8933, 1, 0, %p4998;
	add.s64 	%rd1965, %rd10138, %rd8933;
	setp.ne.s64 	%p4999, %rd1965, 0;
	setp.gt.u64 	%p5000, %rd9947, %rd1226;
	or.pred  	%p5001, %p4999, %p5000;
	@%p5001 bra 	$L__BB1_1040;
	setp.lt.u64 	%p5002, %rd9947, %rd1226;
	@%p5002 bra 	$L__BB1_1053;
	setp.gt.u64 	%p5003, %rd9948, %rd1227;
	@%p5003 bra 	$L__BB1_1040;
	setp.lt.u64 	%p5004, %rd9948, %rd1227;
	@%p5004 bra 	$L__BB1_1053;
	setp.gt.u64 	%p5005, %rd9949, %rd1228;
	@%p5005 bra 	$L__BB1_1040;
	setp.lt.u64 	%p5006, %rd9949, %rd1228;
	setp.lt.u64 	%p5007, %rd9950, %rd1229;
	or.pred  	%p5008, %p5006, %p5007;
	@%p5008 bra 	$L__BB1_1053;
$L__BB1_1040:
	sub.s64 	%rd1966, %rd9950, %rd1229;
	setp.lt.u64 	%p5009, %rd9950, %rd1229;
	selp.u64 	%rd8934, 1, 0, %p5009;
	sub.s64 	%rd8935, %rd9949, %rd1228;
	setp.lt.u64 	%p5010, %rd9949, %rd1228;
	selp.s64 	%rd8936, -1, 0, %p5009;
	add.s64 	%rd9949, %rd8935, %rd8936;
	setp.lt.u64 	%p5011, %rd8935, %rd8934;
	or.pred  	%p5012, %p5010, %p5011;
	selp.u64 	%rd8937, 1, 0, %p5012;
	sub.s64 	%rd8938, %rd9948, %rd1227;
	setp.lt.u64 	%p5013, %rd9948, %rd1227;
	selp.s64 	%rd8939, -1, 0, %p5012;
	add.s64 	%rd9948, %rd8938, %rd8939;
	setp.lt.u64 	%p5014, %rd8938, %rd8937;
	or.pred  	%p5015, %p5013, %p5014;
	selp.u64 	%rd8940, 1, 0, %p5015;
	sub.s64 	%rd8941, %rd9947, %rd1226;
	setp.lt.u64 	%p5016, %rd9947, %rd1226;
	selp.s64 	%rd8942, -1, 0, %p5015;
	add.s64 	%rd9947, %rd8941, %rd8942;
	setp.lt.u64 	%p5017, %rd8941, %rd8940;
	or.pred  	%p5018, %p5016, %p5017;
	selp.s64 	%rd8943, -1, 0, %p5018;
	add.s64 	%rd1970, %rd1965, %rd8943;
	setp.ne.s64 	%p5019, %rd1970, 0;
	setp.gt.u64 	%p5020, %rd9947, %rd1226;
	or.pred  	%p5021, %p5019, %p5020;
	@%p5021 bra 	$L__BB1_1046;
	setp.lt.u64 	%p5022, %rd9947, %rd1226;
	mov.u64 	%rd9950, %rd1966;
	@%p5022 bra 	$L__BB1_1053;
	setp.gt.u64 	%p5023, %rd9948, %rd1227;
	@%p5023 bra 	$L__BB1_1046;
	setp.lt.u64 	%p5024, %rd9948, %rd1227;
	mov.u64 	%rd9950, %rd1966;
	@%p5024 bra 	$L__BB1_1053;
	setp.gt.u64 	%p5025, %rd9949, %rd1228;
	@%p5025 bra 	$L__BB1_1046;
	setp.lt.u64 	%p5026, %rd9949, %rd1228;
	setp.lt.u64 	%p5027, %rd1966, %rd1229;
	or.pred  	%p5028, %p5026, %p5027;
	mov.u64 	%rd9950, %rd1966;
	@%p5028 bra 	$L__BB1_1053;
$L__BB1_1046:
	sub.s64 	%rd1971, %rd1966, %rd1229;
	setp.lt.u64 	%p5029, %rd1966, %rd1229;
	selp.u64 	%rd8944, 1, 0, %p5029;
	sub.s64 	%rd8945, %rd9949, %rd1228;
	setp.lt.u64 	%p5030, %rd9949, %rd1228;
	selp.s64 	%rd8946, -1, 0, %p5029;
	add.s64 	%rd9949, %rd8945, %rd8946;
	setp.lt.u64 	%p5031, %rd8945, %rd8944;
	or.pred  	%p5032, %p5030, %p5031;
	selp.u64 	%rd8947, 1, 0, %p5032;
	sub.s64 	%rd8948, %rd9948, %rd1227;
	setp.lt.u64 	%p5033, %rd9948, %rd1227;
	selp.s64 	%rd8949, -1, 0, %p5032;
	add.s64 	%rd9948, %rd8948, %rd8949;
	setp.lt.u64 	%p5034, %rd8948, %rd8947;
	or.pred  	%p5035, %p5033, %p5034;
	selp.u64 	%rd8950, 1, 0, %p5035;
	sub.s64 	%rd8951, %rd9947, %rd1226;
	setp.lt.u64 	%p5036, %rd9947, %rd1226;
	selp.s64 	%rd8952, -1, 0, %p5035;
	add.s64 	%rd9947, %rd8951, %rd8952;
	setp.lt.u64 	%p5037, %rd8951, %rd8950;
	or.pred  	%p5038, %p5036, %p5037;
	selp.u64 	%rd8953, 1, 0, %p5038;
	setp.ne.s64 	%p5039, %rd1970, %rd8953;
	setp.gt.u64 	%p5040, %rd9947, %rd1226;
	or.pred  	%p5041, %p5039, %p5040;
	@%p5041 bra 	$L__BB1_1052;
	setp.lt.u64 	%p5042, %rd9947, %rd1226;
	mov.u64 	%rd9950, %rd1971;
	@%p5042 bra 	$L__BB1_1053;
	setp.gt.u64 	%p5043, %rd9948, %rd1227;
	@%p5043 bra 	$L__BB1_1052;
	setp.lt.u64 	%p5044, %rd9948, %rd1227;
	mov.u64 	%rd9950, %rd1971;
	@%p5044 bra 	$L__BB1_1053;
	setp.gt.u64 	%p5045, %rd9949, %rd1228;
	@%p5045 bra 	$L__BB1_1052;
	setp.lt.u64 	%p5046, %rd9949, %rd1228;
	setp.lt.u64 	%p5047, %rd1971, %rd1229;
	or.pred  	%p5048, %p5046, %p5047;
	mov.u64 	%rd9950, %rd1971;
	@%p5048 bra 	$L__BB1_1053;
$L__BB1_1052:
	sub.s64 	%rd9950, %rd1971, %rd1229;
	setp.lt.u64 	%p5049, %rd1971, %rd1229;
	selp.u64 	%rd8954, 1, 0, %p5049;
	sub.s64 	%rd8955, %rd9949, %rd1228;
	setp.lt.u64 	%p5050, %rd9949, %rd1228;
	selp.s64 	%rd8956, -1, 0, %p5049;
	add.s64 	%rd9949, %rd8955, %rd8956;
	setp.lt.u64 	%p5051, %rd8955, %rd8954;
	or.pred  	%p5052, %p5050, %p5051;
	selp.u64 	%rd8957, 1, 0, %p5052;
	sub.s64 	%rd8958, %rd9948, %rd1227;
	setp.lt.u64 	%p5053, %rd9948, %rd1227;
	selp.s64 	%rd8959, -1, 0, %p5052;
	add.s64 	%rd9948, %rd8958, %rd8959;
	setp.lt.u64 	%p5054, %rd8958, %rd8957;
	or.pred  	%p5055, %p5053, %p5054;
	selp.s64 	%rd8960, -1, 0, %p5055;
	sub.s64 	%rd8961, %rd9947, %rd1226;
	add.s64 	%rd9947, %rd8961, %rd8960;
$L__BB1_1053:
	mov.b64 	%rd8964, -1;
	mov.b64 	%rd8965, -4294968275;
	st.local.v2.u64 	[%rd1], {%rd8965, %rd8964};
	st.local.v2.u64 	[%rd1+16], {%rd8964, %rd8964};
	mov.b32 	%r654, 3;
	mov.b16 	%rs61, 0;
	mov.b64 	%rd10167, 0;
	mov.b64 	%rd10166, 1;
	mov.u64 	%rd10168, %rd10167;
	mov.u64 	%rd10169, %rd10167;
$L__BB1_1054:
	mul.wide.u32 	%rd8967, %r654, 8;
	add.s64 	%rd8968, %rd1, %rd8967;
	ld.local.u64 	%rd1987, [%rd8968];
	mov.b32 	%r655, 0;
	mov.b64 	%rd10147, 63;
$L__BB1_1055:
	cvt.u32.u64 	%r590, %rd10147;
	shr.u64 	%rd8969, %rd1987, %r590;
	and.b64  	%rd1993, %rd8969, 1;
	and.b16  	%rs41, %rs61, 255;
	setp.ne.s16 	%p5056, %rs41, 0;
	@%p5056 bra 	$L__BB1_1057;
	setp.eq.s64 	%p5284, %rd1993, 0;
	selp.b64 	%rd10166, %rd10166, %rd9950, %p5284;
	selp.b64 	%rd10167, %rd10167, %rd9949, %p5284;
	selp.b64 	%rd10168, %rd10168, %rd9948, %p5284;
	selp.b64 	%rd10169, %rd10169, %rd9947, %p5284;
	cvt.u16.u64 	%rs61, %rd1993;
	bra.uni 	$L__BB1_1100;
$L__BB1_1057:
	mul.hi.u64 	%rd8971, %rd10166, %rd10166;
	mul.lo.s64 	%rd8972, %rd10167, %rd10166;
	mul.hi.u64 	%rd8973, %rd10166, %rd10167;
	add.s64 	%rd8974, %rd8972, %rd8971;
	setp.lt.u64 	%p5057, %rd8974, %rd8972;
	selp.u64 	%rd8975, 1, 0, %p5057;
	add.s64 	%rd8976, %rd8973, %rd8975;
	mul.lo.s64 	%rd8977, %rd10168, %rd10166;
	mul.hi.u64 	%rd8978, %rd10166, %rd10168;
	add.s64 	%rd8979, %rd8977, %rd8976;
	setp.lt.u64 	%p5058, %rd8979, %rd8977;
	selp.u64 	%rd8980, 1, 0, %p5058;
	add.s64 	%rd8981, %rd8978, %rd8980;
	mul.lo.s64 	%rd8982, %rd10169, %rd10166;
	mul.hi.u64 	%rd8983, %rd10166, %rd10169;
	add.s64 	%rd8984, %rd8982, %rd8981;
	setp.lt.u64 	%p5059, %rd8984, %rd8982;
	selp.u64 	%rd8985, 1, 0, %p5059;
	add.s64 	%rd8986, %rd8983, %rd8985;
	mul.hi.u64 	%rd8987, %rd10167, %rd10166;
	add.s64 	%rd1998, %rd8974, %rd8972;
	setp.lt.u64 	%p5060, %rd1998, %rd8974;
	selp.u64 	%rd8988, 1, 0, %p5060;
	add.s64 	%rd8989, %rd8987, %rd8988;
	mul.hi.u64 	%rd8990, %rd10167, %rd10167;
	mad.lo.s64 	%rd8991, %rd10167, %rd10167, %rd8979;
	setp.lt.u64 	%p5061, %rd8991, %rd8979;
	selp.u64 	%rd8992, 1, 0, %p5061;
	add.s64 	%rd8993, %rd8991, %rd8989;
	setp.lt.u64 	%p5062, %rd8993, %rd8991;
	selp.u64 	%rd8994, 1, 0, %p5062;
	add.s64 	%rd8995, %rd8990, %rd8992;
	add.s64 	%rd8996, %rd8995, %rd8994;
	mul.lo.s64 	%rd8997, %rd10168, %rd10167;
	mul.hi.u64 	%rd8998, %rd10167, %rd10168;
	add.s64 	%rd8999, %rd8984, %rd8997;
	setp.lt.u64 	%p5063, %rd8999, %rd8984;
	selp.u64 	%rd9000, 1, 0, %p5063;
	add.s64 	%rd9001, %rd8999, %rd8996;
	setp.lt.u64 	%p5064, %rd9001, %rd8999;
	selp.u64 	%rd9002, 1, 0, %p5064;
	add.s64 	%rd9003, %rd8998, %rd9000;
	add.s64 	%rd9004, %rd9003, %rd9002;
	mul.lo.s64 	%rd9005, %rd10169, %rd10167;
	mul.hi.u64 	%rd9006, %rd10167, %rd10169;
	add.s64 	%rd9007, %rd8986, %rd9005;
	setp.lt.u64 	%p5065, %rd9007, %rd8986;
	selp.u64 	%rd9008, 1, 0, %p5065;
	add.s64 	%rd9009, %rd9007, %rd9004;
	setp.lt.u64 	%p5066, %rd9009, %rd9007;
	selp.u64 	%rd9010, 1, 0, %p5066;
	add.s64 	%rd9011, %rd9006, %rd9008;
	add.s64 	%rd9012, %rd9011, %rd9010;
	mul.hi.u64 	%rd9013, %rd10168, %rd10166;
	add.s64 	%rd1999, %rd8993, %rd8977;
	setp.lt.u64 	%p5067, %rd1999, %rd8993;
	selp.u64 	%rd9014, 1, 0, %p5067;
	add.s64 	%rd9015, %rd9013, %rd9014;
	mul.hi.u64 	%rd9016, %rd10168, %rd10167;
	add.s64 	%rd9017, %rd9001, %rd8997;
	setp.lt.u64 	%p5068, %rd9017, %rd9001;
	selp.u64 	%rd9018, 1, 0, %p5068;
	add.s64 	%rd9019, %rd9017, %rd9015;
	setp.lt.u64 	%p5069, %rd9019, %rd9017;
	selp.u64 	%rd9020, 1, 0, %p5069;
	add.s64 	%rd9021, %rd9016, %rd9018;
	add.s64 	%rd9022, %rd9021, %rd9020;
	mul.hi.u64 	%rd9023, %rd10168, %rd10168;
	mad.lo.s64 	%rd9024, %rd10168, %rd10168, %rd9009;
	setp.lt.u64 	%p5070, %rd9024, %rd9009;
	selp.u64 	%rd9025, 1, 0, %p5070;
	add.s64 	%rd9026, %rd9024, %rd9022;
	setp.lt.u64 	%p5071, %rd9026, %rd9024;
	selp.u64 	%rd9027, 1, 0, %p5071;
	add.s64 	%rd9028, %rd9023, %rd9025;
	add.s64 	%rd9029, %rd9028, %rd9027;
	mul.lo.s64 	%rd9030, %rd10169, %rd10168;
	mul.hi.u64 	%rd9031, %rd10168, %rd10169;
	add.s64 	%rd9032, %rd9012, %rd9030;
	setp.lt.u64 	%p5072, %rd9032, %rd9012;
	selp.u64 	%rd9033, 1, 0, %p5072;
	add.s64 	%rd9034, %rd9032, %rd9029;
	setp.lt.u64 	%p5073, %rd9034, %rd9032;
	selp.u64 	%rd9035, 1, 0, %p5073;
	add.s64 	%rd9036, %rd9031, %rd9033;
	add.s64 	%rd9037, %rd9036, %rd9035;
	mul.hi.u64 	%rd9038, %rd10169, %rd10166;
	add.s64 	%rd2000, %rd9019, %rd8982;
	setp.lt.u64 	%p5074, %rd2000, %rd9019;
	selp.u64 	%rd9039, 1, 0, %p5074;
	add.s64 	%rd9040, %rd9038, %rd9039;
	mul.hi.u64 	%rd9041, %rd10169, %rd10167;
	add.s64 	%rd9042, %rd9026, %rd9005;
	setp.lt.u64 	%p5075, %rd9042, %rd9026;
	selp.u64 	%rd9043, 1, 0, %p5075;
	add.s64 	%rd9044, %rd9042, %rd9040;
	setp.lt.u64 	%p5076, %rd9044, %rd9042;
	selp.u64 	%rd9045, 1, 0, %p5076;
	add.s64 	%rd9046, %rd9041, %rd9043;
	add.s64 	%rd9047, %rd9046, %rd9045;
	mul.hi.u64 	%rd9048, %rd10169, %rd10168;
	add.s64 	%rd9049, %rd9034, %rd9030;
	setp.lt.u64 	%p5077, %rd9049, %rd9034;
	selp.u64 	%rd9050, 1, 0, %p5077;
	add.s64 	%rd9051, %rd9049, %rd9047;
	setp.lt.u64 	%p5078, %rd9051, %rd9049;
	selp.u64 	%rd9052, 1, 0, %p5078;
	add.s64 	%rd9053, %rd9048, %rd9050;
	add.s64 	%rd9054, %rd9053, %rd9052;
	mul.hi.u64 	%rd9055, %rd10169, %rd10169;
	mad.lo.s64 	%rd9056, %rd10169, %rd10169, %rd9037;
	setp.lt.u64 	%p5079, %rd9056, %rd9037;
	selp.u64 	%rd9057, 1, 0, %p5079;
	add.s64 	%rd9058, %rd9056, %rd9054;
	setp.lt.u64 	%p5080, %rd9058, %rd9056;
	selp.u64 	%rd9059, 1, 0, %p5080;
	add.s64 	%rd9060, %rd9055, %rd9057;
	add.s64 	%rd9061, %rd9060, %rd9059;
	shl.b64 	%rd9062, %rd9044, 32;
	mov.b64 	{%r591, %r592}, %rd9044;
	mov.b64 	{%r593, %r594}, %rd9051;
	mov.b64 	%rd9063, {%r592, %r593};
	mov.b64 	{%r595, %r596}, %rd9058;
	mov.b64 	%rd9064, {%r594, %r595};
	mov.b64 	{%r597, %r598}, %rd9061;
	mov.b64 	%rd9065, {%r596, %r597};
	shr.u64 	%rd9066, %rd9061, 32;
	mul.lo.s64 	%rd9067, %rd9044, 977;
	mov.b64 	%rd9068, 977;
	mul.hi.u64 	%rd9069, %rd9044, %rd9068;
	mul.lo.s64 	%rd9070, %rd9051, 977;
	mul.hi.u64 	%rd9071, %rd9051, %rd9068;
	add.s64 	%rd9072, %rd9070, %rd9069;
	setp.lt.u64 	%p5081, %rd9072, %rd9070;
	selp.u64 	%rd9073, 1, 0, %p5081;
	add.s64 	%rd9074, %rd9071, %rd9073;
	mul.lo.s64 	%rd9075, %rd9058, 977;
	mul.hi.u64 	%rd9076, %rd9058, %rd9068;
	add.s64 	%rd9077, %rd9075, %rd9074;
	setp.lt.u64 	%p5082, %rd9077, %rd9075;
	selp.u64 	%rd9078, 1, 0, %p5082;
	add.s64 	%rd9079, %rd9076, %rd9078;
	mul.lo.s64 	%rd9080, %rd9061, 977;
	mul.hi.u64 	%rd9081, %rd9061, %rd9068;
	add.s64 	%rd9082, %rd9080, %rd9079;
	setp.lt.u64 	%p5083, %rd9082, %rd9080;
	selp.u64 	%rd9083, 1, 0, %p5083;
	add.s64 	%rd9084, %rd9081, %rd9083;
	add.s64 	%rd10152, %rd9067, %rd9062;
	setp.lt.u64 	%p5084, %rd10152, %rd9067;
	selp.u64 	%rd9085, 1, 0, %p5084;
	add.s64 	%rd9086, %rd9072, %rd9063;
	setp.lt.u64 	%p5085, %rd9086, %rd9072;
	add.s64 	%rd10153, %rd9086, %rd9085;
	setp.lt.u64 	%p5086, %rd10153, %rd9086;
	or.pred  	%p5087, %p5085, %p5086;
	selp.u64 	%rd9087, 1, 0, %p5087;
	add.s64 	%rd9088, %rd9077, %rd9064;
	setp.lt.u64 	%p5088, %rd9088, %rd9077;
	add.s64 	%rd10154, %rd9088, %rd9087;
	setp.lt.u64 	%p5089, %rd10154, %rd9088;
	or.pred  	%p5090, %p5088, %p5089;
	selp.u64 	%rd9089, 1, 0, %p5090;
	add.s64 	%rd9090, %rd9082, %rd9065;
	setp.lt.u64 	%p5091, %rd9090, %rd9082;
	add.s64 	%rd10155, %rd9090, %rd9089;
	setp.lt.u64 	%p5092, %rd10155, %rd9090;
	or.pred  	%p5093, %p5091, %p5092;
	selp.u64 	%rd9091, 1, 0, %p5093;
	add.s64 	%rd9092, %rd9084, %rd9066;
	add.s64 	%rd2005, %rd9092, %rd9091;
	setp.eq.s64 	%p5094, %rd2005, 0;
	mov.b64 	%rd10156, 0;
	@%p5094 bra 	$L__BB1_1059;
	shl.b64 	%rd9093, %rd2005, 32;
	shr.u64 	%rd9094, %rd2005, 32;
	mov.b64 	%rd9095, 977;
	mul.hi.u64 	%rd9096, %rd2005, %rd9095;
	mad.lo.s64 	%rd9097, %rd2005, 977, %rd9093;
	setp.lt.u64 	%p5095, %rd9097, %rd9093;
	selp.u64 	%rd9098, 1, 0, %p5095;
	add.s64 	%rd10152, %rd9097, %rd10152;
	setp.lt.u64 	%p5096, %rd10152, %rd9097;
	selp.u64 	%rd9099, 1, 0, %p5096;
	add.s64 	%rd9100, %rd9099, %rd9098;
	add.s64 	%rd9101, %rd9094, %rd9096;
	setp.lt.u64 	%p5097, %rd9101, %rd9094;
	selp.u64 	%rd9102, 1, 0, %p5097;
	add.s64 	%rd9103, %rd10153, %rd9101;
	add.s64 	%rd9104, %rd9103, %rd9100;
	setp.lt.u64 	%p5098, %rd9104, %rd10153;
	not.b64 	%rd9105, %rd9101;
	setp.gt.u64 	%p5099, %rd9100, %rd9105;
	or.pred  	%p5100, %p5099, %p5098;
	selp.u64 	%rd9106, 1, 0, %p5100;
	add.s64 	%rd9107, %rd10154, %rd9102;
	add.s64 	%rd2008, %rd9107, %rd9106;
	setp.lt.u64 	%p5101, %rd2008, %rd10154;
	selp.u64 	%rd9108, 1, 0, %p5101;
	add.s64 	%rd2009, %rd10155, %rd9108;
	setp.lt.u64 	%p5102, %rd2009, %rd10155;
	selp.u64 	%rd10156, 1, 0, %p5102;
	mov.u64 	%rd10153, %rd9104;
	mov.u64 	%rd10154, %rd2008;
	mov.u64 	%rd10155, %rd2009;
$L__BB1_1059:
	mad.lo.s64 	%rd10166, %rd10166, %rd10166, %rd10152;
	setp.lt.u64 	%p5103, %rd10166, %rd10152;
	selp.u64 	%rd9109, 1, 0, %p5103;
	add.s64 	%rd9110, %rd10153, %rd1998;
	setp.lt.u64 	%p5104, %rd9110, %rd10153;
	add.s64 	%rd10167, %rd9110, %rd9109;
	setp.lt.u64 	%p5105, %rd10167, %rd9110;
	or.pred  	%p5106, %p5104, %p5105;
	selp.u64 	%rd9111, 1, 0, %p5106;
	add.s64 	%rd9112, %rd10154, %rd1999;
	setp.lt.u64 	%p5107, %rd9112, %rd10154;
	add.s64 	%rd10168, %rd9112, %rd9111;
	setp.lt.u64 	%p5108, %rd10168, %rd9112;
	or.pred  	%p5109, %p5107, %p5108;
	selp.u64 	%rd9113, 1, 0, %p5109;
	add.s64 	%rd9114, %rd10155, %rd2000;
	setp.lt.u64 	%p5110, %rd9114, %rd10155;
	add.s64 	%rd10169, %rd9114, %rd9113;
	setp.lt.u64 	%p5111, %rd10169, %rd9114;
	or.pred  	%p5112, %p5110, %p5111;
	selp.u64 	%rd9116, 1, 0, %p5112;
	add.s64 	%rd2020, %rd10156, %rd9116;
	setp.ne.s64 	%p5113, %rd2020, 0;
	setp.gt.u64 	%p5114, %rd10169, %rd1226;
	or.pred  	%p5115, %p5113, %p5114;
	@%p5115 bra 	$L__BB1_1065;
	setp.lt.u64 	%p5116, %rd10169, %rd1226;
	@%p5116 bra 	$L__BB1_1078;
	setp.gt.u64 	%p5117, %rd10168, %rd1227;
	@%p5117 bra 	$L__BB1_1065;
	setp.lt.u64 	%p5118, %rd10168, %rd1227;
	@%p5118 bra 	$L__BB1_1078;
	setp.gt.u64 	%p5119, %rd10167, %rd1228;
	@%p5119 bra 	$L__BB1_1065;
	setp.lt.u64 	%p5120, %rd10167, %rd1228;
	setp.lt.u64 	%p5121, %rd10166, %rd1229;
	or.pred  	%p5122, %p5120, %p5121;
	@%p5122 bra 	$L__BB1_1078;
$L__BB1_1065:
	sub.s64 	%rd2021, %rd10166, %rd1229;
	setp.lt.u64 	%p5123, %rd10166, %rd1229;
	selp.u64 	%rd9117, 1, 0, %p5123;
	sub.s64 	%rd9118, %rd10167, %rd1228;
	setp.lt.u64 	%p5124, %rd10167, %rd1228;
	selp.s64 	%rd9119, -1, 0, %p5123;
	add.s64 	%rd10167, %rd9118, %rd9119;
	setp.lt.u64 	%p5125, %rd9118, %rd9117;
	or.pred  	%p5126, %p5124, %p5125;
	selp.u64 	%rd9120, 1, 0, %p5126;
	sub.s64 	%rd9121, %rd10168, %rd1227;
	setp.lt.u64 	%p5127, %rd10168, %rd1227;
	selp.s64 	%rd9122, -1, 0, %p5126;
	add.s64 	%rd10168, %rd9121, %rd9122;
	setp.lt.u64 	%p5128, %rd9121, %rd9120;
	or.pred  	%p5129, %p5127, %p5128;
	selp.u64 	%rd9123, 1, 0, %p5129;
	sub.s64 	%rd9124, %rd10169, %rd1226;
	setp.lt.u64 	%p5130, %rd10169, %rd1226;
	selp.s64 	%rd9125, -1, 0, %p5129;
	add.s64 	%rd10169, %rd9124, %rd9125;
	setp.lt.u64 	%p5131, %rd9124, %rd9123;
	or.pred  	%p5132, %p5130, %p5131;
	selp.s64 	%rd9126, -1, 0, %p5132;
	add.s64 	%rd2025, %rd2020, %rd9126;
	setp.ne.s64 	%p5133, %rd2025, 0;
	setp.gt.u64 	%p5134, %rd10169, %rd1226;
	or.pred  	%p5135, %p5133, %p5134;
	@%p5135 bra 	$L__BB1_1071;
	setp.lt.u64 	%p5136, %rd10169, %rd1226;
	mov.u64 	%rd10166, %rd2021;
	@%p5136 bra 	$L__BB1_1078;
	setp.gt.u64 	%p5137, %rd10168, %rd1227;
	@%p5137 bra 	$L__BB1_1071;
	setp.lt.u64 	%p5138, %rd10168, %rd1227;
	mov.u64 	%rd10166, %rd2021;
	@%p5138 bra 	$L__BB1_1078;
	setp.gt.u64 	%p5139, %rd10167, %rd1228;
	@%p5139 bra 	$L__BB1_1071;
	setp.lt.u64 	%p5140, %rd10167, %rd1228;
	setp.lt.u64 	%p5141, %rd2021, %rd1229;
	or.pred  	%p5142, %p5140, %p5141;
	mov.u64 	%rd10166, %rd2021;
	@%p5142 bra 	$L__BB1_1078;
$L__BB1_1071:
	sub.s64 	%rd2026, %rd2021, %rd1229;
	setp.lt.u64 	%p5143, %rd2021, %rd1229;
	selp.u64 	%rd9127, 1, 0, %p5143;
	sub.s64 	%rd9128, %rd10167, %rd1228;
	setp.lt.u64 	%p5144, %rd10167, %rd1228;
	selp.s64 	%rd9129, -1, 0, %p5143;
	add.s64 	%rd10167, %rd9128, %rd9129;
	setp.lt.u64 	%p5145, %rd9128, %rd9127;
	or.pred  	%p5146, %p5144, %p5145;
	selp.u64 	%rd9130, 1, 0, %p5146;
	sub.s64 	%rd9131, %rd10168, %rd1227;
	setp.lt.u64 	%p5147, %rd10168, %rd1227;
	selp.s64 	%rd9132, -1, 0, %p5146;
	add.s64 	%rd10168, %rd9131, %rd9132;
	setp.lt.u64 	%p5148, %rd9131, %rd9130;
	or.pred  	%p5149, %p5147, %p5148;
	selp.u64 	%rd9133, 1, 0, %p5149;
	sub.s64 	%rd9134, %rd10169, %rd1226;
	setp.lt.u64 	%p5150, %rd10169, %rd1226;
	selp.s64 	%rd9135, -1, 0, %p5149;
	add.s64 	%rd10169, %rd9134, %rd9135;
	setp.lt.u64 	%p5151, %rd9134, %rd9133;
	or.pred  	%p5152, %p5150, %p5151;
	selp.u64 	%rd9136, 1, 0, %p5152;
	setp.ne.s64 	%p5153, %rd2025, %rd9136;
	setp.gt.u64 	%p5154, %rd10169, %rd1226;
	or.pred  	%p5155, %p5153, %p5154;
	@%p5155 bra 	$L__BB1_1077;
	setp.lt.u64 	%p5156, %rd10169, %rd1226;
	mov.u64 	%rd10166, %rd2026;
	@%p5156 bra 	$L__BB1_1078;
	setp.gt.u64 	%p5157, %rd10168, %rd1227;
	@%p5157 bra 	$L__BB1_1077;
	setp.lt.u64 	%p5158, %rd10168, %rd1227;
	mov.u64 	%rd10166, %rd2026;
	@%p5158 bra 	$L__BB1_1078;
	setp.gt.u64 	%p5159, %rd10167, %rd1228;
	@%p5159 bra 	$L__BB1_1077;
	setp.lt.u64 	%p5160, %rd10167, %rd1228;
	setp.lt.u64 	%p5161, %rd2026, %rd1229;
	or.pred  	%p5162, %p5160, %p5161;
	mov.u64 	%rd10166, %rd2026;
	@%p5162 bra 	$L__BB1_1078;
$L__BB1_1077:
	sub.s64 	%rd10166, %rd2026, %rd1229;
	setp.lt.u64 	%p5163, %rd2026, %rd1229;
	selp.u64 	%rd9137, 1, 0, %p5163;
	sub.s64 	%rd9138, %rd10167, %rd1228;
	setp.lt.u64 	%p5164, %rd10167, %rd1228;
	selp.s64 	%rd9139, -1, 0, %p5163;
	add.s64 	%rd10167, %rd9138, %rd9139;
	setp.lt.u64 	%p5165, %rd9138, %rd9137;
	or.pred  	%p5166, %p5164, %p5165;
	selp.u64 	%rd9140, 1, 0, %p5166;
	sub.s64 	%rd9141, %rd10168, %rd1227;
	setp.lt.u64 	%p5167, %rd10168, %rd1227;
	selp.s64 	%rd9142, -1, 0, %p5166;
	add.s64 	%rd10168, %rd9141, %rd9142;
	setp.lt.u64 	%p5168, %rd9141, %rd9140;
	or.pred  	%p5169, %p5167, %p5168;
	selp.s64 	%rd9143, -1, 0, %p5169;
	sub.s64 	%rd9144, %rd10169, %rd1226;
	add.s64 	%rd10169, %rd9144, %rd9143;
$L__BB1_1078:
	setp.eq.s64 	%p5170, %rd1993, 0;
	mov.b16 	%rs61, 1;
	@%p5170 bra 	$L__BB1_1100;
	mul.hi.u64 	%rd9146, %rd10166, %rd9950;
	mul.lo.s64 	%rd9147, %rd9949, %rd10166;
	mul.hi.u64 	%rd9148, %rd10166, %rd9949;
	add.s64 	%rd9149, %rd9147, %rd9146;
	setp.lt.u64 	%p5171, %rd9149, %rd9147;
	selp.u64 	%rd9150, 1, 0, %p5171;
	add.s64 	%rd9151, %rd9148, %rd9150;
	mul.lo.s64 	%rd9152, %rd9948, %rd10166;
	mul.hi.u64 	%rd9153, %rd10166, %rd9948;
	add.s64 	%rd9154, %rd9152, %rd9151;
	setp.lt.u64 	%p5172, %rd9154, %rd9152;
	selp.u64 	%rd9155, 1, 0, %p5172;
	add.s64 	%rd9156, %rd9153, %rd9155;
	mul.lo.s64 	%rd9157, %rd9947, %rd10166;
	mul.hi.u64 	%rd9158, %rd10166, %rd9947;
	add.s64 	%rd9159, %rd9157, %rd9156;
	setp.lt.u64 	%p5173, %rd9159, %rd9157;
	selp.u64 	%rd9160, 1, 0, %p5173;
	add.s64 	%rd9161, %rd9158, %rd9160;
	mul.hi.u64 	%rd9162, %rd10167, %rd9950;
	mad.lo.s64 	%rd2038, %rd9950, %rd10167, %rd9149;
	setp.lt.u64 	%p5174, %rd2038, %rd9149;
	selp.u64 	%rd9163, 1, 0, %p5174;
	add.s64 	%rd9164, %rd9162, %rd9163;
	mul.hi.u64 	%rd9165, %rd10167, %rd9949;
	mad.lo.s64 	%rd9166, %rd9949, %rd10167, %rd9154;
	setp.lt.u64 	%p5175, %rd9166, %rd9154;
	selp.u64 	%rd9167, 1, 0, %p5175;
	add.s64 	%rd9168, %rd9166, %rd9164;
	setp.lt.u64 	%p5176, %rd9168, %rd9166;
	selp.u64 	%rd9169, 1, 0, %p5176;
	add.s64 	%rd9170, %rd9165, %rd9167;
	add.s64 	%rd9171, %rd9170, %rd9169;
	mul.hi.u64 	%rd9172, %rd10167, %rd9948;
	mad.lo.s64 	%rd9173, %rd9948, %rd10167, %rd9159;
	setp.lt.u64 	%p5177, %rd9173, %rd9159;
	selp.u64 	%rd9174, 1, 0, %p5177;
	add.s64 	%rd9175, %rd9173, %rd9171;
	setp.lt.u64 	%p5178, %rd9175, %rd9173;
	selp.u64 	%rd9176, 1, 0, %p5178;
	add.s64 	%rd9177, %rd9172, %rd9174;
	add.s64 	%rd9178, %rd9177, %rd9176;
	mul.hi.u64 	%rd9179, %rd10167, %rd9947;
	mad.lo.s64 	%rd9180, %rd9947, %rd10167, %rd9161;
	setp.lt.u64 	%p5179, %rd9180, %rd9161;
	selp.u64 	%rd9181, 1, 0, %p5179;
	add.s64 	%rd9182, %rd9180, %rd9178;
	setp.lt.u64 	%p5180, %rd9182, %rd9180;
	selp.u64 	%rd9183, 1, 0, %p5180;
	add.s64 	%rd9184, %rd9179, %rd9181;
	add.s64 	%rd9185, %rd9184, %rd9183;
	mul.hi.u64 	%rd9186, %rd10168, %rd9950;
	mad.lo.s64 	%rd2039, %rd9950, %rd10168, %rd9168;
	setp.lt.u64 	%p5181, %rd2039, %rd9168;
	selp.u64 	%rd9187, 1, 0, %p5181;
	add.s64 	%rd9188, %rd9186, %rd9187;
	mul.hi.u64 	%rd9189, %rd10168, %rd9949;
	mad.lo.s64 	%rd9190, %rd9949, %rd10168, %rd9175;
	setp.lt.u64 	%p5182, %rd9190, %rd9175;
	selp.u64 	%rd9191, 1, 0, %p5182;
	add.s64 	%rd9192, %rd9190, %rd9188;
	setp.lt.u64 	%p5183, %rd9192, %rd9190;
	selp.u64 	%rd9193, 1, 0, %p5183;
	add.s64 	%rd9194, %rd9189, %rd9191;
	add.s64 	%rd9195, %rd9194, %rd9193;
	mul.hi.u64 	%rd9196, %rd10168, %rd9948;
	mad.lo.s64 	%rd9197, %rd9948, %rd10168, %rd9182;
	setp.lt.u64 	%p5184, %rd9197, %rd9182;
	selp.u64 	%rd9198, 1, 0, %p5184;
	add.s64 	%rd9199, %rd9197, %rd9195;
	setp.lt.u64 	%p5185, %rd9199, %rd9197;
	selp.u64 	%rd9200, 1, 0, %p5185;
	add.s64 	%rd9201, %rd9196, %rd9198;
	add.s64 	%rd9202, %rd9201, %rd9200;
	mul.hi.u64 	%rd9203, %rd10168, %rd9947;
	mad.lo.s64 	%rd9204, %rd9947, %rd10168, %rd9185;
	setp.lt.u64 	%p5186, %rd9204, %rd9185;
	selp.u64 	%rd9205, 1, 0, %p5186;
	add.s64 	%rd9206, %rd9204, %rd9202;
	setp.lt.u64 	%p5187, %rd9206, %rd9204;
	selp.u64 	%rd9207, 1, 0, %p5187;
	add.s64 	%rd9208, %rd9203, %rd9205;
	add.s64 	%rd9209, %rd9208, %rd9207;
	mul.hi.u64 	%rd9210, %rd10169, %rd9950;
	mad.lo.s64 	%rd2040, %rd9950, %rd10169, %rd9192;
	setp.lt.u64 	%p5188, %rd2040, %rd9192;
	selp.u64 	%rd9211, 1, 0, %p5188;
	add.s64 	%rd9212, %rd9210, %rd9211;
	mul.hi.u64 	%rd9213, %rd10169, %rd9949;
	mad.lo.s64 	%rd9214, %rd9949, %rd10169, %rd9199;
	setp.lt.u64 	%p5189, %rd9214, %rd9199;
	selp.u64 	%rd9215, 1, 0, %p5189;
	add.s64 	%rd9216, %rd9214, %rd9212;
	setp.lt.u64 	%p5190, %rd9216, %rd9214;
	selp.u64 	%rd9217, 1, 0, %p5190;
	add.s64 	%rd9218, %rd9213, %rd9215;
	add.s64 	%rd9219, %rd9218, %rd9217;
	mul.hi.u64 	%rd9220, %rd10169, %rd9948;
	mad.lo.s64 	%rd9221, %rd9948, %rd10169, %rd9206;
	setp.lt.u64 	%p5191, %rd9221, %rd9206;
	selp.u64 	%rd9222, 1, 0, %p5191;
	add.s64 	%rd9223, %rd9221, %rd9219;
	setp.lt.u64 	%p5192, %rd9223, %rd9221;
	selp.u64 	%rd9224, 1, 0, %p5192;
	add.s64 	%rd9225, %rd9220, %rd9222;
	add.s64 	%rd9226, %rd9225, %rd9224;
	mul.hi.u64 	%rd9227, %rd10169, %rd9947;
	mad.lo.s64 	%rd9228, %rd9947, %rd10169, %rd9209;
	setp.lt.u64 	%p5193, %rd9228, %rd9209;
	selp.u64 	%rd9229, 1, 0, %p5193;
	add.s64 	%rd9230, %rd9228, %rd9226;
	setp.lt.u64 	%p5194, %rd9230, %rd9228;
	selp.u64 	%rd9231, 1, 0, %p5194;
	add.s64 	%rd9232, %rd9227, %rd9229;
	add.s64 	%rd9233, %rd9232, %rd9231;
	shl.b64 	%rd9234, %rd9216, 32;
	mov.b64 	{%r599, %r600}, %rd9216;
	mov.b64 	{%r601, %r602}, %rd9223;
	mov.b64 	%rd9235, {%r600, %r601};
	mov.b64 	{%r603, %r604}, %rd9230;
	mov.b64 	%rd9236, {%r602, %r603};
	mov.b64 	{%r605, %r606}, %rd9233;
	mov.b64 	%rd9237, {%r604, %r605};
	shr.u64 	%rd9238, %rd9233, 32;
	mul.lo.s64 	%rd9239, %rd9216, 977;
	mov.b64 	%rd9240, 977;
	mul.hi.u64 	%rd9241, %rd9216, %rd9240;
	mul.lo.s64 	%rd9242, %rd9223, 977;
	mul.hi.u64 	%rd9243, %rd9223, %rd9240;
	add.s64 	%rd9244, %rd9242, %rd9241;
	setp.lt.u64 	%p5195, %rd9244, %rd9242;
	selp.u64 	%rd9245, 1, 0, %p5195;
	add.s64 	%rd9246, %rd9243, %rd9245;
	mul.lo.s64 	%rd9247, %rd9230, 977;
	mul.hi.u64 	%rd9248, %rd9230, %rd9240;
	add.s64 	%rd9249, %rd9247, %rd9246;
	setp.lt.u64 	%p5196, %rd9249, %rd9247;
	selp.u64 	%rd9250, 1, 0, %p5196;
	add.s64 	%rd9251, %rd9248, %rd9250;
	mul.lo.s64 	%rd9252, %rd9233, 977;
	mul.hi.u64 	%rd9253, %rd9233, %rd9240;
	add.s64 	%rd9254, %rd9252, %rd9251;
	setp.lt.u64 	%p5197, %rd9254, %rd9252;
	selp.u64 	%rd9255, 1, 0, %p5197;
	add.s64 	%rd9256, %rd9253, %rd9255;
	add.s64 	%rd10161, %rd9239, %rd9234;
	setp.lt.u64 	%p5198, %rd10161, %rd9239;
	selp.u64 	%rd9257, 1, 0, %p5198;
	add.s64 	%rd9258, %rd9244, %rd9235;
	setp.lt.u64 	%p5199, %rd9258, %rd9244;
	add.s64 	%rd10162, %rd9258, %rd9257;
	setp.lt.u64 	%p5200, %rd10162, %rd9258;
	or.pred  	%p5201, %p5199, %p5200;
	selp.u64 	%rd9259, 1, 0, %p5201;
	add.s64 	%rd9260, %rd9249, %rd9236;
	setp.lt.u64 	%p5202, %rd9260, %rd9249;
	add.s64 	%rd10163, %rd9260, %rd9259;
	setp.lt.u64 	%p5203, %rd10163, %rd9260;
	or.pred  	%p5204, %p5202, %p5203;
	selp.u64 	%rd9261, 1, 0, %p5204;
	add.s64 	%rd9262, %rd9254, %rd9237;
	setp.lt.u64 	%p5205, %rd9262, %rd9254;
	add.s64 	%rd10164, %rd9262, %rd9261;
	setp.lt.u64 	%p5206, %rd10164, %rd9262;
	or.pred  	%p5207, %p5205, %p5206;
	selp.u64 	%rd9263, 1, 0, %p5207;
	add.s64 	%rd9264, %rd9256, %rd9238;
	add.s64 	%rd2045, %rd9264, %rd9263;
	setp.eq.s64 	%p5208, %rd2045, 0;
	mov.b64 	%rd10165, 0;
	@%p5208 bra 	$L__BB1_1081;
	shl.b64 	%rd9265, %rd2045, 32;
	shr.u64 	%rd9266, %rd2045, 32;
	mov.b64 	%rd9267, 977;
	mul.hi.u64 	%rd9268, %rd2045, %rd9267;
	mad.lo.s64 	%rd9269, %rd2045, 977, %rd9265;
	setp.lt.u64 	%p5209, %rd9269, %rd9265;
	selp.u64 	%rd9270, 1, 0, %p5209;
	add.s64 	%rd10161, %rd9269, %rd10161;
	setp.lt.u64 	%p5210, %rd10161, %rd9269;
	selp.u64 	%rd9271, 1, 0, %p5210;
	add.s64 	%rd9272, %rd9271, %rd9270;
	add.s64 	%rd9273, %rd9266, %rd9268;
	setp.lt.u64 	%p5211, %rd9273, %rd9266;
	selp.u64 	%rd9274, 1, 0, %p5211;
	add.s64 	%rd9275, %rd10162, %rd9273;
	add.s64 	%rd9276, %rd9275, %rd9272;
	setp.lt.u64 	%p5212, %rd9276, %rd10162;
	not.b64 	%rd9277, %rd9273;
	setp.gt.u64 	%p5213, %rd9272, %rd9277;
	or.pred  	%p5214, %p5213, %p5212;
	selp.u64 	%rd9278, 1, 0, %p5214;
	add.s64 	%rd9279, %rd10163, %rd9274;
	add.s64 	%rd2048, %rd9279, %rd9278;
	setp.lt.u64 	%p5215, %rd2048, %rd10163;
	selp.u64 	%rd9280, 1, 0, %p5215;
	add.s64 	%rd2049, %rd10164, %rd9280;
	setp.lt.u64 	%p5216, %rd2049, %rd10164;
	selp.u64 	%rd10165, 1, 0, %p5216;
	mov.u64 	%rd10162, %rd9276;
	mov.u64 	%rd10163, %rd2048;
	mov.u64 	%rd10164, %rd2049;
$L__BB1_1081:
	mad.lo.s64 	%rd10166, %rd9950, %rd10166, %rd10161;
	setp.lt.u64 	%p5217, %rd10166, %rd10161;
	selp.u64 	%rd9281, 1, 0, %p5217;
	add.s64 	%rd9282, %rd10162, %rd2038;
	setp.lt.u64 	%p5218, %rd9282, %rd10162;
	add.s64 	%rd10167, %rd9282, %rd9281;
	setp.lt.u64 	%p5219, %rd10167, %rd9282;
	or.pred  	%p5220, %p5218, %p5219;
	selp.u64 	%rd9283, 1, 0, %p5220;
	add.s64 	%rd9284, %rd10163, %rd2039;
	setp.lt.u64 	%p5221, %rd9284, %rd10163;
	add.s64 	%rd10168, %rd9284, %rd9283;
	setp.lt.u64 	%p5222, %rd10168, %rd9284;
	or.pred  	%p5223, %p5221, %p5222;
	selp.u64 	%rd9285, 1, 0, %p5223;
	add.s64 	%rd9286, %rd10164, %rd2040;
	setp.lt.u64 	%p5224, %rd9286, %rd10164;
	add.s64 	%rd10169, %rd9286, %rd9285;
	setp.lt.u64 	%p5225, %rd10169, %rd9286;
	or.pred  	%p5226, %p5224, %p5225;
	selp.u64 	%rd9288, 1, 0, %p5226;
	add.s64 	%rd2060, %rd10165, %rd9288;
	setp.ne.s64 	%p5227, %rd2060, 0;
	setp.gt.u64 	%p5228, %rd10169, %rd1226;
	or.pred  	%p5229, %p5227, %p5228;
	@%p5229 bra 	$L__BB1_1087;
	setp.lt.u64 	%p5230, %rd10169, %rd1226;
	@%p5230 bra 	$L__BB1_1100;
	setp.gt.u64 	%p5231, %rd10168, %rd1227;
	@%p5231 bra 	$L__BB1_1087;
	setp.lt.u64 	%p5232, %rd10168, %rd1227;
	@%p5232 bra 	$L__BB1_1100;
	setp.gt.u64 	%p5233, %rd10167, %rd1228;
	@%p5233 bra 	$L__BB1_1087;
	setp.lt.u64 	%p5234, %rd10167, %rd1228;
	setp.lt.u64 	%p5235, %rd10166, %rd1229;
	or.pred  	%p5236, %p5234, %p5235;
	@%p5236 bra 	$L__BB1_1100;
$L__BB1_1087:
	sub.s64 	%rd2061, %rd10166, %rd1229;
	setp.lt.u64 	%p5237, %rd10166, %rd1229;
	selp.u64 	%rd9289, 1, 0, %p5237;
	sub.s64 	%rd9290, %rd10167, %rd1228;
	setp.lt.u64 	%p5238, %rd10167, %rd1228;
	selp.s64 	%rd9291, -1, 0, %p5237;
	add.s64 	%rd10167, %rd9290, %rd9291;
	setp.lt.u64 	%p5239, %rd9290, %rd9289;
	or.pred  	%p5240, %p5238, %p5239;
	selp.u64 	%rd9292, 1, 0, %p5240;
	sub.s64 	%rd9293, %rd10168, %rd1227;
	setp.lt.u64 	%p5241, %rd10168, %rd1227;
	selp.s64 	%rd9294, -1, 0, %p5240;
	add.s64 	%rd10168, %rd9293, %rd9294;
	setp.lt.u64 	%p5242, %rd9293, %rd9292;
	or.pred  	%p5243, %p5241, %p5242;
	selp.u64 	%rd9295, 1, 0, %p5243;
	sub.s64 	%rd9296, %rd10169, %rd1226;
	setp.lt.u64 	%p5244, %rd10169, %rd1226;
	selp.s64 	%rd9297, -1, 0, %p5243;
	add.s64 	%rd10169, %rd9296, %rd9297;
	setp.lt.u64 	%p5245, %rd9296, %rd9295;
	or.pred  	%p5246, %p5244, %p5245;
	selp.s64 	%rd9298, -1, 0, %p5246;
	add.s64 	%rd2065, %rd2060, %rd9298;
	setp.ne.s64 	%p5247, %rd2065, 0;
	setp.gt.u64 	%p5248, %rd10169, %rd1226;
	or.pred  	%p5249, %p5247, %p5248;
	@%p5249 bra 	$L__BB1_1093;
	setp.lt.u64 	%p5250, %rd10169, %rd1226;
	mov.u64 	%rd10166, %rd2061;
	@%p5250 bra 	$L__BB1_1100;
	setp.gt.u64 	%p5251, %rd10168, %rd1227;
	@%p5251 bra 	$L__BB1_1093;
	setp.lt.u64 	%p5252, %rd10168, %rd1227;
	mov.u64 	%rd10166, %rd2061;
	@%p5252 bra 	$L__BB1_1100;
	setp.gt.u64 	%p5253, %rd10167, %rd1228;
	@%p5253 bra 	$L__BB1_1093;
	setp.lt.u64 	%p5254, %rd10167, %rd1228;
	setp.lt.u64 	%p5255, %rd2061, %rd1229;
	or.pred  	%p5256, %p5254, %p5255;
	mov.u64 	%rd10166, %rd2061;
	@%p5256 bra 	$L__BB1_1100;
$L__BB1_1093:
	sub.s64 	%rd2066, %rd2061, %rd1229;
	setp.lt.u64 	%p5257, %rd2061, %rd1229;
	selp.u64 	%rd9299, 1, 0, %p5257;
	sub.s64 	%rd9300, %rd10167, %rd1228;
	setp.lt.u64 	%p5258, %rd10167, %rd1228;
	selp.s64 	%rd9301, -1, 0, %p5257;
	add.s64 	%rd10167, %rd9300, %rd9301;
	setp.lt.u64 	%p5259, %rd9300, %rd9299;
	or.pred  	%p5260, %p5258, %p5259;
	selp.u64 	%rd9302, 1, 0, %p5260;
	sub.s64 	%rd9303, %rd10168, %rd1227;
	setp.lt.u64 	%p5261, %rd10168, %rd1227;
	selp.s64 	%rd9304, -1, 0, %p5260;
	add.s64 	%rd10168, %rd9303, %rd9304;
	setp.lt.u64 	%p5262, %rd9303, %rd9302;
	or.pred  	%p5263, %p5261, %p5262;
	selp.u64 	%rd9305, 1, 0, %p5263;
	sub.s64 	%rd9306, %rd10169, %rd1226;
	setp.lt.u64 	%p5264, %rd10169, %rd1226;
	selp.s64 	%rd9307, -1, 0, %p5263;
	add.s64 	%rd10169, %rd9306, %rd9307;
	setp.lt.u64 	%p5265, %rd9306, %rd9305;
	or.pred  	%p5266, %p5264, %p5265;
	selp.u64 	%rd9308, 1, 0, %p5266;
	setp.ne.s64 	%p5267, %rd2065, %rd9308;
	setp.gt.u64 	%p5268, %rd10169, %rd1226;
	or.pred  	%p5269, %p5267, %p5268;
	@%p5269 bra 	$L__BB1_1099;
	setp.lt.u64 	%p5270, %rd10169, %rd1226;
	mov.u64 	%rd10166, %rd2066;
	@%p5270 bra 	$L__BB1_1100;
	setp.gt.u64 	%p5271, %rd10168, %rd1227;
	@%p5271 bra 	$L__BB1_1099;
	setp.lt.u64 	%p5272, %rd10168, %rd1227;
	mov.u64 	%rd10166, %rd2066;
	@%p5272 bra 	$L__BB1_1100;
	setp.gt.u64 	%p5273, %rd10167, %rd1228;
	@%p5273 bra 	$L__BB1_1099;
	setp.lt.u64 	%p5274, %rd10167, %rd1228;
	setp.lt.u64 	%p5275, %rd2066, %rd1229;
	or.pred  	%p5276, %p5274, %p5275;
	mov.u64 	%rd10166, %rd2066;
	@%p5276 bra 	$L__BB1_1100;
$L__BB1_1099:
	sub.s64 	%rd10166, %rd2066, %rd1229;
	setp.lt.u64 	%p5277, %rd2066, %rd1229;
	selp.u64 	%rd9309, 1, 0, %p5277;
	sub.s64 	%rd9310, %rd10167, %rd1228;
	setp.lt.u64 	%p5278, %rd10167, %rd1228;
	selp.s64 	%rd9311, -1, 0, %p5277;
	add.s64 	%rd10167, %rd9310, %rd9311;
	setp.lt.u64 	%p5279, %rd9310, %rd9309;
	or.pred  	%p5280, %p5278, %p5279;
	selp.u64 	%rd9312, 1, 0, %p5280;
	sub.s64 	%rd9313, %rd10168, %rd1227;
	setp.lt.u64 	%p5281, %rd10168, %rd1227;
	selp.s64 	%rd9314, -1, 0, %p5280;
	add.s64 	%rd10168, %rd9313, %rd9314;
	setp.lt.u64 	%p5282, %rd9313, %rd9312;
	or.pred  	%p5283, %p5281, %p5282;
	selp.s64 	%rd9315, -1, 0, %p5283;
	sub.s64 	%rd9316, %rd10169, %rd1226;
	add.s64 	%rd10169, %rd9316, %rd9315;
$L__BB1_1100:
	add.s32 	%r655, %r655, -1;
	add.s64 	%rd10147, %rd10147, -1;
	setp.ne.s32 	%p5285, %r655, -64;
	@%p5285 bra 	$L__BB1_1055;
	add.s32 	%r16, %r654, -1;
	setp.ne.s32 	%p5286, %r654, 0;
	mov.u32 	%r654, %r16;
	@%p5286 bra 	$L__BB1_1054;
	mul.lo.s64 	%rd9318, %rd10167, %rd10166;
	mul.hi.u64 	%rd9319, %rd10166, %rd10167;
	mul.lo.s64 	%rd9320, %rd10168, %rd10166;
	mul.hi.u64 	%rd9321, %rd10166, %rd10168;
	add.s64 	%rd9322, %rd9320, %rd9319;
	setp.lt.u64 	%p5287, %rd9322, %rd9320;
	selp.u64 	%rd9323, 1, 0, %p5287;
	add.s64 	%rd9324, %rd9321, %rd9323;
	mul.lo.s64 	%rd9325, %rd10169, %rd10166;
	mul.hi.u64 	%rd9326, %rd10166, %rd10169;
	add.s64 	%rd9327, %rd9325, %rd9324;
	setp.lt.u64 	%p5288, %rd9327, %rd9325;
	selp.u64 	%rd9328, 1, 0, %p5288;
	add.s64 	%rd9329, %rd9326, %rd9328;
	mul.hi.u64 	%rd9330, %rd10167, %rd10168;
	mad.lo.s64 	%rd9331, %rd10168, %rd10167, %rd9327;
	setp.lt.u64 	%p5289, %rd9331, %rd9327;
	selp.u64 	%rd9332, 1, 0, %p5289;
	add.s64 	%rd9333, %rd9330, %rd9332;
	mul.hi.u64 	%rd9334, %rd10167, %rd10169;
	mad.lo.s64 	%rd9335, %rd10169, %rd10167, %rd9329;
	setp.lt.u64 	%p5290, %rd9335, %rd9329;
	selp.u64 	%rd9336, 1, 0, %p5290;
	add.s64 	%rd9337, %rd9335, %rd9333;
	setp.lt.u64 	%p5291, %rd9337, %rd9335;
	selp.u64 	%rd9338, 1, 0, %p5291;
	add.s64 	%rd9339, %rd9334, %rd9336;
	add.s64 	%rd9340, %rd9339, %rd9338;
	mul.hi.u64 	%rd9341, %rd10168, %rd10169;
	mad.lo.s64 	%rd9342, %rd10169, %rd10168, %rd9340;
	setp.lt.u64 	%p5292, %rd9342, %rd9340;
	selp.u64 	%rd9343, 1, 0, %p5292;
	add.s64 	%rd9344, %rd9341, %rd9343;
	shl.b64 	%rd9345, %rd9318, 1;
	mov.b64 	{%r607, %r608}, %rd9318;
	mov.b64 	{%r609, %r610}, %rd9322;
	shf.l.wrap.b32 	%r611, %r608, %r609, 1;
	shf.l.wrap.b32 	%r612, %r609, %r610, 1;
	mov.b64 	%rd9346, {%r611, %r612};
	mov.b64 	{%r613, %r614}, %rd9331;
	shf.l.wrap.b32 	%r615, %r610, %r613, 1;
	shf.l.wrap.b32 	%r616, %r613, %r614, 1;
	mov.b64 	%rd9347, {%r615, %r616};
	mov.b64 	{%r617, %r618}, %rd9337;
	shf.l.wrap.b32 	%r619, %r614, %r617, 1;
	shf.l.wrap.b32 	%r620, %r617, %r618, 1;
	mov.b64 	%rd9348, {%r619, %r620};
	mov.b64 	{%r621, %r622}, %rd9342;
	shf.l.wrap.b32 	%r623, %r618, %r621, 1;
	shf.l.wrap.b32 	%r624, %r621, %r622, 1;
	mov.b64 	%rd9349, {%r623, %r624};
	shr.u64 	%rd9350, %rd9344, 63;
	mov.b64 	{%r625, %r626}, %rd9344;
	shf.l.wrap.b32 	%r627, %r622, %r625, 1;
	shf.l.wrap.b32 	%r628, %r625, %r626, 1;
	mov.b64 	%rd9351, {%r627, %r628};
	mul.hi.u64 	%rd9352, %rd10166, %rd10166;
	mul.hi.u64 	%rd9353, %rd10167, %rd10167;
	mul.hi.u64 	%rd9354, %rd10168, %rd10168;
	mul.hi.u64 	%rd9355, %rd10169, %rd10169;
	add.s64 	%rd2079, %rd9345, %rd9352;
	setp.lt.u64 	%p5293, %rd2079, %rd9345;
	selp.u64 	%rd9356, 1, 0, %p5293;
	mad.lo.s64 	%rd9357, %rd10167, %rd10167, %rd9346;
	setp.lt.u64 	%p5294, %rd9357, %rd9346;
	add.s64 	%rd2080, %rd9357, %rd9356;
	setp.lt.u64 	%p5295, %rd2080, %rd9357;
	or.pred  	%p5296, %p5294, %p5295;
	selp.u64 	%rd9358, 1, 0, %p5296;
	add.s64 	%rd9359, %rd9347, %rd9353;
	setp.lt.u64 	%p5297, %rd9359, %rd9347;
	add.s64 	%rd2081, %rd9359, %rd9358;
	setp.lt.u64 	%p5298, %rd2081, %rd9359;
	or.pred  	%p5299, %p5297, %p5298;
	selp.u64 	%rd9360, 1, 0, %p5299;
	mad.lo.s64 	%rd9361, %rd10168, %rd10168, %rd9348;
	setp.lt.u64 	%p5300, %rd9361, %rd9348;
	add.s64 	%rd9362, %rd9361, %rd9360;
	setp.lt.u64 	%p5301, %rd9362, %rd9361;
	or.pred  	%p5302, %p5300, %p5301;
	selp.u64 	%rd9363, 1, 0, %p5302;
	add.s64 	%rd9364, %rd9349, %rd9354;
	setp.lt.u64 	%p5303, %rd9364, %rd9349;
	add.s64 	%rd9365, %rd9364, %rd9363;
	setp.lt.u64 	%p5304, %rd9365, %rd9364;
	or.pred  	%p5305, %p5303, %p5304;
	selp.u64 	%rd9366, 1, 0, %p5305;
	mad.lo.s64 	%rd9367, %rd10169, %rd10169, %rd9351;
	setp.lt.u64 	%p5306, %rd9367, %rd9351;
	add.s64 	%rd9368, %rd9367, %rd9366;
	setp.lt.u64 	%p5307, %rd9368, %rd9367;
	or.pred  	%p5308, %p5306, %p5307;
	selp.u64 	%rd9369, 1, 0, %p5308;
	add.s64 	%rd9370, %rd9350, %rd9355;
	add.s64 	%rd9371, %rd9370, %rd9369;
	shl.b64 	%rd9372, %rd9362, 32;
	mov.b64 	{%r629, %r630}, %rd9362;
	mov.b64 	{%r631, %r632}, %rd9365;
	mov.b64 	%rd9373, {%r630, %r631};
	mov.b64 	{%r633, %r634}, %rd9368;
	mov.b64 	%rd9374, {%r632, %r633};
	mov.b64 	{%r635, %r636}, %rd9371;
	mov.b64 	%rd9375, {%r634, %r635};
	shr.u64 	%rd9376, %rd9371, 32;
	mul.lo.s64 	%rd9377, %rd9362, 977;
	mov.b64 	%rd9378, 977;
	mul.hi.u64 	%rd9379, %rd9362, %rd9378;
	mul.lo.s64 	%rd9380, %rd9365, 977;
	mul.hi.u64 	%rd9381, %rd9365, %rd9378;
	add.s64 	%rd9382, %rd9380, %rd9379;
	setp.lt.u64 	%p5309, %rd9382, %rd9380;
	selp.u64 	%rd9383, 1, 0, %p5309;
	add.s64 	%rd9384, %rd9381, %rd9383;
	mul.lo.s64 	%rd9385, %rd9368, 977;
	mul.hi.u64 	%rd9386, %rd9368, %rd9378;
	add.s64 	%rd9387, %rd9385, %rd9384;
	setp.lt.u64 	%p5310, %rd9387, %rd9385;
	selp.u64 	%rd9388, 1, 0, %p5310;
	add.s64 	%rd9389, %rd9386, %rd9388;
	mul.lo.s64 	%rd9390, %rd9371, 977;
	mul.hi.u64 	%rd9391, %rd9371, %rd9378;
	add.s64 	%rd9392, %rd9390, %rd9389;
	setp.lt.u64 	%p5311, %rd9392, %rd9390;
	selp.u64 	%rd9393, 1, 0, %p5311;
	add.s64 	%rd9394, %rd9391, %rd9393;
	add.s64 	%rd10170, %rd9377, %rd9372;
	setp.lt.u64 	%p5312, %rd10170, %rd9377;
	selp.u64 	%rd9395, 1, 0, %p5312;
	add.s64 	%rd9396, %rd9382, %rd9373;
	setp.lt.u64 	%p5313, %rd9396, %rd9382;
	add.s64 	%rd10171, %rd9396, %rd9395;
	setp.lt.u64 	%p5314, %rd10171, %rd9396;
	or.pred  	%p5315, %p5313, %p5314;
	selp.u64 	%rd9397, 1, 0, %p5315;
	add.s64 	%rd9398, %rd9387, %rd9374;
	setp.lt.u64 	%p5316, %rd9398, %rd9387;
	add.s64 	%rd10172, %rd9398, %rd9397;
	setp.lt.u64 	%p5317, %rd10172, %rd9398;
	or.pred  	%p5318, %p5316, %p5317;
	selp.u64 	%rd9399, 1, 0, %p5318;
	add.s64 	%rd9400, %rd9392, %rd9375;
	setp.lt.u64 	%p5319, %rd9400, %rd9392;
	add.s64 	%rd10173, %rd9400, %rd9399;
	setp.lt.u64 	%p5320, %rd10173, %rd9400;
	or.pred  	%p5321, %p5319, %p5320;
	selp.u64 	%rd9401, 1, 0, %p5321;
	add.s64 	%rd9402, %rd9394, %rd9376;
	add.s64 	%rd2086, %rd9402, %rd9401;
	setp.eq.s64 	%p5322, %rd2086, 0;
	mov.b64 	%rd10174, 0;
	@%p5322 bra 	$L__BB1_1104;
	shl.b64 	%rd9403, %rd2086, 32;
	shr.u64 	%rd9404, %rd2086, 32;
	mov.b64 	%rd9405, 977;
	mul.hi.u64 	%rd9406, %rd2086, %rd9405;
	mad.lo.s64 	%rd9407, %rd2086, 977, %rd9403;
	setp.lt.u64 	%p5323, %rd9407, %rd9403;
	selp.u64 	%rd9408, 1, 0, %p5323;
	add.s64 	%rd10170, %rd9407, %rd10170;
	setp.lt.u64 	%p5324, %rd10170, %rd9407;
	selp.u64 	%rd9409, 1, 0, %p5324;
	add.s64 	%rd9410, %rd9409, %rd9408;
	add.s64 	%rd9411, %rd9404, %rd9406;
	setp.lt.u64 	%p5325, %rd9411, %rd9404;
	selp.u64 	%rd9412, 1, 0, %p5325;
	add.s64 	%rd9413, %rd10171, %rd9411;
	add.s64 	%rd9414, %rd9413, %rd9410;
	setp.lt.u64 	%p5326, %rd9414, %rd10171;
	not.b64 	%rd9415, %rd9411;
	setp.gt.u64 	%p5327, %rd9410, %rd9415;
	or.pred  	%p5328, %p5327, %p5326;
	selp.u64 	%rd9416, 1, 0, %p5328;
	add.s64 	%rd9417, %rd10172, %rd9412;
	add.s64 	%rd2089, %rd9417, %rd9416;
	setp.lt.u64 	%p5329, %rd2089, %rd10172;
	selp.u64 	%rd9418, 1, 0, %p5329;
	add.s64 	%rd2090, %rd10173, %rd9418;
	setp.lt.u64 	%p5330, %rd2090, %rd10173;
	selp.u64 	%rd10174, 1, 0, %p5330;
	mov.u64 	%rd10171, %rd9414;
	mov.u64 	%rd10172, %rd2089;
	mov.u64 	%rd10173, %rd2090;
$L__BB1_1104:
	mad.lo.s64 	%rd10175, %rd10166, %rd10166, %rd10170;
	setp.lt.u64 	%p5331, %rd10175, %rd10170;
	selp.u64 	%rd9419, 1, 0, %p5331;
	add.s64 	%rd9420, %rd10171, %rd2079;
	setp.lt.u64 	%p5332, %rd9420, %rd10171;
	add.s64 	%rd10176, %rd9420, %rd9419;
	setp.lt.u64 	%p5333, %rd10176, %rd9420;
	or.pred  	%p5334, %p5332, %p5333;
	selp.u64 	%rd9421, 1, 0, %p5334;
	add.s64 	%rd9422, %rd10172, %rd2080;
	setp.lt.u64 	%p5335, %rd9422, %rd10172;
	add.s64 	%rd10177, %rd9422, %rd9421;
	setp.lt.u64 	%p5336, %rd10177, %rd9422;
	or.pred  	%p5337, %p5335, %p5336;
	selp.u64 	%rd9423, 1, 0, %p5337;
	add.s64 	%rd9424, %rd10173, %rd2081;
	setp.lt.u64 	%p5338, %rd9424, %rd10173;
	add.s64 	%rd10178, %rd9424, %rd9423;
	setp.lt.u64 	%p5339, %rd10178, %rd9424;
	or.pred  	%p5340, %p5338, %p5339;
	selp.u64 	%rd9426, 1, 0, %p5340;
	add.s64 	%rd2101, %rd10174, %rd9426;
	setp.ne.s64 	%p5341, %rd2101, 0;
	setp.gt.u64 	%p5342, %rd10178, %rd1226;
	or.pred  	%p5343, %p5341, %p5342;
	@%p5343 bra 	$L__BB1_1110;
	setp.lt.u64 	%p5344, %rd10178, %rd1226;
	@%p5344 bra 	$L__BB1_1123;
	setp.gt.u64 	%p5345, %rd10177, %rd1227;
	@%p5345 bra 	$L__BB1_1110;
	setp.lt.u64 	%p5346, %rd10177, %rd1227;
	@%p5346 bra 	$L__BB1_1123;
	setp.gt.u64 	%p5347, %rd10176, %rd1228;
	@%p5347 bra 	$L__BB1_1110;
	setp.lt.u64 	%p5348, %rd10176, %rd1228;
	setp.lt.u64 	%p5349, %rd10175, %rd1229;
	or.pred  	%p5350, %p5348, %p5349;
	@%p5350 bra 	$L__BB1_1123;
$L__BB1_1110:
	sub.s64 	%rd2102, %rd10175, %rd1229;
	setp.lt.u64 	%p5351, %rd10175, %rd1229;
	selp.u64 	%rd9427, 1, 0, %p5351;
	sub.s64 	%rd9428, %rd10176, %rd1228;
	setp.lt.u64 	%p5352, %rd10176, %rd1228;
	selp.s64 	%rd9429, -1, 0, %p5351;
	add.s64 	%rd10176, %rd9428, %rd9429;
	setp.lt.u64 	%p5353, %rd9428, %rd9427;
	or.pred  	%p5354, %p5352, %p5353;
	selp.u64 	%rd9430, 1, 0, %p5354;
	sub.s64 	%rd9431, %rd10177, %rd1227;
	setp.lt.u64 	%p5355, %rd10177, %rd1227;
	selp.s64 	%rd9432, -1, 0, %p5354;
	add.s64 	%rd10177, %rd9431, %rd9432;
	setp.lt.u64 	%p5356, %rd9431, %rd9430;
	or.pred  	%p5357, %p5355, %p5356;
	selp.u64 	%rd9433, 1, 0, %p5357;
	sub.s64 	%rd9434, %rd10178, %rd1226;
	setp.lt.u64 	%p5358, %rd10178, %rd1226;
	selp.s64 	%rd9435, -1, 0, %p5357;
	add.s64 	%rd10178, %rd9434, %rd9435;
	setp.lt.u64 	%p5359, %rd9434, %rd9433;
	or.pred  	%p5360, %p5358, %p5359;
	selp.s64 	%rd9436, -1, 0, %p5360;
	add.s64 	%rd2106, %rd2101, %rd9436;
	setp.ne.s64 	%p5361, %rd2106, 0;
	setp.gt.u64 	%p5362, %rd10178, %rd1226;
	or.pred  	%p5363, %p5361, %p5362;
	@%p5363 bra 	$L__BB1_1116;
	setp.lt.u64 	%p5364, %rd10178, %rd1226;
	mov.u64 	%rd10175, %rd2102;
	@%p5364 bra 	$L__BB1_1123;
	setp.gt.u64 	%p5365, %rd10177, %rd1227;
	@%p5365 bra 	$L__BB1_1116;
	setp.lt.u64 	%p5366, %rd10177, %rd1227;
	mov.u64 	%rd10175, %rd2102;
	@%p5366 bra 	$L__BB1_1123;
	setp.gt.u64 	%p5367, %rd10176, %rd1228;
	@%p5367 bra 	$L__BB1_1116;
	setp.lt.u64 	%p5368, %rd10176, %rd1228;
	setp.lt.u64 	%p5369, %rd2102, %rd1229;
	or.pred  	%p5370, %p5368, %p5369;
	mov.u64 	%rd10175, %rd2102;
	@%p5370 bra 	$L__BB1_1123;
$L__BB1_1116:
	sub.s64 	%rd2107, %rd2102, %rd1229;
	setp.lt.u64 	%p5371, %rd2102, %rd1229;
	selp.u64 	%rd9437, 1, 0, %p5371;
	sub.s64 	%rd9438, %rd10176, %rd1228;
	setp.lt.u64 	%p5372, %rd10176, %rd1228;
	selp.s64 	%rd9439, -1, 0, %p5371;
	add.s64 	%rd10176, %rd9438, %rd9439;
	setp.lt.u64 	%p5373, %rd9438, %rd9437;
	or.pred  	%p5374, %p5372, %p5373;
	selp.u64 	%rd9440, 1, 0, %p5374;
	sub.s64 	%rd9441, %rd10177, %rd1227;
	setp.lt.u64 	%p5375, %rd10177, %rd1227;
	selp.s64 	%rd9442, -1, 0, %p5374;
	add.s64 	%rd10177, %rd9441, %rd9442;
	setp.lt.u64 	%p5376, %rd9441, %rd9440;
	or.pred  	%p5377, %p5375, %p5376;
	selp.u64 	%rd9443, 1, 0, %p5377;
	sub.s64 	%rd9444, %rd10178, %rd1226;
	setp.lt.u64 	%p5378, %rd10178, %rd1226;
	selp.s64 	%rd9445, -1, 0, %p5377;
	add.s64 	%rd10178, %rd9444, %rd9445;
	setp.lt.u64 	%p5379, %rd9444, %rd9443;
	or.pred  	%p5380, %p5378, %p5379;
	selp.u64 	%rd9446, 1, 0, %p5380;
	setp.ne.s64 	%p5381, %rd2106, %rd9446;
	setp.gt.u64 	%p5382, %rd10178, %rd1226;
	or.pred  	%p5383, %p5381, %p5382;
	@%p5383 bra 	$L__BB1_1122;
	setp.lt.u64 	%p5384, %rd10178, %rd1226;
	mov.u64 	%rd10175, %rd2107;
	@%p5384 bra 	$L__BB1_1123;
	setp.gt.u64 	%p5385, %rd10177, %rd1227;
	@%p5385 bra 	$L__BB1_1122;
	setp.lt.u64 	%p5386, %rd10177, %rd1227;
	mov.u64 	%rd10175, %rd2107;
	@%p5386 bra 	$L__BB1_1123;
	setp.gt.u64 	%p5387, %rd10176, %rd1228;
	@%p5387 bra 	$L__BB1_1122;
	setp.lt.u64 	%p5388, %rd10176, %rd1228;
	setp.lt.u64 	%p5389, %rd2107, %rd1229;
	or.pred  	%p5390, %p5388, %p5389;
	mov.u64 	%rd10175, %rd2107;
	@%p5390 bra 	$L__BB1_1123;
$L__BB1_1122:
	sub.s64 	%rd10175, %rd2107, %rd1229;
	setp.lt.u64 	%p5391, %rd2107, %rd1229;
	selp.u64 	%rd9447, 1, 0, %p5391;
	sub.s64 	%rd9448, %rd10176, %rd1228;
	setp.lt.u64 	%p5392, %rd10176, %rd1228;
	selp.s64 	%rd9449, -1, 0, %p5391;
	add.s64 	%rd10176, %rd9448, %rd9449;
	setp.lt.u64 	%p5393, %rd9448, %rd9447;
	or.pred  	%p5394, %p5392, %p5393;
	selp.u64 	%rd9450, 1, 0, %p5394;
	sub.s64 	%rd9451, %rd10177, %rd1227;
	setp.lt.u64 	%p5395, %rd10177, %rd1227;
	selp.s64 	%rd9452, -1, 0, %p5394;
	add.s64 	%rd10177, %rd9451, %rd9452;
	setp.lt.u64 	%p5396, %rd9451, %rd9450;
	or.pred  	%p5397, %p5395, %p5396;
	selp.s64 	%rd9453, -1, 0, %p5397;
	sub.s64 	%rd9454, %rd10178, %rd1226;
	add.s64 	%rd10178, %rd9454, %rd9453;
$L__BB1_1123:
	mul.hi.u64 	%rd9456, %rd9942, %rd10175;
	mul.lo.s64 	%rd9457, %rd10176, %rd9942;
	mul.hi.u64 	%rd9458, %rd9942, %rd10176;
	add.s64 	%rd9459, %rd9457, %rd9456;
	setp.lt.u64 	%p5398, %rd9459, %rd9457;
	selp.u64 	%rd9460, 1, 0, %p5398;
	add.s64 	%rd9461, %rd9458, %rd9460;
	mul.lo.s64 	%rd9462, %rd10177, %rd9942;
	mul.hi.u64 	%rd9463, %rd9942, %rd10177;
	add.s64 	%rd9464, %rd9462, %rd9461;
	setp.lt.u64 	%p5399, %rd9464, %rd9462;
	selp.u64 	%rd9465, 1, 0, %p5399;
	add.s64 	%rd9466, %rd9463, %rd9465;
	mul.lo.s64 	%rd9467, %rd10178, %rd9942;
	mul.hi.u64 	%rd9468, %rd9942, %rd10178;
	add.s64 	%rd9469, %rd9467, %rd9466;
	setp.lt.u64 	%p5400, %rd9469, %rd9467;
	selp.u64 	%rd9470, 1, 0, %p5400;
	add.s64 	%rd9471, %rd9468, %rd9470;
	mul.hi.u64 	%rd9472, %rd9941, %rd10175;
	mad.lo.s64 	%rd2119, %rd10175, %rd9941, %rd9459;
	setp.lt.u64 	%p5401, %rd2119, %rd9459;
	selp.u64 	%rd9473, 1, 0, %p5401;
	add.s64 	%rd9474, %rd9472, %rd9473;
	mul.hi.u64 	%rd9475, %rd9941, %rd10176;
	mad.lo.s64 	%rd9476, %rd10176, %rd9941, %rd9464;
	setp.lt.u64 	%p5402, %rd9476, %rd9464;
	selp.u64 	%rd9477, 1, 0, %p5402;
	add.s64 	%rd9478, %rd9476, %rd9474;
	setp.lt.u64 	%p5403, %rd9478, %rd9476;
	selp.u64 	%rd9479, 1, 0, %p5403;
	add.s64 	%rd9480, %rd9475, %rd9477;
	add.s64 	%rd9481, %rd9480, %rd9479;
	mul.hi.u64 	%rd9482, %rd9941, %rd10177;
	mad.lo.s64 	%rd9483, %rd10177, %rd9941, %rd9469;
	setp.lt.u64 	%p5404, %rd9483, %rd9469;
	selp.u64 	%rd9484, 1, 0, %p5404;
	add.s64 	%rd9485, %rd9483, %rd9481;
	setp.lt.u64 	%p5405, %rd9485, %rd9483;
	selp.u64 	%rd9486, 1, 0, %p5405;
	add.s64 	%rd9487, %rd9482, %rd9484;
	add.s64 	%rd9488, %rd9487, %rd9486;
	mul.hi.u64 	%rd9489, %rd9941, %rd10178;
	mad.lo.s64 	%rd9490, %rd10178, %rd9941, %rd9471;
	setp.lt.u64 	%p5406, %rd9490, %rd9471;
	selp.u64 	%rd9491, 1, 0, %p5406;
	add.s64 	%rd9492, %rd9490, %rd9488;
	setp.lt.u64 	%p5407, %rd9492, %rd9490;
	selp.u64 	%rd9493, 1, 0, %p5407;
	add.s64 	%rd9494, %rd9489, %rd9491;
	add.s64 	%rd9495, %rd9494, %rd9493;
	mul.hi.u64 	%rd9496, %rd9940, %rd10175;
	mad.lo.s64 	%rd2120, %rd10175, %rd9940, %rd9478;
	setp.lt.u64 	%p5408, %rd2120, %rd9478;
	selp.u64 	%rd9497, 1, 0, %p5408;
	add.s64 	%rd9498, %rd9496, %rd9497;
	mul.hi.u64 	%rd9499, %rd9940, %rd10176;
	mad.lo.s64 	%rd9500, %rd10176, %rd9940, %rd9485;
	setp.lt.u64 	%p5409, %rd9500, %rd9485;
	selp.u64 	%rd9501, 1, 0, %p5409;
	add.s64 	%rd9502, %rd9500, %rd9498;
	setp.lt.u64 	%p5410, %rd9502, %rd9500;
	selp.u64 	%rd9503, 1, 0, %p5410;
	add.s64 	%rd9504, %rd9499, %rd9501;
	add.s64 	%rd9505, %rd9504, %rd9503;
	mul.hi.u64 	%rd9506, %rd9940, %rd10177;
	mad.lo.s64 	%rd9507, %rd10177, %rd9940, %rd9492;
	setp.lt.u64 	%p5411, %rd9507, %rd9492;
	selp.u64 	%rd9508, 1, 0, %p5411;
	add.s64 	%rd9509, %rd9507, %rd9505;
	setp.lt.u64 	%p5412, %rd9509, %rd9507;
	selp.u64 	%rd9510, 1, 0, %p5412;
	add.s64 	%rd9511, %rd9506, %rd9508;
	add.s64 	%rd9512, %rd9511, %rd9510;
	mul.hi.u64 	%rd9513, %rd9940, %rd10178;
	mad.lo.s64 	%rd9514, %rd10178, %rd9940, %rd9495;
	setp.lt.u64 	%p5413, %rd9514, %rd9495;
	selp.u64 	%rd9515, 1, 0, %p5413;
	add.s64 	%rd9516, %rd9514, %rd9512;
	setp.lt.u64 	%p5414, %rd9516, %rd9514;
	selp.u64 	%rd9517, 1, 0, %p5414;
	add.s64 	%rd9518, %rd9513, %rd9515;
	add.s64 	%rd9519, %rd9518, %rd9517;
	mul.hi.u64 	%rd9520, %rd9939, %rd10175;
	mad.lo.s64 	%rd2121, %rd10175, %rd9939, %rd9502;
	setp.lt.u64 	%p5415, %rd2121, %rd9502;
	selp.u64 	%rd9521, 1, 0, %p5415;
	add.s64 	%rd9522, %rd9520, %rd9521;
	mul.hi.u64 	%rd9523, %rd9939, %rd10176;
	mad.lo.s64 	%rd9524, %rd10176, %rd9939, %rd9509;
	setp.lt.u64 	%p5416, %rd9524, %rd9509;
	selp.u64 	%rd9525, 1, 0, %p5416;
	add.s64 	%rd9526, %rd9524, %rd9522;
	setp.lt.u64 	%p5417, %rd9526, %rd9524;
	selp.u64 	%rd9527, 1, 0, %p5417;
	add.s64 	%rd9528, %rd9523, %rd9525;
	add.s64 	%rd9529, %rd9528, %rd9527;
	mul.hi.u64 	%rd9530, %rd9939, %rd10177;
	mad.lo.s64 	%rd9531, %rd10177, %rd9939, %rd9516;
	setp.lt.u64 	%p5418, %rd9531, %rd9516;
	selp.u64 	%rd9532, 1, 0, %p5418;
	add.s64 	%rd9533, %rd9531, %rd9529;
	setp.lt.u64 	%p5419, %rd9533, %rd9531;
	selp.u64 	%rd9534, 1, 0, %p5419;
	add.s64 	%rd9535, %rd9530, %rd9532;
	add.s64 	%rd9536, %rd9535, %rd9534;
	mul.hi.u64 	%rd9537, %rd9939, %rd10178;
	mad.lo.s64 	%rd9538, %rd10178, %rd9939, %rd9519;
	setp.lt.u64 	%p5420, %rd9538, %rd9519;
	selp.u64 	%rd9539, 1, 0, %p5420;
	add.s64 	%rd9540, %rd9538, %rd9536;
	setp.lt.u64 	%p5421, %rd9540, %rd9538;
	selp.u64 	%rd9541, 1, 0, %p5421;
	add.s64 	%rd9542, %rd9537, %rd9539;
	add.s64 	%rd9543, %rd9542, %rd9541;
	shl.b64 	%rd9544, %rd9526, 32;
	mov.b64 	{%r637, %r638}, %rd9526;
	mov.b64 	{%r639, %r640}, %rd9533;
	mov.b64 	%rd9545, {%r638, %r639};
	mov.b64 	{%r641, %r642}, %rd9540;
	mov.b64 	%rd9546, {%r640, %r641};
	mov.b64 	{%r643, %r644}, %rd9543;
	mov.b64 	%rd9547, {%r642, %r643};
	shr.u64 	%rd9548, %rd9543, 32;
	mul.lo.s64 	%rd9549, %rd9526, 977;
	mov.b64 	%rd9550, 977;
	mul.hi.u64 	%rd9551, %rd9526, %rd9550;
	mul.lo.s64 	%rd9552, %rd9533, 977;
	mul.hi.u64 	%rd9553, %rd9533, %rd9550;
	add.s64 	%rd9554, %rd9552, %rd9551;
	setp.lt.u64 	%p5422, %rd9554, %rd9552;
	selp.u64 	%rd9555, 1, 0, %p5422;
	add.s64 	%rd9556, %rd9553, %rd9555;
	mul.lo.s64 	%rd9557, %rd9540, 977;
	mul.hi.u64 	%rd9558, %rd9540, %rd9550;
	add.s64 	%rd9559, %rd9557, %rd9556;
	setp.lt.u64 	%p5423, %rd9559, %rd9557;
	selp.u64 	%rd9560, 1, 0, %p5423;
	add.s64 	%rd9561, %rd9558, %rd9560;
	mul.lo.s64 	%rd9562, %rd9543, 977;
	mul.hi.u64 	%rd9563, %rd9543, %rd9550;
	add.s64 	%rd9564, %rd9562, %rd9561;
	setp.lt.u64 	%p5424, %rd9564, %rd9562;
	selp.u64 	%rd9565, 1, 0, %p5424;
	add.s64 	%rd9566, %rd9563, %rd9565;
	add.s64 	%rd10179, %rd9549, %rd9544;
	setp.lt.u64 	%p5425, %rd10179, %rd9549;
	selp.u64 	%rd9567, 1, 0, %p5425;
	add.s64 	%rd9568, %rd9554, %rd9545;
	setp.lt.u64 	%p5426, %rd9568, %rd9554;
	add.s64 	%rd10180, %rd9568, %rd9567;
	setp.lt.u64 	%p5427, %rd10180, %rd9568;
	or.pred  	%p5428, %p5426, %p5427;
	selp.u64 	%rd9569, 1, 0, %p5428;
	add.s64 	%rd9570, %rd9559, %rd9546;
	setp.lt.u64 	%p5429, %rd9570, %rd9559;
	add.s64 	%rd10181, %rd9570, %rd9569;
	setp.lt.u64 	%p5430, %rd10181, %rd9570;
	or.pred  	%p5431, %p5429, %p5430;
	selp.u64 	%rd9571, 1, 0, %p5431;
	add.s64 	%rd9572, %rd9564, %rd9547;
	setp.lt.u64 	%p5432, %rd9572, %rd9564;
	add.s64 	%rd10182, %rd9572, %rd9571;
	setp.lt.u64 	%p5433, %rd10182, %rd9572;
	or.pred  	%p5434, %p5432, %p5433;
	selp.u64 	%rd9573, 1, 0, %p5434;
	add.s64 	%rd9574, %rd9566, %rd9548;
	add.s64 	%rd2126, %rd9574, %rd9573;
	setp.eq.s64 	%p5435, %rd2126, 0;
	mov.b64 	%rd10183, 0;
	@%p5435 bra 	$L__BB1_1125;
	shl.b64 	%rd9575, %rd2126, 32;
	shr.u64 	%rd9576, %rd2126, 32;
	mov.b64 	%rd9577, 977;
	mul.hi.u64 	%rd9578, %rd2126, %rd9577;
	mad.lo.s64 	%rd9579, %rd2126, 977, %rd9575;
	setp.lt.u64 	%p5436, %rd9579, %rd9575;
	selp.u64 	%rd9580, 1, 0, %p5436;
	add.s64 	%rd10179, %rd9579, %rd10179;
	setp.lt.u64 	%p5437, %rd10179, %rd9579;
	selp.u64 	%rd9581, 1, 0, %p5437;
	add.s64 	%rd9582, %rd9581, %rd9580;
	add.s64 	%rd9583, %rd9576, %rd9578;
	setp.lt.u64 	%p5438, %rd9583, %rd9576;
	selp.u64 	%rd9584, 1, 0, %p5438;
	add.s64 	%rd9585, %rd10180, %rd9583;
	add.s64 	%rd9586, %rd9585, %rd9582;
	setp.lt.u64 	%p5439, %rd9586, %rd10180;
	not.b64 	%rd9587, %rd9583;
	setp.gt.u64 	%p5440, %rd9582, %rd9587;
	or.pred  	%p5441, %p5440, %p5439;
	selp.u64 	%rd9588, 1, 0, %p5441;
	add.s64 	%rd9589, %rd10181, %rd9584;
	add.s64 	%rd2129, %rd9589, %rd9588;
	setp.lt.u64 	%p5442, %rd2129, %rd10181;
	selp.u64 	%rd9590, 1, 0, %p5442;
	add.s64 	%rd2130, %rd10182, %rd9590;
	setp.lt.u64 	%p5443, %rd2130, %rd10182;
	selp.u64 	%rd10183, 1, 0, %p5443;
	mov.u64 	%rd10180, %rd9586;
	mov.u64 	%rd10181, %rd2129;
	mov.u64 	%rd10182, %rd2130;
$L__BB1_1125:
	mad.lo.s64 	%rd10184, %rd10175, %rd9942, %rd10179;
	setp.lt.u64 	%p5444, %rd10184, %rd10179;
	selp.u64 	%rd9591, 1, 0, %p5444;
	add.s64 	%rd9592, %rd10180, %rd2119;
	setp.lt.u64 	%p5445, %rd9592, %rd10180;
	add.s64 	%rd10185, %rd9592, %rd9591;
	setp.lt.u64 	%p5446, %rd10185, %rd9592;
	or.pred  	%p5447, %p5445, %p5446;
	selp.u64 	%rd9593, 1, 0, %p5447;
	add.s64 	%rd9594, %rd10181, %rd2120;
	setp.lt.u64 	%p5448, %rd9594, %rd10181;
	add.s64 	%rd10186, %rd9594, %rd9593;
	setp.lt.u64 	%p5449, %rd10186, %rd9594;
	or.pred  	%p5450, %p5448, %p5449;
	selp.u64 	%rd9595, 1, 0, %p5450;
	add.s64 	%rd9596, %rd10182, %rd2121;
	setp.lt.u64 	%p5451, %rd9596, %rd10182;
	add.s64 	%rd10187, %rd9596, %rd9595;
	setp.lt.u64 	%p5452, %rd10187, %rd9596;
	or.pred  	%p5453, %p5451, %p5452;
	selp.u64 	%rd9598, 1, 0, %p5453;
	add.s64 	%rd2141, %rd10183, %rd9598;
	setp.ne.s64 	%p5454, %rd2141, 0;
	setp.gt.u64 	%p5455, %rd10187, %rd1226;
	or.pred  	%p5456, %p5454, %p5455;
	@%p5456 bra 	$L__BB1_1131;
	setp.lt.u64 	%p5457, %rd10187, %rd1226;
	@%p5457 bra 	$L__BB1_1144;
	setp.gt.u64 	%p5458, %rd10186, %rd1227;
	@%p5458 bra 	$L__BB1_1131;
	setp.lt.u64 	%p5459, %rd10186, %rd1227;
	@%p5459 bra 	$L__BB1_1144;
	setp.gt.u64 	%p5460, %rd10185, %rd1228;
	@%p5460 bra 	$L__BB1_1131;
	setp.lt.u64 	%p5461, %rd10185, %rd1228;
	setp.lt.u64 	%p5462, %rd10184, %rd1229;
	or.pred  	%p5463, %p5461, %p5462;
	@%p5463 bra 	$L__BB1_1144;
$L__BB1_1131:
	sub.s64 	%rd2142, %rd10184, %rd1229;
	setp.lt.u64 	%p5464, %rd10184, %rd1229;
	selp.u64 	%rd9599, 1, 0, %p5464;
	sub.s64 	%rd9600, %rd10185, %rd1228;
	setp.lt.u64 	%p5465, %rd10185, %rd1228;
	selp.s64 	%rd9601, -1, 0, %p5464;
	add.s64 	%rd10185, %rd9600, %rd9601;
	setp.lt.u64 	%p5466, %rd9600, %rd9599;
	or.pred  	%p5467, %p5465, %p5466;
	selp.u64 	%rd9602, 1, 0, %p5467;
	sub.s64 	%rd9603, %rd10186, %rd1227;
	setp.lt.u64 	%p5468, %rd10186, %rd1227;
	selp.s64 	%rd9604, -1, 0, %p5467;
	add.s64 	%rd10186, %rd9603, %rd9604;
	setp.lt.u64 	%p5469, %rd9603, %rd9602;
	or.pred  	%p5470, %p5468, %p5469;
	selp.u64 	%rd9605, 1, 0, %p5470;
	sub.s64 	%rd9606, %rd10187, %rd1226;
	setp.lt.u64 	%p5471, %rd10187, %rd1226;
	selp.s64 	%rd9607, -1, 0, %p5470;
	add.s64 	%rd10187, %rd9606, %rd9607;
	setp.lt.u64 	%p5472, %rd9606, %rd9605;
	or.pred  	%p5473, %p5471, %p5472;
	selp.s64 	%rd9608, -1, 0, %p5473;
	add.s64 	%rd2146, %rd2141, %rd9608;
	setp.ne.s64 	%p5474, %rd2146, 0;
	setp.gt.u64 	%p5475, %rd10187, %rd1226;
	or.pred  	%p5476, %p5474, %p5475;
	@%p5476 bra 	$L__BB1_1137;
	setp.lt.u64 	%p5477, %rd10187, %rd1226;
	mov.u64 	%rd10184, %rd2142;
	@%p5477 bra 	$L__BB1_1144;
	setp.gt.u64 	%p5478, %rd10186, %rd1227;
	@%p5478 bra 	$L__BB1_1137;
	setp.lt.u64 	%p5479, %rd10186, %rd1227;
	mov.u64 	%rd10184, %rd2142;
	@%p5479 bra 	$L__BB1_1144;
	setp.gt.u64 	%p5480, %rd10185, %rd1228;
	@%p5480 bra 	$L__BB1_1137;
	setp.lt.u64 	%p5481, %rd10185, %rd1228;
	setp.lt.u64 	%p5482, %rd2142, %rd1229;
	or.pred  	%p5483, %p5481, %p5482;
	mov.u64 	%rd10184, %rd2142;
	@%p5483 bra 	$L__BB1_1144;
$L__BB1_1137:
	sub.s64 	%rd2147, %rd2142, %rd1229;
	setp.lt.u64 	%p5484, %rd2142, %rd1229;
	selp.u64 	%rd9609, 1, 0, %p5484;
	sub.s64 	%rd9610, %rd10185, %rd1228;
	setp.lt.u64 	%p5485, %rd10185, %rd1228;
	selp.s64 	%rd9611, -1, 0, %p5484;
	add.s64 	%rd10185, %rd9610, %rd9611;
	setp.lt.u64 	%p5486, %rd9610, %rd9609;
	or.pred  	%p5487, %p5485, %p5486;
	selp.u64 	%rd9612, 1, 0, %p5487;
	sub.s64 	%rd9613, %rd10186, %rd1227;
	setp.lt.u64 	%p5488, %rd10186, %rd1227;
	selp.s64 	%rd9614, -1, 0, %p5487;
	add.s64 	%rd10186, %rd9613, %rd9614;
	setp.lt.u64 	%p5489, %rd9613, %rd9612;
	or.pred  	%p5490, %p5488, %p5489;
	selp.u64 	%rd9615, 1, 0, %p5490;
	sub.s64 	%rd9616, %rd10187, %rd1226;
	setp.lt.u64 	%p5491, %rd10187, %rd1226;
	selp.s64 	%rd9617, -1, 0, %p5490;
	add.s64 	%rd10187, %rd9616, %rd9617;
	setp.lt.u64 	%p5492, %rd9616, %rd9615;
	or.pred  	%p5493, %p5491, %p5492;
	selp.u64 	%rd9618, 1, 0, %p5493;
	setp.ne.s64 	%p5494, %rd2146, %rd9618;
	setp.gt.u64 	%p5495, %rd10187, %rd1226;
	or.pred  	%p5496, %p5494, %p5495;
	@%p5496 bra 	$L__BB1_1143;
	setp.lt.u64 	%p5497, %rd10187, %rd1226;
	mov.u64 	%rd10184, %rd2147;
	@%p5497 bra 	$L__BB1_1144;
	setp.gt.u64 	%p5498, %rd10186, %rd1227;
	@%p5498 bra 	$L__BB1_1143;
	setp.lt.u64 	%p5499, %rd10186, %rd1227;
	mov.u64 	%rd10184, %rd2147;
	@%p5499 bra 	$L__BB1_1144;
	setp.gt.u64 	%p5500, %rd10185, %rd1228;
	@%p5500 bra 	$L__BB1_1143;
	setp.lt.u64 	%p5501, %rd10185, %rd1228;
	setp.lt.u64 	%p5502, %rd2147, %rd1229;
	or.pred  	%p5503, %p5501, %p5502;
	mov.u64 	%rd10184, %rd2147;
	@%p5503 bra 	$L__BB1_1144;
$L__BB1_1143:
	sub.s64 	%rd10184, %rd2147, %rd1229;
	setp.lt.u64 	%p5504, %rd2147, %rd1229;
	selp.u64 	%rd9619, 1, 0, %p5504;
	sub.s64 	%rd9620, %rd10185, %rd1228;
	setp.lt.u64 	%p5505, %rd10185, %rd1228;
	selp.s64 	%rd9621, -1, 0, %p5504;
	add.s64 	%rd10185, %rd9620, %rd9621;
	setp.lt.u64 	%p5506, %rd9620, %rd9619;
	or.pred  	%p5507, %p5505, %p5506;
	selp.u64 	%rd9622, 1, 0, %p5507;
	sub.s64 	%rd9623, %rd10186, %rd1227;
	setp.lt.u64 	%p5508, %rd10186, %rd1227;
	selp.s64 	%rd9624, -1, 0, %p5507;
	add.s64 	%rd10186, %rd9623, %rd9624;
	setp.lt.u64 	%p5509, %rd9623, %rd9622;
	or.pred  	%p5510, %p5508, %p5509;
	selp.s64 	%rd9625, -1, 0, %p5510;
	sub.s64 	%rd9626, %rd10187, %rd1226;
	add.s64 	%rd10187, %rd9626, %rd9625;
$L__BB1_1144:
	ld.param.u32 	%r648, [generate_pubkeys_sequential_param_3];
	ld.param.u64 	%rd9631, [generate_pubkeys_sequential_param_1];
	shl.b32 	%r645, %r653, 2;
	add.s32 	%r646, %r645, %r11;
	cvta.to.global.u64 	%rd9627, %rd9631;
	mul.wide.u32 	%rd9628, %r646, 8;
	add.s64 	%rd9629, %rd9627, %rd9628;
	st.global.u64 	[%rd9629], %rd10184;
	st.global.u64 	[%rd9629+8], %rd10185;
	st.global.u64 	[%rd9629+16], %rd10186;
	st.global.u64 	[%rd9629+24], %rd10187;
	add.s32 	%r653, %r653, 1;
	setp.ne.s32 	%p5511, %r653, %r648;
	@%p5511 bra 	$L__BB1_746;
$L__BB1_1145:
	ret;

}
	// .globl	generate_pubkeys_sequential_montgomery
.visible .entry generate_pubkeys_sequential_montgomery(
	.param .u64 .ptr .align 1 generate_pubkeys_sequential_montgomery_param_0,
	.param .u64 .ptr .align 1 generate_pubkeys_sequential_montgomery_param_1,
	.param .u32 generate_pubkeys_sequential_montgomery_param_2,
	.param .u32 generate_pubkeys_sequential_montgomery_param_3
)
{
	.local .align 16 .b8 	__local_depot2[98368];
	.reg .b64 	%SP;
	.reg .b64 	%SPL;
	.reg .pred 	%p<5624>;
	.reg .b16 	%rs<43>;
	.reg .b32 	%r<669>;
	.reg .b64 	%rd<10462>;

	mov.u64 	%SPL, __local_depot2;
	ld.param.u64 	%rd2218, [generate_pubkeys_sequential_montgomery_param_0];
	ld.param.u32 	%r22, [generate_pubkeys_sequential_montgomery_param_2];
	ld.param.u32 	%r21, [generate_pubkeys_sequential_montgomery_param_3];
	add.u64 	%rd1, %SPL, 0;
	add.u64 	%rd2, %SPL, 32;
	add.u64 	%rd3, %SPL, 32800;
	add.u64 	%rd4, %SPL, 65568;
	add.u64 	%rd5, %SPL, 98336;
	mov.u32 	%r23, %ctaid.x;
	mov.u32 	%r24, %ntid.x;
	mov.u32 	%r25, %tid.x;
	mad.lo.s32 	%r1, %r23, %r24, %r25;
	setp.ge.u32 	%p1, %r1, %r22;
	@%p1 bra 	$L__BB2_1167;
	cvta.to.global.u64 	%rd2227, %rd2218;
	min.u32 	%r668, %r21, 1024;
	shl.b32 	%r3, %r1, 2;
	mul.wide.s32 	%rd2228, %r3, 8;
	add.s64 	%rd2229, %rd2227, %rd2228;
	ld.global.u64 	%rd2230, [%rd2229];
	ld.global.u64 	%rd2231, [%rd2229+8];
	st.local.v2.u64 	[%rd5], {%rd2230, %rd2231};
	ld.global.u64 	%rd2232, [%rd2229+16];
	ld.global.u64 	%rd2233, [%rd2229+24];
	st.local.v2.u64 	[%rd5+16], {%rd2232, %rd2233};
	ld.const.u64 	%rd6, [_P+24];
	ld.const.u64 	%rd7, [_P+16];
	ld.const.u64 	%rd8, [_P+8];
	ld.const.u64 	%rd9, [_P];
	mov.b64 	%rd10199, 0;
	mov.b64 	%rd10206, 1;
	mul.hi.u64 	%rd2234, %rd10206, %rd10199;
	mul.hi.u64 	%rd2235, %rd10199, %rd10199;
	add.s64 	%rd2236, %rd2234, %rd2235;
	setp.lt.u64 	%p2, %rd2236, %rd2234;
	selp.u64 	%rd2237, 1, 0, %p2;
	add.s64 	%rd2238, %rd2235, %rd2237;
	mov.b64 	{%r27, %r28}, %rd2234;
	shf.l.wrap.b32 	%r29, %r27, %r28, 1;
	shf.l.wrap.b32 	%r30, %r28, %r27, 1;
	mov.b64 	%rd2239, {%r30, %r29};
	shl.b64 	%rd2240, %rd2235, 1;
	add.s64 	%rd2241, %rd2239, %rd2240;
	mov.b64 	{%r31, %r32}, %rd2236;
	mov.b64 	{%r33, %r34}, %rd2238;
	shf.l.wrap.b32 	%r35, %r32, %r33, 1;
	shf.l.wrap.b32 	%r36, %r33, %r34, 1;
	mov.b64 	%rd2242, {%r35, %r36};
	shr.u64 	%rd2243, %rd2235, 63;
	mov.b64 	{%r37, %r38}, %rd2235;
	shf.l.wrap.b32 	%r39, %r34, %r37, 1;
	shf.l.wrap.b32 	%r40, %r37, %r38, 1;
	mov.b64 	%rd2244, {%r39, %r40};
	add.s64 	%rd10, %rd2239, %rd2235;
	setp.lt.u64 	%p3, %rd10, %rd2239;
	selp.u64 	%rd2245, 1, 0, %p3;
	add.s64 	%rd2246, %rd2241, %rd2245;
	setp.lt.u64 	%p4, %rd2246, %rd2241;
	selp.u64 	%rd2247, 1, 0, %p4;
	add.s64 	%rd2248, %rd2242, %rd2235;
	setp.lt.u64 	%p5, %rd2248, %rd2242;
	add.s64 	%rd2249, %rd2248, %rd2247;
	setp.lt.u64 	%p6, %rd2249, %rd2248;
	or.pred  	%p7, %p5, %p6;
	selp.u64 	%rd2250, 1, 0, %p7;
	add.s64 	%rd2251, %rd2244, %rd2250;
	setp.lt.u64 	%p8, %rd2251, %rd2244;
	selp.u64 	%rd2252, 1, 0, %p8;
	add.s64 	%rd2253, %rd2243, %rd2235;
	add.s64 	%rd2254, %rd2253, %rd2252;
	shl.b64 	%rd2255, %rd2246, 32;
	mov.b64 	{%r41, %r42}, %rd2246;
	mov.b64 	{%r43, %r44}, %rd2249;
	mov.b64 	%rd2256, {%r42, %r43};
	mov.b64 	{%r45, %r46}, %rd2251;
	mov.b64 	%rd2257, {%r44, %r45};
	mov.b64 	{%r47, %r48}, %rd2254;
	mov.b64 	%rd2258, {%r46, %r47};
	shr.u64 	%rd2259, %rd2254, 32;
	mul.lo.s64 	%rd2260, %rd2246, 977;
	mov.b64 	%rd2261, 977;
	mul.hi.u64 	%rd2262, %rd2246, %rd2261;
	mul.lo.s64 	%rd2263, %rd2249, 977;
	mul.hi.u64 	%rd2264, %rd2249, %rd2261;
	add.s64 	%rd2265, %rd2263, %rd2262;
	setp.lt.u64 	%p9, %rd2265, %rd2263;
	selp.u64 	%rd2266, 1, 0, %p9;
	add.s64 	%rd2267, %rd2264, %rd2266;
	mul.lo.s64 	%rd2268, %rd2251, 977;
	mul.hi.u64 	%rd2269, %rd2251, %rd2261;
	add.s64 	%rd2270, %rd2268, %rd2267;
	setp.lt.u64 	%p10, %rd2270, %rd2268;
	selp.u64 	%rd2271, 1, 0, %p10;
	add.s64 	%rd2272, %rd2269, %rd2271;
	mul.lo.s64 	%rd2273, %rd2254, 977;
	mul.hi.u64 	%rd2274, %rd2254, %rd2261;
	add.s64 	%rd2275, %rd2273, %rd2272;
	setp.lt.u64 	%p11, %rd2275, %rd2273;
	selp.u64 	%rd2276, 1, 0, %p11;
	add.s64 	%rd2277, %rd2274, %rd2276;
	add.s64 	%rd2278, %rd2260, %rd2255;
	setp.lt.u64 	%p12, %rd2278, %rd2260;
	selp.u64 	%rd2279, 1, 0, %p12;
	add.s64 	%rd2280, %rd2265, %rd2256;
	setp.lt.u64 	%p13, %rd2280, %rd2265;
	add.s64 	%rd2281, %rd2280, %rd2279;
	setp.lt.u64 	%p14, %rd2281, %rd2280;
	or.pred  	%p15, %p13, %p14;
	selp.u64 	%rd2282, 1, 0, %p15;
	add.s64 	%rd2283, %rd2270, %rd2257;
	setp.lt.u64 	%p16, %rd2283, %rd2270;
	add.s64 	%rd12, %rd2283, %rd2282;
	setp.lt.u64 	%p17, %rd12, %rd2283;
	or.pred  	%p18, %p16, %p17;
	selp.u64 	%rd2284, 1, 0, %p18;
	add.s64 	%rd2285, %rd2275, %rd2258;
	setp.lt.u64 	%p19, %rd2285, %rd2275;
	add.s64 	%rd13, %rd2285, %rd2284;
	setp.lt.u64 	%p20, %rd13, %rd2285;
	or.pred  	%p21, %p19, %p20;
	selp.u64 	%rd2286, 1, 0, %p21;
	add.s64 	%rd2287, %rd2277, %rd2259;
	add.s64 	%rd14, %rd2287, %rd2286;
	shl.b64 	%rd2288, %rd14, 32;
	shr.u64 	%rd2289, %rd14, 32;
	mul.hi.u64 	%rd2290, %rd14, %rd2261;
	mad.lo.s64 	%rd2291, %rd14, 977, %rd2288;
	setp.lt.u64 	%p22, %rd2291, %rd2288;
	selp.u64 	%rd2292, 1, 0, %p22;
	add.s64 	%rd15, %rd2291, %rd2278;
	setp.lt.u64 	%p23, %rd15, %rd2291;
	selp.u64 	%rd2293, 1, 0, %p23;
	add.s64 	%rd2294, %rd2293, %rd2292;
	add.s64 	%rd2295, %rd2289, %rd2290;
	setp.lt.u64 	%p24, %rd2295, %rd2289;
	selp.u64 	%rd2296, 1, 0, %p24;
	add.s64 	%rd2297, %rd2281, %rd2295;
	add.s64 	%rd2298, %rd2297, %rd2294;
	setp.lt.u64 	%p25, %rd2298, %rd2281;
	not.b64 	%rd2299, %rd2295;
	setp.gt.u64 	%p26, %rd2294, %rd2299;
	or.pred  	%p27, %p26, %p25;
	selp.u64 	%rd2300, 1, 0, %p27;
	add.s64 	%rd2301, %rd12, %rd2296;
	add.s64 	%rd17, %rd2301, %rd2300;
	mov.b16 	%rs39, 0;
	mov.b32 	%r661, 3;
	mov.u64 	%rd10200, %rd10199;
	mov.u64 	%rd10201, %rd10199;
	mov.u64 	%rd10202, %rd10199;
	mov.u64 	%rd10203, %rd10199;
	mov.u64 	%rd10204, %rd10199;
	mov.u64 	%rd10205, %rd10199;
	mov.u64 	%rd10207, %rd10199;
	mov.u64 	%rd10208, %rd10199;
	mov.u64 	%rd10209, %rd10199;
	mov.u64 	%rd10210, %rd10199;
$L__BB2_2:
	mul.wide.u32 	%rd2302, %r661, 8;
	add.s64 	%rd2303, %rd5, %rd2302;
	ld.local.u64 	%rd30, [%rd2303];
	mov.b32 	%r662, 63;
$L__BB2_3:
	mov.u32 	%r5, %r662;
	mov.u64 	%rd38, %rd10206;
	mov.u64 	%rd37, %rd10205;
	mov.u64 	%rd36, %rd10204;
	mov.u64 	%rd35, %rd10203;
	shr.u64 	%rd2304, %rd30, %r5;
	and.b64  	%rd43, %rd2304, 1;
	and.b16  	%rs8, %rs39, 255;
	setp.ne.s16 	%p28, %rs8, 0;
	@%p28 bra 	$L__BB2_6;
	setp.eq.s64 	%p3099, %rd43, 0;
	mov.b16 	%rs39, 0;
	mov.u64 	%rd10203, %rd35;
	mov.u64 	%rd10204, %rd36;
	mov.u64 	%rd10205, %rd37;
	mov.u64 	%rd10206, %rd38;
	@%p3099 bra 	$L__BB2_651;
	ld.const.u64 	%rd10202, [_Gx];
	ld.const.u64 	%rd10206, [_Gy];
	ld.const.u64 	%rd10201, [_Gx+8];
	ld.const.u64 	%rd10199, [_Gx+24];
	ld.const.u64 	%rd10200, [_Gx+16];
	ld.const.u64 	%rd10205, [_Gy+8];
	ld.const.u64 	%rd10203, [_Gy+24];
	mov.b16 	%rs39, 1;
	mov.b64 	%rd10210, 1;
	mov.b64 	%rd10207, 0;
	ld.const.u64 	%rd10204, [_Gy+16];
	mov.u64 	%rd10208, %rd10207;
	mov.u64 	%rd10209, %rd10207;
	bra.uni 	$L__BB2_651;
$L__BB2_6:
	mul.lo.s64 	%rd2306, %rd37, %rd38;
	mul.hi.u64 	%rd2307, %rd38, %rd37;
	mul.lo.s64 	%rd2308, %rd36, %rd38;
	mul.hi.u64 	%rd2309, %rd38, %rd36;
	add.s64 	%rd2310, %rd2308, %rd2307;
	setp.lt.u64 	%p29, %rd2310, %rd2308;
	selp.u64 	%rd2311, 1, 0, %p29;
	add.s64 	%rd2312, %rd2309, %rd2311;
	mul.lo.s64 	%rd2313, %rd35, %rd38;
	mul.hi.u64 	%rd2314, %rd38, %rd35;
	add.s64 	%rd2315, %rd2313, %rd2312;
	setp.lt.u64 	%p30, %rd2315, %rd2313;
	selp.u64 	%rd2316, 1, 0, %p30;
	add.s64 	%rd2317, %rd2314, %rd2316;
	mul.hi.u64 	%rd2318, %rd37, %rd36;
	mad.lo.s64 	%rd2319, %rd36, %rd37, %rd2315;
	setp.lt.u64 	%p31, %rd2319, %rd2315;
	selp.u64 	%rd2320, 1, 0, %p31;
	add.s64 	%rd2321, %rd2318, %rd2320;
	mul.hi.u64 	%rd2322, %rd37, %rd35;
	mad.lo.s64 	%rd2323, %rd35, %rd37, %rd2317;
	setp.lt.u64 	%p32, %rd2323, %rd2317;
	selp.u64 	%rd2324, 1, 0, %p32;
	add.s64 	%rd2325, %rd2323, %rd2321;
	setp.lt.u64 	%p33, %rd2325, %rd2323;
	selp.u64 	%rd2326, 1, 0, %p33;
	add.s64 	%rd2327, %rd2322, %rd2324;
	add.s64 	%rd2328, %rd2327, %rd2326;
	mul.hi.u64 	%rd2329, %rd36, %rd35;
	mad.lo.s64 	%rd2330, %rd35, %rd36, %rd2328;
	setp.lt.u64 	%p34, %rd2330, %rd2328;
	selp.u64 	%rd2331, 1, 0, %p34;
	add.s64 	%rd2332, %rd2329, %rd2331;
	shl.b64 	%rd2333, %rd2306, 1;
	mov.b64 	{%r50, %r51}, %rd2306;
	mov.b64 	{%r52, %r53}, %rd2310;
	shf.l.wrap.b32 	%r54, %r51, %r52, 1;
	shf.l.wrap.b32 	%r55, %r52, %r53, 1;
	mov.b64 	%rd2334, {%r54, %r55};
	mov.b64 	{%r56, %r57}, %rd2319;
	shf.l.wrap.b32 	%r58, %r53, %r56, 1;
	shf.l.wrap.b32 	%r59, %r56, %r57, 1;
	mov.b64 	%rd2335, {%r58, %r59};
	mov.b64 	{%r60, %r61}, %rd2325;
	shf.l.wrap.b32 	%r62, %r57, %r60, 1;
	shf.l.wrap.b32 	%r63, %r60, %r61, 1;
	mov.b64 	%rd2336, {%r62, %r63};
	mov.b64 	{%r64, %r65}, %rd2330;
	shf.l.wrap.b32 	%r66, %r61, %r64, 1;
	shf.l.wrap.b32 	%r67, %r64, %r65, 1;
	mov.b64 	%rd2337, {%r66, %r67};
	shr.u64 	%rd2338, %rd2332, 63;
	mov.b64 	{%r68, %r69}, %rd2332;
	shf.l.wrap.b32 	%r70, %r65, %r68, 1;
	shf.l.wrap.b32 	%r71, %r68, %r69, 1;
	mov.b64 	%rd2339, {%r70, %r71};
	mul.hi.u64 	%rd2340, %rd38, %rd38;
	mul.hi.u64 	%rd2341, %rd37, %rd37;
	mul.hi.u64 	%rd2342, %rd36, %rd36;
	mul.hi.u64 	%rd2343, %rd35, %rd35;
	add.s64 	%rd52, %rd2333, %rd2340;
	setp.lt.u64 	%p35, %rd52, %rd2333;
	selp.u64 	%rd2344, 1, 0, %p35;
	mad.lo.s64 	%rd2345, %rd37, %rd37, %rd2334;
	setp.lt.u64 	%p36, %rd2345, %rd2334;
	add.s64 	%rd53, %rd2345, %rd2344;
	setp.lt.u64 	%p37, %rd53, %rd2345;
	or.pred  	%p38, %p36, %p37;
	selp.u64 	%rd2346, 1, 0, %p38;
	add.s64 	%rd2347, %rd2335, %rd2341;
	setp.lt.u64 	%p39, %rd2347, %rd2335;
	add.s64 	%rd54, %rd2347, %rd2346;
	setp.lt.u64 	%p40, %rd54, %rd2347;
	or.pred  	%p41, %p39, %p40;
	selp.u64 	%rd2348, 1, 0, %p41;
	mad.lo.s64 	%rd2349, %rd36, %rd36, %rd2336;
	setp.lt.u64 	%p42, %rd2349, %rd2336;
	add.s64 	%rd2350, %rd2349, %rd2348;
	setp.lt.u64 	%p43, %rd2350, %rd2349;
	or.pred  	%p44, %p42, %p43;
	selp.u64 	%rd2351, 1, 0, %p44;
	add.s64 	%rd2352, %rd2337, %rd2342;
	setp.lt.u64 	%p45, %rd2352, %rd2337;
	add.s64 	%rd2353, %rd2352, %rd2351;
	setp.lt.u64 	%p46, %rd2353, %rd2352;
	or.pred  	%p47, %p45, %p46;
	selp.u64 	%rd2354, 1, 0, %p47;
	mad.lo.s64 	%rd2355, %rd35, %rd35, %rd2339;
	setp.lt.u64 	%p48, %rd2355, %rd2339;
	add.s64 	%rd2356, %rd2355, %rd2354;
	setp.lt.u64 	%p49, %rd2356, %rd2355;
	or.pred  	%p50, %p48, %p49;
	selp.u64 	%rd2357, 1, 0, %p50;
	add.s64 	%rd2358, %rd2338, %rd2343;
	add.s64 	%rd2359, %rd2358, %rd2357;
	shl.b64 	%rd2360, %rd2350, 32;
	mov.b64 	{%r72, %r73}, %rd2350;
	mov.b64 	{%r74, %r75}, %rd2353;
	mov.b64 	%rd2361, {%r73, %r74};
	mov.b64 	{%r76, %r77}, %rd2356;
	mov.b64 	%rd2362, {%r75, %r76};
	mov.b64 	{%r78, %r79}, %rd2359;
	mov.b64 	%rd2363, {%r77, %r78};
	shr.u64 	%rd2364, %rd2359, 32;
	mul.lo.s64 	%rd2365, %rd2350, 977;
	mov.b64 	%rd2366, 977;
	mul.hi.u64 	%rd2367, %rd2350, %rd2366;
	mul.lo.s64 	%rd2368, %rd2353, 977;
	mul.hi.u64 	%rd2369, %rd2353, %rd2366;
	add.s64 	%rd2370, %rd2368, %rd2367;
	setp.lt.u64 	%p51, %rd2370, %rd2368;
	selp.u64 	%rd2371, 1, 0, %p51;
	add.s64 	%rd2372, %rd2369, %rd2371;
	mul.lo.s64 	%rd2373, %rd2356, 977;
	mul.hi.u64 	%rd2374, %rd2356, %rd2366;
	add.s64 	%rd2375, %rd2373, %rd2372;
	setp.lt.u64 	%p52, %rd2375, %rd2373;
	selp.u64 	%rd2376, 1, 0, %p52;
	add.s64 	%rd2377, %rd2374, %rd2376;
	mul.lo.s64 	%rd2378, %rd2359, 977;
	mul.hi.u64 	%rd2379, %rd2359, %rd2366;
	add.s64 	%rd2380, %rd2378, %rd2377;
	setp.lt.u64 	%p53, %rd2380, %rd2378;
	selp.u64 	%rd2381, 1, 0, %p53;
	add.s64 	%rd2382, %rd2379, %rd2381;
	add.s64 	%rd9920, %rd2365, %rd2360;
	setp.lt.u64 	%p54, %rd9920, %rd2365;
	selp.u64 	%rd2383, 1, 0, %p54;
	add.s64 	%rd2384, %rd2370, %rd2361;
	setp.lt.u64 	%p55, %rd2384, %rd2370;
	add.s64 	%rd9919, %rd2384, %rd2383;
	setp.lt.u64 	%p56, %rd9919, %rd2384;
	or.pred  	%p57, %p55, %p56;
	selp.u64 	%rd2385, 1, 0, %p57;
	add.s64 	%rd2386, %rd2375, %rd2362;
	setp.lt.u64 	%p58, %rd2386, %rd2375;
	add.s64 	%rd9918, %rd2386, %rd2385;
	setp.lt.u64 	%p59, %rd9918, %rd2386;
	or.pred  	%p60, %p58, %p59;
	selp.u64 	%rd2387, 1, 0, %p60;
	add.s64 	%rd2388, %rd2380, %rd2363;
	setp.lt.u64 	%p61, %rd2388, %rd2380;
	add.s64 	%rd9917, %rd2388, %rd2387;
	setp.lt.u64 	%p62, %rd9917, %rd2388;
	or.pred  	%p63, %p61, %p62;
	selp.u64 	%rd2389, 1, 0, %p63;
	add.s64 	%rd2390, %rd2382, %rd2364;
	add.s64 	%rd59, %rd2390, %rd2389;
	setp.eq.s64 	%p64, %rd59, 0;
	mov.b64 	%rd9916, 0;
	@%p64 bra 	$L__BB2_8;
	shl.b64 	%rd2391, %rd59, 32;
	shr.u64 	%rd2392, %rd59, 32;
	mov.b64 	%rd2393, 977;
	mul.hi.u64 	%rd2394, %rd59, %rd2393;
	mad.lo.s64 	%rd2395, %rd59, 977, %rd2391;
	setp.lt.u64 	%p65, %rd2395, %rd2391;
	selp.u64 	%rd2396, 1, 0, %p65;
	add.s64 	%rd9920, %rd2395, %rd9920;
	setp.lt.u64 	%p66, %rd9920, %rd2395;
	selp.u64 	%rd2397, 1, 0, %p66;
	add.s64 	%rd2398, %rd2397, %rd2396;
	add.s64 	%rd2399, %rd2392, %rd2394;
	setp.lt.u64 	%p67, %rd2399, %rd2392;
	selp.u64 	%rd2400, 1, 0, %p67;
	add.s64 	%rd2401, %rd9919, %rd2399;
	add.s64 	%rd2402, %rd2401, %rd2398;
	setp.lt.u64 	%p68, %rd2402, %rd9919;
	not.b64 	%rd2403, %rd2399;
	setp.gt.u64 	%p69, %rd2398, %rd2403;
	or.pred  	%p70, %p69, %p68;
	selp.u64 	%rd2404, 1, 0, %p70;
	add.s64 	%rd2405, %rd9918, %rd2400;
	add.s64 	%rd62, %rd2405, %rd2404;
	setp.lt.u64 	%p71, %rd62, %rd9918;
	selp.u64 	%rd2406, 1, 0, %p71;
	add.s64 	%rd63, %rd9917, %rd2406;
	setp.lt.u64 	%p72, %rd63, %rd9917;
	selp.u64 	%rd9916, 1, 0, %p72;
	mov.u64 	%rd9917, %rd63;
	mov.u64 	%rd9918, %rd62;
	mov.u64 	%rd9919, %rd2402;
$L__BB2_8:
	mad.lo.s64 	%rd9924, %rd38, %rd38, %rd9920;
	setp.lt.u64 	%p73, %rd9924, %rd9920;
	selp.u64 	%rd2407, 1, 0, %p73;
	add.s64 	%rd2408, %rd9919, %rd52;
	setp.lt.u64 	%p74, %rd2408, %rd9919;
	add.s64 	%rd9923, %rd2408, %rd2407;
	setp.lt.u64 	%p75, %rd9923, %rd2408;
	or.pred  	%p76, %p74, %p75;
	selp.u64 	%rd2409, 1, 0, %p76;
	add.s64 	%rd2410, %rd9918, %rd53;
	setp.lt.u64 	%p77, %rd2410, %rd9918;
	add.s64 	%rd9922, %rd2410, %rd2409;
	setp.lt.u64 	%p78, %rd9922, %rd2410;
	or.pred  	%p79, %p77, %p78;
	selp.u64 	%rd2411, 1, 0, %p79;
	add.s64 	%rd2412, %rd9917, %rd54;
	setp.lt.u64 	%p80, %rd2412, %rd9917;
	add.s64 	%rd9921, %rd2412, %rd2411;
	setp.lt.u64 	%p81, %rd9921, %rd2412;
	or.pred  	%p82, %p80, %p81;
	selp.u64 	%rd2414, 1, 0, %p82;
	add.s64 	%rd74, %rd9916, %rd2414;
	setp.ne.s64 	%p83, %rd74, 0;
	setp.gt.u64 	%p84, %rd9921, %rd6;
	or.pred  	%p85, %p83, %p84;
	@%p85 bra 	$L__BB2_14;
	setp.lt.u64 	%p86, %rd9921, %rd6;
	@%p86 bra 	$L__BB2_27;
	setp.gt.u64 	%p87, %rd9922, %rd7;
	@%p87 bra 	$L__BB2_14;
	setp.lt.u64 	%p88, %rd9922, %rd7;
	@%p88 bra 	$L__BB2_27;
	setp.gt.u64 	%p89, %rd9923, %rd8;
	@%p89 bra 	$L__BB2_14;
	setp.lt.u64 	%p90, %rd9923, %rd8;
	setp.lt.u64 	%p91, %rd9924, %rd9;
	or.pred  	%p92, %p90, %p91;
	@%p92 bra 	$L__BB2_27;
$L__BB2_14:
	sub.s64 	%rd75, %rd9924, %rd9;
	setp.lt.u64 	%p93, %rd9924, %rd9;
	selp.u64 	%rd2415, 1, 0, %p93;
	sub.s64 	%rd2416, %rd9923, %rd8;
	setp.lt.u64 	%p94, %rd9923, %rd8;
	selp.s64 	%rd2417, -1, 0, %p93;
	add.s64 	%rd9923, %rd2416, %rd2417;
	setp.lt.u64 	%p95, %rd2416, %rd2415;
	or.pred  	%p96, %p94, %p95;
	selp.u64 	%rd2418, 1, 0, %p96;
	sub.s64 	%rd2419, %rd9922, %rd7;
	setp.lt.u64 	%p97, %rd9922, %rd7;
	selp.s64 	%rd2420, -1, 0, %p96;
	add.s64 	%rd9922, %rd2419, %rd2420;
	setp.lt.u64 	%p98, %rd2419, %rd2418;
	or.pred  	%p99, %p97, %p98;
	selp.u64 	%rd2421, 1, 0, %p99;
	sub.s64 	%rd2422, %rd9921, %rd6;
	setp.lt.u64 	%p100, %rd9921, %rd6;
	selp.s64 	%rd2423, -1, 0, %p99;
	add.s64 	%rd9921, %rd2422, %rd2423;
	setp.lt.u64 	%p101, %rd2422, %rd2421;
	or.pred  	%p102, %p100, %p101;
	selp.s64 	%rd2424, -1, 0, %p102;
	add.s64 	%rd79, %rd74, %rd2424;
	setp.ne.s64 	%p103, %rd79, 0;
	setp.gt.u64 	%p104, %rd9921, %rd6;
	or.pred  	%p105, %p103, %p104;
	@%p105 bra 	$L__BB2_20;
	setp.lt.u64 	%p106, %rd9921, %rd6;
	mov.u64 	%rd9924, %rd75;
	@%p106 bra 	$L__BB2_27;
	setp.gt.u64 	%p107, %rd9922, %rd7;
	@%p107 bra 	$L__BB2_20;
	setp.lt.u64 	%p108, %rd9922, %rd7;
	mov.u64 	%rd9924, %rd75;
	@%p108 bra 	$L__BB2_27;
	setp.gt.u64 	%p109, %rd9923, %rd8;
	@%p109 bra 	$L__BB2_20;
	setp.lt.u64 	%p110, %rd9923, %rd8;
	setp.lt.u64 	%p111, %rd75, %rd9;
	or.pred  	%p112, %p110, %p111;
	mov.u64 	%rd9924, %rd75;
	@%p112 bra 	$L__BB2_27;
$L__BB2_20:
	sub.s64 	%rd80, %rd75, %rd9;
	setp.lt.u64 	%p113, %rd75, %rd9;
	selp.u64 	%rd2425, 1, 0, %p113;
	sub.s64 	%rd2426, %rd9923, %rd8;
	setp.lt.u64 	%p114, %rd9923, %rd8;
	selp.s64 	%rd2427, -1, 0, %p113;
	add.s64 	%rd9923, %rd2426, %rd2427;
	setp.lt.u64 	%p115, %rd2426, %rd2425;
	or.pred  	%p116, %p114, %p115;
	selp.u64 	%rd2428, 1, 0, %p116;
	sub.s64 	%rd2429, %rd9922, %rd7;
	setp.lt.u64 	%p117, %rd9922, %rd7;
	selp.s64 	%rd2430, -1, 0, %p116;
	add.s64 	%rd9922, %rd2429, %rd2430;
	setp.lt.u64 	%p118, %rd2429, %rd2428;
	or.pred  	%p119, %p117, %p118;
	selp.u64 	%rd2431, 1, 0, %p119;
	sub.s64 	%rd2432, %rd9921, %rd6;
	setp.lt.u64 	%p120, %rd9921, %rd6;
	selp.s64 	%rd2433, -1, 0, %p119;
	add.s64 	%rd9921, %rd2432, %rd2433;
	setp.lt.u64 	%p121, %rd2432, %rd2431;
	or.pred  	%p122, %p120, %p121;
	selp.u64 	%rd2434, 1, 0, %p122;
	setp.ne.s64 	%p123, %rd79, %rd2434;
	setp.gt.u64 	%p124, %rd9921, %rd6;
	or.pred  	%p125, %p123, %p124;
	@%p125 bra 	$L__BB2_26;
	setp.lt.u64 	%p126, %rd9921, %rd6;
	mov.u64 	%rd9924, %rd80;
	@%p126 bra 	$L__BB2_27;
	setp.gt.u64 	%p127, %rd9922, %rd7;
	@%p127 bra 	$L__BB2_26;
	setp.lt.u64 	%p128, %rd9922, %rd7;
	mov.u64 	%rd9924, %rd80;
	@%p128 bra 	$L__BB2_27;
	setp.gt.u64 	%p129, %rd9923, %rd8;
	@%p129 bra 	$L__BB2_26;
	setp.lt.u64 	%p130, %rd9923, %rd8;
	setp.lt.u64 	%p131, %rd80, %rd9;
	or.pred  	%p132, %p130, %p131;
	mov.u64 	%rd9924, %rd80;
	@%p132 bra 	$L__BB2_27;
$L__BB2_26:
	sub.s64 	%rd9924, %rd80, %rd9;
	setp.lt.u64 	%p133, %rd80, %rd9;
	selp.u64 	%rd2435, 1, 0, %p133;
	sub.s64 	%rd2436, %rd9923, %rd8;
	setp.lt.u64 	%p134, %rd9923, %rd8;
	selp.s64 	%rd2437, -1, 0, %p133;
	add.s64 	%rd9923, %rd2436, %rd2437;
	setp.lt.u64 	%p135, %rd2436, %rd2435;
	or.pred  	%p136, %p134, %p135;
	selp.u64 	%rd2438, 1, 0, %p136;
	sub.s64 	%rd2439, %rd9922, %rd7;
	setp.lt.u64 	%p137, %rd9922, %rd7;
	selp.s64 	%rd2440, -1, 0, %p136;
	add.s64 	%rd9922, %rd2439, %rd2440;
	setp.lt.u64 	%p138, %rd2439, %rd2438;
	or.pred  	%p139, %p137, %p138;
	selp.s64 	%rd2441, -1, 0, %p139;
	sub.s64 	%rd2442, %rd9921, %rd6;
	add.s64 	%rd9921, %rd2442, %rd2441;
$L__BB2_27:
	mul.lo.s64 	%rd2444, %rd9923, %rd9924;
	mul.hi.u64 	%rd2445, %rd9924, %rd9923;
	mul.lo.s64 	%rd2446, %rd9922, %rd9924;
	mul.hi.u64 	%rd2447, %rd9924, %rd9922;
	add.s64 	%rd2448, %rd2446, %rd2445;
	setp.lt.u64 	%p140, %rd2448, %rd2446;
	selp.u64 	%rd2449, 1, 0, %p140;
	add.s64 	%rd2450, %rd2447, %rd2449;
	mul.lo.s64 	%rd2451, %rd9921, %rd9924;
	mul.hi.u64 	%rd2452, %rd9924, %rd9921;
	add.s64 	%rd2453, %rd2451, %rd2450;
	setp.lt.u64 	%p141, %rd2453, %rd2451;
	selp.u64 	%rd2454, 1, 0, %p141;
	add.s64 	%rd2455, %rd2452, %rd2454;
	mul.hi.u64 	%rd2456, %rd9923, %rd9922;
	mad.lo.s64 	%rd2457, %rd9922, %rd9923, %rd2453;
	setp.lt.u64 	%p142, %rd2457, %rd2453;
	selp.u64 	%rd2458, 1, 0, %p142;
	add.s64 	%rd2459, %rd2456, %rd2458;
	mul.hi.u64 	%rd2460, %rd9923, %rd9921;
	mad.lo.s64 	%rd2461, %rd9921, %rd9923, %rd2455;
	setp.lt.u64 	%p143, %rd2461, %rd2455;
	selp.u64 	%rd2462, 1, 0, %p143;
	add.s64 	%rd2463, %rd2461, %rd2459;
	setp.lt.u64 	%p144, %rd2463, %rd2461;
	selp.u64 	%rd2464, 1, 0, %p144;
	add.s64 	%rd2465, %rd2460, %rd2462;
	add.s64 	%rd2466, %rd2465, %rd2464;
	mul.hi.u64 	%rd2467, %rd9922, %rd9921;
	mad.lo.s64 	%rd2468, %rd9921, %rd9922, %rd2466;
	setp.lt.u64 	%p145, %rd2468, %rd2466;
	selp.u64 	%rd2469, 1, 0, %p145;
	add.s64 	%rd2470, %rd2467, %rd2469;
	shl.b64 	%rd2471, %rd2444, 1;
	mov.b64 	{%r80, %r81}, %rd2444;
	mov.b64 	{%r82, %r83}, %rd2448;
	shf.l.wrap.b32 	%r84, %r81, %r82, 1;
	shf.l.wrap.b32 	%r85, %r82, %r83, 1;
	mov.b64 	%rd2472, {%r84, %r85};
	mov.b64 	{%r86, %r87}, %rd2457;
	shf.l.wrap.b32 	%r88, %r83, %r86, 1;
	shf.l.wrap.b32 	%r89, %r86, %r87, 1;
	mov.b64 	%rd2473, {%r88, %r89};
	mov.b64 	{%r90, %r91}, %rd2463;
	shf.l.wrap.b32 	%r92, %r87, %r90, 1;
	shf.l.wrap.b32 	%r93, %r90, %r91, 1;
	mov.b64 	%rd2474, {%r92, %r93};
	mov.b64 	{%r94, %r95}, %rd2468;
	shf.l.wrap.b32 	%r96, %r91, %r94, 1;
	shf.l.wrap.b32 	%r97, %r94, %r95, 1;
	mov.b64 	%rd2475, {%r96, %r97};
	shr.u64 	%rd2476, %rd2470, 63;
	mov.b64 	{%r98, %r99}, %rd2470;
	shf.l.wrap.b32 	%r100, %r95, %r98, 1;
	shf.l.wrap.b32 	%r101, %r98, %r99, 1;
	mov.b64 	%rd2477, {%r100, %r101};
	mul.hi.u64 	%rd2478, %rd9924, %rd9924;
	mul.hi.u64 	%rd2479, %rd9923, %rd9923;
	mul.hi.u64 	%rd2480, %rd9922, %rd9922;
	mul.hi.u64 	%rd2481, %rd9921, %rd9921;
	add.s64 	%rd92, %rd2471, %rd2478;
	setp.lt.u64 	%p146, %rd92, %rd2471;
	selp.u64 	%rd2482, 1, 0, %p146;
	mad.lo.s64 	%rd2483, %rd9923, %rd9923, %rd2472;
	setp.lt.u64 	%p147, %rd2483, %rd2472;
	add.s64 	%rd93, %rd2483, %rd2482;
	setp.lt.u64 	%p148, %rd93, %rd2483;
	or.pred  	%p149, %p147, %p148;
	selp.u64 	%rd2484, 1, 0, %p149;
	add.s64 	%rd2485, %rd2473, %rd2479;
	setp.lt.u64 	%p150, %rd2485, %rd2473;
	add.s64 	%rd94, %rd2485, %rd2484;
	setp.lt.u64 	%p151, %rd94, %rd2485;
	or.pred  	%p152, %p150, %p151;
	selp.u64 	%rd2486, 1, 0, %p152;
	mad.lo.s64 	%rd2487, %rd9922, %rd9922, %rd2474;
	setp.lt.u64 	%p153, %rd2487, %rd2474;
	add.s64 	%rd2488, %rd2487, %rd2486;
	setp.lt.u64 	%p154, %rd2488, %rd2487;
	or.pred  	%p155, %p153, %p154;
	selp.u64 	%rd2489, 1, 0, %p155;
	add.s64 	%rd2490, %rd2475, %rd2480;
	setp.lt.u64 	%p156, %rd2490, %rd2475;
	add.s64 	%rd2491, %rd2490, %rd2489;
	setp.lt.u64 	%p157, %rd2491, %rd2490;
	or.pred  	%p158, %p156, %p157;
	selp.u64 	%rd2492, 1, 0, %p158;
	mad.lo.s64 	%rd2493, %rd9921, %rd9921, %rd2477;
	setp.lt.u64 	%p159, %rd2493, %rd2477;
	add.s64 	%rd2494, %rd2493, %rd2492;
	setp.lt.u64 	%p160, %rd2494, %rd2493;
	or.pred  	%p161, %p159, %p160;
	selp.u64 	%rd2495, 1, 0, %p161;
	add.s64 	%rd2496, %rd2476, %rd2481;
	add.s64 	%rd2497, %rd2496, %rd2495;
	shl.b64 	%rd2498, %rd2488, 32;
	mov.b64 	{%r102, %r103}, %rd2488;
	mov.b64 	{%r104, %r105}, %rd2491;
	mov.b64 	%rd2499, {%r103, %r104};
	mov.b64 	{%r106, %r107}, %rd2494;
	mov.b64 	%rd2500, {%r105, %r106};
	mov.b64 	{%r108, %r109}, %rd2497;
	mov.b64 	%rd2501, {%r107, %r108};
	shr.u64 	%rd2502, %rd2497, 32;
	mul.lo.s64 	%rd2503, %rd2488, 977;
	mov.b64 	%rd2504, 977;
	mul.hi.u64 	%rd2505, %rd2488, %rd2504;
	mul.lo.s64 	%rd2506, %rd2491, 977;
	mul.hi.u64 	%rd2507, %rd2491, %rd2504;
	add.s64 	%rd2508, %rd2506, %rd2505;
	setp.lt.u64 	%p162, %rd2508, %rd2506;
	selp.u64 	%rd2509, 1, 0, %p162;
	add.s64 	%rd2510, %rd2507, %rd2509;
	mul.lo.s64 	%rd2511, %rd2494, 977;
	mul.hi.u64 	%rd2512, %rd2494, %rd2504;
	add.s64 	%rd2513, %rd2511, %rd2510;
	setp.lt.u64 	%p163, %rd2513, %rd2511;
	selp.u64 	%rd2514, 1, 0, %p163;
	add.s64 	%rd2515, %rd2512, %rd2514;
	mul.lo.s64 	%rd2516, %rd2497, 977;
	mul.hi.u64 	%rd2517, %rd2497, %rd2504;
	add.s64 	%rd2518, %rd2516, %rd2515;
	setp.lt.u64 	%p164, %rd2518, %rd2516;
	selp.u64 	%rd2519, 1, 0, %p164;
	add.s64 	%rd2520, %rd2517, %rd2519;
	add.s64 	%rd9929, %rd2503, %rd2498;
	setp.lt.u64 	%p165, %rd9929, %rd2503;
	selp.u64 	%rd2521, 1, 0, %p165;
	add.s64 	%rd2522, %rd2508, %rd2499;
	setp.lt.u64 	%p166, %rd2522, %rd2508;
	add.s64 	%rd9928, %rd2522, %rd2521;
	setp.lt.u64 	%p167, %rd9928, %rd2522;
	or.pred  	%p168, %p166, %p167;
	selp.u64 	%rd2523, 1, 0, %p168;
	add.s64 	%rd2524, %rd2513, %rd2500;
	setp.lt.u64 	%p169, %rd2524, %rd2513;
	add.s64 	%rd9927, %rd2524, %rd2523;
	setp.lt.u64 	%p170, %rd9927, %rd2524;
	or.pred  	%p171, %p169, %p170;
	selp.u64 	%rd2525, 1, 0, %p171;
	add.s64 	%rd2526, %rd2518, %rd2501;
	setp.lt.u64 	%p172, %rd2526, %rd2518;
	add.s64 	%rd9926, %rd2526, %rd2525;
	setp.lt.u64 	%p173, %rd9926, %rd2526;
	or.pred  	%p174, %p172, %p173;
	selp.u64 	%rd2527, 1, 0, %p174;
	add.s64 	%rd2528, %rd2520, %rd2502;
	add.s64 	%rd99, %rd2528, %rd2527;
	setp.eq.s64 	%p175, %rd99, 0;
	mov.b64 	%rd9925, 0;
	@%p175 bra 	$L__BB2_29;
	shl.b64 	%rd2529, %rd99, 32;
	shr.u64 	%rd2530, %rd99, 32;
	mov.b64 	%rd2531, 977;
	mul.hi.u64 	%rd2532, %rd99, %rd2531;
	mad.lo.s64 	%rd2533, %rd99, 977, %rd2529;
	setp.lt.u64 	%p176, %rd2533, %rd2529;
	selp.u64 	%rd2534, 1, 0, %p176;
	add.s64 	%rd9929, %rd2533, %rd9929;
	setp.lt.u64 	%p177, %rd9929, %rd2533;
	selp.u64 	%rd2535, 1, 0, %p177;
	add.s64 	%rd2536, %rd2535, %rd2534;
	add.s64 	%rd2537, %rd2530, %rd2532;
	setp.lt.u64 	%p178, %rd2537, %rd2530;
	selp.u64 	%rd2538, 1, 0, %p178;
	add.s64 	%rd2539, %rd9928, %rd2537;
	add.s64 	%rd2540, %rd2539, %rd2536;
	setp.lt.u64 	%p179, %rd2540, %rd9928;
	not.b64 	%rd2541, %rd2537;
	setp.gt.u64 	%p180, %rd2536, %rd2541;
	or.pred  	%p181, %p180, %p179;
	selp.u64 	%rd2542, 1, 0, %p181;
	add.s64 	%rd2543, %rd9927, %rd2538;
	add.s64 	%rd102, %rd2543, %rd2542;
	setp.lt.u64 	%p182, %rd102, %rd9927;
	selp.u64 	%rd2544, 1, 0, %p182;
	add.s64 	%rd103, %rd9926, %rd2544;
	setp.lt.u64 	%p183, %rd103, %rd9926;
	selp.u64 	%rd9925, 1, 0, %p183;
	mov.u64 	%rd9926, %rd103;
	mov.u64 	%rd9927, %rd102;
	mov.u64 	%rd9928, %rd2540;
$L__BB2_29:
	mad.lo.s64 	%rd9933, %rd9924, %rd9924, %rd9929;
	setp.lt.u64 	%p184, %rd9933, %rd9929;
	selp.u64 	%rd2545, 1, 0, %p184;
	add.s64 	%rd2546, %rd9928, %rd92;
	setp.lt.u64 	%p185, %rd2546, %rd9928;
	add.s64 	%rd9932, %rd2546, %rd2545;
	setp.lt.u64 	%p186, %rd9932, %rd2546;
	or.pred  	%p187, %p185, %p186;
	selp.u64 	%rd2547, 1, 0, %p187;
	add.s64 	%rd2548, %rd9927, %rd93;
	setp.lt.u64 	%p188, %rd2548, %rd9927;
	add.s64 	%rd9931, %rd2548, %rd2547;
	setp.lt.u64 	%p189, %rd9931, %rd2548;
	or.pred  	%p190, %p188, %p189;
	selp.u64 	%rd2549, 1, 0, %p190;
	add.s64 	%rd2550, %rd9926, %rd94;
	setp.lt.u64 	%p191, %rd2550, %rd9926;
	add.s64 	%rd9930, %rd2550, %rd2549;
	setp.lt.u64 	%p192, %rd9930, %rd2550;
	or.pred  	%p193, %p191, %p192;
	selp.u64 	%rd2552, 1, 0, %p193;
	add.s64 	%rd114, %rd9925, %rd2552;
	setp.ne.s64 	%p194, %rd114, 0;
	setp.gt.u64 	%p195, %rd9930, %rd6;
	or.pred  	%p196, %p194, %p195;
	@%p196 bra 	$L__BB2_35;
	setp.lt.u64 	%p197, %rd9930, %rd6;
	@%p197 bra 	$L__BB2_48;
	setp.gt.u64 	%p198, %rd9931, %rd7;
	@%p198 bra 	$L__BB2_35;
	setp.lt.u64 	%p199, %rd9931, %rd7;
	@%p199 bra 	$L__BB2_48;
	setp.gt.u64 	%p200, %rd9932, %rd8;
	@%p200 bra 	$L__BB2_35;
	setp.lt.u64 	%p201, %rd9932, %rd8;
	setp.lt.u64 	%p202, %rd9933, %rd9;
	or.pred  	%p203, %p201, %p202;
	@%p203 bra 	$L__BB2_48;
$L__BB2_35:
	sub.s64 	%rd115, %rd9933, %rd9;
	setp.lt.u64 	%p204, %rd9933, %rd9;
	selp.u64 	%rd2553, 1, 0, %p204;
	sub.s64 	%rd2554, %rd9932, %rd8;
	setp.lt.u64 	%p205, %rd9932, %rd8;
	selp.s64 	%rd2555, -1, 0, %p204;
	add.s64 	%rd9932, %rd2554, %rd2555;
	setp.lt.u64 	%p206, %rd2554, %rd2553;
	or.pred  	%p207, %p205, %p206;
	selp.u64 	%rd2556, 1, 0, %p207;
	sub.s64 	%rd2557, %rd9931, %rd7;
	setp.lt.u64 	%p208, %rd9931, %rd7;
	selp.s64 	%rd2558, -1, 0, %p207;
	add.s64 	%rd9931, %rd2557, %rd2558;
	setp.lt.u64 	%p209, %rd2557, %rd2556;
	or.pred  	%p210, %p208, %p209;
	selp.u64 	%rd2559, 1, 0, %p210;
	sub.s64 	%rd2560, %rd9930, %rd6;
	setp.lt.u64 	%p211, %rd9930, %rd6;
	selp.s64 	%rd2561, -1, 0, %p210;
	add.s64 	%rd9930, %rd2560, %rd2561;
	setp.lt.u64 	%p212, %rd2560, %rd2559;
	or.pred  	%p213, %p211, %p212;
	selp.s64 	%rd2562, -1, 0, %p213;
	add.s64 	%rd119, %rd114, %rd2562;
	setp.ne.s64 	%p214, %rd119, 0;
	setp.gt.u64 	%p215, %rd9930, %rd6;
	or.pred  	%p216, %p214, %p215;
	@%p216 bra 	$L__BB2_41;
	setp.lt.u64 	%p217, %rd9930, %rd6;
	mov.u64 	%rd9933, %rd115;
	@%p217 bra 	$L__BB2_48;
	setp.gt.u64 	%p218, %rd9931, %rd7;
	@%p218 bra 	$L__BB2_41;
	setp.lt.u64 	%p219, %rd9931, %rd7;
	mov.u64 	%rd9933, %rd115;
	@%p219 bra 	$L__BB2_48;
	setp.gt.u64 	%p220, %rd9932, %rd8;
	@%p220 bra 	$L__BB2_41;
	setp.lt.u64 	%p221, %rd9932, %rd8;
	setp.lt.u64 	%p222, %rd115, %rd9;
	or.pred  	%p223, %p221, %p222;
	mov.u64 	%rd9933, %rd115;
	@%p223 bra 	$L__BB2_48;
$L__BB2_41:
	sub.s64 	%rd120, %rd115, %rd9;
	setp.lt.u64 	%p224, %rd115, %rd9;
	selp.u64 	%rd2563, 1, 0, %p224;
	sub.s64 	%rd2564, %rd9932, %rd8;
	setp.lt.u64 	%p225, %rd9932, %rd8;
	selp.s64 	%rd2565, -1, 0, %p224;
	add.s64 	%rd9932, %rd2564, %rd2565;
	setp.lt.u64 	%p226, %rd2564, %rd2563;
	or.pred  	%p227, %p225, %p226;
	selp.u64 	%rd2566, 1, 0, %p227;
	sub.s64 	%rd2567, %rd9931, %rd7;
	setp.lt.u64 	%p228, %rd9931, %rd7;
	selp.s64 	%rd2568, -1, 0, %p227;
	add.s64 	%rd9931, %rd2567, %rd2568;
	setp.lt.u64 	%p229, %rd2567, %rd2566;
	or.pred  	%p230, %p228, %p229;
	selp.u64 	%rd2569, 1, 0, %p230;
	sub.s64 	%rd2570, %rd9930, %rd6;
	setp.lt.u64 	%p231, %rd9930, %rd6;
	selp.s64 	%rd2571, -1, 0, %p230;
	add.s64 	%rd9930, %rd2570, %rd2571;
	setp.lt.u64 	%p232, %rd2570, %rd2569;
	or.pred  	%p233, %p231, %p232;
	selp.u64 	%rd2572, 1, 0, %p233;
	setp.ne.s64 	%p234, %rd119, %rd2572;
	setp.gt.u64 	%p235, %rd9930, %rd6;
	or.pred  	%p236, %p234, %p235;
	@%p236 bra 	$L__BB2_47;
	setp.lt.u64 	%p237, %rd9930, %rd6;
	mov.u64 	%rd9933, %rd120;
	@%p237 bra 	$L__BB2_48;
	setp.gt.u64 	%p238, %rd9931, %rd7;
	@%p238 bra 	$L__BB2_47;
	setp.lt.u64 	%p239, %rd9931, %rd7;
	mov.u64 	%rd9933, %rd120;
	@%p239 bra 	$L__BB2_48;
	setp.gt.u64 	%p240, %rd9932, %rd8;
	@%p240 bra 	$L__BB2_47;
	setp.lt.u64 	%p241, %rd9932, %rd8;
	setp.lt.u64 	%p242, %rd120, %rd9;
	or.pred  	%p243, %p241, %p242;
	mov.u64 	%rd9933, %rd120;
	@%p243 bra 	$L__BB2_48;
$L__BB2_47:
	sub.s64 	%rd9933, %rd120, %rd9;
	setp.lt.u64 	%p244, %rd120, %rd9;
	selp.u64 	%rd2573, 1, 0, %p244;
	sub.s64 	%rd2574, %rd9932, %rd8;
	setp.lt.u64 	%p245, %rd9932, %rd8;
	selp.s64 	%rd2575, -1, 0, %p244;
	add.s64 	%rd9932, %rd2574, %rd2575;
	setp.lt.u64 	%p246, %rd2574, %rd2573;
	or.pred  	%p247, %p245, %p246;
	selp.u64 	%rd2576, 1, 0, %p247;
	sub.s64 	%rd2577, %rd9931, %rd7;
	setp.lt.u64 	%p248, %rd9931, %rd7;
	selp.s64 	%rd2578, -1, 0, %p247;
	add.s64 	%rd9931, %rd2577, %rd2578;
	setp.lt.u64 	%p249, %rd2577, %rd2576;
	or.pred  	%p250, %p248, %p249;
	selp.s64 	%rd2579, -1, 0, %p250;
	sub.s64 	%rd2580, %rd9930, %rd6;
	add.s64 	%rd9930, %rd2580, %rd2579;
$L__BB2_48:
	mul.hi.u64 	%rd2582, %rd10202, %rd9924;
	mul.lo.s64 	%rd2583, %rd9923, %rd10202;
	mul.hi.u64 	%rd2584, %rd10202, %rd9923;
	add.s64 	%rd2585, %rd2583, %rd2582;
	setp.lt.u64 	%p251, %rd2585, %rd2583;
	selp.u64 	%rd2586, 1, 0, %p251;
	add.s64 	%rd2587, %rd2584, %rd2586;
	mul.lo.s64 	%rd2588, %rd9922, %rd10202;
	mul.hi.u64 	%rd2589, %rd10202, %rd9922;
	add.s64 	%rd2590, %rd2588, %rd2587;
	setp.lt.u64 	%p252, %rd2590, %rd2588;
	selp.u64 	%rd2591, 1, 0, %p252;
	add.s64 	%rd2592, %rd2589, %rd2591;
	mul.lo.s64 	%rd2593, %rd9921, %rd10202;
	mul.hi.u64 	%rd2594, %rd10202, %rd9921;
	add.s64 	%rd2595, %rd2593, %rd2592;
	setp.lt.u64 	%p253, %rd2595, %rd2593;
	selp.u64 	%rd2596, 1, 0, %p253;
	add.s64 	%rd2597, %rd2594, %rd2596;
	mul.hi.u64 	%rd2598, %rd10201, %rd9924;
	mad.lo.s64 	%rd132, %rd9924, %rd10201, %rd2585;
	setp.lt.u64 	%p254, %rd132, %rd2585;
	selp.u64 	%rd2599, 1, 0, %p254;
	add.s64 	%rd2600, %rd2598, %rd2599;
	mul.hi.u64 	%rd2601, %rd10201, %rd9923;
	mad.lo.s64 	%rd2602, %rd9923, %rd10201, %rd2590;
	setp.lt.u64 	%p255, %rd2602, %rd2590;
	selp.u64 	%rd2603, 1, 0, %p255;
	add.s64 	%rd2604, %rd2602, %rd2600;
	setp.lt.u64 	%p256, %rd2604, %rd2602;
	selp.u64 	%rd2605, 1, 0, %p256;
	add.s64 	%rd2606, %rd2601, %rd2603;
	add.s64 	%rd2607, %rd2606, %rd2605;
	mul.hi.u64 	%rd2608, %rd10201, %rd9922;
	mad.lo.s64 	%rd2609, %rd9922, %rd10201, %rd2595;
	setp.lt.u64 	%p257, %rd2609, %rd2595;
	selp.u64 	%rd2610, 1, 0, %p257;
	add.s64 	%rd2611, %rd2609, %rd2607;
	setp.lt.u64 	%p258, %rd2611, %rd2609;
	selp.u64 	%rd2612, 1, 0, %p258;
	add.s64 	%rd2613, %rd2608, %rd2610;
	add.s64 	%rd2614, %rd2613, %rd2612;
	mul.hi.u64 	%rd2615, %rd10201, %rd9921;
	mad.lo.s64 	%rd2616, %rd9921, %rd10201, %rd2597;
	setp.lt.u64 	%p259, %rd2616, %rd2597;
	selp.u64 	%rd2617, 1, 0, %p259;
	add.s64 	%rd2618, %rd2616, %rd2614;
	setp.lt.u64 	%p260, %rd2618, %rd2616;
	selp.u64 	%rd2619, 1, 0, %p260;
	add.s64 	%rd2620, %rd2615, %rd2617;
	add.s64 	%rd2621, %rd2620, %rd2619;
	mul.hi.u64 	%rd2622, %rd10200, %rd9924;
	mad.lo.s64 	%rd133, %rd9924, %rd10200, %rd2604;
	setp.lt.u64 	%p261, %rd133, %rd2604;
	selp.u64 	%rd2623, 1, 0, %p261;
	add.s64 	%rd2624, %rd2622, %rd2623;
	mul.hi.u64 	%rd2625, %rd10200, %rd9923;
	mad.lo.s64 	%rd2626, %rd9923, %rd10200, %rd2611;
	setp.lt.u64 	%p262, %rd2626, %rd2611;
	selp.u64 	%rd2627, 1, 0, %p262;
	add.s64 	%rd2628, %rd2626, %rd2624;
	setp.lt.u64 	%p263, %rd2628, %rd2626;
	selp.u64 	%rd2629, 1, 0, %p263;
	add.s64 	%rd2630, %rd2625, %rd2627;
	add.s64 	%rd2631, %rd2630, %rd2629;
	mul.hi.u64 	%rd2632, %rd10200, %rd9922;
	mad.lo.s64 	%rd2633, %rd9922, %rd10200, %rd2618;
	setp.lt.u64 	%p264, %rd2633, %rd2618;
	selp.u64 	%rd2634, 1, 0, %p264;
	add.s64 	%rd2635, %rd2633, %rd2631;
	setp.lt.u64 	%p265, %rd2635, %rd2633;
	selp.u64 	%rd2636, 1, 0, %p265;
	add.s64 	%rd2637, %rd2632, %rd2634;
	add.s64 	%rd2638, %rd2637, %rd2636;
	mul.hi.u64 	%rd2639, %rd10200, %rd9921;
	mad.lo.s64 	%rd2640, %rd9921, %rd10200, %rd2621;
	setp.lt.u64 	%p266, %rd2640, %rd2621;
	selp.u64 	%rd2641, 1, 0, %p266;
	add.s64 	%rd2642, %rd2640, %rd2638;
	setp.lt.u64 	%p267, %rd2642, %rd2640;
	selp.u64 	%rd2643, 1, 0, %p267;
	add.s64 	%rd2644, %rd2639, %rd2641;
	add.s64 	%rd2645, %rd2644, %rd2643;
	mul.hi.u64 	%rd2646, %rd10199, %rd9924;
	mad.lo.s64 	%rd134, %rd9924, %rd10199, %rd2628;
	setp.lt.u64 	%p268, %rd134, %rd2628;
	selp.u64 	%rd2647, 1, 0, %p268;
	add.s64 	%rd2648, %rd2646, %rd2647;
	mul.hi.u64 	%rd2649, %rd10199, %rd9923;
	mad.lo.s64 	%rd2650, %rd9923, %rd10199, %rd2635;
	setp.lt.u64 	%p269, %rd2650, %rd2635;
	selp.u64 	%rd2651, 1, 0, %p269;
	add.s64 	%rd2652, %rd2650, %rd2648;
	setp.lt.u64 	%p270, %rd2652, %rd2650;
	selp.u64 	%rd2653, 1, 0, %p270;
	add.s64 	%rd2654, %rd2649, %rd2651;
	add.s64 	%rd2655, %rd2654, %rd2653;
	mul.hi.u64 	%rd2656, %rd10199, %rd9922;
	mad.lo.s64 	%rd2657, %rd9922, %rd10199, %rd2642;
	setp.lt.u64 	%p271, %rd2657, %rd2642;
	selp.u64 	%rd2658, 1, 0, %p271;
	add.s64 	%rd2659, %rd2657, %rd2655;
	setp.lt.u64 	%p272, %rd2659, %rd2657;
	selp.u64 	%rd2660, 1, 0, %p272;
	add.s64 	%rd2661, %rd2656, %rd2658;
	add.s64 	%rd2662, %rd2661, %rd2660;
	mul.hi.u64 	%rd2663, %rd10199, %rd9921;
	mad.lo.s64 	%rd2664, %rd9921, %rd10199, %rd2645;
	setp.lt.u64 	%p273, %rd2664, %rd2645;
	selp.u64 	%rd2665, 1, 0, %p273;
	add.s64 	%rd2666, %rd2664, %rd2662;
	setp.lt.u64 	%p274, %rd2666, %rd2664;
	selp.u64 	%rd2667, 1, 0, %p274;
	add.s64 	%rd2668, %rd2663, %rd2665;
	add.s64 	%rd2669, %rd2668, %rd2667;
	shl.b64 	%rd2670, %rd2652, 32;
	mov.b64 	{%r110, %r111}, %rd2652;
	mov.b64 	{%r112, %r113}, %rd2659;
	mov.b64 	%rd2671, {%r111, %r112};
	mov.b64 	{%r114, %r115}, %rd2666;
	mov.b64 	%rd2672, {%r113, %r114};
	mov.b64 	{%r116, %r117}, %rd2669;
	mov.b64 	%rd2673, {%r115, %r116};
	shr.u64 	%rd2674, %rd2669, 32;
	mul.lo.s64 	%rd2675, %rd2652, 977;
	mov.b64 	%rd2676, 977;
	mul.hi.u64 	%rd2677, %rd2652, %rd2676;
	mul.lo.s64 	%rd2678, %rd2659, 977;
	mul.hi.u64 	%rd2679, %rd2659, %rd2676;
	add.s64 	%rd2680, %rd2678, %rd2677;
	setp.lt.u64 	%p275, %rd2680, %rd2678;
	selp.u64 	%rd2681, 1, 0, %p275;
	add.s64 	%rd2682, %rd2679, %rd2681;
	mul.lo.s64 	%rd2683, %rd2666, 977;
	mul.hi.u64 	%rd2684, %rd2666, %rd2676;
	add.s64 	%rd2685, %rd2683, %rd2682;
	setp.lt.u64 	%p276, %rd2685, %rd2683;
	selp.u64 	%rd2686, 1, 0, %p276;
	add.s64 	%rd2687, %rd2684, %rd2686;
	mul.lo.s64 	%rd2688, %rd2669, 977;
	mul.hi.u64 	%rd2689, %rd2669, %rd2676;
	add.s64 	%rd2690, %rd2688, %rd2687;
	setp.lt.u64 	%p277, %rd2690, %rd2688;
	selp.u64 	%rd2691, 1, 0, %p277;
	add.s64 	%rd2692, %rd2689, %rd2691;
	add.s64 	%rd9938, %rd2675, %rd2670;
	setp.lt.u64 	%p278, %rd9938, %rd2675;
	selp.u64 	%rd2693, 1, 0, %p278;
	add.s64 	%rd2694, %rd2680, %rd2671;
	setp.lt.u64 	%p279, %rd2694, %rd2680;
	add.s64 	%rd9937, %rd2694, %rd2693;
	setp.lt.u64 	%p280, %rd9937, %rd2694;
	or.pred  	%p281, %p279, %p280;
	selp.u64 	%rd2695, 1, 0, %p281;
	add.s64 	%rd2696, %rd2685, %rd2672;
	setp.lt.u64 	%p282, %rd2696, %rd2685;
	add.s64 	%rd9936, %rd2696, %rd2695;
	setp.lt.u64 	%p283, %rd9936, %rd2696;
	or.pred  	%p284, %p282, %p283;
	selp.u64 	%rd2697, 1, 0, %p284;
	add.s64 	%rd2698, %rd2690, %rd2673;
	setp.lt.u64 	%p285, %rd2698, %rd2690;
	add.s64 	%rd9935, %rd2698, %rd2697;
	setp.lt.u64 	%p286, %rd9935, %rd2698;
	or.pred  	%p287, %p285, %p286;
	selp.u64 	%rd2699, 1, 0, %p287;
	add.s64 	%rd2700, %rd2692, %rd2674;
	add.s64 	%rd139, %rd2700, %rd2699;
	setp.eq.s64 	%p288, %rd139, 0;
	mov.b64 	%rd9934, 0;
	@%p288 bra 	$L__BB2_50;
	shl.b64 	%rd2701, %rd139, 32;
	shr.u64 	%rd2702, %rd139, 32;
	mov.b64 	%rd2703, 977;
	mul.hi.u64 	%rd2704, %rd139, %rd2703;
	mad.lo.s64 	%rd2705, %rd139, 977, %rd2701;
	setp.lt.u64 	%p289, %rd2705, %rd2701;
	selp.u64 	%rd2706, 1, 0, %p289;
	add.s64 	%rd9938, %rd2705, %rd9938;
	setp.lt.u64 	%p290, %rd9938, %rd2705;
	selp.u64 	%rd2707, 1, 0, %p290;
	add.s64 	%rd2708, %rd2707, %rd2706;
	add.s64 	%rd2709, %rd2702, %rd2704;
	setp.lt.u64 	%p291, %rd2709, %rd2702;
	selp.u64 	%rd2710, 1, 0, %p291;
	add.s64 	%rd2711, %rd9937, %rd2709;
	add.s64 	%rd2712, %rd2711, %rd2708;
	setp.lt.u64 	%p292, %rd2712, %rd9937;
	not.b64 	%rd2713, %rd2709;
	setp.gt.u64 	%p293, %rd2708, %rd2713;
	or.pred  	%p294, %p293, %p292;
	selp.u64 	%rd2714, 1, 0, %p294;
	add.s64 	%rd2715, %rd9936, %rd2710;
	add.s64 	%rd142, %rd2715, %rd2714;
	setp.lt.u64 	%p295, %rd142, %rd9936;
	selp.u64 	%rd2716, 1, 0, %p295;
	add.s64 	%rd143, %rd9935, %rd2716;
	setp.lt.u64 	%p296, %rd143, %rd9935;
	selp.u64 	%rd9934, 1, 0, %p296;
	mov.u64 	%rd9935, %rd143;
	mov.u64 	%rd9936, %rd142;
	mov.u64 	%rd9937, %rd2712;
$L__BB2_50:
	mad.lo.s64 	%rd9942, %rd9924, %rd10202, %rd9938;
	setp.lt.u64 	%p297, %rd9942, %rd9938;
	selp.u64 	%rd2717, 1, 0, %p297;
	add.s64 	%rd2718, %rd9937, %rd132;
	setp.lt.u64 	%p298, %rd2718, %rd9937;
	add.s64 	%rd9941, %rd2718, %rd2717;
	setp.lt.u64 	%p299, %rd9941, %rd2718;
	or.pred  	%p300, %p298, %p299;
	selp.u64 	%rd2719, 1, 0, %p300;
	add.s64 	%rd2720, %rd9936, %rd133;
	setp.lt.u64 	%p301, %rd2720, %rd9936;
	add.s64 	%rd9940, %rd2720, %rd2719;
	setp.lt.u64 	%p302, %rd9940, %rd2720;
	or.pred  	%p303, %p301, %p302;
	selp.u64 	%rd2721, 1, 0, %p303;
	add.s64 	%rd2722, %rd9935, %rd134;
	setp.lt.u64 	%p304, %rd2722, %rd9935;
	add.s64 	%rd9939, %rd2722, %rd2721;
	setp.lt.u64 	%p305, %rd9939, %rd2722;
	or.pred  	%p306, %p304, %p305;
	selp.u64 	%rd2724, 1, 0, %p306;
	add.s64 	%rd154, %rd9934, %rd2724;
	setp.ne.s64 	%p307, %rd154, 0;
	setp.gt.u64 	%p308, %rd9939, %rd6;
	or.pred  	%p309, %p307, %p308;
	@%p309 bra 	$L__BB2_56;
	setp.lt.u64 	%p310, %rd9939, %rd6;
	@%p310 bra 	$L__BB2_69;
	setp.gt.u64 	%p311, %rd9940, %rd7;
	@%p311 bra 	$L__BB2_56;
	setp.lt.u64 	%p312, %rd9940, %rd7;
	@%p312 bra 	$L__BB2_69;
	setp.gt.u64 	%p313, %rd9941, %rd8;
	@%p313 bra 	$L__BB2_56;
	setp.lt.u64 	%p314, %rd9941, %rd8;
	setp.lt.u64 	%p315, %rd9942, %rd9;
	or.pred  	%p316, %p314, %p315;
	@%p316 bra 	$L__BB2_69;
$L__BB2_56:
	sub.s64 	%rd155, %rd9942, %rd9;
	setp.lt.u64 	%p317, %rd9942, %rd9;
	selp.u64 	%rd2725, 1, 0, %p317;
	sub.s64 	%rd2726, %rd9941, %rd8;
	setp.lt.u64 	%p318, %rd9941, %rd8;
	selp.s64 	%rd2727, -1, 0, %p317;
	add.s64 	%rd9941, %rd2726, %rd2727;
	setp.lt.u64 	%p319, %rd2726, %rd2725;
	or.pred  	%p320, %p318, %p319;
	selp.u64 	%rd2728, 1, 0, %p320;
	sub.s64 	%rd2729, %rd9940, %rd7;
	setp.lt.u64 	%p321, %rd9940, %rd7;
	selp.s64 	%rd2730, -1, 0, %p320;
	add.s64 	%rd9940, %rd2729, %rd2730;
	setp.lt.u64 	%p322, %rd2729, %rd2728;
	or.pred  	%p323, %p321, %p322;
	selp.u64 	%rd2731, 1, 0, %p323;
	sub.s64 	%rd2732, %rd9939, %rd6;
	setp.lt.u64 	%p324, %rd9939, %rd6;
	selp.s64 	%rd2733, -1, 0, %p323;
	add.s64 	%rd9939, %rd2732, %rd2733;
	setp.lt.u64 	%p325, %rd2732, %rd2731;
	or.pred  	%p326, %p324, %p325;
	selp.s64 	%rd2734, -1, 0, %p326;
	add.s64 	%rd159, %rd154, %rd2734;
	setp.ne.s64 	%p327, %rd159, 0;
	setp.gt.u64 	%p328, %rd9939, %rd6;
	or.pred  	%p329, %p327, %p328;
	@%p329 bra 	$L__BB2_62;
	setp.lt.u64 	%p330, %rd9939, %rd6;
	mov.u64 	%rd9942, %rd155;
	@%p330 bra 	$L__BB2_69;
	setp.gt.u64 	%p331, %rd9940, %rd7;
	@%p331 bra 	$L__BB2_62;
	setp.lt.u64 	%p332, %rd9940, %rd7;
	mov.u64 	%rd9942, %rd155;
	@%p332 bra 	$L__BB2_69;
	setp.gt.u64 	%p333, %rd9941, %rd8;
	@%p333 bra 	$L__BB2_62;
	setp.lt.u64 	%p334, %rd9941, %rd8;
	setp.lt.u64 	%p335, %rd155, %rd9;
	or.pred  	%p336, %p334, %p335;
	mov.u64 	%rd9942, %rd155;
	@%p336 bra 	$L__BB2_69;
$L__BB2_62:
	sub.s64 	%rd160, %rd155, %rd9;
	setp.lt.u64 	%p337, %rd155, %rd9;
	selp.u64 	%rd2735, 1, 0, %p337;
	sub.s64 	%rd2736, %rd9941, %rd8;
	setp.lt.u64 	%p338, %rd9941, %rd8;
	selp.s64 	%rd2737, -1, 0, %p337;
	add.s64 	%rd9941, %rd2736, %rd2737;
	setp.lt.u64 	%p339, %rd2736, %rd2735;
	or.pred  	%p340, %p338, %p339;
	selp.u64 	%rd2738, 1, 0, %p340;
	sub.s64 	%rd2739, %rd9940, %rd7;
	setp.lt.u64 	%p341, %rd9940, %rd7;
	selp.s64 	%rd2740, -1, 0, %p340;
	add.s64 	%rd9940, %rd2739, %rd2740;
	setp.lt.u64 	%p342, %rd2739, %rd2738;
	or.pred  	%p343, %p341, %p342;
	selp.u64 	%rd2741, 1, 0, %p343;
	sub.s64 	%rd2742, %rd9939, %rd6;
	setp.lt.u64 	%p344, %rd9939, %rd6;
	selp.s64 	%rd2743, -1, 0, %p343;
	add.s64 	%rd9939, %rd2742, %rd2743;
	setp.lt.u64 	%p345, %rd2742, %rd2741;
	or.pred  	%p346, %p344, %p345;
	selp.u64 	%rd2744, 1, 0, %p346;
	setp.ne.s64 	%p347, %rd159, %rd2744;
	setp.gt.u64 	%p348, %rd9939, %rd6;
	or.pred  	%p349, %p347, %p348;
	@%p349 bra 	$L__BB2_68;
	setp.lt.u64 	%p350, %rd9939, %rd6;
	mov.u64 	%rd9942, %rd160;
	@%p350 bra 	$L__BB2_69;
	setp.gt.u64 	%p351, %rd9940, %rd7;
	@%p351 bra 	$L__BB2_68;
	setp.lt.u64 	%p352, %rd9940, %rd7;
	mov.u64 	%rd9942, %rd160;
	@%p352 bra 	$L__BB2_69;
	setp.gt.u64 	%p353, %rd9941, %rd8;
	@%p353 bra 	$L__BB2_68;
	setp.lt.u64 	%p354, %rd9941, %rd8;
	setp.lt.u64 	%p355, %rd160, %rd9;
	or.pred  	%p356, %p354, %p355;
	mov.u64 	%rd9942, %rd160;
	@%p356 bra 	$L__BB2_69;
$L__BB2_68:
	sub.s64 	%rd9942, %rd160, %rd9;
	setp.lt.u64 	%p357, %rd160, %rd9;
	selp.u64 	%rd2745, 1, 0, %p357;
	sub.s64 	%rd2746, %rd9941, %rd8;
	setp.lt.u64 	%p358, %rd9941, %rd8;
	selp.s64 	%rd2747, -1, 0, %p357;
	add.s64 	%rd9941, %rd2746, %rd2747;
	setp.lt.u64 	%p359, %rd2746, %rd2745;
	or.pred  	%p360, %p358, %p359;
	selp.u64 	%rd2748, 1, 0, %p360;
	sub.s64 	%rd2749, %rd9940, %rd7;
	setp.lt.u64 	%p361, %rd9940, %rd7;
	selp.s64 	%rd2750, -1, 0, %p360;
	add.s64 	%rd9940, %rd2749, %rd2750;
	setp.lt.u64 	%p362, %rd2749, %rd2748;
	or.pred  	%p363, %p361, %p362;
	selp.s64 	%rd2751, -1, 0, %p363;
	sub.s64 	%rd2752, %rd9939, %rd6;
	add.s64 	%rd9939, %rd2752, %rd2751;
$L__BB2_69:
	shl.b64 	%rd172, %rd9942, 1;
	shr.u64 	%rd2753, %rd9942, 63;
	add.s64 	%rd2754, %rd9941, %rd2753;
	setp.lt.u64 	%p364, %rd2754, %rd9941;
	selp.u64 	%rd2755, 1, 0, %p364;
	add.s64 	%rd9945, %rd2754, %rd9941;
	setp.lt.u64 	%p365, %rd9945, %rd2754;
	selp.u64 	%rd2756, 1, 0, %p365;
	add.s64 	%rd2757, %rd2756, %rd2755;
	add.s64 	%rd2758, %rd9940, %rd2757;
	setp.lt.u64 	%p366, %rd2758, %rd9940;
	selp.u64 	%rd2759, 1, 0, %p366;
	add.s64 	%rd9944, %rd2758, %rd9940;
	setp.lt.u64 	%p367, %rd9944, %rd2758;
	selp.u64 	%rd2760, 1, 0, %p367;
	add.s64 	%rd2761, %rd2760, %rd2759;
	add.s64 	%rd2762, %rd9939, %rd2761;
	setp.lt.u64 	%p368, %rd2762, %rd9939;
	add.s64 	%rd9943, %rd2762, %rd9939;
	setp.lt.u64 	%p369, %rd9943, %rd2762;
	or.pred  	%p370, %p369, %p368;
	setp.gt.u64 	%p371, %rd9943, %rd6;
	or.pred  	%p372, %p370, %p371;
	@%p372 bra 	$L__BB2_75;
	setp.lt.u64 	%p373, %rd9943, %rd6;
	mov.u64 	%rd9946, %rd172;
	@%p373 bra 	$L__BB2_76;
	setp.gt.u64 	%p374, %rd9944, %rd7;
	@%p374 bra 	$L__BB2_75;
	setp.lt.u64 	%p375, %rd9944, %rd7;
	mov.u64 	%rd9946, %rd172;
	@%p375 bra 	$L__BB2_76;
	setp.gt.u64 	%p376, %rd9945, %rd8;
	@%p376 bra 	$L__BB2_75;
	setp.lt.u64 	%p377, %rd9945, %rd8;
	setp.lt.u64 	%p378, %rd172, %rd9;
	or.pred  	%p379, %p377, %p378;
	mov.u64 	%rd9946, %rd172;
	@%p379 bra 	$L__BB2_76;
$L__BB2_75:
	sub.s64 	%rd9946, %rd172, %rd9;
	setp.lt.u64 	%p380, %rd172, %rd9;
	selp.u64 	%rd2764, 1, 0, %p380;
	sub.s64 	%rd2765, %rd9945, %rd8;
	setp.lt.u64 	%p381, %rd9945, %rd8;
	selp.s64 	%rd2766, -1, 0, %p380;
	add.s64 	%rd9945, %rd2765, %rd2766;
	setp.lt.u64 	%p382, %rd2765, %rd2764;
	or.pred  	%p383, %p381, %p382;
	selp.u64 	%rd2767, 1, 0, %p383;
	sub.s64 	%rd2768, %rd9944, %rd7;
	setp.lt.u64 	%p384, %rd9944, %rd7;
	selp.s64 	%rd2769, -1, 0, %p383;
	add.s64 	%rd9944, %rd2768, %rd2769;
	setp.lt.u64 	%p385, %rd2768, %rd2767;
	or.pred  	%p386, %p384, %p385;
	selp.s64 	%rd2770, -1, 0, %p386;
	sub.s64 	%rd2771, %rd9943, %rd6;
	add.s64 	%rd9943, %rd2771, %rd2770;
$L__BB2_76:
	shl.b64 	%rd184, %rd9946, 1;
	shr.u64 	%rd2772, %rd9946, 63;
	add.s64 	%rd2773, %rd9945, %rd2772;
	setp.lt.u64 	%p387, %rd2773, %rd9945;
	selp.u64 	%rd2774, 1, 0, %p387;
	add.s64 	%rd9949, %rd2773, %rd9945;
	setp.lt.u64 	%p388, %rd9949, %rd2773;
	selp.u64 	%rd2775, 1, 0, %p388;
	add.s64 	%rd2776, %rd2775, %rd2774;
	add.s64 	%rd2777, %rd9944, %rd2776;
	setp.lt.u64 	%p389, %rd2777, %rd9944;
	selp.u64 	%rd2778, 1, 0, %p389;
	add.s64 	%rd9948, %rd2777, %rd9944;
	setp.lt.u64 	%p390, %rd9948, %rd2777;
	selp.u64 	%rd2779, 1, 0, %p390;
	add.s64 	%rd2780, %rd2779, %rd2778;
	add.s64 	%rd2781, %rd9943, %rd2780;
	setp.lt.u64 	%p391, %rd2781, %rd9943;
	add.s64 	%rd9947, %rd2781, %rd9943;
	setp.lt.u64 	%p392, %rd9947, %rd2781;
	or.pred  	%p393, %p392, %p391;
	setp.gt.u64 	%p394, %rd9947, %rd6;
	or.pred  	%p395, %p393, %p394;
	@%p395 bra 	$L__BB2_82;
	setp.lt.u64 	%p396, %rd9947, %rd6;
	mov.u64 	%rd9950, %rd184;
	@%p396 bra 	$L__BB2_83;
	setp.gt.u64 	%p397, %rd9948, %rd7;
	@%p397 bra 	$L__BB2_82;
	setp.lt.u64 	%p398, %rd9948, %rd7;
	mov.u64 	%rd9950, %rd184;
	@%p398 bra 	$L__BB2_83;
	setp.gt.u64 	%p399, %rd9949, %rd8;
	@%p399 bra 	$L__BB2_82;
	setp.lt.u64 	%p400, %rd9949, %rd8;
	setp.lt.u64 	%p401, %rd184, %rd9;
	or.pred  	%p402, %p400, %p401;
	mov.u64 	%rd9950, %rd184;
	@%p402 bra 	$L__BB2_83;
$L__BB2_82:
	sub.s64 	%rd9950, %rd184, %rd9;
	setp.lt.u64 	%p403, %rd184, %rd9;
	selp.u64 	%rd2783, 1, 0, %p403;
	sub.s64 	%rd2784, %rd9949, %rd8;
	setp.lt.u64 	%p404, %rd9949, %rd8;
	selp.s64 	%rd2785, -1, 0, %p403;
	add.s64 	%rd9949, %rd2784, %rd2785;
	setp.lt.u64 	%p405, %rd2784, %rd2783;
	or.pred  	%p406, %p404, %p405;
	selp.u64 	%rd2786, 1, 0, %p406;
	sub.s64 	%rd2787, %rd9948, %rd7;
	setp.lt.u64 	%p407, %rd9948, %rd7;
	selp.s64 	%rd2788, -1, 0, %p406;
	add.s64 	%rd9948, %rd2787, %rd2788;
	setp.lt.u64 	%p408, %rd2787, %rd2786;
	or.pred  	%p409, %p407, %p408;
	selp.s64 	%rd2789, -1, 0, %p409;
	sub.s64 	%rd2790, %rd9947, %rd6;
	add.s64 	%rd9947, %rd2790, %rd2789;
$L__BB2_83:
	mul.lo.s64 	%rd2792, %rd10201, %rd10202;
	mul.hi.u64 	%rd2793, %rd10202, %rd10201;
	mul.lo.s64 	%rd2794, %rd10200, %rd10202;
	mul.hi.u64 	%rd2795, %rd10202, %rd10200;
	add.s64 	%rd2796, %rd2794, %rd2793;
	setp.lt.u64 	%p410, %rd2796, %rd2794;
	selp.u64 	%rd2797, 1, 0, %p410;
	add.s64 	%rd2798, %rd2795, %rd2797;
	mul.lo.s64 	%rd2799, %rd10199, %rd10202;
	mul.hi.u64 	%rd2800, %rd10202, %rd10199;
	add.s64 	%rd2801, %rd2799, %rd2798;
	setp.lt.u64 	%p411, %rd2801, %rd2799;
	selp.u64 	%rd2802, 1, 0, %p411;
	add.s64 	%rd2803, %rd2800, %rd2802;
	mul.hi.u64 	%rd2804, %rd10201, %rd10200;
	mad.lo.s64 	%rd2805, %rd10200, %rd10201, %rd2801;
	setp.lt.u64 	%p412, %rd2805, %rd2801;
	selp.u64 	%rd2806, 1, 0, %p412;
	add.s64 	%rd2807, %rd2804, %rd2806;
	mul.hi.u64 	%rd2808, %rd10201, %rd10199;
	mad.lo.s64 	%rd2809, %rd10199, %rd10201, %rd2803;
	setp.lt.u64 	%p413, %rd2809, %rd2803;
	selp.u64 	%rd2810, 1, 0, %p413;
	add.s64 	%rd2811, %rd2809, %rd2807;
	setp.lt.u64 	%p414, %rd2811, %rd2809;
	selp.u64 	%rd2812, 1, 0, %p414;
	add.s64 	%rd2813, %rd2808, %rd2810;
	add.s64 	%rd2814, %rd2813, %rd2812;
	mul.hi.u64 	%rd2815, %rd10200, %rd10199;
	mad.lo.s64 	%rd2816, %rd10199, %rd10200, %rd2814;
	setp.lt.u64 	%p415, %rd2816, %rd2814;
	selp.u64 	%rd2817, 1, 0, %p415;
	add.s64 	%rd2818, %rd2815, %rd2817;
	shl.b64 	%rd2819, %rd2792, 1;
	mov.b64 	{%r118, %r119}, %rd2792;
	mov.b64 	{%r120, %r121}, %rd2796;
	shf.l.wrap.b32 	%r122, %r119, %r120, 1;
	shf.l.wrap.b32 	%r123, %r120, %r121, 1;
	mov.b64 	%rd2820, {%r122, %r123};
	mov.b64 	{%r124, %r125}, %rd2805;
	shf.l.wrap.b32 	%r126, %r121, %r124, 1;
	shf.l.wrap.b32 	%r127, %r124, %r125, 1;
	mov.b64 	%rd2821, {%r126, %r127};
	mov.b64 	{%r128, %r129}, %rd2811;
	shf.l.wrap.b32 	%r130, %r125, %r128, 1;
	shf.l.wrap.b32 	%r131, %r128, %r129, 1;
	mov.b64 	%rd2822, {%r130, %r131};
	mov.b64 	{%r132, %r133}, %rd2816;
	shf.l.wrap.b32 	%r134, %r129, %r132, 1;
	shf.l.wrap.b32 	%r135, %r132, %r133, 1;
	mov.b64 	%rd2823, {%r134, %r135};
	shr.u64 	%rd2824, %rd2818, 63;
	mov.b64 	{%r136, %r137}, %rd2818;
	shf.l.wrap.b32 	%r138, %r133, %r136, 1;
	shf.l.wrap.b32 	%r139, %r136, %r137, 1;
	mov.b64 	%rd2825, {%r138, %r139};
	mul.hi.u64 	%rd2826, %rd10202, %rd10202;
	mul.hi.u64 	%rd2827, %rd10201, %rd10201;
	mul.hi.u64 	%rd2828, %rd10200, %rd10200;
	mul.hi.u64 	%rd2829, %rd10199, %rd10199;
	add.s64 	%rd196, %rd2819, %rd2826;
	setp.lt.u64 	%p416, %rd196, %rd2819;
	selp.u64 	%rd2830, 1, 0, %p416;
	mad.lo.s64 	%rd2831, %rd10201, %rd10201, %rd2820;
	setp.lt.u64 	%p417, %rd2831, %rd2820;
	add.s64 	%rd197, %rd2831, %rd2830;
	setp.lt.u64 	%p418, %rd197, %rd2831;
	or.pred  	%p419, %p417, %p418;
	selp.u64 	%rd2832, 1, 0, %p419;
	add.s64 	%rd2833, %rd2821, %rd2827;
	setp.lt.u64 	%p420, %rd2833, %rd2821;
	add.s64 	%rd198, %rd2833, %rd2832;
	setp.lt.u64 	%p421, %rd198, %rd2833;
	or.pred  	%p422, %p420, %p421;
	selp.u64 	%rd2834, 1, 0, %p422;
	mad.lo.s64 	%rd2835, %rd10200, %rd10200, %rd2822;
	setp.lt.u64 	%p423, %rd2835, %rd2822;
	add.s64 	%rd2836, %rd2835, %rd2834;
	setp.lt.u64 	%p424, %rd2836, %rd2835;
	or.pred  	%p425, %p423, %p424;
	selp.u64 	%rd2837, 1, 0, %p425;
	add.s64 	%rd2838, %rd2823, %rd2828;
	setp.lt.u64 	%p426, %rd2838, %rd2823;
	add.s64 	%rd2839, %rd2838, %rd2837;
	setp.lt.u64 	%p427, %rd2839, %rd2838;
	or.pred  	%p428, %p426, %p427;
	selp.u64 	%rd2840, 1, 0, %p428;
	mad.lo.s64 	%rd2841, %rd10199, %rd10199, %rd2825;
	setp.lt.u64 	%p429, %rd2841, %rd2825;
	add.s64 	%rd2842, %rd2841, %rd2840;
	setp.lt.u64 	%p430, %rd2842, %rd2841;
	or.pred  	%p431, %p429, %p430;
	selp.u64 	%rd2843, 1, 0, %p431;
	add.s64 	%rd2844, %rd2824, %rd2829;
	add.s64 	%rd2845, %rd2844, %rd2843;
	shl.b64 	%rd2846, %rd2836, 32;
	mov.b64 	{%r140, %r141}, %rd2836;
	mov.b64 	{%r142, %r143}, %rd2839;
	mov.b64 	%rd2847, {%r141, %r142};
	mov.b64 	{%r144, %r145}, %rd2842;
	mov.b64 	%rd2848, {%r143, %r144};
	mov.b64 	{%r146, %r147}, %rd2845;
	mov.b64 	%rd2849, {%r145, %r146};
	shr.u64 	%rd2850, %rd2845, 32;
	mul.lo.s64 	%rd2851, %rd2836, 977;
	mov.b64 	%rd2852, 977;
	mul.hi.u64 	%rd2853, %rd2836, %rd2852;
	mul.lo.s64 	%rd2854, %rd2839, 977;
	mul.hi.u64 	%rd2855, %rd2839, %rd2852;
	add.s64 	%rd2856, %rd2854, %rd2853;
	setp.lt.u64 	%p432, %rd2856, %rd2854;
	selp.u64 	%rd2857, 1, 0, %p432;
	add.s64 	%rd2858, %rd2855, %rd2857;
	mul.lo.s64 	%rd2859, %rd2842, 977;
	mul.hi.u64 	%rd2860, %rd2842, %rd2852;
	add.s64 	%rd2861, %rd2859, %rd2858;
	setp.lt.u64 	%p433, %rd2861, %rd2859;
	selp.u64 	%rd2862, 1, 0, %p433;
	add.s64 	%rd2863, %rd2860, %rd2862;
	mul.lo.s64 	%rd2864, %rd2845, 977;
	mul.hi.u64 	%rd2865, %rd2845, %rd2852;
	add.s64 	%rd2866, %rd2864, %rd2863;
	setp.lt.u64 	%p434, %rd2866, %rd2864;
	selp.u64 	%rd2867, 1, 0, %p434;
	add.s64 	%rd2868, %rd2865, %rd2867;
	add.s64 	%rd9955, %rd2851, %rd2846;
	setp.lt.u64 	%p435, %rd9955, %rd2851;
	selp.u64 	%rd2869, 1, 0, %p435;
	add.s64 	%rd2870, %rd2856, %rd2847;
	setp.lt.u64 	%p436, %rd2870, %rd2856;
	add.s64 	%rd9954, %rd2870, %rd2869;
	setp.lt.u64 	%p437, %rd9954, %rd2870;
	or.pred  	%p438, %p436, %p437;
	selp.u64 	%rd2871, 1, 0, %p438;
	add.s64 	%rd2872, %rd2861, %rd2848;
	setp.lt.u64 	%p439, %rd2872, %rd2861;
	add.s64 	%rd9953, %rd2872, %rd2871;
	setp.lt.u64 	%p440, %rd9953, %rd2872;
	or.pred  	%p441, %p439, %p440;
	selp.u64 	%rd2873, 1, 0, %p441;
	add.s64 	%rd2874, %rd2866, %rd2849;
	setp.lt.u64 	%p442, %rd2874, %rd2866;
	add.s64 	%rd9952, %rd2874, %rd2873;
	setp.lt.u64 	%p443, %rd9952, %rd2874;
	or.pred  	%p444, %p442, %p443;
	selp.u64 	%rd2875, 1, 0, %p444;
	add.s64 	%rd2876, %rd2868, %rd2850;
	add.s64 	%rd203, %rd2876, %rd2875;
	setp.eq.s64 	%p445, %rd203, 0;
	mov.b64 	%rd9951, 0;
	@%p445 bra 	$L__BB2_85;
	shl.b64 	%rd2877, %rd203, 32;
	shr.u64 	%rd2878, %rd203, 32;
	mov.b64 	%rd2879, 977;
	mul.hi.u64 	%rd2880, %rd203, %rd2879;
	mad.lo.s64 	%rd2881, %rd203, 977, %rd2877;
	setp.lt.u64 	%p446, %rd2881, %rd2877;
	selp.u64 	%rd2882, 1, 0, %p446;
	add.s64 	%rd9955, %rd2881, %rd9955;
	setp.lt.u64 	%p447, %rd9955, %rd2881;
	selp.u64 	%rd2883, 1, 0, %p447;
	add.s64 	%rd2884, %rd2883, %rd2882;
	add.s64 	%rd2885, %rd2878, %rd2880;
	setp.lt.u64 	%p448, %rd2885, %rd2878;
	selp.u64 	%rd2886, 1, 0, %p448;
	add.s64 	%rd2887, %rd9954, %rd2885;
	add.s64 	%rd2888, %rd2887, %rd2884;
	setp.lt.u64 	%p449, %rd2888, %rd9954;
	not.b64 	%rd2889, %rd2885;
	setp.gt.u64 	%p450, %rd2884, %rd2889;
	or.pred  	%p451, %p450, %p449;
	selp.u64 	%rd2890, 1, 0, %p451;
	add.s64 	%rd2891, %rd9953, %rd2886;
	add.s64 	%rd206, %rd2891, %rd2890;
	setp.lt.u64 	%p452, %rd206, %rd9953;
	selp.u64 	%rd2892, 1, 0, %p452;
	add.s64 	%rd207, %rd9952, %rd2892;
	setp.lt.u64 	%p453, %rd207, %rd9952;
	selp.u64 	%rd9951, 1, 0, %p453;
	mov.u64 	%rd9952, %rd207;
	mov.u64 	%rd9953, %rd206;
	mov.u64 	%rd9954, %rd2888;
$L__BB2_85:
	mad.lo.s64 	%rd9959, %rd10202, %rd10202, %rd9955;
	setp.lt.u64 	%p454, %rd9959, %rd9955;
	selp.u64 	%rd2893, 1, 0, %p454;
	add.s64 	%rd2894, %rd9954, %rd196;
	setp.lt.u64 	%p455, %rd2894, %rd9954;
	add.s64 	%rd9958, %rd2894, %rd2893;
	setp.lt.u64 	%p456, %rd9958, %rd2894;
	or.pred  	%p457, %p455, %p456;
	selp.u64 	%rd2895, 1, 0, %p457;
	add.s64 	%rd2896, %rd9953, %rd197;
	setp.lt.u64 	%p458, %rd2896, %rd9953;
	add.s64 	%rd9957, %rd2896, %rd2895;
	setp.lt.u64 	%p459, %rd9957, %rd2896;
	or.pred  	%p460, %p458, %p459;
	selp.u64 	%rd2897, 1, 0, %p460;
	add.s64 	%rd2898, %rd9952, %rd198;
	setp.lt.u64 	%p461, %rd2898, %rd9952;
	add.s64 	%rd9956, %rd2898, %rd2897;
	setp.lt.u64 	%p462, %rd9956, %rd2898;
	or.pred  	%p463, %p461, %p462;
	selp.u64 	%rd2900, 1, 0, %p463;
	add.s64 	%rd218, %rd9951, %rd2900;
	setp.ne.s64 	%p464, %rd218, 0;
	setp.gt.u64 	%p465, %rd9956, %rd6;
	or.pred  	%p466, %p464, %p465;
	@%p466 bra 	$L__BB2_91;
	setp.lt.u64 	%p467, %rd9956, %rd6;
	@%p467 bra 	$L__BB2_104;
	setp.gt.u64 	%p468, %rd9957, %rd7;
	@%p468 bra 	$L__BB2_91;
	setp.lt.u64 	%p469, %rd9957, %rd7;
	@%p469 bra 	$L__BB2_104;
	setp.gt.u64 	%p470, %rd9958, %rd8;
	@%p470 bra 	$L__BB2_91;
	setp.lt.u64 	%p471, %rd9958, %rd8;
	setp.lt.u64 	%p472, %rd9959, %rd9;
	or.pred  	%p473, %p471, %p472;
	@%p473 bra 	$L__BB2_104;
$L__BB2_91:
	sub.s64 	%rd219, %rd9959, %rd9;
	setp.lt.u64 	%p474, %rd9959, %rd9;
	selp.u64 	%rd2901, 1, 0, %p474;
	sub.s64 	%rd2902, %rd9958, %rd8;
	setp.lt.u64 	%p475, %rd9958, %rd8;
	selp.s64 	%rd2903, -1, 0, %p474;
	add.s64 	%rd9958, %rd2902, %rd2903;
	setp.lt.u64 	%p476, %rd2902, %rd2901;
	or.pred  	%p477, %p475, %p476;
	selp.u64 	%rd2904, 1, 0, %p477;
	sub.s64 	%rd2905, %rd9957, %rd7;
	setp.lt.u64 	%p478, %rd9957, %rd7;
	selp.s64 	%rd2906, -1, 0, %p477;
	add.s64 	%rd9957, %rd2905, %rd2906;
	setp.lt.u64 	%p479, %rd2905, %rd2904;
	or.pred  	%p480, %p478, %p479;
	selp.u64 	%rd2907, 1, 0, %p480;
	sub.s64 	%rd2908, %rd9956, %rd6;
	setp.lt.u64 	%p481, %rd9956, %rd6;
	selp.s64 	%rd2909, -1, 0, %p480;
	add.s64 	%rd9956, %rd2908, %rd2909;
	setp.lt.u64 	%p482, %rd2908, %rd2907;
	or.pred  	%p483, %p481, %p482;
	selp.s64 	%rd2910, -1, 0, %p483;
	add.s64 	%rd223, %rd218, %rd2910;
	setp.ne.s64 	%p484, %rd223, 0;
	setp.gt.u64 	%p485, %rd9956, %rd6;
	or.pred  	%p486, %p484, %p485;
	@%p486 bra 	$L__BB2_97;
	setp.lt.u64 	%p487, %rd9956, %rd6;
	mov.u64 	%rd9959, %rd219;
	@%p487 bra 	$L__BB2_104;
	setp.gt.u64 	%p488, %rd9957, %rd7;
	@%p488 bra 	$L__BB2_97;
	setp.lt.u64 	%p489, %rd9957, %rd7;
	mov.u64 	%rd9959, %rd219;
	@%p489 bra 	$L__BB2_104;
	setp.gt.u64 	%p490, %rd9958, %rd8;
	@%p490 bra 	$L__BB2_97;
	setp.lt.u64 	%p491, %rd9958, %rd8;
	setp.lt.u64 	%p492, %rd219, %rd9;
	or.pred  	%p493, %p491, %p492;
	mov.u64 	%rd9959, %rd219;
	@%p493 bra 	$L__BB2_104;
$L__BB2_97:
	sub.s64 	%rd224, %rd219, %rd9;
	setp.lt.u64 	%p494, %rd219, %rd9;
	selp.u64 	%rd2911, 1, 0, %p494;
	sub.s64 	%rd2912, %rd9958, %rd8;
	setp.lt.u64 	%p495, %rd9958, %rd8;
	selp.s64 	%rd2913, -1, 0, %p494;
	add.s64 	%rd9958, %rd2912, %rd2913;
	setp.lt.u64 	%p496, %rd2912, %rd2911;
	or.pred  	%p497, %p495, %p496;
	selp.u64 	%rd2914, 1, 0, %p497;
	sub.s64 	%rd2915, %rd9957, %rd7;
	setp.lt.u64 	%p498, %rd9957, %rd7;
	selp.s64 	%rd2916, -1, 0, %p497;
	add.s64 	%rd9957, %rd2915, %rd2916;
	setp.lt.u64 	%p499, %rd2915, %rd2914;
	or.pred  	%p500, %p498, %p499;
	selp.u64 	%rd2917, 1, 0, %p500;
	sub.s64 	%rd2918, %rd9956, %rd6;
	setp.lt.u64 	%p501, %rd9956, %rd6;
	selp.s64 	%rd2919, -1, 0, %p500;
	add.s64 	%rd9956, %rd2918, %rd2919;
	setp.lt.u64 	%p502, %rd2918, %rd2917;
	or.pred  	%p503, %p501, %p502;
	selp.u64 	%rd2920, 1, 0, %p503;
	setp.ne.s64 	%p504, %rd223, %rd2920;
	setp.gt.u64 	%p505, %rd9956, %rd6;
	or.pred  	%p506, %p504, %p505;
	@%p506 bra 	$L__BB2_103;
	setp.lt.u64 	%p507, %rd9956, %rd6;
	mov.u64 	%rd9959, %rd224;
	@%p507 bra 	$L__BB2_104;
	setp.gt.u64 	%p508, %rd9957, %rd7;
	@%p508 bra 	$L__BB2_103;
	setp.lt.u64 	%p509, %rd9957, %rd7;
	mov.u64 	%rd9959, %rd224;
	@%p509 bra 	$L__BB2_104;
	setp.gt.u64 	%p510, %rd9958, %rd8;
	@%p510 bra 	$L__BB2_103;
	setp.lt.u64 	%p511, %rd9958, %rd8;
	setp.lt.u64 	%p512, %rd224, %rd9;
	or.pred  	%p513, %p511, %p512;
	mov.u64 	%rd9959, %rd224;
	@%p513 bra 	$L__BB2_104;
$L__BB2_103:
	sub.s64 	%rd9959, %rd224, %rd9;
	setp.lt.u64 	%p514, %rd224, %rd9;
	selp.u64 	%rd2921, 1, 0, %p514;
	sub.s64 	%rd2922, %rd9958, %rd8;
	setp.lt.u64 	%p515, %rd9958, %rd8;
	selp.s64 	%rd2923, -1, 0, %p514;
	add.s64 	%rd9958, %rd2922, %rd2923;
	setp.lt.u64 	%p516, %rd2922, %rd2921;
	or.pred  	%p517, %p515, %p516;
	selp.u64 	%rd2924, 1, 0, %p517;
	sub.s64 	%rd2925, %rd9957, %rd7;
	setp.lt.u64 	%p518, %rd9957, %rd7;
	selp.s64 	%rd2926, -1, 0, %p517;
	add.s64 	%rd9957, %rd2925, %rd2926;
	setp.lt.u64 	%p519, %rd2925, %rd2924;
	or.pred  	%p520, %p518, %p519;
	selp.s64 	%rd2927, -1, 0, %p520;
	sub.s64 	%rd2928, %rd9956, %rd6;
	add.s64 	%rd9956, %rd2928, %rd2927;
$L__BB2_104:
	shl.b64 	%rd236, %rd9959, 1;
	shr.u64 	%rd2929, %rd9959, 63;
	add.s64 	%rd2930, %rd9958, %rd2929;
	setp.lt.u64 	%p521, %rd2930, %rd9958;
	selp.u64 	%rd2931, 1, 0, %p521;
	add.s64 	%rd9962, %rd2930, %rd9958;
	setp.lt.u64 	%p522, %rd9962, %rd2930;
	selp.u64 	%rd2932, 1, 0, %p522;
	add.s64 	%rd2933, %rd2932, %rd2931;
	add.s64 	%rd2934, %rd9957, %rd2933;
	setp.lt.u64 	%p523, %rd2934, %rd9957;
	selp.u64 	%rd2935, 1, 0, %p523;
	add.s64 	%rd9961, %rd2934, %rd9957;
	setp.lt.u64 	%p524, %rd9961, %rd2934;
	selp.u64 	%rd2936, 1, 0, %p524;
	add.s64 	%rd2937, %rd2936, %rd2935;
	add.s64 	%rd2938, %rd9956, %rd2937;
	setp.lt.u64 	%p525, %rd2938, %rd9956;
	add.s64 	%rd9960, %rd2938, %rd9956;
	setp.lt.u64 	%p526, %rd9960, %rd2938;
	or.pred  	%p527, %p526, %p525;
	setp.gt.u64 	%p528, %rd9960, %rd6;
	or.pred  	%p529, %p527, %p528;
	@%p529 bra 	$L__BB2_110;
	setp.lt.u64 	%p530, %rd9960, %rd6;
	mov.u64 	%rd9963, %rd236;
	@%p530 bra 	$L__BB2_111;
	setp.gt.u64 	%p531, %rd9961, %rd7;
	@%p531 bra 	$L__BB2_110;
	setp.lt.u64 	%p532, %rd9961, %rd7;
	mov.u64 	%rd9963, %rd236;
	@%p532 bra 	$L__BB2_111;
	setp.gt.u64 	%p533, %rd9962, %rd8;
	@%p533 bra 	$L__BB2_110;
	setp.lt.u64 	%p534, %rd9962, %rd8;
	setp.lt.u64 	%p535, %rd236, %rd9;
	or.pred  	%p536, %p534, %p535;
	mov.u64 	%rd9963, %rd236;
	@%p536 bra 	$L__BB2_111;
$L__BB2_110:
	sub.s64 	%rd9963, %rd236, %rd9;
	setp.lt.u64 	%p537, %rd236, %rd9;
	selp.u64 	%rd2940, 1, 0, %p537;
	sub.s64 	%rd2941, %rd9962, %rd8;
	setp.lt.u64 	%p538, %rd9962, %rd8;
	selp.s64 	%rd2942, -1, 0, %p537;
	add.s64 	%rd9962, %rd2941, %rd2942;
	setp.lt.u64 	%p539, %rd2941, %rd2940;
	or.pred  	%p540, %p538, %p539;
	selp.u64 	%rd2943, 1, 0, %p540;
	sub.s64 	%rd2944, %rd9961, %rd7;
	setp.lt.u64 	%p541, %rd9961, %rd7;
	selp.s64 	%rd2945, -1, 0, %p540;
	add.s64 	%rd9961, %rd2944, %rd2945;
	setp.lt.u64 	%p542, %rd2944, %rd2943;
	or.pred  	%p543, %p541, %p542;
	selp.s64 	%rd2946, -1, 0, %p543;
	sub.s64 	%rd2947, %rd9960, %rd6;
	add.s64 	%rd9960, %rd2947, %rd2946;
$L__BB2_111:
	add.s64 	%rd248, %rd9963, %rd9959;
	setp.lt.u64 	%p544, %rd248, %rd9963;
	selp.u64 	%rd2948, 1, 0, %p544;
	add.s64 	%rd2949, %rd9962, %rd2948;
	setp.lt.u64 	%p545, %rd2949, %rd9962;
	selp.u64 	%rd2950, 1, 0, %p545;
	add.s64 	%rd9966, %rd2949, %rd9958;
	setp.lt.u64 	%p546, %rd9966, %rd2949;
	selp.u64 	%rd2951, 1, 0, %p546;
	add.s64 	%rd2952, %rd2951, %rd2950;
	add.s64 	%rd2953, %rd9961, %rd2952;
	setp.lt.u64 	%p547, %rd2953, %rd9961;
	selp.u64 	%rd2954, 1, 0, %p547;
	add.s64 	%rd9965, %rd2953, %rd9957;
	setp.lt.u64 	%p548, %rd9965, %rd2953;
	selp.u64 	%rd2955, 1, 0, %p548;
	add.s64 	%rd2956, %rd2955, %rd2954;
	add.s64 	%rd2957, %rd9960, %rd2956;
	setp.lt.u64 	%p549, %rd2957, %rd9960;
	add.s64 	%rd9964, %rd2957, %rd9956;
	setp.lt.u64 	%p550, %rd9964, %rd2957;
	or.pred  	%p551, %p550, %p549;
	setp.gt.u64 	%p552, %rd9964, %rd6;
	or.pred  	%p553, %p551, %p552;
	@%p553 bra 	$L__BB2_117;
	setp.lt.u64 	%p554, %rd9964, %rd6;
	mov.u64 	%rd9967, %rd248;
	@%p554 bra 	$L__BB2_118;
	setp.gt.u64 	%p555, %rd9965, %rd7;
	@%p555 bra 	$L__BB2_117;
	setp.lt.u64 	%p556, %rd9965, %rd7;
	mov.u64 	%rd9967, %rd248;
	@%p556 bra 	$L__BB2_118;
	setp.gt.u64 	%p557, %rd9966, %rd8;
	@%p557 bra 	$L__BB2_117;
	setp.lt.u64 	%p558, %rd9966, %rd8;
	setp.lt.u64 	%p559, %rd248, %rd9;
	or.pred  	%p560, %p558, %p559;
	mov.u64 	%rd9967, %rd248;
	@%p560 bra 	$L__BB2_118;
$L__BB2_117:
	sub.s64 	%rd9967, %rd248, %rd9;
	setp.lt.u64 	%p561, %rd248, %rd9;
	selp.u64 	%rd2959, 1, 0, %p561;
	sub.s64 	%rd2960, %rd9966, %rd8;
	setp.lt.u64 	%p562, %rd9966, %rd8;
	selp.s64 	%rd2961, -1, 0, %p561;
	add.s64 	%rd9966, %rd2960, %rd2961;
	setp.lt.u64 	%p563, %rd2960, %rd2959;
	or.pred  	%p564, %p562, %p563;
	selp.u64 	%rd2962, 1, 0, %p564;
	sub.s64 	%rd2963, %rd9965, %rd7;
	setp.lt.u64 	%p565, %rd9965, %rd7;
	selp.s64 	%rd2964, -1, 0, %p564;
	add.s64 	%rd9965, %rd2963, %rd2964;
	setp.lt.u64 	%p566, %rd2963, %rd2962;
	or.pred  	%p567, %p565, %p566;
	selp.s64 	%rd2965, -1, 0, %p567;
	sub.s64 	%rd2966, %rd9964, %rd6;
	add.s64 	%rd9964, %rd2966, %rd2965;
$L__BB2_118:
	mul.lo.s64 	%rd2968, %rd9966, %rd9967;
	mul.hi.u64 	%rd2969, %rd9967, %rd9966;
	mul.lo.s64 	%rd2970, %rd9965, %rd9967;
	mul.hi.u64 	%rd2971, %rd9967, %rd9965;
	add.s64 	%rd2972, %rd2970, %rd2969;
	setp.lt.u64 	%p568, %rd2972, %rd2970;
	selp.u64 	%rd2973, 1, 0, %p568;
	add.s64 	%rd2974, %rd2971, %rd2973;
	mul.lo.s64 	%rd2975, %rd9964, %rd9967;
	mul.hi.u64 	%rd2976, %rd9967, %rd9964;
	add.s64 	%rd2977, %rd2975, %rd2974;
	setp.lt.u64 	%p569, %rd2977, %rd2975;
	selp.u64 	%rd2978, 1, 0, %p569;
	add.s64 	%rd2979, %rd2976, %rd2978;
	mul.hi.u64 	%rd2980, %rd9966, %rd9965;
	mad.lo.s64 	%rd2981, %rd9965, %rd9966, %rd2977;
	setp.lt.u64 	%p570, %rd2981, %rd2977;
	selp.u64 	%rd2982, 1, 0, %p570;
	add.s64 	%rd2983, %rd2980, %rd2982;
	mul.hi.u64 	%rd2984, %rd9966, %rd9964;
	mad.lo.s64 	%rd2985, %rd9964, %rd9966, %rd2979;
	setp.lt.u64 	%p571, %rd2985, %rd2979;
	selp.u64 	%rd2986, 1, 0, %p571;
	add.s64 	%rd2987, %rd2985, %rd2983;
	setp.lt.u64 	%p572, %rd2987, %rd2985;
	selp.u64 	%rd2988, 1, 0, %p572;
	add.s64 	%rd2989, %rd2984, %rd2986;
	add.s64 	%rd2990, %rd2989, %rd2988;
	mul.hi.u64 	%rd2991, %rd9965, %rd9964;
	mad.lo.s64 	%rd2992, %rd9964, %rd9965, %rd2990;
	setp.lt.u64 	%p573, %rd2992, %rd2990;
	selp.u64 	%rd2993, 1, 0, %p573;
	add.s64 	%rd2994, %rd2991, %rd2993;
	shl.b64 	%rd2995, %rd2968, 1;
	mov.b64 	{%r148, %r149}, %rd2968;
	mov.b64 	{%r150, %r151}, %rd2972;
	shf.l.wrap.b32 	%r152, %r149, %r150, 1;
	shf.l.wrap.b32 	%r153, %r150, %r151, 1;
	mov.b64 	%rd2996, {%r152, %r153};
	mov.b64 	{%r154, %r155}, %rd2981;
	shf.l.wrap.b32 	%r156, %r151, %r154, 1;
	shf.l.wrap.b32 	%r157, %r154, %r155, 1;
	mov.b64 	%rd2997, {%r156, %r157};
	mov.b64 	{%r158, %r159}, %rd2987;
	shf.l.wrap.b32 	%r160, %r155, %r158, 1;
	shf.l.wrap.b32 	%r161, %r158, %r159, 1;
	mov.b64 	%rd2998, {%r160, %r161};
	mov.b64 	{%r162, %r163}, %rd2992;
	shf.l.wrap.b32 	%r164, %r159, %r162, 1;
	shf.l.wrap.b32 	%r165, %r162, %r163, 1;
	mov.b64 	%rd2999, {%r164, %r165};
	shr.u64 	%rd3000, %rd2994, 63;
	mov.b64 	{%r166, %r167}, %rd2994;
	shf.l.wrap.b32 	%r168, %r163, %r166, 1;
	shf.l.wrap.b32 	%r169, %r166, %r167, 1;
	mov.b64 	%rd3001, {%r168, %r169};
	mul.hi.u64 	%rd3002, %rd9967, %rd9967;
	mul.hi.u64 	%rd3003, %rd9966, %rd9966;
	mul.hi.u64 	%rd3004, %rd9965, %rd9965;
	mul.hi.u64 	%rd3005, %rd9964, %rd9964;
	add.s64 	%rd260, %rd2995, %rd3002;
	setp.lt.u64 	%p574, %rd260, %rd2995;
	selp.u64 	%rd3006, 1, 0, %p574;
	mad.lo.s64 	%rd3007, %rd9966, %rd9966, %rd2996;
	setp.lt.u64 	%p575, %rd3007, %rd2996;
	add.s64 	%rd261, %rd3007, %rd3006;
	setp.lt.u64 	%p576, %rd261, %rd3007;
	or.pred  	%p577, %p575, %p576;
	selp.u64 	%rd3008, 1, 0, %p577;
	add.s64 	%rd3009, %rd2997, %rd3003;
	setp.lt.u64 	%p578, %rd3009, %rd2997;
	add.s64 	%rd262, %rd3009, %rd3008;
	setp.lt.u64 	%p579, %rd262, %rd3009;
	or.pred  	%p580, %p578, %p579;
	selp.u64 	%rd3010, 1, 0, %p580;
	mad.lo.s64 	%rd3011, %rd9965, %rd9965, %rd2998;
	setp.lt.u64 	%p581, %rd3011, %rd2998;
	add.s64 	%rd3012, %rd3011, %rd3010;
	setp.lt.u64 	%p582, %rd3012, %rd3011;
	or.pred  	%p583, %p581, %p582;
	selp.u64 	%rd3013, 1, 0, %p583;
	add.s64 	%rd3014, %rd2999, %rd3004;
	setp.lt.u64 	%p584, %rd3014, %rd2999;
	add.s64 	%rd3015, %rd3014, %rd3013;
	setp.lt.u64 	%p585, %rd3015, %rd3014;
	or.pred  	%p586, %p584, %p585;
	selp.u64 	%rd3016, 1, 0, %p586;
	mad.lo.s64 	%rd3017, %rd9964, %rd9964, %rd3001;
	setp.lt.u64 	%p587, %rd3017, %rd3001;
	add.s64 	%rd3018, %rd3017, %rd3016;
	setp.lt.u64 	%p588, %rd3018, %rd3017;
	or.pred  	%p589, %p587, %p588;
	selp.u64 	%rd3019, 1, 0, %p589;
	add.s64 	%rd3020, %rd3000, %rd3005;
	add.s64 	%rd3021, %rd3020, %rd3019;
	shl.b64 	%rd3022, %rd3012, 32;
	mov.b64 	{%r170, %r171}, %rd3012;
	mov.b64 	{%r172, %r173}, %rd3015;
	mov.b64 	%rd3023, {%r171, %r172};
	mov.b64 	{%r174, %r175}, %rd3018;
	mov.b64 	%rd3024, {%r173, %r174};
	mov.b64 	{%r176, %r177}, %rd3021;
	mov.b64 	%rd3025, {%r175, %r176};
	shr.u64 	%rd3026, %rd3021, 32;
	mul.lo.s64 	%rd3027, %rd3012, 977;
	mov.b64 	%rd3028, 977;
	mul.hi.u64 	%rd3029, %rd3012, %rd3028;
	mul.lo.s64 	%rd3030, %rd3015, 977;
	mul.hi.u64 	%rd3031, %rd3015, %rd3028;
	add.s64 	%rd3032, %rd3030, %rd3029;
	setp.lt.u64 	%p590, %rd3032, %rd3030;
	selp.u64 	%rd3033, 1, 0, %p590;
	add.s64 	%rd3034, %rd3031, %rd3033;
	mul.lo.s64 	%rd3035, %rd3018, 977;
	mul.hi.u64 	%rd3036, %rd3018, %rd3028;
	add.s64 	%rd3037, %rd3035, %rd3034;
	setp.lt.u64 	%p591, %rd3037, %rd3035;
	selp.u64 	%rd3038, 1, 0, %p591;
	add.s64 	%rd3039, %rd3036, %rd3038;
	mul.lo.s64 	%rd3040, %rd3021, 977;
	mul.hi.u64 	%rd3041, %rd3021, %rd3028;
	add.s64 	%rd3042, %rd3040, %rd3039;
	setp.lt.u64 	%p592, %rd3042, %rd3040;
	selp.u64 	%rd3043, 1, 0, %p592;
	add.s64 	%rd3044, %rd3041, %rd3043;
	add.s64 	%rd9972, %rd3027, %rd3022;
	setp.lt.u64 	%p593, %rd9972, %rd3027;
	selp.u64 	%rd3045, 1, 0, %p593;
	add.s64 	%rd3046, %rd3032, %rd3023;
	setp.lt.u64 	%p594, %rd3046, %rd3032;
	add.s64 	%rd9971, %rd3046, %rd3045;
	setp.lt.u64 	%p595, %rd9971, %rd3046;
	or.pred  	%p596, %p594, %p595;
	selp.u64 	%rd3047, 1, 0, %p596;
	add.s64 	%rd3048, %rd3037, %rd3024;
	setp.lt.u64 	%p597, %rd3048, %rd3037;
	add.s64 	%rd9970, %rd3048, %rd3047;
	setp.lt.u64 	%p598, %rd9970, %rd3048;
	or.pred  	%p599, %p597, %p598;
	selp.u64 	%rd3049, 1, 0, %p599;
	add.s64 	%rd3050, %rd3042, %rd3025;
	setp.lt.u64 	%p600, %rd3050, %rd3042;
	add.s64 	%rd9969, %rd3050, %rd3049;
	setp.lt.u64 	%p601, %rd9969, %rd3050;
	or.pred  	%p602, %p600, %p601;
	selp.u64 	%rd3051, 1, 0, %p602;
	add.s64 	%rd3052, %rd3044, %rd3026;
	add.s64 	%rd267, %rd3052, %rd3051;
	setp.eq.s64 	%p603, %rd267, 0;
	mov.b64 	%rd9968, 0;
	@%p603 bra 	$L__BB2_120;
	shl.b64 	%rd3053, %rd267, 32;
	shr.u64 	%rd3054, %rd267, 32;
	mov.b64 	%rd3055, 977;
	mul.hi.u64 	%rd3056, %rd267, %rd3055;
	mad.lo.s64 	%rd3057, %rd267, 977, %rd3053;
	setp.lt.u64 	%p604, %rd3057, %rd3053;
	selp.u64 	%rd3058, 1, 0, %p604;
	add.s64 	%rd9972, %rd3057, %rd9972;
	setp.lt.u64 	%p605, %rd9972, %rd3057;
	selp.u64 	%rd3059, 1, 0, %p605;
	add.s64 	%rd3060, %rd3059, %rd3058;
	add.s64 	%rd3061, %rd3054, %rd3056;
	setp.lt.u64 	%p606, %rd3061, %rd3054;
	selp.u64 	%rd3062, 1, 0, %p606;
	add.s64 	%rd3063, %rd9971, %rd3061;
	add.s64 	%rd3064, %rd3063, %rd3060;
	setp.lt.u64 	%p607, %rd3064, %rd9971;
	not.b64 	%rd3065, %rd3061;
	setp.gt.u64 	%p608, %rd3060, %rd3065;
	or.pred  	%p609, %p608, %p607;
	selp.u64 	%rd3066, 1, 0, %p609;
	add.s64 	%rd3067, %rd9970, %rd3062;
	add.s64 	%rd270, %rd3067, %rd3066;
	setp.lt.u64 	%p610, %rd270, %rd9970;
	selp.u64 	%rd3068, 1, 0, %p610;
	add.s64 	%rd271, %rd9969, %rd3068;
	setp.lt.u64 	%p611, %rd271, %rd9969;
	selp.u64 	%rd9968, 1, 0, %p611;
	mov.u64 	%rd9969, %rd271;
	mov.u64 	%rd9970, %rd270;
	mov.u64 	%rd9971, %rd3064;
$L__BB2_120:
	mad.lo.s64 	%rd9976, %rd9967, %rd9967, %rd9972;
	setp.lt.u64 	%p612, %rd9976, %rd9972;
	selp.u64 	%rd3069, 1, 0, %p612;
	add.s64 	%rd3070, %rd9971, %rd260;
	setp.lt.u64 	%p613, %rd3070, %rd9971;
	add.s64 	%rd9975, %rd3070, %rd3069;
	setp.lt.u64 	%p614, %rd9975, %rd3070;
	or.pred  	%p615, %p613, %p614;
	selp.u64 	%rd3071, 1, 0, %p615;
	add.s64 	%rd3072, %rd9970, %rd261;
	setp.lt.u64 	%p616, %rd3072, %rd9970;
	add.s64 	%rd9974, %rd3072, %rd3071;
	setp.lt.u64 	%p617, %rd9974, %rd3072;
	or.pred  	%p618, %p616, %p617;
	selp.u64 	%rd3073, 1, 0, %p618;
	add.s64 	%rd3074, %rd9969, %rd262;
	setp.lt.u64 	%p619, %rd3074, %rd9969;
	add.s64 	%rd9973, %rd3074, %rd3073;
	setp.lt.u64 	%p620, %rd9973, %rd3074;
	or.pred  	%p621, %p619, %p620;
	selp.u64 	%rd3076, 1, 0, %p621;
	add.s64 	%rd282, %rd9968, %rd3076;
	setp.ne.s64 	%p622, %rd282, 0;
	setp.gt.u64 	%p623, %rd9973, %rd6;
	or.pred  	%p624, %p622, %p623;
	@%p624 bra 	$L__BB2_126;
	setp.lt.u64 	%p625, %rd9973, %rd6;
	@%p625 bra 	$L__BB2_139;
	setp.gt.u64 	%p626, %rd9974, %rd7;
	@%p626 bra 	$L__BB2_126;
	setp.lt.u64 	%p627, %rd9974, %rd7;
	@%p627 bra 	$L__BB2_139;
	setp.gt.u64 	%p628, %rd9975, %rd8;
	@%p628 bra 	$L__BB2_126;
	setp.lt.u64 	%p629, %rd9975, %rd8;
	setp.lt.u64 	%p630, %rd9976, %rd9;
	or.pred  	%p631, %p629, %p630;
	@%p631 bra 	$L__BB2_139;
$L__BB2_126:
	sub.s64 	%rd283, %rd9976, %rd9;
	setp.lt.u64 	%p632, %rd9976, %rd9;
	selp.u64 	%rd3077, 1, 0, %p632;
	sub.s64 	%rd3078, %rd9975, %rd8;
	setp.lt.u64 	%p633, %rd9975, %rd8;
	selp.s64 	%rd3079, -1, 0, %p632;
	add.s64 	%rd9975, %rd3078, %rd3079;
	setp.lt.u64 	%p634, %rd3078, %rd3077;
	or.pred  	%p635, %p633, %p634;
	selp.u64 	%rd3080, 1, 0, %p635;
	sub.s64 	%rd3081, %rd9974, %rd7;
	setp.lt.u64 	%p636, %rd9974, %rd7;
	selp.s64 	%rd3082, -1, 0, %p635;
	add.s64 	%rd9974, %rd3081, %rd3082;
	setp.lt.u64 	%p637, %rd3081, %rd3080;
	or.pred  	%p638, %p636, %p637;
	selp.u64 	%rd3083, 1, 0, %p638;
	sub.s64 	%rd3084, %rd9973, %rd6;
	setp.lt.u64 	%p639, %rd9973, %rd6;
	selp.s64 	%rd3085, -1, 0, %p638;
	add.s64 	%rd9973, %rd3084, %rd3085;
	setp.lt.u64 	%p640, %rd3084, %rd3083;
	or.pred  	%p641, %p639, %p640;
	selp.s64 	%rd3086, -1, 0, %p641;
	add.s64 	%rd287, %rd282, %rd3086;
	setp.ne.s64 	%p642, %rd287, 0;
	setp.gt.u64 	%p643, %rd9973, %rd6;
	or.pred  	%p644, %p642, %p643;
	@%p644 bra 	$L__BB2_132;
	setp.lt.u64 	%p645, %rd9973, %rd6;
	mov.u64 	%rd9976, %rd283;
	@%p645 bra 	$L__BB2_139;
	setp.gt.u64 	%p646, %rd9974, %rd7;
	@%p646 bra 	$L__BB2_132;
	setp.lt.u64 	%p647, %rd9974, %rd7;
	mov.u64 	%rd9976, %rd283;
	@%p647 bra 	$L__BB2_139;
	setp.gt.u64 	%p648, %rd9975, %rd8;
	@%p648 bra 	$L__BB2_132;
	setp.lt.u64 	%p649, %rd9975, %rd8;
	setp.lt.u64 	%p650, %rd283, %rd9;
	or.pred  	%p651, %p649, %p650;
	mov.u64 	%rd9976, %rd283;
	@%p651 bra 	$L__BB2_139;
$L__BB2_132:
	sub.s64 	%rd288, %rd283, %rd9;
	setp.lt.u64 	%p652, %rd283, %rd9;
	selp.u64 	%rd3087, 1, 0, %p652;
	sub.s64 	%rd3088, %rd9975, %rd8;
	setp.lt.u64 	%p653, %rd9975, %rd8;
	selp.s64 	%rd3089, -1, 0, %p652;
	add.s64 	%rd9975, %rd3088, %rd3089;
	setp.lt.u64 	%p654, %rd3088, %rd3087;
	or.pred  	%p655, %p653, %p654;
	selp.u64 	%rd3090, 1, 0, %p655;
	sub.s64 	%rd3091, %rd9974, %rd7;
	setp.lt.u64 	%p656, %rd9974, %rd7;
	selp.s64 	%rd3092, -1, 0, %p655;
	add.s64 	%rd9974, %rd3091, %rd3092;
	setp.lt.u64 	%p657, %rd3091, %rd3090;
	or.pred  	%p658, %p656, %p657;
	selp.u64 	%rd3093, 1, 0, %p658;
	sub.s64 	%rd3094, %rd9973, %rd6;
	setp.lt.u64 	%p659, %rd9973, %rd6;
	selp.s64 	%rd3095, -1, 0, %p658;
	add.s64 	%rd9973, %rd3094, %rd3095;
	setp.lt.u64 	%p660, %rd3094, %rd3093;
	or.pred  	%p661, %p659, %p660;
	selp.u64 	%rd3096, 1, 0, %p661;
	setp.ne.s64 	%p662, %rd287, %rd3096;
	setp.gt.u64 	%p663, %rd9973, %rd6;
	or.pred  	%p664, %p662, %p663;
	@%p664 bra 	$L__BB2_138;
	setp.lt.u64 	%p665, %rd9973, %rd6;
	mov.u64 	%rd9976, %rd288;
	@%p665 bra 	$L__BB2_139;
	setp.gt.u64 	%p666, %rd9974, %rd7;
	@%p666 bra 	$L__BB2_138;
	setp.lt.u64 	%p667, %rd9974, %rd7;
	mov.u64 	%rd9976, %rd288;
	@%p667 bra 	$L__BB2_139;
	setp.gt.u64 	%p668, %rd9975, %rd8;
	@%p668 bra 	$L__BB2_138;
	setp.lt.u64 	%p669, %rd9975, %rd8;
	setp.lt.u64 	%p670, %rd288, %rd9;
	or.pred  	%p671, %p669, %p670;
	mov.u64 	%rd9976, %rd288;
	@%p671 bra 	$L__BB2_139;
$L__BB2_138:
	sub.s64 	%rd9976, %rd288, %rd9;
	setp.lt.u64 	%p672, %rd288, %rd9;
	selp.u64 	%rd3097, 1, 0, %p672;
	sub.s64 	%rd3098, %rd9975, %rd8;
	setp.lt.u64 	%p673, %rd9975, %rd8;
	selp.s64 	%rd3099, -1, 0, %p672;
	add.s64 	%rd9975, %rd3098, %rd3099;
	setp.lt.u64 	%p674, %rd3098, %rd3097;
	or.pred  	%p675, %p673, %p674;
	selp.u64 	%rd3100, 1, 0, %p675;
	sub.s64 	%rd3101, %rd9974, %rd7;
	setp.lt.u64 	%p676, %rd9974, %rd7;
	selp.s64 	%rd3102, -1, 0, %p675;
	add.s64 	%rd9974, %rd3101, %rd3102;
	setp.lt.u64 	%p677, %rd3101, %rd3100;
	or.pred  	%p678, %p676, %p677;
	selp.s64 	%rd3103, -1, 0, %p678;
	sub.s64 	%rd3104, %rd9973, %rd6;
	add.s64 	%rd9973, %rd3104, %rd3103;
$L__BB2_139:
	shl.b64 	%rd300, %rd9950, 1;
	shr.u64 	%rd3105, %rd9950, 63;
	add.s64 	%rd3106, %rd9949, %rd3105;
	setp.lt.u64 	%p679, %rd3106, %rd9949;
	selp.u64 	%rd3107, 1, 0, %p679;
	add.s64 	%rd9979, %rd3106, %rd9949;
	setp.lt.u64 	%p680, %rd9979, %rd3106;
	selp.u64 	%rd3108, 1, 0, %p680;
	add.s64 	%rd3109, %rd3108, %rd3107;
	add.s64 	%rd3110, %rd9948, %rd3109;
	setp.lt.u64 	%p681, %rd3110, %rd9948;
	selp.u64 	%rd3111, 1, 0, %p681;
	add.s64 	%rd9978, %rd3110, %rd9948;
	setp.lt.u64 	%p682, %rd9978, %rd3110;
	selp.u64 	%rd3112, 1, 0, %p682;
	add.s64 	%rd3113, %rd3112, %rd3111;
	add.s64 	%rd3114, %rd9947, %rd3113;
	setp.lt.u64 	%p683, %rd3114, %rd9947;
	add.s64 	%rd9977, %rd3114, %rd9947;
	setp.lt.u64 	%p684, %rd9977, %rd3114;
	or.pred  	%p685, %p684, %p683;
	setp.gt.u64 	%p686, %rd9977, %rd6;
	or.pred  	%p687, %p685, %p686;
	@%p687 bra 	$L__BB2_145;
	setp.lt.u64 	%p688, %rd9977, %rd6;
	mov.u64 	%rd9980, %rd300;
	@%p688 bra 	$L__BB2_146;
	setp.gt.u64 	%p689, %rd9978, %rd7;
	@%p689 bra 	$L__BB2_145;
	setp.lt.u64 	%p690, %rd9978, %rd7;
	mov.u64 	%rd9980, %rd300;
	@%p690 bra 	$L__BB2_146;
	setp.gt.u64 	%p691, %rd9979, %rd8;
	@%p691 bra 	$L__BB2_145;
	setp.lt.u64 	%p692, %rd9979, %rd8;
	setp.lt.u64 	%p693, %rd300, %rd9;
	or.pred  	%p694, %p692, %p693;
	mov.u64 	%rd9980, %rd300;
	@%p694 bra 	$L__BB2_146;
$L__BB2_145:
	sub.s64 	%rd9980, %rd300, %rd9;
	setp.lt.u64 	%p695, %rd300, %rd9;
	selp.u64 	%rd3116, 1, 0, %p695;
	sub.s64 	%rd3117, %rd9979, %rd8;
	setp.lt.u64 	%p696, %rd9979, %rd8;
	selp.s64 	%rd3118, -1, 0, %p695;
	add.s64 	%rd9979, %rd3117, %rd3118;
	setp.lt.u64 	%p697, %rd3117, %rd3116;
	or.pred  	%p698, %p696, %p697;
	selp.u64 	%rd3119, 1, 0, %p698;
	sub.s64 	%rd3120, %rd9978, %rd7;
	setp.lt.u64 	%p699, %rd9978, %rd7;
	selp.s64 	%rd3121, -1, 0, %p698;
	add.s64 	%rd9978, %rd3120, %rd3121;
	setp.lt.u64 	%p700, %rd3120, %rd3119;
	or.pred  	%p701, %p699, %p700;
	selp.s64 	%rd3122, -1, 0, %p701;
	sub.s64 	%rd3123, %rd9977, %rd6;
	add.s64 	%rd9977, %rd3123, %rd3122;
$L__BB2_146:
	setp.gt.u64 	%p702, %rd9973, %rd9977;
	@%p702 bra 	$L__BB2_152;
	setp.lt.u64 	%p703, %rd9973, %rd9977;
	@%p703 bra 	$L__BB2_153;
	setp.gt.u64 	%p704, %rd9974, %rd9978;
	@%p704 bra 	$L__BB2_152;
	setp.lt.u64 	%p705, %rd9974, %rd9978;
	@%p705 bra 	$L__BB2_153;
	setp.gt.u64 	%p706, %rd9975, %rd9979;
	@%p706 bra 	$L__BB2_152;
	setp.lt.u64 	%p707, %rd9975, %rd9979;
	setp.lt.u64 	%p708, %rd9976, %rd9980;
	or.pred  	%p709, %p707, %p708;
	@%p709 bra 	$L__BB2_153;
$L__BB2_152:
	setp.lt.u64 	%p722, %rd9976, %rd9980;
	selp.u64 	%rd3145, 1, 0, %p722;
	sub.s64 	%rd3146, %rd9975, %rd9979;
	setp.lt.u64 	%p723, %rd9975, %rd9979;
	selp.s64 	%rd3147, -1, 0, %p722;
	add.s64 	%rd10201, %rd3146, %rd3147;
	setp.lt.u64 	%p724, %rd3146, %rd3145;
	or.pred  	%p725, %p723, %p724;
	selp.u64 	%rd3148, 1, 0, %p725;
	sub.s64 	%rd3149, %rd9974, %rd9978;
	setp.lt.u64 	%p726, %rd9974, %rd9978;
	selp.s64 	%rd3150, -1, 0, %p725;
	add.s64 	%rd10200, %rd3149, %rd3150;
	setp.lt.u64 	%p727, %rd3149, %rd3148;
	or.pred  	%p728, %p726, %p727;
	selp.s64 	%rd3151, -1, 0, %p728;
	sub.s64 	%rd3152, %rd9973, %rd9977;
	add.s64 	%rd10199, %rd3152, %rd3151;
	bra.uni 	$L__BB2_154;
$L__BB2_153:
	add.s64 	%rd315, %rd9976, %rd9;
	setp.lt.u64 	%p710, %rd315, %rd9976;
	selp.u64 	%rd3124, 1, 0, %p710;
	add.s64 	%rd3125, %rd9975, %rd3124;
	setp.lt.u64 	%p711, %rd3125, %rd9975;
	selp.u64 	%rd3126, 1, 0, %p711;
	add.s64 	%rd3127, %rd3125, %rd8;
	setp.lt.u64 	%p712, %rd3127, %rd3125;
	selp.u64 	%rd3128, 1, 0, %p712;
	add.s64 	%rd3129, %rd3128, %rd3126;
	add.s64 	%rd3130, %rd9974, %rd3129;
	setp.lt.u64 	%p713, %rd3130, %rd9974;
	selp.u64 	%rd3131, 1, 0, %p713;
	add.s64 	%rd3132, %rd3130, %rd7;
	setp.lt.u64 	%p714, %rd3132, %rd3130;
	selp.u64 	%rd3133, 1, 0, %p714;
	add.s64 	%rd3134, %rd3133, %rd3131;
	add.s64 	%rd3135, %rd9973, %rd3134;
	add.s64 	%rd3136, %rd3135, %rd6;
	setp.lt.u64 	%p715, %rd315, %rd9980;
	selp.u64 	%rd3137, 1, 0, %p715;
	sub.s64 	%rd3138, %rd3127, %rd9979;
	setp.lt.u64 	%p716, %rd3127, %rd9979;
	selp.s64 	%rd3139, -1, 0, %p715;
	add.s64 	%rd10201, %rd3138, %rd3139;
	setp.lt.u64 	%p717, %rd3138, %rd3137;
	or.pred  	%p718, %p716, %p717;
	selp.u64 	%rd3140, 1, 0, %p718;
	sub.s64 	%rd3141, %rd3132, %rd9978;
	setp.lt.u64 	%p719, %rd3132, %rd9978;
	selp.s64 	%rd3142, -1, 0, %p718;
	add.s64 	%rd10200, %rd3141, %rd3142;
	setp.lt.u64 	%p720, %rd3141, %rd3140;
	or.pred  	%p721, %p719, %p720;
	selp.s64 	%rd3143, -1, 0, %p721;
	sub.s64 	%rd3144, %rd3136, %rd9977;
	add.s64 	%rd10199, %rd3144, %rd3143;
	mov.u64 	%rd9976, %rd315;
$L__BB2_154:
	sub.s64 	%rd10202, %rd9976, %rd9980;
	setp.gt.u64 	%p729, %rd9947, %rd10199;
	@%p729 bra 	$L__BB2_160;
	setp.lt.u64 	%p730, %rd9947, %rd10199;
	@%p730 bra 	$L__BB2_161;
	setp.gt.u64 	%p731, %rd9948, %rd10200;
	@%p731 bra 	$L__BB2_160;
	setp.lt.u64 	%p732, %rd9948, %rd10200;
	@%p732 bra 	$L__BB2_161;
	setp.gt.u64 	%p733, %rd9949, %rd10201;
	@%p733 bra 	$L__BB2_160;
	setp.lt.u64 	%p734, %rd9949, %rd10201;
	setp.lt.u64 	%p735, %rd9950, %rd10202;
	or.pred  	%p736, %p734, %p735;
	@%p736 bra 	$L__BB2_161;
$L__BB2_160:
	setp.lt.u64 	%p749, %rd9950, %rd10202;
	selp.u64 	%rd3174, 1, 0, %p749;
	sub.s64 	%rd3175, %rd9949, %rd10201;
	setp.lt.u64 	%p750, %rd9949, %rd10201;
	selp.s64 	%rd3176, -1, 0, %p749;
	add.s64 	%rd9987, %rd3175, %rd3176;
	setp.lt.u64 	%p751, %rd3175, %rd3174;
	or.pred  	%p752, %p750, %p751;
	selp.u64 	%rd3177, 1, 0, %p752;
	sub.s64 	%rd3178, %rd9948, %rd10200;
	setp.lt.u64 	%p753, %rd9948, %rd10200;
	selp.s64 	%rd3179, -1, 0, %p752;
	add.s64 	%rd9986, %rd3178, %rd3179;
	setp.lt.u64 	%p754, %rd3178, %rd3177;
	or.pred  	%p755, %p753, %p754;
	selp.s64 	%rd3180, -1, 0, %p755;
	sub.s64 	%rd3181, %rd9947, %rd10199;
	add.s64 	%rd9985, %rd3181, %rd3180;
	bra.uni 	$L__BB2_162;
$L__BB2_161:
	add.s64 	%rd327, %rd9950, %rd9;
	setp.lt.u64 	%p737, %rd327, %rd9950;
	selp.u64 	%rd3153, 1, 0, %p737;
	add.s64 	%rd3154, %rd9949, %rd3153;
	setp.lt.u64 	%p738, %rd3154, %rd9949;
	selp.u64 	%rd3155, 1, 0, %p738;
	add.s64 	%rd3156, %rd3154, %rd8;
	setp.lt.u64 	%p739, %rd3156, %rd3154;
	selp.u64 	%rd3157, 1, 0, %p739;
	add.s64 	%rd3158, %rd3157, %rd3155;
	add.s64 	%rd3159, %rd9948, %rd3158;
	setp.lt.u64 	%p740, %rd3159, %rd9948;
	selp.u64 	%rd3160, 1, 0, %p740;
	add.s64 	%rd3161, %rd3159, %rd7;
	setp.lt.u64 	%p741, %rd3161, %rd3159;
	selp.u64 	%rd3162, 1, 0, %p741;
	add.s64 	%rd3163, %rd3162, %rd3160;
	add.s64 	%rd3164, %rd9947, %rd3163;
	add.s64 	%rd3165, %rd3164, %rd6;
	setp.lt.u64 	%p742, %rd327, %rd10202;
	selp.u64 	%rd3166, 1, 0, %p742;
	sub.s64 	%rd3167, %rd3156, %rd10201;
	setp.lt.u64 	%p743, %rd3156, %rd10201;
	selp.s64 	%rd3168, -1, 0, %p742;
	add.s64 	%rd9987, %rd3167, %rd3168;
	setp.lt.u64 	%p744, %rd3167, %rd3166;
	or.pred  	%p745, %p743, %p744;
	selp.u64 	%rd3169, 1, 0, %p745;
	sub.s64 	%rd3170, %rd3161, %rd10200;
	setp.lt.u64 	%p746, %rd3161, %rd10200;
	selp.s64 	%rd3171, -1, 0, %p745;
	add.s64 	%rd9986, %rd3170, %rd3171;
	setp.lt.u64 	%p747, %rd3170, %rd3169;
	or.pred  	%p748, %p746, %p747;
	selp.s64 	%rd3172, -1, 0, %p748;
	sub.s64 	%rd3173, %rd3165, %rd10199;
	add.s64 	%rd9985, %rd3173, %rd3172;
	mov.u64 	%rd9950, %rd327;
$L__BB2_162:
	sub.s64 	%rd3183, %rd9950, %rd10202;
	mul.lo.s64 	%rd335, %rd3183, %rd9967;
	mul.hi.u64 	%rd3184, %rd9967, %rd3183;
	mul.lo.s64 	%rd3185, %rd9987, %rd9967;
	mul.hi.u64 	%rd3186, %rd9967, %rd9987;
	add.s64 	%rd3187, %rd3185, %rd3184;
	setp.lt.u64 	%p756, %rd3187, %rd3185;
	selp.u64 	%rd3188, 1, 0, %p756;
	add.s64 	%rd3189, %rd3186, %rd3188;
	mul.lo.s64 	%rd3190, %rd9986, %rd9967;
	mul.hi.u64 	%rd3191, %rd9967, %rd9986;
	add.s64 	%rd3192, %rd3190, %rd3189;
	setp.lt.u64 	%p757, %rd3192, %rd3190;
	selp.u64 	%rd3193, 1, 0, %p757;
	add.s64 	%rd3194, %rd3191, %rd3193;
	mul.lo.s64 	%rd3195, %rd9985, %rd9967;
	mul.hi.u64 	%rd3196, %rd9967, %rd9985;
	add.s64 	%rd3197, %rd3195, %rd3194;
	setp.lt.u64 	%p758, %rd3197, %rd3195;
	selp.u64 	%rd3198, 1, 0, %p758;
	add.s64 	%rd3199, %rd3196, %rd3198;
	mul.hi.u64 	%rd3200, %rd9966, %rd3183;
	mad.lo.s64 	%rd336, %rd3183, %rd9966, %rd3187;
	setp.lt.u64 	%p759, %rd336, %rd3187;
	selp.u64 	%rd3201, 1, 0, %p759;
	add.s64 	%rd3202, %rd3200, %rd3201;
	mul.hi.u64 	%rd3203, %rd9966, %rd9987;
	mad.lo.s64 	%rd3204, %rd9987, %rd9966, %rd3192;
	setp.lt.u64 	%p760, %rd3204, %rd3192;
	selp.u64 	%rd3205, 1, 0, %p760;
	add.s64 	%rd3206, %rd3204, %rd3202;
	setp.lt.u64 	%p761, %rd3206, %rd3204;
	selp.u64 	%rd3207, 1, 0, %p761;
	add.s64 	%rd3208, %rd3203, %rd3205;
	add.s64 	%rd3209, %rd3208, %rd3207;
	mul.hi.u64 	%rd3210, %rd9966, %rd9986;
	mad.lo.s64 	%rd3211, %rd9986, %rd9966, %rd3197;
	setp.lt.u64 	%p762, %rd3211, %rd3197;
	selp.u64 	%rd3212, 1, 0, %p762;
	add.s64 	%rd3213, %rd3211, %rd3209;
	setp.lt.u64 	%p763, %rd3213, %rd3211;
	selp.u64 	%rd3214, 1, 0, %p763;
	add.s64 	%rd3215, %rd3210, %rd3212;
	add.s64 	%rd3216, %rd3215, %rd3214;
	mul.hi.u64 	%rd3217, %rd9966, %rd9985;
	mad.lo.s64 	%rd3218, %rd9985, %rd9966, %rd3199;
	setp.lt.u64 	%p764, %rd3218, %rd3199;
	selp.u64 	%rd3219, 1, 0, %p764;
	add.s64 	%rd3220, %rd3218, %rd3216;
	setp.lt.u64 	%p765, %rd3220, %rd3218;
	selp.u64 	%rd3221, 1, 0, %p765;
	add.s64 	%rd3222, %rd3217, %rd3219;
	add.s64 	%rd3223, %rd3222, %rd3221;
	mul.hi.u64 	%rd3224, %rd9965, %rd3183;
	mad.lo.s64 	%rd337, %rd3183, %rd9965, %rd3206;
	setp.lt.u64 	%p766, %rd337, %rd3206;
	selp.u64 	%rd3225, 1, 0, %p766;
	add.s64 	%rd3226, %rd3224, %rd3225;
	mul.hi.u64 	%rd3227, %rd9965, %rd9987;
	mad.lo.s64 	%rd3228, %rd9987, %rd9965, %rd3213;
	setp.lt.u64 	%p767, %rd3228, %rd3213;
	selp.u64 	%rd3229, 1, 0, %p767;
	add.s64 	%rd3230, %rd3228, %rd3226;
	setp.lt.u64 	%p768, %rd3230, %rd3228;
	selp.u64 	%rd3231, 1, 0, %p768;
	add.s64 	%rd3232, %rd3227, %rd3229;
	add.s64 	%rd3233, %rd3232, %rd3231;
	mul.hi.u64 	%rd3234, %rd9965, %rd9986;
	mad.lo.s64 	%rd3235, %rd9986, %rd9965, %rd3220;
	setp.lt.u64 	%p769, %rd3235, %rd3220;
	selp.u64 	%rd3236, 1, 0, %p769;
	add.s64 	%rd3237, %rd3235, %rd3233;
	setp.lt.u64 	%p770, %rd3237, %rd3235;
	selp.u64 	%rd3238, 1, 0, %p770;
	add.s64 	%rd3239, %rd3234, %rd3236;
	add.s64 	%rd3240, %rd3239, %rd3238;
	mul.hi.u64 	%rd3241, %rd9965, %rd9985;
	mad.lo.s64 	%rd3242, %rd9985, %rd9965, %rd3223;
	setp.lt.u64 	%p771, %rd3242, %rd3223;
	selp.u64 	%rd3243, 1, 0, %p771;
	add.s64 	%rd3244, %rd3242, %rd3240;
	setp.lt.u64 	%p772, %rd3244, %rd3242;
	selp.u64 	%rd3245, 1, 0, %p772;
	add.s64 	%rd3246, %rd3241, %rd3243;
	add.s64 	%rd3247, %rd3246, %rd3245;
	mul.hi.u64 	%rd3248, %rd9964, %rd3183;
	mad.lo.s64 	%rd338, %rd3183, %rd9964, %rd3230;
	setp.lt.u64 	%p773, %rd338, %rd3230;
	selp.u64 	%rd3249, 1, 0, %p773;
	add.s64 	%rd3250, %rd3248, %rd3249;
	mul.hi.u64 	%rd3251, %rd9964, %rd9987;
	mad.lo.s64 	%rd3252, %rd9987, %rd9964, %rd3237;
	setp.lt.u64 	%p774, %rd3252, %rd3237;
	selp.u64 	%rd3253, 1, 0, %p774;
	add.s64 	%rd3254, %rd3252, %rd3250;
	setp.lt.u64 	%p775, %rd3254, %rd3252;
	selp.u64 	%rd3255, 1, 0, %p775;
	add.s64 	%rd3256, %rd3251, %rd3253;
	add.s64 	%rd3257, %rd3256, %rd3255;
	mul.hi.u64 	%rd3258, %rd9964, %rd9986;
	mad.lo.s64 	%rd3259, %rd9986, %rd9964, %rd3244;
	setp.lt.u64 	%p776, %rd3259, %rd3244;
	selp.u64 	%rd3260, 1, 0, %p776;
	add.s64 	%rd3261, %rd3259, %rd3257;
	setp.lt.u64 	%p777, %rd3261, %rd3259;
	selp.u64 	%rd3262, 1, 0, %p777;
	add.s64 	%rd3263, %rd3258, %rd3260;
	add.s64 	%rd3264, %rd3263, %rd3262;
	mul.hi.u64 	%rd3265, %rd9964, %rd9985;
	mad.lo.s64 	%rd3266, %rd9985, %rd9964, %rd3247;
	setp.lt.u64 	%p778, %rd3266, %rd3247;
	selp.u64 	%rd3267, 1, 0, %p778;
	add.s64 	%rd3268, %rd3266, %rd3264;
	setp.lt.u64 	%p779, %rd3268, %rd3266;
	selp.u64 	%rd3269, 1, 0, %p779;
	add.s64 	%rd3270, %rd3265, %rd3267;
	add.s64 	%rd3271, %rd3270, %rd3269;
	shl.b64 	%rd3272, %rd3254, 32;
	mov.b64 	{%r178, %r179}, %rd3254;
	mov.b64 	{%r180, %r181}, %rd3261;
	mov.b64 	%rd3273, {%r179, %r180};
	mov.b64 	{%r182, %r183}, %rd3268;
	mov.b64 	%rd3274, {%r181, %r182};
	mov.b64 	{%r184, %r185}, %rd3271;
	mov.b64 	%rd3275, {%r183, %r184};
	shr.u64 	%rd3276, %rd3271, 32;
	mul.lo.s64 	%rd3277, %rd3254, 977;
	mov.b64 	%rd3278, 977;
	mul.hi.u64 	%rd3279, %rd3254, %rd3278;
	mul.lo.s64 	%rd3280, %rd3261, 977;
	mul.hi.u64 	%rd3281, %rd3261, %rd3278;
	add.s64 	%rd3282, %rd3280, %rd3279;
	setp.lt.u64 	%p780, %rd3282, %rd3280;
	selp.u64 	%rd3283, 1, 0, %p780;
	add.s64 	%rd3284, %rd3281, %rd3283;
	mul.lo.s64 	%rd3285, %rd3268, 977;
	mul.hi.u64 	%rd3286, %rd3268, %rd3278;
	add.s64 	%rd3287, %rd3285, %rd3284;
	setp.lt.u64 	%p781, %rd3287, %rd3285;
	selp.u64 	%rd3288, 1, 0, %p781;
	add.s64 	%rd3289, %rd3286, %rd3288;
	mul.lo.s64 	%rd3290, %rd3271, 977;
	mul.hi.u64 	%rd3291, %rd3271, %rd3278;
	add.s64 	%rd3292, %rd3290, %rd3289;
	setp.lt.u64 	%p782, %rd3292, %rd3290;
	selp.u64 	%rd3293, 1, 0, %p782;
	add.s64 	%rd3294, %rd3291, %rd3293;
	add.s64 	%rd9993, %rd3277, %rd3272;
	setp.lt.u64 	%p783, %rd9993, %rd3277;
	selp.u64 	%rd3295, 1, 0, %p783;
	add.s64 	%rd3296, %rd3282, %rd3273;
	setp.lt.u64 	%p784, %rd3296, %rd3282;
	add.s64 	%rd9992, %rd3296, %rd3295;
	setp.lt.u64 	%p785, %rd9992, %rd3296;
	or.pred  	%p786, %p784, %p785;
	selp.u64 	%rd3297, 1, 0, %p786;
	add.s64 	%rd3298, %rd3287, %rd3274;
	setp.lt.u64 	%p787, %rd3298, %rd3287;
	add.s64 	%rd9991, %rd3298, %rd3297;
	setp.lt.u64 	%p788, %rd9991, %rd3298;
	or.pred  	%p789, %p787, %p788;
	selp.u64 	%rd3299, 1, 0, %p789;
	add.s64 	%rd3300, %rd3292, %rd3275;
	setp.lt.u64 	%p790, %rd3300, %rd3292;
	add.s64 	%rd9990, %rd3300, %rd3299;
	setp.lt.u64 	%p791, %rd9990, %rd3300;
	or.pred  	%p792, %p790, %p791;
	selp.u64 	%rd3301, 1, 0, %p792;
	add.s64 	%rd3302, %rd3294, %rd3276;
	add.s64 	%rd343, %rd3302, %rd3301;
	setp.eq.s64 	%p793, %rd343, 0;
	mov.b64 	%rd9989, 0;
	@%p793 bra 	$L__BB2_164;
	shl.b64 	%rd3303, %rd343, 32;
	shr.u64 	%rd3304, %rd343, 32;
	mov.b64 	%rd3305, 977;
	mul.hi.u64 	%rd3306, %rd343, %rd3305;
	mad.lo.s64 	%rd3307, %rd343, 977, %rd3303;
	setp.lt.u64 	%p794, %rd3307, %rd3303;
	selp.u64 	%rd3308, 1, 0, %p794;
	add.s64 	%rd9993, %rd3307, %rd9993;
	setp.lt.u64 	%p795, %rd9993, %rd3307;
	selp.u64 	%rd3309, 1, 0, %p795;
	add.s64 	%rd3310, %rd3309, %rd3308;
	add.s64 	%rd3311, %rd3304, %rd3306;
	setp.lt.u64 	%p796, %rd3311, %rd3304;
	selp.u64 	%rd3312, 1, 0, %p796;
	add.s64 	%rd3313, %rd9992, %rd3311;
	add.s64 	%rd3314, %rd3313, %rd3310;
	setp.lt.u64 	%p797, %rd3314, %rd9992;
	not.b64 	%rd3315, %rd3311;
	setp.gt.u64 	%p798, %rd3310, %rd3315;
	or.pred  	%p799, %p798, %p797;
	selp.u64 	%rd3316, 1, 0, %p799;
	add.s64 	%rd3317, %rd9991, %rd3312;
	add.s64 	%rd346, %rd3317, %rd3316;
	setp.lt.u64 	%p800, %rd346, %rd9991;
	selp.u64 	%rd3318, 1, 0, %p800;
	add.s64 	%rd347, %rd9990, %rd3318;
	setp.lt.u64 	%p801, %rd347, %rd9990;
	selp.u64 	%rd9989, 1, 0, %p801;
	mov.u64 	%rd9990, %rd347;
	mov.u64 	%rd9991, %rd346;
	mov.u64 	%rd9992, %rd3314;
$L__BB2_164:
	add.s64 	%rd9997, %rd9993, %rd335;
	setp.lt.u64 	%p802, %rd9997, %rd9993;
	selp.u64 	%rd3319, 1, 0, %p802;
	add.s64 	%rd3320, %rd9992, %rd336;
	setp.lt.u64 	%p803, %rd3320, %rd9992;
	add.s64 	%rd9996, %rd3320, %rd3319;
	setp.lt.u64 	%p804, %rd9996, %rd3320;
	or.pred  	%p805, %p803, %p804;
	selp.u64 	%rd3321, 1, 0, %p805;
	add.s64 	%rd3322, %rd9991, %rd337;
	setp.lt.u64 	%p806, %rd3322, %rd9991;
	add.s64 	%rd9995, %rd3322, %rd3321;
	setp.lt.u64 	%p807, %rd9995, %rd3322;
	or.pred  	%p808, %p806, %p807;
	selp.u64 	%rd3323, 1, 0, %p808;
	add.s64 	%rd3324, %rd9990, %rd338;
	setp.lt.u64 	%p809, %rd3324, %rd9990;
	add.s64 	%rd9994, %rd3324, %rd3323;
	setp.lt.u64 	%p810, %rd9994, %rd3324;
	or.pred  	%p811, %p809, %p810;
	selp.u64 	%rd3326, 1, 0, %p811;
	add.s64 	%rd358, %rd9989, %rd3326;
	setp.ne.s64 	%p812, %rd358, 0;
	setp.gt.u64 	%p813, %rd9994, %rd6;
	or.pred  	%p814, %p812, %p813;
	@%p814 bra 	$L__BB2_170;
	setp.lt.u64 	%p815, %rd9994, %rd6;
	@%p815 bra 	$L__BB2_183;
	setp.gt.u64 	%p816, %rd9995, %rd7;
	@%p816 bra 	$L__BB2_170;
	setp.lt.u64 	%p817, %rd9995, %rd7;
	@%p817 bra 	$L__BB2_183;
	setp.gt.u64 	%p818, %rd9996, %rd8;
	@%p818 bra 	$L__BB2_170;
	setp.lt.u64 	%p819, %rd9996, %rd8;
	setp.lt.u64 	%p820, %rd9997, %rd9;
	or.pred  	%p821, %p819, %p820;
	@%p821 bra 	$L__BB2_183;
$L__BB2_170:
	sub.s64 	%rd359, %rd9997, %rd9;
	setp.lt.u64 	%p822, %rd9997, %rd9;
	selp.u64 	%rd3327, 1, 0, %p822;
	sub.s64 	%rd3328, %rd9996, %rd8;
	setp.lt.u64 	%p823, %rd9996, %rd8;
	selp.s64 	%rd3329, -1, 0, %p822;
	add.s64 	%rd9996, %rd3328, %rd3329;
	setp.lt.u64 	%p824, %rd3328, %rd3327;
	or.pred  	%p825, %p823, %p824;
	selp.u64 	%rd3330, 1, 0, %p825;
	sub.s64 	%rd3331, %rd9995, %rd7;
	setp.lt.u64 	%p826, %rd9995, %rd7;
	selp.s64 	%rd3332, -1, 0, %p825;
	add.s64 	%rd9995, %rd3331, %rd3332;
	setp.lt.u64 	%p827, %rd3331, %rd3330;
	or.pred  	%p828, %p826, %p827;
	selp.u64 	%rd3333, 1, 0, %p828;
	sub.s64 	%rd3334, %rd9994, %rd6;
	setp.lt.u64 	%p829, %rd9994, %rd6;
	selp.s64 	%rd3335, -1, 0, %p828;
	add.s64 	%rd9994, %rd3334, %rd3335;
	setp.lt.u64 	%p830, %rd3334, %rd3333;
	or.pred  	%p831, %p829, %p830;
	selp.s64 	%rd3336, -1, 0, %p831;
	add.s64 	%rd363, %rd358, %rd3336;
	setp.ne.s64 	%p832, %rd363, 0;
	setp.gt.u64 	%p833, %rd9994, %rd6;
	or.pred  	%p834, %p832, %p833;
	@%p834 bra 	$L__BB2_176;
	setp.lt.u64 	%p835, %rd9994, %rd6;
	mov.u64 	%rd9997, %rd359;
	@%p835 bra 	$L__BB2_183;
	setp.gt.u64 	%p836, %rd9995, %rd7;
	@%p836 bra 	$L__BB2_176;
	setp.lt.u64 	%p837, %rd9995, %rd7;
	mov.u64 	%rd9997, %rd359;
	@%p837 bra 	$L__BB2_183;
	setp.gt.u64 	%p838, %rd9996, %rd8;
	@%p838 bra 	$L__BB2_176;
	setp.lt.u64 	%p839, %rd9996, %rd8;
	setp.lt.u64 	%p840, %rd359, %rd9;
	or.pred  	%p841, %p839, %p840;
	mov.u64 	%rd9997, %rd359;
	@%p841 bra 	$L__BB2_183;
$L__BB2_176:
	sub.s64 	%rd364, %rd359, %rd9;
	setp.lt.u64 	%p842, %rd359, %rd9;
	selp.u64 	%rd3337, 1, 0, %p842;
	sub.s64 	%rd3338, %rd9996, %rd8;
	setp.lt.u64 	%p843, %rd9996, %rd8;
	selp.s64 	%rd3339, -1, 0, %p842;
	add.s64 	%rd9996, %rd3338, %rd3339;
	setp.lt.u64 	%p844, %rd3338, %rd3337;
	or.pred  	%p845, %p843, %p844;
	selp.u64 	%rd3340, 1, 0, %p845;
	sub.s64 	%rd3341, %rd9995, %rd7;
	setp.lt.u64 	%p846, %rd9995, %rd7;
	selp.s64 	%rd3342, -1, 0, %p845;
	add.s64 	%rd9995, %rd3341, %rd3342;
	setp.lt.u64 	%p847, %rd3341, %rd3340;
	or.pred  	%p848, %p846, %p847;
	selp.u64 	%rd3343, 1, 0, %p848;
	sub.s64 	%rd3344, %rd9994, %rd6;
	setp.lt.u64 	%p849, %rd9994, %rd6;
	selp.s64 	%rd3345, -1, 0, %p848;
	add.s64 	%rd9994, %rd3344, %rd3345;
	setp.lt.u64 	%p850, %rd3344, %rd3343;
	or.pred  	%p851, %p849, %p850;
	selp.u64 	%rd3346, 1, 0, %p851;
	setp.ne.s64 	%p852, %rd363, %rd3346;
	setp.gt.u64 	%p853, %rd9994, %rd6;
	or.pred  	%p854, %p852, %p853;
	@%p854 bra 	$L__BB2_182;
	setp.lt.u64 	%p855, %rd9994, %rd6;
	mov.u64 	%rd9997, %rd364;
	@%p855 bra 	$L__BB2_183;
	setp.gt.u64 	%p856, %rd9995, %rd7;
	@%p856 bra 	$L__BB2_182;
	setp.lt.u64 	%p857, %rd9995, %rd7;
	mov.u64 	%rd9997, %rd364;
	@%p857 bra 	$L__BB2_183;
	setp.gt.u64 	%p858, %rd9996, %rd8;
	@%p858 bra 	$L__BB2_182;
	setp.lt.u64 	%p859, %rd9996, %rd8;
	setp.lt.u64 	%p860, %rd364, %rd9;
	or.pred  	%p861, %p859, %p860;
	mov.u64 	%rd9997, %rd364;
	@%p861 bra 	$L__BB2_183;
$L__BB2_182:
	sub.s64 	%rd9997, %rd364, %rd9;
	setp.lt.u64 	%p862, %rd364, %rd9;
	selp.u64 	%rd3347, 1, 0, %p862;
	sub.s64 	%rd3348, %rd9996, %rd8;
	setp.lt.u64 	%p863, %rd9996, %rd8;
	selp.s64 	%rd3349, -1, 0, %p862;
	add.s64 	%rd9996, %rd3348, %rd3349;
	setp.lt.u64 	%p864, %rd3348, %rd3347;
	or.pred  	%p865, %p863, %p864;
	selp.u64 	%rd3350, 1, 0, %p865;
	sub.s64 	%rd3351, %rd9995, %rd7;
	setp.lt.u64 	%p866, %rd9995, %rd7;
	selp.s64 	%rd3352, -1, 0, %p865;
	add.s64 	%rd9995, %rd3351, %rd3352;
	setp.lt.u64 	%p867, %rd3351, %rd3350;
	or.pred  	%p868, %p866, %p867;
	selp.s64 	%rd3353, -1, 0, %p868;
	sub.s64 	%rd3354, %rd9994, %rd6;
	add.s64 	%rd9994, %rd3354, %rd3353;
$L__BB2_183:
	shl.b64 	%rd376, %rd9933, 1;
	shr.u64 	%rd3355, %rd9933, 63;
	add.s64 	%rd3356, %rd9932, %rd3355;
	setp.lt.u64 	%p869, %rd3356, %rd9932;
	selp.u64 	%rd3357, 1, 0, %p869;
	add.s64 	%rd10000, %rd3356, %rd9932;
	setp.lt.u64 	%p870, %rd10000, %rd3356;
	selp.u64 	%rd3358, 1, 0, %p870;
	add.s64 	%rd3359, %rd3358, %rd3357;
	add.s64 	%rd3360, %rd9931, %rd3359;
	setp.lt.u64 	%p871, %rd3360, %rd9931;
	selp.u64 	%rd3361, 1, 0, %p871;
	add.s64 	%rd9999, %rd3360, %rd9931;
	setp.lt.u64 	%p872, %rd9999, %rd3360;
	selp.u64 	%rd3362, 1, 0, %p872;
	add.s64 	%rd3363, %rd3362, %rd3361;
	add.s64 	%rd3364, %rd9930, %rd3363;
	setp.lt.u64 	%p873, %rd3364, %rd9930;
	add.s64 	%rd9998, %rd3364, %rd9930;
	setp.lt.u64 	%p874, %rd9998, %rd3364;
	or.pred  	%p875, %p874, %p873;
	setp.gt.u64 	%p876, %rd9998, %rd6;
	or.pred  	%p877, %p875, %p876;
	@%p877 bra 	$L__BB2_189;
	setp.lt.u64 	%p878, %rd9998, %rd6;
	mov.u64 	%rd10001, %rd376;
	@%p878 bra 	$L__BB2_190;
	setp.gt.u64 	%p879, %rd9999, %rd7;
	@%p879 bra 	$L__BB2_189;
	setp.lt.u64 	%p880, %rd9999, %rd7;
	mov.u64 	%rd10001, %rd376;
	@%p880 bra 	$L__BB2_190;
	setp.gt.u64 	%p881, %rd10000, %rd8;
	@%p881 bra 	$L__BB2_189;
	setp.lt.u64 	%p882, %rd10000, %rd8;
	setp.lt.u64 	%p883, %rd376, %rd9;
	or.pred  	%p884, %p882, %p883;
	mov.u64 	%rd10001, %rd376;
	@%p884 bra 	$L__BB2_190;
$L__BB2_189:
	sub.s64 	%rd10001, %rd376, %rd9;
	setp.lt.u64 	%p885, %rd376, %rd9;
	selp.u64 	%rd3366, 1, 0, %p885;
	sub.s64 	%rd3367, %rd10000, %rd8;
	setp.lt.u64 	%p886, %rd10000, %rd8;
	selp.s64 	%rd3368, -1, 0, %p885;
	add.s64 	%rd10000, %rd3367, %rd3368;
	setp.lt.u64 	%p887, %rd3367, %rd3366;
	or.pred  	%p888, %p886, %p887;
	selp.u64 	%rd3369, 1, 0, %p888;
	sub.s64 	%rd3370, %rd9999, %rd7;
	setp.lt.u64 	%p889, %rd9999, %rd7;
	selp.s64 	%rd3371, -1, 0, %p888;
	add.s64 	%rd9999, %rd3370, %rd3371;
	setp.lt.u64 	%p890, %rd3370, %rd3369;
	or.pred  	%p891, %p889, %p890;
	selp.s64 	%rd3372, -1, 0, %p891;
	sub.s64 	%rd3373, %rd9998, %rd6;
	add.s64 	%rd9998, %rd3373, %rd3372;
$L__BB2_190:
	shl.b64 	%rd388, %rd10001, 1;
	shr.u64 	%rd3374, %rd10001, 63;
	add.s64 	%rd3375, %rd10000, %rd3374;
	setp.lt.u64 	%p892, %rd3375, %rd10000;
	selp.u64 	%rd3376, 1, 0, %p892;
	add.s64 	%rd10004, %rd3375, %rd10000;
	setp.lt.u64 	%p893, %rd10004, %rd3375;
	selp.u64 	%rd3377, 1, 0, %p893;
	add.s64 	%rd3378, %rd3377, %rd3376;
	add.s64 	%rd3379, %rd9999, %rd3378;
	setp.lt.u64 	%p894, %rd3379, %rd9999;
	selp.u64 	%rd3380, 1, 0, %p894;
	add.s64 	%rd10003, %rd3379, %rd9999;
	setp.lt.u64 	%p895, %rd10003, %rd3379;
	selp.u64 	%rd3381, 1, 0, %p895;
	add.s64 	%rd3382, %rd3381, %rd3380;
	add.s64 	%rd3383, %rd9998, %rd3382;
	setp.lt.u64 	%p896, %rd3383, %rd9998;
	add.s64 	%rd10002, %rd3383, %rd9998;
	setp.lt.u64 	%p897, %rd10002, %rd3383;
	or.pred  	%p898, %p897, %p896;
	setp.gt.u64 	%p899, %rd10002, %rd6;
	or.pred  	%p900, %p898, %p899;
	@%p900 bra 	$L__BB2_196;
	setp.lt.u64 	%p901, %rd10002, %rd6;
	mov.u64 	%rd10005, %rd388;
	@%p901 bra 	$L__BB2_197;
	setp.gt.u64 	%p902, %rd10003, %rd7;
	@%p902 bra 	$L__BB2_196;
	setp.lt.u64 	%p903, %rd10003, %rd7;
	mov.u64 	%rd10005, %rd388;
	@%p903 bra 	$L__BB2_197;
	setp.gt.u64 	%p904, %rd10004, %rd8;
	@%p904 bra 	$L__BB2_196;
	setp.lt.u64 	%p905, %rd10004, %rd8;
	setp.lt.u64 	%p906, %rd388, %rd9;
	or.pred  	%p907, %p905, %p906;
	mov.u64 	%rd10005, %rd388;
	@%p907 bra 	$L__BB2_197;
$L__BB2_196:
	sub.s64 	%rd10005, %rd388, %rd9;
	setp.lt.u64 	%p908, %rd388, %rd9;
	selp.u64 	%rd3385, 1, 0, %p908;
	sub.s64 	%rd3386, %rd10004, %rd8;
	setp.lt.u64 	%p909, %rd10004, %rd8;
	selp.s64 	%rd3387, -1, 0, %p908;
	add.s64 	%rd10004, %rd3386, %rd3387;
	setp.lt.u64 	%p910, %rd3386, %rd3385;
	or.pred  	%p911, %p909, %p910;
	selp.u64 	%rd3388, 1, 0, %p911;
	sub.s64 	%rd3389, %rd10003, %rd7;
	setp.lt.u64 	%p912, %rd10003, %rd7;
	selp.s64 	%rd3390, -1, 0, %p911;
	add.s64 	%rd10003, %rd3389, %rd3390;
	setp.lt.u64 	%p913, %rd3389, %rd3388;
	or.pred  	%p914, %p912, %p913;
	selp.s64 	%rd3391, -1, 0, %p914;
	sub.s64 	%rd3392, %rd10002, %rd6;
	add.s64 	%rd10002, %rd3392, %rd3391;
$L__BB2_197:
	shl.b64 	%rd400, %rd10005, 1;
	shr.u64 	%rd3393, %rd10005, 63;
	add.s64 	%rd3394, %rd10004, %rd3393;
	setp.lt.u64 	%p915, %rd3394, %rd10004;
	selp.u64 	%rd3395, 1, 0, %p915;
	add.s64 	%rd10008, %rd3394, %rd10004;
	setp.lt.u64 	%p916, %rd10008, %rd3394;
	selp.u64 	%rd3396, 1, 0, %p916;
	add.s64 	%rd3397, %rd3396, %rd3395;
	add.s64 	%rd3398, %rd10003, %rd3397;
	setp.lt.u64 	%p917, %rd3398, %rd10003;
	selp.u64 	%rd3399, 1, 0, %p917;
	add.s64 	%rd10007, %rd3398, %rd10003;
	setp.lt.u64 	%p918, %rd10007, %rd3398;
	selp.u64 	%rd3400, 1, 0, %p918;
	add.s64 	%rd3401, %rd3400, %rd3399;
	add.s64 	%rd3402, %rd10002, %rd3401;
	setp.lt.u64 	%p919, %rd3402, %rd10002;
	add.s64 	%rd10006, %rd3402, %rd10002;
	setp.lt.u64 	%p920, %rd10006, %rd3402;
	or.pred  	%p921, %p920, %p919;
	setp.gt.u64 	%p922, %rd10006, %rd6;
	or.pred  	%p923, %p921, %p922;
	@%p923 bra 	$L__BB2_203;
	setp.lt.u64 	%p924, %rd10006, %rd6;
	mov.u64 	%rd10009, %rd400;
	@%p924 bra 	$L__BB2_204;
	setp.gt.u64 	%p925, %rd10007, %rd7;
	@%p925 bra 	$L__BB2_203;
	setp.lt.u64 	%p926, %rd10007, %rd7;
	mov.u64 	%rd10009, %rd400;
	@%p926 bra 	$L__BB2_204;
	setp.gt.u64 	%p927, %rd10008, %rd8;
	@%p927 bra 	$L__BB2_203;
	setp.lt.u64 	%p928, %rd10008, %rd8;
	setp.lt.u64 	%p929, %rd400, %rd9;
	or.pred  	%p930, %p928, %p929;
	mov.u64 	%rd10009, %rd400;
	@%p930 bra 	$L__BB2_204;
$L__BB2_203:
	sub.s64 	%rd10009, %rd400, %rd9;
	setp.lt.u64 	%p931, %rd400, %rd9;
	selp.u64 	%rd3404, 1, 0, %p931;
	sub.s64 	%rd3405, %rd10008, %rd8;
	setp.lt.u64 	%p932, %rd10008, %rd8;
	selp.s64 	%rd3406, -1, 0, %p931;
	add.s64 	%rd10008, %rd3405, %rd3406;
	setp.lt.u64 	%p933, %rd3405, %rd3404;
	or.pred  	%p934, %p932, %p933;
	selp.u64 	%rd3407, 1, 0, %p934;
	sub.s64 	%rd3408, %rd10007, %rd7;
	setp.lt.u64 	%p935, %rd10007, %rd7;
	selp.s64 	%rd3409, -1, 0, %p934;
	add.s64 	%rd10007, %rd3408, %rd3409;
	setp.lt.u64 	%p936, %rd3408, %rd3407;
	or.pred  	%p937, %p935, %p936;
	selp.s64 	%rd3410, -1, 0, %p937;
	sub.s64 	%rd3411, %rd10006, %rd6;
	add.s64 	%rd10006, %rd3411, %rd3410;
$L__BB2_204:
	setp.gt.u64 	%p938, %rd9994, %rd10006;
	@%p938 bra 	$L__BB2_210;
	setp.lt.u64 	%p939, %rd9994, %rd10006;
	@%p939 bra 	$L__BB2_211;
	setp.gt.u64 	%p940, %rd9995, %rd10007;
	@%p940 bra 	$L__BB2_210;
	setp.lt.u64 	%p941, %rd9995, %rd10007;
	@%p941 bra 	$L__BB2_211;
	setp.gt.u64 	%p942, %rd9996, %rd10008;
	@%p942 bra 	$L__BB2_210;
	setp.lt.u64 	%p943, %rd9996, %rd10008;
	setp.lt.u64 	%p944, %rd9997, %rd10009;
	or.pred  	%p945, %p943, %p944;
	@%p945 bra 	$L__BB2_211;
$L__BB2_210:
	setp.lt.u64 	%p958, %rd9997, %rd10009;
	selp.u64 	%rd3433, 1, 0, %p958;
	sub.s64 	%rd3434, %rd9996, %rd10008;
	setp.lt.u64 	%p959, %rd9996, %rd10008;
	selp.s64 	%rd3435, -1, 0, %p958;
	add.s64 	%rd10205, %rd3434, %rd3435;
	setp.lt.u64 	%p960, %rd3434, %rd3433;
	or.pred  	%p961, %p959, %p960;
	selp.u64 	%rd3436, 1, 0, %p961;
	sub.s64 	%rd3437, %rd9995, %rd10007;
	setp.lt.u64 	%p962, %rd9995, %rd10007;
	selp.s64 	%rd3438, -1, 0, %p961;
	add.s64 	%rd10204, %rd3437, %rd3438;
	setp.lt.u64 	%p963, %rd3437, %rd3436;
	or.pred  	%p964, %p962, %p963;
	selp.s64 	%rd3439, -1, 0, %p964;
	sub.s64 	%rd3440, %rd9994, %rd10006;
	add.s64 	%rd10203, %rd3440, %rd3439;
	bra.uni 	$L__BB2_212;
$L__BB2_211:
	add.s64 	%rd415, %rd9997, %rd9;
	setp.lt.u64 	%p946, %rd415, %rd9997;
	selp.u64 	%rd3412, 1, 0, %p946;
	add.s64 	%rd3413, %rd9996, %rd3412;
	setp.lt.u64 	%p947, %rd3413, %rd9996;
	selp.u64 	%rd3414, 1, 0, %p947;
	add.s64 	%rd3415, %rd3413, %rd8;
	setp.lt.u64 	%p948, %rd3415, %rd3413;
	selp.u64 	%rd3416, 1, 0, %p948;
	add.s64 	%rd3417, %rd3416, %rd3414;
	add.s64 	%rd3418, %rd9995, %rd3417;
	setp.lt.u64 	%p949, %rd3418, %rd9995;
	selp.u64 	%rd3419, 1, 0, %p949;
	add.s64 	%rd3420, %rd3418, %rd7;
	setp.lt.u64 	%p950, %rd3420, %rd3418;
	selp.u64 	%rd3421, 1, 0, %p950;
	add.s64 	%rd3422, %rd3421, %rd3419;
	add.s64 	%rd3423, %rd9994, %rd3422;
	add.s64 	%rd3424, %rd3423, %rd6;
	setp.lt.u64 	%p951, %rd415, %rd10009;
	selp.u64 	%rd3425, 1, 0, %p951;
	sub.s64 	%rd3426, %rd3415, %rd10008;
	setp.lt.u64 	%p952, %rd3415, %rd10008;
	selp.s64 	%rd3427, -1, 0, %p951;
	add.s64 	%rd10205, %rd3426, %rd3427;
	setp.lt.u64 	%p953, %rd3426, %rd3425;
	or.pred  	%p954, %p952, %p953;
	selp.u64 	%rd3428, 1, 0, %p954;
	sub.s64 	%rd3429, %rd3420, %rd10007;
	setp.lt.u64 	%p955, %rd3420, %rd10007;
	selp.s64 	%rd3430, -1, 0, %p954;
	add.s64 	%rd10204, %rd3429, %rd3430;
	setp.lt.u64 	%p956, %rd3429, %rd3428;
	or.pred  	%p957, %p955, %p956;
	selp.s64 	%rd3431, -1, 0, %p957;
	sub.s64 	%rd3432, %rd3424, %rd10006;
	add.s64 	%rd10203, %rd3432, %rd3431;
	mov.u64 	%rd9997, %rd415;
$L__BB2_212:
	sub.s64 	%rd10206, %rd9997, %rd10009;
	mul.lo.s64 	%rd424, %rd10210, %rd38;
	mul.hi.u64 	%rd3442, %rd38, %rd10210;
	mul.lo.s64 	%rd3443, %rd10209, %rd38;
	mul.hi.u64 	%rd3444, %rd38, %rd10209;
	add.s64 	%rd3445, %rd3443, %rd3442;
	setp.lt.u64 	%p965, %rd3445, %rd3443;
	selp.u64 	%rd3446, 1, 0, %p965;
	add.s64 	%rd3447, %rd3444, %rd3446;
	mul.lo.s64 	%rd3448, %rd10208, %rd38;
	mul.hi.u64 	%rd3449, %rd38, %rd10208;
	add.s64 	%rd3450, %rd3448, %rd3447;
	setp.lt.u64 	%p966, %rd3450, %rd3448;
	selp.u64 	%rd3451, 1, 0, %p966;
	add.s64 	%rd3452, %rd3449, %rd3451;
	mul.lo.s64 	%rd3453, %rd10207, %rd38;
	mul.hi.u64 	%rd3454, %rd38, %rd10207;
	add.s64 	%rd3455, %rd3453, %rd3452;
	setp.lt.u64 	%p967, %rd3455, %rd3453;
	selp.u64 	%rd3456, 1, 0, %p967;
	add.s64 	%rd3457, %rd3454, %rd3456;
	mul.hi.u64 	%rd3458, %rd37, %rd10210;
	mad.lo.s64 	%rd425, %rd10210, %rd37, %rd3445;
	setp.lt.u64 	%p968, %rd425, %rd3445;
	selp.u64 	%rd3459, 1, 0, %p968;
	add.s64 	%rd3460, %rd3458, %rd3459;
	mul.hi.u64 	%rd3461, %rd37, %rd10209;
	mad.lo.s64 	%rd3462, %rd10209, %rd37, %rd3450;
	setp.lt.u64 	%p969, %rd3462, %rd3450;
	selp.u64 	%rd3463, 1, 0, %p969;
	add.s64 	%rd3464, %rd3462, %rd3460;
	setp.lt.u64 	%p970, %rd3464, %rd3462;
	selp.u64 	%rd3465, 1, 0, %p970;
	add.s64 	%rd3466, %rd3461, %rd3463;
	add.s64 	%rd3467, %rd3466, %rd3465;
	mul.hi.u64 	%rd3468, %rd37, %rd10208;
	mad.lo.s64 	%rd3469, %rd10208, %rd37, %rd3455;
	setp.lt.u64 	%p971, %rd3469, %rd3455;
	selp.u64 	%rd3470, 1, 0, %p971;
	add.s64 	%rd3471, %rd3469, %rd3467;
	setp.lt.u64 	%p972, %rd3471, %rd3469;
	selp.u64 	%rd3472, 1, 0, %p972;
	add.s64 	%rd3473, %rd3468, %rd3470;
	add.s64 	%rd3474, %rd3473, %rd3472;
	mul.hi.u64 	%rd3475, %rd37, %rd10207;
	mad.lo.s64 	%rd3476, %rd10207, %rd37, %rd3457;
	setp.lt.u64 	%p973, %rd3476, %rd3457;
	selp.u64 	%rd3477, 1, 0, %p973;
	add.s64 	%rd3478, %rd3476, %rd3474;
	setp.lt.u64 	%p974, %rd3478, %rd3476;
	selp.u64 	%rd3479, 1, 0, %p974;
	add.s64 	%rd3480, %rd3475, %rd3477;
	add.s64 	%rd3481, %rd3480, %rd3479;
	mul.hi.u64 	%rd3482, %rd36, %rd10210;
	mad.lo.s64 	%rd426, %rd10210, %rd36, %rd3464;
	setp.lt.u64 	%p975, %rd426, %rd3464;
	selp.u64 	%rd3483, 1, 0, %p975;
	add.s64 	%rd3484, %rd3482, %rd3483;
	mul.hi.u64 	%rd3485, %rd36, %rd10209;
	mad.lo.s64 	%rd3486, %rd10209, %rd36, %rd3471;
	setp.lt.u64 	%p976, %rd3486, %rd3471;
	selp.u64 	%rd3487, 1, 0, %p976;
	add.s64 	%rd3488, %rd3486, %rd3484;
	setp.lt.u64 	%p977, %rd3488, %rd3486;
	selp.u64 	%rd3489, 1, 0, %p977;
	add.s64 	%rd3490, %rd3485, %rd3487;
	add.s64 	%rd3491, %rd3490, %rd3489;
	mul.hi.u64 	%rd3492, %rd36, %rd10208;
	mad.lo.s64 	%rd3493, %rd10208, %rd36, %rd3478;
	setp.lt.u64 	%p978, %rd3493, %rd3478;
	selp.u64 	%rd3494, 1, 0, %p978;
	add.s64 	%rd3495, %rd3493, %rd3491;
	setp.lt.u64 	%p979, %rd3495, %rd3493;
	selp.u64 	%rd3496, 1, 0, %p979;
	add.s64 	%rd3497, %rd3492, %rd3494;
	add.s64 	%rd3498, %rd3497, %rd3496;
	mul.hi.u64 	%rd3499, %rd36, %rd10207;
	mad.lo.s64 	%rd3500, %rd10207, %rd36, %rd3481;
	setp.lt.u64 	%p980, %rd3500, %rd3481;
	selp.u64 	%rd3501, 1, 0, %p980;
	add.s64 	%rd3502, %rd3500, %rd3498;
	setp.lt.u64 	%p981, %rd3502, %rd3500;
	selp.u64 	%rd3503, 1, 0, %p981;
	add.s64 	%rd3504, %rd3499, %rd3501;
	add.s64 	%rd3505, %rd3504, %rd3503;
	mul.hi.u64 	%rd3506, %rd35, %rd10210;
	mad.lo.s64 	%rd427, %rd10210, %rd35, %rd3488;
	setp.lt.u64 	%p982, %rd427, %rd3488;
	selp.u64 	%rd3507, 1, 0, %p982;
	add.s64 	%rd3508, %rd3506, %rd3507;
	mul.hi.u64 	%rd3509, %rd35, %rd10209;
	mad.lo.s64 	%rd3510, %rd10209, %rd35, %rd3495;
	setp.lt.u64 	%p983, %rd3510, %rd3495;
	selp.u64 	%rd3511, 1, 0, %p983;
	add.s64 	%rd3512, %rd3510, %rd3508;
	setp.lt.u64 	%p984, %rd3512, %rd3510;
	selp.u64 	%rd3513, 1, 0, %p984;
	add.s64 	%rd3514, %rd3509, %rd3511;
	add.s64 	%rd3515, %rd3514, %rd3513;
	mul.hi.u64 	%rd3516, %rd35, %rd10208;
	mad.lo.s64 	%rd3517, %rd10208, %rd35, %rd3502;
	setp.lt.u64 	%p985, %rd3517, %rd3502;
	selp.u64 	%rd3518, 1, 0, %p985;
	add.s64 	%rd3519, %rd3517, %rd3515;
	setp.lt.u64 	%p986, %rd3519, %rd3517;
	selp.u64 	%rd3520, 1, 0, %p986;
	add.s64 	%rd3521, %rd3516, %rd3518;
	add.s64 	%rd3522, %rd3521, %rd3520;
	mul.hi.u64 	%rd3523, %rd35, %rd10207;
	mad.lo.s64 	%rd3524, %rd10207, %rd35, %rd3505;
	setp.lt.u64 	%p987, %rd3524, %rd3505;
	selp.u64 	%rd3525, 1, 0, %p987;
	add.s64 	%rd3526, %rd3524, %rd3522;
	setp.lt.u64 	%p988, %rd3526, %rd3524;
	selp.u64 	%rd3527, 1, 0, %p988;
	add.s64 	%rd3528, %rd3523, %rd3525;
	add.s64 	%rd3529, %rd3528, %rd3527;
	shl.b64 	%rd3530, %rd3512, 32;
	mov.b64 	{%r186, %r187}, %rd3512;
	mov.b64 	{%r188, %r189}, %rd3519;
	mov.b64 	%rd3531, {%r187, %r188};
	mov.b64 	{%r190, %r191}, %rd3526;
	mov.b64 	%rd3532, {%r189, %r190};
	mov.b64 	{%r192, %r193}, %rd3529;
	mov.b64 	%rd3533, {%r191, %r192};
	shr.u64 	%rd3534, %rd3529, 32;
	mul.lo.s64 	%rd3535, %rd3512, 977;
	mov.b64 	%rd3536, 977;
	mul.hi.u64 	%rd3537, %rd3512, %rd3536;
	mul.lo.s64 	%rd3538, %rd3519, 977;
	mul.hi.u64 	%rd3539, %rd3519, %rd3536;
	add.s64 	%rd3540, %rd3538, %rd3537;
	setp.lt.u64 	%p989, %rd3540, %rd3538;
	selp.u64 	%rd3541, 1, 0, %p989;
	add.s64 	%rd3542, %rd3539, %rd3541;
	mul.lo.s64 	%rd3543, %rd3526, 977;
	mul.hi.u64 	%rd3544, %rd3526, %rd3536;
	add.s64 	%rd3545, %rd3543, %rd3542;
	setp.lt.u64 	%p990, %rd3545, %rd3543;
	selp.u64 	%rd3546, 1, 0, %p990;
	add.s64 	%rd3547, %rd3544, %rd3546;
	mul.lo.s64 	%rd3548, %rd3529, 977;
	mul.hi.u64 	%rd3549, %rd3529, %rd3536;
	add.s64 	%rd3550, %rd3548, %rd3547;
	setp.lt.u64 	%p991, %rd3550, %rd3548;
	selp.u64 	%rd3551, 1, 0, %p991;
	add.s64 	%rd3552, %rd3549, %rd3551;
	add.s64 	%rd10018, %rd3535, %rd3530;
	setp.lt.u64 	%p992, %rd10018, %rd3535;
	selp.u64 	%rd3553, 1, 0, %p992;
	add.s64 	%rd3554, %rd3540, %rd3531;
	setp.lt.u64 	%p993, %rd3554, %rd3540;
	add.s64 	%rd10017, %rd3554, %rd3553;
	setp.lt.u64 	%p994, %rd10017, %rd3554;
	or.pred  	%p995, %p993, %p994;
	selp.u64 	%rd3555, 1, 0, %p995;
	add.s64 	%rd3556, %rd3545, %rd3532;
	setp.lt.u64 	%p996, %rd3556, %rd3545;
	add.s64 	%rd10016, %rd3556, %rd3555;
	setp.lt.u64 	%p997, %rd10016, %rd3556;
	or.pred  	%p998, %p996, %p997;
	selp.u64 	%rd3557, 1, 0, %p998;
	add.s64 	%rd3558, %rd3550, %rd3533;
	setp.lt.u64 	%p999, %rd3558, %rd3550;
	add.s64 	%rd10015, %rd3558, %rd3557;
	setp.lt.u64 	%p1000, %rd10015, %rd3558;
	or.pred  	%p1001, %p999, %p1000;
	selp.u64 	%rd3559, 1, 0, %p1001;
	add.s64 	%rd3560, %rd3552, %rd3534;
	add.s64 	%rd432, %rd3560, %rd3559;
	setp.eq.s64 	%p1002, %rd432, 0;
	mov.b64 	%rd10014, 0;
	@%p1002 bra 	$L__BB2_214;
	shl.b64 	%rd3561, %rd432, 32;
	shr.u64 	%rd3562, %rd432, 32;
	mov.b64 	%rd3563, 977;
	mul.hi.u64 	%rd3564, %rd432, %rd3563;
	mad.lo.s64 	%rd3565, %rd432, 977, %rd3561;
	setp.lt.u64 	%p1003, %rd3565, %rd3561;
	selp.u64 	%rd3566, 1, 0, %p1003;
	add.s64 	%rd10018, %rd3565, %rd10018;
	setp.lt.u64 	%p1004, %rd10018, %rd3565;
	selp.u64 	%rd3567, 1, 0, %p1004;
	add.s64 	%rd3568, %rd3567, %rd3566;
	add.s64 	%rd3569, %rd3562, %rd3564;
	setp.lt.u64 	%p1005, %rd3569, %rd3562;
	selp.u64 	%rd3570, 1, 0, %p1005;
	add.s64 	%rd3571, %rd10017, %rd3569;
	add.s64 	%rd3572, %rd3571, %rd3568;
	setp.lt.u64 	%p1006, %rd3572, %rd10017;
	not.b64 	%rd3573, %rd3569;
	setp.gt.u64 	%p1007, %rd3568, %rd3573;
	or.pred  	%p1008, %p1007, %p1006;
	selp.u64 	%rd3574, 1, 0, %p1008;
	add.s64 	%rd3575, %rd10016, %rd3570;
	add.s64 	%rd435, %rd3575, %rd3574;
	setp.lt.u64 	%p1009, %rd435, %rd10016;
	selp.u64 	%rd3576, 1, 0, %p1009;
	add.s64 	%rd436, %rd10015, %rd3576;
	setp.lt.u64 	%p1010, %rd436, %rd10015;
	selp.u64 	%rd10014, 1, 0, %p1010;
	mov.u64 	%rd10015, %rd436;
	mov.u64 	%rd10016, %rd435;
	mov.u64 	%rd10017, %rd3572;
$L__BB2_214:
	add.s64 	%rd10022, %rd10018, %rd424;
	setp.lt.u64 	%p1011, %rd10022, %rd10018;
	selp.u64 	%rd3577, 1, 0, %p1011;
	add.s64 	%rd3578, %rd10017, %rd425;
	setp.lt.u64 	%p1012, %rd3578, %rd10017;
	add.s64 	%rd10021, %rd3578, %rd3577;
	setp.lt.u64 	%p1013, %rd10021, %rd3578;
	or.pred  	%p1014, %p1012, %p1013;
	selp.u64 	%rd3579, 1, 0, %p1014;
	add.s64 	%rd3580, %rd10016, %rd426;
	setp.lt.u64 	%p1015, %rd3580, %rd10016;
	add.s64 	%rd10020, %rd3580, %rd3579;
	setp.lt.u64 	%p1016, %rd10020, %rd3580;
	or.pred  	%p1017, %p1015, %p1016;
	selp.u64 	%rd3581, 1, 0, %p1017;
	add.s64 	%rd3582, %rd10015, %rd427;
	setp.lt.u64 	%p1018, %rd3582, %rd10015;
	add.s64 	%rd10019, %rd3582, %rd3581;
	setp.lt.u64 	%p1019, %rd10019, %rd3582;
	or.pred  	%p1020, %p1018, %p1019;
	selp.u64 	%rd3584, 1, 0, %p1020;
	add.s64 	%rd447, %rd10014, %rd3584;
	setp.ne.s64 	%p1021, %rd447, 0;
	setp.gt.u64 	%p1022, %rd10019, %rd6;
	or.pred  	%p1023, %p1021, %p1022;
	@%p1023 bra 	$L__BB2_220;
	setp.lt.u64 	%p1024, %rd10019, %rd6;
	@%p1024 bra 	$L__BB2_233;
	setp.gt.u64 	%p1025, %rd10020, %rd7;
	@%p1025 bra 	$L__BB2_220;
	setp.lt.u64 	%p1026, %rd10020, %rd7;
	@%p1026 bra 	$L__BB2_233;
	setp.gt.u64 	%p1027, %rd10021, %rd8;
	@%p1027 bra 	$L__BB2_220;
	setp.lt.u64 	%p1028, %rd10021, %rd8;
	setp.lt.u64 	%p1029, %rd10022, %rd9;
	or.pred  	%p1030, %p1028, %p1029;
	@%p1030 bra 	$L__BB2_233;
$L__BB2_220:
	sub.s64 	%rd448, %rd10022, %rd9;
	setp.lt.u64 	%p1031, %rd10022, %rd9;
	selp.u64 	%rd3585, 1, 0, %p1031;
	sub.s64 	%rd3586, %rd10021, %rd8;
	setp.lt.u64 	%p1032, %rd10021, %rd8;
	selp.s64 	%rd3587, -1, 0, %p1031;
	add.s64 	%rd10021, %rd3586, %rd3587;
	setp.lt.u64 	%p1033, %rd3586, %rd3585;
	or.pred  	%p1034, %p1032, %p1033;
	selp.u64 	%rd3588, 1, 0, %p1034;
	sub.s64 	%rd3589, %rd10020, %rd7;
	setp.lt.u64 	%p1035, %rd10020, %rd7;
	selp.s64 	%rd3590, -1, 0, %p1034;
	add.s64 	%rd10020, %rd3589, %rd3590;
	setp.lt.u64 	%p1036, %rd3589, %rd3588;
	or.pred  	%p1037, %p1035, %p1036;
	selp.u64 	%rd3591, 1, 0, %p1037;
	sub.s64 	%rd3592, %rd10019, %rd6;
	setp.lt.u64 	%p1038, %rd10019, %rd6;
	selp.s64 	%rd3593, -1, 0, %p1037;
	add.s64 	%rd10019, %rd3592, %rd3593;
	setp.lt.u64 	%p1039, %rd3592, %rd3591;
	or.pred  	%p1040, %p1038, %p1039;
	selp.s64 	%rd3594, -1, 0, %p1040;
	add.s64 	%rd452, %rd447, %rd3594;
	setp.ne.s64 	%p1041, %rd452, 0;
	setp.gt.u64 	%p1042, %rd10019, %rd6;
	or.pred  	%p1043, %p1041, %p1042;
	@%p1043 bra 	$L__BB2_226;
	setp.lt.u64 	%p1044, %rd10019, %rd6;
	mov.u64 	%rd10022, %rd448;
	@%p1044 bra 	$L__BB2_233;
	setp.gt.u64 	%p1045, %rd10020, %rd7;
	@%p1045 bra 	$L__BB2_226;
	setp.lt.u64 	%p1046, %rd10020, %rd7;
	mov.u64 	%rd10022, %rd448;
	@%p1046 bra 	$L__BB2_233;
	setp.gt.u64 	%p1047, %rd10021, %rd8;
	@%p1047 bra 	$L__BB2_226;
	setp.lt.u64 	%p1048, %rd10021, %rd8;
	setp.lt.u64 	%p1049, %rd448, %rd9;
	or.pred  	%p1050, %p1048, %p1049;
	mov.u64 	%rd10022, %rd448;
	@%p1050 bra 	$L__BB2_233;
$L__BB2_226:
	sub.s64 	%rd453, %rd448, %rd9;
	setp.lt.u64 	%p1051, %rd448, %rd9;
	selp.u64 	%rd3595, 1, 0, %p1051;
	sub.s64 	%rd3596, %rd10021, %rd8;
	setp.lt.u64 	%p1052, %rd10021, %rd8;
	selp.s64 	%rd3597, -1, 0, %p1051;
	add.s64 	%rd10021, %rd3596, %rd3597;
	setp.lt.u64 	%p1053, %rd3596, %rd3595;
	or.pred  	%p1054, %p1052, %p1053;
	selp.u64 	%rd3598, 1, 0, %p1054;
	sub.s64 	%rd3599, %rd10020, %rd7;
	setp.lt.u64 	%p1055, %rd10020, %rd7;
	selp.s64 	%rd3600, -1, 0, %p1054;
	add.s64 	%rd10020, %rd3599, %rd3600;
	setp.lt.u64 	%p1056, %rd3599, %rd3598;
	or.pred  	%p1057, %p1055, %p1056;
	selp.u64 	%rd3601, 1, 0, %p1057;
	sub.s64 	%rd3602, %rd10019, %rd6;
	setp.lt.u64 	%p1058, %rd10019, %rd6;
	selp.s64 	%rd3603, -1, 0, %p1057;
	add.s64 	%rd10019, %rd3602, %rd3603;
	setp.lt.u64 	%p1059, %rd3602, %rd3601;
	or.pred  	%p1060, %p1058, %p1059;
	selp.u64 	%rd3604, 1, 0, %p1060;
	setp.ne.s64 	%p1061, %rd452, %rd3604;
	setp.gt.u64 	%p1062, %rd10019, %rd6;
	or.pred  	%p1063, %p1061, %p1062;
	@%p1063 bra 	$L__BB2_232;
	setp.lt.u64 	%p1064, %rd10019, %rd6;
	mov.u64 	%rd10022, %rd453;
	@%p1064 bra 	$L__BB2_233;
	setp.gt.u64 	%p1065, %rd10020, %rd7;
	@%p1065 bra 	$L__BB2_232;
	setp.lt.u64 	%p1066, %rd10020, %rd7;
	mov.u64 	%rd10022, %rd453;
	@%p1066 bra 	$L__BB2_233;
	setp.gt.u64 	%p1067, %rd10021, %rd8;
	@%p1067 bra 	$L__BB2_232;
	setp.lt.u64 	%p1068, %rd10021, %rd8;
	setp.lt.u64 	%p1069, %rd453, %rd9;
	or.pred  	%p1070, %p1068, %p1069;
	mov.u64 	%rd10022, %rd453;
	@%p1070 bra 	$L__BB2_233;
$L__BB2_232:
	sub.s64 	%rd10022, %rd453, %rd9;
	setp.lt.u64 	%p1071, %rd453, %rd9;
	selp.u64 	%rd3605, 1, 0, %p1071;
	sub.s64 	%rd3606, %rd10021, %rd8;
	setp.lt.u64 	%p1072, %rd10021, %rd8;
	selp.s64 	%rd3607, -1, 0, %p1071;
	add.s64 	%rd10021, %rd3606, %rd3607;
	setp.lt.u64 	%p1073, %rd3606, %rd3605;
	or.pred  	%p1074, %p1072, %p1073;
	selp.u64 	%rd3608, 1, 0, %p1074;
	sub.s64 	%rd3609, %rd10020, %rd7;
	setp.lt.u64 	%p1075, %rd10020, %rd7;
	selp.s64 	%rd3610, -1, 0, %p1074;
	add.s64 	%rd10020, %rd3609, %rd3610;
	setp.lt.u64 	%p1076, %rd3609, %rd3608;
	or.pred  	%p1077, %p1075, %p1076;
	selp.s64 	%rd3611, -1, 0, %p1077;
	sub.s64 	%rd3612, %rd10019, %rd6;
	add.s64 	%rd10019, %rd3612, %rd3611;
$L__BB2_233:
	shl.b64 	%rd465, %rd10022, 1;
	shr.u64 	%rd3613, %rd10022, 63;
	add.s64 	%rd3614, %rd10021, %rd3613;
	setp.lt.u64 	%p1078, %rd3614, %rd10021;
	selp.u64 	%rd3615, 1, 0, %p1078;
	add.s64 	%rd10209, %rd3614, %rd10021;
	setp.lt.u64 	%p1079, %rd10209, %rd3614;
	selp.u64 	%rd3616, 1, 0, %p1079;
	add.s64 	%rd3617, %rd3616, %rd3615;
	add.s64 	%rd3618, %rd10020, %rd3617;
	setp.lt.u64 	%p1080, %rd3618, %rd10020;
	selp.u64 	%rd3619, 1, 0, %p1080;
	add.s64 	%rd10208, %rd3618, %rd10020;
	setp.lt.u64 	%p1081, %rd10208, %rd3618;
	selp.u64 	%rd3620, 1, 0, %p1081;
	add.s64 	%rd3621, %rd3620, %rd3619;
	add.s64 	%rd3622, %rd10019, %rd3621;
	setp.lt.u64 	%p1082, %rd3622, %rd10019;
	add.s64 	%rd10207, %rd3622, %rd10019;
	setp.lt.u64 	%p1083, %rd10207, %rd3622;
	or.pred  	%p1084, %p1083, %p1082;
	setp.gt.u64 	%p1085, %rd10207, %rd6;
	or.pred  	%p1086, %p1084, %p1085;
	@%p1086 bra 	$L__BB2_239;
	setp.lt.u64 	%p1087, %rd10207, %rd6;
	mov.u64 	%rd10210, %rd465;
	@%p1087 bra 	$L__BB2_240;
	setp.gt.u64 	%p1088, %rd10208, %rd7;
	@%p1088 bra 	$L__BB2_239;
	setp.lt.u64 	%p1089, %rd10208, %rd7;
	mov.u64 	%rd10210, %rd465;
	@%p1089 bra 	$L__BB2_240;
	setp.gt.u64 	%p1090, %rd10209, %rd8;
	@%p1090 bra 	$L__BB2_239;
	setp.lt.u64 	%p1091, %rd10209, %rd8;
	setp.lt.u64 	%p1092, %rd465, %rd9;
	or.pred  	%p1093, %p1091, %p1092;
	mov.u64 	%rd10210, %rd465;
	@%p1093 bra 	$L__BB2_240;
$L__BB2_239:
	sub.s64 	%rd10210, %rd465, %rd9;
	setp.lt.u64 	%p1094, %rd465, %rd9;
	selp.u64 	%rd3624, 1, 0, %p1094;
	sub.s64 	%rd3625, %rd10209, %rd8;
	setp.lt.u64 	%p1095, %rd10209, %rd8;
	selp.s64 	%rd3626, -1, 0, %p1094;
	add.s64 	%rd10209, %rd3625, %rd3626;
	setp.lt.u64 	%p1096, %rd3625, %rd3624;
	or.pred  	%p1097, %p1095, %p1096;
	selp.u64 	%rd3627, 1, 0, %p1097;
	sub.s64 	%rd3628, %rd10208, %rd7;
	setp.lt.u64 	%p1098, %rd10208, %rd7;
	selp.s64 	%rd3629, -1, 0, %p1097;
	add.s64 	%rd10208, %rd3628, %rd3629;
	setp.lt.u64 	%p1099, %rd3628, %rd3627;
	or.pred  	%p1100, %p1098, %p1099;
	selp.s64 	%rd3630, -1, 0, %p1100;
	sub.s64 	%rd3631, %rd10207, %rd6;
	add.s64 	%rd10207, %rd3631, %rd3630;
$L__BB2_240:
	setp.eq.s64 	%p1101, %rd43, 0;
	mov.b16 	%rs39, 1;
	@%p1101 bra 	$L__BB2_651;
	mul.lo.s64 	%rd3633, %rd10209, %rd10210;
	mul.hi.u64 	%rd3634, %rd10210, %rd10209;
	mul.lo.s64 	%rd3635, %rd10208, %rd10210;
	mul.hi.u64 	%rd3636, %rd10210, %rd10208;
	add.s64 	%rd3637, %rd3635, %rd3634;
	setp.lt.u64 	%p1102, %rd3637, %rd3635;
	selp.u64 	%rd3638, 1, 0, %p1102;
	add.s64 	%rd3639, %rd3636, %rd3638;
	mul.lo.s64 	%rd3640, %rd10207, %rd10210;
	mul.hi.u64 	%rd3641, %rd10210, %rd10207;
	add.s64 	%rd3642, %rd3640, %rd3639;
	setp.lt.u64 	%p1103, %rd3642, %rd3640;
	selp.u64 	%rd3643, 1, 0, %p1103;
	add.s64 	%rd3644, %rd3641, %rd3643;
	mul.hi.u64 	%rd3645, %rd10209, %rd10208;
	mad.lo.s64 	%rd3646, %rd10208, %rd10209, %rd3642;
	setp.lt.u64 	%p1104, %rd3646, %rd3642;
	selp.u64 	%rd3647, 1, 0, %p1104;
	add.s64 	%rd3648, %rd3645, %rd3647;
	mul.hi.u64 	%rd3649, %rd10209, %rd10207;
	mad.lo.s64 	%rd3650, %rd10207, %rd10209, %rd3644;
	setp.lt.u64 	%p1105, %rd3650, %rd3644;
	selp.u64 	%rd3651, 1, 0, %p1105;
	add.s64 	%rd3652, %rd3650, %rd3648;
	setp.lt.u64 	%p1106, %rd3652, %rd3650;
	selp.u64 	%rd3653, 1, 0, %p1106;
	add.s64 	%rd3654, %rd3649, %rd3651;
	add.s64 	%rd3655, %rd3654, %rd3653;
	mul.hi.u64 	%rd3656, %rd10208, %rd10207;
	mad.lo.s64 	%rd3657, %rd10207, %rd10208, %rd3655;
	setp.lt.u64 	%p1107, %rd3657, %rd3655;
	selp.u64 	%rd3658, 1, 0, %p1107;
	add.s64 	%rd3659, %rd3656, %rd3658;
	shl.b64 	%rd3660, %rd3633, 1;
	mov.b64 	{%r194, %r195}, %rd3633;
	mov.b64 	{%r196, %r197}, %rd3637;
	shf.l.wrap.b32 	%r198, %r195, %r196, 1;
	shf.l.wrap.b32 	%r199, %r196, %r197, 1;
	mov.b64 	%rd3661, {%r198, %r199};
	mov.b64 	{%r200, %r201}, %rd3646;
	shf.l.wrap.b32 	%r202, %r197, %r200, 1;
	shf.l.wrap.b32 	%r203, %r200, %r201, 1;
	mov.b64 	%rd3662, {%r202, %r203};
	mov.b64 	{%r204, %r205}, %rd3652;
	shf.l.wrap.b32 	%r206, %r201, %r204, 1;
	shf.l.wrap.b32 	%r207, %r204, %r205, 1;
	mov.b64 	%rd3663, {%r206, %r207};
	mov.b64 	{%r208, %r209}, %rd3657;
	shf.l.wrap.b32 	%r210, %r205, %r208, 1;
	shf.l.wrap.b32 	%r211, %r208, %r209, 1;
	mov.b64 	%rd3664, {%r210, %r211};
	shr.u64 	%rd3665, %rd3659, 63;
	mov.b64 	{%r212, %r213}, %rd3659;
	shf.l.wrap.b32 	%r214, %r209, %r212, 1;
	shf.l.wrap.b32 	%r215, %r212, %r213, 1;
	mov.b64 	%rd3666, {%r214, %r215};
	mul.hi.u64 	%rd3667, %rd10210, %rd10210;
	mul.hi.u64 	%rd3668, %rd10209, %rd10209;
	mul.hi.u64 	%rd3669, %rd10208, %rd10208;
	mul.hi.u64 	%rd3670, %rd10207, %rd10207;
	add.s64 	%rd477, %rd3660, %rd3667;
	setp.lt.u64 	%p1108, %rd477, %rd3660;
	selp.u64 	%rd3671, 1, 0, %p1108;
	mad.lo.s64 	%rd3672, %rd10209, %rd10209, %rd3661;
	setp.lt.u64 	%p1109, %rd3672, %rd3661;
	add.s64 	%rd478, %rd3672, %rd3671;
	setp.lt.u64 	%p1110, %rd478, %rd3672;
	or.pred  	%p1111, %p1109, %p1110;
	selp.u64 	%rd3673, 1, 0, %p1111;
	add.s64 	%rd3674, %rd3662, %rd3668;
	setp.lt.u64 	%p1112, %rd3674, %rd3662;
	add.s64 	%rd479, %rd3674, %rd3673;
	setp.lt.u64 	%p1113, %rd479, %rd3674;
	or.pred  	%p1114, %p1112, %p1113;
	selp.u64 	%rd3675, 1, 0, %p1114;
	mad.lo.s64 	%rd3676, %rd10208, %rd10208, %rd3663;
	setp.lt.u64 	%p1115, %rd3676, %rd3663;
	add.s64 	%rd3677, %rd3676, %rd3675;
	setp.lt.u64 	%p1116, %rd3677, %rd3676;
	or.pred  	%p1117, %p1115, %p1116;
	selp.u64 	%rd3678, 1, 0, %p1117;
	add.s64 	%rd3679, %rd3664, %rd3669;
	setp.lt.u64 	%p1118, %rd3679, %rd3664;
	add.s64 	%rd3680, %rd3679, %rd3678;
	setp.lt.u64 	%p1119, %rd3680, %rd3679;
	or.pred  	%p1120, %p1118, %p1119;
	selp.u64 	%rd3681, 1, 0, %p1120;
	mad.lo.s64 	%rd3682, %rd10207, %rd10207, %rd3666;
	setp.lt.u64 	%p1121, %rd3682, %rd3666;
	add.s64 	%rd3683, %rd3682, %rd3681;
	setp.lt.u64 	%p1122, %rd3683, %rd3682;
	or.pred  	%p1123, %p1121, %p1122;
	selp.u64 	%rd3684, 1, 0, %p1123;
	add.s64 	%rd3685, %rd3665, %rd3670;
	add.s64 	%rd3686, %rd3685, %rd3684;
	shl.b64 	%rd3687, %rd3677, 32;
	mov.b64 	{%r216, %r217}, %rd3677;
	mov.b64 	{%r218, %r219}, %rd3680;
	mov.b64 	%rd3688, {%r217, %r218};
	mov.b64 	{%r220, %r221}, %rd3683;
	mov.b64 	%rd3689, {%r219, %r220};
	mov.b64 	{%r222, %r223}, %rd3686;
	mov.b64 	%rd3690, {%r221, %r222};
	shr.u64 	%rd3691, %rd3686, 32;
	mul.lo.s64 	%rd3692, %rd3677, 977;
	mov.b64 	%rd3693, 977;
	mul.hi.u64 	%rd3694, %rd3677, %rd3693;
	mul.lo.s64 	%rd3695, %rd3680, 977;
	mul.hi.u64 	%rd3696, %rd3680, %rd3693;
	add.s64 	%rd3697, %rd3695, %rd3694;
	setp.lt.u64 	%p1124, %rd3697, %rd3695;
	selp.u64 	%rd3698, 1, 0, %p1124;
	add.s64 	%rd3699, %rd3696, %rd3698;
	mul.lo.s64 	%rd3700, %rd3683, 977;
	mul.hi.u64 	%rd3701, %rd3683, %rd3693;
	add.s64 	%rd3702, %rd3700, %rd3699;
	setp.lt.u64 	%p1125, %rd3702, %rd3700;
	selp.u64 	%rd3703, 1, 0, %p1125;
	add.s64 	%rd3704, %rd3701, %rd3703;
	mul.lo.s64 	%rd3705, %rd3686, 977;
	mul.hi.u64 	%rd3706, %rd3686, %rd3693;
	add.s64 	%rd3707, %rd3705, %rd3704;
	setp.lt.u64 	%p1126, %rd3707, %rd3705;
	selp.u64 	%rd3708, 1, 0, %p1126;
	add.s64 	%rd3709, %rd3706, %rd3708;
	add.s64 	%rd10031, %rd3692, %rd3687;
	setp.lt.u64 	%p1127, %rd10031, %rd3692;
	selp.u64 	%rd3710, 1, 0, %p1127;
	add.s64 	%rd3711, %rd3697, %rd3688;
	setp.lt.u64 	%p1128, %rd3711, %rd3697;
	add.s64 	%rd10030, %rd3711, %rd3710;
	setp.lt.u64 	%p1129, %rd10030, %rd3711;
	or.pred  	%p1130, %p1128, %p1129;
	selp.u64 	%rd3712, 1, 0, %p1130;
	add.s64 	%rd3713, %rd3702, %rd3689;
	setp.lt.u64 	%p1131, %rd3713, %rd3702;
	add.s64 	%rd10029, %rd3713, %rd3712;
	setp.lt.u64 	%p1132, %rd10029, %rd3713;
	or.pred  	%p1133, %p1131, %p1132;
	selp.u64 	%rd3714, 1, 0, %p1133;
	add.s64 	%rd3715, %rd3707, %rd3690;
	setp.lt.u64 	%p1134, %rd3715, %rd3707;
	add.s64 	%rd10028, %rd3715, %rd3714;
	setp.lt.u64 	%p1135, %rd10028, %rd3715;
	or.pred  	%p1136, %p1134, %p1135;
	selp.u64 	%rd3716, 1, 0, %p1136;
	add.s64 	%rd3717, %rd3709, %rd3691;
	add.s64 	%rd484, %rd3717, %rd3716;
	setp.eq.s64 	%p1137, %rd484, 0;
	mov.b64 	%rd10027, 0;
	@%p1137 bra 	$L__BB2_243;
	shl.b64 	%rd3718, %rd484, 32;
	shr.u64 	%rd3719, %rd484, 32;
	mov.b64 	%rd3720, 977;
	mul.hi.u64 	%rd3721, %rd484, %rd3720;
	mad.lo.s64 	%rd3722, %rd484, 977, %rd3718;
	setp.lt.u64 	%p1138, %rd3722, %rd3718;
	selp.u64 	%rd3723, 1, 0, %p1138;
	add.s64 	%rd10031, %rd3722, %rd10031;
	setp.lt.u64 	%p1139, %rd10031, %rd3722;
	selp.u64 	%rd3724, 1, 0, %p1139;
	add.s64 	%rd3725, %rd3724, %rd3723;
	add.s64 	%rd3726, %rd3719, %rd3721;
	setp.lt.u64 	%p1140, %rd3726, %rd3719;
	selp.u64 	%rd3727, 1, 0, %p1140;
	add.s64 	%rd3728, %rd10030, %rd3726;
	add.s64 	%rd3729, %rd3728, %rd3725;
	setp.lt.u64 	%p1141, %rd3729, %rd10030;
	not.b64 	%rd3730, %rd3726;
	setp.gt.u64 	%p1142, %rd3725, %rd3730;
	or.pred  	%p1143, %p1142, %p1141;
	selp.u64 	%rd3731, 1, 0, %p1143;
	add.s64 	%rd3732, %rd10029, %rd3727;
	add.s64 	%rd487, %rd3732, %rd3731;
	setp.lt.u64 	%p1144, %rd487, %rd10029;
	selp.u64 	%rd3733, 1, 0, %p1144;
	add.s64 	%rd488, %rd10028, %rd3733;
	setp.lt.u64 	%p1145, %rd488, %rd10028;
	selp.u64 	%rd10027, 1, 0, %p1145;
	mov.u64 	%rd10028, %rd488;
	mov.u64 	%rd10029, %rd487;
	mov.u64 	%rd10030, %rd3729;
$L__BB2_243:
	mad.lo.s64 	%rd10035, %rd10210, %rd10210, %rd10031;
	setp.lt.u64 	%p1146, %rd10035, %rd10031;
	selp.u64 	%rd3734, 1, 0, %p1146;
	add.s64 	%rd3735, %rd10030, %rd477;
	setp.lt.u64 	%p1147, %rd3735, %rd10030;
	add.s64 	%rd10034, %rd3735, %rd3734;
	setp.lt.u64 	%p1148, %rd10034, %rd3735;
	or.pred  	%p1149, %p1147, %p1148;
	selp.u64 	%rd3736, 1, 0, %p1149;
	add.s64 	%rd3737, %rd10029, %rd478;
	setp.lt.u64 	%p1150, %rd3737, %rd10029;
	add.s64 	%rd10033, %rd3737, %rd3736;
	setp.lt.u64 	%p1151, %rd10033, %rd3737;
	or.pred  	%p1152, %p1150, %p1151;
	selp.u64 	%rd3738, 1, 0, %p1152;
	add.s64 	%rd3739, %rd10028, %rd479;
	setp.lt.u64 	%p1153, %rd3739, %rd10028;
	add.s64 	%rd10032, %rd3739, %rd3738;
	setp.lt.u64 	%p1154, %rd10032, %rd3739;
	or.pred  	%p1155, %p1153, %p1154;
	selp.u64 	%rd3741, 1, 0, %p1155;
	add.s64 	%rd499, %rd10027, %rd3741;
	setp.ne.s64 	%p1156, %rd499, 0;
	setp.gt.u64 	%p1157, %rd10032, %rd6;
	or.pred  	%p1158, %p1156, %p1157;
	@%p1158 bra 	$L__BB2_249;
	setp.lt.u64 	%p1159, %rd10032, %rd6;
	@%p1159 bra 	$L__BB2_262;
	setp.gt.u64 	%p1160, %rd10033, %rd7;
	@%p1160 bra 	$L__BB2_249;
	setp.lt.u64 	%p1161, %rd10033, %rd7;
	@%p1161 bra 	$L__BB2_262;
	setp.gt.u64 	%p1162, %rd10034, %rd8;
	@%p1162 bra 	$L__BB2_249;
	setp.lt.u64 	%p1163, %rd10034, %rd8;
	setp.lt.u64 	%p1164, %rd10035, %rd9;
	or.pred  	%p1165, %p1163, %p1164;
	@%p1165 bra 	$L__BB2_262;
$L__BB2_249:
	sub.s64 	%rd500, %rd10035, %rd9;
	setp.lt.u64 	%p1166, %rd10035, %rd9;
	selp.u64 	%rd3742, 1, 0, %p1166;
	sub.s64 	%rd3743, %rd10034, %rd8;
	setp.lt.u64 	%p1167, %rd10034, %rd8;
	selp.s64 	%rd3744, -1, 0, %p1166;
	add.s64 	%rd10034, %rd3743, %rd3744;
	setp.lt.u64 	%p1168, %rd3743, %rd3742;
	or.pred  	%p1169, %p1167, %p1168;
	selp.u64 	%rd3745, 1, 0, %p1169;
	sub.s64 	%rd3746, %rd10033, %rd7;
	setp.lt.u64 	%p1170, %rd10033, %rd7;
	selp.s64 	%rd3747, -1, 0, %p1169;
	add.s64 	%rd10033, %rd3746, %rd3747;
	setp.lt.u64 	%p1171, %rd3746, %rd3745;
	or.pred  	%p1172, %p1170, %p1171;
	selp.u64 	%rd3748, 1, 0, %p1172;
	sub.s64 	%rd3749, %rd10032, %rd6;
	setp.lt.u64 	%p1173, %rd10032, %rd6;
	selp.s64 	%rd3750, -1, 0, %p1172;
	add.s64 	%rd10032, %rd3749, %rd3750;
	setp.lt.u64 	%p1174, %rd3749, %rd3748;
	or.pred  	%p1175, %p1173, %p1174;
	selp.s64 	%rd3751, -1, 0, %p1175;
	add.s64 	%rd504, %rd499, %rd3751;
	setp.ne.s64 	%p1176, %rd504, 0;
	setp.gt.u64 	%p1177, %rd10032, %rd6;
	or.pred  	%p1178, %p1176, %p1177;
	@%p1178 bra 	$L__BB2_255;
	setp.lt.u64 	%p1179, %rd10032, %rd6;
	mov.u64 	%rd10035, %rd500;
	@%p1179 bra 	$L__BB2_262;
	setp.gt.u64 	%p1180, %rd10033, %rd7;
	@%p1180 bra 	$L__BB2_255;
	setp.lt.u64 	%p1181, %rd10033, %rd7;
	mov.u64 	%rd10035, %rd500;
	@%p1181 bra 	$L__BB2_262;
	setp.gt.u64 	%p1182, %rd10034, %rd8;
	@%p1182 bra 	$L__BB2_255;
	setp.lt.u64 	%p1183, %rd10034, %rd8;
	setp.lt.u64 	%p1184, %rd500, %rd9;
	or.pred  	%p1185, %p1183, %p1184;
	mov.u64 	%rd10035, %rd500;
	@%p1185 bra 	$L__BB2_262;
$L__BB2_255:
	sub.s64 	%rd505, %rd500, %rd9;
	setp.lt.u64 	%p1186, %rd500, %rd9;
	selp.u64 	%rd3752, 1, 0, %p1186;
	sub.s64 	%rd3753, %rd10034, %rd8;
	setp.lt.u64 	%p1187, %rd10034, %rd8;
	selp.s64 	%rd3754, -1, 0, %p1186;
	add.s64 	%rd10034, %rd3753, %rd3754;
	setp.lt.u64 	%p1188, %rd3753, %rd3752;
	or.pred  	%p1189, %p1187, %p1188;
	selp.u64 	%rd3755, 1, 0, %p1189;
	sub.s64 	%rd3756, %rd10033, %rd7;
	setp.lt.u64 	%p1190, %rd10033, %rd7;
	selp.s64 	%rd3757, -1, 0, %p1189;
	add.s64 	%rd10033, %rd3756, %rd3757;
	setp.lt.u64 	%p1191, %rd3756, %rd3755;
	or.pred  	%p1192, %p1190, %p1191;
	selp.u64 	%rd3758, 1, 0, %p1192;
	sub.s64 	%rd3759, %rd10032, %rd6;
	setp.lt.u64 	%p1193, %rd10032, %rd6;
	selp.s64 	%rd3760, -1, 0, %p1192;
	add.s64 	%rd10032, %rd3759, %rd3760;
	setp.lt.u64 	%p1194, %rd3759, %rd3758;
	or.pred  	%p1195, %p1193, %p1194;
	selp.u64 	%rd3761, 1, 0, %p1195;
	setp.ne.s64 	%p1196, %rd504, %rd3761;
	setp.gt.u64 	%p1197, %rd10032, %rd6;
	or.pred  	%p1198, %p1196, %p1197;
	@%p1198 bra 	$L__BB2_261;
	setp.lt.u64 	%p1199, %rd10032, %rd6;
	mov.u64 	%rd10035, %rd505;
	@%p1199 bra 	$L__BB2_262;
	setp.gt.u64 	%p1200, %rd10033, %rd7;
	@%p1200 bra 	$L__BB2_261;
	setp.lt.u64 	%p1201, %rd10033, %rd7;
	mov.u64 	%rd10035, %rd505;
	@%p1201 bra 	$L__BB2_262;
	setp.gt.u64 	%p1202, %rd10034, %rd8;
	@%p1202 bra 	$L__BB2_261;
	setp.lt.u64 	%p1203, %rd10034, %rd8;
	setp.lt.u64 	%p1204, %rd505, %rd9;
	or.pred  	%p1205, %p1203, %p1204;
	mov.u64 	%rd10035, %rd505;
	@%p1205 bra 	$L__BB2_262;
$L__BB2_261:
	sub.s64 	%rd10035, %rd505, %rd9;
	setp.lt.u64 	%p1206, %rd505, %rd9;
	selp.u64 	%rd3762, 1, 0, %p1206;
	sub.s64 	%rd3763, %rd10034, %rd8;
	setp.lt.u64 	%p1207, %rd10034, %rd8;
	selp.s64 	%rd3764, -1, 0, %p1206;
	add.s64 	%rd10034, %rd3763, %rd3764;
	setp.lt.u64 	%p1208, %rd3763, %rd3762;
	or.pred  	%p1209, %p1207, %p1208;
	selp.u64 	%rd3765, 1, 0, %p1209;
	sub.s64 	%rd3766, %rd10033, %rd7;
	setp.lt.u64 	%p1210, %rd10033, %rd7;
	selp.s64 	%rd3767, -1, 0, %p1209;
	add.s64 	%rd10033, %rd3766, %rd3767;
	setp.lt.u64 	%p1211, %rd3766, %rd3765;
	or.pred  	%p1212, %p1210, %p1211;
	selp.s64 	%rd3768, -1, 0, %p1212;
	sub.s64 	%rd3769, %rd10032, %rd6;
	add.s64 	%rd10032, %rd3769, %rd3768;
$L__BB2_262:
	mul.hi.u64 	%rd3771, %rd10035, %rd10210;
	mul.lo.s64 	%rd3772, %rd10209, %rd10035;
	mul.hi.u64 	%rd3773, %rd10035, %rd10209;
	add.s64 	%rd3774, %rd3772, %rd3771;
	setp.lt.u64 	%p1213, %rd3774, %rd3772;
	selp.u64 	%rd3775, 1, 0, %p1213;
	add.s64 	%rd3776, %rd3773, %rd3775;
	mul.lo.s64 	%rd3777, %rd10208, %rd10035;
	mul.hi.u64 	%rd3778, %rd10035, %rd10208;
	add.s64 	%rd3779, %rd3777, %rd3776;
	setp.lt.u64 	%p1214, %rd3779, %rd3777;
	selp.u64 	%rd3780, 1, 0, %p1214;
	add.s64 	%rd3781, %rd3778, %rd3780;
	mul.lo.s64 	%rd3782, %rd10207, %rd10035;
	mul.hi.u64 	%rd3783, %rd10035, %rd10207;
	add.s64 	%rd3784, %rd3782, %rd3781;
	setp.lt.u64 	%p1215, %rd3784, %rd3782;
	selp.u64 	%rd3785, 1, 0, %p1215;
	add.s64 	%rd3786, %rd3783, %rd3785;
	mul.hi.u64 	%rd3787, %rd10034, %rd10210;
	mad.lo.s64 	%rd517, %rd10210, %rd10034, %rd3774;
	setp.lt.u64 	%p1216, %rd517, %rd3774;
	selp.u64 	%rd3788, 1, 0, %p1216;
	add.s64 	%rd3789, %rd3787, %rd3788;
	mul.hi.u64 	%rd3790, %rd10034, %rd10209;
	mad.lo.s64 	%rd3791, %rd10209, %rd10034, %rd3779;
	setp.lt.u64 	%p1217, %rd3791, %rd3779;
	selp.u64 	%rd3792, 1, 0, %p1217;
	add.s64 	%rd3793, %rd3791, %rd3789;
	setp.lt.u64 	%p1218, %rd3793, %rd3791;
	selp.u64 	%rd3794, 1, 0, %p1218;
	add.s64 	%rd3795, %rd3790, %rd3792;
	add.s64 	%rd3796, %rd3795, %rd3794;
	mul.hi.u64 	%rd3797, %rd10034, %rd10208;
	mad.lo.s64 	%rd3798, %rd10208, %rd10034, %rd3784;
	setp.lt.u64 	%p1219, %rd3798, %rd3784;
	selp.u64 	%rd3799, 1, 0, %p1219;
	add.s64 	%rd3800, %rd3798, %rd3796;
	setp.lt.u64 	%p1220, %rd3800, %rd3798;
	selp.u64 	%rd3801, 1, 0, %p1220;
	add.s64 	%rd3802, %rd3797, %rd3799;
	add.s64 	%rd3803, %rd3802, %rd3801;
	mul.hi.u64 	%rd3804, %rd10034, %rd10207;
	mad.lo.s64 	%rd3805, %rd10207, %rd10034, %rd3786;
	setp.lt.u64 	%p1221, %rd3805, %rd3786;
	selp.u64 	%rd3806, 1, 0, %p1221;
	add.s64 	%rd3807, %rd3805, %rd3803;
	setp.lt.u64 	%p1222, %rd3807, %rd3805;
	selp.u64 	%rd3808, 1, 0, %p1222;
	add.s64 	%rd3809, %rd3804, %rd3806;
	add.s64 	%rd3810, %rd3809, %rd3808;
	mul.hi.u64 	%rd3811, %rd10033, %rd10210;
	mad.lo.s64 	%rd518, %rd10210, %rd10033, %rd3793;
	setp.lt.u64 	%p1223, %rd518, %rd3793;
	selp.u64 	%rd3812, 1, 0, %p1223;
	add.s64 	%rd3813, %rd3811, %rd3812;
	mul.hi.u64 	%rd3814, %rd10033, %rd10209;
	mad.lo.s64 	%rd3815, %rd10209, %rd10033, %rd3800;
	setp.lt.u64 	%p1224, %rd3815, %rd3800;
	selp.u64 	%rd3816, 1, 0, %p1224;
	add.s64 	%rd3817, %rd3815, %rd3813;
	setp.lt.u64 	%p1225, %rd3817, %rd3815;
	selp.u64 	%rd3818, 1, 0, %p1225;
	add.s64 	%rd3819, %rd3814, %rd3816;
	add.s64 	%rd3820, %rd3819, %rd3818;
	mul.hi.u64 	%rd3821, %rd10033, %rd10208;
	mad.lo.s64 	%rd3822, %rd10208, %rd10033, %rd3807;
	setp.lt.u64 	%p1226, %rd3822, %rd3807;
	selp.u64 	%rd3823, 1, 0, %p1226;
	add.s64 	%rd3824, %rd3822, %rd3820;
	setp.lt.u64 	%p1227, %rd3824, %rd3822;
	selp.u64 	%rd3825, 1, 0, %p1227;
	add.s64 	%rd3826, %rd3821, %rd3823;
	add.s64 	%rd3827, %rd3826, %rd3825;
	mul.hi.u64 	%rd3828, %rd10033, %rd10207;
	mad.lo.s64 	%rd3829, %rd10207, %rd10033, %rd3810;
	setp.lt.u64 	%p1228, %rd3829, %rd3810;
	selp.u64 	%rd3830, 1, 0, %p1228;
	add.s64 	%rd3831, %rd3829, %rd3827;
	setp.lt.u64 	%p1229, %rd3831, %rd3829;
	selp.u64 	%rd3832, 1, 0, %p1229;
	add.s64 	%rd3833, %rd3828, %rd3830;
	add.s64 	%rd3834, %rd3833, %rd3832;
	mul.hi.u64 	%rd3835, %rd10032, %rd10210;
	mad.lo.s64 	%rd519, %rd10210, %rd10032, %rd3817;
	setp.lt.u64 	%p1230, %rd519, %rd3817;
	selp.u64 	%rd3836, 1, 0, %p1230;
	add.s64 	%rd3837, %rd3835, %rd3836;
	mul.hi.u64 	%rd3838, %rd10032, %rd10209;
	mad.lo.s64 	%rd3839, %rd10209, %rd10032, %rd3824;
	setp.lt.u64 	%p1231, %rd3839, %rd3824;
	selp.u64 	%rd3840, 1, 0, %p1231;
	add.s64 	%rd3841, %rd3839, %rd3837;
	setp.lt.u64 	%p1232, %rd3841, %rd3839;
	selp.u64 	%rd3842, 1, 0, %p1232;
	add.s64 	%rd3843, %rd3838, %rd3840;
	add.s64 	%rd3844, %rd3843, %rd3842;
	mul.hi.u64 	%rd3845, %rd10032, %rd10208;
	mad.lo.s64 	%rd3846, %rd10208, %rd10032, %rd3831;
	setp.lt.u64 	%p1233, %rd3846, %rd3831;
	selp.u64 	%rd3847, 1, 0, %p1233;
	add.s64 	%rd3848, %rd3846, %rd3844;
	setp.lt.u64 	%p1234, %rd3848, %rd3846;
	selp.u64 	%rd3849, 1, 0, %p1234;
	add.s64 	%rd3850, %rd3845, %rd3847;
	add.s64 	%rd3851, %rd3850, %rd3849;
	mul.hi.u64 	%rd3852, %rd10032, %rd10207;
	mad.lo.s64 	%rd3853, %rd10207, %rd10032, %rd3834;
	setp.lt.u64 	%p1235, %rd3853, %rd3834;
	selp.u64 	%rd3854, 1, 0, %p1235;
	add.s64 	%rd3855, %rd3853, %rd3851;
	setp.lt.u64 	%p1236, %rd3855, %rd3853;
	selp.u64 	%rd3856, 1, 0, %p1236;
	add.s64 	%rd3857, %rd3852, %rd3854;
	add.s64 	%rd3858, %rd3857, %rd3856;
	shl.b64 	%rd3859, %rd3841, 32;
	mov.b64 	{%r224, %r225}, %rd3841;
	mov.b64 	{%r226, %r227}, %rd3848;
	mov.b64 	%rd3860, {%r225, %r226};
	mov.b64 	{%r228, %r229}, %rd3855;
	mov.b64 	%rd3861, {%r227, %r228};
	mov.b64 	{%r230, %r231}, %rd3858;
	mov.b64 	%rd3862, {%r229, %r230};
	shr.u64 	%rd3863, %rd3858, 32;
	mul.lo.s64 	%rd3864, %rd3841, 977;
	mov.b64 	%rd3865, 977;
	mul.hi.u64 	%rd3866, %rd3841, %rd3865;
	mul.lo.s64 	%rd3867, %rd3848, 977;
	mul.hi.u64 	%rd3868, %rd3848, %rd3865;
	add.s64 	%rd3869, %rd3867, %rd3866;
	setp.lt.u64 	%p1237, %rd3869, %rd3867;
	selp.u64 	%rd3870, 1, 0, %p1237;
	add.s64 	%rd3871, %rd3868, %rd3870;
	mul.lo.s64 	%rd3872, %rd3855, 977;
	mul.hi.u64 	%rd3873, %rd3855, %rd3865;
	add.s64 	%rd3874, %rd3872, %rd3871;
	setp.lt.u64 	%p1238, %rd3874, %rd3872;
	selp.u64 	%rd3875, 1, 0, %p1238;
	add.s64 	%rd3876, %rd3873, %rd3875;
	mul.lo.s64 	%rd3877, %rd3858, 977;
	mul.hi.u64 	%rd3878, %rd3858, %rd3865;
	add.s64 	%rd3879, %rd3877, %rd3876;
	setp.lt.u64 	%p1239, %rd3879, %rd3877;
	selp.u64 	%rd3880, 1, 0, %p1239;
	add.s64 	%rd3881, %rd3878, %rd3880;
	add.s64 	%rd10036, %rd3864, %rd3859;
	setp.lt.u64 	%p1240, %rd10036, %rd3864;
	selp.u64 	%rd3882, 1, 0, %p1240;
	add.s64 	%rd3883, %rd3869, %rd3860;
	setp.lt.u64 	%p1241, %rd3883, %rd3869;
	add.s64 	%rd10037, %rd3883, %rd3882;
	setp.lt.u64 	%p1242, %rd10037, %rd3883;
	or.pred  	%p1243, %p1241, %p1242;
	selp.u64 	%rd3884, 1, 0, %p1243;
	add.s64 	%rd3885, %rd3874, %rd3861;
	setp.lt.u64 	%p1244, %rd3885, %rd3874;
	add.s64 	%rd10038, %rd3885, %rd3884;
	setp.lt.u64 	%p1245, %rd10038, %rd3885;
	or.pred  	%p1246, %p1244, %p1245;
	selp.u64 	%rd3886, 1, 0, %p1246;
	add.s64 	%rd3887, %rd3879, %rd3862;
	setp.lt.u64 	%p1247, %rd3887, %rd3879;
	add.s64 	%rd10039, %rd3887, %rd3886;
	setp.lt.u64 	%p1248, %rd10039, %rd3887;
	or.pred  	%p1249, %p1247, %p1248;
	selp.u64 	%rd3888, 1, 0, %p1249;
	add.s64 	%rd3889, %rd3881, %rd3863;
	add.s64 	%rd524, %rd3889, %rd3888;
	setp.eq.s64 	%p1250, %rd524, 0;
	mov.b64 	%rd10040, 0;
	@%p1250 bra 	$L__BB2_264;
	shl.b64 	%rd3890, %rd524, 32;
	shr.u64 	%rd3891, %rd524, 32;
	mov.b64 	%rd3892, 977;
	mul.hi.u64 	%rd3893, %rd524, %rd3892;
	mad.lo.s64 	%rd3894, %rd524, 977, %rd3890;
	setp.lt.u64 	%p1251, %rd3894, %rd3890;
	selp.u64 	%rd3895, 1, 0, %p1251;
	add.s64 	%rd10036, %rd3894, %rd10036;
	setp.lt.u64 	%p1252, %rd10036, %rd3894;
	selp.u64 	%rd3896, 1, 0, %p1252;
	add.s64 	%rd3897, %rd3896, %rd3895;
	add.s64 	%rd3898, %rd3891, %rd3893;
	setp.lt.u64 	%p1253, %rd3898, %rd3891;
	selp.u64 	%rd3899, 1, 0, %p1253;
	add.s64 	%rd3900, %rd10037, %rd3898;
	add.s64 	%rd3901, %rd3900, %rd3897;
	setp.lt.u64 	%p1254, %rd3901, %rd10037;
	not.b64 	%rd3902, %rd3898;
	setp.gt.u64 	%p1255, %rd3897, %rd3902;
	or.pred  	%p1256, %p1255, %p1254;
	selp.u64 	%rd3903, 1, 0, %p1256;
	add.s64 	%rd3904, %rd10038, %rd3899;
	add.s64 	%rd527, %rd3904, %rd3903;
	setp.lt.u64 	%p1257, %rd527, %rd10038;
	selp.u64 	%rd3905, 1, 0, %p1257;
	add.s64 	%rd528, %rd10039, %rd3905;
	setp.lt.u64 	%p1258, %rd528, %rd10039;
	selp.u64 	%rd10040, 1, 0, %p1258;
	mov.u64 	%rd10037, %rd3901;
	mov.u64 	%rd10038, %rd527;
	mov.u64 	%rd10039, %rd528;
$L__BB2_264:
	mad.lo.s64 	%rd10041, %rd10210, %rd10035, %rd10036;
	setp.lt.u64 	%p1259, %rd10041, %rd10036;
	selp.u64 	%rd3906, 1, 0, %p1259;
	add.s64 	%rd3907, %rd10037, %rd517;
	setp.lt.u64 	%p1260, %rd3907, %rd10037;
	add.s64 	%rd10042, %rd3907, %rd3906;
	setp.lt.u64 	%p1261, %rd10042, %rd3907;
	or.pred  	%p1262, %p1260, %p1261;
	selp.u64 	%rd3908, 1, 0, %p1262;
	add.s64 	%rd3909, %rd10038, %rd518;
	setp.lt.u64 	%p1263, %rd3909, %rd10038;
	add.s64 	%rd10043, %rd3909, %rd3908;
	setp.lt.u64 	%p1264, %rd10043, %rd3909;
	or.pred  	%p1265, %p1263, %p1264;
	selp.u64 	%rd3910, 1, 0, %p1265;
	add.s64 	%rd3911, %rd10039, %rd519;
	setp.lt.u64 	%p1266, %rd3911, %rd10039;
	add.s64 	%rd10044, %rd3911, %rd3910;
	setp.lt.u64 	%p1267, %rd10044, %rd3911;
	or.pred  	%p1268, %p1266, %p1267;
	selp.u64 	%rd3913, 1, 0, %p1268;
	add.s64 	%rd539, %rd10040, %rd3913;
	setp.ne.s64 	%p1269, %rd539, 0;
	setp.gt.u64 	%p1270, %rd10044, %rd6;
	or.pred  	%p1271, %p1269, %p1270;
	@%p1271 bra 	$L__BB2_270;
	setp.lt.u64 	%p1272, %rd10044, %rd6;
	@%p1272 bra 	$L__BB2_283;
	setp.gt.u64 	%p1273, %rd10043, %rd7;
	@%p1273 bra 	$L__BB2_270;
	setp.lt.u64 	%p1274, %rd10043, %rd7;
	@%p1274 bra 	$L__BB2_283;
	setp.gt.u64 	%p1275, %rd10042, %rd8;
	@%p1275 bra 	$L__BB2_270;
	setp.lt.u64 	%p1276, %rd10042, %rd8;
	setp.lt.u64 	%p1277, %rd10041, %rd9;
	or.pred  	%p1278, %p1276, %p1277;
	@%p1278 bra 	$L__BB2_283;
$L__BB2_270:
	sub.s64 	%rd540, %rd10041, %rd9;
	setp.lt.u64 	%p1279, %rd10041, %rd9;
	selp.u64 	%rd3914, 1, 0, %p1279;
	sub.s64 	%rd3915, %rd10042, %rd8;
	setp.lt.u64 	%p1280, %rd10042, %rd8;
	selp.s64 	%rd3916, -1, 0, %p1279;
	add.s64 	%rd10042, %rd3915, %rd3916;
	setp.lt.u64 	%p1281, %rd3915, %rd3914;
	or.pred  	%p1282, %p1280, %p1281;
	selp.u64 	%rd3917, 1, 0, %p1282;
	sub.s64 	%rd3918, %rd10043, %rd7;
	setp.lt.u64 	%p1283, %rd10043, %rd7;
	selp.s64 	%rd3919, -1, 0, %p1282;
	add.s64 	%rd10043, %rd3918, %rd3919;
	setp.lt.u64 	%p1284, %rd3918, %rd3917;
	or.pred  	%p1285, %p1283, %p1284;
	selp.u64 	%rd3920, 1, 0, %p1285;
	sub.s64 	%rd3921, %rd10044, %rd6;
	setp.lt.u64 	%p1286, %rd10044, %rd6;
	selp.s64 	%rd3922, -1, 0, %p1285;
	add.s64 	%rd10044, %rd3921, %rd3922;
	setp.lt.u64 	%p1287, %rd3921, %rd3920;
	or.pred  	%p1288, %p1286, %p1287;
	selp.s64 	%rd3923, -1, 0, %p1288;
	add.s64 	%rd544, %rd539, %rd3923;
	setp.ne.s64 	%p1289, %rd544, 0;
	setp.gt.u64 	%p1290, %rd10044, %rd6;
	or.pred  	%p1291, %p1289, %p1290;
	@%p1291 bra 	$L__BB2_276;
	setp.lt.u64 	%p1292, %rd10044, %rd6;
	mov.u64 	%rd10041, %rd540;
	@%p1292 bra 	$L__BB2_283;
	setp.gt.u64 	%p1293, %rd10043, %rd7;
	@%p1293 bra 	$L__BB2_276;
	setp.lt.u64 	%p1294, %rd10043, %rd7;
	mov.u64 	%rd10041, %rd540;
	@%p1294 bra 	$L__BB2_283;
	setp.gt.u64 	%p1295, %rd10042, %rd8;
	@%p1295 bra 	$L__BB2_276;
	setp.lt.u64 	%p1296, %rd10042, %rd8;
	setp.lt.u64 	%p1297, %rd540, %rd9;
	or.pred  	%p1298, %p1296, %p1297;
	mov.u64 	%rd10041, %rd540;
	@%p1298 bra 	$L__BB2_283;
$L__BB2_276:
	sub.s64 	%rd545, %rd540, %rd9;
	setp.lt.u64 	%p1299, %rd540, %rd9;
	selp.u64 	%rd3924, 1, 0, %p1299;
	sub.s64 	%rd3925, %rd10042, %rd8;
	setp.lt.u64 	%p1300, %rd10042, %rd8;
	selp.s64 	%rd3926, -1, 0, %p1299;
	add.s64 	%rd10042, %rd3925, %rd3926;
	setp.lt.u64 	%p1301, %rd3925, %rd3924;
	or.pred  	%p1302, %p1300, %p1301;
	selp.u64 	%rd3927, 1, 0, %p1302;
	sub.s64 	%rd3928, %rd10043, %rd7;
	setp.lt.u64 	%p1303, %rd10043, %rd7;
	selp.s64 	%rd3929, -1, 0, %p1302;
	add.s64 	%rd10043, %rd3928, %rd3929;
	setp.lt.u64 	%p1304, %rd3928, %rd3927;
	or.pred  	%p1305, %p1303, %p1304;
	selp.u64 	%rd3930, 1, 0, %p1305;
	sub.s64 	%rd3931, %rd10044, %rd6;
	setp.lt.u64 	%p1306, %rd10044, %rd6;
	selp.s64 	%rd3932, -1, 0, %p1305;
	add.s64 	%rd10044, %rd3931, %rd3932;
	setp.lt.u64 	%p1307, %rd3931, %rd3930;
	or.pred  	%p1308, %p1306, %p1307;
	selp.u64 	%rd3933, 1, 0, %p1308;
	setp.ne.s64 	%p1309, %rd544, %rd3933;
	setp.gt.u64 	%p1310, %rd10044, %rd6;
	or.pred  	%p1311, %p1309, %p1310;
	@%p1311 bra 	$L__BB2_282;
	setp.lt.u64 	%p1312, %rd10044, %rd6;
	mov.u64 	%rd10041, %rd545;
	@%p1312 bra 	$L__BB2_283;
	setp.gt.u64 	%p1313, %rd10043, %rd7;
	@%p1313 bra 	$L__BB2_282;
	setp.lt.u64 	%p1314, %rd10043, %rd7;
	mov.u64 	%rd10041, %rd545;
	@%p1314 bra 	$L__BB2_283;
	setp.gt.u64 	%p1315, %rd10042, %rd8;
	@%p1315 bra 	$L__BB2_282;
	setp.lt.u64 	%p1316, %rd10042, %rd8;
	setp.lt.u64 	%p1317, %rd545, %rd9;
	or.pred  	%p1318, %p1316, %p1317;
	mov.u64 	%rd10041, %rd545;
	@%p1318 bra 	$L__BB2_283;
$L__BB2_282:
	sub.s64 	%rd10041, %rd545, %rd9;
	setp.lt.u64 	%p1319, %rd545, %rd9;
	selp.u64 	%rd3934, 1, 0, %p1319;
	sub.s64 	%rd3935, %rd10042, %rd8;
	setp.lt.u64 	%p1320, %rd10042, %rd8;
	selp.s64 	%rd3936, -1, 0, %p1319;
	add.s64 	%rd10042, %rd3935, %rd3936;
	setp.lt.u64 	%p1321, %rd3935, %rd3934;
	or.pred  	%p1322, %p1320, %p1321;
	selp.u64 	%rd3937, 1, 0, %p1322;
	sub.s64 	%rd3938, %rd10043, %rd7;
	setp.lt.u64 	%p1323, %rd10043, %rd7;
	selp.s64 	%rd3939, -1, 0, %p1322;
	add.s64 	%rd10043, %rd3938, %rd3939;
	setp.lt.u64 	%p1324, %rd3938, %rd3937;
	or.pred  	%p1325, %p1323, %p1324;
	selp.s64 	%rd3940, -1, 0, %p1325;
	sub.s64 	%rd3941, %rd10044, %rd6;
	add.s64 	%rd10044, %rd3941, %rd3940;
$L__BB2_283:
	setp.lt.u64 	%p1326, %rd17, %rd12;
	selp.u64 	%rd3942, 1, 0, %p1326;
	add.s64 	%rd3943, %rd13, %rd3942;
	setp.lt.u64 	%p1327, %rd3943, %rd13;
	setp.ne.s64 	%p1328, %rd14, 0;
	selp.b64 	%rd3944, %rd2298, %rd2281, %p1328;
	selp.b64 	%rd3945, %rd17, %rd12, %p1328;
	selp.b64 	%rd3946, %rd3943, %rd13, %p1328;
	and.pred  	%p1329, %p1328, %p1327;
	selp.u64 	%rd3947, 1, 0, %p1329;
	add.s64 	%rd10045, %rd15, 1;
	setp.eq.s64 	%p1330, %rd10045, 0;
	selp.u64 	%rd3948, 1, 0, %p1330;
	mov.b64 	%rd3949, 1;
	mul.hi.u64 	%rd3950, %rd3949, %rd3949;
	add.s64 	%rd3951, %rd3944, %rd3950;
	setp.lt.u64 	%p1331, %rd3951, %rd3944;
	add.s64 	%rd10046, %rd3951, %rd3948;
	setp.lt.u64 	%p1332, %rd10046, %rd3951;
	or.pred  	%p1333, %p1331, %p1332;
	selp.u64 	%rd3952, 1, 0, %p1333;
	mov.b64 	%rd3953, 0;
	mul.hi.u64 	%rd3954, %rd3949, %rd3953;
	shl.b64 	%rd3955, %rd3954, 1;
	add.s64 	%rd3956, %rd3945, %rd3955;
	setp.lt.u64 	%p1334, %rd3956, %rd3945;
	add.s64 	%rd10047, %rd3956, %rd3952;
	setp.lt.u64 	%p1335, %rd10047, %rd3956;
	or.pred  	%p1336, %p1334, %p1335;
	selp.u64 	%rd3957, 1, 0, %p1336;
	add.s64 	%rd3958, %rd3946, %rd10;
	setp.lt.u64 	%p1337, %rd3958, %rd3946;
	add.s64 	%rd10048, %rd3958, %rd3957;
	setp.lt.u64 	%p1338, %rd10048, %rd3958;
	or.pred  	%p1339, %p1337, %p1338;
	selp.u64 	%rd3960, 1, 0, %p1339;
	add.s64 	%rd561, %rd3947, %rd3960;
	or.pred  	%p1340, %p1329, %p1339;
	setp.gt.u64 	%p1341, %rd10048, %rd6;
	or.pred  	%p1342, %p1340, %p1341;
	@%p1342 bra 	$L__BB2_289;
	setp.lt.u64 	%p1343, %rd10048, %rd6;
	@%p1343 bra 	$L__BB2_302;
	setp.gt.u64 	%p1344, %rd10047, %rd7;
	@%p1344 bra 	$L__BB2_289;
	setp.lt.u64 	%p1345, %rd10047, %rd7;
	@%p1345 bra 	$L__BB2_302;
	setp.gt.u64 	%p1346, %rd10046, %rd8;
	@%p1346 bra 	$L__BB2_289;
	setp.lt.u64 	%p1347, %rd10046, %rd8;
	setp.lt.u64 	%p1348, %rd10045, %rd9;
	or.pred  	%p1349, %p1347, %p1348;
	@%p1349 bra 	$L__BB2_302;
$L__BB2_289:
	sub.s64 	%rd562, %rd10045, %rd9;
	setp.lt.u64 	%p1350, %rd10045, %rd9;
	selp.u64 	%rd3961, 1, 0, %p1350;
	sub.s64 	%rd3962, %rd10046, %rd8;
	setp.lt.u64 	%p1351, %rd10046, %rd8;
	selp.s64 	%rd3963, -1, 0, %p1350;
	add.s64 	%rd10046, %rd3962, %rd3963;
	setp.lt.u64 	%p1352, %rd3962, %rd3961;
	or.pred  	%p1353, %p1351, %p1352;
	selp.u64 	%rd3964, 1, 0, %p1353;
	sub.s64 	%rd3965, %rd10047, %rd7;
	setp.lt.u64 	%p1354, %rd10047, %rd7;
	selp.s64 	%rd3966, -1, 0, %p1353;
	add.s64 	%rd10047, %rd3965, %rd3966;
	setp.lt.u64 	%p1355, %rd3965, %rd3964;
	or.pred  	%p1356, %p1354, %p1355;
	selp.u64 	%rd3967, 1, 0, %p1356;
	sub.s64 	%rd3968, %rd10048, %rd6;
	setp.lt.u64 	%p1357, %rd10048, %rd6;
	selp.s64 	%rd3969, -1, 0, %p1356;
	add.s64 	%rd10048, %rd3968, %rd3969;
	setp.lt.u64 	%p1358, %rd3968, %rd3967;
	or.pred  	%p1359, %p1357, %p1358;
	selp.s64 	%rd3970, -1, 0, %p1359;
	add.s64 	%rd566, %rd561, %rd3970;
	setp.ne.s64 	%p1360, %rd566, 0;
	setp.gt.u64 	%p1361, %rd10048, %rd6;
	or.pred  	%p1362, %p1360, %p1361;
	@%p1362 bra 	$L__BB2_295;
	setp.lt.u64 	%p1363, %rd10048, %rd6;
	mov.u64 	%rd10045, %rd562;
	@%p1363 bra 	$L__BB2_302;
	setp.gt.u64 	%p1364, %rd10047, %rd7;
	@%p1364 bra 	$L__BB2_295;
	setp.lt.u64 	%p1365, %rd10047, %rd7;
	mov.u64 	%rd10045, %rd562;
	@%p1365 bra 	$L__BB2_302;
	setp.gt.u64 	%p1366, %rd10046, %rd8;
	@%p1366 bra 	$L__BB2_295;
	setp.lt.u64 	%p1367, %rd10046, %rd8;
	setp.lt.u64 	%p1368, %rd562, %rd9;
	or.pred  	%p1369, %p1367, %p1368;
	mov.u64 	%rd10045, %rd562;
	@%p1369 bra 	$L__BB2_302;
$L__BB2_295:
	sub.s64 	%rd567, %rd562, %rd9;
	setp.lt.u64 	%p1370, %rd562, %rd9;
	selp.u64 	%rd3971, 1, 0, %p1370;
	sub.s64 	%rd3972, %rd10046, %rd8;
	setp.lt.u64 	%p1371, %rd10046, %rd8;
	selp.s64 	%rd3973, -1, 0, %p1370;
	add.s64 	%rd10046, %rd3972, %rd3973;
	setp.lt.u64 	%p1372, %rd3972, %rd3971;
	or.pred  	%p1373, %p1371, %p1372;
	selp.u64 	%rd3974, 1, 0, %p1373;
	sub.s64 	%rd3975, %rd10047, %rd7;
	setp.lt.u64 	%p1374, %rd10047, %rd7;
	selp.s64 	%rd3976, -1, 0, %p1373;
	add.s64 	%rd10047, %rd3975, %rd3976;
	setp.lt.u64 	%p1375, %rd3975, %rd3974;
	or.pred  	%p1376, %p1374, %p1375;
	selp.u64 	%rd3977, 1, 0, %p1376;
	sub.s64 	%rd3978, %rd10048, %rd6;
	setp.lt.u64 	%p1377, %rd10048, %rd6;
	selp.s64 	%rd3979, -1, 0, %p1376;
	add.s64 	%rd10048, %rd3978, %rd3979;
	setp.lt.u64 	%p1378, %rd3978, %rd3977;
	or.pred  	%p1379, %p1377, %p1378;
	selp.u64 	%rd3980, 1, 0, %p1379;
	setp.ne.s64 	%p1380, %rd566, %rd3980;
	setp.gt.u64 	%p1381, %rd10048, %rd6;
	or.pred  	%p1382, %p1380, %p1381;
	@%p1382 bra 	$L__BB2_301;
	setp.lt.u64 	%p1383, %rd10048, %rd6;
	mov.u64 	%rd10045, %rd567;
	@%p1383 bra 	$L__BB2_302;
	setp.gt.u64 	%p1384, %rd10047, %rd7;
	@%p1384 bra 	$L__BB2_301;
	setp.lt.u64 	%p1385, %rd10047, %rd7;
	mov.u64 	%rd10045, %rd567;
	@%p1385 bra 	$L__BB2_302;
	setp.gt.u64 	%p1386, %rd10046, %rd8;
	@%p1386 bra 	$L__BB2_301;
	setp.lt.u64 	%p1387, %rd10046, %rd8;
	setp.lt.u64 	%p1388, %rd567, %rd9;
	or.pred  	%p1389, %p1387, %p1388;
	mov.u64 	%rd10045, %rd567;
	@%p1389 bra 	$L__BB2_302;
$L__BB2_301:
	sub.s64 	%rd10045, %rd567, %rd9;
	setp.lt.u64 	%p1390, %rd567, %rd9;
	selp.u64 	%rd3981, 1, 0, %p1390;
	sub.s64 	%rd3982, %rd10046, %rd8;
	setp.lt.u64 	%p1391, %rd10046, %rd8;
	selp.s64 	%rd3983, -1, 0, %p1390;
	add.s64 	%rd10046, %rd3982, %rd3983;
	setp.lt.u64 	%p1392, %rd3982, %rd3981;
	or.pred  	%p1393, %p1391, %p1392;
	selp.u64 	%rd3984, 1, 0, %p1393;
	sub.s64 	%rd3985, %rd10047, %rd7;
	setp.lt.u64 	%p1394, %rd10047, %rd7;
	selp.s64 	%rd3986, -1, 0, %p1393;
	add.s64 	%rd10047, %rd3985, %rd3986;
	setp.lt.u64 	%p1395, %rd3985, %rd3984;
	or.pred  	%p1396, %p1394, %p1395;
	selp.s64 	%rd3987, -1, 0, %p1396;
	sub.s64 	%rd3988, %rd10048, %rd6;
	add.s64 	%rd10048, %rd3988, %rd3987;
$L__BB2_302:
	mov.b64 	%rd3990, 1;
	mul.hi.u64 	%rd3991, %rd10045, %rd3990;
	mov.b64 	%rd10053, 0;
	mul.hi.u64 	%rd3992, %rd10045, %rd10053;
	mul.hi.u64 	%rd3993, %rd10046, %rd3990;
	add.s64 	%rd579, %rd3991, %rd10046;
	setp.lt.u64 	%p1397, %rd579, %rd3991;
	selp.u64 	%rd3994, 1, 0, %p1397;
	add.s64 	%rd3995, %rd3993, %rd3994;
	mul.hi.u64 	%rd3996, %rd10046, %rd10053;
	add.s64 	%rd3997, %rd3992, %rd3995;
	setp.lt.u64 	%p1398, %rd3997, %rd3992;
	selp.u64 	%rd3998, 1, 0, %p1398;
	add.s64 	%rd3999, %rd3996, %rd3998;
	add.s64 	%rd4000, %rd3992, %rd3999;
	setp.lt.u64 	%p1399, %rd4000, %rd3992;
	selp.u64 	%rd4001, 1, 0, %p1399;
	add.s64 	%rd4002, %rd3996, %rd4001;
	add.s64 	%rd4003, %rd3992, %rd4002;
	setp.lt.u64 	%p1400, %rd4003, %rd3992;
	selp.u64 	%rd4004, 1, 0, %p1400;
	add.s64 	%rd4005, %rd3996, %rd4004;
	mul.hi.u64 	%rd4006, %rd10047, %rd3990;
	add.s64 	%rd580, %rd3997, %rd10047;
	setp.lt.u64 	%p1401, %rd580, %rd3997;
	selp.u64 	%rd4007, 1, 0, %p1401;
	add.s64 	%rd4008, %rd4006, %rd4007;
	mul.hi.u64 	%rd4009, %rd10047, %rd10053;
	add.s64 	%rd4010, %rd4000, %rd4008;
	setp.lt.u64 	%p1402, %rd4010, %rd4000;
	selp.u64 	%rd4011, 1, 0, %p1402;
	add.s64 	%rd4012, %rd4009, %rd4011;
	add.s64 	%rd4013, %rd4003, %rd4012;
	setp.lt.u64 	%p1403, %rd4013, %rd4003;
	selp.u64 	%rd4014, 1, 0, %p1403;
	add.s64 	%rd4015, %rd4009, %rd4014;
	add.s64 	%rd4016, %rd4005, %rd4015;
	setp.lt.u64 	%p1404, %rd4016, %rd4005;
	selp.u64 	%rd4017, 1, 0, %p1404;
	add.s64 	%rd4018, %rd4009, %rd4017;
	mul.hi.u64 	%rd4019, %rd10048, %rd3990;
	add.s64 	%rd581, %rd4010, %rd10048;
	setp.lt.u64 	%p1405, %rd581, %rd4010;
	selp.u64 	%rd4020, 1, 0, %p1405;
	add.s64 	%rd4021, %rd4019, %rd4020;
	mul.hi.u64 	%rd4022, %rd10048, %rd10053;
	add.s64 	%rd4023, %rd4013, %rd4021;
	setp.lt.u64 	%p1406, %rd4023, %rd4013;
	selp.u64 	%rd4024, 1, 0, %p1406;
	add.s64 	%rd4025, %rd4022, %rd4024;
	add.s64 	%rd4026, %rd4016, %rd4025;
	setp.lt.u64 	%p1407, %rd4026, %rd4016;
	selp.u64 	%rd4027, 1, 0, %p1407;
	add.s64 	%rd4028, %rd4022, %rd4027;
	add.s64 	%rd4029, %rd4018, %rd4028;
	setp.lt.u64 	%p1408, %rd4029, %rd4018;
	selp.u64 	%rd4030, 1, 0, %p1408;
	add.s64 	%rd4031, %rd4022, %rd4030;
	shl.b64 	%rd4032, %rd4023, 32;
	mov.b64 	{%r232, %r233}, %rd4023;
	mov.b64 	{%r234, %r235}, %rd4026;
	mov.b64 	%rd4033, {%r233, %r234};
	mov.b64 	{%r236, %r237}, %rd4029;
	mov.b64 	%rd4034, {%r235, %r236};
	mov.b64 	{%r238, %r239}, %rd4031;
	mov.b64 	%rd4035, {%r237, %r238};
	shr.u64 	%rd4036, %rd4031, 32;
	mul.lo.s64 	%rd4037, %rd4023, 977;
	mov.b64 	%rd4038, 977;
	mul.hi.u64 	%rd4039, %rd4023, %rd4038;
	mul.lo.s64 	%rd4040, %rd4026, 977;
	mul.hi.u64 	%rd4041, %rd4026, %rd4038;
	add.s64 	%rd4042, %rd4040, %rd4039;
	setp.lt.u64 	%p1409, %rd4042, %rd4040;
	selp.u64 	%rd4043, 1, 0, %p1409;
	add.s64 	%rd4044, %rd4041, %rd4043;
	mul.lo.s64 	%rd4045, %rd4029, 977;
	mul.hi.u64 	%rd4046, %rd4029, %rd4038;
	add.s64 	%rd4047, %rd4045, %rd4044;
	setp.lt.u64 	%p1410, %rd4047, %rd4045;
	selp.u64 	%rd4048, 1, 0, %p1410;
	add.s64 	%rd4049, %rd4046, %rd4048;
	mul.lo.s64 	%rd4050, %rd4031, 977;
	mul.hi.u64 	%rd4051, %rd4031, %rd4038;
	add.s64 	%rd4052, %rd4050, %rd4049;
	setp.lt.u64 	%p1411, %rd4052, %rd4050;
	selp.u64 	%rd4053, 1, 0, %p1411;
	add.s64 	%rd4054, %rd4051, %rd4053;
	add.s64 	%rd10049, %rd4037, %rd4032;
	setp.lt.u64 	%p1412, %rd10049, %rd4037;
	selp.u64 	%rd4055, 1, 0, %p1412;
	add.s64 	%rd4056, %rd4042, %rd4033;
	setp.lt.u64 	%p1413, %rd4056, %rd4042;
	add.s64 	%rd10050, %rd4056, %rd4055;
	setp.lt.u64 	%p1414, %rd10050, %rd4056;
	or.pred  	%p1415, %p1413, %p1414;
	selp.u64 	%rd4057, 1, 0, %p1415;
	add.s64 	%rd4058, %rd4047, %rd4034;
	setp.lt.u64 	%p1416, %rd4058, %rd4047;
	add.s64 	%rd10051, %rd4058, %rd4057;
	setp.lt.u64 	%p1417, %rd10051, %rd4058;
	or.pred  	%p1418, %p1416, %p1417;
	selp.u64 	%rd4059, 1, 0, %p1418;
	add.s64 	%rd4060, %rd4052, %rd4035;
	setp.lt.u64 	%p1419, %rd4060, %rd4052;
	add.s64 	%rd10052, %rd4060, %rd4059;
	setp.lt.u64 	%p1420, %rd10052, %rd4060;
	or.pred  	%p1421, %p1419, %p1420;
	selp.u64 	%rd4061, 1, 0, %p1421;
	add.s64 	%rd4062, %rd4054, %rd4036;
	add.s64 	%rd586, %rd4062, %rd4061;
	setp.eq.s64 	%p1422, %rd586, 0;
	@%p1422 bra 	$L__BB2_304;
	shl.b64 	%rd4063, %rd586, 32;
	shr.u64 	%rd4064, %rd586, 32;
	mov.b64 	%rd4065, 977;
	mul.hi.u64 	%rd4066, %rd586, %rd4065;
	mad.lo.s64 	%rd4067, %rd586, 977, %rd4063;
	setp.lt.u64 	%p1423, %rd4067, %rd4063;
	selp.u64 	%rd4068, 1, 0, %p1423;
	add.s64 	%rd10049, %rd4067, %rd10049;
	setp.lt.u64 	%p1424, %rd10049, %rd4067;
	selp.u64 	%rd4069, 1, 0, %p1424;
	add.s64 	%rd4070, %rd4069, %rd4068;
	add.s64 	%rd4071, %rd4064, %rd4066;
	setp.lt.u64 	%p1425, %rd4071, %rd4064;
	selp.u64 	%rd4072, 1, 0, %p1425;
	add.s64 	%rd4073, %rd10050, %rd4071;
	add.s64 	%rd4074, %rd4073, %rd4070;
	setp.lt.u64 	%p1426, %rd4074, %rd10050;
	not.b64 	%rd4075, %rd4071;
	setp.gt.u64 	%p1427, %rd4070, %rd4075;
	or.pred  	%p1428, %p1427, %p1426;
	selp.u64 	%rd4076, 1, 0, %p1428;
	add.s64 	%rd4077, %rd10051, %rd4072;
	add.s64 	%rd589, %rd4077, %rd4076;
	setp.lt.u64 	%p1429, %rd589, %rd10051;
	selp.u64 	%rd4078, 1, 0, %p1429;
	add.s64 	%rd590, %rd10052, %rd4078;
	setp.lt.u64 	%p1430, %rd590, %rd10052;
	selp.u64 	%rd10053, 1, 0, %p1430;
	mov.u64 	%rd10050, %rd4074;
	mov.u64 	%rd10051, %rd589;
	mov.u64 	%rd10052, %rd590;
$L__BB2_304:
	add.s64 	%rd10054, %rd10049, %rd10045;
	setp.lt.u64 	%p1431, %rd10054, %rd10049;
	selp.u64 	%rd4079, 1, 0, %p1431;
	add.s64 	%rd4080, %rd10050, %rd579;
	setp.lt.u64 	%p1432, %rd4080, %rd10050;
	add.s64 	%rd10055, %rd4080, %rd4079;
	setp.lt.u64 	%p1433, %rd10055, %rd4080;
	or.pred  	%p1434, %p1432, %p1433;
	selp.u64 	%rd4081, 1, 0, %p1434;
	add.s64 	%rd4082, %rd10051, %rd580;
	setp.lt.u64 	%p1435, %rd4082, %rd10051;
	add.s64 	%rd10056, %rd4082, %rd4081;
	setp.lt.u64 	%p1436, %rd10056, %rd4082;
	or.pred  	%p1437, %p1435, %p1436;
	selp.u64 	%rd4083, 1, 0, %p1437;
	add.s64 	%rd4084, %rd10052, %rd581;
	setp.lt.u64 	%p1438, %rd4084, %rd10052;
	add.s64 	%rd10057, %rd4084, %rd4083;
	setp.lt.u64 	%p1439, %rd10057, %rd4084;
	or.pred  	%p1440, %p1438, %p1439;
	selp.u64 	%rd4086, 1, 0, %p1440;
	add.s64 	%rd601, %rd10053, %rd4086;
	setp.ne.s64 	%p1441, %rd601, 0;
	setp.gt.u64 	%p1442, %rd10057, %rd6;
	or.pred  	%p1443, %p1441, %p1442;
	@%p1443 bra 	$L__BB2_310;
	setp.lt.u64 	%p1444, %rd10057, %rd6;
	@%p1444 bra 	$L__BB2_323;
	setp.gt.u64 	%p1445, %rd10056, %rd7;
	@%p1445 bra 	$L__BB2_310;
	setp.lt.u64 	%p1446, %rd10056, %rd7;
	@%p1446 bra 	$L__BB2_323;
	setp.gt.u64 	%p1447, %rd10055, %rd8;
	@%p1447 bra 	$L__BB2_310;
	setp.lt.u64 	%p1448, %rd10055, %rd8;
	setp.lt.u64 	%p1449, %rd10054, %rd9;
	or.pred  	%p1450, %p1448, %p1449;
	@%p1450 bra 	$L__BB2_323;
$L__BB2_310:
	sub.s64 	%rd602, %rd10054, %rd9;
	setp.lt.u64 	%p1451, %rd10054, %rd9;
	selp.u64 	%rd4087, 1, 0, %p1451;
	sub.s64 	%rd4088, %rd10055, %rd8;
	setp.lt.u64 	%p1452, %rd10055, %rd8;
	selp.s64 	%rd4089, -1, 0, %p1451;
	add.s64 	%rd10055, %rd4088, %rd4089;
	setp.lt.u64 	%p1453, %rd4088, %rd4087;
	or.pred  	%p1454, %p1452, %p1453;
	selp.u64 	%rd4090, 1, 0, %p1454;
	sub.s64 	%rd4091, %rd10056, %rd7;
	setp.lt.u64 	%p1455, %rd10056, %rd7;
	selp.s64 	%rd4092, -1, 0, %p1454;
	add.s64 	%rd10056, %rd4091, %rd4092;
	setp.lt.u64 	%p1456, %rd4091, %rd4090;
	or.pred  	%p1457, %p1455, %p1456;
	selp.u64 	%rd4093, 1, 0, %p1457;
	sub.s64 	%rd4094, %rd10057, %rd6;
	setp.lt.u64 	%p1458, %rd10057, %rd6;
	selp.s64 	%rd4095, -1, 0, %p1457;
	add.s64 	%rd10057, %rd4094, %rd4095;
	setp.lt.u64 	%p1459, %rd4094, %rd4093;
	or.pred  	%p1460, %p1458, %p1459;
	selp.s64 	%rd4096, -1, 0, %p1460;
	add.s64 	%rd606, %rd601, %rd4096;
	setp.ne.s64 	%p1461, %rd606, 0;
	setp.gt.u64 	%p1462, %rd10057, %rd6;
	or.pred  	%p1463, %p1461, %p1462;
	@%p1463 bra 	$L__BB2_316;
	setp.lt.u64 	%p1464, %rd10057, %rd6;
	mov.u64 	%rd10054, %rd602;
	@%p1464 bra 	$L__BB2_323;
	setp.gt.u64 	%p1465, %rd10056, %rd7;
	@%p1465 bra 	$L__BB2_316;
	setp.lt.u64 	%p1466, %rd10056, %rd7;
	mov.u64 	%rd10054, %rd602;
	@%p1466 bra 	$L__BB2_323;
	setp.gt.u64 	%p1467, %rd10055, %rd8;
	@%p1467 bra 	$L__BB2_316;
	setp.lt.u64 	%p1468, %rd10055, %rd8;
	setp.lt.u64 	%p1469, %rd602, %rd9;
	or.pred  	%p1470, %p1468, %p1469;
	mov.u64 	%rd10054, %rd602;
	@%p1470 bra 	$L__BB2_323;
$L__BB2_316:
	sub.s64 	%rd607, %rd602, %rd9;
	setp.lt.u64 	%p1471, %rd602, %rd9;
	selp.u64 	%rd4097, 1, 0, %p1471;
	sub.s64 	%rd4098, %rd10055, %rd8;
	setp.lt.u64 	%p1472, %rd10055, %rd8;
	selp.s64 	%rd4099, -1, 0, %p1471;
	add.s64 	%rd10055, %rd4098, %rd4099;
	setp.lt.u64 	%p1473, %rd4098, %rd4097;
	or.pred  	%p1474, %p1472, %p1473;
	selp.u64 	%rd4100, 1, 0, %p1474;
	sub.s64 	%rd4101, %rd10056, %rd7;
	setp.lt.u64 	%p1475, %rd10056, %rd7;
	selp.s64 	%rd4102, -1, 0, %p1474;
	add.s64 	%rd10056, %rd4101, %rd4102;
	setp.lt.u64 	%p1476, %rd4101, %rd4100;
	or.pred  	%p1477, %p1475, %p1476;
	selp.u64 	%rd4103, 1, 0, %p1477;
	sub.s64 	%rd4104, %rd10057, %rd6;
	setp.lt.u64 	%p1478, %rd10057, %rd6;
	selp.s64 	%rd4105, -1, 0, %p1477;
	add.s64 	%rd10057, %rd4104, %rd4105;
	setp.lt.u64 	%p1479, %rd4104, %rd4103;
	or.pred  	%p1480, %p1478, %p1479;
	selp.u64 	%rd4106, 1, 0, %p1480;
	setp.ne.s64 	%p1481, %rd606, %rd4106;
	setp.gt.u64 	%p1482, %rd10057, %rd6;
	or.pred  	%p1483, %p1481, %p1482;
	@%p1483 bra 	$L__BB2_322;
	setp.lt.u64 	%p1484, %rd10057, %rd6;
	mov.u64 	%rd10054, %rd607;
	@%p1484 bra 	$L__BB2_323;
	setp.gt.u64 	%p1485, %rd10056, %rd7;
	@%p1485 bra 	$L__BB2_322;
	setp.lt.u64 	%p1486, %rd10056, %rd7;
	mov.u64 	%rd10054, %rd607;
	@%p1486 bra 	$L__BB2_323;
	setp.gt.u64 	%p1487, %rd10055, %rd8;
	@%p1487 bra 	$L__BB2_322;
	setp.lt.u64 	%p1488, %rd10055, %rd8;
	setp.lt.u64 	%p1489, %rd607, %rd9;
	or.pred  	%p1490, %p1488, %p1489;
	mov.u64 	%rd10054, %rd607;
	@%p1490 bra 	$L__BB2_323;
$L__BB2_322:
	sub.s64 	%rd10054, %rd607, %rd9;
	setp.lt.u64 	%p1491, %rd607, %rd9;
	selp.u64 	%rd4107, 1, 0, %p1491;
	sub.s64 	%rd4108, %rd10055, %rd8;
	setp.lt.u64 	%p1492, %rd10055, %rd8;
	selp.s64 	%rd4109, -1, 0, %p1491;
	add.s64 	%rd10055, %rd4108, %rd4109;
	setp.lt.u64 	%p1493, %rd4108, %rd4107;
	or.pred  	%p1494, %p1492, %p1493;
	selp.u64 	%rd4110, 1, 0, %p1494;
	sub.s64 	%rd4111, %rd10056, %rd7;
	setp.lt.u64 	%p1495, %rd10056, %rd7;
	selp.s64 	%rd4112, -1, 0, %p1494;
	add.s64 	%rd10056, %rd4111, %rd4112;
	setp.lt.u64 	%p1496, %rd4111, %rd4110;
	or.pred  	%p1497, %p1495, %p1496;
	selp.s64 	%rd4113, -1, 0, %p1497;
	sub.s64 	%rd4114, %rd10057, %rd6;
	add.s64 	%rd10057, %rd4114, %rd4113;
$L__BB2_323:
	mul.lo.s64 	%rd619, %rd10045, %rd10202;
	mul.hi.u64 	%rd4116, %rd10202, %rd10045;
	mul.lo.s64 	%rd4117, %rd10046, %rd10202;
	mul.hi.u64 	%rd4118, %rd10202, %rd10046;
	add.s64 	%rd4119, %rd4117, %rd4116;
	setp.lt.u64 	%p1498, %rd4119, %rd4117;
	selp.u64 	%rd4120, 1, 0, %p1498;
	add.s64 	%rd4121, %rd4118, %rd4120;
	mul.lo.s64 	%rd4122, %rd10047, %rd10202;
	mul.hi.u64 	%rd4123, %rd10202, %rd10047;
	add.s64 	%rd4124, %rd4122, %rd4121;
	setp.lt.u64 	%p1499, %rd4124, %rd4122;
	selp.u64 	%rd4125, 1, 0, %p1499;
	add.s64 	%rd4126, %rd4123, %rd4125;
	mul.lo.s64 	%rd4127, %rd10048, %rd10202;
	mul.hi.u64 	%rd4128, %rd10202, %rd10048;
	add.s64 	%rd4129, %rd4127, %rd4126;
	setp.lt.u64 	%p1500, %rd4129, %rd4127;
	selp.u64 	%rd4130, 1, 0, %p1500;
	add.s64 	%rd4131, %rd4128, %rd4130;
	mul.hi.u64 	%rd4132, %rd10201, %rd10045;
	mad.lo.s64 	%rd620, %rd10045, %rd10201, %rd4119;
	setp.lt.u64 	%p1501, %rd620, %rd4119;
	selp.u64 	%rd4133, 1, 0, %p1501;
	add.s64 	%rd4134, %rd4132, %rd4133;
	mul.hi.u64 	%rd4135, %rd10201, %rd10046;
	mad.lo.s64 	%rd4136, %rd10046, %rd10201, %rd4124;
	setp.lt.u64 	%p1502, %rd4136, %rd4124;
	selp.u64 	%rd4137, 1, 0, %p1502;
	add.s64 	%rd4138, %rd4136, %rd4134;
	setp.lt.u64 	%p1503, %rd4138, %rd4136;
	selp.u64 	%rd4139, 1, 0, %p1503;
	add.s64 	%rd4140, %rd4135, %rd4137;
	add.s64 	%rd4141, %rd4140, %rd4139;
	mul.hi.u64 	%rd4142, %rd10201, %rd10047;
	mad.lo.s64 	%rd4143, %rd10047, %rd10201, %rd4129;
	setp.lt.u64 	%p1504, %rd4143, %rd4129;
	selp.u64 	%rd4144, 1, 0, %p1504;
	add.s64 	%rd4145, %rd4143, %rd4141;
	setp.lt.u64 	%p1505, %rd4145, %rd4143;
	selp.u64 	%rd4146, 1, 0, %p1505;
	add.s64 	%rd4147, %rd4142, %rd4144;
	add.s64 	%rd4148, %rd4147, %rd4146;
	mul.hi.u64 	%rd4149, %rd10201, %rd10048;
	mad.lo.s64 	%rd4150, %rd10048, %rd10201, %rd4131;
	setp.lt.u64 	%p1506, %rd4150, %rd4131;
	selp.u64 	%rd4151, 1, 0, %p1506;
	add.s64 	%rd4152, %rd4150, %rd4148;
	setp.lt.u64 	%p1507, %rd4152, %rd4150;
	selp.u64 	%rd4153, 1, 0, %p1507;
	add.s64 	%rd4154, %rd4149, %rd4151;
	add.s64 	%rd4155, %rd4154, %rd4153;
	mul.hi.u64 	%rd4156, %rd10200, %rd10045;
	mad.lo.s64 	%rd621, %rd10045, %rd10200, %rd4138;
	setp.lt.u64 	%p1508, %rd621, %rd4138;
	selp.u64 	%rd4157, 1, 0, %p1508;
	add.s64 	%rd4158, %rd4156, %rd4157;
	mul.hi.u64 	%rd4159, %rd10200, %rd10046;
	mad.lo.s64 	%rd4160, %rd10046, %rd10200, %rd4145;
	setp.lt.u64 	%p1509, %rd4160, %rd4145;
	selp.u64 	%rd4161, 1, 0, %p1509;
	add.s64 	%rd4162, %rd4160, %rd4158;
	setp.lt.u64 	%p1510, %rd4162, %rd4160;
	selp.u64 	%rd4163, 1, 0, %p1510;
	add.s64 	%rd4164, %rd4159, %rd4161;
	add.s64 	%rd4165, %rd4164, %rd4163;
	mul.hi.u64 	%rd4166, %rd10200, %rd10047;
	mad.lo.s64 	%rd4167, %rd10047, %rd10200, %rd4152;
	setp.lt.u64 	%p1511, %rd4167, %rd4152;
	selp.u64 	%rd4168, 1, 0, %p1511;
	add.s64 	%rd4169, %rd4167, %rd4165;
	setp.lt.u64 	%p1512, %rd4169, %rd4167;
	selp.u64 	%rd4170, 1, 0, %p1512;
	add.s64 	%rd4171, %rd4166, %rd4168;
	add.s64 	%rd4172, %rd4171, %rd4170;
	mul.hi.u64 	%rd4173, %rd10200, %rd10048;
	mad.lo.s64 	%rd4174, %rd10048, %rd10200, %rd4155;
	setp.lt.u64 	%p1513, %rd4174, %rd4155;
	selp.u64 	%rd4175, 1, 0, %p1513;
	add.s64 	%rd4176, %rd4174, %rd4172;
	setp.lt.u64 	%p1514, %rd4176, %rd4174;
	selp.u64 	%rd4177, 1, 0, %p1514;
	add.s64 	%rd4178, %rd4173, %rd4175;
	add.s64 	%rd4179, %rd4178, %rd4177;
	mul.hi.u64 	%rd4180, %rd10199, %rd10045;
	mad.lo.s64 	%rd622, %rd10045, %rd10199, %rd4162;
	setp.lt.u64 	%p1515, %rd622, %rd4162;
	selp.u64 	%rd4181, 1, 0, %p1515;
	add.s64 	%rd4182, %rd4180, %rd4181;
	mul.hi.u64 	%rd4183, %rd10199, %rd10046;
	mad.lo.s64 	%rd4184, %rd10046, %rd10199, %rd4169;
	setp.lt.u64 	%p1516, %rd4184, %rd4169;
	selp.u64 	%rd4185, 1, 0, %p1516;
	add.s64 	%rd4186, %rd4184, %rd4182;
	setp.lt.u64 	%p1517, %rd4186, %rd4184;
	selp.u64 	%rd4187, 1, 0, %p1517;
	add.s64 	%rd4188, %rd4183, %rd4185;
	add.s64 	%rd4189, %rd4188, %rd4187;
	mul.hi.u64 	%rd4190, %rd10199, %rd10047;
	mad.lo.s64 	%rd4191, %rd10047, %rd10199, %rd4176;
	setp.lt.u64 	%p1518, %rd4191, %rd4176;
	selp.u64 	%rd4192, 1, 0, %p1518;
	add.s64 	%rd4193, %rd4191, %rd4189;
	setp.lt.u64 	%p1519, %rd4193, %rd4191;
	selp.u64 	%rd4194, 1, 0, %p1519;
	add.s64 	%rd4195, %rd4190, %rd4192;
	add.s64 	%rd4196, %rd4195, %rd4194;
	mul.hi.u64 	%rd4197, %rd10199, %rd10048;
	mad.lo.s64 	%rd4198, %rd10048, %rd10199, %rd4179;
	setp.lt.u64 	%p1520, %rd4198, %rd4179;
	selp.u64 	%rd4199, 1, 0, %p1520;
	add.s64 	%rd4200, %rd4198, %rd4196;
	setp.lt.u64 	%p1521, %rd4200, %rd4198;
	selp.u64 	%rd4201, 1, 0, %p1521;
	add.s64 	%rd4202, %rd4197, %rd4199;
	add.s64 	%rd4203, %rd4202, %rd4201;
	shl.b64 	%rd4204, %rd4186, 32;
	mov.b64 	{%r240, %r241}, %rd4186;
	mov.b64 	{%r242, %r243}, %rd4193;
	mov.b64 	%rd4205, {%r241, %r242};
	mov.b64 	{%r244, %r245}, %rd4200;
	mov.b64 	%rd4206, {%r243, %r244};
	mov.b64 	{%r246, %r247}, %rd4203;
	mov.b64 	%rd4207, {%r245, %r246};
	shr.u64 	%rd4208, %rd4203, 32;
	mul.lo.s64 	%rd4209, %rd4186, 977;
	mov.b64 	%rd4210, 977;
	mul.hi.u64 	%rd4211, %rd4186, %rd4210;
	mul.lo.s64 	%rd4212, %rd4193, 977;
	mul.hi.u64 	%rd4213, %rd4193, %rd4210;
	add.s64 	%rd4214, %rd4212, %rd4211;
	setp.lt.u64 	%p1522, %rd4214, %rd4212;
	selp.u64 	%rd4215, 1, 0, %p1522;
	add.s64 	%rd4216, %rd4213, %rd4215;
	mul.lo.s64 	%rd4217, %rd4200, 977;
	mul.hi.u64 	%rd4218, %rd4200, %rd4210;
	add.s64 	%rd4219, %rd4217, %rd4216;
	setp.lt.u64 	%p1523, %rd4219, %rd4217;
	selp.u64 	%rd4220, 1, 0, %p1523;
	add.s64 	%rd4221, %rd4218, %rd4220;
	mul.lo.s64 	%rd4222, %rd4203, 977;
	mul.hi.u64 	%rd4223, %rd4203, %rd4210;
	add.s64 	%rd4224, %rd4222, %rd4221;
	setp.lt.u64 	%p1524, %rd4224, %rd4222;
	selp.u64 	%rd4225, 1, 0, %p1524;
	add.s64 	%rd4226, %rd4223, %rd4225;
	add.s64 	%rd10058, %rd4209, %rd4204;
	setp.lt.u64 	%p1525, %rd10058, %rd4209;
	selp.u64 	%rd4227, 1, 0, %p1525;
	add.s64 	%rd4228, %rd4214, %rd4205;
	setp.lt.u64 	%p1526, %rd4228, %rd4214;
	add.s64 	%rd10059, %rd4228, %rd4227;
	setp.lt.u64 	%p1527, %rd10059, %rd4228;
	or.pred  	%p1528, %p1526, %p1527;
	selp.u64 	%rd4229, 1, 0, %p1528;
	add.s64 	%rd4230, %rd4219, %rd4206;
	setp.lt.u64 	%p1529, %rd4230, %rd4219;
	add.s64 	%rd10060, %rd4230, %rd4229;
	setp.lt.u64 	%p1530, %rd10060, %rd4230;
	or.pred  	%p1531, %p1529, %p1530;
	selp.u64 	%rd4231, 1, 0, %p1531;
	add.s64 	%rd4232, %rd4224, %rd4207;
	setp.lt.u64 	%p1532, %rd4232, %rd4224;
	add.s64 	%rd10061, %rd4232, %rd4231;
	setp.lt.u64 	%p1533, %rd10061, %rd4232;
	or.pred  	%p1534, %p1532, %p1533;
	selp.u64 	%rd4233, 1, 0, %p1534;
	add.s64 	%rd4234, %rd4226, %rd4208;
	add.s64 	%rd627, %rd4234, %rd4233;
	setp.eq.s64 	%p1535, %rd627, 0;
	mov.b64 	%rd10062, 0;
	@%p1535 bra 	$L__BB2_325;
	shl.b64 	%rd4235, %rd627, 32;
	shr.u64 	%rd4236, %rd627, 32;
	mov.b64 	%rd4237, 977;
	mul.hi.u64 	%rd4238, %rd627, %rd4237;
	mad.lo.s64 	%rd4239, %rd627, 977, %rd4235;
	setp.lt.u64 	%p1536, %rd4239, %rd4235;
	selp.u64 	%rd4240, 1, 0, %p1536;
	add.s64 	%rd10058, %rd4239, %rd10058;
	setp.lt.u64 	%p1537, %rd10058, %rd4239;
	selp.u64 	%rd4241, 1, 0, %p1537;
	add.s64 	%rd4242, %rd4241, %rd4240;
	add.s64 	%rd4243, %rd4236, %rd4238;
	setp.lt.u64 	%p1538, %rd4243, %rd4236;
	selp.u64 	%rd4244, 1, 0, %p1538;
	add.s64 	%rd4245, %rd10059, %rd4243;
	add.s64 	%rd4246, %rd4245, %rd4242;
	setp.lt.u64 	%p1539, %rd4246, %rd10059;
	not.b64 	%rd4247, %rd4243;
	setp.gt.u64 	%p1540, %rd4242, %rd4247;
	or.pred  	%p1541, %p1540, %p1539;
	selp.u64 	%rd4248, 1, 0, %p1541;
	add.s64 	%rd4249, %rd10060, %rd4244;
	add.s64 	%rd630, %rd4249, %rd4248;
	setp.lt.u64 	%p1542, %rd630, %rd10060;
	selp.u64 	%rd4250, 1, 0, %p1542;
	add.s64 	%rd631, %rd10061, %rd4250;
	setp.lt.u64 	%p1543, %rd631, %rd10061;
	selp.u64 	%rd10062, 1, 0, %p1543;
	mov.u64 	%rd10059, %rd4246;
	mov.u64 	%rd10060, %rd630;
	mov.u64 	%rd10061, %rd631;
$L__BB2_325:
	add.s64 	%rd10063, %rd10058, %rd619;
	setp.lt.u64 	%p1544, %rd10063, %rd10058;
	selp.u64 	%rd4251, 1, 0, %p1544;
	add.s64 	%rd4252, %rd10059, %rd620;
	setp.lt.u64 	%p1545, %rd4252, %rd10059;
	add.s64 	%rd10064, %rd4252, %rd4251;
	setp.lt.u64 	%p1546, %rd10064, %rd4252;
	or.pred  	%p1547, %p1545, %p1546;
	selp.u64 	%rd4253, 1, 0, %p1547;
	add.s64 	%rd4254, %rd10060, %rd621;
	setp.lt.u64 	%p1548, %rd4254, %rd10060;
	add.s64 	%rd10065, %rd4254, %rd4253;
	setp.lt.u64 	%p1549, %rd10065, %rd4254;
	or.pred  	%p1550, %p1548, %p1549;
	selp.u64 	%rd4255, 1, 0, %p1550;
	add.s64 	%rd4256, %rd10061, %rd622;
	setp.lt.u64 	%p1551, %rd4256, %rd10061;
	add.s64 	%rd10066, %rd4256, %rd4255;
	setp.lt.u64 	%p1552, %rd10066, %rd4256;
	or.pred  	%p1553, %p1551, %p1552;
	selp.u64 	%rd4258, 1, 0, %p1553;
	add.s64 	%rd642, %rd10062, %rd4258;
	setp.ne.s64 	%p1554, %rd642, 0;
	setp.gt.u64 	%p1555, %rd10066, %rd6;
	or.pred  	%p1556, %p1554, %p1555;
	@%p1556 bra 	$L__BB2_331;
	setp.lt.u64 	%p1557, %rd10066, %rd6;
	@%p1557 bra 	$L__BB2_344;
	setp.gt.u64 	%p1558, %rd10065, %rd7;
	@%p1558 bra 	$L__BB2_331;
	setp.lt.u64 	%p1559, %rd10065, %rd7;
	@%p1559 bra 	$L__BB2_344;
	setp.gt.u64 	%p1560, %rd10064, %rd8;
	@%p1560 bra 	$L__BB2_331;
	setp.lt.u64 	%p1561, %rd10064, %rd8;
	setp.lt.u64 	%p1562, %rd10063, %rd9;
	or.pred  	%p1563, %p1561, %p1562;
	@%p1563 bra 	$L__BB2_344;
$L__BB2_331:
	sub.s64 	%rd643, %rd10063, %rd9;
	setp.lt.u64 	%p1564, %rd10063, %rd9;
	selp.u64 	%rd4259, 1, 0, %p1564;
	sub.s64 	%rd4260, %rd10064, %rd8;
	setp.lt.u64 	%p1565, %rd10064, %rd8;
	selp.s64 	%rd4261, -1, 0, %p1564;
	add.s64 	%rd10064, %rd4260, %rd4261;
	setp.lt.u64 	%p1566, %rd4260, %rd4259;
	or.pred  	%p1567, %p1565, %p1566;
	selp.u64 	%rd4262, 1, 0, %p1567;
	sub.s64 	%rd4263, %rd10065, %rd7;
	setp.lt.u64 	%p1568, %rd10065, %rd7;
	selp.s64 	%rd4264, -1, 0, %p1567;
	add.s64 	%rd10065, %rd4263, %rd4264;
	setp.lt.u64 	%p1569, %rd4263, %rd4262;
	or.pred  	%p1570, %p1568, %p1569;
	selp.u64 	%rd4265, 1, 0, %p1570;
	sub.s64 	%rd4266, %rd10066, %rd6;
	setp.lt.u64 	%p1571, %rd10066, %rd6;
	selp.s64 	%rd4267, -1, 0, %p1570;
	add.s64 	%rd10066, %rd4266, %rd4267;
	setp.lt.u64 	%p1572, %rd4266, %rd4265;
	or.pred  	%p1573, %p1571, %p1572;
	selp.s64 	%rd4268, -1, 0, %p1573;
	add.s64 	%rd647, %rd642, %rd4268;
	setp.ne.s64 	%p1574, %rd647, 0;
	setp.gt.u64 	%p1575, %rd10066, %rd6;
	or.pred  	%p1576, %p1574, %p1575;
	@%p1576 bra 	$L__BB2_337;
	setp.lt.u64 	%p1577, %rd10066, %rd6;
	mov.u64 	%rd10063, %rd643;
	@%p1577 bra 	$L__BB2_344;
	setp.gt.u64 	%p1578, %rd10065, %rd7;
	@%p1578 bra 	$L__BB2_337;
	setp.lt.u64 	%p1579, %rd10065, %rd7;
	mov.u64 	%rd10063, %rd643;
	@%p1579 bra 	$L__BB2_344;
	setp.gt.u64 	%p1580, %rd10064, %rd8;
	@%p1580 bra 	$L__BB2_337;
	setp.lt.u64 	%p1581, %rd10064, %rd8;
	setp.lt.u64 	%p1582, %rd643, %rd9;
	or.pred  	%p1583, %p1581, %p1582;
	mov.u64 	%rd10063, %rd643;
	@%p1583 bra 	$L__BB2_344;
$L__BB2_337:
	sub.s64 	%rd648, %rd643, %rd9;
	setp.lt.u64 	%p1584, %rd643, %rd9;
	selp.u64 	%rd4269, 1, 0, %p1584;
	sub.s64 	%rd4270, %rd10064, %rd8;
	setp.lt.u64 	%p1585, %rd10064, %rd8;
	selp.s64 	%rd4271, -1, 0, %p1584;
	add.s64 	%rd10064, %rd4270, %rd4271;
	setp.lt.u64 	%p1586, %rd4270, %rd4269;
	or.pred  	%p1587, %p1585, %p1586;
	selp.u64 	%rd4272, 1, 0, %p1587;
	sub.s64 	%rd4273, %rd10065, %rd7;
	setp.lt.u64 	%p1588, %rd10065, %rd7;
	selp.s64 	%rd4274, -1, 0, %p1587;
	add.s64 	%rd10065, %rd4273, %rd4274;
	setp.lt.u64 	%p1589, %rd4273, %rd4272;
	or.pred  	%p1590, %p1588, %p1589;
	selp.u64 	%rd4275, 1, 0, %p1590;
	sub.s64 	%rd4276, %rd10066, %rd6;
	setp.lt.u64 	%p1591, %rd10066, %rd6;
	selp.s64 	%rd4277, -1, 0, %p1590;
	add.s64 	%rd10066, %rd4276, %rd4277;
	setp.lt.u64 	%p1592, %rd4276, %rd4275;
	or.pred  	%p1593, %p1591, %p1592;
	selp.u64 	%rd4278, 1, 0, %p1593;
	setp.ne.s64 	%p1594, %rd647, %rd4278;
	setp.gt.u64 	%p1595, %rd10066, %rd6;
	or.pred  	%p1596, %p1594, %p1595;
	@%p1596 bra 	$L__BB2_343;
	setp.lt.u64 	%p1597, %rd10066, %rd6;
	mov.u64 	%rd10063, %rd648;
	@%p1597 bra 	$L__BB2_344;
	setp.gt.u64 	%p1598, %rd10065, %rd7;
	@%p1598 bra 	$L__BB2_343;
	setp.lt.u64 	%p1599, %rd10065, %rd7;
	mov.u64 	%rd10063, %rd648;
	@%p1599 bra 	$L__BB2_344;
	setp.gt.u64 	%p1600, %rd10064, %rd8;
	@%p1600 bra 	$L__BB2_343;
	setp.lt.u64 	%p1601, %rd10064, %rd8;
	setp.lt.u64 	%p1602, %rd648, %rd9;
	or.pred  	%p1603, %p1601, %p1602;
	mov.u64 	%rd10063, %rd648;
	@%p1603 bra 	$L__BB2_344;
$L__BB2_343:
	sub.s64 	%rd10063, %rd648, %rd9;
	setp.lt.u64 	%p1604, %rd648, %rd9;
	selp.u64 	%rd4279, 1, 0, %p1604;
	sub.s64 	%rd4280, %rd10064, %rd8;
	setp.lt.u64 	%p1605, %rd10064, %rd8;
	selp.s64 	%rd4281, -1, 0, %p1604;
	add.s64 	%rd10064, %rd4280, %rd4281;
	setp.lt.u64 	%p1606, %rd4280, %rd4279;
	or.pred  	%p1607, %p1605, %p1606;
	selp.u64 	%rd4282, 1, 0, %p1607;
	sub.s64 	%rd4283, %rd10065, %rd7;
	setp.lt.u64 	%p1608, %rd10065, %rd7;
	selp.s64 	%rd4284, -1, 0, %p1607;
	add.s64 	%rd10065, %rd4283, %rd4284;
	setp.lt.u64 	%p1609, %rd4283, %rd4282;
	or.pred  	%p1610, %p1608, %p1609;
	selp.s64 	%rd4285, -1, 0, %p1610;
	sub.s64 	%rd4286, %rd10066, %rd6;
	add.s64 	%rd10066, %rd4286, %rd4285;
$L__BB2_344:
	ld.const.u64 	%rd660, [_Gx];
	mul.hi.u64 	%rd4288, %rd660, %rd10035;
	mul.lo.s64 	%rd4289, %rd10034, %rd660;
	mul.hi.u64 	%rd4290, %rd660, %rd10034;
	add.s64 	%rd4291, %rd4289, %rd4288;
	setp.lt.u64 	%p1611, %rd4291, %rd4289;
	selp.u64 	%rd4292, 1, 0, %p1611;
	add.s64 	%rd4293, %rd4290, %rd4292;
	mul.lo.s64 	%rd4294, %rd10033, %rd660;
	mul.hi.u64 	%rd4295, %rd660, %rd10033;
	add.s64 	%rd4296, %rd4294, %rd4293;
	setp.lt.u64 	%p1612, %rd4296, %rd4294;
	selp.u64 	%rd4297, 1, 0, %p1612;
	add.s64 	%rd4298, %rd4295, %rd4297;
	mul.lo.s64 	%rd4299, %rd10032, %rd660;
	mul.hi.u64 	%rd4300, %rd660, %rd10032;
	add.s64 	%rd4301, %rd4299, %rd4298;
	setp.lt.u64 	%p1613, %rd4301, %rd4299;
	selp.u64 	%rd4302, 1, 0, %p1613;
	add.s64 	%rd4303, %rd4300, %rd4302;
	ld.const.u64 	%rd4304, [_Gx+8];
	mul.hi.u64 	%rd4305, %rd4304, %rd10035;
	mad.lo.s64 	%rd661, %rd10035, %rd4304, %rd4291;
	setp.lt.u64 	%p1614, %rd661, %rd4291;
	selp.u64 	%rd4306, 1, 0, %p1614;
	add.s64 	%rd4307, %rd4305, %rd4306;
	mul.hi.u64 	%rd4308, %rd4304, %rd10034;
	mad.lo.s64 	%rd4309, %rd10034, %rd4304, %rd4296;
	setp.lt.u64 	%p1615, %rd4309, %rd4296;
	selp.u64 	%rd4310, 1, 0, %p1615;
	add.s64 	%rd4311, %rd4309, %rd4307;
	setp.lt.u64 	%p1616, %rd4311, %rd4309;
	selp.u64 	%rd4312, 1, 0, %p1616;
	add.s64 	%rd4313, %rd4308, %rd4310;
	add.s64 	%rd4314, %rd4313, %rd4312;
	mul.hi.u64 	%rd4315, %rd4304, %rd10033;
	mad.lo.s64 	%rd4316, %rd10033, %rd4304, %rd4301;
	setp.lt.u64 	%p1617, %rd4316, %rd4301;
	selp.u64 	%rd4317, 1, 0, %p1617;
	add.s64 	%rd4318, %rd4316, %rd4314;
	setp.lt.u64 	%p1618, %rd4318, %rd4316;
	selp.u64 	%rd4319, 1, 0, %p1618;
	add.s64 	%rd4320, %rd4315, %rd4317;
	add.s64 	%rd4321, %rd4320, %rd4319;
	mul.hi.u64 	%rd4322, %rd4304, %rd10032;
	mad.lo.s64 	%rd4323, %rd10032, %rd4304, %rd4303;
	setp.lt.u64 	%p1619, %rd4323, %rd4303;
	selp.u64 	%rd4324, 1, 0, %p1619;
	add.s64 	%rd4325, %rd4323, %rd4321;
	setp.lt.u64 	%p1620, %rd4325, %rd4323;
	selp.u64 	%rd4326, 1, 0, %p1620;
	add.s64 	%rd4327, %rd4322, %rd4324;
	add.s64 	%rd4328, %rd4327, %rd4326;
	ld.const.u64 	%rd4329, [_Gx+16];
	mul.hi.u64 	%rd4330, %rd4329, %rd10035;
	mad.lo.s64 	%rd662, %rd10035, %rd4329, %rd4311;
	setp.lt.u64 	%p1621, %rd662, %rd4311;
	selp.u64 	%rd4331, 1, 0, %p1621;
	add.s64 	%rd4332, %rd4330, %rd4331;
	mul.hi.u64 	%rd4333, %rd4329, %rd10034;
	mad.lo.s64 	%rd4334, %rd10034, %rd4329, %rd4318;
	setp.lt.u64 	%p1622, %rd4334, %rd4318;
	selp.u64 	%rd4335, 1, 0, %p1622;
	add.s64 	%rd4336, %rd4334, %rd4332;
	setp.lt.u64 	%p1623, %rd4336, %rd4334;
	selp.u64 	%rd4337, 1, 0, %p1623;
	add.s64 	%rd4338, %rd4333, %rd4335;
	add.s64 	%rd4339, %rd4338, %rd4337;
	mul.hi.u64 	%rd4340, %rd4329, %rd10033;
	mad.lo.s64 	%rd4341, %rd10033, %rd4329, %rd4325;
	setp.lt.u64 	%p1624, %rd4341, %rd4325;
	selp.u64 	%rd4342, 1, 0, %p1624;
	add.s64 	%rd4343, %rd4341, %rd4339;
	setp.lt.u64 	%p1625, %rd4343, %rd4341;
	selp.u64 	%rd4344, 1, 0, %p1625;
	add.s64 	%rd4345, %rd4340, %rd4342;
	add.s64 	%rd4346, %rd4345, %rd4344;
	mul.hi.u64 	%rd4347, %rd4329, %rd10032;
	mad.lo.s64 	%rd4348, %rd10032, %rd4329, %rd4328;
	setp.lt.u64 	%p1626, %rd4348, %rd4328;
	selp.u64 	%rd4349, 1, 0, %p1626;
	add.s64 	%rd4350, %rd4348, %rd4346;
	setp.lt.u64 	%p1627, %rd4350, %rd4348;
	selp.u64 	%rd4351, 1, 0, %p1627;
	add.s64 	%rd4352, %rd4347, %rd4349;
	add.s64 	%rd4353, %rd4352, %rd4351;
	ld.const.u64 	%rd4354, [_Gx+24];
	mul.hi.u64 	%rd4355, %rd4354, %rd10035;
	mad.lo.s64 	%rd663, %rd10035, %rd4354, %rd4336;
	setp.lt.u64 	%p1628, %rd663, %rd4336;
	selp.u64 	%rd4356, 1, 0, %p1628;
	add.s64 	%rd4357, %rd4355, %rd4356;
	mul.hi.u64 	%rd4358, %rd4354, %rd10034;
	mad.lo.s64 	%rd4359, %rd10034, %rd4354, %rd4343;
	setp.lt.u64 	%p1629, %rd4359, %rd4343;
	selp.u64 	%rd4360, 1, 0, %p1629;
	add.s64 	%rd4361, %rd4359, %rd4357;
	setp.lt.u64 	%p1630, %rd4361, %rd4359;
	selp.u64 	%rd4362, 1, 0, %p1630;
	add.s64 	%rd4363, %rd4358, %rd4360;
	add.s64 	%rd4364, %rd4363, %rd4362;
	mul.hi.u64 	%rd4365, %rd4354, %rd10033;
	mad.lo.s64 	%rd4366, %rd10033, %rd4354, %rd4350;
	setp.lt.u64 	%p1631, %rd4366, %rd4350;
	selp.u64 	%rd4367, 1, 0, %p1631;
	add.s64 	%rd4368, %rd4366, %rd4364;
	setp.lt.u64 	%p1632, %rd4368, %rd4366;
	selp.u64 	%rd4369, 1, 0, %p1632;
	add.s64 	%rd4370, %rd4365, %rd4367;
	add.s64 	%rd4371, %rd4370, %rd4369;
	mul.hi.u64 	%rd4372, %rd4354, %rd10032;
	mad.lo.s64 	%rd4373, %rd10032, %rd4354, %rd4353;
	setp.lt.u64 	%p1633, %rd4373, %rd4353;
	selp.u64 	%rd4374, 1, 0, %p1633;
	add.s64 	%rd4375, %rd4373, %rd4371;
	setp.lt.u64 	%p1634, %rd4375, %rd4373;
	selp.u64 	%rd4376, 1, 0, %p1634;
	add.s64 	%rd4377, %rd4372, %rd4374;
	add.s64 	%rd4378, %rd4377, %rd4376;
	shl.b64 	%rd4379, %rd4361, 32;
	mov.b64 	{%r248, %r249}, %rd4361;
	mov.b64 	{%r250, %r251}, %rd4368;
	mov.b64 	%rd4380, {%r249, %r250};
	mov.b64 	{%r252, %r253}, %rd4375;
	mov.b64 	%rd4381, {%r251, %r252};
	mov.b64 	{%r254, %r255}, %rd4378;
	mov.b64 	%rd4382, {%r253, %r254};
	shr.u64 	%rd4383, %rd4378, 32;
	mul.lo.s64 	%rd4384, %rd4361, 977;
	mov.b64 	%rd4385, 977;
	mul.hi.u64 	%rd4386, %rd4361, %rd4385;
	mul.lo.s64 	%rd4387, %rd4368, 977;
	mul.hi.u64 	%rd4388, %rd4368, %rd4385;
	add.s64 	%rd4389, %rd4387, %rd4386;
	setp.lt.u64 	%p1635, %rd4389, %rd4387;
	selp.u64 	%rd4390, 1, 0, %p1635;
	add.s64 	%rd4391, %rd4388, %rd4390;
	mul.lo.s64 	%rd4392, %rd4375, 977;
	mul.hi.u64 	%rd4393, %rd4375, %rd4385;
	add.s64 	%rd4394, %rd4392, %rd4391;
	setp.lt.u64 	%p1636, %rd4394, %rd4392;
	selp.u64 	%rd4395, 1, 0, %p1636;
	add.s64 	%rd4396, %rd4393, %rd4395;
	mul.lo.s64 	%rd4397, %rd4378, 977;
	mul.hi.u64 	%rd4398, %rd4378, %rd4385;
	add.s64 	%rd4399, %rd4397, %rd4396;
	setp.lt.u64 	%p1637, %rd4399, %rd4397;
	selp.u64 	%rd4400, 1, 0, %p1637;
	add.s64 	%rd4401, %rd4398, %rd4400;
	add.s64 	%rd10067, %rd4384, %rd4379;
	setp.lt.u64 	%p1638, %rd10067, %rd4384;
	selp.u64 	%rd4402, 1, 0, %p1638;
	add.s64 	%rd4403, %rd4389, %rd4380;
	setp.lt.u64 	%p1639, %rd4403, %rd4389;
	add.s64 	%rd10068, %rd4403, %rd4402;
	setp.lt.u64 	%p1640, %rd10068, %rd4403;
	or.pred  	%p1641, %p1639, %p1640;
	selp.u64 	%rd4404, 1, 0, %p1641;
	add.s64 	%rd4405, %rd4394, %rd4381;
	setp.lt.u64 	%p1642, %rd4405, %rd4394;
	add.s64 	%rd10069, %rd4405, %rd4404;
	setp.lt.u64 	%p1643, %rd10069, %rd4405;
	or.pred  	%p1644, %p1642, %p1643;
	selp.u64 	%rd4406, 1, 0, %p1644;
	add.s64 	%rd4407, %rd4399, %rd4382;
	setp.lt.u64 	%p1645, %rd4407, %rd4399;
	add.s64 	%rd10070, %rd4407, %rd4406;
	setp.lt.u64 	%p1646, %rd10070, %rd4407;
	or.pred  	%p1647, %p1645, %p1646;
	selp.u64 	%rd4408, 1, 0, %p1647;
	add.s64 	%rd4409, %rd4401, %rd4383;
	add.s64 	%rd668, %rd4409, %rd4408;
	setp.eq.s64 	%p1648, %rd668, 0;
	mov.b64 	%rd10071, 0;
	@%p1648 bra 	$L__BB2_346;
	shl.b64 	%rd4410, %rd668, 32;
	shr.u64 	%rd4411, %rd668, 32;
	mov.b64 	%rd4412, 977;
	mul.hi.u64 	%rd4413, %rd668, %rd4412;
	mad.lo.s64 	%rd4414, %rd668, 977, %rd4410;
	setp.lt.u64 	%p1649, %rd4414, %rd4410;
	selp.u64 	%rd4415, 1, 0, %p1649;
	add.s64 	%rd10067, %rd4414, %rd10067;
	setp.lt.u64 	%p1650, %rd10067, %rd4414;
	selp.u64 	%rd4416, 1, 0, %p1650;
	add.s64 	%rd4417, %rd4416, %rd4415;
	add.s64 	%rd4418, %rd4411, %rd4413;
	setp.lt.u64 	%p1651, %rd4418, %rd4411;
	selp.u64 	%rd4419, 1, 0, %p1651;
	add.s64 	%rd4420, %rd10068, %rd4418;
	add.s64 	%rd4421, %rd4420, %rd4417;
	setp.lt.u64 	%p1652, %rd4421, %rd10068;
	not.b64 	%rd4422, %rd4418;
	setp.gt.u64 	%p1653, %rd4417, %rd4422;
	or.pred  	%p1654, %p1653, %p1652;
	selp.u64 	%rd4423, 1, 0, %p1654;
	add.s64 	%rd4424, %rd10069, %rd4419;
	add.s64 	%rd671, %rd4424, %rd4423;
	setp.lt.u64 	%p1655, %rd671, %rd10069;
	selp.u64 	%rd4425, 1, 0, %p1655;
	add.s64 	%rd672, %rd10070, %rd4425;
	setp.lt.u64 	%p1656, %rd672, %rd10070;
	selp.u64 	%rd10071, 1, 0, %p1656;
	mov.u64 	%rd10068, %rd4421;
	mov.u64 	%rd10069, %rd671;
	mov.u64 	%rd10070, %rd672;
$L__BB2_346:
	mad.lo.s64 	%rd10072, %rd10035, %rd660, %rd10067;
	setp.lt.u64 	%p1657, %rd10072, %rd10067;
	selp.u64 	%rd4426, 1, 0, %p1657;
	add.s64 	%rd4427, %rd10068, %rd661;
	setp.lt.u64 	%p1658, %rd4427, %rd10068;
	add.s64 	%rd10073, %rd4427, %rd4426;
	setp.lt.u64 	%p1659, %rd10073, %rd4427;
	or.pred  	%p1660, %p1658, %p1659;
	selp.u64 	%rd4428, 1, 0, %p1660;
	add.s64 	%rd4429, %rd10069, %rd662;
	setp.lt.u64 	%p1661, %rd4429, %rd10069;
	add.s64 	%rd10074, %rd4429, %rd4428;
	setp.lt.u64 	%p1662, %rd10074, %rd4429;
	or.pred  	%p1663, %p1661, %p1662;
	selp.u64 	%rd4430, 1, 0, %p1663;
	add.s64 	%rd4431, %rd10070, %rd663;
	setp.lt.u64 	%p1664, %rd4431, %rd10070;
	add.s64 	%rd10075, %rd4431, %rd4430;
	setp.lt.u64 	%p1665, %rd10075, %rd4431;
	or.pred  	%p1666, %p1664, %p1665;
	selp.u64 	%rd4433, 1, 0, %p1666;
	add.s64 	%rd683, %rd10071, %rd4433;
	setp.ne.s64 	%p1667, %rd683, 0;
	setp.gt.u64 	%p1668, %rd10075, %rd6;
	or.pred  	%p1669, %p1667, %p1668;
	@%p1669 bra 	$L__BB2_352;
	setp.lt.u64 	%p1670, %rd10075, %rd6;
	@%p1670 bra 	$L__BB2_365;
	setp.gt.u64 	%p1671, %rd10074, %rd7;
	@%p1671 bra 	$L__BB2_352;
	setp.lt.u64 	%p1672, %rd10074, %rd7;
	@%p1672 bra 	$L__BB2_365;
	setp.gt.u64 	%p1673, %rd10073, %rd8;
	@%p1673 bra 	$L__BB2_352;
	setp.lt.u64 	%p1674, %rd10073, %rd8;
	setp.lt.u64 	%p1675, %rd10072, %rd9;
	or.pred  	%p1676, %p1674, %p1675;
	@%p1676 bra 	$L__BB2_365;
$L__BB2_352:
	sub.s64 	%rd684, %rd10072, %rd9;
	setp.lt.u64 	%p1677, %rd10072, %rd9;
	selp.u64 	%rd4434, 1, 0, %p1677;
	sub.s64 	%rd4435, %rd10073, %rd8;
	setp.lt.u64 	%p1678, %rd10073, %rd8;
	selp.s64 	%rd4436, -1, 0, %p1677;
	add.s64 	%rd10073, %rd4435, %rd4436;
	setp.lt.u64 	%p1679, %rd4435, %rd4434;
	or.pred  	%p1680, %p1678, %p1679;
	selp.u64 	%rd4437, 1, 0, %p1680;
	sub.s64 	%rd4438, %rd10074, %rd7;
	setp.lt.u64 	%p1681, %rd10074, %rd7;
	selp.s64 	%rd4439, -1, 0, %p1680;
	add.s64 	%rd10074, %rd4438, %rd4439;
	setp.lt.u64 	%p1682, %rd4438, %rd4437;
	or.pred  	%p1683, %p1681, %p1682;
	selp.u64 	%rd4440, 1, 0, %p1683;
	sub.s64 	%rd4441, %rd10075, %rd6;
	setp.lt.u64 	%p1684, %rd10075, %rd6;
	selp.s64 	%rd4442, -1, 0, %p1683;
	add.s64 	%rd10075, %rd4441, %rd4442;
	setp.lt.u64 	%p1685, %rd4441, %rd4440;
	or.pred  	%p1686, %p1684, %p1685;
	selp.s64 	%rd4443, -1, 0, %p1686;
	add.s64 	%rd688, %rd683, %rd4443;
	setp.ne.s64 	%p1687, %rd688, 0;
	setp.gt.u64 	%p1688, %rd10075, %rd6;
	or.pred  	%p1689, %p1687, %p1688;
	@%p1689 bra 	$L__BB2_358;
	setp.lt.u64 	%p1690, %rd10075, %rd6;
	mov.u64 	%rd10072, %rd684;
	@%p1690 bra 	$L__BB2_365;
	setp.gt.u64 	%p1691, %rd10074, %rd7;
	@%p1691 bra 	$L__BB2_358;
	setp.lt.u64 	%p1692, %rd10074, %rd7;
	mov.u64 	%rd10072, %rd684;
	@%p1692 bra 	$L__BB2_365;
	setp.gt.u64 	%p1693, %rd10073, %rd8;
	@%p1693 bra 	$L__BB2_358;
	setp.lt.u64 	%p1694, %rd10073, %rd8;
	setp.lt.u64 	%p1695, %rd684, %rd9;
	or.pred  	%p1696, %p1694, %p1695;
	mov.u64 	%rd10072, %rd684;
	@%p1696 bra 	$L__BB2_365;
$L__BB2_358:
	sub.s64 	%rd689, %rd684, %rd9;
	setp.lt.u64 	%p1697, %rd684, %rd9;
	selp.u64 	%rd4444, 1, 0, %p1697;
	sub.s64 	%rd4445, %rd10073, %rd8;
	setp.lt.u64 	%p1698, %rd10073, %rd8;
	selp.s64 	%rd4446, -1, 0, %p1697;
	add.s64 	%rd10073, %rd4445, %rd4446;
	setp.lt.u64 	%p1699, %rd4445, %rd4444;
	or.pred  	%p1700, %p1698, %p1699;
	selp.u64 	%rd4447, 1, 0, %p1700;
	sub.s64 	%rd4448, %rd10074, %rd7;
	setp.lt.u64 	%p1701, %rd10074, %rd7;
	selp.s64 	%rd4449, -1, 0, %p1700;
	add.s64 	%rd10074, %rd4448, %rd4449;
	setp.lt.u64 	%p1702, %rd4448, %rd4447;
	or.pred  	%p1703, %p1701, %p1702;
	selp.u64 	%rd4450, 1, 0, %p1703;
	sub.s64 	%rd4451, %rd10075, %rd6;
	setp.lt.u64 	%p1704, %rd10075, %rd6;
	selp.s64 	%rd4452, -1, 0, %p1703;
	add.s64 	%rd10075, %rd4451, %rd4452;
	setp.lt.u64 	%p1705, %rd4451, %rd4450;
	or.pred  	%p1706, %p1704, %p1705;
	selp.u64 	%rd4453, 1, 0, %p1706;
	setp.ne.s64 	%p1707, %rd688, %rd4453;
	setp.gt.u64 	%p1708, %rd10075, %rd6;
	or.pred  	%p1709, %p1707, %p1708;
	@%p1709 bra 	$L__BB2_364;
	setp.lt.u64 	%p1710, %rd10075, %rd6;
	mov.u64 	%rd10072, %rd689;
	@%p1710 bra 	$L__BB2_365;
	setp.gt.u64 	%p1711, %rd10074, %rd7;
	@%p1711 bra 	$L__BB2_364;
	setp.lt.u64 	%p1712, %rd10074, %rd7;
	mov.u64 	%rd10072, %rd689;
	@%p1712 bra 	$L__BB2_365;
	setp.gt.u64 	%p1713, %rd10073, %rd8;
	@%p1713 bra 	$L__BB2_364;
	setp.lt.u64 	%p1714, %rd10073, %rd8;
	setp.lt.u64 	%p1715, %rd689, %rd9;
	or.pred  	%p1716, %p1714, %p1715;
	mov.u64 	%rd10072, %rd689;
	@%p1716 bra 	$L__BB2_365;
$L__BB2_364:
	sub.s64 	%rd10072, %rd689, %rd9;
	setp.lt.u64 	%p1717, %rd689, %rd9;
	selp.u64 	%rd4454, 1, 0, %p1717;
	sub.s64 	%rd4455, %rd10073, %rd8;
	setp.lt.u64 	%p1718, %rd10073, %rd8;
	selp.s64 	%rd4456, -1, 0, %p1717;
	add.s64 	%rd10073, %rd4455, %rd4456;
	setp.lt.u64 	%p1719, %rd4455, %rd4454;
	or.pred  	%p1720, %p1718, %p1719;
	selp.u64 	%rd4457, 1, 0, %p1720;
	sub.s64 	%rd4458, %rd10074, %rd7;
	setp.lt.u64 	%p1721, %rd10074, %rd7;
	selp.s64 	%rd4459, -1, 0, %p1720;
	add.s64 	%rd10074, %rd4458, %rd4459;
	setp.lt.u64 	%p1722, %rd4458, %rd4457;
	or.pred  	%p1723, %p1721, %p1722;
	selp.s64 	%rd4460, -1, 0, %p1723;
	sub.s64 	%rd4461, %rd10075, %rd6;
	add.s64 	%rd10075, %rd4461, %rd4460;
$L__BB2_365:
	mul.lo.s64 	%rd701, %rd10054, %rd10206;
	mul.hi.u64 	%rd4463, %rd10206, %rd10054;
	mul.lo.s64 	%rd4464, %rd10055, %rd10206;
	mul.hi.u64 	%rd4465, %rd10206, %rd10055;
	add.s64 	%rd4466, %rd4464, %rd4463;
	setp.lt.u64 	%p1724, %rd4466, %rd4464;
	selp.u64 	%rd4467, 1, 0, %p1724;
	add.s64 	%rd4468, %rd4465, %rd4467;
	mul.lo.s64 	%rd4469, %rd10056, %rd10206;
	mul.hi.u64 	%rd4470, %rd10206, %rd10056;
	add.s64 	%rd4471, %rd4469, %rd4468;
	setp.lt.u64 	%p1725, %rd4471, %rd4469;
	selp.u64 	%rd4472, 1, 0, %p1725;
	add.s64 	%rd4473, %rd4470, %rd4472;
	mul.lo.s64 	%rd4474, %rd10057, %rd10206;
	mul.hi.u64 	%rd4475, %rd10206, %rd10057;
	add.s64 	%rd4476, %rd4474, %rd4473;
	setp.lt.u64 	%p1726, %rd4476, %rd4474;
	selp.u64 	%rd4477, 1, 0, %p1726;
	add.s64 	%rd4478, %rd4475, %rd4477;
	mul.hi.u64 	%rd4479, %rd10205, %rd10054;
	mad.lo.s64 	%rd702, %rd10054, %rd10205, %rd4466;
	setp.lt.u64 	%p1727, %rd702, %rd4466;
	selp.u64 	%rd4480, 1, 0, %p1727;
	add.s64 	%rd4481, %rd4479, %rd4480;
	mul.hi.u64 	%rd4482, %rd10205, %rd10055;
	mad.lo.s64 	%rd4483, %rd10055, %rd10205, %rd4471;
	setp.lt.u64 	%p1728, %rd4483, %rd4471;
	selp.u64 	%rd4484, 1, 0, %p1728;
	add.s64 	%rd4485, %rd4483, %rd4481;
	setp.lt.u64 	%p1729, %rd4485, %rd4483;
	selp.u64 	%rd4486, 1, 0, %p1729;
	add.s64 	%rd4487, %rd4482, %rd4484;
	add.s64 	%rd4488, %rd4487, %rd4486;
	mul.hi.u64 	%rd4489, %rd10205, %rd10056;
	mad.lo.s64 	%rd4490, %rd10056, %rd10205, %rd4476;
	setp.lt.u64 	%p1730, %rd4490, %rd4476;
	selp.u64 	%rd4491, 1, 0, %p1730;
	add.s64 	%rd4492, %rd4490, %rd4488;
	setp.lt.u64 	%p1731, %rd4492, %rd4490;
	selp.u64 	%rd4493, 1, 0, %p1731;
	add.s64 	%rd4494, %rd4489, %rd4491;
	add.s64 	%rd4495, %rd4494, %rd4493;
	mul.hi.u64 	%rd4496, %rd10205, %rd10057;
	mad.lo.s64 	%rd4497, %rd10057, %rd10205, %rd4478;
	setp.lt.u64 	%p1732, %rd4497, %rd4478;
	selp.u64 	%rd4498, 1, 0, %p1732;
	add.s64 	%rd4499, %rd4497, %rd4495;
	setp.lt.u64 	%p1733, %rd4499, %rd4497;
	selp.u64 	%rd4500, 1, 0, %p1733;
	add.s64 	%rd4501, %rd4496, %rd4498;
	add.s64 	%rd4502, %rd4501, %rd4500;
	mul.hi.u64 	%rd4503, %rd10204, %rd10054;
	mad.lo.s64 	%rd703, %rd10054, %rd10204, %rd4485;
	setp.lt.u64 	%p1734, %rd703, %rd4485;
	selp.u64 	%rd4504, 1, 0, %p1734;
	add.s64 	%rd4505, %rd4503, %rd4504;
	mul.hi.u64 	%rd4506, %rd10204, %rd10055;
	mad.lo.s64 	%rd4507, %rd10055, %rd10204, %rd4492;
	setp.lt.u64 	%p1735, %rd4507, %rd4492;
	selp.u64 	%rd4508, 1, 0, %p1735;
	add.s64 	%rd4509, %rd4507, %rd4505;
	setp.lt.u64 	%p1736, %rd4509, %rd4507;
	selp.u64 	%rd4510, 1, 0, %p1736;
	add.s64 	%rd4511, %rd4506, %rd4508;
	add.s64 	%rd4512, %rd4511, %rd4510;
	mul.hi.u64 	%rd4513, %rd10204, %rd10056;
	mad.lo.s64 	%rd4514, %rd10056, %rd10204, %rd4499;
	setp.lt.u64 	%p1737, %rd4514, %rd4499;
	selp.u64 	%rd4515, 1, 0, %p1737;
	add.s64 	%rd4516, %rd4514, %rd4512;
	setp.lt.u64 	%p1738, %rd4516, %rd4514;
	selp.u64 	%rd4517, 1, 0, %p1738;
	add.s64 	%rd4518, %rd4513, %rd4515;
	add.s64 	%rd4519, %rd4518, %rd4517;
	mul.hi.u64 	%rd4520, %rd10204, %rd10057;
	mad.lo.s64 	%rd4521, %rd10057, %rd10204, %rd4502;
	setp.lt.u64 	%p1739, %rd4521, %rd4502;
	selp.u64 	%rd4522, 1, 0, %p1739;
	add.s64 	%rd4523, %rd4521, %rd4519;
	setp.lt.u64 	%p1740, %rd4523, %rd4521;
	selp.u64 	%rd4524, 1, 0, %p1740;
	add.s64 	%rd4525, %rd4520, %rd4522;
	add.s64 	%rd4526, %rd4525, %rd4524;
	mul.hi.u64 	%rd4527, %rd10203, %rd10054;
	mad.lo.s64 	%rd704, %rd10054, %rd10203, %rd4509;
	setp.lt.u64 	%p1741, %rd704, %rd4509;
	selp.u64 	%rd4528, 1, 0, %p1741;
	add.s64 	%rd4529, %rd4527, %rd4528;
	mul.hi.u64 	%rd4530, %rd10203, %rd10055;
	mad.lo.s64 	%rd4531, %rd10055, %rd10203, %rd4516;
	setp.lt.u64 	%p1742, %rd4531, %rd4516;
	selp.u64 	%rd4532, 1, 0, %p1742;
	add.s64 	%rd4533, %rd4531, %rd4529;
	setp.lt.u64 	%p1743, %rd4533, %rd4531;
	selp.u64 	%rd4534, 1, 0, %p1743;
	add.s64 	%rd4535, %rd4530, %rd4532;
	add.s64 	%rd4536, %rd4535, %rd4534;
	mul.hi.u64 	%rd4537, %rd10203, %rd10056;
	mad.lo.s64 	%rd4538, %rd10056, %rd10203, %rd4523;
	setp.lt.u64 	%p1744, %rd4538, %rd4523;
	selp.u64 	%rd4539, 1, 0, %p1744;
	add.s64 	%rd4540, %rd4538, %rd4536;
	setp.lt.u64 	%p1745, %rd4540, %rd4538;
	selp.u64 	%rd4541, 1, 0, %p1745;
	add.s64 	%rd4542, %rd4537, %rd4539;
	add.s64 	%rd4543, %rd4542, %rd4541;
	mul.hi.u64 	%rd4544, %rd10203, %rd10057;
	mad.lo.s64 	%rd4545, %rd10057, %rd10203, %rd4526;
	setp.lt.u64 	%p1746, %rd4545, %rd4526;
	selp.u64 	%rd4546, 1, 0, %p1746;
	add.s64 	%rd4547, %rd4545, %rd4543;
	setp.lt.u64 	%p1747, %rd4547, %rd4545;
	selp.u64 	%rd4548, 1, 0, %p1747;
	add.s64 	%rd4549, %rd4544, %rd4546;
	add.s64 	%rd4550, %rd4549, %rd4548;
	shl.b64 	%rd4551, %rd4533, 32;
	mov.b64 	{%r256, %r257}, %rd4533;
	mov.b64 	{%r258, %r259}, %rd4540;
	mov.b64 	%rd4552, {%r257, %r258};
	mov.b64 	{%r260, %r261}, %rd4547;
	mov.b64 	%rd4553, {%r259, %r260};
	mov.b64 	{%r262, %r263}, %rd4550;
	mov.b64 	%rd4554, {%r261, %r262};
	shr.u64 	%rd4555, %rd4550, 32;
	mul.lo.s64 	%rd4556, %rd4533, 977;
	mov.b64 	%rd4557, 977;
	mul.hi.u64 	%rd4558, %rd4533, %rd4557;
	mul.lo.s64 	%rd4559, %rd4540, 977;
	mul.hi.u64 	%rd4560, %rd4540, %rd4557;
	add.s64 	%rd4561, %rd4559, %rd4558;
	setp.lt.u64 	%p1748, %rd4561, %rd4559;
	selp.u64 	%rd4562, 1, 0, %p1748;
	add.s64 	%rd4563, %rd4560, %rd4562;
	mul.lo.s64 	%rd4564, %rd4547, 977;
	mul.hi.u64 	%rd4565, %rd4547, %rd4557;
	add.s64 	%rd4566, %rd4564, %rd4563;
	setp.lt.u64 	%p1749, %rd4566, %rd4564;
	selp.u64 	%rd4567, 1, 0, %p1749;
	add.s64 	%rd4568, %rd4565, %rd4567;
	mul.lo.s64 	%rd4569, %rd4550, 977;
	mul.hi.u64 	%rd4570, %rd4550, %rd4557;
	add.s64 	%rd4571, %rd4569, %rd4568;
	setp.lt.u64 	%p1750, %rd4571, %rd4569;
	selp.u64 	%rd4572, 1, 0, %p1750;
	add.s64 	%rd4573, %rd4570, %rd4572;
	add.s64 	%rd10076, %rd4556, %rd4551;
	setp.lt.u64 	%p1751, %rd10076, %rd4556;
	selp.u64 	%rd4574, 1, 0, %p1751;
	add.s64 	%rd4575, %rd4561, %rd4552;
	setp.lt.u64 	%p1752, %rd4575, %rd4561;
	add.s64 	%rd10077, %rd4575, %rd4574;
	setp.lt.u64 	%p1753, %rd10077, %rd4575;
	or.pred  	%p1754, %p1752, %p1753;
	selp.u64 	%rd4576, 1, 0, %p1754;
	add.s64 	%rd4577, %rd4566, %rd4553;
	setp.lt.u64 	%p1755, %rd4577, %rd4566;
	add.s64 	%rd10078, %rd4577, %rd4576;
	setp.lt.u64 	%p1756, %rd10078, %rd4577;
	or.pred  	%p1757, %p1755, %p1756;
	selp.u64 	%rd4578, 1, 0, %p1757;
	add.s64 	%rd4579, %rd4571, %rd4554;
	setp.lt.u64 	%p1758, %rd4579, %rd4571;
	add.s64 	%rd10079, %rd4579, %rd4578;
	setp.lt.u64 	%p1759, %rd10079, %rd4579;
	or.pred  	%p1760, %p1758, %p1759;
	selp.u64 	%rd4580, 1, 0, %p1760;
	add.s64 	%rd4581, %rd4573, %rd4555;
	add.s64 	%rd709, %rd4581, %rd4580;
	setp.eq.s64 	%p1761, %rd709, 0;
	mov.b64 	%rd10080, 0;
	@%p1761 bra 	$L__BB2_367;
	shl.b64 	%rd4582, %rd709, 32;
	shr.u64 	%rd4583, %rd709, 32;
	mov.b64 	%rd4584, 977;
	mul.hi.u64 	%rd4585, %rd709, %rd4584;
	mad.lo.s64 	%rd4586, %rd709, 977, %rd4582;
	setp.lt.u64 	%p1762, %rd4586, %rd4582;
	selp.u64 	%rd4587, 1, 0, %p1762;
	add.s64 	%rd10076, %rd4586, %rd10076;
	setp.lt.u64 	%p1763, %rd10076, %rd4586;
	selp.u64 	%rd4588, 1, 0, %p1763;
	add.s64 	%rd4589, %rd4588, %rd4587;
	add.s64 	%rd4590, %rd4583, %rd4585;
	setp.lt.u64 	%p1764, %rd4590, %rd4583;
	selp.u64 	%rd4591, 1, 0, %p1764;
	add.s64 	%rd4592, %rd10077, %rd4590;
	add.s64 	%rd4593, %rd4592, %rd4589;
	setp.lt.u64 	%p1765, %rd4593, %rd10077;
	not.b64 	%rd4594, %rd4590;
	setp.gt.u64 	%p1766, %rd4589, %rd4594;
	or.pred  	%p1767, %p1766, %p1765;
	selp.u64 	%rd4595, 1, 0, %p1767;
	add.s64 	%rd4596, %rd10078, %rd4591;
	add.s64 	%rd712, %rd4596, %rd4595;
	setp.lt.u64 	%p1768, %rd712, %rd10078;
	selp.u64 	%rd4597, 1, 0, %p1768;
	add.s64 	%rd713, %rd10079, %rd4597;
	setp.lt.u64 	%p1769, %rd713, %rd10079;
	selp.u64 	%rd10080, 1, 0, %p1769;
	mov.u64 	%rd10077, %rd4593;
	mov.u64 	%rd10078, %rd712;
	mov.u64 	%rd10079, %rd713;
$L__BB2_367:
	add.s64 	%rd10081, %rd10076, %rd701;
	setp.lt.u64 	%p1770, %rd10081, %rd10076;
	selp.u64 	%rd4598, 1, 0, %p1770;
	add.s64 	%rd4599, %rd10077, %rd702;
	setp.lt.u64 	%p1771, %rd4599, %rd10077;
	add.s64 	%rd10082, %rd4599, %rd4598;
	setp.lt.u64 	%p1772, %rd10082, %rd4599;
	or.pred  	%p1773, %p1771, %p1772;
	selp.u64 	%rd4600, 1, 0, %p1773;
	add.s64 	%rd4601, %rd10078, %rd703;
	setp.lt.u64 	%p1774, %rd4601, %rd10078;
	add.s64 	%rd10083, %rd4601, %rd4600;
	setp.lt.u64 	%p1775, %rd10083, %rd4601;
	or.pred  	%p1776, %p1774, %p1775;
	selp.u64 	%rd4602, 1, 0, %p1776;
	add.s64 	%rd4603, %rd10079, %rd704;
	setp.lt.u64 	%p1777, %rd4603, %rd10079;
	add.s64 	%rd10084, %rd4603, %rd4602;
	setp.lt.u64 	%p1778, %rd10084, %rd4603;
	or.pred  	%p1779, %p1777, %p1778;
	selp.u64 	%rd4605, 1, 0, %p1779;
	add.s64 	%rd724, %rd10080, %rd4605;
	setp.ne.s64 	%p1780, %rd724, 0;
	setp.gt.u64 	%p1781, %rd10084, %rd6;
	or.pred  	%p1782, %p1780, %p1781;
	@%p1782 bra 	$L__BB2_373;
	setp.lt.u64 	%p1783, %rd10084, %rd6;
	@%p1783 bra 	$L__BB2_386;
	setp.gt.u64 	%p1784, %rd10083, %rd7;
	@%p1784 bra 	$L__BB2_373;
	setp.lt.u64 	%p1785, %rd10083, %rd7;
	@%p1785 bra 	$L__BB2_386;
	setp.gt.u64 	%p1786, %rd10082, %rd8;
	@%p1786 bra 	$L__BB2_373;
	setp.lt.u64 	%p1787, %rd10082, %rd8;
	setp.lt.u64 	%p1788, %rd10081, %rd9;
	or.pred  	%p1789, %p1787, %p1788;
	@%p1789 bra 	$L__BB2_386;
$L__BB2_373:
	sub.s64 	%rd725, %rd10081, %rd9;
	setp.lt.u64 	%p1790, %rd10081, %rd9;
	selp.u64 	%rd4606, 1, 0, %p1790;
	sub.s64 	%rd4607, %rd10082, %rd8;
	setp.lt.u64 	%p1791, %rd10082, %rd8;
	selp.s64 	%rd4608, -1, 0, %p1790;
	add.s64 	%rd10082, %rd4607, %rd4608;
	setp.lt.u64 	%p1792, %rd4607, %rd4606;
	or.pred  	%p1793, %p1791, %p1792;
	selp.u64 	%rd4609, 1, 0, %p1793;
	sub.s64 	%rd4610, %rd10083, %rd7;
	setp.lt.u64 	%p1794, %rd10083, %rd7;
	selp.s64 	%rd4611, -1, 0, %p1793;
	add.s64 	%rd10083, %rd4610, %rd4611;
	setp.lt.u64 	%p1795, %rd4610, %rd4609;
	or.pred  	%p1796, %p1794, %p1795;
	selp.u64 	%rd4612, 1, 0, %p1796;
	sub.s64 	%rd4613, %rd10084, %rd6;
	setp.lt.u64 	%p1797, %rd10084, %rd6;
	selp.s64 	%rd4614, -1, 0, %p1796;
	add.s64 	%rd10084, %rd4613, %rd4614;
	setp.lt.u64 	%p1798, %rd4613, %rd4612;
	or.pred  	%p1799, %p1797, %p1798;
	selp.s64 	%rd4615, -1, 0, %p1799;
	add.s64 	%rd729, %rd724, %rd4615;
	setp.ne.s64 	%p1800, %rd729, 0;
	setp.gt.u64 	%p1801, %rd10084, %rd6;
	or.pred  	%p1802, %p1800, %p1801;
	@%p1802 bra 	$L__BB2_379;
	setp.lt.u64 	%p1803, %rd10084, %rd6;
	mov.u64 	%rd10081, %rd725;
	@%p1803 bra 	$L__BB2_386;
	setp.gt.u64 	%p1804, %rd10083, %rd7;
	@%p1804 bra 	$L__BB2_379;
	setp.lt.u64 	%p1805, %rd10083, %rd7;
	mov.u64 	%rd10081, %rd725;
	@%p1805 bra 	$L__BB2_386;
	setp.gt.u64 	%p1806, %rd10082, %rd8;
	@%p1806 bra 	$L__BB2_379;
	setp.lt.u64 	%p1807, %rd10082, %rd8;
	setp.lt.u64 	%p1808, %rd725, %rd9;
	or.pred  	%p1809, %p1807, %p1808;
	mov.u64 	%rd10081, %rd725;
	@%p1809 bra 	$L__BB2_386;
$L__BB2_379:
	sub.s64 	%rd730, %rd725, %rd9;
	setp.lt.u64 	%p1810, %rd725, %rd9;
	selp.u64 	%rd4616, 1, 0, %p1810;
	sub.s64 	%rd4617, %rd10082, %rd8;
	setp.lt.u64 	%p1811, %rd10082, %rd8;
	selp.s64 	%rd4618, -1, 0, %p1810;
	add.s64 	%rd10082, %rd4617, %rd4618;
	setp.lt.u64 	%p1812, %rd4617, %rd4616;
	or.pred  	%p1813, %p1811, %p1812;
	selp.u64 	%rd4619, 1, 0, %p1813;
	sub.s64 	%rd4620, %rd10083, %rd7;
	setp.lt.u64 	%p1814, %rd10083, %rd7;
	selp.s64 	%rd4621, -1, 0, %p1813;
	add.s64 	%rd10083, %rd4620, %rd4621;
	setp.lt.u64 	%p1815, %rd4620, %rd4619;
	or.pred  	%p1816, %p1814, %p1815;
	selp.u64 	%rd4622, 1, 0, %p1816;
	sub.s64 	%rd4623, %rd10084, %rd6;
	setp.lt.u64 	%p1817, %rd10084, %rd6;
	selp.s64 	%rd4624, -1, 0, %p1816;
	add.s64 	%rd10084, %rd4623, %rd4624;
	setp.lt.u64 	%p1818, %rd4623, %rd4622;
	or.pred  	%p1819, %p1817, %p1818;
	selp.u64 	%rd4625, 1, 0, %p1819;
	setp.ne.s64 	%p1820, %rd729, %rd4625;
	setp.gt.u64 	%p1821, %rd10084, %rd6;
	or.pred  	%p1822, %p1820, %p1821;
	@%p1822 bra 	$L__BB2_385;
	setp.lt.u64 	%p1823, %rd10084, %rd6;
	mov.u64 	%rd10081, %rd730;
	@%p1823 bra 	$L__BB2_386;
	setp.gt.u64 	%p1824, %rd10083, %rd7;
	@%p1824 bra 	$L__BB2_385;
	setp.lt.u64 	%p1825, %rd10083, %rd7;
	mov.u64 	%rd10081, %rd730;
	@%p1825 bra 	$L__BB2_386;
	setp.gt.u64 	%p1826, %rd10082, %rd8;
	@%p1826 bra 	$L__BB2_385;
	setp.lt.u64 	%p1827, %rd10082, %rd8;
	setp.lt.u64 	%p1828, %rd730, %rd9;
	or.pred  	%p1829, %p1827, %p1828;
	mov.u64 	%rd10081, %rd730;
	@%p1829 bra 	$L__BB2_386;
$L__BB2_385:
	sub.s64 	%rd10081, %rd730, %rd9;
	setp.lt.u64 	%p1830, %rd730, %rd9;
	selp.u64 	%rd4626, 1, 0, %p1830;
	sub.s64 	%rd4627, %rd10082, %rd8;
	setp.lt.u64 	%p1831, %rd10082, %rd8;
	selp.s64 	%rd4628, -1, 0, %p1830;
	add.s64 	%rd10082, %rd4627, %rd4628;
	setp.lt.u64 	%p1832, %rd4627, %rd4626;
	or.pred  	%p1833, %p1831, %p1832;
	selp.u64 	%rd4629, 1, 0, %p1833;
	sub.s64 	%rd4630, %rd10083, %rd7;
	setp.lt.u64 	%p1834, %rd10083, %rd7;
	selp.s64 	%rd4631, -1, 0, %p1833;
	add.s64 	%rd10083, %rd4630, %rd4631;
	setp.lt.u64 	%p1835, %rd4630, %rd4629;
	or.pred  	%p1836, %p1834, %p1835;
	selp.s64 	%rd4632, -1, 0, %p1836;
	sub.s64 	%rd4633, %rd10084, %rd6;
	add.s64 	%rd10084, %rd4633, %rd4632;
$L__BB2_386:
	ld.const.u64 	%rd742, [_Gy];
	mul.hi.u64 	%rd4635, %rd742, %rd10041;
	mul.lo.s64 	%rd4636, %rd10042, %rd742;
	mul.hi.u64 	%rd4637, %rd742, %rd10042;
	add.s64 	%rd4638, %rd4636, %rd4635;
	setp.lt.u64 	%p1837, %rd4638, %rd4636;
	selp.u64 	%rd4639, 1, 0, %p1837;
	add.s64 	%rd4640, %rd4637, %rd4639;
	mul.lo.s64 	%rd4641, %rd10043, %rd742;
	mul.hi.u64 	%rd4642, %rd742, %rd10043;
	add.s64 	%rd4643, %rd4641, %rd4640;
	setp.lt.u64 	%p1838, %rd4643, %rd4641;
	selp.u64 	%rd4644, 1, 0, %p1838;
	add.s64 	%rd4645, %rd4642, %rd4644;
	mul.lo.s64 	%rd4646, %rd10044, %rd742;
	mul.hi.u64 	%rd4647, %rd742, %rd10044;
	add.s64 	%rd4648, %rd4646, %rd4645;
	setp.lt.u64 	%p1839, %rd4648, %rd4646;
	selp.u64 	%rd4649, 1, 0, %p1839;
	add.s64 	%rd4650, %rd4647, %rd4649;
	ld.const.u64 	%rd4651, [_Gy+8];
	mul.hi.u64 	%rd4652, %rd4651, %rd10041;
	mad.lo.s64 	%rd743, %rd10041, %rd4651, %rd4638;
	setp.lt.u64 	%p1840, %rd743, %rd4638;
	selp.u64 	%rd4653, 1, 0, %p1840;
	add.s64 	%rd4654, %rd4652, %rd4653;
	mul.hi.u64 	%rd4655, %rd4651, %rd10042;
	mad.lo.s64 	%rd4656, %rd10042, %rd4651, %rd4643;
	setp.lt.u64 	%p1841, %rd4656, %rd4643;
	selp.u64 	%rd4657, 1, 0, %p1841;
	add.s64 	%rd4658, %rd4656, %rd4654;
	setp.lt.u64 	%p1842, %rd4658, %rd4656;
	selp.u64 	%rd4659, 1, 0, %p1842;
	add.s64 	%rd4660, %rd4655, %rd4657;
	add.s64 	%rd4661, %rd4660, %rd4659;
	mul.hi.u64 	%rd4662, %rd4651, %rd10043;
	mad.lo.s64 	%rd4663, %rd10043, %rd4651, %rd4648;
	setp.lt.u64 	%p1843, %rd4663, %rd4648;
	selp.u64 	%rd4664, 1, 0, %p1843;
	add.s64 	%rd4665, %rd4663, %rd4661;
	setp.lt.u64 	%p1844, %rd4665, %rd4663;
	selp.u64 	%rd4666, 1, 0, %p1844;
	add.s64 	%rd4667, %rd4662, %rd4664;
	add.s64 	%rd4668, %rd4667, %rd4666;
	mul.hi.u64 	%rd4669, %rd4651, %rd10044;
	mad.lo.s64 	%rd4670, %rd10044, %rd4651, %rd4650;
	setp.lt.u64 	%p1845, %rd4670, %rd4650;
	selp.u64 	%rd4671, 1, 0, %p1845;
	add.s64 	%rd4672, %rd4670, %rd4668;
	setp.lt.u64 	%p1846, %rd4672, %rd4670;
	selp.u64 	%rd4673, 1, 0, %p1846;
	add.s64 	%rd4674, %rd4669, %rd4671;
	add.s64 	%rd4675, %rd4674, %rd4673;
	ld.const.u64 	%rd4676, [_Gy+16];
	mul.hi.u64 	%rd4677, %rd4676, %rd10041;
	mad.lo.s64 	%rd744, %rd10041, %rd4676, %rd4658;
	setp.lt.u64 	%p1847, %rd744, %rd4658;
	selp.u64 	%rd4678, 1, 0, %p1847;
	add.s64 	%rd4679, %rd4677, %rd4678;
	mul.hi.u64 	%rd4680, %rd4676, %rd10042;
	mad.lo.s64 	%rd4681, %rd10042, %rd4676, %rd4665;
	setp.lt.u64 	%p1848, %rd4681, %rd4665;
	selp.u64 	%rd4682, 1, 0, %p1848;
	add.s64 	%rd4683, %rd4681, %rd4679;
	setp.lt.u64 	%p1849, %rd4683, %rd4681;
	selp.u64 	%rd4684, 1, 0, %p1849;
	add.s64 	%rd4685, %rd4680, %rd4682;
	add.s64 	%rd4686, %rd4685, %rd4684;
	mul.hi.u64 	%rd4687, %rd4676, %rd10043;
	mad.lo.s64 	%rd4688, %rd10043, %rd4676, %rd4672;
	setp.lt.u64 	%p1850, %rd4688, %rd4672;
	selp.u64 	%rd4689, 1, 0, %p1850;
	add.s64 	%rd4690, %rd4688, %rd4686;
	setp.lt.u64 	%p1851, %rd4690, %rd4688;
	selp.u64 	%rd4691, 1, 0, %p1851;
	add.s64 	%rd4692, %rd4687, %rd4689;
	add.s64 	%rd4693, %rd4692, %rd4691;
	mul.hi.u64 	%rd4694, %rd4676, %rd10044;
	mad.lo.s64 	%rd4695, %rd10044, %rd4676, %rd4675;
	setp.lt.u64 	%p1852, %rd4695, %rd4675;
	selp.u64 	%rd4696, 1, 0, %p1852;
	add.s64 	%rd4697, %rd4695, %rd4693;
	setp.lt.u64 	%p1853, %rd4697, %rd4695;
	selp.u64 	%rd4698, 1, 0, %p1853;
	add.s64 	%rd4699, %rd4694, %rd4696;
	add.s64 	%rd4700, %rd4699, %rd4698;
	ld.const.u64 	%rd4701, [_Gy+24];
	mul.hi.u64 	%rd4702, %rd4701, %rd10041;
	mad.lo.s64 	%rd745, %rd10041, %rd4701, %rd4683;
	setp.lt.u64 	%p1854, %rd745, %rd4683;
	selp.u64 	%rd4703, 1, 0, %p1854;
	add.s64 	%rd4704, %rd4702, %rd4703;
	mul.hi.u64 	%rd4705, %rd4701, %rd10042;
	mad.lo.s64 	%rd4706, %rd10042, %rd4701, %rd4690;
	setp.lt.u64 	%p1855, %rd4706, %rd4690;
	selp.u64 	%rd4707, 1, 0, %p1855;
	add.s64 	%rd4708, %rd4706, %rd4704;
	setp.lt.u64 	%p1856, %rd4708, %rd4706;
	selp.u64 	%rd4709, 1, 0, %p1856;
	add.s64 	%rd4710, %rd4705, %rd4707;
	add.s64 	%rd4711, %rd4710, %rd4709;
	mul.hi.u64 	%rd4712, %rd4701, %rd10043;
	mad.lo.s64 	%rd4713, %rd10043, %rd4701, %rd4697;
	setp.lt.u64 	%p1857, %rd4713, %rd4697;
	selp.u64 	%rd4714, 1, 0, %p1857;
	add.s64 	%rd4715, %rd4713, %rd4711;
	setp.lt.u64 	%p1858, %rd4715, %rd4713;
	selp.u64 	%rd4716, 1, 0, %p1858;
	add.s64 	%rd4717, %rd4712, %rd4714;
	add.s64 	%rd4718, %rd4717, %rd4716;
	mul.hi.u64 	%rd4719, %rd4701, %rd10044;
	mad.lo.s64 	%rd4720, %rd10044, %rd4701, %rd4700;
	setp.lt.u64 	%p1859, %rd4720, %rd4700;
	selp.u64 	%rd4721, 1, 0, %p1859;
	add.s64 	%rd4722, %rd4720, %rd4718;
	setp.lt.u64 	%p1860, %rd4722, %rd4720;
	selp.u64 	%rd4723, 1, 0, %p1860;
	add.s64 	%rd4724, %rd4719, %rd4721;
	add.s64 	%rd4725, %rd4724, %rd4723;
	shl.b64 	%rd4726, %rd4708, 32;
	mov.b64 	{%r264, %r265}, %rd4708;
	mov.b64 	{%r266, %r267}, %rd4715;
	mov.b64 	%rd4727, {%r265, %r266};
	mov.b64 	{%r268, %r269}, %rd4722;
	mov.b64 	%rd4728, {%r267, %r268};
	mov.b64 	{%r270, %r271}, %rd4725;
	mov.b64 	%rd4729, {%r269, %r270};
	shr.u64 	%rd4730, %rd4725, 32;
	mul.lo.s64 	%rd4731, %rd4708, 977;
	mov.b64 	%rd4732, 977;
	mul.hi.u64 	%rd4733, %rd4708, %rd4732;
	mul.lo.s64 	%rd4734, %rd4715, 977;
	mul.hi.u64 	%rd4735, %rd4715, %rd4732;
	add.s64 	%rd4736, %rd4734, %rd4733;
	setp.lt.u64 	%p1861, %rd4736, %rd4734;
	selp.u64 	%rd4737, 1, 0, %p1861;
	add.s64 	%rd4738, %rd4735, %rd4737;
	mul.lo.s64 	%rd4739, %rd4722, 977;
	mul.hi.u64 	%rd4740, %rd4722, %rd4732;
	add.s64 	%rd4741, %rd4739, %rd4738;
	setp.lt.u64 	%p1862, %rd4741, %rd4739;
	selp.u64 	%rd4742, 1, 0, %p1862;
	add.s64 	%rd4743, %rd4740, %rd4742;
	mul.lo.s64 	%rd4744, %rd4725, 977;
	mul.hi.u64 	%rd4745, %rd4725, %rd4732;
	add.s64 	%rd4746, %rd4744, %rd4743;
	setp.lt.u64 	%p1863, %rd4746, %rd4744;
	selp.u64 	%rd4747, 1, 0, %p1863;
	add.s64 	%rd4748, %rd4745, %rd4747;
	add.s64 	%rd10085, %rd4731, %rd4726;
	setp.lt.u64 	%p1864, %rd10085, %rd4731;
	selp.u64 	%rd4749, 1, 0, %p1864;
	add.s64 	%rd4750, %rd4736, %rd4727;
	setp.lt.u64 	%p1865, %rd4750, %rd4736;
	add.s64 	%rd10086, %rd4750, %rd4749;
	setp.lt.u64 	%p1866, %rd10086, %rd4750;
	or.pred  	%p1867, %p1865, %p1866;
	selp.u64 	%rd4751, 1, 0, %p1867;
	add.s64 	%rd4752, %rd4741, %rd4728;
	setp.lt.u64 	%p1868, %rd4752, %rd4741;
	add.s64 	%rd10087, %rd4752, %rd4751;
	setp.lt.u64 	%p1869, %rd10087, %rd4752;
	or.pred  	%p1870, %p1868, %p1869;
	selp.u64 	%rd4753, 1, 0, %p1870;
	add.s64 	%rd4754, %rd4746, %rd4729;
	setp.lt.u64 	%p1871, %rd4754, %rd4746;
	add.s64 	%rd10088, %rd4754, %rd4753;
	setp.lt.u64 	%p1872, %rd10088, %rd4754;
	or.pred  	%p1873, %p1871, %p1872;
	selp.u64 	%rd4755, 1, 0, %p1873;
	add.s64 	%rd4756, %rd4748, %rd4730;
	add.s64 	%rd750, %rd4756, %rd4755;
	setp.eq.s64 	%p1874, %rd750, 0;
	mov.b64 	%rd10089, 0;
	@%p1874 bra 	$L__BB2_388;
	shl.b64 	%rd4757, %rd750, 32;
	shr.u64 	%rd4758, %rd750, 32;
	mov.b64 	%rd4759, 977;
	mul.hi.u64 	%rd4760, %rd750, %rd4759;
	mad.lo.s64 	%rd4761, %rd750, 977, %rd4757;
	setp.lt.u64 	%p1875, %rd4761, %rd4757;
	selp.u64 	%rd4762, 1, 0, %p1875;
	add.s64 	%rd10085, %rd4761, %rd10085;
	setp.lt.u64 	%p1876, %rd10085, %rd4761;
	selp.u64 	%rd4763, 1, 0, %p1876;
	add.s64 	%rd4764, %rd4763, %rd4762;
	add.s64 	%rd4765, %rd4758, %rd4760;
	setp.lt.u64 	%p1877, %rd4765, %rd4758;
	selp.u64 	%rd4766, 1, 0, %p1877;
	add.s64 	%rd4767, %rd10086, %rd4765;
	add.s64 	%rd4768, %rd4767, %rd4764;
	setp.lt.u64 	%p1878, %rd4768, %rd10086;
	not.b64 	%rd4769, %rd4765;
	setp.gt.u64 	%p1879, %rd4764, %rd4769;
	or.pred  	%p1880, %p1879, %p1878;
	selp.u64 	%rd4770, 1, 0, %p1880;
	add.s64 	%rd4771, %rd10087, %rd4766;
	add.s64 	%rd753, %rd4771, %rd4770;
	setp.lt.u64 	%p1881, %rd753, %rd10087;
	selp.u64 	%rd4772, 1, 0, %p1881;
	add.s64 	%rd754, %rd10088, %rd4772;
	setp.lt.u64 	%p1882, %rd754, %rd10088;
	selp.u64 	%rd10089, 1, 0, %p1882;
	mov.u64 	%rd10086, %rd4768;
	mov.u64 	%rd10087, %rd753;
	mov.u64 	%rd10088, %rd754;
$L__BB2_388:
	mad.lo.s64 	%rd10090, %rd10041, %rd742, %rd10085;
	setp.lt.u64 	%p1883, %rd10090, %rd10085;
	selp.u64 	%rd4773, 1, 0, %p1883;
	add.s64 	%rd4774, %rd10086, %rd743;
	setp.lt.u64 	%p1884, %rd4774, %rd10086;
	add.s64 	%rd10091, %rd4774, %rd4773;
	setp.lt.u64 	%p1885, %rd10091, %rd4774;
	or.pred  	%p1886, %p1884, %p1885;
	selp.u64 	%rd4775, 1, 0, %p1886;
	add.s64 	%rd4776, %rd10087, %rd744;
	setp.lt.u64 	%p1887, %rd4776, %rd10087;
	add.s64 	%rd10092, %rd4776, %rd4775;
	setp.lt.u64 	%p1888, %rd10092, %rd4776;
	or.pred  	%p1889, %p1887, %p1888;
	selp.u64 	%rd4777, 1, 0, %p1889;
	add.s64 	%rd4778, %rd10088, %rd745;
	setp.lt.u64 	%p1890, %rd4778, %rd10088;
	add.s64 	%rd10093, %rd4778, %rd4777;
	setp.lt.u64 	%p1891, %rd10093, %rd4778;
	or.pred  	%p1892, %p1890, %p1891;
	selp.u64 	%rd4780, 1, 0, %p1892;
	add.s64 	%rd765, %rd10089, %rd4780;
	setp.ne.s64 	%p1893, %rd765, 0;
	setp.gt.u64 	%p1894, %rd10093, %rd6;
	or.pred  	%p1895, %p1893, %p1894;
	@%p1895 bra 	$L__BB2_394;
	setp.lt.u64 	%p1896, %rd10093, %rd6;
	@%p1896 bra 	$L__BB2_407;
	setp.gt.u64 	%p1897, %rd10092, %rd7;
	@%p1897 bra 	$L__BB2_394;
	setp.lt.u64 	%p1898, %rd10092, %rd7;
	@%p1898 bra 	$L__BB2_407;
	setp.gt.u64 	%p1899, %rd10091, %rd8;
	@%p1899 bra 	$L__BB2_394;
	setp.lt.u64 	%p1900, %rd10091, %rd8;
	setp.lt.u64 	%p1901, %rd10090, %rd9;
	or.pred  	%p1902, %p1900, %p1901;
	@%p1902 bra 	$L__BB2_407;
$L__BB2_394:
	sub.s64 	%rd766, %rd10090, %rd9;
	setp.lt.u64 	%p1903, %rd10090, %rd9;
	selp.u64 	%rd4781, 1, 0, %p1903;
	sub.s64 	%rd4782, %rd10091, %rd8;
	setp.lt.u64 	%p1904, %rd10091, %rd8;
	selp.s64 	%rd4783, -1, 0, %p1903;
	add.s64 	%rd10091, %rd4782, %rd4783;
	setp.lt.u64 	%p1905, %rd4782, %rd4781;
	or.pred  	%p1906, %p1904, %p1905;
	selp.u64 	%rd4784, 1, 0, %p1906;
	sub.s64 	%rd4785, %rd10092, %rd7;
	setp.lt.u64 	%p1907, %rd10092, %rd7;
	selp.s64 	%rd4786, -1, 0, %p1906;
	add.s64 	%rd10092, %rd4785, %rd4786;
	setp.lt.u64 	%p1908, %rd4785, %rd4784;
	or.pred  	%p1909, %p1907, %p1908;
	selp.u64 	%rd4787, 1, 0, %p1909;
	sub.s64 	%rd4788, %rd10093, %rd6;
	setp.lt.u64 	%p1910, %rd10093, %rd6;
	selp.s64 	%rd4789, -1, 0, %p1909;
	add.s64 	%rd10093, %rd4788, %rd4789;
	setp.lt.u64 	%p1911, %rd4788, %rd4787;
	or.pred  	%p1912, %p1910, %p1911;
	selp.s64 	%rd4790, -1, 0, %p1912;
	add.s64 	%rd770, %rd765, %rd4790;
	setp.ne.s64 	%p1913, %rd770, 0;
	setp.gt.u64 	%p1914, %rd10093, %rd6;
	or.pred  	%p1915, %p1913, %p1914;
	@%p1915 bra 	$L__BB2_400;
	setp.lt.u64 	%p1916, %rd10093, %rd6;
	mov.u64 	%rd10090, %rd766;
	@%p1916 bra 	$L__BB2_407;
	setp.gt.u64 	%p1917, %rd10092, %rd7;
	@%p1917 bra 	$L__BB2_400;
	setp.lt.u64 	%p1918, %rd10092, %rd7;
	mov.u64 	%rd10090, %rd766;
	@%p1918 bra 	$L__BB2_407;
	setp.gt.u64 	%p1919, %rd10091, %rd8;
	@%p1919 bra 	$L__BB2_400;
	setp.lt.u64 	%p1920, %rd10091, %rd8;
	setp.lt.u64 	%p1921, %rd766, %rd9;
	or.pred  	%p1922, %p1920, %p1921;
	mov.u64 	%rd10090, %rd766;
	@%p1922 bra 	$L__BB2_407;
$L__BB2_400:
	sub.s64 	%rd771, %rd766, %rd9;
	setp.lt.u64 	%p1923, %rd766, %rd9;
	selp.u64 	%rd4791, 1, 0, %p1923;
	sub.s64 	%rd4792, %rd10091, %rd8;
	setp.lt.u64 	%p1924, %rd10091, %rd8;
	selp.s64 	%rd4793, -1, 0, %p1923;
	add.s64 	%rd10091, %rd4792, %rd4793;
	setp.lt.u64 	%p1925, %rd4792, %rd4791;
	or.pred  	%p1926, %p1924, %p1925;
	selp.u64 	%rd4794, 1, 0, %p1926;
	sub.s64 	%rd4795, %rd10092, %rd7;
	setp.lt.u64 	%p1927, %rd10092, %rd7;
	selp.s64 	%rd4796, -1, 0, %p1926;
	add.s64 	%rd10092, %rd4795, %rd4796;
	setp.lt.u64 	%p1928, %rd4795, %rd4794;
	or.pred  	%p1929, %p1927, %p1928;
	selp.u64 	%rd4797, 1, 0, %p1929;
	sub.s64 	%rd4798, %rd10093, %rd6;
	setp.lt.u64 	%p1930, %rd10093, %rd6;
	selp.s64 	%rd4799, -1, 0, %p1929;
	add.s64 	%rd10093, %rd4798, %rd4799;
	setp.lt.u64 	%p1931, %rd4798, %rd4797;
	or.pred  	%p1932, %p1930, %p1931;
	selp.u64 	%rd4800, 1, 0, %p1932;
	setp.ne.s64 	%p1933, %rd770, %rd4800;
	setp.gt.u64 	%p1934, %rd10093, %rd6;
	or.pred  	%p1935, %p1933, %p1934;
	@%p1935 bra 	$L__BB2_406;
	setp.lt.u64 	%p1936, %rd10093, %rd6;
	mov.u64 	%rd10090, %rd771;
	@%p1936 bra 	$L__BB2_407;
	setp.gt.u64 	%p1937, %rd10092, %rd7;
	@%p1937 bra 	$L__BB2_406;
	setp.lt.u64 	%p1938, %rd10092, %rd7;
	mov.u64 	%rd10090, %rd771;
	@%p1938 bra 	$L__BB2_407;
	setp.gt.u64 	%p1939, %rd10091, %rd8;
	@%p1939 bra 	$L__BB2_406;
	setp.lt.u64 	%p1940, %rd10091, %rd8;
	setp.lt.u64 	%p1941, %rd771, %rd9;
	or.pred  	%p1942, %p1940, %p1941;
	mov.u64 	%rd10090, %rd771;
	@%p1942 bra 	$L__BB2_407;
$L__BB2_406:
	sub.s64 	%rd10090, %rd771, %rd9;
	setp.lt.u64 	%p1943, %rd771, %rd9;
	selp.u64 	%rd4801, 1, 0, %p1943;
	sub.s64 	%rd4802, %rd10091, %rd8;
	setp.lt.u64 	%p1944, %rd10091, %rd8;
	selp.s64 	%rd4803, -1, 0, %p1943;
	add.s64 	%rd10091, %rd4802, %rd4803;
	setp.lt.u64 	%p1945, %rd4802, %rd4801;
	or.pred  	%p1946, %p1944, %p1945;
	selp.u64 	%rd4804, 1, 0, %p1946;
	sub.s64 	%rd4805, %rd10092, %rd7;
	setp.lt.u64 	%p1947, %rd10092, %rd7;
	selp.s64 	%rd4806, -1, 0, %p1946;
	add.s64 	%rd10092, %rd4805, %rd4806;
	setp.lt.u64 	%p1948, %rd4805, %rd4804;
	or.pred  	%p1949, %p1947, %p1948;
	selp.s64 	%rd4807, -1, 0, %p1949;
	sub.s64 	%rd4808, %rd10093, %rd6;
	add.s64 	%rd10093, %rd4808, %rd4807;
$L__BB2_407:
	setp.gt.u64 	%p1950, %rd10075, %rd10066;
	@%p1950 bra 	$L__BB2_413;
	setp.lt.u64 	%p1951, %rd10075, %rd10066;
	@%p1951 bra 	$L__BB2_414;
	setp.gt.u64 	%p1952, %rd10074, %rd10065;
	@%p1952 bra 	$L__BB2_413;
	setp.lt.u64 	%p1953, %rd10074, %rd10065;
	@%p1953 bra 	$L__BB2_414;
	setp.gt.u64 	%p1954, %rd10073, %rd10064;
	@%p1954 bra 	$L__BB2_413;
	setp.lt.u64 	%p1955, %rd10073, %rd10064;
	setp.lt.u64 	%p1956, %rd10072, %rd10063;
	or.pred  	%p1957, %p1955, %p1956;
	@%p1957 bra 	$L__BB2_414;
$L__BB2_413:
	setp.lt.u64 	%p1970, %rd10072, %rd10063;
	selp.u64 	%rd4830, 1, 0, %p1970;
	sub.s64 	%rd4831, %rd10073, %rd10064;
	setp.lt.u64 	%p1971, %rd10073, %rd10064;
	selp.s64 	%rd4832, -1, 0, %p1970;
	add.s64 	%rd10096, %rd4831, %rd4832;
	setp.lt.u64 	%p1972, %rd4831, %rd4830;
	or.pred  	%p1973, %p1971, %p1972;
	selp.u64 	%rd4833, 1, 0, %p1973;
	sub.s64 	%rd4834, %rd10074, %rd10065;
	setp.lt.u64 	%p1974, %rd10074, %rd10065;
	selp.s64 	%rd4835, -1, 0, %p1973;
	add.s64 	%rd10095, %rd4834, %rd4835;
	setp.lt.u64 	%p1975, %rd4834, %rd4833;
	or.pred  	%p1976, %p1974, %p1975;
	selp.s64 	%rd4836, -1, 0, %p1976;
	sub.s64 	%rd4837, %rd10075, %rd10066;
	add.s64 	%rd10094, %rd4837, %rd4836;
	bra.uni 	$L__BB2_415;
$L__BB2_414:
	add.s64 	%rd786, %rd10072, %rd9;
	setp.lt.u64 	%p1958, %rd786, %rd10072;
	selp.u64 	%rd4809, 1, 0, %p1958;
	add.s64 	%rd4810, %rd10073, %rd4809;
	setp.lt.u64 	%p1959, %rd4810, %rd10073;
	selp.u64 	%rd4811, 1, 0, %p1959;
	add.s64 	%rd4812, %rd4810, %rd8;
	setp.lt.u64 	%p1960, %rd4812, %rd4810;
	selp.u64 	%rd4813, 1, 0, %p1960;
	add.s64 	%rd4814, %rd4813, %rd4811;
	add.s64 	%rd4815, %rd10074, %rd4814;
	setp.lt.u64 	%p1961, %rd4815, %rd10074;
	selp.u64 	%rd4816, 1, 0, %p1961;
	add.s64 	%rd4817, %rd4815, %rd7;
	setp.lt.u64 	%p1962, %rd4817, %rd4815;
	selp.u64 	%rd4818, 1, 0, %p1962;
	add.s64 	%rd4819, %rd4818, %rd4816;
	add.s64 	%rd4820, %rd10075, %rd4819;
	add.s64 	%rd4821, %rd4820, %rd6;
	setp.lt.u64 	%p1963, %rd786, %rd10063;
	selp.u64 	%rd4822, 1, 0, %p1963;
	sub.s64 	%rd4823, %rd4812, %rd10064;
	setp.lt.u64 	%p1964, %rd4812, %rd10064;
	selp.s64 	%rd4824, -1, 0, %p1963;
	add.s64 	%rd10096, %rd4823, %rd4824;
	setp.lt.u64 	%p1965, %rd4823, %rd4822;
	or.pred  	%p1966, %p1964, %p1965;
	selp.u64 	%rd4825, 1, 0, %p1966;
	sub.s64 	%rd4826, %rd4817, %rd10065;
	setp.lt.u64 	%p1967, %rd4817, %rd10065;
	selp.s64 	%rd4827, -1, 0, %p1966;
	add.s64 	%rd10095, %rd4826, %rd4827;
	setp.lt.u64 	%p1968, %rd4826, %rd4825;
	or.pred  	%p1969, %p1967, %p1968;
	selp.s64 	%rd4828, -1, 0, %p1969;
	sub.s64 	%rd4829, %rd4821, %rd10066;
	add.s64 	%rd10094, %rd4829, %rd4828;
	mov.u64 	%rd10072, %rd786;
$L__BB2_415:
	sub.s64 	%rd794, %rd10072, %rd10063;
	setp.gt.u64 	%p1977, %rd10093, %rd10084;
	@%p1977 bra 	$L__BB2_421;
	setp.lt.u64 	%p1978, %rd10093, %rd10084;
	@%p1978 bra 	$L__BB2_422;
	setp.gt.u64 	%p1979, %rd10092, %rd10083;
	@%p1979 bra 	$L__BB2_421;
	setp.lt.u64 	%p1980, %rd10092, %rd10083;
	@%p1980 bra 	$L__BB2_422;
	setp.gt.u64 	%p1981, %rd10091, %rd10082;
	@%p1981 bra 	$L__BB2_421;
	setp.lt.u64 	%p1982, %rd10091, %rd10082;
	setp.lt.u64 	%p1983, %rd10090, %rd10081;
	or.pred  	%p1984, %p1982, %p1983;
	@%p1984 bra 	$L__BB2_422;
$L__BB2_421:
	setp.lt.u64 	%p1997, %rd10090, %rd10081;
	selp.u64 	%rd4859, 1, 0, %p1997;
	sub.s64 	%rd4860, %rd10091, %rd10082;
	setp.lt.u64 	%p1998, %rd10091, %rd10082;
	selp.s64 	%rd4861, -1, 0, %p1997;
	add.s64 	%rd10100, %rd4860, %rd4861;
	setp.lt.u64 	%p1999, %rd4860, %rd4859;
	or.pred  	%p2000, %p1998, %p1999;
	selp.u64 	%rd4862, 1, 0, %p2000;
	sub.s64 	%rd4863, %rd10092, %rd10083;
	setp.lt.u64 	%p2001, %rd10092, %rd10083;
	selp.s64 	%rd4864, -1, 0, %p2000;
	add.s64 	%rd10099, %rd4863, %rd4864;
	setp.lt.u64 	%p2002, %rd4863, %rd4862;
	or.pred  	%p2003, %p2001, %p2002;
	selp.s64 	%rd4865, -1, 0, %p2003;
	sub.s64 	%rd4866, %rd10093, %rd10084;
	add.s64 	%rd10098, %rd4866, %rd4865;
	bra.uni 	$L__BB2_423;
$L__BB2_422:
	add.s64 	%rd798, %rd10090, %rd9;
	setp.lt.u64 	%p1985, %rd798, %rd10090;
	selp.u64 	%rd4838, 1, 0, %p1985;
	add.s64 	%rd4839, %rd10091, %rd4838;
	setp.lt.u64 	%p1986, %rd4839, %rd10091;
	selp.u64 	%rd4840, 1, 0, %p1986;
	add.s64 	%rd4841, %rd4839, %rd8;
	setp.lt.u64 	%p1987, %rd4841, %rd4839;
	selp.u64 	%rd4842, 1, 0, %p1987;
	add.s64 	%rd4843, %rd4842, %rd4840;
	add.s64 	%rd4844, %rd10092, %rd4843;
	setp.lt.u64 	%p1988, %rd4844, %rd10092;
	selp.u64 	%rd4845, 1, 0, %p1988;
	add.s64 	%rd4846, %rd4844, %rd7;
	setp.lt.u64 	%p1989, %rd4846, %rd4844;
	selp.u64 	%rd4847, 1, 0, %p1989;
	add.s64 	%rd4848, %rd4847, %rd4845;
	add.s64 	%rd4849, %rd10093, %rd4848;
	add.s64 	%rd4850, %rd4849, %rd6;
	setp.lt.u64 	%p1990, %rd798, %rd10081;
	selp.u64 	%rd4851, 1, 0, %p1990;
	sub.s64 	%rd4852, %rd4841, %rd10082;
	setp.lt.u64 	%p1991, %rd4841, %rd10082;
	selp.s64 	%rd4853, -1, 0, %p1990;
	add.s64 	%rd10100, %rd4852, %rd4853;
	setp.lt.u64 	%p1992, %rd4852, %rd4851;
	or.pred  	%p1993, %p1991, %p1992;
	selp.u64 	%rd4854, 1, 0, %p1993;
	sub.s64 	%rd4855, %rd4846, %rd10083;
	setp.lt.u64 	%p1994, %rd4846, %rd10083;
	selp.s64 	%rd4856, -1, 0, %p1993;
	add.s64 	%rd10099, %rd4855, %rd4856;
	setp.lt.u64 	%p1995, %rd4855, %rd4854;
	or.pred  	%p1996, %p1994, %p1995;
	selp.s64 	%rd4857, -1, 0, %p1996;
	sub.s64 	%rd4858, %rd4850, %rd10084;
	add.s64 	%rd10098, %rd4858, %rd4857;
	mov.u64 	%rd10090, %rd798;
$L__BB2_423:
	sub.s64 	%rd806, %rd10090, %rd10081;
	mul.lo.s64 	%rd4868, %rd10096, %rd794;
	mul.hi.u64 	%rd4869, %rd794, %rd10096;
	mul.lo.s64 	%rd4870, %rd10095, %rd794;
	mul.hi.u64 	%rd4871, %rd794, %rd10095;
	add.s64 	%rd4872, %rd4870, %rd4869;
	setp.lt.u64 	%p2004, %rd4872, %rd4870;
	selp.u64 	%rd4873, 1, 0, %p2004;
	add.s64 	%rd4874, %rd4871, %rd4873;
	mul.lo.s64 	%rd4875, %rd10094, %rd794;
	mul.hi.u64 	%rd4876, %rd794, %rd10094;
	add.s64 	%rd4877, %rd4875, %rd4874;
	setp.lt.u64 	%p2005, %rd4877, %rd4875;
	selp.u64 	%rd4878, 1, 0, %p2005;
	add.s64 	%rd4879, %rd4876, %rd4878;
	mul.hi.u64 	%rd4880, %rd10096, %rd10095;
	mad.lo.s64 	%rd4881, %rd10095, %rd10096, %rd4877;
	setp.lt.u64 	%p2006, %rd4881, %rd4877;
	selp.u64 	%rd4882, 1, 0, %p2006;
	add.s64 	%rd4883, %rd4880, %rd4882;
	mul.hi.u64 	%rd4884, %rd10096, %rd10094;
	mad.lo.s64 	%rd4885, %rd10094, %rd10096, %rd4879;
	setp.lt.u64 	%p2007, %rd4885, %rd4879;
	selp.u64 	%rd4886, 1, 0, %p2007;
	add.s64 	%rd4887, %rd4885, %rd4883;
	setp.lt.u64 	%p2008, %rd4887, %rd4885;
	selp.u64 	%rd4888, 1, 0, %p2008;
	add.s64 	%rd4889, %rd4884, %rd4886;
	add.s64 	%rd4890, %rd4889, %rd4888;
	mul.hi.u64 	%rd4891, %rd10095, %rd10094;
	mad.lo.s64 	%rd4892, %rd10094, %rd10095, %rd4890;
	setp.lt.u64 	%p2009, %rd4892, %rd4890;
	selp.u64 	%rd4893, 1, 0, %p2009;
	add.s64 	%rd4894, %rd4891, %rd4893;
	shl.b64 	%rd4895, %rd4868, 1;
	mov.b64 	{%r272, %r273}, %rd4868;
	mov.b64 	{%r274, %r275}, %rd4872;
	shf.l.wrap.b32 	%r276, %r273, %r274, 1;
	shf.l.wrap.b32 	%r277, %r274, %r275, 1;
	mov.b64 	%rd4896, {%r276, %r277};
	mov.b64 	{%r278, %r279}, %rd4881;
	shf.l.wrap.b32 	%r280, %r275, %r278, 1;
	shf.l.wrap.b32 	%r281, %r278, %r279, 1;
	mov.b64 	%rd4897, {%r280, %r281};
	mov.b64 	{%r282, %r283}, %rd4887;
	shf.l.wrap.b32 	%r284, %r279, %r282, 1;
	shf.l.wrap.b32 	%r285, %r282, %r283, 1;
	mov.b64 	%rd4898, {%r284, %r285};
	mov.b64 	{%r286, %r287}, %rd4892;
	shf.l.wrap.b32 	%r288, %r283, %r286, 1;
	shf.l.wrap.b32 	%r289, %r286, %r287, 1;
	mov.b64 	%rd4899, {%r288, %r289};
	shr.u64 	%rd4900, %rd4894, 63;
	mov.b64 	{%r290, %r291}, %rd4894;
	shf.l.wrap.b32 	%r292, %r287, %r290, 1;
	shf.l.wrap.b32 	%r293, %r290, %r291, 1;
	mov.b64 	%rd4901, {%r292, %r293};
	mul.hi.u64 	%rd4902, %rd794, %rd794;
	mul.hi.u64 	%rd4903, %rd10096, %rd10096;
	mul.hi.u64 	%rd4904, %rd10095, %rd10095;
	mul.hi.u64 	%rd4905, %rd10094, %rd10094;
	add.s64 	%rd807, %rd4895, %rd4902;
	setp.lt.u64 	%p2010, %rd807, %rd4895;
	selp.u64 	%rd4906, 1, 0, %p2010;
	mad.lo.s64 	%rd4907, %rd10096, %rd10096, %rd4896;
	setp.lt.u64 	%p2011, %rd4907, %rd4896;
	add.s64 	%rd808, %rd4907, %rd4906;
	setp.lt.u64 	%p2012, %rd808, %rd4907;
	or.pred  	%p2013, %p2011, %p2012;
	selp.u64 	%rd4908, 1, 0, %p2013;
	add.s64 	%rd4909, %rd4897, %rd4903;
	setp.lt.u64 	%p2014, %rd4909, %rd4897;
	add.s64 	%rd809, %rd4909, %rd4908;
	setp.lt.u64 	%p2015, %rd809, %rd4909;
	or.pred  	%p2016, %p2014, %p2015;
	selp.u64 	%rd4910, 1, 0, %p2016;
	mad.lo.s64 	%rd4911, %rd10095, %rd10095, %rd4898;
	setp.lt.u64 	%p2017, %rd4911, %rd4898;
	add.s64 	%rd4912, %rd4911, %rd4910;
	setp.lt.u64 	%p2018, %rd4912, %rd4911;
	or.pred  	%p2019, %p2017, %p2018;
	selp.u64 	%rd4913, 1, 0, %p2019;
	add.s64 	%rd4914, %rd4899, %rd4904;
	setp.lt.u64 	%p2020, %rd4914, %rd4899;
	add.s64 	%rd4915, %rd4914, %rd4913;
	setp.lt.u64 	%p2021, %rd4915, %rd4914;
	or.pred  	%p2022, %p2020, %p2021;
	selp.u64 	%rd4916, 1, 0, %p2022;
	mad.lo.s64 	%rd4917, %rd10094, %rd10094, %rd4901;
	setp.lt.u64 	%p2023, %rd4917, %rd4901;
	add.s64 	%rd4918, %rd4917, %rd4916;
	setp.lt.u64 	%p2024, %rd4918, %rd4917;
	or.pred  	%p2025, %p2023, %p2024;
	selp.u64 	%rd4919, 1, 0, %p2025;
	add.s64 	%rd4920, %rd4900, %rd4905;
	add.s64 	%rd4921, %rd4920, %rd4919;
	shl.b64 	%rd4922, %rd4912, 32;
	mov.b64 	{%r294, %r295}, %rd4912;
	mov.b64 	{%r296, %r297}, %rd4915;
	mov.b64 	%rd4923, {%r295, %r296};
	mov.b64 	{%r298, %r299}, %rd4918;
	mov.b64 	%rd4924, {%r297, %r298};
	mov.b64 	{%r300, %r301}, %rd4921;
	mov.b64 	%rd4925, {%r299, %r300};
	shr.u64 	%rd4926, %rd4921, 32;
	mul.lo.s64 	%rd4927, %rd4912, 977;
	mov.b64 	%rd4928, 977;
	mul.hi.u64 	%rd4929, %rd4912, %rd4928;
	mul.lo.s64 	%rd4930, %rd4915, 977;
	mul.hi.u64 	%rd4931, %rd4915, %rd4928;
	add.s64 	%rd4932, %rd4930, %rd4929;
	setp.lt.u64 	%p2026, %rd4932, %rd4930;
	selp.u64 	%rd4933, 1, 0, %p2026;
	add.s64 	%rd4934, %rd4931, %rd4933;
	mul.lo.s64 	%rd4935, %rd4918, 977;
	mul.hi.u64 	%rd4936, %rd4918, %rd4928;
	add.s64 	%rd4937, %rd4935, %rd4934;
	setp.lt.u64 	%p2027, %rd4937, %rd4935;
	selp.u64 	%rd4938, 1, 0, %p2027;
	add.s64 	%rd4939, %rd4936, %rd4938;
	mul.lo.s64 	%rd4940, %rd4921, 977;
	mul.hi.u64 	%rd4941, %rd4921, %rd4928;
	add.s64 	%rd4942, %rd4940, %rd4939;
	setp.lt.u64 	%p2028, %rd4942, %rd4940;
	selp.u64 	%rd4943, 1, 0, %p2028;
	add.s64 	%rd4944, %rd4941, %rd4943;
	add.s64 	%rd10102, %rd4927, %rd4922;
	setp.lt.u64 	%p2029, %rd10102, %rd4927;
	selp.u64 	%rd4945, 1, 0, %p2029;
	add.s64 	%rd4946, %rd4932, %rd4923;
	setp.lt.u64 	%p2030, %rd4946, %rd4932;
	add.s64 	%rd10103, %rd4946, %rd4945;
	setp.lt.u64 	%p2031, %rd10103, %rd4946;
	or.pred  	%p2032, %p2030, %p2031;
	selp.u64 	%rd4947, 1, 0, %p2032;
	add.s64 	%rd4948, %rd4937, %rd4924;
	setp.lt.u64 	%p2033, %rd4948, %rd4937;
	add.s64 	%rd10104, %rd4948, %rd4947;
	setp.lt.u64 	%p2034, %rd10104, %rd4948;
	or.pred  	%p2035, %p2033, %p2034;
	selp.u64 	%rd4949, 1, 0, %p2035;
	add.s64 	%rd4950, %rd4942, %rd4925;
	setp.lt.u64 	%p2036, %rd4950, %rd4942;
	add.s64 	%rd10105, %rd4950, %rd4949;
	setp.lt.u64 	%p2037, %rd10105, %rd4950;
	or.pred  	%p2038, %p2036, %p2037;
	selp.u64 	%rd4951, 1, 0, %p2038;
	add.s64 	%rd4952, %rd4944, %rd4926;
	add.s64 	%rd814, %rd4952, %rd4951;
	setp.eq.s64 	%p2039, %rd814, 0;
	mov.b64 	%rd10106, 0;
	@%p2039 bra 	$L__BB2_425;
	shl.b64 	%rd4953, %rd814, 32;
	shr.u64 	%rd4954, %rd814, 32;
	mov.b64 	%rd4955, 977;
	mul.hi.u64 	%rd4956, %rd814, %rd4955;
	mad.lo.s64 	%rd4957, %rd814, 977, %rd4953;
	setp.lt.u64 	%p2040, %rd4957, %rd4953;
	selp.u64 	%rd4958, 1, 0, %p2040;
	add.s64 	%rd10102, %rd4957, %rd10102;
	setp.lt.u64 	%p2041, %rd10102, %rd4957;
	selp.u64 	%rd4959, 1, 0, %p2041;
	add.s64 	%rd4960, %rd4959, %rd4958;
	add.s64 	%rd4961, %rd4954, %rd4956;
	setp.lt.u64 	%p2042, %rd4961, %rd4954;
	selp.u64 	%rd4962, 1, 0, %p2042;
	add.s64 	%rd4963, %rd10103, %rd4961;
	add.s64 	%rd4964, %rd4963, %rd4960;
	setp.lt.u64 	%p2043, %rd4964, %rd10103;
	not.b64 	%rd4965, %rd4961;
	setp.gt.u64 	%p2044, %rd4960, %rd4965;
	or.pred  	%p2045, %p2044, %p2043;
	selp.u64 	%rd4966, 1, 0, %p2045;
	add.s64 	%rd4967, %rd10104, %rd4962;
	add.s64 	%rd817, %rd4967, %rd4966;
	setp.lt.u64 	%p2046, %rd817, %rd10104;
	selp.u64 	%rd4968, 1, 0, %p2046;
	add.s64 	%rd818, %rd10105, %rd4968;
	setp.lt.u64 	%p2047, %rd818, %rd10105;
	selp.u64 	%rd10106, 1, 0, %p2047;
	mov.u64 	%rd10103, %rd4964;
	mov.u64 	%rd10104, %rd817;
	mov.u64 	%rd10105, %rd818;
$L__BB2_425:
	mad.lo.s64 	%rd10107, %rd794, %rd794, %rd10102;
	setp.lt.u64 	%p2048, %rd10107, %rd10102;
	selp.u64 	%rd4969, 1, 0, %p2048;
	add.s64 	%rd4970, %rd10103, %rd807;
	setp.lt.u64 	%p2049, %rd4970, %rd10103;
	add.s64 	%rd10108, %rd4970, %rd4969;
	setp.lt.u64 	%p2050, %rd10108, %rd4970;
	or.pred  	%p2051, %p2049, %p2050;
	selp.u64 	%rd4971, 1, 0, %p2051;
	add.s64 	%rd4972, %rd10104, %rd808;
	setp.lt.u64 	%p2052, %rd4972, %rd10104;
	add.s64 	%rd10109, %rd4972, %rd4971;
	setp.lt.u64 	%p2053, %rd10109, %rd4972;
	or.pred  	%p2054, %p2052, %p2053;
	selp.u64 	%rd4973, 1, 0, %p2054;
	add.s64 	%rd4974, %rd10105, %rd809;
	setp.lt.u64 	%p2055, %rd4974, %rd10105;
	add.s64 	%rd10110, %rd4974, %rd4973;
	setp.lt.u64 	%p2056, %rd10110, %rd4974;
	or.pred  	%p2057, %p2055, %p2056;
	selp.u64 	%rd4976, 1, 0, %p2057;
	add.s64 	%rd829, %rd10106, %rd4976;
	setp.ne.s64 	%p2058, %rd829, 0;
	setp.gt.u64 	%p2059, %rd10110, %rd6;
	or.pred  	%p2060, %p2058, %p2059;
	@%p2060 bra 	$L__BB2_431;
	setp.lt.u64 	%p2061, %rd10110, %rd6;
	@%p2061 bra 	$L__BB2_444;
	setp.gt.u64 	%p2062, %rd10109, %rd7;
	@%p2062 bra 	$L__BB2_431;
	setp.lt.u64 	%p2063, %rd10109, %rd7;
	@%p2063 bra 	$L__BB2_444;
	setp.gt.u64 	%p2064, %rd10108, %rd8;
	@%p2064 bra 	$L__BB2_431;
	setp.lt.u64 	%p2065, %rd10108, %rd8;
	setp.lt.u64 	%p2066, %rd10107, %rd9;
	or.pred  	%p2067, %p2065, %p2066;
	@%p2067 bra 	$L__BB2_444;
$L__BB2_431:
	sub.s64 	%rd830, %rd10107, %rd9;
	setp.lt.u64 	%p2068, %rd10107, %rd9;
	selp.u64 	%rd4977, 1, 0, %p2068;
	sub.s64 	%rd4978, %rd10108, %rd8;
	setp.lt.u64 	%p2069, %rd10108, %rd8;
	selp.s64 	%rd4979, -1, 0, %p2068;
	add.s64 	%rd10108, %rd4978, %rd4979;
	setp.lt.u64 	%p2070, %rd4978, %rd4977;
	or.pred  	%p2071, %p2069, %p2070;
	selp.u64 	%rd4980, 1, 0, %p2071;
	sub.s64 	%rd4981, %rd10109, %rd7;
	setp.lt.u64 	%p2072, %rd10109, %rd7;
	selp.s64 	%rd4982, -1, 0, %p2071;
	add.s64 	%rd10109, %rd4981, %rd4982;
	setp.lt.u64 	%p2073, %rd4981, %rd4980;
	or.pred  	%p2074, %p2072, %p2073;
	selp.u64 	%rd4983, 1, 0, %p2074;
	sub.s64 	%rd4984, %rd10110, %rd6;
	setp.lt.u64 	%p2075, %rd10110, %rd6;
	selp.s64 	%rd4985, -1, 0, %p2074;
	add.s64 	%rd10110, %rd4984, %rd4985;
	setp.lt.u64 	%p2076, %rd4984, %rd4983;
	or.pred  	%p2077, %p2075, %p2076;
	selp.s64 	%rd4986, -1, 0, %p2077;
	add.s64 	%rd834, %rd829, %rd4986;
	setp.ne.s64 	%p2078, %rd834, 0;
	setp.gt.u64 	%p2079, %rd10110, %rd6;
	or.pred  	%p2080, %p2078, %p2079;
	@%p2080 bra 	$L__BB2_437;
	setp.lt.u64 	%p2081, %rd10110, %rd6;
	mov.u64 	%rd10107, %rd830;
	@%p2081 bra 	$L__BB2_444;
	setp.gt.u64 	%p2082, %rd10109, %rd7;
	@%p2082 bra 	$L__BB2_437;
	setp.lt.u64 	%p2083, %rd10109, %rd7;
	mov.u64 	%rd10107, %rd830;
	@%p2083 bra 	$L__BB2_444;
	setp.gt.u64 	%p2084, %rd10108, %rd8;
	@%p2084 bra 	$L__BB2_437;
	setp.lt.u64 	%p2085, %rd10108, %rd8;
	setp.lt.u64 	%p2086, %rd830, %rd9;
	or.pred  	%p2087, %p2085, %p2086;
	mov.u64 	%rd10107, %rd830;
	@%p2087 bra 	$L__BB2_444;
$L__BB2_437:
	sub.s64 	%rd835, %rd830, %rd9;
	setp.lt.u64 	%p2088, %rd830, %rd9;
	selp.u64 	%rd4987, 1, 0, %p2088;
	sub.s64 	%rd4988, %rd10108, %rd8;
	setp.lt.u64 	%p2089, %rd10108, %rd8;
	selp.s64 	%rd4989, -1, 0, %p2088;
	add.s64 	%rd10108, %rd4988, %rd4989;
	setp.lt.u64 	%p2090, %rd4988, %rd4987;
	or.pred  	%p2091, %p2089, %p2090;
	selp.u64 	%rd4990, 1, 0, %p2091;
	sub.s64 	%rd4991, %rd10109, %rd7;
	setp.lt.u64 	%p2092, %rd10109, %rd7;
	selp.s64 	%rd4992, -1, 0, %p2091;
	add.s64 	%rd10109, %rd4991, %rd4992;
	setp.lt.u64 	%p2093, %rd4991, %rd4990;
	or.pred  	%p2094, %p2092, %p2093;
	selp.u64 	%rd4993, 1, 0, %p2094;
	sub.s64 	%rd4994, %rd10110, %rd6;
	setp.lt.u64 	%p2095, %rd10110, %rd6;
	selp.s64 	%rd4995, -1, 0, %p2094;
	add.s64 	%rd10110, %rd4994, %rd4995;
	setp.lt.u64 	%p2096, %rd4994, %rd4993;
	or.pred  	%p2097, %p2095, %p2096;
	selp.u64 	%rd4996, 1, 0, %p2097;
	setp.ne.s64 	%p2098, %rd834, %rd4996;
	setp.gt.u64 	%p2099, %rd10110, %rd6;
	or.pred  	%p2100, %p2098, %p2099;
	@%p2100 bra 	$L__BB2_443;
	setp.lt.u64 	%p2101, %rd10110, %rd6;
	mov.u64 	%rd10107, %rd835;
	@%p2101 bra 	$L__BB2_444;
	setp.gt.u64 	%p2102, %rd10109, %rd7;
	@%p2102 bra 	$L__BB2_443;
	setp.lt.u64 	%p2103, %rd10109, %rd7;
	mov.u64 	%rd10107, %rd835;
	@%p2103 bra 	$L__BB2_444;
	setp.gt.u64 	%p2104, %rd10108, %rd8;
	@%p2104 bra 	$L__BB2_443;
	setp.lt.u64 	%p2105, %rd10108, %rd8;
	setp.lt.u64 	%p2106, %rd835, %rd9;
	or.pred  	%p2107, %p2105, %p2106;
	mov.u64 	%rd10107, %rd835;
	@%p2107 bra 	$L__BB2_444;
$L__BB2_443:
	sub.s64 	%rd10107, %rd835, %rd9;
	setp.lt.u64 	%p2108, %rd835, %rd9;
	selp.u64 	%rd4997, 1, 0, %p2108;
	sub.s64 	%rd4998, %rd10108, %rd8;
	setp.lt.u64 	%p2109, %rd10108, %rd8;
	selp.s64 	%rd4999, -1, 0, %p2108;
	add.s64 	%rd10108, %rd4998, %rd4999;
	setp.lt.u64 	%p2110, %rd4998, %rd4997;
	or.pred  	%p2111, %p2109, %p2110;
	selp.u64 	%rd5000, 1, 0, %p2111;
	sub.s64 	%rd5001, %rd10109, %rd7;
	setp.lt.u64 	%p2112, %rd10109, %rd7;
	selp.s64 	%rd5002, -1, 0, %p2111;
	add.s64 	%rd10109, %rd5001, %rd5002;
	setp.lt.u64 	%p2113, %rd5001, %rd5000;
	or.pred  	%p2114, %p2112, %p2113;
	selp.s64 	%rd5003, -1, 0, %p2114;
	sub.s64 	%rd5004, %rd10110, %rd6;
	add.s64 	%rd10110, %rd5004, %rd5003;
$L__BB2_444:
	mul.hi.u64 	%rd5006, %rd10107, %rd794;
	mul.lo.s64 	%rd5007, %rd10096, %rd10107;
	mul.hi.u64 	%rd5008, %rd10107, %rd10096;
	add.s64 	%rd5009, %rd5007, %rd5006;
	setp.lt.u64 	%p2115, %rd5009, %rd5007;
	selp.u64 	%rd5010, 1, 0, %p2115;
	add.s64 	%rd5011, %rd5008, %rd5010;
	mul.lo.s64 	%rd5012, %rd10095, %rd10107;
	mul.hi.u64 	%rd5013, %rd10107, %rd10095;
	add.s64 	%rd5014, %rd5012, %rd5011;
	setp.lt.u64 	%p2116, %rd5014, %rd5012;
	selp.u64 	%rd5015, 1, 0, %p2116;
	add.s64 	%rd5016, %rd5013, %rd5015;
	mul.lo.s64 	%rd5017, %rd10094, %rd10107;
	mul.hi.u64 	%rd5018, %rd10107, %rd10094;
	add.s64 	%rd5019, %rd5017, %rd5016;
	setp.lt.u64 	%p2117, %rd5019, %rd5017;
	selp.u64 	%rd5020, 1, 0, %p2117;
	add.s64 	%rd5021, %rd5018, %rd5020;
	mul.hi.u64 	%rd5022, %rd10108, %rd794;
	mad.lo.s64 	%rd847, %rd794, %rd10108, %rd5009;
	setp.lt.u64 	%p2118, %rd847, %rd5009;
	selp.u64 	%rd5023, 1, 0, %p2118;
	add.s64 	%rd5024, %rd5022, %rd5023;
	mul.hi.u64 	%rd5025, %rd10108, %rd10096;
	mad.lo.s64 	%rd5026, %rd10096, %rd10108, %rd5014;
	setp.lt.u64 	%p2119, %rd5026, %rd5014;
	selp.u64 	%rd5027, 1, 0, %p2119;
	add.s64 	%rd5028, %rd5026, %rd5024;
	setp.lt.u64 	%p2120, %rd5028, %rd5026;
	selp.u64 	%rd5029, 1, 0, %p2120;
	add.s64 	%rd5030, %rd5025, %rd5027;
	add.s64 	%rd5031, %rd5030, %rd5029;
	mul.hi.u64 	%rd5032, %rd10108, %rd10095;
	mad.lo.s64 	%rd5033, %rd10095, %rd10108, %rd5019;
	setp.lt.u64 	%p2121, %rd5033, %rd5019;
	selp.u64 	%rd5034, 1, 0, %p2121;
	add.s64 	%rd5035, %rd5033, %rd5031;
	setp.lt.u64 	%p2122, %rd5035, %rd5033;
	selp.u64 	%rd5036, 1, 0, %p2122;
	add.s64 	%rd5037, %rd5032, %rd5034;
	add.s64 	%rd5038, %rd5037, %rd5036;
	mul.hi.u64 	%rd5039, %rd10108, %rd10094;
	mad.lo.s64 	%rd5040, %rd10094, %rd10108, %rd5021;
	setp.lt.u64 	%p2123, %rd5040, %rd5021;
	selp.u64 	%rd5041, 1, 0, %p2123;
	add.s64 	%rd5042, %rd5040, %rd5038;
	setp.lt.u64 	%p2124, %rd5042, %rd5040;
	selp.u64 	%rd5043, 1, 0, %p2124;
	add.s64 	%rd5044, %rd5039, %rd5041;
	add.s64 	%rd5045, %rd5044, %rd5043;
	mul.hi.u64 	%rd5046, %rd10109, %rd794;
	mad.lo.s64 	%rd848, %rd794, %rd10109, %rd5028;
	setp.lt.u64 	%p2125, %rd848, %rd5028;
	selp.u64 	%rd5047, 1, 0, %p2125;
	add.s64 	%rd5048, %rd5046, %rd5047;
	mul.hi.u64 	%rd5049, %rd10109, %rd10096;
	mad.lo.s64 	%rd5050, %rd10096, %rd10109, %rd5035;
	setp.lt.u64 	%p2126, %rd5050, %rd5035;
	selp.u64 	%rd5051, 1, 0, %p2126;
	add.s64 	%rd5052, %rd5050, %rd5048;
	setp.lt.u64 	%p2127, %rd5052, %rd5050;
	selp.u64 	%rd5053, 1, 0, %p2127;
	add.s64 	%rd5054, %rd5049, %rd5051;
	add.s64 	%rd5055, %rd5054, %rd5053;
	mul.hi.u64 	%rd5056, %rd10109, %rd10095;
	mad.lo.s64 	%rd5057, %rd10095, %rd10109, %rd5042;
	setp.lt.u64 	%p2128, %rd5057, %rd5042;
	selp.u64 	%rd5058, 1, 0, %p2128;
	add.s64 	%rd5059, %rd5057, %rd5055;
	setp.lt.u64 	%p2129, %rd5059, %rd5057;
	selp.u64 	%rd5060, 1, 0, %p2129;
	add.s64 	%rd5061, %rd5056, %rd5058;
	add.s64 	%rd5062, %rd5061, %rd5060;
	mul.hi.u64 	%rd5063, %rd10109, %rd10094;
	mad.lo.s64 	%rd5064, %rd10094, %rd10109, %rd5045;
	setp.lt.u64 	%p2130, %rd5064, %rd5045;
	selp.u64 	%rd5065, 1, 0, %p2130;
	add.s64 	%rd5066, %rd5064, %rd5062;
	setp.lt.u64 	%p2131, %rd5066, %rd5064;
	selp.u64 	%rd5067, 1, 0, %p2131;
	add.s64 	%rd5068, %rd5063, %rd5065;
	add.s64 	%rd5069, %rd5068, %rd5067;
	mul.hi.u64 	%rd5070, %rd10110, %rd794;
	mad.lo.s64 	%rd849, %rd794, %rd10110, %rd5052;
	setp.lt.u64 	%p2132, %rd849, %rd5052;
	selp.u64 	%rd5071, 1, 0, %p2132;
	add.s64 	%rd5072, %rd5070, %rd5071;
	mul.hi.u64 	%rd5073, %rd10110, %rd10096;
	mad.lo.s64 	%rd5074, %rd10096, %rd10110, %rd5059;
	setp.lt.u64 	%p2133, %rd5074, %rd5059;
	selp.u64 	%rd5075, 1, 0, %p2133;
	add.s64 	%rd5076, %rd5074, %rd5072;
	setp.lt.u64 	%p2134, %rd5076, %rd5074;
	selp.u64 	%rd5077, 1, 0, %p2134;
	add.s64 	%rd5078, %rd5073, %rd5075;
	add.s64 	%rd5079, %rd5078, %rd5077;
	mul.hi.u64 	%rd5080, %rd10110, %rd10095;
	mad.lo.s64 	%rd5081, %rd10095, %rd10110, %rd5066;
	setp.lt.u64 	%p2135, %rd5081, %rd5066;
	selp.u64 	%rd5082, 1, 0, %p2135;
	add.s64 	%rd5083, %rd5081, %rd5079;
	setp.lt.u64 	%p2136, %rd5083, %rd5081;
	selp.u64 	%rd5084, 1, 0, %p2136;
	add.s64 	%rd5085, %rd5080, %rd5082;
	add.s64 	%rd5086, %rd5085, %rd5084;
	mul.hi.u64 	%rd5087, %rd10110, %rd10094;
	mad.lo.s64 	%rd5088, %rd10094, %rd10110, %rd5069;
	setp.lt.u64 	%p2137, %rd5088, %rd5069;
	selp.u64 	%rd5089, 1, 0, %p2137;
	add.s64 	%rd5090, %rd5088, %rd5086;
	setp.lt.u64 	%p2138, %rd5090, %rd5088;
	selp.u64 	%rd5091, 1, 0, %p2138;
	add.s64 	%rd5092, %rd5087, %rd5089;
	add.s64 	%rd5093, %rd5092, %rd5091;
	shl.b64 	%rd5094, %rd5076, 32;
	mov.b64 	{%r302, %r303}, %rd5076;
	mov.b64 	{%r304, %r305}, %rd5083;
	mov.b64 	%rd5095, {%r303, %r304};
	mov.b64 	{%r306, %r307}, %rd5090;
	mov.b64 	%rd5096, {%r305, %r306};
	mov.b64 	{%r308, %r309}, %rd5093;
	mov.b64 	%rd5097, {%r307, %r308};
	shr.u64 	%rd5098, %rd5093, 32;
	mul.lo.s64 	%rd5099, %rd5076, 977;
	mov.b64 	%rd5100, 977;
	mul.hi.u64 	%rd5101, %rd5076, %rd5100;
	mul.lo.s64 	%rd5102, %rd5083, 977;
	mul.hi.u64 	%rd5103, %rd5083, %rd5100;
	add.s64 	%rd5104, %rd5102, %rd5101;
	setp.lt.u64 	%p2139, %rd5104, %rd5102;
	selp.u64 	%rd5105, 1, 0, %p2139;
	add.s64 	%rd5106, %rd5103, %rd5105;
	mul.lo.s64 	%rd5107, %rd5090, 977;
	mul.hi.u64 	%rd5108, %rd5090, %rd5100;
	add.s64 	%rd5109, %rd5107, %rd5106;
	setp.lt.u64 	%p2140, %rd5109, %rd5107;
	selp.u64 	%rd5110, 1, 0, %p2140;
	add.s64 	%rd5111, %rd5108, %rd5110;
	mul.lo.s64 	%rd5112, %rd5093, 977;
	mul.hi.u64 	%rd5113, %rd5093, %rd5100;
	add.s64 	%rd5114, %rd5112, %rd5111;
	setp.lt.u64 	%p2141, %rd5114, %rd5112;
	selp.u64 	%rd5115, 1, 0, %p2141;
	add.s64 	%rd5116, %rd5113, %rd5115;
	add.s64 	%rd10111, %rd5099, %rd5094;
	setp.lt.u64 	%p2142, %rd10111, %rd5099;
	selp.u64 	%rd5117, 1, 0, %p2142;
	add.s64 	%rd5118, %rd5104, %rd5095;
	setp.lt.u64 	%p2143, %rd5118, %rd5104;
	add.s64 	%rd10112, %rd5118, %rd5117;
	setp.lt.u64 	%p2144, %rd10112, %rd5118;
	or.pred  	%p2145, %p2143, %p2144;
	selp.u64 	%rd5119, 1, 0, %p2145;
	add.s64 	%rd5120, %rd5109, %rd5096;
	setp.lt.u64 	%p2146, %rd5120, %rd5109;
	add.s64 	%rd10113, %rd5120, %rd5119;
	setp.lt.u64 	%p2147, %rd10113, %rd5120;
	or.pred  	%p2148, %p2146, %p2147;
	selp.u64 	%rd5121, 1, 0, %p2148;
	add.s64 	%rd5122, %rd5114, %rd5097;
	setp.lt.u64 	%p2149, %rd5122, %rd5114;
	add.s64 	%rd10114, %rd5122, %rd5121;
	setp.lt.u64 	%p2150, %rd10114, %rd5122;
	or.pred  	%p2151, %p2149, %p2150;
	selp.u64 	%rd5123, 1, 0, %p2151;
	add.s64 	%rd5124, %rd5116, %rd5098;
	add.s64 	%rd854, %rd5124, %rd5123;
	setp.eq.s64 	%p2152, %rd854, 0;
	mov.b64 	%rd10115, 0;
	@%p2152 bra 	$L__BB2_446;
	shl.b64 	%rd5125, %rd854, 32;
	shr.u64 	%rd5126, %rd854, 32;
	mov.b64 	%rd5127, 977;
	mul.hi.u64 	%rd5128, %rd854, %rd5127;
	mad.lo.s64 	%rd5129, %rd854, 977, %rd5125;
	setp.lt.u64 	%p2153, %rd5129, %rd5125;
	selp.u64 	%rd5130, 1, 0, %p2153;
	add.s64 	%rd10111, %rd5129, %rd10111;
	setp.lt.u64 	%p2154, %rd10111, %rd5129;
	selp.u64 	%rd5131, 1, 0, %p2154;
	add.s64 	%rd5132, %rd5131, %rd5130;
	add.s64 	%rd5133, %rd5126, %rd5128;
	setp.lt.u64 	%p2155, %rd5133, %rd5126;
	selp.u64 	%rd5134, 1, 0, %p2155;
	add.s64 	%rd5135, %rd10112, %rd5133;
	add.s64 	%rd5136, %rd5135, %rd5132;
	setp.lt.u64 	%p2156, %rd5136, %rd10112;
	not.b64 	%rd5137, %rd5133;
	setp.gt.u64 	%p2157, %rd5132, %rd5137;
	or.pred  	%p2158, %p2157, %p2156;
	selp.u64 	%rd5138, 1, 0, %p2158;
	add.s64 	%rd5139, %rd10113, %rd5134;
	add.s64 	%rd857, %rd5139, %rd5138;
	setp.lt.u64 	%p2159, %rd857, %rd10113;
	selp.u64 	%rd5140, 1, 0, %p2159;
	add.s64 	%rd858, %rd10114, %rd5140;
	setp.lt.u64 	%p2160, %rd858, %rd10114;
	selp.u64 	%rd10115, 1, 0, %p2160;
	mov.u64 	%rd10112, %rd5136;
	mov.u64 	%rd10113, %rd857;
	mov.u64 	%rd10114, %rd858;
$L__BB2_446:
	mad.lo.s64 	%rd10116, %rd794, %rd10107, %rd10111;
	setp.lt.u64 	%p2161, %rd10116, %rd10111;
	selp.u64 	%rd5141, 1, 0, %p2161;
	add.s64 	%rd5142, %rd10112, %rd847;
	setp.lt.u64 	%p2162, %rd5142, %rd10112;
	add.s64 	%rd10117, %rd5142, %rd5141;
	setp.lt.u64 	%p2163, %rd10117, %rd5142;
	or.pred  	%p2164, %p2162, %p2163;
	selp.u64 	%rd5143, 1, 0, %p2164;
	add.s64 	%rd5144, %rd10113, %rd848;
	setp.lt.u64 	%p2165, %rd5144, %rd10113;
	add.s64 	%rd10118, %rd5144, %rd5143;
	setp.lt.u64 	%p2166, %rd10118, %rd5144;
	or.pred  	%p2167, %p2165, %p2166;
	selp.u64 	%rd5145, 1, 0, %p2167;
	add.s64 	%rd5146, %rd10114, %rd849;
	setp.lt.u64 	%p2168, %rd5146, %rd10114;
	add.s64 	%rd10119, %rd5146, %rd5145;
	setp.lt.u64 	%p2169, %rd10119, %rd5146;
	or.pred  	%p2170, %p2168, %p2169;
	selp.u64 	%rd5148, 1, 0, %p2170;
	add.s64 	%rd869, %rd10115, %rd5148;
	setp.ne.s64 	%p2171, %rd869, 0;
	setp.gt.u64 	%p2172, %rd10119, %rd6;
	or.pred  	%p2173, %p2171, %p2172;
	@%p2173 bra 	$L__BB2_452;
	setp.lt.u64 	%p2174, %rd10119, %rd6;
	@%p2174 bra 	$L__BB2_465;
	setp.gt.u64 	%p2175, %rd10118, %rd7;
	@%p2175 bra 	$L__BB2_452;
	setp.lt.u64 	%p2176, %rd10118, %rd7;
	@%p2176 bra 	$L__BB2_465;
	setp.gt.u64 	%p2177, %rd10117, %rd8;
	@%p2177 bra 	$L__BB2_452;
	setp.lt.u64 	%p2178, %rd10117, %rd8;
	setp.lt.u64 	%p2179, %rd10116, %rd9;
	or.pred  	%p2180, %p2178, %p2179;
	@%p2180 bra 	$L__BB2_465;
$L__BB2_452:
	sub.s64 	%rd870, %rd10116, %rd9;
	setp.lt.u64 	%p2181, %rd10116, %rd9;
	selp.u64 	%rd5149, 1, 0, %p2181;
	sub.s64 	%rd5150, %rd10117, %rd8;
	setp.lt.u64 	%p2182, %rd10117, %rd8;
	selp.s64 	%rd5151, -1, 0, %p2181;
	add.s64 	%rd10117, %rd5150, %rd5151;
	setp.lt.u64 	%p2183, %rd5150, %rd5149;
	or.pred  	%p2184, %p2182, %p2183;
	selp.u64 	%rd5152, 1, 0, %p2184;
	sub.s64 	%rd5153, %rd10118, %rd7;
	setp.lt.u64 	%p2185, %rd10118, %rd7;
	selp.s64 	%rd5154, -1, 0, %p2184;
	add.s64 	%rd10118, %rd5153, %rd5154;
	setp.lt.u64 	%p2186, %rd5153, %rd5152;
	or.pred  	%p2187, %p2185, %p2186;
	selp.u64 	%rd5155, 1, 0, %p2187;
	sub.s64 	%rd5156, %rd10119, %rd6;
	setp.lt.u64 	%p2188, %rd10119, %rd6;
	selp.s64 	%rd5157, -1, 0, %p2187;
	add.s64 	%rd10119, %rd5156, %rd5157;
	setp.lt.u64 	%p2189, %rd5156, %rd5155;
	or.pred  	%p2190, %p2188, %p2189;
	selp.s64 	%rd5158, -1, 0, %p2190;
	add.s64 	%rd874, %rd869, %rd5158;
	setp.ne.s64 	%p2191, %rd874, 0;
	setp.gt.u64 	%p2192, %rd10119, %rd6;
	or.pred  	%p2193, %p2191, %p2192;
	@%p2193 bra 	$L__BB2_458;
	setp.lt.u64 	%p2194, %rd10119, %rd6;
	mov.u64 	%rd10116, %rd870;
	@%p2194 bra 	$L__BB2_465;
	setp.gt.u64 	%p2195, %rd10118, %rd7;
	@%p2195 bra 	$L__BB2_458;
	setp.lt.u64 	%p2196, %rd10118, %rd7;
	mov.u64 	%rd10116, %rd870;
	@%p2196 bra 	$L__BB2_465;
	setp.gt.u64 	%p2197, %rd10117, %rd8;
	@%p2197 bra 	$L__BB2_458;
	setp.lt.u64 	%p2198, %rd10117, %rd8;
	setp.lt.u64 	%p2199, %rd870, %rd9;
	or.pred  	%p2200, %p2198, %p2199;
	mov.u64 	%rd10116, %rd870;
	@%p2200 bra 	$L__BB2_465;
$L__BB2_458:
	sub.s64 	%rd875, %rd870, %rd9;
	setp.lt.u64 	%p2201, %rd870, %rd9;
	selp.u64 	%rd5159, 1, 0, %p2201;
	sub.s64 	%rd5160, %rd10117, %rd8;
	setp.lt.u64 	%p2202, %rd10117, %rd8;
	selp.s64 	%rd5161, -1, 0, %p2201;
	add.s64 	%rd10117, %rd5160, %rd5161;
	setp.lt.u64 	%p2203, %rd5160, %rd5159;
	or.pred  	%p2204, %p2202, %p2203;
	selp.u64 	%rd5162, 1, 0, %p2204;
	sub.s64 	%rd5163, %rd10118, %rd7;
	setp.lt.u64 	%p2205, %rd10118, %rd7;
	selp.s64 	%rd5164, -1, 0, %p2204;
	add.s64 	%rd10118, %rd5163, %rd5164;
	setp.lt.u64 	%p2206, %rd5163, %rd5162;
	or.pred  	%p2207, %p2205, %p2206;
	selp.u64 	%rd5165, 1, 0, %p2207;
	sub.s64 	%rd5166, %rd10119, %rd6;
	setp.lt.u64 	%p2208, %rd10119, %rd6;
	selp.s64 	%rd5167, -1, 0, %p2207;
	add.s64 	%rd10119, %rd5166, %rd5167;
	setp.lt.u64 	%p2209, %rd5166, %rd5165;
	or.pred  	%p2210, %p2208, %p2209;
	selp.u64 	%rd5168, 1, 0, %p2210;
	setp.ne.s64 	%p2211, %rd874, %rd5168;
	setp.gt.u64 	%p2212, %rd10119, %rd6;
	or.pred  	%p2213, %p2211, %p2212;
	@%p2213 bra 	$L__BB2_464;
	setp.lt.u64 	%p2214, %rd10119, %rd6;
	mov.u64 	%rd10116, %rd875;
	@%p2214 bra 	$L__BB2_465;
	setp.gt.u64 	%p2215, %rd10118, %rd7;
	@%p2215 bra 	$L__BB2_464;
	setp.lt.u64 	%p2216, %rd10118, %rd7;
	mov.u64 	%rd10116, %rd875;
	@%p2216 bra 	$L__BB2_465;
	setp.gt.u64 	%p2217, %rd10117, %rd8;
	@%p2217 bra 	$L__BB2_464;
	setp.lt.u64 	%p2218, %rd10117, %rd8;
	setp.lt.u64 	%p2219, %rd875, %rd9;
	or.pred  	%p2220, %p2218, %p2219;
	mov.u64 	%rd10116, %rd875;
	@%p2220 bra 	$L__BB2_465;
$L__BB2_464:
	sub.s64 	%rd10116, %rd875, %rd9;
	setp.lt.u64 	%p2221, %rd875, %rd9;
	selp.u64 	%rd5169, 1, 0, %p2221;
	sub.s64 	%rd5170, %rd10117, %rd8;
	setp.lt.u64 	%p2222, %rd10117, %rd8;
	selp.s64 	%rd5171, -1, 0, %p2221;
	add.s64 	%rd10117, %rd5170, %rd5171;
	setp.lt.u64 	%p2223, %rd5170, %rd5169;
	or.pred  	%p2224, %p2222, %p2223;
	selp.u64 	%rd5172, 1, 0, %p2224;
	sub.s64 	%rd5173, %rd10118, %rd7;
	setp.lt.u64 	%p2225, %rd10118, %rd7;
	selp.s64 	%rd5174, -1, 0, %p2224;
	add.s64 	%rd10118, %rd5173, %rd5174;
	setp.lt.u64 	%p2226, %rd5173, %rd5172;
	or.pred  	%p2227, %p2225, %p2226;
	selp.s64 	%rd5175, -1, 0, %p2227;
	sub.s64 	%rd5176, %rd10119, %rd6;
	add.s64 	%rd10119, %rd5176, %rd5175;
$L__BB2_465:
	mul.lo.s64 	%rd5178, %rd10100, %rd806;
	mul.hi.u64 	%rd5179, %rd806, %rd10100;
	mul.lo.s64 	%rd5180, %rd10099, %rd806;
	mul.hi.u64 	%rd5181, %rd806, %rd10099;
	add.s64 	%rd5182, %rd5180, %rd5179;
	setp.lt.u64 	%p2228, %rd5182, %rd5180;
	selp.u64 	%rd5183, 1, 0, %p2228;
	add.s64 	%rd5184, %rd5181, %rd5183;
	mul.lo.s64 	%rd5185, %rd10098, %rd806;
	mul.hi.u64 	%rd5186, %rd806, %rd10098;
	add.s64 	%rd5187, %rd5185, %rd5184;
	setp.lt.u64 	%p2229, %rd5187, %rd5185;
	selp.u64 	%rd5188, 1, 0, %p2229;
	add.s64 	%rd5189, %rd5186, %rd5188;
	mul.hi.u64 	%rd5190, %rd10100, %rd10099;
	mad.lo.s64 	%rd5191, %rd10099, %rd10100, %rd5187;
	setp.lt.u64 	%p2230, %rd5191, %rd5187;
	selp.u64 	%rd5192, 1, 0, %p2230;
	add.s64 	%rd5193, %rd5190, %rd5192;
	mul.hi.u64 	%rd5194, %rd10100, %rd10098;
	mad.lo.s64 	%rd5195, %rd10098, %rd10100, %rd5189;
	setp.lt.u64 	%p2231, %rd5195, %rd5189;
	selp.u64 	%rd5196, 1, 0, %p2231;
	add.s64 	%rd5197, %rd5195, %rd5193;
	setp.lt.u64 	%p2232, %rd5197, %rd5195;
	selp.u64 	%rd5198, 1, 0, %p2232;
	add.s64 	%rd5199, %rd5194, %rd5196;
	add.s64 	%rd5200, %rd5199, %rd5198;
	mul.hi.u64 	%rd5201, %rd10099, %rd10098;
	mad.lo.s64 	%rd5202, %rd10098, %rd10099, %rd5200;
	setp.lt.u64 	%p2233, %rd5202, %rd5200;
	selp.u64 	%rd5203, 1, 0, %p2233;
	add.s64 	%rd5204, %rd5201, %rd5203;
	shl.b64 	%rd5205, %rd5178, 1;
	mov.b64 	{%r310, %r311}, %rd5178;
	mov.b64 	{%r312, %r313}, %rd5182;
	shf.l.wrap.b32 	%r314, %r311, %r312, 1;
	shf.l.wrap.b32 	%r315, %r312, %r313, 1;
	mov.b64 	%rd5206, {%r314, %r315};
	mov.b64 	{%r316, %r317}, %rd5191;
	shf.l.wrap.b32 	%r318, %r313, %r316, 1;
	shf.l.wrap.b32 	%r319, %r316, %r317, 1;
	mov.b64 	%rd5207, {%r318, %r319};
	mov.b64 	{%r320, %r321}, %rd5197;
	shf.l.wrap.b32 	%r322, %r317, %r320, 1;
	shf.l.wrap.b32 	%r323, %r320, %r321, 1;
	mov.b64 	%rd5208, {%r322, %r323};
	mov.b64 	{%r324, %r325}, %rd5202;
	shf.l.wrap.b32 	%r326, %r321, %r324, 1;
	shf.l.wrap.b32 	%r327, %r324, %r325, 1;
	mov.b64 	%rd5209, {%r326, %r327};
	shr.u64 	%rd5210, %rd5204, 63;
	mov.b64 	{%r328, %r329}, %rd5204;
	shf.l.wrap.b32 	%r330, %r325, %r328, 1;
	shf.l.wrap.b32 	%r331, %r328, %r329, 1;
	mov.b64 	%rd5211, {%r330, %r331};
	mul.hi.u64 	%rd5212, %rd806, %rd806;
	mul.hi.u64 	%rd5213, %rd10100, %rd10100;
	mul.hi.u64 	%rd5214, %rd10099, %rd10099;
	mul.hi.u64 	%rd5215, %rd10098, %rd10098;
	add.s64 	%rd887, %rd5205, %rd5212;
	setp.lt.u64 	%p2234, %rd887, %rd5205;
	selp.u64 	%rd5216, 1, 0, %p2234;
	mad.lo.s64 	%rd5217, %rd10100, %rd10100, %rd5206;
	setp.lt.u64 	%p2235, %rd5217, %rd5206;
	add.s64 	%rd888, %rd5217, %rd5216;
	setp.lt.u64 	%p2236, %rd888, %rd5217;
	or.pred  	%p2237, %p2235, %p2236;
	selp.u64 	%rd5218, 1, 0, %p2237;
	add.s64 	%rd5219, %rd5207, %rd5213;
	setp.lt.u64 	%p2238, %rd5219, %rd5207;
	add.s64 	%rd889, %rd5219, %rd5218;
	setp.lt.u64 	%p2239, %rd889, %rd5219;
	or.pred  	%p2240, %p2238, %p2239;
	selp.u64 	%rd5220, 1, 0, %p2240;
	mad.lo.s64 	%rd5221, %rd10099, %rd10099, %rd5208;
	setp.lt.u64 	%p2241, %rd5221, %rd5208;
	add.s64 	%rd5222, %rd5221, %rd5220;
	setp.lt.u64 	%p2242, %rd5222, %rd5221;
	or.pred  	%p2243, %p2241, %p2242;
	selp.u64 	%rd5223, 1, 0, %p2243;
	add.s64 	%rd5224, %rd5209, %rd5214;
	setp.lt.u64 	%p2244, %rd5224, %rd5209;
	add.s64 	%rd5225, %rd5224, %rd5223;
	setp.lt.u64 	%p2245, %rd5225, %rd5224;
	or.pred  	%p2246, %p2244, %p2245;
	selp.u64 	%rd5226, 1, 0, %p2246;
	mad.lo.s64 	%rd5227, %rd10098, %rd10098, %rd5211;
	setp.lt.u64 	%p2247, %rd5227, %rd5211;
	add.s64 	%rd5228, %rd5227, %rd5226;
	setp.lt.u64 	%p2248, %rd5228, %rd5227;
	or.pred  	%p2249, %p2247, %p2248;
	selp.u64 	%rd5229, 1, 0, %p2249;
	add.s64 	%rd5230, %rd5210, %rd5215;
	add.s64 	%rd5231, %rd5230, %rd5229;
	shl.b64 	%rd5232, %rd5222, 32;
	mov.b64 	{%r332, %r333}, %rd5222;
	mov.b64 	{%r334, %r335}, %rd5225;
	mov.b64 	%rd5233, {%r333, %r334};
	mov.b64 	{%r336, %r337}, %rd5228;
	mov.b64 	%rd5234, {%r335, %r336};
	mov.b64 	{%r338, %r339}, %rd5231;
	mov.b64 	%rd5235, {%r337, %r338};
	shr.u64 	%rd5236, %rd5231, 32;
	mul.lo.s64 	%rd5237, %rd5222, 977;
	mov.b64 	%rd5238, 977;
	mul.hi.u64 	%rd5239, %rd5222, %rd5238;
	mul.lo.s64 	%rd5240, %rd5225, 977;
	mul.hi.u64 	%rd5241, %rd5225, %rd5238;
	add.s64 	%rd5242, %rd5240, %rd5239;
	setp.lt.u64 	%p2250, %rd5242, %rd5240;
	selp.u64 	%rd5243, 1, 0, %p2250;
	add.s64 	%rd5244, %rd5241, %rd5243;
	mul.lo.s64 	%rd5245, %rd5228, 977;
	mul.hi.u64 	%rd5246, %rd5228, %rd5238;
	add.s64 	%rd5247, %rd5245, %rd5244;
	setp.lt.u64 	%p2251, %rd5247, %rd5245;
	selp.u64 	%rd5248, 1, 0, %p2251;
	add.s64 	%rd5249, %rd5246, %rd5248;
	mul.lo.s64 	%rd5250, %rd5231, 977;
	mul.hi.u64 	%rd5251, %rd5231, %rd5238;
	add.s64 	%rd5252, %rd5250, %rd5249;
	setp.lt.u64 	%p2252, %rd5252, %rd5250;
	selp.u64 	%rd5253, 1, 0, %p2252;
	add.s64 	%rd5254, %rd5251, %rd5253;
	add.s64 	%rd10120, %rd5237, %rd5232;
	setp.lt.u64 	%p2253, %rd10120, %rd5237;
	selp.u64 	%rd5255, 1, 0, %p2253;
	add.s64 	%rd5256, %rd5242, %rd5233;
	setp.lt.u64 	%p2254, %rd5256, %rd5242;
	add.s64 	%rd10121, %rd5256, %rd5255;
	setp.lt.u64 	%p2255, %rd10121, %rd5256;
	or.pred  	%p2256, %p2254, %p2255;
	selp.u64 	%rd5257, 1, 0, %p2256;
	add.s64 	%rd5258, %rd5247, %rd5234;
	setp.lt.u64 	%p2257, %rd5258, %rd5247;
	add.s64 	%rd10122, %rd5258, %rd5257;
	setp.lt.u64 	%p2258, %rd10122, %rd5258;
	or.pred  	%p2259, %p2257, %p2258;
	selp.u64 	%rd5259, 1, 0, %p2259;
	add.s64 	%rd5260, %rd5252, %rd5235;
	setp.lt.u64 	%p2260, %rd5260, %rd5252;
	add.s64 	%rd10123, %rd5260, %rd5259;
	setp.lt.u64 	%p2261, %rd10123, %rd5260;
	or.pred  	%p2262, %p2260, %p2261;
	selp.u64 	%rd5261, 1, 0, %p2262;
	add.s64 	%rd5262, %rd5254, %rd5236;
	add.s64 	%rd894, %rd5262, %rd5261;
	setp.eq.s64 	%p2263, %rd894, 0;
	mov.b64 	%rd10124, 0;
	@%p2263 bra 	$L__BB2_467;
	shl.b64 	%rd5263, %rd894, 32;
	shr.u64 	%rd5264, %rd894, 32;
	mov.b64 	%rd5265, 977;
	mul.hi.u64 	%rd5266, %rd894, %rd5265;
	mad.lo.s64 	%rd5267, %rd894, 977, %rd5263;
	setp.lt.u64 	%p2264, %rd5267, %rd5263;
	selp.u64 	%rd5268, 1, 0, %p2264;
	add.s64 	%rd10120, %rd5267, %rd10120;
	setp.lt.u64 	%p2265, %rd10120, %rd5267;
	selp.u64 	%rd5269, 1, 0, %p2265;
	add.s64 	%rd5270, %rd5269, %rd5268;
	add.s64 	%rd5271, %rd5264, %rd5266;
	setp.lt.u64 	%p2266, %rd5271, %rd5264;
	selp.u64 	%rd5272, 1, 0, %p2266;
	add.s64 	%rd5273, %rd10121, %rd5271;
	add.s64 	%rd5274, %rd5273, %rd5270;
	setp.lt.u64 	%p2267, %rd5274, %rd10121;
	not.b64 	%rd5275, %rd5271;
	setp.gt.u64 	%p2268, %rd5270, %rd5275;
	or.pred  	%p2269, %p2268, %p2267;
	selp.u64 	%rd5276, 1, 0, %p2269;
	add.s64 	%rd5277, %rd10122, %rd5272;
	add.s64 	%rd897, %rd5277, %rd5276;
	setp.lt.u64 	%p2270, %rd897, %rd10122;
	selp.u64 	%rd5278, 1, 0, %p2270;
	add.s64 	%rd898, %rd10123, %rd5278;
	setp.lt.u64 	%p2271, %rd898, %rd10123;
	selp.u64 	%rd10124, 1, 0, %p2271;
	mov.u64 	%rd10121, %rd5274;
	mov.u64 	%rd10122, %rd897;
	mov.u64 	%rd10123, %rd898;
$L__BB2_467:
	mad.lo.s64 	%rd10125, %rd806, %rd806, %rd10120;
	setp.lt.u64 	%p2272, %rd10125, %rd10120;
	selp.u64 	%rd5279, 1, 0, %p2272;
	add.s64 	%rd5280, %rd10121, %rd887;
	setp.lt.u64 	%p2273, %rd5280, %rd10121;
	add.s64 	%rd10126, %rd5280, %rd5279;
	setp.lt.u64 	%p2274, %rd10126, %rd5280;
	or.pred  	%p2275, %p2273, %p2274;
	selp.u64 	%rd5281, 1, 0, %p2275;
	add.s64 	%rd5282, %rd10122, %rd888;
	setp.lt.u64 	%p2276, %rd5282, %rd10122;
	add.s64 	%rd10127, %rd5282, %rd5281;
	setp.lt.u64 	%p2277, %rd10127, %rd5282;
	or.pred  	%p2278, %p2276, %p2277;
	selp.u64 	%rd5283, 1, 0, %p2278;
	add.s64 	%rd5284, %rd10123, %rd889;
	setp.lt.u64 	%p2279, %rd5284, %rd10123;
	add.s64 	%rd10128, %rd5284, %rd5283;
	setp.lt.u64 	%p2280, %rd10128, %rd5284;
	or.pred  	%p2281, %p2279, %p2280;
	selp.u64 	%rd5286, 1, 0, %p2281;
	add.s64 	%rd909, %rd10124, %rd5286;
	setp.ne.s64 	%p2282, %rd909, 0;
	setp.gt.u64 	%p2283, %rd10128, %rd6;
	or.pred  	%p2284, %p2282, %p2283;
	@%p2284 bra 	$L__BB2_473;
	setp.lt.u64 	%p2285, %rd10128, %rd6;
	@%p2285 bra 	$L__BB2_486;
	setp.gt.u64 	%p2286, %rd10127, %rd7;
	@%p2286 bra 	$L__BB2_473;
	setp.lt.u64 	%p2287, %rd10127, %rd7;
	@%p2287 bra 	$L__BB2_486;
	setp.gt.u64 	%p2288, %rd10126, %rd8;
	@%p2288 bra 	$L__BB2_473;
	setp.lt.u64 	%p2289, %rd10126, %rd8;
	setp.lt.u64 	%p2290, %rd10125, %rd9;
	or.pred  	%p2291, %p2289, %p2290;
	@%p2291 bra 	$L__BB2_486;
$L__BB2_473:
	sub.s64 	%rd910, %rd10125, %rd9;
	setp.lt.u64 	%p2292, %rd10125, %rd9;
	selp.u64 	%rd5287, 1, 0, %p2292;
	sub.s64 	%rd5288, %rd10126, %rd8;
	setp.lt.u64 	%p2293, %rd10126, %rd8;
	selp.s64 	%rd5289, -1, 0, %p2292;
	add.s64 	%rd10126, %rd5288, %rd5289;
	setp.lt.u64 	%p2294, %rd5288, %rd5287;
	or.pred  	%p2295, %p2293, %p2294;
	selp.u64 	%rd5290, 1, 0, %p2295;
	sub.s64 	%rd5291, %rd10127, %rd7;
	setp.lt.u64 	%p2296, %rd10127, %rd7;
	selp.s64 	%rd5292, -1, 0, %p2295;
	add.s64 	%rd10127, %rd5291, %rd5292;
	setp.lt.u64 	%p2297, %rd5291, %rd5290;
	or.pred  	%p2298, %p2296, %p2297;
	selp.u64 	%rd5293, 1, 0, %p2298;
	sub.s64 	%rd5294, %rd10128, %rd6;
	setp.lt.u64 	%p2299, %rd10128, %rd6;
	selp.s64 	%rd5295, -1, 0, %p2298;
	add.s64 	%rd10128, %rd5294, %rd5295;
	setp.lt.u64 	%p2300, %rd5294, %rd5293;
	or.pred  	%p2301, %p2299, %p2300;
	selp.s64 	%rd5296, -1, 0, %p2301;
	add.s64 	%rd914, %rd909, %rd5296;
	setp.ne.s64 	%p2302, %rd914, 0;
	setp.gt.u64 	%p2303, %rd10128, %rd6;
	or.pred  	%p2304, %p2302, %p2303;
	@%p2304 bra 	$L__BB2_479;
	setp.lt.u64 	%p2305, %rd10128, %rd6;
	mov.u64 	%rd10125, %rd910;
	@%p2305 bra 	$L__BB2_486;
	setp.gt.u64 	%p2306, %rd10127, %rd7;
	@%p2306 bra 	$L__BB2_479;
	setp.lt.u64 	%p2307, %rd10127, %rd7;
	mov.u64 	%rd10125, %rd910;
	@%p2307 bra 	$L__BB2_486;
	setp.gt.u64 	%p2308, %rd10126, %rd8;
	@%p2308 bra 	$L__BB2_479;
	setp.lt.u64 	%p2309, %rd10126, %rd8;
	setp.lt.u64 	%p2310, %rd910, %rd9;
	or.pred  	%p2311, %p2309, %p2310;
	mov.u64 	%rd10125, %rd910;
	@%p2311 bra 	$L__BB2_486;
$L__BB2_479:
	sub.s64 	%rd915, %rd910, %rd9;
	setp.lt.u64 	%p2312, %rd910, %rd9;
	selp.u64 	%rd5297, 1, 0, %p2312;
	sub.s64 	%rd5298, %rd10126, %rd8;
	setp.lt.u64 	%p2313, %rd10126, %rd8;
	selp.s64 	%rd5299, -1, 0, %p2312;
	add.s64 	%rd10126, %rd5298, %rd5299;
	setp.lt.u64 	%p2314, %rd5298, %rd5297;
	or.pred  	%p2315, %p2313, %p2314;
	selp.u64 	%rd5300, 1, 0, %p2315;
	sub.s64 	%rd5301, %rd10127, %rd7;
	setp.lt.u64 	%p2316, %rd10127, %rd7;
	selp.s64 	%rd5302, -1, 0, %p2315;
	add.s64 	%rd10127, %rd5301, %rd5302;
	setp.lt.u64 	%p2317, %rd5301, %rd5300;
	or.pred  	%p2318, %p2316, %p2317;
	selp.u64 	%rd5303, 1, 0, %p2318;
	sub.s64 	%rd5304, %rd10128, %rd6;
	setp.lt.u64 	%p2319, %rd10128, %rd6;
	selp.s64 	%rd5305, -1, 0, %p2318;
	add.s64 	%rd10128, %rd5304, %rd5305;
	setp.lt.u64 	%p2320, %rd5304, %rd5303;
	or.pred  	%p2321, %p2319, %p2320;
	selp.u64 	%rd5306, 1, 0, %p2321;
	setp.ne.s64 	%p2322, %rd914, %rd5306;
	setp.gt.u64 	%p2323, %rd10128, %rd6;
	or.pred  	%p2324, %p2322, %p2323;
	@%p2324 bra 	$L__BB2_485;
	setp.lt.u64 	%p2325, %rd10128, %rd6;
	mov.u64 	%rd10125, %rd915;
	@%p2325 bra 	$L__BB2_486;
	setp.gt.u64 	%p2326, %rd10127, %rd7;
	@%p2326 bra 	$L__BB2_485;
	setp.lt.u64 	%p2327, %rd10127, %rd7;
	mov.u64 	%rd10125, %rd915;
	@%p2327 bra 	$L__BB2_486;
	setp.gt.u64 	%p2328, %rd10126, %rd8;
	@%p2328 bra 	$L__BB2_485;
	setp.lt.u64 	%p2329, %rd10126, %rd8;
	setp.lt.u64 	%p2330, %rd915, %rd9;
	or.pred  	%p2331, %p2329, %p2330;
	mov.u64 	%rd10125, %rd915;
	@%p2331 bra 	$L__BB2_486;
$L__BB2_485:
	sub.s64 	%rd10125, %rd915, %rd9;
	setp.lt.u64 	%p2332, %rd915, %rd9;
	selp.u64 	%rd5307, 1, 0, %p2332;
	sub.s64 	%rd5308, %rd10126, %rd8;
	setp.lt.u64 	%p2333, %rd10126, %rd8;
	selp.s64 	%rd5309, -1, 0, %p2332;
	add.s64 	%rd10126, %rd5308, %rd5309;
	setp.lt.u64 	%p2334, %rd5308, %rd5307;
	or.pred  	%p2335, %p2333, %p2334;
	selp.u64 	%rd5310, 1, 0, %p2335;
	sub.s64 	%rd5311, %rd10127, %rd7;
	setp.lt.u64 	%p2336, %rd10127, %rd7;
	selp.s64 	%rd5312, -1, 0, %p2335;
	add.s64 	%rd10127, %rd5311, %rd5312;
	setp.lt.u64 	%p2337, %rd5311, %rd5310;
	or.pred  	%p2338, %p2336, %p2337;
	selp.s64 	%rd5313, -1, 0, %p2338;
	sub.s64 	%rd5314, %rd10128, %rd6;
	add.s64 	%rd10128, %rd5314, %rd5313;
$L__BB2_486:
	mul.lo.s64 	%rd927, %rd10107, %rd10063;
	mul.hi.u64 	%rd5316, %rd10063, %rd10107;
	mul.lo.s64 	%rd5317, %rd10108, %rd10063;
	mul.hi.u64 	%rd5318, %rd10063, %rd10108;
	add.s64 	%rd5319, %rd5317, %rd5316;
	setp.lt.u64 	%p2339, %rd5319, %rd5317;
	selp.u64 	%rd5320, 1, 0, %p2339;
	add.s64 	%rd5321, %rd5318, %rd5320;
	mul.lo.s64 	%rd5322, %rd10109, %rd10063;
	mul.hi.u64 	%rd5323, %rd10063, %rd10109;
	add.s64 	%rd5324, %rd5322, %rd5321;
	setp.lt.u64 	%p2340, %rd5324, %rd5322;
	selp.u64 	%rd5325, 1, 0, %p2340;
	add.s64 	%rd5326, %rd5323, %rd5325;
	mul.lo.s64 	%rd5327, %rd10110, %rd10063;
	mul.hi.u64 	%rd5328, %rd10063, %rd10110;
	add.s64 	%rd5329, %rd5327, %rd5326;
	setp.lt.u64 	%p2341, %rd5329, %rd5327;
	selp.u64 	%rd5330, 1, 0, %p2341;
	add.s64 	%rd5331, %rd5328, %rd5330;
	mul.hi.u64 	%rd5332, %rd10064, %rd10107;
	mad.lo.s64 	%rd928, %rd10107, %rd10064, %rd5319;
	setp.lt.u64 	%p2342, %rd928, %rd5319;
	selp.u64 	%rd5333, 1, 0, %p2342;
	add.s64 	%rd5334, %rd5332, %rd5333;
	mul.hi.u64 	%rd5335, %rd10064, %rd10108;
	mad.lo.s64 	%rd5336, %rd10108, %rd10064, %rd5324;
	setp.lt.u64 	%p2343, %rd5336, %rd5324;
	selp.u64 	%rd5337, 1, 0, %p2343;
	add.s64 	%rd5338, %rd5336, %rd5334;
	setp.lt.u64 	%p2344, %rd5338, %rd5336;
	selp.u64 	%rd5339, 1, 0, %p2344;
	add.s64 	%rd5340, %rd5335, %rd5337;
	add.s64 	%rd5341, %rd5340, %rd5339;
	mul.hi.u64 	%rd5342, %rd10064, %rd10109;
	mad.lo.s64 	%rd5343, %rd10109, %rd10064, %rd5329;
	setp.lt.u64 	%p2345, %rd5343, %rd5329;
	selp.u64 	%rd5344, 1, 0, %p2345;
	add.s64 	%rd5345, %rd5343, %rd5341;
	setp.lt.u64 	%p2346, %rd5345, %rd5343;
	selp.u64 	%rd5346, 1, 0, %p2346;
	add.s64 	%rd5347, %rd5342, %rd5344;
	add.s64 	%rd5348, %rd5347, %rd5346;
	mul.hi.u64 	%rd5349, %rd10064, %rd10110;
	mad.lo.s64 	%rd5350, %rd10110, %rd10064, %rd5331;
	setp.lt.u64 	%p2347, %rd5350, %rd5331;
	selp.u64 	%rd5351, 1, 0, %p2347;
	add.s64 	%rd5352, %rd5350, %rd5348;
	setp.lt.u64 	%p2348, %rd5352, %rd5350;
	selp.u64 	%rd5353, 1, 0, %p2348;
	add.s64 	%rd5354, %rd5349, %rd5351;
	add.s64 	%rd5355, %rd5354, %rd5353;
	mul.hi.u64 	%rd5356, %rd10065, %rd10107;
	mad.lo.s64 	%rd929, %rd10107, %rd10065, %rd5338;
	setp.lt.u64 	%p2349, %rd929, %rd5338;
	selp.u64 	%rd5357, 1, 0, %p2349;
	add.s64 	%rd5358, %rd5356, %rd5357;
	mul.hi.u64 	%rd5359, %rd10065, %rd10108;
	mad.lo.s64 	%rd5360, %rd10108, %rd10065, %rd5345;
	setp.lt.u64 	%p2350, %rd5360, %rd5345;
	selp.u64 	%rd5361, 1, 0, %p2350;
	add.s64 	%rd5362, %rd5360, %rd5358;
	setp.lt.u64 	%p2351, %rd5362, %rd5360;
	selp.u64 	%rd5363, 1, 0, %p2351;
	add.s64 	%rd5364, %rd5359, %rd5361;
	add.s64 	%rd5365, %rd5364, %rd5363;
	mul.hi.u64 	%rd5366, %rd10065, %rd10109;
	mad.lo.s64 	%rd5367, %rd10109, %rd10065, %rd5352;
	setp.lt.u64 	%p2352, %rd5367, %rd5352;
	selp.u64 	%rd5368, 1, 0, %p2352;
	add.s64 	%rd5369, %rd5367, %rd5365;
	setp.lt.u64 	%p2353, %rd5369, %rd5367;
	selp.u64 	%rd5370, 1, 0, %p2353;
	add.s64 	%rd5371, %rd5366, %rd5368;
	add.s64 	%rd5372, %rd5371, %rd5370;
	mul.hi.u64 	%rd5373, %rd10065, %rd10110;
	mad.lo.s64 	%rd5374, %rd10110, %rd10065, %rd5355;
	setp.lt.u64 	%p2354, %rd5374, %rd5355;
	selp.u64 	%rd5375, 1, 0, %p2354;
	add.s64 	%rd5376, %rd5374, %rd5372;
	setp.lt.u64 	%p2355, %rd5376, %rd5374;
	selp.u64 	%rd5377, 1, 0, %p2355;
	add.s64 	%rd5378, %rd5373, %rd5375;
	add.s64 	%rd5379, %rd5378, %rd5377;
	mul.hi.u64 	%rd5380, %rd10066, %rd10107;
	mad.lo.s64 	%rd930, %rd10107, %rd10066, %rd5362;
	setp.lt.u64 	%p2356, %rd930, %rd5362;
	selp.u64 	%rd5381, 1, 0, %p2356;
	add.s64 	%rd5382, %rd5380, %rd5381;
	mul.hi.u64 	%rd5383, %rd10066, %rd10108;
	mad.lo.s64 	%rd5384, %rd10108, %rd10066, %rd5369;
	setp.lt.u64 	%p2357, %rd5384, %rd5369;
	selp.u64 	%rd5385, 1, 0, %p2357;
	add.s64 	%rd5386, %rd5384, %rd5382;
	setp.lt.u64 	%p2358, %rd5386, %rd5384;
	selp.u64 	%rd5387, 1, 0, %p2358;
	add.s64 	%rd5388, %rd5383, %rd5385;
	add.s64 	%rd5389, %rd5388, %rd5387;
	mul.hi.u64 	%rd5390, %rd10066, %rd10109;
	mad.lo.s64 	%rd5391, %rd10109, %rd10066, %rd5376;
	setp.lt.u64 	%p2359, %rd5391, %rd5376;
	selp.u64 	%rd5392, 1, 0, %p2359;
	add.s64 	%rd5393, %rd5391, %rd5389;
	setp.lt.u64 	%p2360, %rd5393, %rd5391;
	selp.u64 	%rd5394, 1, 0, %p2360;
	add.s64 	%rd5395, %rd5390, %rd5392;
	add.s64 	%rd5396, %rd5395, %rd5394;
	mul.hi.u64 	%rd5397, %rd10066, %rd10110;
	mad.lo.s64 	%rd5398, %rd10110, %rd10066, %rd5379;
	setp.lt.u64 	%p2361, %rd5398, %rd5379;
	selp.u64 	%rd5399, 1, 0, %p2361;
	add.s64 	%rd5400, %rd5398, %rd5396;
	setp.lt.u64 	%p2362, %rd5400, %rd5398;
	selp.u64 	%rd5401, 1, 0, %p2362;
	add.s64 	%rd5402, %rd5397, %rd5399;
	add.s64 	%rd5403, %rd5402, %rd5401;
	shl.b64 	%rd5404, %rd5386, 32;
	mov.b64 	{%r340, %r341}, %rd5386;
	mov.b64 	{%r342, %r343}, %rd5393;
	mov.b64 	%rd5405, {%r341, %r342};
	mov.b64 	{%r344, %r345}, %rd5400;
	mov.b64 	%rd5406, {%r343, %r344};
	mov.b64 	{%r346, %r347}, %rd5403;
	mov.b64 	%rd5407, {%r345, %r346};
	shr.u64 	%rd5408, %rd5403, 32;
	mul.lo.s64 	%rd5409, %rd5386, 977;
	mov.b64 	%rd5410, 977;
	mul.hi.u64 	%rd5411, %rd5386, %rd5410;
	mul.lo.s64 	%rd5412, %rd5393, 977;
	mul.hi.u64 	%rd5413, %rd5393, %rd5410;
	add.s64 	%rd5414, %rd5412, %rd5411;
	setp.lt.u64 	%p2363, %rd5414, %rd5412;
	selp.u64 	%rd5415, 1, 0, %p2363;
	add.s64 	%rd5416, %rd5413, %rd5415;
	mul.lo.s64 	%rd5417, %rd5400, 977;
	mul.hi.u64 	%rd5418, %rd5400, %rd5410;
	add.s64 	%rd5419, %rd5417, %rd5416;
	setp.lt.u64 	%p2364, %rd5419, %rd5417;
	selp.u64 	%rd5420, 1, 0, %p2364;
	add.s64 	%rd5421, %rd5418, %rd5420;
	mul.lo.s64 	%rd5422, %rd5403, 977;
	mul.hi.u64 	%rd5423, %rd5403, %rd5410;
	add.s64 	%rd5424, %rd5422, %rd5421;
	setp.lt.u64 	%p2365, %rd5424, %rd5422;
	selp.u64 	%rd5425, 1, 0, %p2365;
	add.s64 	%rd5426, %rd5423, %rd5425;
	add.s64 	%rd10150, %rd5409, %rd5404;
	setp.lt.u64 	%p2366, %rd10150, %rd5409;
	selp.u64 	%rd5427, 1, 0, %p2366;
	add.s64 	%rd5428, %rd5414, %rd5405;
	setp.lt.u64 	%p2367, %rd5428, %rd5414;
	add.s64 	%rd10151, %rd5428, %rd5427;
	setp.lt.u64 	%p2368, %rd10151, %rd5428;
	or.pred  	%p2369, %p2367, %p2368;
	selp.u64 	%rd5429, 1, 0, %p2369;
	add.s64 	%rd5430, %rd5419, %rd5406;
	setp.lt.u64 	%p2370, %rd5430, %rd5419;
	add.s64 	%rd10152, %rd5430, %rd5429;
	setp.lt.u64 	%p2371, %rd10152, %rd5430;
	or.pred  	%p2372, %p2370, %p2371;
	selp.u64 	%rd5431, 1, 0, %p2372;
	add.s64 	%rd5432, %rd5424, %rd5407;
	setp.lt.u64 	%p2373, %rd5432, %rd5424;
	add.s64 	%rd10153, %rd5432, %rd5431;
	setp.lt.u64 	%p2374, %rd10153, %rd5432;
	or.pred  	%p2375, %p2373, %p2374;
	selp.u64 	%rd5433, 1, 0, %p2375;
	add.s64 	%rd5434, %rd5426, %rd5408;
	add.s64 	%rd935, %rd5434, %rd5433;
	setp.eq.s64 	%p2376, %rd935, 0;
	mov.b64 	%rd10133, 0;
	mov.u64 	%rd10129, %rd10150;
	mov.u64 	%rd10130, %rd10151;
	mov.u64 	%rd10131, %rd10152;
	mov.u64 	%rd10132, %rd10153;
	@%p2376 bra 	$L__BB2_488;
	shl.b64 	%rd5435, %rd935, 32;
	shr.u64 	%rd5436, %rd935, 32;
	mov.b64 	%rd5437, 977;
	mul.hi.u64 	%rd5438, %rd935, %rd5437;
	mad.lo.s64 	%rd5439, %rd935, 977, %rd5435;
	setp.lt.u64 	%p2377, %rd5439, %rd5435;
	selp.u64 	%rd5440, 1, 0, %p2377;
	add.s64 	%rd10129, %rd5439, %rd10150;
	setp.lt.u64 	%p2378, %rd10129, %rd5439;
	selp.u64 	%rd5441, 1, 0, %p2378;
	add.s64 	%rd5442, %rd5441, %rd5440;
	add.s64 	%rd5443, %rd5436, %rd5438;
	setp.lt.u64 	%p2379, %rd5443, %rd5436;
	selp.u64 	%rd5444, 1, 0, %p2379;
	add.s64 	%rd5445, %rd10151, %rd5443;
	add.s64 	%rd10130, %rd5445, %rd5442;
	setp.lt.u64 	%p2380, %rd10130, %rd10151;
	not.b64 	%rd5447, %rd5443;
	setp.gt.u64 	%p2381, %rd5442, %rd5447;
	or.pred  	%p2382, %p2381, %p2380;
	selp.u64 	%rd5448, 1, 0, %p2382;
	add.s64 	%rd5449, %rd10152, %rd5444;
	add.s64 	%rd10131, %rd5449, %rd5448;
	setp.lt.u64 	%p2383, %rd10131, %rd10152;
	selp.u64 	%rd5450, 1, 0, %p2383;
	add.s64 	%rd10132, %rd10153, %rd5450;
	setp.lt.u64 	%p2384, %rd10132, %rd10153;
	selp.u64 	%rd10133, 1, 0, %p2384;
$L__BB2_488:
	add.s64 	%rd10134, %rd10129, %rd927;
	setp.lt.u64 	%p2385, %rd10134, %rd10129;
	selp.u64 	%rd5451, 1, 0, %p2385;
	add.s64 	%rd5452, %rd10130, %rd928;
	setp.lt.u64 	%p2386, %rd5452, %rd10130;
	add.s64 	%rd10135, %rd5452, %rd5451;
	setp.lt.u64 	%p2387, %rd10135, %rd5452;
	or.pred  	%p2388, %p2386, %p2387;
	selp.u64 	%rd5453, 1, 0, %p2388;
	add.s64 	%rd5454, %rd10131, %rd929;
	setp.lt.u64 	%p2389, %rd5454, %rd10131;
	add.s64 	%rd10136, %rd5454, %rd5453;
	setp.lt.u64 	%p2390, %rd10136, %rd5454;
	or.pred  	%p2391, %p2389, %p2390;
	selp.u64 	%rd5455, 1, 0, %p2391;
	add.s64 	%rd5456, %rd10132, %rd930;
	setp.lt.u64 	%p2392, %rd5456, %rd10132;
	add.s64 	%rd10137, %rd5456, %rd5455;
	setp.lt.u64 	%p2393, %rd10137, %rd5456;
	or.pred  	%p2394, %p2392, %p2393;
	selp.u64 	%rd5458, 1, 0, %p2394;
	add.s64 	%rd950, %rd10133, %rd5458;
	setp.ne.s64 	%p2395, %rd950, 0;
	setp.gt.u64 	%p2396, %rd10137, %rd6;
	or.pred  	%p2397, %p2395, %p2396;
	@%p2397 bra 	$L__BB2_494;
	setp.lt.u64 	%p2398, %rd10137, %rd6;
	@%p2398 bra 	$L__BB2_507;
	setp.gt.u64 	%p2399, %rd10136, %rd7;
	@%p2399 bra 	$L__BB2_494;
	setp.lt.u64 	%p2400, %rd10136, %rd7;
	@%p2400 bra 	$L__BB2_507;
	setp.gt.u64 	%p2401, %rd10135, %rd8;
	@%p2401 bra 	$L__BB2_494;
	setp.lt.u64 	%p2402, %rd10135, %rd8;
	setp.lt.u64 	%p2403, %rd10134, %rd9;
	or.pred  	%p2404, %p2402, %p2403;
	@%p2404 bra 	$L__BB2_507;
$L__BB2_494:
	sub.s64 	%rd951, %rd10134, %rd9;
	setp.lt.u64 	%p2405, %rd10134, %rd9;
	selp.u64 	%rd5459, 1, 0, %p2405;
	sub.s64 	%rd5460, %rd10135, %rd8;
	setp.lt.u64 	%p2406, %rd10135, %rd8;
	selp.s64 	%rd5461, -1, 0, %p2405;
	add.s64 	%rd10135, %rd5460, %rd5461;
	setp.lt.u64 	%p2407, %rd5460, %rd5459;
	or.pred  	%p2408, %p2406, %p2407;
	selp.u64 	%rd5462, 1, 0, %p2408;
	sub.s64 	%rd5463, %rd10136, %rd7;
	setp.lt.u64 	%p2409, %rd10136, %rd7;
	selp.s64 	%rd5464, -1, 0, %p2408;
	add.s64 	%rd10136, %rd5463, %rd5464;
	setp.lt.u64 	%p2410, %rd5463, %rd5462;
	or.pred  	%p2411, %p2409, %p2410;
	selp.u64 	%rd5465, 1, 0, %p2411;
	sub.s64 	%rd5466, %rd10137, %rd6;
	setp.lt.u64 	%p2412, %rd10137, %rd6;
	selp.s64 	%rd5467, -1, 0, %p2411;
	add.s64 	%rd10137, %rd5466, %rd5467;
	setp.lt.u64 	%p2413, %rd5466, %rd5465;
	or.pred  	%p2414, %p2412, %p2413;
	selp.s64 	%rd5468, -1, 0, %p2414;
	add.s64 	%rd955, %rd950, %rd5468;
	setp.ne.s64 	%p2415, %rd955, 0;
	setp.gt.u64 	%p2416, %rd10137, %rd6;
	or.pred  	%p2417, %p2415, %p2416;
	@%p2417 bra 	$L__BB2_500;
	setp.lt.u64 	%p2418, %rd10137, %rd6;
	mov.u64 	%rd10134, %rd951;
	@%p2418 bra 	$L__BB2_507;
	setp.gt.u64 	%p2419, %rd10136, %rd7;
	@%p2419 bra 	$L__BB2_500;
	setp.lt.u64 	%p2420, %rd10136, %rd7;
	mov.u64 	%rd10134, %rd951;
	@%p2420 bra 	$L__BB2_507;
	setp.gt.u64 	%p2421, %rd10135, %rd8;
	@%p2421 bra 	$L__BB2_500;
	setp.lt.u64 	%p2422, %rd10135, %rd8;
	setp.lt.u64 	%p2423, %rd951, %rd9;
	or.pred  	%p2424, %p2422, %p2423;
	mov.u64 	%rd10134, %rd951;
	@%p2424 bra 	$L__BB2_507;
$L__BB2_500:
	sub.s64 	%rd956, %rd951, %rd9;
	setp.lt.u64 	%p2425, %rd951, %rd9;
	selp.u64 	%rd5469, 1, 0, %p2425;
	sub.s64 	%rd5470, %rd10135, %rd8;
	setp.lt.u64 	%p2426, %rd10135, %rd8;
	selp.s64 	%rd5471, -1, 0, %p2425;
	add.s64 	%rd10135, %rd5470, %rd5471;
	setp.lt.u64 	%p2427, %rd5470, %rd5469;
	or.pred  	%p2428, %p2426, %p2427;
	selp.u64 	%rd5472, 1, 0, %p2428;
	sub.s64 	%rd5473, %rd10136, %rd7;
	setp.lt.u64 	%p2429, %rd10136, %rd7;
	selp.s64 	%rd5474, -1, 0, %p2428;
	add.s64 	%rd10136, %rd5473, %rd5474;
	setp.lt.u64 	%p2430, %rd5473, %rd5472;
	or.pred  	%p2431, %p2429, %p2430;
	selp.u64 	%rd5475, 1, 0, %p2431;
	sub.s64 	%rd5476, %rd10137, %rd6;
	setp.lt.u64 	%p2432, %rd10137, %rd6;
	selp.s64 	%rd5477, -1, 0, %p2431;
	add.s64 	%rd10137, %rd5476, %rd5477;
	setp.lt.u64 	%p2433, %rd5476, %rd5475;
	or.pred  	%p2434, %p2432, %p2433;
	selp.u64 	%rd5478, 1, 0, %p2434;
	setp.ne.s64 	%p2435, %rd955, %rd5478;
	setp.gt.u64 	%p2436, %rd10137, %rd6;
	or.pred  	%p2437, %p2435, %p2436;
	@%p2437 bra 	$L__BB2_506;
	setp.lt.u64 	%p2438, %rd10137, %rd6;
	mov.u64 	%rd10134, %rd956;
	@%p2438 bra 	$L__BB2_507;
	setp.gt.u64 	%p2439, %rd10136, %rd7;
	@%p2439 bra 	$L__BB2_506;
	setp.lt.u64 	%p2440, %rd10136, %rd7;
	mov.u64 	%rd10134, %rd956;
	@%p2440 bra 	$L__BB2_507;
	setp.gt.u64 	%p2441, %rd10135, %rd8;
	@%p2441 bra 	$L__BB2_506;
	setp.lt.u64 	%p2442, %rd10135, %rd8;
	setp.lt.u64 	%p2443, %rd956, %rd9;
	or.pred  	%p2444, %p2442, %p2443;
	mov.u64 	%rd10134, %rd956;
	@%p2444 bra 	$L__BB2_507;
$L__BB2_506:
	sub.s64 	%rd10134, %rd956, %rd9;
	setp.lt.u64 	%p2445, %rd956, %rd9;
	selp.u64 	%rd5479, 1, 0, %p2445;
	sub.s64 	%rd5480, %rd10135, %rd8;
	setp.lt.u64 	%p2446, %rd10135, %rd8;
	selp.s64 	%rd5481, -1, 0, %p2445;
	add.s64 	%rd10135, %rd5480, %rd5481;
	setp.lt.u64 	%p2447, %rd5480, %rd5479;
	or.pred  	%p2448, %p2446, %p2447;
	selp.u64 	%rd5482, 1, 0, %p2448;
	sub.s64 	%rd5483, %rd10136, %rd7;
	setp.lt.u64 	%p2449, %rd10136, %rd7;
	selp.s64 	%rd5484, -1, 0, %p2448;
	add.s64 	%rd10136, %rd5483, %rd5484;
	setp.lt.u64 	%p2450, %rd5483, %rd5482;
	or.pred  	%p2451, %p2449, %p2450;
	selp.s64 	%rd5485, -1, 0, %p2451;
	sub.s64 	%rd5486, %rd10137, %rd6;
	add.s64 	%rd10137, %rd5486, %rd5485;
$L__BB2_507:
	shl.b64 	%rd968, %rd10134, 1;
	shr.u64 	%rd5487, %rd10134, 63;
	add.s64 	%rd5488, %rd10135, %rd5487;
	setp.lt.u64 	%p2452, %rd5488, %rd10135;
	selp.u64 	%rd5489, 1, 0, %p2452;
	add.s64 	%rd10140, %rd5488, %rd10135;
	setp.lt.u64 	%p2453, %rd10140, %rd5488;
	selp.u64 	%rd5490, 1, 0, %p2453;
	add.s64 	%rd5491, %rd5490, %rd5489;
	add.s64 	%rd5492, %rd10136, %rd5491;
	setp.lt.u64 	%p2454, %rd5492, %rd10136;
	selp.u64 	%rd5493, 1, 0, %p2454;
	add.s64 	%rd10139, %rd5492, %rd10136;
	setp.lt.u64 	%p2455, %rd10139, %rd5492;
	selp.u64 	%rd5494, 1, 0, %p2455;
	add.s64 	%rd5495, %rd5494, %rd5493;
	add.s64 	%rd5496, %rd10137, %rd5495;
	setp.lt.u64 	%p2456, %rd5496, %rd10137;
	add.s64 	%rd10138, %rd5496, %rd10137;
	setp.lt.u64 	%p2457, %rd10138, %rd5496;
	or.pred  	%p2458, %p2457, %p2456;
	setp.gt.u64 	%p2459, %rd10138, %rd6;
	or.pred  	%p2460, %p2458, %p2459;
	@%p2460 bra 	$L__BB2_513;
	setp.lt.u64 	%p2461, %rd10138, %rd6;
	mov.u64 	%rd10141, %rd968;
	@%p2461 bra 	$L__BB2_514;
	setp.gt.u64 	%p2462, %rd10139, %rd7;
	@%p2462 bra 	$L__BB2_513;
	setp.lt.u64 	%p2463, %rd10139, %rd7;
	mov.u64 	%rd10141, %rd968;
	@%p2463 bra 	$L__BB2_514;
	setp.gt.u64 	%p2464, %rd10140, %rd8;
	@%p2464 bra 	$L__BB2_513;
	setp.lt.u64 	%p2465, %rd10140, %rd8;
	setp.lt.u64 	%p2466, %rd968, %rd9;
	or.pred  	%p2467, %p2465, %p2466;
	mov.u64 	%rd10141, %rd968;
	@%p2467 bra 	$L__BB2_514;
$L__BB2_513:
	sub.s64 	%rd10141, %rd968, %rd9;
	setp.lt.u64 	%p2468, %rd968, %rd9;
	selp.u64 	%rd5498, 1, 0, %p2468;
	sub.s64 	%rd5499, %rd10140, %rd8;
	setp.lt.u64 	%p2469, %rd10140, %rd8;
	selp.s64 	%rd5500, -1, 0, %p2468;
	add.s64 	%rd10140, %rd5499, %rd5500;
	setp.lt.u64 	%p2470, %rd5499, %rd5498;
	or.pred  	%p2471, %p2469, %p2470;
	selp.u64 	%rd5501, 1, 0, %p2471;
	sub.s64 	%rd5502, %rd10139, %rd7;
	setp.lt.u64 	%p2472, %rd10139, %rd7;
	selp.s64 	%rd5503, -1, 0, %p2471;
	add.s64 	%rd10139, %rd5502, %rd5503;
	setp.lt.u64 	%p2473, %rd5502, %rd5501;
	or.pred  	%p2474, %p2472, %p2473;
	selp.s64 	%rd5504, -1, 0, %p2474;
	sub.s64 	%rd5505, %rd10138, %rd6;
	add.s64 	%rd10138, %rd5505, %rd5504;
$L__BB2_514:
	setp.gt.u64 	%p2475, %rd10128, %rd10119;
	@%p2475 bra 	$L__BB2_520;
	setp.lt.u64 	%p2476, %rd10128, %rd10119;
	@%p2476 bra 	$L__BB2_521;
	setp.gt.u64 	%p2477, %rd10127, %rd10118;
	@%p2477 bra 	$L__BB2_520;
	setp.lt.u64 	%p2478, %rd10127, %rd10118;
	@%p2478 bra 	$L__BB2_521;
	setp.gt.u64 	%p2479, %rd10126, %rd10117;
	@%p2479 bra 	$L__BB2_520;
	setp.lt.u64 	%p2480, %rd10126, %rd10117;
	setp.lt.u64 	%p2481, %rd10125, %rd10116;
	or.pred  	%p2482, %p2480, %p2481;
	@%p2482 bra 	$L__BB2_521;
$L__BB2_520:
	setp.lt.u64 	%p2495, %rd10125, %rd10116;
	selp.u64 	%rd5527, 1, 0, %p2495;
	sub.s64 	%rd5528, %rd10126, %rd10117;
	setp.lt.u64 	%p2496, %rd10126, %rd10117;
	selp.s64 	%rd5529, -1, 0, %p2495;
	add.s64 	%rd10144, %rd5528, %rd5529;
	setp.lt.u64 	%p2497, %rd5528, %rd5527;
	or.pred  	%p2498, %p2496, %p2497;
	selp.u64 	%rd5530, 1, 0, %p2498;
	sub.s64 	%rd5531, %rd10127, %rd10118;
	setp.lt.u64 	%p2499, %rd10127, %rd10118;
	selp.s64 	%rd5532, -1, 0, %p2498;
	add.s64 	%rd10143, %rd5531, %rd5532;
	setp.lt.u64 	%p2500, %rd5531, %rd5530;
	or.pred  	%p2501, %p2499, %p2500;
	selp.s64 	%rd5533, -1, 0, %p2501;
	sub.s64 	%rd5534, %rd10128, %rd10119;
	add.s64 	%rd10142, %rd5534, %rd5533;
	bra.uni 	$L__BB2_522;
$L__BB2_521:
	add.s64 	%rd983, %rd10125, %rd9;
	setp.lt.u64 	%p2483, %rd983, %rd10125;
	selp.u64 	%rd5506, 1, 0, %p2483;
	add.s64 	%rd5507, %rd10126, %rd5506;
	setp.lt.u64 	%p2484, %rd5507, %rd10126;
	selp.u64 	%rd5508, 1, 0, %p2484;
	add.s64 	%rd5509, %rd5507, %rd8;
	setp.lt.u64 	%p2485, %rd5509, %rd5507;
	selp.u64 	%rd5510, 1, 0, %p2485;
	add.s64 	%rd5511, %rd5510, %rd5508;
	add.s64 	%rd5512, %rd10127, %rd5511;
	setp.lt.u64 	%p2486, %rd5512, %rd10127;
	selp.u64 	%rd5513, 1, 0, %p2486;
	add.s64 	%rd5514, %rd5512, %rd7;
	setp.lt.u64 	%p2487, %rd5514, %rd5512;
	selp.u64 	%rd5515, 1, 0, %p2487;
	add.s64 	%rd5516, %rd5515, %rd5513;
	add.s64 	%rd5517, %rd10128, %rd5516;
	add.s64 	%rd5518, %rd5517, %rd6;
	setp.lt.u64 	%p2488, %rd983, %rd10116;
	selp.u64 	%rd5519, 1, 0, %p2488;
	sub.s64 	%rd5520, %rd5509, %rd10117;
	setp.lt.u64 	%p2489, %rd5509, %rd10117;
	selp.s64 	%rd5521, -1, 0, %p2488;
	add.s64 	%rd10144, %rd5520, %rd5521;
	setp.lt.u64 	%p2490, %rd5520, %rd5519;
	or.pred  	%p2491, %p2489, %p2490;
	selp.u64 	%rd5522, 1, 0, %p2491;
	sub.s64 	%rd5523, %rd5514, %rd10118;
	setp.lt.u64 	%p2492, %rd5514, %rd10118;
	selp.s64 	%rd5524, -1, 0, %p2491;
	add.s64 	%rd10143, %rd5523, %rd5524;
	setp.lt.u64 	%p2493, %rd5523, %rd5522;
	or.pred  	%p2494, %p2492, %p2493;
	selp.s64 	%rd5525, -1, 0, %p2494;
	sub.s64 	%rd5526, %rd5518, %rd10119;
	add.s64 	%rd10142, %rd5526, %rd5525;
	mov.u64 	%rd10125, %rd983;
$L__BB2_522:
	sub.s64 	%rd10149, %rd10125, %rd10116;
	setp.gt.u64 	%p2502, %rd10142, %rd10138;
	@%p2502 bra 	$L__BB2_528;
	setp.lt.u64 	%p2503, %rd10142, %rd10138;
	@%p2503 bra 	$L__BB2_529;
	setp.gt.u64 	%p2504, %rd10143, %rd10139;
	@%p2504 bra 	$L__BB2_528;
	setp.lt.u64 	%p2505, %rd10143, %rd10139;
	@%p2505 bra 	$L__BB2_529;
	setp.gt.u64 	%p2506, %rd10144, %rd10140;
	@%p2506 bra 	$L__BB2_528;
	setp.lt.u64 	%p2507, %rd10144, %rd10140;
	setp.lt.u64 	%p2508, %rd10149, %rd10141;
	or.pred  	%p2509, %p2507, %p2508;
	@%p2509 bra 	$L__BB2_529;
$L__BB2_528:
	setp.lt.u64 	%p2522, %rd10149, %rd10141;
	selp.u64 	%rd5556, 1, 0, %p2522;
	sub.s64 	%rd5557, %rd10144, %rd10140;
	setp.lt.u64 	%p2523, %rd10144, %rd10140;
	selp.s64 	%rd5558, -1, 0, %p2522;
	add.s64 	%rd10201, %rd5557, %rd5558;
	setp.lt.u64 	%p2524, %rd5557, %rd5556;
	or.pred  	%p2525, %p2523, %p2524;
	selp.u64 	%rd5559, 1, 0, %p2525;
	sub.s64 	%rd5560, %rd10143, %rd10139;
	setp.lt.u64 	%p2526, %rd10143, %rd10139;
	selp.s64 	%rd5561, -1, 0, %p2525;
	add.s64 	%rd10200, %rd5560, %rd5561;
	setp.lt.u64 	%p2527, %rd5560, %rd5559;
	or.pred  	%p2528, %p2526, %p2527;
	selp.s64 	%rd5562, -1, 0, %p2528;
	sub.s64 	%rd5563, %rd10142, %rd10138;
	add.s64 	%rd10199, %rd5563, %rd5562;
	bra.uni 	$L__BB2_530;
$L__BB2_529:
	add.s64 	%rd995, %rd10149, %rd9;
	setp.lt.u64 	%p2510, %rd995, %rd10149;
	selp.u64 	%rd5535, 1, 0, %p2510;
	add.s64 	%rd5536, %rd10144, %rd5535;
	setp.lt.u64 	%p2511, %rd5536, %rd10144;
	selp.u64 	%rd5537, 1, 0, %p2511;
	add.s64 	%rd5538, %rd5536, %rd8;
	setp.lt.u64 	%p2512, %rd5538, %rd5536;
	selp.u64 	%rd5539, 1, 0, %p2512;
	add.s64 	%rd5540, %rd5539, %rd5537;
	add.s64 	%rd5541, %rd10143, %rd5540;
	setp.lt.u64 	%p2513, %rd5541, %rd10143;
	selp.u64 	%rd5542, 1, 0, %p2513;
	add.s64 	%rd5543, %rd5541, %rd7;
	setp.lt.u64 	%p2514, %rd5543, %rd5541;
	selp.u64 	%rd5544, 1, 0, %p2514;
	add.s64 	%rd5545, %rd5544, %rd5542;
	add.s64 	%rd5546, %rd10142, %rd5545;
	add.s64 	%rd5547, %rd5546, %rd6;
	setp.lt.u64 	%p2515, %rd995, %rd10141;
	selp.u64 	%rd5548, 1, 0, %p2515;
	sub.s64 	%rd5549, %rd5538, %rd10140;
	setp.lt.u64 	%p2516, %rd5538, %rd10140;
	selp.s64 	%rd5550, -1, 0, %p2515;
	add.s64 	%rd10201, %rd5549, %rd5550;
	setp.lt.u64 	%p2517, %rd5549, %rd5548;
	or.pred  	%p2518, %p2516, %p2517;
	selp.u64 	%rd5551, 1, 0, %p2518;
	sub.s64 	%rd5552, %rd5543, %rd10139;
	setp.lt.u64 	%p2519, %rd5543, %rd10139;
	selp.s64 	%rd5553, -1, 0, %p2518;
	add.s64 	%rd10200, %rd5552, %rd5553;
	setp.lt.u64 	%p2520, %rd5552, %rd5551;
	or.pred  	%p2521, %p2519, %p2520;
	selp.s64 	%rd5554, -1, 0, %p2521;
	sub.s64 	%rd5555, %rd5547, %rd10138;
	add.s64 	%rd10199, %rd5555, %rd5554;
	mov.u64 	%rd10149, %rd995;
$L__BB2_530:
	sub.s64 	%rd10202, %rd10149, %rd10141;
	mov.b64 	%rd10154, 0;
	@%p2376 bra 	$L__BB2_532;
	shl.b64 	%rd5565, %rd935, 32;
	shr.u64 	%rd5566, %rd935, 32;
	mov.b64 	%rd5567, 977;
	mul.hi.u64 	%rd5568, %rd935, %rd5567;
	mad.lo.s64 	%rd5569, %rd935, 977, %rd5565;
	setp.lt.u64 	%p2530, %rd5569, %rd5565;
	selp.u64 	%rd5570, 1, 0, %p2530;
	add.s64 	%rd10150, %rd5569, %rd10150;
	setp.lt.u64 	%p2531, %rd10150, %rd5569;
	selp.u64 	%rd5571, 1, 0, %p2531;
	add.s64 	%rd5572, %rd5571, %rd5570;
	add.s64 	%rd5573, %rd5566, %rd5568;
	setp.lt.u64 	%p2532, %rd5573, %rd5566;
	selp.u64 	%rd5574, 1, 0, %p2532;
	add.s64 	%rd5575, %rd10151, %rd5573;
	add.s64 	%rd5576, %rd5575, %rd5572;
	setp.lt.u64 	%p2533, %rd5576, %rd10151;
	not.b64 	%rd5577, %rd5573;
	setp.gt.u64 	%p2534, %rd5572, %rd5577;
	or.pred  	%p2535, %p2534, %p2533;
	selp.u64 	%rd5578, 1, 0, %p2535;
	add.s64 	%rd5579, %rd10152, %rd5574;
	add.s64 	%rd1006, %rd5579, %rd5578;
	setp.lt.u64 	%p2536, %rd1006, %rd10152;
	selp.u64 	%rd5580, 1, 0, %p2536;
	add.s64 	%rd1007, %rd10153, %rd5580;
	setp.lt.u64 	%p2537, %rd1007, %rd10153;
	selp.u64 	%rd10154, 1, 0, %p2537;
	mov.u64 	%rd10151, %rd5576;
	mov.u64 	%rd10152, %rd1006;
	mov.u64 	%rd10153, %rd1007;
$L__BB2_532:
	add.s64 	%rd10155, %rd10150, %rd927;
	setp.lt.u64 	%p2538, %rd10155, %rd10150;
	selp.u64 	%rd5581, 1, 0, %p2538;
	add.s64 	%rd5582, %rd10151, %rd928;
	setp.lt.u64 	%p2539, %rd5582, %rd10151;
	add.s64 	%rd10156, %rd5582, %rd5581;
	setp.lt.u64 	%p2540, %rd10156, %rd5582;
	or.pred  	%p2541, %p2539, %p2540;
	selp.u64 	%rd5583, 1, 0, %p2541;
	add.s64 	%rd5584, %rd10152, %rd929;
	setp.lt.u64 	%p2542, %rd5584, %rd10152;
	add.s64 	%rd10157, %rd5584, %rd5583;
	setp.lt.u64 	%p2543, %rd10157, %rd5584;
	or.pred  	%p2544, %p2542, %p2543;
	selp.u64 	%rd5585, 1, 0, %p2544;
	add.s64 	%rd5586, %rd10153, %rd930;
	setp.lt.u64 	%p2545, %rd5586, %rd10153;
	add.s64 	%rd10158, %rd5586, %rd5585;
	setp.lt.u64 	%p2546, %rd10158, %rd5586;
	or.pred  	%p2547, %p2545, %p2546;
	selp.u64 	%rd5588, 1, 0, %p2547;
	add.s64 	%rd1018, %rd10154, %rd5588;
	setp.ne.s64 	%p2548, %rd1018, 0;
	setp.gt.u64 	%p2549, %rd10158, %rd6;
	or.pred  	%p2550, %p2548, %p2549;
	@%p2550 bra 	$L__BB2_538;
	setp.lt.u64 	%p2551, %rd10158, %rd6;
	@%p2551 bra 	$L__BB2_551;
	setp.gt.u64 	%p2552, %rd10157, %rd7;
	@%p2552 bra 	$L__BB2_538;
	setp.lt.u64 	%p2553, %rd10157, %rd7;
	@%p2553 bra 	$L__BB2_551;
	setp.gt.u64 	%p2554, %rd10156, %rd8;
	@%p2554 bra 	$L__BB2_538;
	setp.lt.u64 	%p2555, %rd10156, %rd8;
	setp.lt.u64 	%p2556, %rd10155, %rd9;
	or.pred  	%p2557, %p2555, %p2556;
	@%p2557 bra 	$L__BB2_551;
$L__BB2_538:
	sub.s64 	%rd1019, %rd10155, %rd9;
	setp.lt.u64 	%p2558, %rd10155, %rd9;
	selp.u64 	%rd5589, 1, 0, %p2558;
	sub.s64 	%rd5590, %rd10156, %rd8;
	setp.lt.u64 	%p2559, %rd10156, %rd8;
	selp.s64 	%rd5591, -1, 0, %p2558;
	add.s64 	%rd10156, %rd5590, %rd5591;
	setp.lt.u64 	%p2560, %rd5590, %rd5589;
	or.pred  	%p2561, %p2559, %p2560;
	selp.u64 	%rd5592, 1, 0, %p2561;
	sub.s64 	%rd5593, %rd10157, %rd7;
	setp.lt.u64 	%p2562, %rd10157, %rd7;
	selp.s64 	%rd5594, -1, 0, %p2561;
	add.s64 	%rd10157, %rd5593, %rd5594;
	setp.lt.u64 	%p2563, %rd5593, %rd5592;
	or.pred  	%p2564, %p2562, %p2563;
	selp.u64 	%rd5595, 1, 0, %p2564;
	sub.s64 	%rd5596, %rd10158, %rd6;
	setp.lt.u64 	%p2565, %rd10158, %rd6;
	selp.s64 	%rd5597, -1, 0, %p2564;
	add.s64 	%rd10158, %rd5596, %rd5597;
	setp.lt.u64 	%p2566, %rd5596, %rd5595;
	or.pred  	%p2567, %p2565, %p2566;
	selp.s64 	%rd5598, -1, 0, %p2567;
	add.s64 	%rd1023, %rd1018, %rd5598;
	setp.ne.s64 	%p2568, %rd1023, 0;
	setp.gt.u64 	%p2569, %rd10158, %rd6;
	or.pred  	%p2570, %p2568, %p2569;
	@%p2570 bra 	$L__BB2_544;
	setp.lt.u64 	%p2571, %rd10158, %rd6;
	mov.u64 	%rd10155, %rd1019;
	@%p2571 bra 	$L__BB2_551;
	setp.gt.u64 	%p2572, %rd10157, %rd7;
	@%p2572 bra 	$L__BB2_544;
	setp.lt.u64 	%p2573, %rd10157, %rd7;
	mov.u64 	%rd10155, %rd1019;
	@%p2573 bra 	$L__BB2_551;
	setp.gt.u64 	%p2574, %rd10156, %rd8;
	@%p2574 bra 	$L__BB2_544;
	setp.lt.u64 	%p2575, %rd10156, %rd8;
	setp.lt.u64 	%p2576, %rd1019, %rd9;
	or.pred  	%p2577, %p2575, %p2576;
	mov.u64 	%rd10155, %rd1019;
	@%p2577 bra 	$L__BB2_551;
$L__BB2_544:
	sub.s64 	%rd1024, %rd1019, %rd9;
	setp.lt.u64 	%p2578, %rd1019, %rd9;
	selp.u64 	%rd5599, 1, 0, %p2578;
	sub.s64 	%rd5600, %rd10156, %rd8;
	setp.lt.u64 	%p2579, %rd10156, %rd8;
	selp.s64 	%rd5601, -1, 0, %p2578;
	add.s64 	%rd10156, %rd5600, %rd5601;
	setp.lt.u64 	%p2580, %rd5600, %rd5599;
	or.pred  	%p2581, %p2579, %p2580;
	selp.u64 	%rd5602, 1, 0, %p2581;
	sub.s64 	%rd5603, %rd10157, %rd7;
	setp.lt.u64 	%p2582, %rd10157, %rd7;
	selp.s64 	%rd5604, -1, 0, %p2581;
	add.s64 	%rd10157, %rd5603, %rd5604;
	setp.lt.u64 	%p2583, %rd5603, %rd5602;
	or.pred  	%p2584, %p2582, %p2583;
	selp.u64 	%rd5605, 1, 0, %p2584;
	sub.s64 	%rd5606, %rd10158, %rd6;
	setp.lt.u64 	%p2585, %rd10158, %rd6;
	selp.s64 	%rd5607, -1, 0, %p2584;
	add.s64 	%rd10158, %rd5606, %rd5607;
	setp.lt.u64 	%p2586, %rd5606, %rd5605;
	or.pred  	%p2587, %p2585, %p2586;
	selp.u64 	%rd5608, 1, 0, %p2587;
	setp.ne.s64 	%p2588, %rd1023, %rd5608;
	setp.gt.u64 	%p2589, %rd10158, %rd6;
	or.pred  	%p2590, %p2588, %p2589;
	@%p2590 bra 	$L__BB2_550;
	setp.lt.u64 	%p2591, %rd10158, %rd6;
	mov.u64 	%rd10155, %rd1024;
	@%p2591 bra 	$L__BB2_551;
	setp.gt.u64 	%p2592, %rd10157, %rd7;
	@%p2592 bra 	$L__BB2_550;
	setp.lt.u64 	%p2593, %rd10157, %rd7;
	mov.u64 	%rd10155, %rd1024;
	@%p2593 bra 	$L__BB2_551;
	setp.gt.u64 	%p2594, %rd10156, %rd8;
	@%p2594 bra 	$L__BB2_550;
	setp.lt.u64 	%p2595, %rd10156, %rd8;
	setp.lt.u64 	%p2596, %rd1024, %rd9;
	or.pred  	%p2597, %p2595, %p2596;
	mov.u64 	%rd10155, %rd1024;
	@%p2597 bra 	$L__BB2_551;
$L__BB2_550:
	sub.s64 	%rd10155, %rd1024, %rd9;
	setp.lt.u64 	%p2598, %rd1024, %rd9;
	selp.u64 	%rd5609, 1, 0, %p2598;
	sub.s64 	%rd5610, %rd10156, %rd8;
	setp.lt.u64 	%p2599, %rd10156, %rd8;
	selp.s64 	%rd5611, -1, 0, %p2598;
	add.s64 	%rd10156, %rd5610, %rd5611;
	setp.lt.u64 	%p2600, %rd5610, %rd5609;
	or.pred  	%p2601, %p2599, %p2600;
	selp.u64 	%rd5612, 1, 0, %p2601;
	sub.s64 	%rd5613, %rd10157, %rd7;
	setp.lt.u64 	%p2602, %rd10157, %rd7;
	selp.s64 	%rd5614, -1, 0, %p2601;
	add.s64 	%rd10157, %rd5613, %rd5614;
	setp.lt.u64 	%p2603, %rd5613, %rd5612;
	or.pred  	%p2604, %p2602, %p2603;
	selp.s64 	%rd5615, -1, 0, %p2604;
	sub.s64 	%rd5616, %rd10158, %rd6;
	add.s64 	%rd10158, %rd5616, %rd5615;
$L__BB2_551:
	setp.gt.u64 	%p2605, %rd10158, %rd10199;
	@%p2605 bra 	$L__BB2_557;
	setp.lt.u64 	%p2606, %rd10158, %rd10199;
	@%p2606 bra 	$L__BB2_558;
	setp.gt.u64 	%p2607, %rd10157, %rd10200;
	@%p2607 bra 	$L__BB2_557;
	setp.lt.u64 	%p2608, %rd10157, %rd10200;
	@%p2608 bra 	$L__BB2_558;
	setp.gt.u64 	%p2609, %rd10156, %rd10201;
	@%p2609 bra 	$L__BB2_557;
	setp.lt.u64 	%p2610, %rd10156, %rd10201;
	setp.lt.u64 	%p2611, %rd10155, %rd10202;
	or.pred  	%p2612, %p2610, %p2611;
	@%p2612 bra 	$L__BB2_558;
$L__BB2_557:
	setp.lt.u64 	%p2625, %rd10155, %rd10202;
	selp.u64 	%rd5638, 1, 0, %p2625;
	sub.s64 	%rd5639, %rd10156, %rd10201;
	setp.lt.u64 	%p2626, %rd10156, %rd10201;
	selp.s64 	%rd5640, -1, 0, %p2625;
	add.s64 	%rd10161, %rd5639, %rd5640;
	setp.lt.u64 	%p2627, %rd5639, %rd5638;
	or.pred  	%p2628, %p2626, %p2627;
	selp.u64 	%rd5641, 1, 0, %p2628;
	sub.s64 	%rd5642, %rd10157, %rd10200;
	setp.lt.u64 	%p2629, %rd10157, %rd10200;
	selp.s64 	%rd5643, -1, 0, %p2628;
	add.s64 	%rd10160, %rd5642, %rd5643;
	setp.lt.u64 	%p2630, %rd5642, %rd5641;
	or.pred  	%p2631, %p2629, %p2630;
	selp.s64 	%rd5644, -1, 0, %p2631;
	sub.s64 	%rd5645, %rd10158, %rd10199;
	add.s64 	%rd10159, %rd5645, %rd5644;
	bra.uni 	$L__BB2_559;
$L__BB2_558:
	add.s64 	%rd1039, %rd10155, %rd9;
	setp.lt.u64 	%p2613, %rd1039, %rd10155;
	selp.u64 	%rd5617, 1, 0, %p2613;
	add.s64 	%rd5618, %rd10156, %rd5617;
	setp.lt.u64 	%p2614, %rd5618, %rd10156;
	selp.u64 	%rd5619, 1, 0, %p2614;
	add.s64 	%rd5620, %rd5618, %rd8;
	setp.lt.u64 	%p2615, %rd5620, %rd5618;
	selp.u64 	%rd5621, 1, 0, %p2615;
	add.s64 	%rd5622, %rd5621, %rd5619;
	add.s64 	%rd5623, %rd10157, %rd5622;
	setp.lt.u64 	%p2616, %rd5623, %rd10157;
	selp.u64 	%rd5624, 1, 0, %p2616;
	add.s64 	%rd5625, %rd5623, %rd7;
	setp.lt.u64 	%p2617, %rd5625, %rd5623;
	selp.u64 	%rd5626, 1, 0, %p2617;
	add.s64 	%rd5627, %rd5626, %rd5624;
	add.s64 	%rd5628, %rd10158, %rd5627;
	add.s64 	%rd5629, %rd5628, %rd6;
	setp.lt.u64 	%p2618, %rd1039, %rd10202;
	selp.u64 	%rd5630, 1, 0, %p2618;
	sub.s64 	%rd5631, %rd5620, %rd10201;
	setp.lt.u64 	%p2619, %rd5620, %rd10201;
	selp.s64 	%rd5632, -1, 0, %p2618;
	add.s64 	%rd10161, %rd5631, %rd5632;
	setp.lt.u64 	%p2620, %rd5631, %rd5630;
	or.pred  	%p2621, %p2619, %p2620;
	selp.u64 	%rd5633, 1, 0, %p2621;
	sub.s64 	%rd5634, %rd5625, %rd10200;
	setp.lt.u64 	%p2622, %rd5625, %rd10200;
	selp.s64 	%rd5635, -1, 0, %p2621;
	add.s64 	%rd10160, %rd5634, %rd5635;
	setp.lt.u64 	%p2623, %rd5634, %rd5633;
	or.pred  	%p2624, %p2622, %p2623;
	selp.s64 	%rd5636, -1, 0, %p2624;
	sub.s64 	%rd5637, %rd5629, %rd10199;
	add.s64 	%rd10159, %rd5637, %rd5636;
	mov.u64 	%rd10155, %rd1039;
$L__BB2_559:
	sub.s64 	%rd5647, %rd10155, %rd10202;
	mul.lo.s64 	%rd1047, %rd5647, %rd806;
	mul.hi.u64 	%rd5648, %rd806, %rd5647;
	mul.lo.s64 	%rd5649, %rd10161, %rd806;
	mul.hi.u64 	%rd5650, %rd806, %rd10161;
	add.s64 	%rd5651, %rd5649, %rd5648;
	setp.lt.u64 	%p2632, %rd5651, %rd5649;
	selp.u64 	%rd5652, 1, 0, %p2632;
	add.s64 	%rd5653, %rd5650, %rd5652;
	mul.lo.s64 	%rd5654, %rd10160, %rd806;
	mul.hi.u64 	%rd5655, %rd806, %rd10160;
	add.s64 	%rd5656, %rd5654, %rd5653;
	setp.lt.u64 	%p2633, %rd5656, %rd5654;
	selp.u64 	%rd5657, 1, 0, %p2633;
	add.s64 	%rd5658, %rd5655, %rd5657;
	mul.lo.s64 	%rd5659, %rd10159, %rd806;
	mul.hi.u64 	%rd5660, %rd806, %rd10159;
	add.s64 	%rd5661, %rd5659, %rd5658;
	setp.lt.u64 	%p2634, %rd5661, %rd5659;
	selp.u64 	%rd5662, 1, 0, %p2634;
	add.s64 	%rd5663, %rd5660, %rd5662;
	mul.hi.u64 	%rd5664, %rd10100, %rd5647;
	mad.lo.s64 	%rd1048, %rd5647, %rd10100, %rd5651;
	setp.lt.u64 	%p2635, %rd1048, %rd5651;
	selp.u64 	%rd5665, 1, 0, %p2635;
	add.s64 	%rd5666, %rd5664, %rd5665;
	mul.hi.u64 	%rd5667, %rd10100, %rd10161;
	mad.lo.s64 	%rd5668, %rd10161, %rd10100, %rd5656;
	setp.lt.u64 	%p2636, %rd5668, %rd5656;
	selp.u64 	%rd5669, 1, 0, %p2636;
	add.s64 	%rd5670, %rd5668, %rd5666;
	setp.lt.u64 	%p2637, %rd5670, %rd5668;
	selp.u64 	%rd5671, 1, 0, %p2637;
	add.s64 	%rd5672, %rd5667, %rd5669;
	add.s64 	%rd5673, %rd5672, %rd5671;
	mul.hi.u64 	%rd5674, %rd10100, %rd10160;
	mad.lo.s64 	%rd5675, %rd10160, %rd10100, %rd5661;
	setp.lt.u64 	%p2638, %rd5675, %rd5661;
	selp.u64 	%rd5676, 1, 0, %p2638;
	add.s64 	%rd5677, %rd5675, %rd5673;
	setp.lt.u64 	%p2639, %rd5677, %rd5675;
	selp.u64 	%rd5678, 1, 0, %p2639;
	add.s64 	%rd5679, %rd5674, %rd5676;
	add.s64 	%rd5680, %rd5679, %rd5678;
	mul.hi.u64 	%rd5681, %rd10100, %rd10159;
	mad.lo.s64 	%rd5682, %rd10159, %rd10100, %rd5663;
	setp.lt.u64 	%p2640, %rd5682, %rd5663;
	selp.u64 	%rd5683, 1, 0, %p2640;
	add.s64 	%rd5684, %rd5682, %rd5680;
	setp.lt.u64 	%p2641, %rd5684, %rd5682;
	selp.u64 	%rd5685, 1, 0, %p2641;
	add.s64 	%rd5686, %rd5681, %rd5683;
	add.s64 	%rd5687, %rd5686, %rd5685;
	mul.hi.u64 	%rd5688, %rd10099, %rd5647;
	mad.lo.s64 	%rd1049, %rd5647, %rd10099, %rd5670;
	setp.lt.u64 	%p2642, %rd1049, %rd5670;
	selp.u64 	%rd5689, 1, 0, %p2642;
	add.s64 	%rd5690, %rd5688, %rd5689;
	mul.hi.u64 	%rd5691, %rd10099, %rd10161;
	mad.lo.s64 	%rd5692, %rd10161, %rd10099, %rd5677;
	setp.lt.u64 	%p2643, %rd5692, %rd5677;
	selp.u64 	%rd5693, 1, 0, %p2643;
	add.s64 	%rd5694, %rd5692, %rd5690;
	setp.lt.u64 	%p2644, %rd5694, %rd5692;
	selp.u64 	%rd5695, 1, 0, %p2644;
	add.s64 	%rd5696, %rd5691, %rd5693;
	add.s64 	%rd5697, %rd5696, %rd5695;
	mul.hi.u64 	%rd5698, %rd10099, %rd10160;
	mad.lo.s64 	%rd5699, %rd10160, %rd10099, %rd5684;
	setp.lt.u64 	%p2645, %rd5699, %rd5684;
	selp.u64 	%rd5700, 1, 0, %p2645;
	add.s64 	%rd5701, %rd5699, %rd5697;
	setp.lt.u64 	%p2646, %rd5701, %rd5699;
	selp.u64 	%rd5702, 1, 0, %p2646;
	add.s64 	%rd5703, %rd5698, %rd5700;
	add.s64 	%rd5704, %rd5703, %rd5702;
	mul.hi.u64 	%rd5705, %rd10099, %rd10159;
	mad.lo.s64 	%rd5706, %rd10159, %rd10099, %rd5687;
	setp.lt.u64 	%p2647, %rd5706, %rd5687;
	selp.u64 	%rd5707, 1, 0, %p2647;
	add.s64 	%rd5708, %rd5706, %rd5704;
	setp.lt.u64 	%p2648, %rd5708, %rd5706;
	selp.u64 	%rd5709, 1, 0, %p2648;
	add.s64 	%rd5710, %rd5705, %rd5707;
	add.s64 	%rd5711, %rd5710, %rd5709;
	mul.hi.u64 	%rd5712, %rd10098, %rd5647;
	mad.lo.s64 	%rd1050, %rd5647, %rd10098, %rd5694;
	setp.lt.u64 	%p2649, %rd1050, %rd5694;
	selp.u64 	%rd5713, 1, 0, %p2649;
	add.s64 	%rd5714, %rd5712, %rd5713;
	mul.hi.u64 	%rd5715, %rd10098, %rd10161;
	mad.lo.s64 	%rd5716, %rd10161, %rd10098, %rd5701;
	setp.lt.u64 	%p2650, %rd5716, %rd5701;
	selp.u64 	%rd5717, 1, 0, %p2650;
	add.s64 	%rd5718, %rd5716, %rd5714;
	setp.lt.u64 	%p2651, %rd5718, %rd5716;
	selp.u64 	%rd5719, 1, 0, %p2651;
	add.s64 	%rd5720, %rd5715, %rd5717;
	add.s64 	%rd5721, %rd5720, %rd5719;
	mul.hi.u64 	%rd5722, %rd10098, %rd10160;
	mad.lo.s64 	%rd5723, %rd10160, %rd10098, %rd5708;
	setp.lt.u64 	%p2652, %rd5723, %rd5708;
	selp.u64 	%rd5724, 1, 0, %p2652;
	add.s64 	%rd5725, %rd5723, %rd5721;
	setp.lt.u64 	%p2653, %rd5725, %rd5723;
	selp.u64 	%rd5726, 1, 0, %p2653;
	add.s64 	%rd5727, %rd5722, %rd5724;
	add.s64 	%rd5728, %rd5727, %rd5726;
	mul.hi.u64 	%rd5729, %rd10098, %rd10159;
	mad.lo.s64 	%rd5730, %rd10159, %rd10098, %rd5711;
	setp.lt.u64 	%p2654, %rd5730, %rd5711;
	selp.u64 	%rd5731, 1, 0, %p2654;
	add.s64 	%rd5732, %rd5730, %rd5728;
	setp.lt.u64 	%p2655, %rd5732, %rd5730;
	selp.u64 	%rd5733, 1, 0, %p2655;
	add.s64 	%rd5734, %rd5729, %rd5731;
	add.s64 	%rd5735, %rd5734, %rd5733;
	shl.b64 	%rd5736, %rd5718, 32;
	mov.b64 	{%r348, %r349}, %rd5718;
	mov.b64 	{%r350, %r351}, %rd5725;
	mov.b64 	%rd5737, {%r349, %r350};
	mov.b64 	{%r352, %r353}, %rd5732;
	mov.b64 	%rd5738, {%r351, %r352};
	mov.b64 	{%r354, %r355}, %rd5735;
	mov.b64 	%rd5739, {%r353, %r354};
	shr.u64 	%rd5740, %rd5735, 32;
	mul.lo.s64 	%rd5741, %rd5718, 977;
	mov.b64 	%rd5742, 977;
	mul.hi.u64 	%rd5743, %rd5718, %rd5742;
	mul.lo.s64 	%rd5744, %rd5725, 977;
	mul.hi.u64 	%rd5745, %rd5725, %rd5742;
	add.s64 	%rd5746, %rd5744, %rd5743;
	setp.lt.u64 	%p2656, %rd5746, %rd5744;
	selp.u64 	%rd5747, 1, 0, %p2656;
	add.s64 	%rd5748, %rd5745, %rd5747;
	mul.lo.s64 	%rd5749, %rd5732, 977;
	mul.hi.u64 	%rd5750, %rd5732, %rd5742;
	add.s64 	%rd5751, %rd5749, %rd5748;
	setp.lt.u64 	%p2657, %rd5751, %rd5749;
	selp.u64 	%rd5752, 1, 0, %p2657;
	add.s64 	%rd5753, %rd5750, %rd5752;
	mul.lo.s64 	%rd5754, %rd5735, 977;
	mul.hi.u64 	%rd5755, %rd5735, %rd5742;
	add.s64 	%rd5756, %rd5754, %rd5753;
	setp.lt.u64 	%p2658, %rd5756, %rd5754;
	selp.u64 	%rd5757, 1, 0, %p2658;
	add.s64 	%rd5758, %rd5755, %rd5757;
	add.s64 	%rd10163, %rd5741, %rd5736;
	setp.lt.u64 	%p2659, %rd10163, %rd5741;
	selp.u64 	%rd5759, 1, 0, %p2659;
	add.s64 	%rd5760, %rd5746, %rd5737;
	setp.lt.u64 	%p2660, %rd5760, %rd5746;
	add.s64 	%rd10164, %rd5760, %rd5759;
	setp.lt.u64 	%p2661, %rd10164, %rd5760;
	or.pred  	%p2662, %p2660, %p2661;
	selp.u64 	%rd5761, 1, 0, %p2662;
	add.s64 	%rd5762, %rd5751, %rd5738;
	setp.lt.u64 	%p2663, %rd5762, %rd5751;
	add.s64 	%rd10165, %rd5762, %rd5761;
	setp.lt.u64 	%p2664, %rd10165, %rd5762;
	or.pred  	%p2665, %p2663, %p2664;
	selp.u64 	%rd5763, 1, 0, %p2665;
	add.s64 	%rd5764, %rd5756, %rd5739;
	setp.lt.u64 	%p2666, %rd5764, %rd5756;
	add.s64 	%rd10166, %rd5764, %rd5763;
	setp.lt.u64 	%p2667, %rd10166, %rd5764;
	or.pred  	%p2668, %p2666, %p2667;
	selp.u64 	%rd5765, 1, 0, %p2668;
	add.s64 	%rd5766, %rd5758, %rd5740;
	add.s64 	%rd1055, %rd5766, %rd5765;
	setp.eq.s64 	%p2669, %rd1055, 0;
	mov.b64 	%rd10167, 0;
	@%p2669 bra 	$L__BB2_561;
	shl.b64 	%rd5767, %rd1055, 32;
	shr.u64 	%rd5768, %rd1055, 32;
	mov.b64 	%rd5769, 977;
	mul.hi.u64 	%rd5770, %rd1055, %rd5769;
	mad.lo.s64 	%rd5771, %rd1055, 977, %rd5767;
	setp.lt.u64 	%p2670, %rd5771, %rd5767;
	selp.u64 	%rd5772, 1, 0, %p2670;
	add.s64 	%rd10163, %rd5771, %rd10163;
	setp.lt.u64 	%p2671, %rd10163, %rd5771;
	selp.u64 	%rd5773, 1, 0, %p2671;
	add.s64 	%rd5774, %rd5773, %rd5772;
	add.s64 	%rd5775, %rd5768, %rd5770;
	setp.lt.u64 	%p2672, %rd5775, %rd5768;
	selp.u64 	%rd5776, 1, 0, %p2672;
	add.s64 	%rd5777, %rd10164, %rd5775;
	add.s64 	%rd5778, %rd5777, %rd5774;
	setp.lt.u64 	%p2673, %rd5778, %rd10164;
	not.b64 	%rd5779, %rd5775;
	setp.gt.u64 	%p2674, %rd5774, %rd5779;
	or.pred  	%p2675, %p2674, %p2673;
	selp.u64 	%rd5780, 1, 0, %p2675;
	add.s64 	%rd5781, %rd10165, %rd5776;
	add.s64 	%rd1058, %rd5781, %rd5780;
	setp.lt.u64 	%p2676, %rd1058, %rd10165;
	selp.u64 	%rd5782, 1, 0, %p2676;
	add.s64 	%rd1059, %rd10166, %rd5782;
	setp.lt.u64 	%p2677, %rd1059, %rd10166;
	selp.u64 	%rd10167, 1, 0, %p2677;
	mov.u64 	%rd10164, %rd5778;
	mov.u64 	%rd10165, %rd1058;
	mov.u64 	%rd10166, %rd1059;
$L__BB2_561:
	add.s64 	%rd10168, %rd10163, %rd1047;
	setp.lt.u64 	%p2678, %rd10168, %rd10163;
	selp.u64 	%rd5783, 1, 0, %p2678;
	add.s64 	%rd5784, %rd10164, %rd1048;
	setp.lt.u64 	%p2679, %rd5784, %rd10164;
	add.s64 	%rd10169, %rd5784, %rd5783;
	setp.lt.u64 	%p2680, %rd10169, %rd5784;
	or.pred  	%p2681, %p2679, %p2680;
	selp.u64 	%rd5785, 1, 0, %p2681;
	add.s64 	%rd5786, %rd10165, %rd1049;
	setp.lt.u64 	%p2682, %rd5786, %rd10165;
	add.s64 	%rd10170, %rd5786, %rd5785;
	setp.lt.u64 	%p2683, %rd10170, %rd5786;
	or.pred  	%p2684, %p2682, %p2683;
	selp.u64 	%rd5787, 1, 0, %p2684;
	add.s64 	%rd5788, %rd10166, %rd1050;
	setp.lt.u64 	%p2685, %rd5788, %rd10166;
	add.s64 	%rd10171, %rd5788, %rd5787;
	setp.lt.u64 	%p2686, %rd10171, %rd5788;
	or.pred  	%p2687, %p2685, %p2686;
	selp.u64 	%rd5790, 1, 0, %p2687;
	add.s64 	%rd1070, %rd10167, %rd5790;
	setp.ne.s64 	%p2688, %rd1070, 0;
	setp.gt.u64 	%p2689, %rd10171, %rd6;
	or.pred  	%p2690, %p2688, %p2689;
	@%p2690 bra 	$L__BB2_567;
	setp.lt.u64 	%p2691, %rd10171, %rd6;
	@%p2691 bra 	$L__BB2_580;
	setp.gt.u64 	%p2692, %rd10170, %rd7;
	@%p2692 bra 	$L__BB2_567;
	setp.lt.u64 	%p2693, %rd10170, %rd7;
	@%p2693 bra 	$L__BB2_580;
	setp.gt.u64 	%p2694, %rd10169, %rd8;
	@%p2694 bra 	$L__BB2_567;
	setp.lt.u64 	%p2695, %rd10169, %rd8;
	setp.lt.u64 	%p2696, %rd10168, %rd9;
	or.pred  	%p2697, %p2695, %p2696;
	@%p2697 bra 	$L__BB2_580;
$L__BB2_567:
	sub.s64 	%rd1071, %rd10168, %rd9;
	setp.lt.u64 	%p2698, %rd10168, %rd9;
	selp.u64 	%rd5791, 1, 0, %p2698;
	sub.s64 	%rd5792, %rd10169, %rd8;
	setp.lt.u64 	%p2699, %rd10169, %rd8;
	selp.s64 	%rd5793, -1, 0, %p2698;
	add.s64 	%rd10169, %rd5792, %rd5793;
	setp.lt.u64 	%p2700, %rd5792, %rd5791;
	or.pred  	%p2701, %p2699, %p2700;
	selp.u64 	%rd5794, 1, 0, %p2701;
	sub.s64 	%rd5795, %rd10170, %rd7;
	setp.lt.u64 	%p2702, %rd10170, %rd7;
	selp.s64 	%rd5796, -1, 0, %p2701;
	add.s64 	%rd10170, %rd5795, %rd5796;
	setp.lt.u64 	%p2703, %rd5795, %rd5794;
	or.pred  	%p2704, %p2702, %p2703;
	selp.u64 	%rd5797, 1, 0, %p2704;
	sub.s64 	%rd5798, %rd10171, %rd6;
	setp.lt.u64 	%p2705, %rd10171, %rd6;
	selp.s64 	%rd5799, -1, 0, %p2704;
	add.s64 	%rd10171, %rd5798, %rd5799;
	setp.lt.u64 	%p2706, %rd5798, %rd5797;
	or.pred  	%p2707, %p2705, %p2706;
	selp.s64 	%rd5800, -1, 0, %p2707;
	add.s64 	%rd1075, %rd1070, %rd5800;
	setp.ne.s64 	%p2708, %rd1075, 0;
	setp.gt.u64 	%p2709, %rd10171, %rd6;
	or.pred  	%p2710, %p2708, %p2709;
	@%p2710 bra 	$L__BB2_573;
	setp.lt.u64 	%p2711, %rd10171, %rd6;
	mov.u64 	%rd10168, %rd1071;
	@%p2711 bra 	$L__BB2_580;
	setp.gt.u64 	%p2712, %rd10170, %rd7;
	@%p2712 bra 	$L__BB2_573;
	setp.lt.u64 	%p2713, %rd10170, %rd7;
	mov.u64 	%rd10168, %rd1071;
	@%p2713 bra 	$L__BB2_580;
	setp.gt.u64 	%p2714, %rd10169, %rd8;
	@%p2714 bra 	$L__BB2_573;
	setp.lt.u64 	%p2715, %rd10169, %rd8;
	setp.lt.u64 	%p2716, %rd1071, %rd9;
	or.pred  	%p2717, %p2715, %p2716;
	mov.u64 	%rd10168, %rd1071;
	@%p2717 bra 	$L__BB2_580;
$L__BB2_573:
	sub.s64 	%rd1076, %rd1071, %rd9;
	setp.lt.u64 	%p2718, %rd1071, %rd9;
	selp.u64 	%rd5801, 1, 0, %p2718;
	sub.s64 	%rd5802, %rd10169, %rd8;
	setp.lt.u64 	%p2719, %rd10169, %rd8;
	selp.s64 	%rd5803, -1, 0, %p2718;
	add.s64 	%rd10169, %rd5802, %rd5803;
	setp.lt.u64 	%p2720, %rd5802, %rd5801;
	or.pred  	%p2721, %p2719, %p2720;
	selp.u64 	%rd5804, 1, 0, %p2721;
	sub.s64 	%rd5805, %rd10170, %rd7;
	setp.lt.u64 	%p2722, %rd10170, %rd7;
	selp.s64 	%rd5806, -1, 0, %p2721;
	add.s64 	%rd10170, %rd5805, %rd5806;
	setp.lt.u64 	%p2723, %rd5805, %rd5804;
	or.pred  	%p2724, %p2722, %p2723;
	selp.u64 	%rd5807, 1, 0, %p2724;
	sub.s64 	%rd5808, %rd10171, %rd6;
	setp.lt.u64 	%p2725, %rd10171, %rd6;
	selp.s64 	%rd5809, -1, 0, %p2724;
	add.s64 	%rd10171, %rd5808, %rd5809;
	setp.lt.u64 	%p2726, %rd5808, %rd5807;
	or.pred  	%p2727, %p2725, %p2726;
	selp.u64 	%rd5810, 1, 0, %p2727;
	setp.ne.s64 	%p2728, %rd1075, %rd5810;
	setp.gt.u64 	%p2729, %rd10171, %rd6;
	or.pred  	%p2730, %p2728, %p2729;
	@%p2730 bra 	$L__BB2_579;
	setp.lt.u64 	%p2731, %rd10171, %rd6;
	mov.u64 	%rd10168, %rd1076;
	@%p2731 bra 	$L__BB2_580;
	setp.gt.u64 	%p2732, %rd10170, %rd7;
	@%p2732 bra 	$L__BB2_579;
	setp.lt.u64 	%p2733, %rd10170, %rd7;
	mov.u64 	%rd10168, %rd1076;
	@%p2733 bra 	$L__BB2_580;
	setp.gt.u64 	%p2734, %rd10169, %rd8;
	@%p2734 bra 	$L__BB2_579;
	setp.lt.u64 	%p2735, %rd10169, %rd8;
	setp.lt.u64 	%p2736, %rd1076, %rd9;
	or.pred  	%p2737, %p2735, %p2736;
	mov.u64 	%rd10168, %rd1076;
	@%p2737 bra 	$L__BB2_580;
$L__BB2_579:
	sub.s64 	%rd10168, %rd1076, %rd9;
	setp.lt.u64 	%p2738, %rd1076, %rd9;
	selp.u64 	%rd5811, 1, 0, %p2738;
	sub.s64 	%rd5812, %rd10169, %rd8;
	setp.lt.u64 	%p2739, %rd10169, %rd8;
	selp.s64 	%rd5813, -1, 0, %p2738;
	add.s64 	%rd10169, %rd5812, %rd5813;
	setp.lt.u64 	%p2740, %rd5812, %rd5811;
	or.pred  	%p2741, %p2739, %p2740;
	selp.u64 	%rd5814, 1, 0, %p2741;
	sub.s64 	%rd5815, %rd10170, %rd7;
	setp.lt.u64 	%p2742, %rd10170, %rd7;
	selp.s64 	%rd5816, -1, 0, %p2741;
	add.s64 	%rd10170, %rd5815, %rd5816;
	setp.lt.u64 	%p2743, %rd5815, %rd5814;
	or.pred  	%p2744, %p2742, %p2743;
	selp.s64 	%rd5817, -1, 0, %p2744;
	sub.s64 	%rd5818, %rd10171, %rd6;
	add.s64 	%rd10171, %rd5818, %rd5817;
$L__BB2_580:
	mul.lo.s64 	%rd1088, %rd10116, %rd10081;
	mul.hi.u64 	%rd5820, %rd10081, %rd10116;
	mul.lo.s64 	%rd5821, %rd10117, %rd10081;
	mul.hi.u64 	%rd5822, %rd10081, %rd10117;
	add.s64 	%rd5823, %rd5821, %rd5820;
	setp.lt.u64 	%p2745, %rd5823, %rd5821;
	selp.u64 	%rd5824, 1, 0, %p2745;
	add.s64 	%rd5825, %rd5822, %rd5824;
	mul.lo.s64 	%rd5826, %rd10118, %rd10081;
	mul.hi.u64 	%rd5827, %rd10081, %rd10118;
	add.s64 	%rd5828, %rd5826, %rd5825;
	setp.lt.u64 	%p2746, %rd5828, %rd5826;
	selp.u64 	%rd5829, 1, 0, %p2746;
	add.s64 	%rd5830, %rd5827, %rd5829;
	mul.lo.s64 	%rd5831, %rd10119, %rd10081;
	mul.hi.u64 	%rd5832, %rd10081, %rd10119;
	add.s64 	%rd5833, %rd5831, %rd5830;
	setp.lt.u64 	%p2747, %rd5833, %rd5831;
	selp.u64 	%rd5834, 1, 0, %p2747;
	add.s64 	%rd5835, %rd5832, %rd5834;
	mul.hi.u64 	%rd5836, %rd10082, %rd10116;
	mad.lo.s64 	%rd1089, %rd10116, %rd10082, %rd5823;
	setp.lt.u64 	%p2748, %rd1089, %rd5823;
	selp.u64 	%rd5837, 1, 0, %p2748;
	add.s64 	%rd5838, %rd5836, %rd5837;
	mul.hi.u64 	%rd5839, %rd10082, %rd10117;
	mad.lo.s64 	%rd5840, %rd10117, %rd10082, %rd5828;
	setp.lt.u64 	%p2749, %rd5840, %rd5828;
	selp.u64 	%rd5841, 1, 0, %p2749;
	add.s64 	%rd5842, %rd5840, %rd5838;
	setp.lt.u64 	%p2750, %rd5842, %rd5840;
	selp.u64 	%rd5843, 1, 0, %p2750;
	add.s64 	%rd5844, %rd5839, %rd5841;
	add.s64 	%rd5845, %rd5844, %rd5843;
	mul.hi.u64 	%rd5846, %rd10082, %rd10118;
	mad.lo.s64 	%rd5847, %rd10118, %rd10082, %rd5833;
	setp.lt.u64 	%p2751, %rd5847, %rd5833;
	selp.u64 	%rd5848, 1, 0, %p2751;
	add.s64 	%rd5849, %rd5847, %rd5845;
	setp.lt.u64 	%p2752, %rd5849, %rd5847;
	selp.u64 	%rd5850, 1, 0, %p2752;
	add.s64 	%rd5851, %rd5846, %rd5848;
	add.s64 	%rd5852, %rd5851, %rd5850;
	mul.hi.u64 	%rd5853, %rd10082, %rd10119;
	mad.lo.s64 	%rd5854, %rd10119, %rd10082, %rd5835;
	setp.lt.u64 	%p2753, %rd5854, %rd5835;
	selp.u64 	%rd5855, 1, 0, %p2753;
	add.s64 	%rd5856, %rd5854, %rd5852;
	setp.lt.u64 	%p2754, %rd5856, %rd5854;
	selp.u64 	%rd5857, 1, 0, %p2754;
	add.s64 	%rd5858, %rd5853, %rd5855;
	add.s64 	%rd5859, %rd5858, %rd5857;
	mul.hi.u64 	%rd5860, %rd10083, %rd10116;
	mad.lo.s64 	%rd1090, %rd10116, %rd10083, %rd5842;
	setp.lt.u64 	%p2755, %rd1090, %rd5842;
	selp.u64 	%rd5861, 1, 0, %p2755;
	add.s64 	%rd5862, %rd5860, %rd5861;
	mul.hi.u64 	%rd5863, %rd10083, %rd10117;
	mad.lo.s64 	%rd5864, %rd10117, %rd10083, %rd5849;
	setp.lt.u64 	%p2756, %rd5864, %rd5849;
	selp.u64 	%rd5865, 1, 0, %p2756;
	add.s64 	%rd5866, %rd5864, %rd5862;
	setp.lt.u64 	%p2757, %rd5866, %rd5864;
	selp.u64 	%rd5867, 1, 0, %p2757;
	add.s64 	%rd5868, %rd5863, %rd5865;
	add.s64 	%rd5869, %rd5868, %rd5867;
	mul.hi.u64 	%rd5870, %rd10083, %rd10118;
	mad.lo.s64 	%rd5871, %rd10118, %rd10083, %rd5856;
	setp.lt.u64 	%p2758, %rd5871, %rd5856;
	selp.u64 	%rd5872, 1, 0, %p2758;
	add.s64 	%rd5873, %rd5871, %rd5869;
	setp.lt.u64 	%p2759, %rd5873, %rd5871;
	selp.u64 	%rd5874, 1, 0, %p2759;
	add.s64 	%rd5875, %rd5870, %rd5872;
	add.s64 	%rd5876, %rd5875, %rd5874;
	mul.hi.u64 	%rd5877, %rd10083, %rd10119;
	mad.lo.s64 	%rd5878, %rd10119, %rd10083, %rd5859;
	setp.lt.u64 	%p2760, %rd5878, %rd5859;
	selp.u64 	%rd5879, 1, 0, %p2760;
	add.s64 	%rd5880, %rd5878, %rd5876;
	setp.lt.u64 	%p2761, %rd5880, %rd5878;
	selp.u64 	%rd5881, 1, 0, %p2761;
	add.s64 	%rd5882, %rd5877, %rd5879;
	add.s64 	%rd5883, %rd5882, %rd5881;
	mul.hi.u64 	%rd5884, %rd10084, %rd10116;
	mad.lo.s64 	%rd1091, %rd10116, %rd10084, %rd5866;
	setp.lt.u64 	%p2762, %rd1091, %rd5866;
	selp.u64 	%rd5885, 1, 0, %p2762;
	add.s64 	%rd5886, %rd5884, %rd5885;
	mul.hi.u64 	%rd5887, %rd10084, %rd10117;
	mad.lo.s64 	%rd5888, %rd10117, %rd10084, %rd5873;
	setp.lt.u64 	%p2763, %rd5888, %rd5873;
	selp.u64 	%rd5889, 1, 0, %p2763;
	add.s64 	%rd5890, %rd5888, %rd5886;
	setp.lt.u64 	%p2764, %rd5890, %rd5888;
	selp.u64 	%rd5891, 1, 0, %p2764;
	add.s64 	%rd5892, %rd5887, %rd5889;
	add.s64 	%rd5893, %rd5892, %rd5891;
	mul.hi.u64 	%rd5894, %rd10084, %rd10118;
	mad.lo.s64 	%rd5895, %rd10118, %rd10084, %rd5880;
	setp.lt.u64 	%p2765, %rd5895, %rd5880;
	selp.u64 	%rd5896, 1, 0, %p2765;
	add.s64 	%rd5897, %rd5895, %rd5893;
	setp.lt.u64 	%p2766, %rd5897, %rd5895;
	selp.u64 	%rd5898, 1, 0, %p2766;
	add.s64 	%rd5899, %rd5894, %rd5896;
	add.s64 	%rd5900, %rd5899, %rd5898;
	mul.hi.u64 	%rd5901, %rd10084, %rd10119;
	mad.lo.s64 	%rd5902, %rd10119, %rd10084, %rd5883;
	setp.lt.u64 	%p2767, %rd5902, %rd5883;
	selp.u64 	%rd5903, 1, 0, %p2767;
	add.s64 	%rd5904, %rd5902, %rd5900;
	setp.lt.u64 	%p2768, %rd5904, %rd5902;
	selp.u64 	%rd5905, 1, 0, %p2768;
	add.s64 	%rd5906, %rd5901, %rd5903;
	add.s64 	%rd5907, %rd5906, %rd5905;
	shl.b64 	%rd5908, %rd5890, 32;
	mov.b64 	{%r356, %r357}, %rd5890;
	mov.b64 	{%r358, %r359}, %rd5897;
	mov.b64 	%rd5909, {%r357, %r358};
	mov.b64 	{%r360, %r361}, %rd5904;
	mov.b64 	%rd5910, {%r359, %r360};
	mov.b64 	{%r362, %r363}, %rd5907;
	mov.b64 	%rd5911, {%r361, %r362};
	shr.u64 	%rd5912, %rd5907, 32;
	mul.lo.s64 	%rd5913, %rd5890, 977;
	mov.b64 	%rd5914, 977;
	mul.hi.u64 	%rd5915, %rd5890, %rd5914;
	mul.lo.s64 	%rd5916, %rd5897, 977;
	mul.hi.u64 	%rd5917, %rd5897, %rd5914;
	add.s64 	%rd5918, %rd5916, %rd5915;
	setp.lt.u64 	%p2769, %rd5918, %rd5916;
	selp.u64 	%rd5919, 1, 0, %p2769;
	add.s64 	%rd5920, %rd5917, %rd5919;
	mul.lo.s64 	%rd5921, %rd5904, 977;
	mul.hi.u64 	%rd5922, %rd5904, %rd5914;
	add.s64 	%rd5923, %rd5921, %rd5920;
	setp.lt.u64 	%p2770, %rd5923, %rd5921;
	selp.u64 	%rd5924, 1, 0, %p2770;
	add.s64 	%rd5925, %rd5922, %rd5924;
	mul.lo.s64 	%rd5926, %rd5907, 977;
	mul.hi.u64 	%rd5927, %rd5907, %rd5914;
	add.s64 	%rd5928, %rd5926, %rd5925;
	setp.lt.u64 	%p2771, %rd5928, %rd5926;
	selp.u64 	%rd5929, 1, 0, %p2771;
	add.s64 	%rd5930, %rd5927, %rd5929;
	add.s64 	%rd10172, %rd5913, %rd5908;
	setp.lt.u64 	%p2772, %rd10172, %rd5913;
	selp.u64 	%rd5931, 1, 0, %p2772;
	add.s64 	%rd5932, %rd5918, %rd5909;
	setp.lt.u64 	%p2773, %rd5932, %rd5918;
	add.s64 	%rd10173, %rd5932, %rd5931;
	setp.lt.u64 	%p2774, %rd10173, %rd5932;
	or.pred  	%p2775, %p2773, %p2774;
	selp.u64 	%rd5933, 1, 0, %p2775;
	add.s64 	%rd5934, %rd5923, %rd5910;
	setp.lt.u64 	%p2776, %rd5934, %rd5923;
	add.s64 	%rd10174, %rd5934, %rd5933;
	setp.lt.u64 	%p2777, %rd10174, %rd5934;
	or.pred  	%p2778, %p2776, %p2777;
	selp.u64 	%rd5935, 1, 0, %p2778;
	add.s64 	%rd5936, %rd5928, %rd5911;
	setp.lt.u64 	%p2779, %rd5936, %rd5928;
	add.s64 	%rd10175, %rd5936, %rd5935;
	setp.lt.u64 	%p2780, %rd10175, %rd5936;
	or.pred  	%p2781, %p2779, %p2780;
	selp.u64 	%rd5937, 1, 0, %p2781;
	add.s64 	%rd5938, %rd5930, %rd5912;
	add.s64 	%rd1096, %rd5938, %rd5937;
	setp.eq.s64 	%p2782, %rd1096, 0;
	mov.b64 	%rd10176, 0;
	@%p2782 bra 	$L__BB2_582;
	shl.b64 	%rd5939, %rd1096, 32;
	shr.u64 	%rd5940, %rd1096, 32;
	mov.b64 	%rd5941, 977;
	mul.hi.u64 	%rd5942, %rd1096, %rd5941;
	mad.lo.s64 	%rd5943, %rd1096, 977, %rd5939;
	setp.lt.u64 	%p2783, %rd5943, %rd5939;
	selp.u64 	%rd5944, 1, 0, %p2783;
	add.s64 	%rd10172, %rd5943, %rd10172;
	setp.lt.u64 	%p2784, %rd10172, %rd5943;
	selp.u64 	%rd5945, 1, 0, %p2784;
	add.s64 	%rd5946, %rd5945, %rd5944;
	add.s64 	%rd5947, %rd5940, %rd5942;
	setp.lt.u64 	%p2785, %rd5947, %rd5940;
	selp.u64 	%rd5948, 1, 0, %p2785;
	add.s64 	%rd5949, %rd10173, %rd5947;
	add.s64 	%rd5950, %rd5949, %rd5946;
	setp.lt.u64 	%p2786, %rd5950, %rd10173;
	not.b64 	%rd5951, %rd5947;
	setp.gt.u64 	%p2787, %rd5946, %rd5951;
	or.pred  	%p2788, %p2787, %p2786;
	selp.u64 	%rd5952, 1, 0, %p2788;
	add.s64 	%rd5953, %rd10174, %rd5948;
	add.s64 	%rd1099, %rd5953, %rd5952;
	setp.lt.u64 	%p2789, %rd1099, %rd10174;
	selp.u64 	%rd5954, 1, 0, %p2789;
	add.s64 	%rd1100, %rd10175, %rd5954;
	setp.lt.u64 	%p2790, %rd1100, %rd10175;
	selp.u64 	%rd10176, 1, 0, %p2790;
	mov.u64 	%rd10173, %rd5950;
	mov.u64 	%rd10174, %rd1099;
	mov.u64 	%rd10175, %rd1100;
$L__BB2_582:
	add.s64 	%rd10177, %rd10172, %rd1088;
	setp.lt.u64 	%p2791, %rd10177, %rd10172;
	selp.u64 	%rd5955, 1, 0, %p2791;
	add.s64 	%rd5956, %rd10173, %rd1089;
	setp.lt.u64 	%p2792, %rd5956, %rd10173;
	add.s64 	%rd10178, %rd5956, %rd5955;
	setp.lt.u64 	%p2793, %rd10178, %rd5956;
	or.pred  	%p2794, %p2792, %p2793;
	selp.u64 	%rd5957, 1, 0, %p2794;
	add.s64 	%rd5958, %rd10174, %rd1090;
	setp.lt.u64 	%p2795, %rd5958, %rd10174;
	add.s64 	%rd10179, %rd5958, %rd5957;
	setp.lt.u64 	%p2796, %rd10179, %rd5958;
	or.pred  	%p2797, %p2795, %p2796;
	selp.u64 	%rd5959, 1, 0, %p2797;
	add.s64 	%rd5960, %rd10175, %rd1091;
	setp.lt.u64 	%p2798, %rd5960, %rd10175;
	add.s64 	%rd10180, %rd5960, %rd5959;
	setp.lt.u64 	%p2799, %rd10180, %rd5960;
	or.pred  	%p2800, %p2798, %p2799;
	selp.u64 	%rd5962, 1, 0, %p2800;
	add.s64 	%rd1111, %rd10176, %rd5962;
	setp.ne.s64 	%p2801, %rd1111, 0;
	setp.gt.u64 	%p2802, %rd10180, %rd6;
	or.pred  	%p2803, %p2801, %p2802;
	@%p2803 bra 	$L__BB2_588;
	setp.lt.u64 	%p2804, %rd10180, %rd6;
	@%p2804 bra 	$L__BB2_601;
	setp.gt.u64 	%p2805, %rd10179, %rd7;
	@%p2805 bra 	$L__BB2_588;
	setp.lt.u64 	%p2806, %rd10179, %rd7;
	@%p2806 bra 	$L__BB2_601;
	setp.gt.u64 	%p2807, %rd10178, %rd8;
	@%p2807 bra 	$L__BB2_588;
	setp.lt.u64 	%p2808, %rd10178, %rd8;
	setp.lt.u64 	%p2809, %rd10177, %rd9;
	or.pred  	%p2810, %p2808, %p2809;
	@%p2810 bra 	$L__BB2_601;
$L__BB2_588:
	sub.s64 	%rd1112, %rd10177, %rd9;
	setp.lt.u64 	%p2811, %rd10177, %rd9;
	selp.u64 	%rd5963, 1, 0, %p2811;
	sub.s64 	%rd5964, %rd10178, %rd8;
	setp.lt.u64 	%p2812, %rd10178, %rd8;
	selp.s64 	%rd5965, -1, 0, %p2811;
	add.s64 	%rd10178, %rd5964, %rd5965;
	setp.lt.u64 	%p2813, %rd5964, %rd5963;
	or.pred  	%p2814, %p2812, %p2813;
	selp.u64 	%rd5966, 1, 0, %p2814;
	sub.s64 	%rd5967, %rd10179, %rd7;
	setp.lt.u64 	%p2815, %rd10179, %rd7;
	selp.s64 	%rd5968, -1, 0, %p2814;
	add.s64 	%rd10179, %rd5967, %rd5968;
	setp.lt.u64 	%p2816, %rd5967, %rd5966;
	or.pred  	%p2817, %p2815, %p2816;
	selp.u64 	%rd5969, 1, 0, %p2817;
	sub.s64 	%rd5970, %rd10180, %rd6;
	setp.lt.u64 	%p2818, %rd10180, %rd6;
	selp.s64 	%rd5971, -1, 0, %p2817;
	add.s64 	%rd10180, %rd5970, %rd5971;
	setp.lt.u64 	%p2819, %rd5970, %rd5969;
	or.pred  	%p2820, %p2818, %p2819;
	selp.s64 	%rd5972, -1, 0, %p2820;
	add.s64 	%rd1116, %rd1111, %rd5972;
	setp.ne.s64 	%p2821, %rd1116, 0;
	setp.gt.u64 	%p2822, %rd10180, %rd6;
	or.pred  	%p2823, %p2821, %p2822;
	@%p2823 bra 	$L__BB2_594;
	setp.lt.u64 	%p2824, %rd10180, %rd6;
	mov.u64 	%rd10177, %rd1112;
	@%p2824 bra 	$L__BB2_601;
	setp.gt.u64 	%p2825, %rd10179, %rd7;
	@%p2825 bra 	$L__BB2_594;
	setp.lt.u64 	%p2826, %rd10179, %rd7;
	mov.u64 	%rd10177, %rd1112;
	@%p2826 bra 	$L__BB2_601;
	setp.gt.u64 	%p2827, %rd10178, %rd8;
	@%p2827 bra 	$L__BB2_594;
	setp.lt.u64 	%p2828, %rd10178, %rd8;
	setp.lt.u64 	%p2829, %rd1112, %rd9;
	or.pred  	%p2830, %p2828, %p2829;
	mov.u64 	%rd10177, %rd1112;
	@%p2830 bra 	$L__BB2_601;
$L__BB2_594:
	sub.s64 	%rd1117, %rd1112, %rd9;
	setp.lt.u64 	%p2831, %rd1112, %rd9;
	selp.u64 	%rd5973, 1, 0, %p2831;
	sub.s64 	%rd5974, %rd10178, %rd8;
	setp.lt.u64 	%p2832, %rd10178, %rd8;
	selp.s64 	%rd5975, -1, 0, %p2831;
	add.s64 	%rd10178, %rd5974, %rd5975;
	setp.lt.u64 	%p2833, %rd5974, %rd5973;
	or.pred  	%p2834, %p2832, %p2833;
	selp.u64 	%rd5976, 1, 0, %p2834;
	sub.s64 	%rd5977, %rd10179, %rd7;
	setp.lt.u64 	%p2835, %rd10179, %rd7;
	selp.s64 	%rd5978, -1, 0, %p2834;
	add.s64 	%rd10179, %rd5977, %rd5978;
	setp.lt.u64 	%p2836, %rd5977, %rd5976;
	or.pred  	%p2837, %p2835, %p2836;
	selp.u64 	%rd5979, 1, 0, %p2837;
	sub.s64 	%rd5980, %rd10180, %rd6;
	setp.lt.u64 	%p2838, %rd10180, %rd6;
	selp.s64 	%rd5981, -1, 0, %p2837;
	add.s64 	%rd10180, %rd5980, %rd5981;
	setp.lt.u64 	%p2839, %rd5980, %rd5979;
	or.pred  	%p2840, %p2838, %p2839;
	selp.u64 	%rd5982, 1, 0, %p2840;
	setp.ne.s64 	%p2841, %rd1116, %rd5982;
	setp.gt.u64 	%p2842, %rd10180, %rd6;
	or.pred  	%p2843, %p2841, %p2842;
	@%p2843 bra 	$L__BB2_600;
	setp.lt.u64 	%p2844, %rd10180, %rd6;
	mov.u64 	%rd10177, %rd1117;
	@%p2844 bra 	$L__BB2_601;
	setp.gt.u64 	%p2845, %rd10179, %rd7;
	@%p2845 bra 	$L__BB2_600;
	setp.lt.u64 	%p2846, %rd10179, %rd7;
	mov.u64 	%rd10177, %rd1117;
	@%p2846 bra 	$L__BB2_601;
	setp.gt.u64 	%p2847, %rd10178, %rd8;
	@%p2847 bra 	$L__BB2_600;
	setp.lt.u64 	%p2848, %rd10178, %rd8;
	setp.lt.u64 	%p2849, %rd1117, %rd9;
	or.pred  	%p2850, %p2848, %p2849;
	mov.u64 	%rd10177, %rd1117;
	@%p2850 bra 	$L__BB2_601;
$L__BB2_600:
	sub.s64 	%rd10177, %rd1117, %rd9;
	setp.lt.u64 	%p2851, %rd1117, %rd9;
	selp.u64 	%rd5983, 1, 0, %p2851;
	sub.s64 	%rd5984, %rd10178, %rd8;
	setp.lt.u64 	%p2852, %rd10178, %rd8;
	selp.s64 	%rd5985, -1, 0, %p2851;
	add.s64 	%rd10178, %rd5984, %rd5985;
	setp.lt.u64 	%p2853, %rd5984, %rd5983;
	or.pred  	%p2854, %p2852, %p2853;
	selp.u64 	%rd5986, 1, 0, %p2854;
	sub.s64 	%rd5987, %rd10179, %rd7;
	setp.lt.u64 	%p2855, %rd10179, %rd7;
	selp.s64 	%rd5988, -1, 0, %p2854;
	add.s64 	%rd10179, %rd5987, %rd5988;
	setp.lt.u64 	%p2856, %rd5987, %rd5986;
	or.pred  	%p2857, %p2855, %p2856;
	selp.s64 	%rd5989, -1, 0, %p2857;
	sub.s64 	%rd5990, %rd10180, %rd6;
	add.s64 	%rd10180, %rd5990, %rd5989;
$L__BB2_601:
	setp.gt.u64 	%p2858, %rd10171, %rd10180;
	@%p2858 bra 	$L__BB2_607;
	setp.lt.u64 	%p2859, %rd10171, %rd10180;
	@%p2859 bra 	$L__BB2_608;
	setp.gt.u64 	%p2860, %rd10170, %rd10179;
	@%p2860 bra 	$L__BB2_607;
	setp.lt.u64 	%p2861, %rd10170, %rd10179;
	@%p2861 bra 	$L__BB2_608;
	setp.gt.u64 	%p2862, %rd10169, %rd10178;
	@%p2862 bra 	$L__BB2_607;
	setp.lt.u64 	%p2863, %rd10169, %rd10178;
	setp.lt.u64 	%p2864, %rd10168, %rd10177;
	or.pred  	%p2865, %p2863, %p2864;
	@%p2865 bra 	$L__BB2_608;
$L__BB2_607:
	setp.lt.u64 	%p2878, %rd10168, %rd10177;
	selp.u64 	%rd6012, 1, 0, %p2878;
	sub.s64 	%rd6013, %rd10169, %rd10178;
	setp.lt.u64 	%p2879, %rd10169, %rd10178;
	selp.s64 	%rd6014, -1, 0, %p2878;
	add.s64 	%rd10205, %rd6013, %rd6014;
	setp.lt.u64 	%p2880, %rd6013, %rd6012;
	or.pred  	%p2881, %p2879, %p2880;
	selp.u64 	%rd6015, 1, 0, %p2881;
	sub.s64 	%rd6016, %rd10170, %rd10179;
	setp.lt.u64 	%p2882, %rd10170, %rd10179;
	selp.s64 	%rd6017, -1, 0, %p2881;
	add.s64 	%rd10204, %rd6016, %rd6017;
	setp.lt.u64 	%p2883, %rd6016, %rd6015;
	or.pred  	%p2884, %p2882, %p2883;
	selp.s64 	%rd6018, -1, 0, %p2884;
	sub.s64 	%rd6019, %rd10171, %rd10180;
	add.s64 	%rd10203, %rd6019, %rd6018;
	bra.uni 	$L__BB2_609;
$L__BB2_608:
	add.s64 	%rd1132, %rd10168, %rd9;
	setp.lt.u64 	%p2866, %rd1132, %rd10168;
	selp.u64 	%rd5991, 1, 0, %p2866;
	add.s64 	%rd5992, %rd10169, %rd5991;
	setp.lt.u64 	%p2867, %rd5992, %rd10169;
	selp.u64 	%rd5993, 1, 0, %p2867;
	add.s64 	%rd5994, %rd5992, %rd8;
	setp.lt.u64 	%p2868, %rd5994, %rd5992;
	selp.u64 	%rd5995, 1, 0, %p2868;
	add.s64 	%rd5996, %rd5995, %rd5993;
	add.s64 	%rd5997, %rd10170, %rd5996;
	setp.lt.u64 	%p2869, %rd5997, %rd10170;
	selp.u64 	%rd5998, 1, 0, %p2869;
	add.s64 	%rd5999, %rd5997, %rd7;
	setp.lt.u64 	%p2870, %rd5999, %rd5997;
	selp.u64 	%rd6000, 1, 0, %p2870;
	add.s64 	%rd6001, %rd6000, %rd5998;
	add.s64 	%rd6002, %rd10171, %rd6001;
	add.s64 	%rd6003, %rd6002, %rd6;
	setp.lt.u64 	%p2871, %rd1132, %rd10177;
	selp.u64 	%rd6004, 1, 0, %p2871;
	sub.s64 	%rd6005, %rd5994, %rd10178;
	setp.lt.u64 	%p2872, %rd5994, %rd10178;
	selp.s64 	%rd6006, -1, 0, %p2871;
	add.s64 	%rd10205, %rd6005, %rd6006;
	setp.lt.u64 	%p2873, %rd6005, %rd6004;
	or.pred  	%p2874, %p2872, %p2873;
	selp.u64 	%rd6007, 1, 0, %p2874;
	sub.s64 	%rd6008, %rd5999, %rd10179;
	setp.lt.u64 	%p2875, %rd5999, %rd10179;
	selp.s64 	%rd6009, -1, 0, %p2874;
	add.s64 	%rd10204, %rd6008, %rd6009;
	setp.lt.u64 	%p2876, %rd6008, %rd6007;
	or.pred  	%p2877, %p2875, %p2876;
	selp.s64 	%rd6010, -1, 0, %p2877;
	sub.s64 	%rd6011, %rd6003, %rd10180;
	add.s64 	%rd10203, %rd6011, %rd6010;
	mov.u64 	%rd10168, %rd1132;
$L__BB2_609:
	sub.s64 	%rd10206, %rd10168, %rd10177;
	mov.b64 	%rd6021, 1;
	mul.hi.u64 	%rd6022, %rd10210, %rd6021;
	mov.b64 	%rd10189, 0;
	mul.hi.u64 	%rd6023, %rd10210, %rd10189;
	mul.hi.u64 	%rd6024, %rd10209, %rd6021;
	add.s64 	%rd1141, %rd6022, %rd10209;
	setp.lt.u64 	%p2885, %rd1141, %rd6022;
	selp.u64 	%rd6025, 1, 0, %p2885;
	add.s64 	%rd6026, %rd6024, %rd6025;
	mul.hi.u64 	%rd6027, %rd10209, %rd10189;
	add.s64 	%rd6028, %rd6023, %rd6026;
	setp.lt.u64 	%p2886, %rd6028, %rd6023;
	selp.u64 	%rd6029, 1, 0, %p2886;
	add.s64 	%rd6030, %rd6027, %rd6029;
	add.s64 	%rd6031, %rd6023, %rd6030;
	setp.lt.u64 	%p2887, %rd6031, %rd6023;
	selp.u64 	%rd6032, 1, 0, %p2887;
	add.s64 	%rd6033, %rd6027, %rd6032;
	add.s64 	%rd6034, %rd6023, %rd6033;
	setp.lt.u64 	%p2888, %rd6034, %rd6023;
	selp.u64 	%rd6035, 1, 0, %p2888;
	add.s64 	%rd6036, %rd6027, %rd6035;
	mul.hi.u64 	%rd6037, %rd10208, %rd6021;
	add.s64 	%rd1142, %rd6028, %rd10208;
	setp.lt.u64 	%p2889, %rd1142, %rd6028;
	selp.u64 	%rd6038, 1, 0, %p2889;
	add.s64 	%rd6039, %rd6037, %rd6038;
	mul.hi.u64 	%rd6040, %rd10208, %rd10189;
	add.s64 	%rd6041, %rd6031, %rd6039;
	setp.lt.u64 	%p2890, %rd6041, %rd6031;
	selp.u64 	%rd6042, 1, 0, %p2890;
	add.s64 	%rd6043, %rd6040, %rd6042;
	add.s64 	%rd6044, %rd6034, %rd6043;
	setp.lt.u64 	%p2891, %rd6044, %rd6034;
	selp.u64 	%rd6045, 1, 0, %p2891;
	add.s64 	%rd6046, %rd6040, %rd6045;
	add.s64 	%rd6047, %rd6036, %rd6046;
	setp.lt.u64 	%p2892, %rd6047, %rd6036;
	selp.u64 	%rd6048, 1, 0, %p2892;
	add.s64 	%rd6049, %rd6040, %rd6048;
	mul.hi.u64 	%rd6050, %rd10207, %rd6021;
	add.s64 	%rd1143, %rd6041, %rd10207;
	setp.lt.u64 	%p2893, %rd1143, %rd6041;
	selp.u64 	%rd6051, 1, 0, %p2893;
	add.s64 	%rd6052, %rd6050, %rd6051;
	mul.hi.u64 	%rd6053, %rd10207, %rd10189;
	add.s64 	%rd6054, %rd6044, %rd6052;
	setp.lt.u64 	%p2894, %rd6054, %rd6044;
	selp.u64 	%rd6055, 1, 0, %p2894;
	add.s64 	%rd6056, %rd6053, %rd6055;
	add.s64 	%rd6057, %rd6047, %rd6056;
	setp.lt.u64 	%p2895, %rd6057, %rd6047;
	selp.u64 	%rd6058, 1, 0, %p2895;
	add.s64 	%rd6059, %rd6053, %rd6058;
	add.s64 	%rd6060, %rd6049, %rd6059;
	setp.lt.u64 	%p2896, %rd6060, %rd6049;
	selp.u64 	%rd6061, 1, 0, %p2896;
	add.s64 	%rd6062, %rd6053, %rd6061;
	shl.b64 	%rd6063, %rd6054, 32;
	mov.b64 	{%r364, %r365}, %rd6054;
	mov.b64 	{%r366, %r367}, %rd6057;
	mov.b64 	%rd6064, {%r365, %r366};
	mov.b64 	{%r368, %r369}, %rd6060;
	mov.b64 	%rd6065, {%r367, %r368};
	mov.b64 	{%r370, %r371}, %rd6062;
	mov.b64 	%rd6066, {%r369, %r370};
	shr.u64 	%rd6067, %rd6062, 32;
	mul.lo.s64 	%rd6068, %rd6054, 977;
	mov.b64 	%rd6069, 977;
	mul.hi.u64 	%rd6070, %rd6054, %rd6069;
	mul.lo.s64 	%rd6071, %rd6057, 977;
	mul.hi.u64 	%rd6072, %rd6057, %rd6069;
	add.s64 	%rd6073, %rd6071, %rd6070;
	setp.lt.u64 	%p2897, %rd6073, %rd6071;
	selp.u64 	%rd6074, 1, 0, %p2897;
	add.s64 	%rd6075, %rd6072, %rd6074;
	mul.lo.s64 	%rd6076, %rd6060, 977;
	mul.hi.u64 	%rd6077, %rd6060, %rd6069;
	add.s64 	%rd6078, %rd6076, %rd6075;
	setp.lt.u64 	%p2898, %rd6078, %rd6076;
	selp.u64 	%rd6079, 1, 0, %p2898;
	add.s64 	%rd6080, %rd6077, %rd6079;
	mul.lo.s64 	%rd6081, %rd6062, 977;
	mul.hi.u64 	%rd6082, %rd6062, %rd6069;
	add.s64 	%rd6083, %rd6081, %rd6080;
	setp.lt.u64 	%p2899, %rd6083, %rd6081;
	selp.u64 	%rd6084, 1, 0, %p2899;
	add.s64 	%rd6085, %rd6082, %rd6084;
	add.s64 	%rd10185, %rd6068, %rd6063;
	setp.lt.u64 	%p2900, %rd10185, %rd6068;
	selp.u64 	%rd6086, 1, 0, %p2900;
	add.s64 	%rd6087, %rd6073, %rd6064;
	setp.lt.u64 	%p2901, %rd6087, %rd6073;
	add.s64 	%rd10186, %rd6087, %rd6086;
	setp.lt.u64 	%p2902, %rd10186, %rd6087;
	or.pred  	%p2903, %p2901, %p2902;
	selp.u64 	%rd6088, 1, 0, %p2903;
	add.s64 	%rd6089, %rd6078, %rd6065;
	setp.lt.u64 	%p2904, %rd6089, %rd6078;
	add.s64 	%rd10187, %rd6089, %rd6088;
	setp.lt.u64 	%p2905, %rd10187, %rd6089;
	or.pred  	%p2906, %p2904, %p2905;
	selp.u64 	%rd6090, 1, 0, %p2906;
	add.s64 	%rd6091, %rd6083, %rd6066;
	setp.lt.u64 	%p2907, %rd6091, %rd6083;
	add.s64 	%rd10188, %rd6091, %rd6090;
	setp.lt.u64 	%p2908, %rd10188, %rd6091;
	or.pred  	%p2909, %p2907, %p2908;
	selp.u64 	%rd6092, 1, 0, %p2909;
	add.s64 	%rd6093, %rd6085, %rd6067;
	add.s64 	%rd1148, %rd6093, %rd6092;
	setp.eq.s64 	%p2910, %rd1148, 0;
	@%p2910 bra 	$L__BB2_611;
	shl.b64 	%rd6094, %rd1148, 32;
	shr.u64 	%rd6095, %rd1148, 32;
	mov.b64 	%rd6096, 977;
	mul.hi.u64 	%rd6097, %rd1148, %rd6096;
	mad.lo.s64 	%rd6098, %rd1148, 977, %rd6094;
	setp.lt.u64 	%p2911, %rd6098, %rd6094;
	selp.u64 	%rd6099, 1, 0, %p2911;
	add.s64 	%rd10185, %rd6098, %rd10185;
	setp.lt.u64 	%p2912, %rd10185, %rd6098;
	selp.u64 	%rd6100, 1, 0, %p2912;
	add.s64 	%rd6101, %rd6100, %rd6099;
	add.s64 	%rd6102, %rd6095, %rd6097;
	setp.lt.u64 	%p2913, %rd6102, %rd6095;
	selp.u64 	%rd6103, 1, 0, %p2913;
	add.s64 	%rd6104, %rd10186, %rd6102;
	add.s64 	%rd6105, %rd6104, %rd6101;
	setp.lt.u64 	%p2914, %rd6105, %rd10186;
	not.b64 	%rd6106, %rd6102;
	setp.gt.u64 	%p2915, %rd6101, %rd6106;
	or.pred  	%p2916, %p2915, %p2914;
	selp.u64 	%rd6107, 1, 0, %p2916;
	add.s64 	%rd6108, %rd10187, %rd6103;
	add.s64 	%rd1151, %rd6108, %rd6107;
	setp.lt.u64 	%p2917, %rd1151, %rd10187;
	selp.u64 	%rd6109, 1, 0, %p2917;
	add.s64 	%rd1152, %rd10188, %rd6109;
	setp.lt.u64 	%p2918, %rd1152, %rd10188;
	selp.u64 	%rd10189, 1, 0, %p2918;
	mov.u64 	%rd10186, %rd6105;
	mov.u64 	%rd10187, %rd1151;
	mov.u64 	%rd10188, %rd1152;
$L__BB2_611:
	add.s64 	%rd10190, %rd10185, %rd10210;
	setp.lt.u64 	%p2919, %rd10190, %rd10185;
	selp.u64 	%rd6110, 1, 0, %p2919;
	add.s64 	%rd6111, %rd10186, %rd1141;
	setp.lt.u64 	%p2920, %rd6111, %rd10186;
	add.s64 	%rd10191, %rd6111, %rd6110;
	setp.lt.u64 	%p2921, %rd10191, %rd6111;
	or.pred  	%p2922, %p2920, %p2921;
	selp.u64 	%rd6112, 1, 0, %p2922;
	add.s64 	%rd6113, %rd10187, %rd1142;
	setp.lt.u64 	%p2923, %rd6113, %rd10187;
	add.s64 	%rd10192, %rd6113, %rd6112;
	setp.lt.u64 	%p2924, %rd10192, %rd6113;
	or.pred  	%p2925, %p2923, %p2924;
	selp.u64 	%rd6114, 1, 0, %p2925;
	add.s64 	%rd6115, %rd10188, %rd1143;
	setp.lt.u64 	%p2926, %rd6115, %rd10188;
	add.s64 	%rd10193, %rd6115, %rd6114;
	setp.lt.u64 	%p2927, %rd10193, %rd6115;
	or.pred  	%p2928, %p2926, %p2927;
	selp.u64 	%rd6117, 1, 0, %p2928;
	add.s64 	%rd1163, %rd10189, %rd6117;
	setp.ne.s64 	%p2929, %rd1163, 0;
	setp.gt.u64 	%p2930, %rd10193, %rd6;
	or.pred  	%p2931, %p2929, %p2930;
	@%p2931 bra 	$L__BB2_617;
	setp.lt.u64 	%p2932, %rd10193, %rd6;
	@%p2932 bra 	$L__BB2_630;
	setp.gt.u64 	%p2933, %rd10192, %rd7;
	@%p2933 bra 	$L__BB2_617;
	setp.lt.u64 	%p2934, %rd10192, %rd7;
	@%p2934 bra 	$L__BB2_630;
	setp.gt.u64 	%p2935, %rd10191, %rd8;
	@%p2935 bra 	$L__BB2_617;
	setp.lt.u64 	%p2936, %rd10191, %rd8;
	setp.lt.u64 	%p2937, %rd10190, %rd9;
	or.pred  	%p2938, %p2936, %p2937;
	@%p2938 bra 	$L__BB2_630;
$L__BB2_617:
	sub.s64 	%rd1164, %rd10190, %rd9;
	setp.lt.u64 	%p2939, %rd10190, %rd9;
	selp.u64 	%rd6118, 1, 0, %p2939;
	sub.s64 	%rd6119, %rd10191, %rd8;
	setp.lt.u64 	%p2940, %rd10191, %rd8;
	selp.s64 	%rd6120, -1, 0, %p2939;
	add.s64 	%rd10191, %rd6119, %rd6120;
	setp.lt.u64 	%p2941, %rd6119, %rd6118;
	or.pred  	%p2942, %p2940, %p2941;
	selp.u64 	%rd6121, 1, 0, %p2942;
	sub.s64 	%rd6122, %rd10192, %rd7;
	setp.lt.u64 	%p2943, %rd10192, %rd7;
	selp.s64 	%rd6123, -1, 0, %p2942;
	add.s64 	%rd10192, %rd6122, %rd6123;
	setp.lt.u64 	%p2944, %rd6122, %rd6121;
	or.pred  	%p2945, %p2943, %p2944;
	selp.u64 	%rd6124, 1, 0, %p2945;
	sub.s64 	%rd6125, %rd10193, %rd6;
	setp.lt.u64 	%p2946, %rd10193, %rd6;
	selp.s64 	%rd6126, -1, 0, %p2945;
	add.s64 	%rd10193, %rd6125, %rd6126;
	setp.lt.u64 	%p2947, %rd6125, %rd6124;
	or.pred  	%p2948, %p2946, %p2947;
	selp.s64 	%rd6127, -1, 0, %p2948;
	add.s64 	%rd1168, %rd1163, %rd6127;
	setp.ne.s64 	%p2949, %rd1168, 0;
	setp.gt.u64 	%p2950, %rd10193, %rd6;
	or.pred  	%p2951, %p2949, %p2950;
	@%p2951 bra 	$L__BB2_623;
	setp.lt.u64 	%p2952, %rd10193, %rd6;
	mov.u64 	%rd10190, %rd1164;
	@%p2952 bra 	$L__BB2_630;
	setp.gt.u64 	%p2953, %rd10192, %rd7;
	@%p2953 bra 	$L__BB2_623;
	setp.lt.u64 	%p2954, %rd10192, %rd7;
	mov.u64 	%rd10190, %rd1164;
	@%p2954 bra 	$L__BB2_630;
	setp.gt.u64 	%p2955, %rd10191, %rd8;
	@%p2955 bra 	$L__BB2_623;
	setp.lt.u64 	%p2956, %rd10191, %rd8;
	setp.lt.u64 	%p2957, %rd1164, %rd9;
	or.pred  	%p2958, %p2956, %p2957;
	mov.u64 	%rd10190, %rd1164;
	@%p2958 bra 	$L__BB2_630;
$L__BB2_623:
	sub.s64 	%rd1169, %rd1164, %rd9;
	setp.lt.u64 	%p2959, %rd1164, %rd9;
	selp.u64 	%rd6128, 1, 0, %p2959;
	sub.s64 	%rd6129, %rd10191, %rd8;
	setp.lt.u64 	%p2960, %rd10191, %rd8;
	selp.s64 	%rd6130, -1, 0, %p2959;
	add.s64 	%rd10191, %rd6129, %rd6130;
	setp.lt.u64 	%p2961, %rd6129, %rd6128;
	or.pred  	%p2962, %p2960, %p2961;
	selp.u64 	%rd6131, 1, 0, %p2962;
	sub.s64 	%rd6132, %rd10192, %rd7;
	setp.lt.u64 	%p2963, %rd10192, %rd7;
	selp.s64 	%rd6133, -1, 0, %p2962;
	add.s64 	%rd10192, %rd6132, %rd6133;
	setp.lt.u64 	%p2964, %rd6132, %rd6131;
	or.pred  	%p2965, %p2963, %p2964;
	selp.u64 	%rd6134, 1, 0, %p2965;
	sub.s64 	%rd6135, %rd10193, %rd6;
	setp.lt.u64 	%p2966, %rd10193, %rd6;
	selp.s64 	%rd6136, -1, 0, %p2965;
	add.s64 	%rd10193, %rd6135, %rd6136;
	setp.lt.u64 	%p2967, %rd6135, %rd6134;
	or.pred  	%p2968, %p2966, %p2967;
	selp.u64 	%rd6137, 1, 0, %p2968;
	setp.ne.s64 	%p2969, %rd1168, %rd6137;
	setp.gt.u64 	%p2970, %rd10193, %rd6;
	or.pred  	%p2971, %p2969, %p2970;
	@%p2971 bra 	$L__BB2_629;
	setp.lt.u64 	%p2972, %rd10193, %rd6;
	mov.u64 	%rd10190, %rd1169;
	@%p2972 bra 	$L__BB2_630;
	setp.gt.u64 	%p2973, %rd10192, %rd7;
	@%p2973 bra 	$L__BB2_629;
	setp.lt.u64 	%p2974, %rd10192, %rd7;
	mov.u64 	%rd10190, %rd1169;
	@%p2974 bra 	$L__BB2_630;
	setp.gt.u64 	%p2975, %rd10191, %rd8;
	@%p2975 bra 	$L__BB2_629;
	setp.lt.u64 	%p2976, %rd10191, %rd8;
	setp.lt.u64 	%p2977, %rd1169, %rd9;
	or.pred  	%p2978, %p2976, %p2977;
	mov.u64 	%rd10190, %rd1169;
	@%p2978 bra 	$L__BB2_630;
$L__BB2_629:
	sub.s64 	%rd10190, %rd1169, %rd9;
	setp.lt.u64 	%p2979, %rd1169, %rd9;
	selp.u64 	%rd6138, 1, 0, %p2979;
	sub.s64 	%rd6139, %rd10191, %rd8;
	setp.lt.u64 	%p2980, %rd10191, %rd8;
	selp.s64 	%rd6140, -1, 0, %p2979;
	add.s64 	%rd10191, %rd6139, %rd6140;
	setp.lt.u64 	%p2981, %rd6139, %rd6138;
	or.pred  	%p2982, %p2980, %p2981;
	selp.u64 	%rd6141, 1, 0, %p2982;
	sub.s64 	%rd6142, %rd10192, %rd7;
	setp.lt.u64 	%p2983, %rd10192, %rd7;
	selp.s64 	%rd6143, -1, 0, %p2982;
	add.s64 	%rd10192, %rd6142, %rd6143;
	setp.lt.u64 	%p2984, %rd6142, %rd6141;
	or.pred  	%p2985, %p2983, %p2984;
	selp.s64 	%rd6144, -1, 0, %p2985;
	sub.s64 	%rd6145, %rd10193, %rd6;
	add.s64 	%rd10193, %rd6145, %rd6144;
$L__BB2_630:
	mul.lo.s64 	%rd1181, %rd794, %rd10190;
	mul.hi.u64 	%rd6147, %rd10190, %rd794;
	mul.lo.s64 	%rd6148, %rd10096, %rd10190;
	mul.hi.u64 	%rd6149, %rd10190, %rd10096;
	add.s64 	%rd6150, %rd6148, %rd6147;
	setp.lt.u64 	%p2986, %rd6150, %rd6148;
	selp.u64 	%rd6151, 1, 0, %p2986;
	add.s64 	%rd6152, %rd6149, %rd6151;
	mul.lo.s64 	%rd6153, %rd10095, %rd10190;
	mul.hi.u64 	%rd6154, %rd10190, %rd10095;
	add.s64 	%rd6155, %rd6153, %rd6152;
	setp.lt.u64 	%p2987, %rd6155, %rd6153;
	selp.u64 	%rd6156, 1, 0, %p2987;
	add.s64 	%rd6157, %rd6154, %rd6156;
	mul.lo.s64 	%rd6158, %rd10094, %rd10190;
	mul.hi.u64 	%rd6159, %rd10190, %rd10094;
	add.s64 	%rd6160, %rd6158, %rd6157;
	setp.lt.u64 	%p2988, %rd6160, %rd6158;
	selp.u64 	%rd6161, 1, 0, %p2988;
	add.s64 	%rd6162, %rd6159, %rd6161;
	mul.hi.u64 	%rd6163, %rd10191, %rd794;
	mad.lo.s64 	%rd1182, %rd794, %rd10191, %rd6150;
	setp.lt.u64 	%p2989, %rd1182, %rd6150;
	selp.u64 	%rd6164, 1, 0, %p2989;
	add.s64 	%rd6165, %rd6163, %rd6164;
	mul.hi.u64 	%rd6166, %rd10191, %rd10096;
	mad.lo.s64 	%rd6167, %rd10096, %rd10191, %rd6155;
	setp.lt.u64 	%p2990, %rd6167, %rd6155;
	selp.u64 	%rd6168, 1, 0, %p2990;
	add.s64 	%rd6169, %rd6167, %rd6165;
	setp.lt.u64 	%p2991, %rd6169, %rd6167;
	selp.u64 	%rd6170, 1, 0, %p2991;
	add.s64 	%rd6171, %rd6166, %rd6168;
	add.s64 	%rd6172, %rd6171, %rd6170;
	mul.hi.u64 	%rd6173, %rd10191, %rd10095;
	mad.lo.s64 	%rd6174, %rd10095, %rd10191, %rd6160;
	setp.lt.u64 	%p2992, %rd6174, %rd6160;
	selp.u64 	%rd6175, 1, 0, %p2992;
	add.s64 	%rd6176, %rd6174, %rd6172;
	setp.lt.u64 	%p2993, %rd6176, %rd6174;
	selp.u64 	%rd6177, 1, 0, %p2993;
	add.s64 	%rd6178, %rd6173, %rd6175;
	add.s64 	%rd6179, %rd6178, %rd6177;
	mul.hi.u64 	%rd6180, %rd10191, %rd10094;
	mad.lo.s64 	%rd6181, %rd10094, %rd10191, %rd6162;
	setp.lt.u64 	%p2994, %rd6181, %rd6162;
	selp.u64 	%rd6182, 1, 0, %p2994;
	add.s64 	%rd6183, %rd6181, %rd6179;
	setp.lt.u64 	%p2995, %rd6183, %rd6181;
	selp.u64 	%rd6184, 1, 0, %p2995;
	add.s64 	%rd6185, %rd6180, %rd6182;
	add.s64 	%rd6186, %rd6185, %rd6184;
	mul.hi.u64 	%rd6187, %rd10192, %rd794;
	mad.lo.s64 	%rd1183, %rd794, %rd10192, %rd6169;
	setp.lt.u64 	%p2996, %rd1183, %rd6169;
	selp.u64 	%rd6188, 1, 0, %p2996;
	add.s64 	%rd6189, %rd6187, %rd6188;
	mul.hi.u64 	%rd6190, %rd10192, %rd10096;
	mad.lo.s64 	%rd6191, %rd10096, %rd10192, %rd6176;
	setp.lt.u64 	%p2997, %rd6191, %rd6176;
	selp.u64 	%rd6192, 1, 0, %p2997;
	add.s64 	%rd6193, %rd6191, %rd6189;
	setp.lt.u64 	%p2998, %rd6193, %rd6191;
	selp.u64 	%rd6194, 1, 0, %p2998;
	add.s64 	%rd6195, %rd6190, %rd6192;
	add.s64 	%rd6196, %rd6195, %rd6194;
	mul.hi.u64 	%rd6197, %rd10192, %rd10095;
	mad.lo.s64 	%rd6198, %rd10095, %rd10192, %rd6183;
	setp.lt.u64 	%p2999, %rd6198, %rd6183;
	selp.u64 	%rd6199, 1, 0, %p2999;
	add.s64 	%rd6200, %rd6198, %rd6196;
	setp.lt.u64 	%p3000, %rd6200, %rd6198;
	selp.u64 	%rd6201, 1, 0, %p3000;
	add.s64 	%rd6202, %rd6197, %rd6199;
	add.s64 	%rd6203, %rd6202, %rd6201;
	mul.hi.u64 	%rd6204, %rd10192, %rd10094;
	mad.lo.s64 	%rd6205, %rd10094, %rd10192, %rd6186;
	setp.lt.u64 	%p3001, %rd6205, %rd6186;
	selp.u64 	%rd6206, 1, 0, %p3001;
	add.s64 	%rd6207, %rd6205, %rd6203;
	setp.lt.u64 	%p3002, %rd6207, %rd6205;
	selp.u64 	%rd6208, 1, 0, %p3002;
	add.s64 	%rd6209, %rd6204, %rd6206;
	add.s64 	%rd6210, %rd6209, %rd6208;
	mul.hi.u64 	%rd6211, %rd10193, %rd794;
	mad.lo.s64 	%rd1184, %rd794, %rd10193, %rd6193;
	setp.lt.u64 	%p3003, %rd1184, %rd6193;
	selp.u64 	%rd6212, 1, 0, %p3003;
	add.s64 	%rd6213, %rd6211, %rd6212;
	mul.hi.u64 	%rd6214, %rd10193, %rd10096;
	mad.lo.s64 	%rd6215, %rd10096, %rd10193, %rd6200;
	setp.lt.u64 	%p3004, %rd6215, %rd6200;
	selp.u64 	%rd6216, 1, 0, %p3004;
	add.s64 	%rd6217, %rd6215, %rd6213;
	setp.lt.u64 	%p3005, %rd6217, %rd6215;
	selp.u64 	%rd6218, 1, 0, %p3005;
	add.s64 	%rd6219, %rd6214, %rd6216;
	add.s64 	%rd6220, %rd6219, %rd6218;
	mul.hi.u64 	%rd6221, %rd10193, %rd10095;
	mad.lo.s64 	%rd6222, %rd10095, %rd10193, %rd6207;
	setp.lt.u64 	%p3006, %rd6222, %rd6207;
	selp.u64 	%rd6223, 1, 0, %p3006;
	add.s64 	%rd6224, %rd6222, %rd6220;
	setp.lt.u64 	%p3007, %rd6224, %rd6222;
	selp.u64 	%rd6225, 1, 0, %p3007;
	add.s64 	%rd6226, %rd6221, %rd6223;
	add.s64 	%rd6227, %rd6226, %rd6225;
	mul.hi.u64 	%rd6228, %rd10193, %rd10094;
	mad.lo.s64 	%rd6229, %rd10094, %rd10193, %rd6210;
	setp.lt.u64 	%p3008, %rd6229, %rd6210;
	selp.u64 	%rd6230, 1, 0, %p3008;
	add.s64 	%rd6231, %rd6229, %rd6227;
	setp.lt.u64 	%p3009, %rd6231, %rd6229;
	selp.u64 	%rd6232, 1, 0, %p3009;
	add.s64 	%rd6233, %rd6228, %rd6230;
	add.s64 	%rd6234, %rd6233, %rd6232;
	shl.b64 	%rd6235, %rd6217, 32;
	mov.b64 	{%r372, %r373}, %rd6217;
	mov.b64 	{%r374, %r375}, %rd6224;
	mov.b64 	%rd6236, {%r373, %r374};
	mov.b64 	{%r376, %r377}, %rd6231;
	mov.b64 	%rd6237, {%r375, %r376};
	mov.b64 	{%r378, %r379}, %rd6234;
	mov.b64 	%rd6238, {%r377, %r378};
	shr.u64 	%rd6239, %rd6234, 32;
	mul.lo.s64 	%rd6240, %rd6217, 977;
	mov.b64 	%rd6241, 977;
	mul.hi.u64 	%rd6242, %rd6217, %rd6241;
	mul.lo.s64 	%rd6243, %rd6224, 977;
	mul.hi.u64 	%rd6244, %rd6224, %rd6241;
	add.s64 	%rd6245, %rd6243, %rd6242;
	setp.lt.u64 	%p3010, %rd6245, %rd6243;
	selp.u64 	%rd6246, 1, 0, %p3010;
	add.s64 	%rd6247, %rd6244, %rd6246;
	mul.lo.s64 	%rd6248, %rd6231, 977;
	mul.hi.u64 	%rd6249, %rd6231, %rd6241;
	add.s64 	%rd6250, %rd6248, %rd6247;
	setp.lt.u64 	%p3011, %rd6250, %rd6248;
	selp.u64 	%rd6251, 1, 0, %p3011;
	add.s64 	%rd6252, %rd6249, %rd6251;
	mul.lo.s64 	%rd6253, %rd6234, 977;
	mul.hi.u64 	%rd6254, %rd6234, %rd6241;
	add.s64 	%rd6255, %rd6253, %rd6252;
	setp.lt.u64 	%p3012, %rd6255, %rd6253;
	selp.u64 	%rd6256, 1, 0, %p3012;
	add.s64 	%rd6257, %rd6254, %rd6256;
	add.s64 	%rd10194, %rd6240, %rd6235;
	setp.lt.u64 	%p3013, %rd10194, %rd6240;
	selp.u64 	%rd6258, 1, 0, %p3013;
	add.s64 	%rd6259, %rd6245, %rd6236;
	setp.lt.u64 	%p3014, %rd6259, %rd6245;
	add.s64 	%rd10195, %rd6259, %rd6258;
	setp.lt.u64 	%p3015, %rd10195, %rd6259;
	or.pred  	%p3016, %p3014, %p3015;
	selp.u64 	%rd6260, 1, 0, %p3016;
	add.s64 	%rd6261, %rd6250, %rd6237;
	setp.lt.u64 	%p3017, %rd6261, %rd6250;
	add.s64 	%rd10196, %rd6261, %rd6260;
	setp.lt.u64 	%p3018, %rd10196, %rd6261;
	or.pred  	%p3019, %p3017, %p3018;
	selp.u64 	%rd6262, 1, 0, %p3019;
	add.s64 	%rd6263, %rd6255, %rd6238;
	setp.lt.u64 	%p3020, %rd6263, %rd6255;
	add.s64 	%rd10197, %rd6263, %rd6262;
	setp.lt.u64 	%p3021, %rd10197, %rd6263;
	or.pred  	%p3022, %p3020, %p3021;
	selp.u64 	%rd6264, 1, 0, %p3022;
	add.s64 	%rd6265, %rd6257, %rd6239;
	add.s64 	%rd1189, %rd6265, %rd6264;
	setp.eq.s64 	%p3023, %rd1189, 0;
	mov.b64 	%rd10198, 0;
	@%p3023 bra 	$L__BB2_632;
	shl.b64 	%rd6266, %rd1189, 32;
	shr.u64 	%rd6267, %rd1189, 32;
	mov.b64 	%rd6268, 977;
	mul.hi.u64 	%rd6269, %rd1189, %rd6268;
	mad.lo.s64 	%rd6270, %rd1189, 977, %rd6266;
	setp.lt.u64 	%p3024, %rd6270, %rd6266;
	selp.u64 	%rd6271, 1, 0, %p3024;
	add.s64 	%rd10194, %rd6270, %rd10194;
	setp.lt.u64 	%p3025, %rd10194, %rd6270;
	selp.u64 	%rd6272, 1, 0, %p3025;
	add.s64 	%rd6273, %rd6272, %rd6271;
	add.s64 	%rd6274, %rd6267, %rd6269;
	setp.lt.u64 	%p3026, %rd6274, %rd6267;
	selp.u64 	%rd6275, 1, 0, %p3026;
	add.s64 	%rd6276, %rd10195, %rd6274;
	add.s64 	%rd6277, %rd6276, %rd6273;
	setp.lt.u64 	%p3027, %rd6277, %rd10195;
	not.b64 	%rd6278, %rd6274;
	setp.gt.u64 	%p3028, %rd6273, %rd6278;
	or.pred  	%p3029, %p3028, %p3027;
	selp.u64 	%rd6279, 1, 0, %p3029;
	add.s64 	%rd6280, %rd10196, %rd6275;
	add.s64 	%rd1192, %rd6280, %rd6279;
	setp.lt.u64 	%p3030, %rd1192, %rd10196;
	selp.u64 	%rd6281, 1, 0, %p3030;
	add.s64 	%rd1193, %rd10197, %rd6281;
	setp.lt.u64 	%p3031, %rd1193, %rd10197;
	selp.u64 	%rd10198, 1, 0, %p3031;
	mov.u64 	%rd10195, %rd6277;
	mov.u64 	%rd10196, %rd1192;
	mov.u64 	%rd10197, %rd1193;
$L__BB2_632:
	add.s64 	%rd10210, %rd10194, %rd1181;
	setp.lt.u64 	%p3032, %rd10210, %rd10194;
	selp.u64 	%rd6282, 1, 0, %p3032;
	add.s64 	%rd6283, %rd10195, %rd1182;
	setp.lt.u64 	%p3033, %rd6283, %rd10195;
	add.s64 	%rd10209, %rd6283, %rd6282;
	setp.lt.u64 	%p3034, %rd10209, %rd6283;
	or.pred  	%p3035, %p3033, %p3034;
	selp.u64 	%rd6284, 1, 0, %p3035;
	add.s64 	%rd6285, %rd10196, %rd1183;
	setp.lt.u64 	%p3036, %rd6285, %rd10196;
	add.s64 	%rd10208, %rd6285, %rd6284;
	setp.lt.u64 	%p3037, %rd10208, %rd6285;
	or.pred  	%p3038, %p3036, %p3037;
	selp.u64 	%rd6286, 1, 0, %p3038;
	add.s64 	%rd6287, %rd10197, %rd1184;
	setp.lt.u64 	%p3039, %rd6287, %rd10197;
	add.s64 	%rd10207, %rd6287, %rd6286;
	setp.lt.u64 	%p3040, %rd10207, %rd6287;
	or.pred  	%p3041, %p3039, %p3040;
	selp.u64 	%rd6289, 1, 0, %p3041;
	add.s64 	%rd1204, %rd10198, %rd6289;
	setp.ne.s64 	%p3042, %rd1204, 0;
	setp.gt.u64 	%p3043, %rd10207, %rd6;
	or.pred  	%p3044, %p3042, %p3043;
	@%p3044 bra 	$L__BB2_638;
	setp.lt.u64 	%p3045, %rd10207, %rd6;
	@%p3045 bra 	$L__BB2_651;
	setp.gt.u64 	%p3046, %rd10208, %rd7;
	@%p3046 bra 	$L__BB2_638;
	setp.lt.u64 	%p3047, %rd10208, %rd7;
	@%p3047 bra 	$L__BB2_651;
	setp.gt.u64 	%p3048, %rd10209, %rd8;
	@%p3048 bra 	$L__BB2_638;
	setp.lt.u64 	%p3049, %rd10209, %rd8;
	setp.lt.u64 	%p3050, %rd10210, %rd9;
	or.pred  	%p3051, %p3049, %p3050;
	@%p3051 bra 	$L__BB2_651;
$L__BB2_638:
	sub.s64 	%rd1205, %rd10210, %rd9;
	setp.lt.u64 	%p3052, %rd10210, %rd9;
	selp.u64 	%rd6290, 1, 0, %p3052;
	sub.s64 	%rd6291, %rd10209, %rd8;
	setp.lt.u64 	%p3053, %rd10209, %rd8;
	selp.s64 	%rd6292, -1, 0, %p3052;
	add.s64 	%rd10209, %rd6291, %rd6292;
	setp.lt.u64 	%p3054, %rd6291, %rd6290;
	or.pred  	%p3055, %p3053, %p3054;
	selp.u64 	%rd6293, 1, 0, %p3055;
	sub.s64 	%rd6294, %rd10208, %rd7;
	setp.lt.u64 	%p3056, %rd10208, %rd7;
	selp.s64 	%rd6295, -1, 0, %p3055;
	add.s64 	%rd10208, %rd6294, %rd6295;
	setp.lt.u64 	%p3057, %rd6294, %rd6293;
	or.pred  	%p3058, %p3056, %p3057;
	selp.u64 	%rd6296, 1, 0, %p3058;
	sub.s64 	%rd6297, %rd10207, %rd6;
	setp.lt.u64 	%p3059, %rd10207, %rd6;
	selp.s64 	%rd6298, -1, 0, %p3058;
	add.s64 	%rd10207, %rd6297, %rd6298;
	setp.lt.u64 	%p3060, %rd6297, %rd6296;
	or.pred  	%p3061, %p3059, %p3060;
	selp.s64 	%rd6299, -1, 0, %p3061;
	add.s64 	%rd1209, %rd1204, %rd6299;
	setp.ne.s64 	%p3062, %rd1209, 0;
	setp.gt.u64 	%p3063, %rd10207, %rd6;
	or.pred  	%p3064, %p3062, %p3063;
	@%p3064 bra 	$L__BB2_644;
	setp.lt.u64 	%p3065, %rd10207, %rd6;
	mov.u64 	%rd10210, %rd1205;
	@%p3065 bra 	$L__BB2_651;
	setp.gt.u64 	%p3066, %rd10208, %rd7;
	@%p3066 bra 	$L__BB2_644;
	setp.lt.u64 	%p3067, %rd10208, %rd7;
	mov.u64 	%rd10210, %rd1205;
	@%p3067 bra 	$L__BB2_651;
	setp.gt.u64 	%p3068, %rd10209, %rd8;
	@%p3068 bra 	$L__BB2_644;
	setp.lt.u64 	%p3069, %rd10209, %rd8;
	setp.lt.u64 	%p3070, %rd1205, %rd9;
	or.pred  	%p3071, %p3069, %p3070;
	mov.u64 	%rd10210, %rd1205;
	@%p3071 bra 	$L__BB2_651;
$L__BB2_644:
	sub.s64 	%rd1210, %rd1205, %rd9;
	setp.lt.u64 	%p3072, %rd1205, %rd9;
	selp.u64 	%rd6300, 1, 0, %p3072;
	sub.s64 	%rd6301, %rd10209, %rd8;
	setp.lt.u64 	%p3073, %rd10209, %rd8;
	selp.s64 	%rd6302, -1, 0, %p3072;
	add.s64 	%rd10209, %rd6301, %rd6302;
	setp.lt.u64 	%p3074, %rd6301, %rd6300;
	or.pred  	%p3075, %p3073, %p3074;
	selp.u64 	%rd6303, 1, 0, %p3075;
	sub.s64 	%rd6304, %rd10208, %rd7;
	setp.lt.u64 	%p3076, %rd10208, %rd7;
	selp.s64 	%rd6305, -1, 0, %p3075;
	add.s64 	%rd10208, %rd6304, %rd6305;
	setp.lt.u64 	%p3077, %rd6304, %rd6303;
	or.pred  	%p3078, %p3076, %p3077;
	selp.u64 	%rd6306, 1, 0, %p3078;
	sub.s64 	%rd6307, %rd10207, %rd6;
	setp.lt.u64 	%p3079, %rd10207, %rd6;
	selp.s64 	%rd6308, -1, 0, %p3078;
	add.s64 	%rd10207, %rd6307, %rd6308;
	setp.lt.u64 	%p3080, %rd6307, %rd6306;
	or.pred  	%p3081, %p3079, %p3080;
	selp.u64 	%rd6309, 1, 0, %p3081;
	setp.ne.s64 	%p3082, %rd1209, %rd6309;
	setp.gt.u64 	%p3083, %rd10207, %rd6;
	or.pred  	%p3084, %p3082, %p3083;
	@%p3084 bra 	$L__BB2_650;
	setp.lt.u64 	%p3085, %rd10207, %rd6;
	mov.u64 	%rd10210, %rd1210;
	@%p3085 bra 	$L__BB2_651;
	setp.gt.u64 	%p3086, %rd10208, %rd7;
	@%p3086 bra 	$L__BB2_650;
	setp.lt.u64 	%p3087, %rd10208, %rd7;
	mov.u64 	%rd10210, %rd1210;
	@%p3087 bra 	$L__BB2_651;
	setp.gt.u64 	%p3088, %rd10209, %rd8;
	@%p3088 bra 	$L__BB2_650;
	setp.lt.u64 	%p3089, %rd10209, %rd8;
	setp.lt.u64 	%p3090, %rd1210, %rd9;
	or.pred  	%p3091, %p3089, %p3090;
	mov.u64 	%rd10210, %rd1210;
	@%p3091 bra 	$L__BB2_651;
$L__BB2_650:
	sub.s64 	%rd10210, %rd1210, %rd9;
	setp.lt.u64 	%p3092, %rd1210, %rd9;
	selp.u64 	%rd6310, 1, 0, %p3092;
	sub.s64 	%rd6311, %rd10209, %rd8;
	setp.lt.u64 	%p3093, %rd10209, %rd8;
	selp.s64 	%rd6312, -1, 0, %p3092;
	add.s64 	%rd10209, %rd6311, %rd6312;
	setp.lt.u64 	%p3094, %rd6311, %rd6310;
	or.pred  	%p3095, %p3093, %p3094;
	selp.u64 	%rd6313, 1, 0, %p3095;
	sub.s64 	%rd6314, %rd10208, %rd7;
	setp.lt.u64 	%p3096, %rd10208, %rd7;
	selp.s64 	%rd6315, -1, 0, %p3095;
	add.s64 	%rd10208, %rd6314, %rd6315;
	setp.lt.u64 	%p3097, %rd6314, %rd6313;
	or.pred  	%p3098, %p3096, %p3097;
	selp.s64 	%rd6316, -1, 0, %p3098;
	sub.s64 	%rd6317, %rd10207, %rd6;
	add.s64 	%rd10207, %rd6317, %rd6316;
$L__BB2_651:
	add.s32 	%r662, %r5, -1;
	setp.ne.s32 	%p3100, %r5, 0;
	@%p3100 bra 	$L__BB2_3;
	add.s32 	%r7, %r661, -1;
	setp.ne.s32 	%p3101, %r661, 0;
	mov.u32 	%r661, %r7;
	@%p3101 bra 	$L__BB2_2;
	st.local.v2.u64 	[%rd2], {%rd10202, %rd10201};
	st.local.v2.u64 	[%rd3], {%rd10210, %rd10209};
	st.local.v2.u64 	[%rd2+16], {%rd10200, %rd10199};
	st.local.v2.u64 	[%rd3+16], {%rd10208, %rd10207};
	setp.lt.u32 	%p3102, %r21, 2;
	@%p3102 bra 	$L__BB2_963;
	ld.const.u64 	%rd1230, [_P+24];
	ld.const.u64 	%rd1231, [_P+16];
	ld.const.u64 	%rd1232, [_P+8];
	mov.b32 	%r663, 1;
	ld.const.u64 	%rd1233, [_P];
	ld.const.u64 	%rd1326, [_Gx];
	ld.const.u64 	%rd6647, [_Gx+8];
	ld.const.u64 	%rd6672, [_Gx+16];
	ld.const.u64 	%rd6697, [_Gx+24];
	ld.const.u64 	%rd1367, [_Gy];
	ld.const.u64 	%rd6822, [_Gy+8];
	ld.const.u64 	%rd6847, [_Gy+16];
	ld.const.u64 	%rd6872, [_Gy+24];
	mov.u64 	%rd10358, %rd10207;
	mov.u64 	%rd10357, %rd10208;
	mov.u64 	%rd10356, %rd10209;
	mov.u64 	%rd10355, %rd10210;
$L__BB2_655:
	mul.lo.s64 	%rd6321, %rd10356, %rd10355;
	mul.hi.u64 	%rd6322, %rd10355, %rd10356;
	mul.lo.s64 	%rd6323, %rd10357, %rd10355;
	mul.hi.u64 	%rd6324, %rd10355, %rd10357;
	add.s64 	%rd6325, %rd6323, %rd6322;
	setp.lt.u64 	%p3103, %rd6325, %rd6323;
	selp.u64 	%rd6326, 1, 0, %p3103;
	add.s64 	%rd6327, %rd6324, %rd6326;
	mul.lo.s64 	%rd6328, %rd10358, %rd10355;
	mul.hi.u64 	%rd6329, %rd10355, %rd10358;
	add.s64 	%rd6330, %rd6328, %rd6327;
	setp.lt.u64 	%p3104, %rd6330, %rd6328;
	selp.u64 	%rd6331, 1, 0, %p3104;
	add.s64 	%rd6332, %rd6329, %rd6331;
	mul.hi.u64 	%rd6333, %rd10356, %rd10357;
	mad.lo.s64 	%rd6334, %rd10357, %rd10356, %rd6330;
	setp.lt.u64 	%p3105, %rd6334, %rd6330;
	selp.u64 	%rd6335, 1, 0, %p3105;
	add.s64 	%rd6336, %rd6333, %rd6335;
	mul.hi.u64 	%rd6337, %rd10356, %rd10358;
	mad.lo.s64 	%rd6338, %rd10358, %rd10356, %rd6332;
	setp.lt.u64 	%p3106, %rd6338, %rd6332;
	selp.u64 	%rd6339, 1, 0, %p3106;
	add.s64 	%rd6340, %rd6338, %rd6336;
	setp.lt.u64 	%p3107, %rd6340, %rd6338;
	selp.u64 	%rd6341, 1, 0, %p3107;
	add.s64 	%rd6342, %rd6337, %rd6339;
	add.s64 	%rd6343, %rd6342, %rd6341;
	mul.hi.u64 	%rd6344, %rd10357, %rd10358;
	mad.lo.s64 	%rd6345, %rd10358, %rd10357, %rd6343;
	setp.lt.u64 	%p3108, %rd6345, %rd6343;
	selp.u64 	%rd6346, 1, 0, %p3108;
	add.s64 	%rd6347, %rd6344, %rd6346;
	shl.b64 	%rd6348, %rd6321, 1;
	mov.b64 	{%r381, %r382}, %rd6321;
	mov.b64 	{%r383, %r384}, %rd6325;
	shf.l.wrap.b32 	%r385, %r382, %r383, 1;
	shf.l.wrap.b32 	%r386, %r383, %r384, 1;
	mov.b64 	%rd6349, {%r385, %r386};
	mov.b64 	{%r387, %r388}, %rd6334;
	shf.l.wrap.b32 	%r389, %r384, %r387, 1;
	shf.l.wrap.b32 	%r390, %r387, %r388, 1;
	mov.b64 	%rd6350, {%r389, %r390};
	mov.b64 	{%r391, %r392}, %rd6340;
	shf.l.wrap.b32 	%r393, %r388, %r391, 1;
	shf.l.wrap.b32 	%r394, %r391, %r392, 1;
	mov.b64 	%rd6351, {%r393, %r394};
	mov.b64 	{%r395, %r396}, %rd6345;
	shf.l.wrap.b32 	%r397, %r392, %r395, 1;
	shf.l.wrap.b32 	%r398, %r395, %r396, 1;
	mov.b64 	%rd6352, {%r397, %r398};
	shr.u64 	%rd6353, %rd6347, 63;
	mov.b64 	{%r399, %r400}, %rd6347;
	shf.l.wrap.b32 	%r401, %r396, %r399, 1;
	shf.l.wrap.b32 	%r402, %r399, %r400, 1;
	mov.b64 	%rd6354, {%r401, %r402};
	mul.hi.u64 	%rd6355, %rd10355, %rd10355;
	mul.hi.u64 	%rd6356, %rd10356, %rd10356;
	mul.hi.u64 	%rd6357, %rd10357, %rd10357;
	mul.hi.u64 	%rd6358, %rd10358, %rd10358;
	add.s64 	%rd1246, %rd6348, %rd6355;
	setp.lt.u64 	%p3109, %rd1246, %rd6348;
	selp.u64 	%rd6359, 1, 0, %p3109;
	mad.lo.s64 	%rd6360, %rd10356, %rd10356, %rd6349;
	setp.lt.u64 	%p3110, %rd6360, %rd6349;
	add.s64 	%rd1247, %rd6360, %rd6359;
	setp.lt.u64 	%p3111, %rd1247, %rd6360;
	or.pred  	%p3112, %p3110, %p3111;
	selp.u64 	%rd6361, 1, 0, %p3112;
	add.s64 	%rd6362, %rd6350, %rd6356;
	setp.lt.u64 	%p3113, %rd6362, %rd6350;
	add.s64 	%rd1248, %rd6362, %rd6361;
	setp.lt.u64 	%p3114, %rd1248, %rd6362;
	or.pred  	%p3115, %p3113, %p3114;
	selp.u64 	%rd6363, 1, 0, %p3115;
	mad.lo.s64 	%rd6364, %rd10357, %rd10357, %rd6351;
	setp.lt.u64 	%p3116, %rd6364, %rd6351;
	add.s64 	%rd6365, %rd6364, %rd6363;
	setp.lt.u64 	%p3117, %rd6365, %rd6364;
	or.pred  	%p3118, %p3116, %p3117;
	selp.u64 	%rd6366, 1, 0, %p3118;
	add.s64 	%rd6367, %rd6352, %rd6357;
	setp.lt.u64 	%p3119, %rd6367, %rd6352;
	add.s64 	%rd6368, %rd6367, %rd6366;
	setp.lt.u64 	%p3120, %rd6368, %rd6367;
	or.pred  	%p3121, %p3119, %p3120;
	selp.u64 	%rd6369, 1, 0, %p3121;
	mad.lo.s64 	%rd6370, %rd10358, %rd10358, %rd6354;
	setp.lt.u64 	%p3122, %rd6370, %rd6354;
	add.s64 	%rd6371, %rd6370, %rd6369;
	setp.lt.u64 	%p3123, %rd6371, %rd6370;
	or.pred  	%p3124, %p3122, %p3123;
	selp.u64 	%rd6372, 1, 0, %p3124;
	add.s64 	%rd6373, %rd6353, %rd6358;
	add.s64 	%rd6374, %rd6373, %rd6372;
	shl.b64 	%rd6375, %rd6365, 32;
	mov.b64 	{%r403, %r404}, %rd6365;
	mov.b64 	{%r405, %r406}, %rd6368;
	mov.b64 	%rd6376, {%r404, %r405};
	mov.b64 	{%r407, %r408}, %rd6371;
	mov.b64 	%rd6377, {%r406, %r407};
	mov.b64 	{%r409, %r410}, %rd6374;
	mov.b64 	%rd6378, {%r408, %r409};
	shr.u64 	%rd6379, %rd6374, 32;
	mul.lo.s64 	%rd6380, %rd6365, 977;
	mov.b64 	%rd6381, 977;
	mul.hi.u64 	%rd6382, %rd6365, %rd6381;
	mul.lo.s64 	%rd6383, %rd6368, 977;
	mul.hi.u64 	%rd6384, %rd6368, %rd6381;
	add.s64 	%rd6385, %rd6383, %rd6382;
	setp.lt.u64 	%p3125, %rd6385, %rd6383;
	selp.u64 	%rd6386, 1, 0, %p3125;
	add.s64 	%rd6387, %rd6384, %rd6386;
	mul.lo.s64 	%rd6388, %rd6371, 977;
	mul.hi.u64 	%rd6389, %rd6371, %rd6381;
	add.s64 	%rd6390, %rd6388, %rd6387;
	setp.lt.u64 	%p3126, %rd6390, %rd6388;
	selp.u64 	%rd6391, 1, 0, %p3126;
	add.s64 	%rd6392, %rd6389, %rd6391;
	mul.lo.s64 	%rd6393, %rd6374, 977;
	mul.hi.u64 	%rd6394, %rd6374, %rd6381;
	add.s64 	%rd6395, %rd6393, %rd6392;
	setp.lt.u64 	%p3127, %rd6395, %rd6393;
	selp.u64 	%rd6396, 1, 0, %p3127;
	add.s64 	%rd6397, %rd6394, %rd6396;
	add.s64 	%rd10223, %rd6380, %rd6375;
	setp.lt.u64 	%p3128, %rd10223, %rd6380;
	selp.u64 	%rd6398, 1, 0, %p3128;
	add.s64 	%rd6399, %rd6385, %rd6376;
	setp.lt.u64 	%p3129, %rd6399, %rd6385;
	add.s64 	%rd10224, %rd6399, %rd6398;
	setp.lt.u64 	%p3130, %rd10224, %rd6399;
	or.pred  	%p3131, %p3129, %p3130;
	selp.u64 	%rd6400, 1, 0, %p3131;
	add.s64 	%rd6401, %rd6390, %rd6377;
	setp.lt.u64 	%p3132, %rd6401, %rd6390;
	add.s64 	%rd10225, %rd6401, %rd6400;
	setp.lt.u64 	%p3133, %rd10225, %rd6401;
	or.pred  	%p3134, %p3132, %p3133;
	selp.u64 	%rd6402, 1, 0, %p3134;
	add.s64 	%rd6403, %rd6395, %rd6378;
	setp.lt.u64 	%p3135, %rd6403, %rd6395;
	add.s64 	%rd10226, %rd6403, %rd6402;
	setp.lt.u64 	%p3136, %rd10226, %rd6403;
	or.pred  	%p3137, %p3135, %p3136;
	selp.u64 	%rd6404, 1, 0, %p3137;
	add.s64 	%rd6405, %rd6397, %rd6379;
	add.s64 	%rd1253, %rd6405, %rd6404;
	setp.eq.s64 	%p3138, %rd1253, 0;
	mov.b64 	%rd10227, 0;
	@%p3138 bra 	$L__BB2_657;
	shl.b64 	%rd6406, %rd1253, 32;
	shr.u64 	%rd6407, %rd1253, 32;
	mov.b64 	%rd6408, 977;
	mul.hi.u64 	%rd6409, %rd1253, %rd6408;
	mad.lo.s64 	%rd6410, %rd1253, 977, %rd6406;
	setp.lt.u64 	%p3139, %rd6410, %rd6406;
	selp.u64 	%rd6411, 1, 0, %p3139;
	add.s64 	%rd10223, %rd6410, %rd10223;
	setp.lt.u64 	%p3140, %rd10223, %rd6410;
	selp.u64 	%rd6412, 1, 0, %p3140;
	add.s64 	%rd6413, %rd6412, %rd6411;
	add.s64 	%rd6414, %rd6407, %rd6409;
	setp.lt.u64 	%p3141, %rd6414, %rd6407;
	selp.u64 	%rd6415, 1, 0, %p3141;
	add.s64 	%rd6416, %rd10224, %rd6414;
	add.s64 	%rd6417, %rd6416, %rd6413;
	setp.lt.u64 	%p3142, %rd6417, %rd10224;
	not.b64 	%rd6418, %rd6414;
	setp.gt.u64 	%p3143, %rd6413, %rd6418;
	or.pred  	%p3144, %p3143, %p3142;
	selp.u64 	%rd6419, 1, 0, %p3144;
	add.s64 	%rd6420, %rd10225, %rd6415;
	add.s64 	%rd1256, %rd6420, %rd6419;
	setp.lt.u64 	%p3145, %rd1256, %rd10225;
	selp.u64 	%rd6421, 1, 0, %p3145;
	add.s64 	%rd1257, %rd10226, %rd6421;
	setp.lt.u64 	%p3146, %rd1257, %rd10226;
	selp.u64 	%rd10227, 1, 0, %p3146;
	mov.u64 	%rd10224, %rd6417;
	mov.u64 	%rd10225, %rd1256;
	mov.u64 	%rd10226, %rd1257;
$L__BB2_657:
	mad.lo.s64 	%rd10228, %rd10355, %rd10355, %rd10223;
	setp.lt.u64 	%p3147, %rd10228, %rd10223;
	selp.u64 	%rd6422, 1, 0, %p3147;
	add.s64 	%rd6423, %rd10224, %rd1246;
	setp.lt.u64 	%p3148, %rd6423, %rd10224;
	add.s64 	%rd10229, %rd6423, %rd6422;
	setp.lt.u64 	%p3149, %rd10229, %rd6423;
	or.pred  	%p3150, %p3148, %p3149;
	selp.u64 	%rd6424, 1, 0, %p3150;
	add.s64 	%rd6425, %rd10225, %rd1247;
	setp.lt.u64 	%p3151, %rd6425, %rd10225;
	add.s64 	%rd10230, %rd6425, %rd6424;
	setp.lt.u64 	%p3152, %rd10230, %rd6425;
	or.pred  	%p3153, %p3151, %p3152;
	selp.u64 	%rd6426, 1, 0, %p3153;
	add.s64 	%rd6427, %rd10226, %rd1248;
	setp.lt.u64 	%p3154, %rd6427, %rd10226;
	add.s64 	%rd10231, %rd6427, %rd6426;
	setp.lt.u64 	%p3155, %rd10231, %rd6427;
	or.pred  	%p3156, %p3154, %p3155;
	selp.u64 	%rd6429, 1, 0, %p3156;
	add.s64 	%rd1268, %rd10227, %rd6429;
	setp.ne.s64 	%p3157, %rd1268, 0;
	setp.gt.u64 	%p3158, %rd10231, %rd1230;
	or.pred  	%p3159, %p3157, %p3158;
	@%p3159 bra 	$L__BB2_663;
	setp.lt.u64 	%p3160, %rd10231, %rd1230;
	@%p3160 bra 	$L__BB2_676;
	setp.gt.u64 	%p3161, %rd10230, %rd1231;
	@%p3161 bra 	$L__BB2_663;
	setp.lt.u64 	%p3162, %rd10230, %rd1231;
	@%p3162 bra 	$L__BB2_676;
	setp.gt.u64 	%p3163, %rd10229, %rd1232;
	@%p3163 bra 	$L__BB2_663;
	setp.lt.u64 	%p3164, %rd10229, %rd1232;
	setp.lt.u64 	%p3165, %rd10228, %rd1233;
	or.pred  	%p3166, %p3164, %p3165;
	@%p3166 bra 	$L__BB2_676;
$L__BB2_663:
	sub.s64 	%rd1269, %rd10228, %rd1233;
	setp.lt.u64 	%p3167, %rd10228, %rd1233;
	selp.u64 	%rd6430, 1, 0, %p3167;
	sub.s64 	%rd6431, %rd10229, %rd1232;
	setp.lt.u64 	%p3168, %rd10229, %rd1232;
	selp.s64 	%rd6432, -1, 0, %p3167;
	add.s64 	%rd10229, %rd6431, %rd6432;
	setp.lt.u64 	%p3169, %rd6431, %rd6430;
	or.pred  	%p3170, %p3168, %p3169;
	selp.u64 	%rd6433, 1, 0, %p3170;
	sub.s64 	%rd6434, %rd10230, %rd1231;
	setp.lt.u64 	%p3171, %rd10230, %rd1231;
	selp.s64 	%rd6435, -1, 0, %p3170;
	add.s64 	%rd10230, %rd6434, %rd6435;
	setp.lt.u64 	%p3172, %rd6434, %rd6433;
	or.pred  	%p3173, %p3171, %p3172;
	selp.u64 	%rd6436, 1, 0, %p3173;
	sub.s64 	%rd6437, %rd10231, %rd1230;
	setp.lt.u64 	%p3174, %rd10231, %rd1230;
	selp.s64 	%rd6438, -1, 0, %p3173;
	add.s64 	%rd10231, %rd6437, %rd6438;
	setp.lt.u64 	%p3175, %rd6437, %rd6436;
	or.pred  	%p3176, %p3174, %p3175;
	selp.s64 	%rd6439, -1, 0, %p3176;
	add.s64 	%rd1273, %rd1268, %rd6439;
	setp.ne.s64 	%p3177, %rd1273, 0;
	setp.gt.u64 	%p3178, %rd10231, %rd1230;
	or.pred  	%p3179, %p3177, %p3178;
	@%p3179 bra 	$L__BB2_669;
	setp.lt.u64 	%p3180, %rd10231, %rd1230;
	mov.u64 	%rd10228, %rd1269;
	@%p3180 bra 	$L__BB2_676;
	setp.gt.u64 	%p3181, %rd10230, %rd1231;
	@%p3181 bra 	$L__BB2_669;
	setp.lt.u64 	%p3182, %rd10230, %rd1231;
	mov.u64 	%rd10228, %rd1269;
	@%p3182 bra 	$L__BB2_676;
	setp.gt.u64 	%p3183, %rd10229, %rd1232;
	@%p3183 bra 	$L__BB2_669;
	setp.lt.u64 	%p3184, %rd10229, %rd1232;
	setp.lt.u64 	%p3185, %rd1269, %rd1233;
	or.pred  	%p3186, %p3184, %p3185;
	mov.u64 	%rd10228, %rd1269;
	@%p3186 bra 	$L__BB2_676;
$L__BB2_669:
	sub.s64 	%rd1274, %rd1269, %rd1233;
	setp.lt.u64 	%p3187, %rd1269, %rd1233;
	selp.u64 	%rd6440, 1, 0, %p3187;
	sub.s64 	%rd6441, %rd10229, %rd1232;
	setp.lt.u64 	%p3188, %rd10229, %rd1232;
	selp.s64 	%rd6442, -1, 0, %p3187;
	add.s64 	%rd10229, %rd6441, %rd6442;
	setp.lt.u64 	%p3189, %rd6441, %rd6440;
	or.pred  	%p3190, %p3188, %p3189;
	selp.u64 	%rd6443, 1, 0, %p3190;
	sub.s64 	%rd6444, %rd10230, %rd1231;
	setp.lt.u64 	%p3191, %rd10230, %rd1231;
	selp.s64 	%rd6445, -1, 0, %p3190;
	add.s64 	%rd10230, %rd6444, %rd6445;
	setp.lt.u64 	%p3192, %rd6444, %rd6443;
	or.pred  	%p3193, %p3191, %p3192;
	selp.u64 	%rd6446, 1, 0, %p3193;
	sub.s64 	%rd6447, %rd10231, %rd1230;
	setp.lt.u64 	%p3194, %rd10231, %rd1230;
	selp.s64 	%rd6448, -1, 0, %p3193;
	add.s64 	%rd10231, %rd6447, %rd6448;
	setp.lt.u64 	%p3195, %rd6447, %rd6446;
	or.pred  	%p3196, %p3194, %p3195;
	selp.u64 	%rd6449, 1, 0, %p3196;
	setp.ne.s64 	%p3197, %rd1273, %rd6449;
	setp.gt.u64 	%p3198, %rd10231, %rd1230;
	or.pred  	%p3199, %p3197, %p3198;
	@%p3199 bra 	$L__BB2_675;
	setp.lt.u64 	%p3200, %rd10231, %rd1230;
	mov.u64 	%rd10228, %rd1274;
	@%p3200 bra 	$L__BB2_676;
	setp.gt.u64 	%p3201, %rd10230, %rd1231;
	@%p3201 bra 	$L__BB2_675;
	setp.lt.u64 	%p3202, %rd10230, %rd1231;
	mov.u64 	%rd10228, %rd1274;
	@%p3202 bra 	$L__BB2_676;
	setp.gt.u64 	%p3203, %rd10229, %rd1232;
	@%p3203 bra 	$L__BB2_675;
	setp.lt.u64 	%p3204, %rd10229, %rd1232;
	setp.lt.u64 	%p3205, %rd1274, %rd1233;
	or.pred  	%p3206, %p3204, %p3205;
	mov.u64 	%rd10228, %rd1274;
	@%p3206 bra 	$L__BB2_676;
$L__BB2_675:
	sub.s64 	%rd10228, %rd1274, %rd1233;
	setp.lt.u64 	%p3207, %rd1274, %rd1233;
	selp.u64 	%rd6450, 1, 0, %p3207;
	sub.s64 	%rd6451, %rd10229, %rd1232;
	setp.lt.u64 	%p3208, %rd10229, %rd1232;
	selp.s64 	%rd6452, -1, 0, %p3207;
	add.s64 	%rd10229, %rd6451, %rd6452;
	setp.lt.u64 	%p3209, %rd6451, %rd6450;
	or.pred  	%p3210, %p3208, %p3209;
	selp.u64 	%rd6453, 1, 0, %p3210;
	sub.s64 	%rd6454, %rd10230, %rd1231;
	setp.lt.u64 	%p3211, %rd10230, %rd1231;
	selp.s64 	%rd6455, -1, 0, %p3210;
	add.s64 	%rd10230, %rd6454, %rd6455;
	setp.lt.u64 	%p3212, %rd6454, %rd6453;
	or.pred  	%p3213, %p3211, %p3212;
	selp.s64 	%rd6456, -1, 0, %p3213;
	sub.s64 	%rd6457, %rd10231, %rd1230;
	add.s64 	%rd10231, %rd6457, %rd6456;
$L__BB2_676:
	mul.hi.u64 	%rd6459, %rd10228, %rd10355;
	mul.lo.s64 	%rd6460, %rd10356, %rd10228;
	mul.hi.u64 	%rd6461, %rd10228, %rd10356;
	add.s64 	%rd6462, %rd6460, %rd6459;
	setp.lt.u64 	%p3214, %rd6462, %rd6460;
	selp.u64 	%rd6463, 1, 0, %p3214;
	add.s64 	%rd6464, %rd6461, %rd6463;
	mul.lo.s64 	%rd6465, %rd10357, %rd10228;
	mul.hi.u64 	%rd6466, %rd10228, %rd10357;
	add.s64 	%rd6467, %rd6465, %rd6464;
	setp.lt.u64 	%p3215, %rd6467, %rd6465;
	selp.u64 	%rd6468, 1, 0, %p3215;
	add.s64 	%rd6469, %rd6466, %rd6468;
	mul.lo.s64 	%rd6470, %rd10358, %rd10228;
	mul.hi.u64 	%rd6471, %rd10228, %rd10358;
	add.s64 	%rd6472, %rd6470, %rd6469;
	setp.lt.u64 	%p3216, %rd6472, %rd6470;
	selp.u64 	%rd6473, 1, 0, %p3216;
	add.s64 	%rd6474, %rd6471, %rd6473;
	mul.hi.u64 	%rd6475, %rd10229, %rd10355;
	mad.lo.s64 	%rd1286, %rd10355, %rd10229, %rd6462;
	setp.lt.u64 	%p3217, %rd1286, %rd6462;
	selp.u64 	%rd6476, 1, 0, %p3217;
	add.s64 	%rd6477, %rd6475, %rd6476;
	mul.hi.u64 	%rd6478, %rd10229, %rd10356;
	mad.lo.s64 	%rd6479, %rd10356, %rd10229, %rd6467;
	setp.lt.u64 	%p3218, %rd6479, %rd6467;
	selp.u64 	%rd6480, 1, 0, %p3218;
	add.s64 	%rd6481, %rd6479, %rd6477;
	setp.lt.u64 	%p3219, %rd6481, %rd6479;
	selp.u64 	%rd6482, 1, 0, %p3219;
	add.s64 	%rd6483, %rd6478, %rd6480;
	add.s64 	%rd6484, %rd6483, %rd6482;
	mul.hi.u64 	%rd6485, %rd10229, %rd10357;
	mad.lo.s64 	%rd6486, %rd10357, %rd10229, %rd6472;
	setp.lt.u64 	%p3220, %rd6486, %rd6472;
	selp.u64 	%rd6487, 1, 0, %p3220;
	add.s64 	%rd6488, %rd6486, %rd6484;
	setp.lt.u64 	%p3221, %rd6488, %rd6486;
	selp.u64 	%rd6489, 1, 0, %p3221;
	add.s64 	%rd6490, %rd6485, %rd6487;
	add.s64 	%rd6491, %rd6490, %rd6489;
	mul.hi.u64 	%rd6492, %rd10229, %rd10358;
	mad.lo.s64 	%rd6493, %rd10358, %rd10229, %rd6474;
	setp.lt.u64 	%p3222, %rd6493, %rd6474;
	selp.u64 	%rd6494, 1, 0, %p3222;
	add.s64 	%rd6495, %rd6493, %rd6491;
	setp.lt.u64 	%p3223, %rd6495, %rd6493;
	selp.u64 	%rd6496, 1, 0, %p3223;
	add.s64 	%rd6497, %rd6492, %rd6494;
	add.s64 	%rd6498, %rd6497, %rd6496;
	mul.hi.u64 	%rd6499, %rd10230, %rd10355;
	mad.lo.s64 	%rd1287, %rd10355, %rd10230, %rd6481;
	setp.lt.u64 	%p3224, %rd1287, %rd6481;
	selp.u64 	%rd6500, 1, 0, %p3224;
	add.s64 	%rd6501, %rd6499, %rd6500;
	mul.hi.u64 	%rd6502, %rd10230, %rd10356;
	mad.lo.s64 	%rd6503, %rd10356, %rd10230, %rd6488;
	setp.lt.u64 	%p3225, %rd6503, %rd6488;
	selp.u64 	%rd6504, 1, 0, %p3225;
	add.s64 	%rd6505, %rd6503, %rd6501;
	setp.lt.u64 	%p3226, %rd6505, %rd6503;
	selp.u64 	%rd6506, 1, 0, %p3226;
	add.s64 	%rd6507, %rd6502, %rd6504;
	add.s64 	%rd6508, %rd6507, %rd6506;
	mul.hi.u64 	%rd6509, %rd10230, %rd10357;
	mad.lo.s64 	%rd6510, %rd10357, %rd10230, %rd6495;
	setp.lt.u64 	%p3227, %rd6510, %rd6495;
	selp.u64 	%rd6511, 1, 0, %p3227;
	add.s64 	%rd6512, %rd6510, %rd6508;
	setp.lt.u64 	%p3228, %rd6512, %rd6510;
	selp.u64 	%rd6513, 1, 0, %p3228;
	add.s64 	%rd6514, %rd6509, %rd6511;
	add.s64 	%rd6515, %rd6514, %rd6513;
	mul.hi.u64 	%rd6516, %rd10230, %rd10358;
	mad.lo.s64 	%rd6517, %rd10358, %rd10230, %rd6498;
	setp.lt.u64 	%p3229, %rd6517, %rd6498;
	selp.u64 	%rd6518, 1, 0, %p3229;
	add.s64 	%rd6519, %rd6517, %rd6515;
	setp.lt.u64 	%p3230, %rd6519, %rd6517;
	selp.u64 	%rd6520, 1, 0, %p3230;
	add.s64 	%rd6521, %rd6516, %rd6518;
	add.s64 	%rd6522, %rd6521, %rd6520;
	mul.hi.u64 	%rd6523, %rd10231, %rd10355;
	mad.lo.s64 	%rd1288, %rd10355, %rd10231, %rd6505;
	setp.lt.u64 	%p3231, %rd1288, %rd6505;
	selp.u64 	%rd6524, 1, 0, %p3231;
	add.s64 	%rd6525, %rd6523, %rd6524;
	mul.hi.u64 	%rd6526, %rd10231, %rd10356;
	mad.lo.s64 	%rd6527, %rd10356, %rd10231, %rd6512;
	setp.lt.u64 	%p3232, %rd6527, %rd6512;
	selp.u64 	%rd6528, 1, 0, %p3232;
	add.s64 	%rd6529, %rd6527, %rd6525;
	setp.lt.u64 	%p3233, %rd6529, %rd6527;
	selp.u64 	%rd6530, 1, 0, %p3233;
	add.s64 	%rd6531, %rd6526, %rd6528;
	add.s64 	%rd6532, %rd6531, %rd6530;
	mul.hi.u64 	%rd6533, %rd10231, %rd10357;
	mad.lo.s64 	%rd6534, %rd10357, %rd10231, %rd6519;
	setp.lt.u64 	%p3234, %rd6534, %rd6519;
	selp.u64 	%rd6535, 1, 0, %p3234;
	add.s64 	%rd6536, %rd6534, %rd6532;
	setp.lt.u64 	%p3235, %rd6536, %rd6534;
	selp.u64 	%rd6537, 1, 0, %p3235;
	add.s64 	%rd6538, %rd6533, %rd6535;
	add.s64 	%rd6539, %rd6538, %rd6537;
	mul.hi.u64 	%rd6540, %rd10231, %rd10358;
	mad.lo.s64 	%rd6541, %rd10358, %rd10231, %rd6522;
	setp.lt.u64 	%p3236, %rd6541, %rd6522;
	selp.u64 	%rd6542, 1, 0, %p3236;
	add.s64 	%rd6543, %rd6541, %rd6539;
	setp.lt.u64 	%p3237, %rd6543, %rd6541;
	selp.u64 	%rd6544, 1, 0, %p3237;
	add.s64 	%rd6545, %rd6540, %rd6542;
	add.s64 	%rd6546, %rd6545, %rd6544;
	shl.b64 	%rd6547, %rd6529, 32;
	mov.b64 	{%r411, %r412}, %rd6529;
	mov.b64 	{%r413, %r414}, %rd6536;
	mov.b64 	%rd6548, {%r412, %r413};
	mov.b64 	{%r415, %r416}, %rd6543;
	mov.b64 	%rd6549, {%r414, %r415};
	mov.b64 	{%r417, %r418}, %rd6546;
	mov.b64 	%rd6550, {%r416, %r417};
	shr.u64 	%rd6551, %rd6546, 32;
	mul.lo.s64 	%rd6552, %rd6529, 977;
	mov.b64 	%rd6553, 977;
	mul.hi.u64 	%rd6554, %rd6529, %rd6553;
	mul.lo.s64 	%rd6555, %rd6536, 977;
	mul.hi.u64 	%rd6556, %rd6536, %rd6553;
	add.s64 	%rd6557, %rd6555, %rd6554;
	setp.lt.u64 	%p3238, %rd6557, %rd6555;
	selp.u64 	%rd6558, 1, 0, %p3238;
	add.s64 	%rd6559, %rd6556, %rd6558;
	mul.lo.s64 	%rd6560, %rd6543, 977;
	mul.hi.u64 	%rd6561, %rd6543, %rd6553;
	add.s64 	%rd6562, %rd6560, %rd6559;
	setp.lt.u64 	%p3239, %rd6562, %rd6560;
	selp.u64 	%rd6563, 1, 0, %p3239;
	add.s64 	%rd6564, %rd6561, %rd6563;
	mul.lo.s64 	%rd6565, %rd6546, 977;
	mul.hi.u64 	%rd6566, %rd6546, %rd6553;
	add.s64 	%rd6567, %rd6565, %rd6564;
	setp.lt.u64 	%p3240, %rd6567, %rd6565;
	selp.u64 	%rd6568, 1, 0, %p3240;
	add.s64 	%rd6569, %rd6566, %rd6568;
	add.s64 	%rd10232, %rd6552, %rd6547;
	setp.lt.u64 	%p3241, %rd10232, %rd6552;
	selp.u64 	%rd6570, 1, 0, %p3241;
	add.s64 	%rd6571, %rd6557, %rd6548;
	setp.lt.u64 	%p3242, %rd6571, %rd6557;
	add.s64 	%rd10233, %rd6571, %rd6570;
	setp.lt.u64 	%p3243, %rd10233, %rd6571;
	or.pred  	%p3244, %p3242, %p3243;
	selp.u64 	%rd6572, 1, 0, %p3244;
	add.s64 	%rd6573, %rd6562, %rd6549;
	setp.lt.u64 	%p3245, %rd6573, %rd6562;
	add.s64 	%rd10234, %rd6573, %rd6572;
	setp.lt.u64 	%p3246, %rd10234, %rd6573;
	or.pred  	%p3247, %p3245, %p3246;
	selp.u64 	%rd6574, 1, 0, %p3247;
	add.s64 	%rd6575, %rd6567, %rd6550;
	setp.lt.u64 	%p3248, %rd6575, %rd6567;
	add.s64 	%rd10235, %rd6575, %rd6574;
	setp.lt.u64 	%p3249, %rd10235, %rd6575;
	or.pred  	%p3250, %p3248, %p3249;
	selp.u64 	%rd6576, 1, 0, %p3250;
	add.s64 	%rd6577, %rd6569, %rd6551;
	add.s64 	%rd1293, %rd6577, %rd6576;
	setp.eq.s64 	%p3251, %rd1293, 0;
	mov.b64 	%rd10236, 0;
	@%p3251 bra 	$L__BB2_678;
	shl.b64 	%rd6578, %rd1293, 32;
	shr.u64 	%rd6579, %rd1293, 32;
	mov.b64 	%rd6580, 977;
	mul.hi.u64 	%rd6581, %rd1293, %rd6580;
	mad.lo.s64 	%rd6582, %rd1293, 977, %rd6578;
	setp.lt.u64 	%p3252, %rd6582, %rd6578;
	selp.u64 	%rd6583, 1, 0, %p3252;
	add.s64 	%rd10232, %rd6582, %rd10232;
	setp.lt.u64 	%p3253, %rd10232, %rd6582;
	selp.u64 	%rd6584, 1, 0, %p3253;
	add.s64 	%rd6585, %rd6584, %rd6583;
	add.s64 	%rd6586, %rd6579, %rd6581;
	setp.lt.u64 	%p3254, %rd6586, %rd6579;
	selp.u64 	%rd6587, 1, 0, %p3254;
	add.s64 	%rd6588, %rd10233, %rd6586;
	add.s64 	%rd6589, %rd6588, %rd6585;
	setp.lt.u64 	%p3255, %rd6589, %rd10233;
	not.b64 	%rd6590, %rd6586;
	setp.gt.u64 	%p3256, %rd6585, %rd6590;
	or.pred  	%p3257, %p3256, %p3255;
	selp.u64 	%rd6591, 1, 0, %p3257;
	add.s64 	%rd6592, %rd10234, %rd6587;
	add.s64 	%rd1296, %rd6592, %rd6591;
	setp.lt.u64 	%p3258, %rd1296, %rd10234;
	selp.u64 	%rd6593, 1, 0, %p3258;
	add.s64 	%rd1297, %rd10235, %rd6593;
	setp.lt.u64 	%p3259, %rd1297, %rd10235;
	selp.u64 	%rd10236, 1, 0, %p3259;
	mov.u64 	%rd10233, %rd6589;
	mov.u64 	%rd10234, %rd1296;
	mov.u64 	%rd10235, %rd1297;
$L__BB2_678:
	mad.lo.s64 	%rd10237, %rd10355, %rd10228, %rd10232;
	setp.lt.u64 	%p3260, %rd10237, %rd10232;
	selp.u64 	%rd6594, 1, 0, %p3260;
	add.s64 	%rd6595, %rd10233, %rd1286;
	setp.lt.u64 	%p3261, %rd6595, %rd10233;
	add.s64 	%rd10238, %rd6595, %rd6594;
	setp.lt.u64 	%p3262, %rd10238, %rd6595;
	or.pred  	%p3263, %p3261, %p3262;
	selp.u64 	%rd6596, 1, 0, %p3263;
	add.s64 	%rd6597, %rd10234, %rd1287;
	setp.lt.u64 	%p3264, %rd6597, %rd10234;
	add.s64 	%rd10239, %rd6597, %rd6596;
	setp.lt.u64 	%p3265, %rd10239, %rd6597;
	or.pred  	%p3266, %p3264, %p3265;
	selp.u64 	%rd6598, 1, 0, %p3266;
	add.s64 	%rd6599, %rd10235, %rd1288;
	setp.lt.u64 	%p3267, %rd6599, %rd10235;
	add.s64 	%rd10240, %rd6599, %rd6598;
	setp.lt.u64 	%p3268, %rd10240, %rd6599;
	or.pred  	%p3269, %p3267, %p3268;
	selp.u64 	%rd6601, 1, 0, %p3269;
	add.s64 	%rd1308, %rd10236, %rd6601;
	setp.ne.s64 	%p3270, %rd1308, 0;
	setp.gt.u64 	%p3271, %rd10240, %rd1230;
	or.pred  	%p3272, %p3270, %p3271;
	@%p3272 bra 	$L__BB2_684;
	setp.lt.u64 	%p3273, %rd10240, %rd1230;
	@%p3273 bra 	$L__BB2_697;
	setp.gt.u64 	%p3274, %rd10239, %rd1231;
	@%p3274 bra 	$L__BB2_684;
	setp.lt.u64 	%p3275, %rd10239, %rd1231;
	@%p3275 bra 	$L__BB2_697;
	setp.gt.u64 	%p3276, %rd10238, %rd1232;
	@%p3276 bra 	$L__BB2_684;
	setp.lt.u64 	%p3277, %rd10238, %rd1232;
	setp.lt.u64 	%p3278, %rd10237, %rd1233;
	or.pred  	%p3279, %p3277, %p3278;
	@%p3279 bra 	$L__BB2_697;
$L__BB2_684:
	sub.s64 	%rd1309, %rd10237, %rd1233;
	setp.lt.u64 	%p3280, %rd10237, %rd1233;
	selp.u64 	%rd6602, 1, 0, %p3280;
	sub.s64 	%rd6603, %rd10238, %rd1232;
	setp.lt.u64 	%p3281, %rd10238, %rd1232;
	selp.s64 	%rd6604, -1, 0, %p3280;
	add.s64 	%rd10238, %rd6603, %rd6604;
	setp.lt.u64 	%p3282, %rd6603, %rd6602;
	or.pred  	%p3283, %p3281, %p3282;
	selp.u64 	%rd6605, 1, 0, %p3283;
	sub.s64 	%rd6606, %rd10239, %rd1231;
	setp.lt.u64 	%p3284, %rd10239, %rd1231;
	selp.s64 	%rd6607, -1, 0, %p3283;
	add.s64 	%rd10239, %rd6606, %rd6607;
	setp.lt.u64 	%p3285, %rd6606, %rd6605;
	or.pred  	%p3286, %p3284, %p3285;
	selp.u64 	%rd6608, 1, 0, %p3286;
	sub.s64 	%rd6609, %rd10240, %rd1230;
	setp.lt.u64 	%p3287, %rd10240, %rd1230;
	selp.s64 	%rd6610, -1, 0, %p3286;
	add.s64 	%rd10240, %rd6609, %rd6610;
	setp.lt.u64 	%p3288, %rd6609, %rd6608;
	or.pred  	%p3289, %p3287, %p3288;
	selp.s64 	%rd6611, -1, 0, %p3289;
	add.s64 	%rd1313, %rd1308, %rd6611;
	setp.ne.s64 	%p3290, %rd1313, 0;
	setp.gt.u64 	%p3291, %rd10240, %rd1230;
	or.pred  	%p3292, %p3290, %p3291;
	@%p3292 bra 	$L__BB2_690;
	setp.lt.u64 	%p3293, %rd10240, %rd1230;
	mov.u64 	%rd10237, %rd1309;
	@%p3293 bra 	$L__BB2_697;
	setp.gt.u64 	%p3294, %rd10239, %rd1231;
	@%p3294 bra 	$L__BB2_690;
	setp.lt.u64 	%p3295, %rd10239, %rd1231;
	mov.u64 	%rd10237, %rd1309;
	@%p3295 bra 	$L__BB2_697;
	setp.gt.u64 	%p3296, %rd10238, %rd1232;
	@%p3296 bra 	$L__BB2_690;
	setp.lt.u64 	%p3297, %rd10238, %rd1232;
	setp.lt.u64 	%p3298, %rd1309, %rd1233;
	or.pred  	%p3299, %p3297, %p3298;
	mov.u64 	%rd10237, %rd1309;
	@%p3299 bra 	$L__BB2_697;
$L__BB2_690:
	sub.s64 	%rd1314, %rd1309, %rd1233;
	setp.lt.u64 	%p3300, %rd1309, %rd1233;
	selp.u64 	%rd6612, 1, 0, %p3300;
	sub.s64 	%rd6613, %rd10238, %rd1232;
	setp.lt.u64 	%p3301, %rd10238, %rd1232;
	selp.s64 	%rd6614, -1, 0, %p3300;
	add.s64 	%rd10238, %rd6613, %rd6614;
	setp.lt.u64 	%p3302, %rd6613, %rd6612;
	or.pred  	%p3303, %p3301, %p3302;
	selp.u64 	%rd6615, 1, 0, %p3303;
	sub.s64 	%rd6616, %rd10239, %rd1231;
	setp.lt.u64 	%p3304, %rd10239, %rd1231;
	selp.s64 	%rd6617, -1, 0, %p3303;
	add.s64 	%rd10239, %rd6616, %rd6617;
	setp.lt.u64 	%p3305, %rd6616, %rd6615;
	or.pred  	%p3306, %p3304, %p3305;
	selp.u64 	%rd6618, 1, 0, %p3306;
	sub.s64 	%rd6619, %rd10240, %rd1230;
	setp.lt.u64 	%p3307, %rd10240, %rd1230;
	selp.s64 	%rd6620, -1, 0, %p3306;
	add.s64 	%rd10240, %rd6619, %rd6620;
	setp.lt.u64 	%p3308, %rd6619, %rd6618;
	or.pred  	%p3309, %p3307, %p3308;
	selp.u64 	%rd6621, 1, 0, %p3309;
	setp.ne.s64 	%p3310, %rd1313, %rd6621;
	setp.gt.u64 	%p3311, %rd10240, %rd1230;
	or.pred  	%p3312, %p3310, %p3311;
	@%p3312 bra 	$L__BB2_696;
	setp.lt.u64 	%p3313, %rd10240, %rd1230;
	mov.u64 	%rd10237, %rd1314;
	@%p3313 bra 	$L__BB2_697;
	setp.gt.u64 	%p3314, %rd10239, %rd1231;
	@%p3314 bra 	$L__BB2_696;
	setp.lt.u64 	%p3315, %rd10239, %rd1231;
	mov.u64 	%rd10237, %rd1314;
	@%p3315 bra 	$L__BB2_697;
	setp.gt.u64 	%p3316, %rd10238, %rd1232;
	@%p3316 bra 	$L__BB2_696;
	setp.lt.u64 	%p3317, %rd10238, %rd1232;
	setp.lt.u64 	%p3318, %rd1314, %rd1233;
	or.pred  	%p3319, %p3317, %p3318;
	mov.u64 	%rd10237, %rd1314;
	@%p3319 bra 	$L__BB2_697;
$L__BB2_696:
	sub.s64 	%rd10237, %rd1314, %rd1233;
	setp.lt.u64 	%p3320, %rd1314, %rd1233;
	selp.u64 	%rd6622, 1, 0, %p3320;
	sub.s64 	%rd6623, %rd10238, %rd1232;
	setp.lt.u64 	%p3321, %rd10238, %rd1232;
	selp.s64 	%rd6624, -1, 0, %p3320;
	add.s64 	%rd10238, %rd6623, %rd6624;
	setp.lt.u64 	%p3322, %rd6623, %rd6622;
	or.pred  	%p3323, %p3321, %p3322;
	selp.u64 	%rd6625, 1, 0, %p3323;
	sub.s64 	%rd6626, %rd10239, %rd1231;
	setp.lt.u64 	%p3324, %rd10239, %rd1231;
	selp.s64 	%rd6627, -1, 0, %p3323;
	add.s64 	%rd10239, %rd6626, %rd6627;
	setp.lt.u64 	%p3325, %rd6626, %rd6625;
	or.pred  	%p3326, %p3324, %p3325;
	selp.s64 	%rd6628, -1, 0, %p3326;
	sub.s64 	%rd6629, %rd10240, %rd1230;
	add.s64 	%rd10240, %rd6629, %rd6628;
$L__BB2_697:
	mul.hi.u64 	%rd6631, %rd1326, %rd10228;
	mul.lo.s64 	%rd6632, %rd10229, %rd1326;
	mul.hi.u64 	%rd6633, %rd1326, %rd10229;
	add.s64 	%rd6634, %rd6632, %rd6631;
	setp.lt.u64 	%p3327, %rd6634, %rd6632;
	selp.u64 	%rd6635, 1, 0, %p3327;
	add.s64 	%rd6636, %rd6633, %rd6635;
	mul.lo.s64 	%rd6637, %rd10230, %rd1326;
	mul.hi.u64 	%rd6638, %rd1326, %rd10230;
	add.s64 	%rd6639, %rd6637, %rd6636;
	setp.lt.u64 	%p3328, %rd6639, %rd6637;
	selp.u64 	%rd6640, 1, 0, %p3328;
	add.s64 	%rd6641, %rd6638, %rd6640;
	mul.lo.s64 	%rd6642, %rd10231, %rd1326;
	mul.hi.u64 	%rd6643, %rd1326, %rd10231;
	add.s64 	%rd6644, %rd6642, %rd6641;
	setp.lt.u64 	%p3329, %rd6644, %rd6642;
	selp.u64 	%rd6645, 1, 0, %p3329;
	add.s64 	%rd6646, %rd6643, %rd6645;
	mul.hi.u64 	%rd6648, %rd6647, %rd10228;
	mad.lo.s64 	%rd1327, %rd10228, %rd6647, %rd6634;
	setp.lt.u64 	%p3330, %rd1327, %rd6634;
	selp.u64 	%rd6649, 1, 0, %p3330;
	add.s64 	%rd6650, %rd6648, %rd6649;
	mul.hi.u64 	%rd6651, %rd6647, %rd10229;
	mad.lo.s64 	%rd6652, %rd10229, %rd6647, %rd6639;
	setp.lt.u64 	%p3331, %rd6652, %rd6639;
	selp.u64 	%rd6653, 1, 0, %p3331;
	add.s64 	%rd6654, %rd6652, %rd6650;
	setp.lt.u64 	%p3332, %rd6654, %rd6652;
	selp.u64 	%rd6655, 1, 0, %p3332;
	add.s64 	%rd6656, %rd6651, %rd6653;
	add.s64 	%rd6657, %rd6656, %rd6655;
	mul.hi.u64 	%rd6658, %rd6647, %rd10230;
	mad.lo.s64 	%rd6659, %rd10230, %rd6647, %rd6644;
	setp.lt.u64 	%p3333, %rd6659, %rd6644;
	selp.u64 	%rd6660, 1, 0, %p3333;
	add.s64 	%rd6661, %rd6659, %rd6657;
	setp.lt.u64 	%p3334, %rd6661, %rd6659;
	selp.u64 	%rd6662, 1, 0, %p3334;
	add.s64 	%rd6663, %rd6658, %rd6660;
	add.s64 	%rd6664, %rd6663, %rd6662;
	mul.hi.u64 	%rd6665, %rd6647, %rd10231;
	mad.lo.s64 	%rd6666, %rd10231, %rd6647, %rd6646;
	setp.lt.u64 	%p3335, %rd6666, %rd6646;
	selp.u64 	%rd6667, 1, 0, %p3335;
	add.s64 	%rd6668, %rd6666, %rd6664;
	setp.lt.u64 	%p3336, %rd6668, %rd6666;
	selp.u64 	%rd6669, 1, 0, %p3336;
	add.s64 	%rd6670, %rd6665, %rd6667;
	add.s64 	%rd6671, %rd6670, %rd6669;
	mul.hi.u64 	%rd6673, %rd6672, %rd10228;
	mad.lo.s64 	%rd1328, %rd10228, %rd6672, %rd6654;
	setp.lt.u64 	%p3337, %rd1328, %rd6654;
	selp.u64 	%rd6674, 1, 0, %p3337;
	add.s64 	%rd6675, %rd6673, %rd6674;
	mul.hi.u64 	%rd6676, %rd6672, %rd10229;
	mad.lo.s64 	%rd6677, %rd10229, %rd6672, %rd6661;
	setp.lt.u64 	%p3338, %rd6677, %rd6661;
	selp.u64 	%rd6678, 1, 0, %p3338;
	add.s64 	%rd6679, %rd6677, %rd6675;
	setp.lt.u64 	%p3339, %rd6679, %rd6677;
	selp.u64 	%rd6680, 1, 0, %p3339;
	add.s64 	%rd6681, %rd6676, %rd6678;
	add.s64 	%rd6682, %rd6681, %rd6680;
	mul.hi.u64 	%rd6683, %rd6672, %rd10230;
	mad.lo.s64 	%rd6684, %rd10230, %rd6672, %rd6668;
	setp.lt.u64 	%p3340, %rd6684, %rd6668;
	selp.u64 	%rd6685, 1, 0, %p3340;
	add.s64 	%rd6686, %rd6684, %rd6682;
	setp.lt.u64 	%p3341, %rd6686, %rd6684;
	selp.u64 	%rd6687, 1, 0, %p3341;
	add.s64 	%rd6688, %rd6683, %rd6685;
	add.s64 	%rd6689, %rd6688, %rd6687;
	mul.hi.u64 	%rd6690, %rd6672, %rd10231;
	mad.lo.s64 	%rd6691, %rd10231, %rd6672, %rd6671;
	setp.lt.u64 	%p3342, %rd6691, %rd6671;
	selp.u64 	%rd6692, 1, 0, %p3342;
	add.s64 	%rd6693, %rd6691, %rd6689;
	setp.lt.u64 	%p3343, %rd6693, %rd6691;
	selp.u64 	%rd6694, 1, 0, %p3343;
	add.s64 	%rd6695, %rd6690, %rd6692;
	add.s64 	%rd6696, %rd6695, %rd6694;
	mul.hi.u64 	%rd6698, %rd6697, %rd10228;
	mad.lo.s64 	%rd1329, %rd10228, %rd6697, %rd6679;
	setp.lt.u64 	%p3344, %rd1329, %rd6679;
	selp.u64 	%rd6699, 1, 0, %p3344;
	add.s64 	%rd6700, %rd6698, %rd6699;
	mul.hi.u64 	%rd6701, %rd6697, %rd10229;
	mad.lo.s64 	%rd6702, %rd10229, %rd6697, %rd6686;
	setp.lt.u64 	%p3345, %rd6702, %rd6686;
	selp.u64 	%rd6703, 1, 0, %p3345;
	add.s64 	%rd6704, %rd6702, %rd6700;
	setp.lt.u64 	%p3346, %rd6704, %rd6702;
	selp.u64 	%rd6705, 1, 0, %p3346;
	add.s64 	%rd6706, %rd6701, %rd6703;
	add.s64 	%rd6707, %rd6706, %rd6705;
	mul.hi.u64 	%rd6708, %rd6697, %rd10230;
	mad.lo.s64 	%rd6709, %rd10230, %rd6697, %rd6693;
	setp.lt.u64 	%p3347, %rd6709, %rd6693;
	selp.u64 	%rd6710, 1, 0, %p3347;
	add.s64 	%rd6711, %rd6709, %rd6707;
	setp.lt.u64 	%p3348, %rd6711, %rd6709;
	selp.u64 	%rd6712, 1, 0, %p3348;
	add.s64 	%rd6713, %rd6708, %rd6710;
	add.s64 	%rd6714, %rd6713, %rd6712;
	mul.hi.u64 	%rd6715, %rd6697, %rd10231;
	mad.lo.s64 	%rd6716, %rd10231, %rd6697, %rd6696;
	setp.lt.u64 	%p3349, %rd6716, %rd6696;
	selp.u64 	%rd6717, 1, 0, %p3349;
	add.s64 	%rd6718, %rd6716, %rd6714;
	setp.lt.u64 	%p3350, %rd6718, %rd6716;
	selp.u64 	%rd6719, 1, 0, %p3350;
	add.s64 	%rd6720, %rd6715, %rd6717;
	add.s64 	%rd6721, %rd6720, %rd6719;
	shl.b64 	%rd6722, %rd6704, 32;
	mov.b64 	{%r419, %r420}, %rd6704;
	mov.b64 	{%r421, %r422}, %rd6711;
	mov.b64 	%rd6723, {%r420, %r421};
	mov.b64 	{%r423, %r424}, %rd6718;
	mov.b64 	%rd6724, {%r422, %r423};
	mov.b64 	{%r425, %r426}, %rd6721;
	mov.b64 	%rd6725, {%r424, %r425};
	shr.u64 	%rd6726, %rd6721, 32;
	mul.lo.s64 	%rd6727, %rd6704, 977;
	mov.b64 	%rd6728, 977;
	mul.hi.u64 	%rd6729, %rd6704, %rd6728;
	mul.lo.s64 	%rd6730, %rd6711, 977;
	mul.hi.u64 	%rd6731, %rd6711, %rd6728;
	add.s64 	%rd6732, %rd6730, %rd6729;
	setp.lt.u64 	%p3351, %rd6732, %rd6730;
	selp.u64 	%rd6733, 1, 0, %p3351;
	add.s64 	%rd6734, %rd6731, %rd6733;
	mul.lo.s64 	%rd6735, %rd6718, 977;
	mul.hi.u64 	%rd6736, %rd6718, %rd6728;
	add.s64 	%rd6737, %rd6735, %rd6734;
	setp.lt.u64 	%p3352, %rd6737, %rd6735;
	selp.u64 	%rd6738, 1, 0, %p3352;
	add.s64 	%rd6739, %rd6736, %rd6738;
	mul.lo.s64 	%rd6740, %rd6721, 977;
	mul.hi.u64 	%rd6741, %rd6721, %rd6728;
	add.s64 	%rd6742, %rd6740, %rd6739;
	setp.lt.u64 	%p3353, %rd6742, %rd6740;
	selp.u64 	%rd6743, 1, 0, %p3353;
	add.s64 	%rd6744, %rd6741, %rd6743;
	add.s64 	%rd10241, %rd6727, %rd6722;
	setp.lt.u64 	%p3354, %rd10241, %rd6727;
	selp.u64 	%rd6745, 1, 0, %p3354;
	add.s64 	%rd6746, %rd6732, %rd6723;
	setp.lt.u64 	%p3355, %rd6746, %rd6732;
	add.s64 	%rd10242, %rd6746, %rd6745;
	setp.lt.u64 	%p3356, %rd10242, %rd6746;
	or.pred  	%p3357, %p3355, %p3356;
	selp.u64 	%rd6747, 1, 0, %p3357;
	add.s64 	%rd6748, %rd6737, %rd6724;
	setp.lt.u64 	%p3358, %rd6748, %rd6737;
	add.s64 	%rd10243, %rd6748, %rd6747;
	setp.lt.u64 	%p3359, %rd10243, %rd6748;
	or.pred  	%p3360, %p3358, %p3359;
	selp.u64 	%rd6749, 1, 0, %p3360;
	add.s64 	%rd6750, %rd6742, %rd6725;
	setp.lt.u64 	%p3361, %rd6750, %rd6742;
	add.s64 	%rd10244, %rd6750, %rd6749;
	setp.lt.u64 	%p3362, %rd10244, %rd6750;
	or.pred  	%p3363, %p3361, %p3362;
	selp.u64 	%rd6751, 1, 0, %p3363;
	add.s64 	%rd6752, %rd6744, %rd6726;
	add.s64 	%rd1334, %rd6752, %rd6751;
	setp.eq.s64 	%p3364, %rd1334, 0;
	mov.b64 	%rd10245, 0;
	@%p3364 bra 	$L__BB2_699;
	shl.b64 	%rd6753, %rd1334, 32;
	shr.u64 	%rd6754, %rd1334, 32;
	mov.b64 	%rd6755, 977;
	mul.hi.u64 	%rd6756, %rd1334, %rd6755;
	mad.lo.s64 	%rd6757, %rd1334, 977, %rd6753;
	setp.lt.u64 	%p3365, %rd6757, %rd6753;
	selp.u64 	%rd6758, 1, 0, %p3365;
	add.s64 	%rd10241, %rd6757, %rd10241;
	setp.lt.u64 	%p3366, %rd10241, %rd6757;
	selp.u64 	%rd6759, 1, 0, %p3366;
	add.s64 	%rd6760, %rd6759, %rd6758;
	add.s64 	%rd6761, %rd6754, %rd6756;
	setp.lt.u64 	%p3367, %rd6761, %rd6754;
	selp.u64 	%rd6762, 1, 0, %p3367;
	add.s64 	%rd6763, %rd10242, %rd6761;
	add.s64 	%rd6764, %rd6763, %rd6760;
	setp.lt.u64 	%p3368, %rd6764, %rd10242;
	not.b64 	%rd6765, %rd6761;
	setp.gt.u64 	%p3369, %rd6760, %rd6765;
	or.pred  	%p3370, %p3369, %p3368;
	selp.u64 	%rd6766, 1, 0, %p3370;
	add.s64 	%rd6767, %rd10243, %rd6762;
	add.s64 	%rd1337, %rd6767, %rd6766;
	setp.lt.u64 	%p3371, %rd1337, %rd10243;
	selp.u64 	%rd6768, 1, 0, %p3371;
	add.s64 	%rd1338, %rd10244, %rd6768;
	setp.lt.u64 	%p3372, %rd1338, %rd10244;
	selp.u64 	%rd10245, 1, 0, %p3372;
	mov.u64 	%rd10242, %rd6764;
	mov.u64 	%rd10243, %rd1337;
	mov.u64 	%rd10244, %rd1338;
$L__BB2_699:
	mad.lo.s64 	%rd10246, %rd10228, %rd1326, %rd10241;
	setp.lt.u64 	%p3373, %rd10246, %rd10241;
	selp.u64 	%rd6769, 1, 0, %p3373;
	add.s64 	%rd6770, %rd10242, %rd1327;
	setp.lt.u64 	%p3374, %rd6770, %rd10242;
	add.s64 	%rd10247, %rd6770, %rd6769;
	setp.lt.u64 	%p3375, %rd10247, %rd6770;
	or.pred  	%p3376, %p3374, %p3375;
	selp.u64 	%rd6771, 1, 0, %p3376;
	add.s64 	%rd6772, %rd10243, %rd1328;
	setp.lt.u64 	%p3377, %rd6772, %rd10243;
	add.s64 	%rd10248, %rd6772, %rd6771;
	setp.lt.u64 	%p3378, %rd10248, %rd6772;
	or.pred  	%p3379, %p3377, %p3378;
	selp.u64 	%rd6773, 1, 0, %p3379;
	add.s64 	%rd6774, %rd10244, %rd1329;
	setp.lt.u64 	%p3380, %rd6774, %rd10244;
	add.s64 	%rd10249, %rd6774, %rd6773;
	setp.lt.u64 	%p3381, %rd10249, %rd6774;
	or.pred  	%p3382, %p3380, %p3381;
	selp.u64 	%rd6776, 1, 0, %p3382;
	add.s64 	%rd1349, %rd10245, %rd6776;
	setp.ne.s64 	%p3383, %rd1349, 0;
	setp.gt.u64 	%p3384, %rd10249, %rd1230;
	or.pred  	%p3385, %p3383, %p3384;
	@%p3385 bra 	$L__BB2_705;
	setp.lt.u64 	%p3386, %rd10249, %rd1230;
	@%p3386 bra 	$L__BB2_718;
	setp.gt.u64 	%p3387, %rd10248, %rd1231;
	@%p3387 bra 	$L__BB2_705;
	setp.lt.u64 	%p3388, %rd10248, %rd1231;
	@%p3388 bra 	$L__BB2_718;
	setp.gt.u64 	%p3389, %rd10247, %rd1232;
	@%p3389 bra 	$L__BB2_705;
	setp.lt.u64 	%p3390, %rd10247, %rd1232;
	setp.lt.u64 	%p3391, %rd10246, %rd1233;
	or.pred  	%p3392, %p3390, %p3391;
	@%p3392 bra 	$L__BB2_718;
$L__BB2_705:
	sub.s64 	%rd1350, %rd10246, %rd1233;
	setp.lt.u64 	%p3393, %rd10246, %rd1233;
	selp.u64 	%rd6777, 1, 0, %p3393;
	sub.s64 	%rd6778, %rd10247, %rd1232;
	setp.lt.u64 	%p3394, %rd10247, %rd1232;
	selp.s64 	%rd6779, -1, 0, %p3393;
	add.s64 	%rd10247, %rd6778, %rd6779;
	setp.lt.u64 	%p3395, %rd6778, %rd6777;
	or.pred  	%p3396, %p3394, %p3395;
	selp.u64 	%rd6780, 1, 0, %p3396;
	sub.s64 	%rd6781, %rd10248, %rd1231;
	setp.lt.u64 	%p3397, %rd10248, %rd1231;
	selp.s64 	%rd6782, -1, 0, %p3396;
	add.s64 	%rd10248, %rd6781, %rd6782;
	setp.lt.u64 	%p3398, %rd6781, %rd6780;
	or.pred  	%p3399, %p3397, %p3398;
	selp.u64 	%rd6783, 1, 0, %p3399;
	sub.s64 	%rd6784, %rd10249, %rd1230;
	setp.lt.u64 	%p3400, %rd10249, %rd1230;
	selp.s64 	%rd6785, -1, 0, %p3399;
	add.s64 	%rd10249, %rd6784, %rd6785;
	setp.lt.u64 	%p3401, %rd6784, %rd6783;
	or.pred  	%p3402, %p3400, %p3401;
	selp.s64 	%rd6786, -1, 0, %p3402;
	add.s64 	%rd1354, %rd1349, %rd6786;
	setp.ne.s64 	%p3403, %rd1354, 0;
	setp.gt.u64 	%p3404, %rd10249, %rd1230;
	or.pred  	%p3405, %p3403, %p3404;
	@%p3405 bra 	$L__BB2_711;
	setp.lt.u64 	%p3406, %rd10249, %rd1230;
	mov.u64 	%rd10246, %rd1350;
	@%p3406 bra 	$L__BB2_718;
	setp.gt.u64 	%p3407, %rd10248, %rd1231;
	@%p3407 bra 	$L__BB2_711;
	setp.lt.u64 	%p3408, %rd10248, %rd1231;
	mov.u64 	%rd10246, %rd1350;
	@%p3408 bra 	$L__BB2_718;
	setp.gt.u64 	%p3409, %rd10247, %rd1232;
	@%p3409 bra 	$L__BB2_711;
	setp.lt.u64 	%p3410, %rd10247, %rd1232;
	setp.lt.u64 	%p3411, %rd1350, %rd1233;
	or.pred  	%p3412, %p3410, %p3411;
	mov.u64 	%rd10246, %rd1350;
	@%p3412 bra 	$L__BB2_718;
$L__BB2_711:
	sub.s64 	%rd1355, %rd1350, %rd1233;
	setp.lt.u64 	%p3413, %rd1350, %rd1233;
	selp.u64 	%rd6787, 1, 0, %p3413;
	sub.s64 	%rd6788, %rd10247, %rd1232;
	setp.lt.u64 	%p3414, %rd10247, %rd1232;
	selp.s64 	%rd6789, -1, 0, %p3413;
	add.s64 	%rd10247, %rd6788, %rd6789;
	setp.lt.u64 	%p3415, %rd6788, %rd6787;
	or.pred  	%p3416, %p3414, %p3415;
	selp.u64 	%rd6790, 1, 0, %p3416;
	sub.s64 	%rd6791, %rd10248, %rd1231;
	setp.lt.u64 	%p3417, %rd10248, %rd1231;
	selp.s64 	%rd6792, -1, 0, %p3416;
	add.s64 	%rd10248, %rd6791, %rd6792;
	setp.lt.u64 	%p3418, %rd6791, %rd6790;
	or.pred  	%p3419, %p3417, %p3418;
	selp.u64 	%rd6793, 1, 0, %p3419;
	sub.s64 	%rd6794, %rd10249, %rd1230;
	setp.lt.u64 	%p3420, %rd10249, %rd1230;
	selp.s64 	%rd6795, -1, 0, %p3419;
	add.s64 	%rd10249, %rd6794, %rd6795;
	setp.lt.u64 	%p3421, %rd6794, %rd6793;
	or.pred  	%p3422, %p3420, %p3421;
	selp.u64 	%rd6796, 1, 0, %p3422;
	setp.ne.s64 	%p3423, %rd1354, %rd6796;
	setp.gt.u64 	%p3424, %rd10249, %rd1230;
	or.pred  	%p3425, %p3423, %p3424;
	@%p3425 bra 	$L__BB2_717;
	setp.lt.u64 	%p3426, %rd10249, %rd1230;
	mov.u64 	%rd10246, %rd1355;
	@%p3426 bra 	$L__BB2_718;
	setp.gt.u64 	%p3427, %rd10248, %rd1231;
	@%p3427 bra 	$L__BB2_717;
	setp.lt.u64 	%p3428, %rd10248, %rd1231;
	mov.u64 	%rd10246, %rd1355;
	@%p3428 bra 	$L__BB2_718;
	setp.gt.u64 	%p3429, %rd10247, %rd1232;
	@%p3429 bra 	$L__BB2_717;
	setp.lt.u64 	%p3430, %rd10247, %rd1232;
	setp.lt.u64 	%p3431, %rd1355, %rd1233;
	or.pred  	%p3432, %p3430, %p3431;
	mov.u64 	%rd10246, %rd1355;
	@%p3432 bra 	$L__BB2_718;
$L__BB2_717:
	sub.s64 	%rd10246, %rd1355, %rd1233;
	setp.lt.u64 	%p3433, %rd1355, %rd1233;
	selp.u64 	%rd6797, 1, 0, %p3433;
	sub.s64 	%rd6798, %rd10247, %rd1232;
	setp.lt.u64 	%p3434, %rd10247, %rd1232;
	selp.s64 	%rd6799, -1, 0, %p3433;
	add.s64 	%rd10247, %rd6798, %rd6799;
	setp.lt.u64 	%p3435, %rd6798, %rd6797;
	or.pred  	%p3436, %p3434, %p3435;
	selp.u64 	%rd6800, 1, 0, %p3436;
	sub.s64 	%rd6801, %rd10248, %rd1231;
	setp.lt.u64 	%p3437, %rd10248, %rd1231;
	selp.s64 	%rd6802, -1, 0, %p3436;
	add.s64 	%rd10248, %rd6801, %rd6802;
	setp.lt.u64 	%p3438, %rd6801, %rd6800;
	or.pred  	%p3439, %p3437, %p3438;
	selp.s64 	%rd6803, -1, 0, %p3439;
	sub.s64 	%rd6804, %rd10249, %rd1230;
	add.s64 	%rd10249, %rd6804, %rd6803;
$L__BB2_718:
	mul.hi.u64 	%rd6806, %rd1367, %rd10237;
	mul.lo.s64 	%rd6807, %rd10238, %rd1367;
	mul.hi.u64 	%rd6808, %rd1367, %rd10238;
	add.s64 	%rd6809, %rd6807, %rd6806;
	setp.lt.u64 	%p3440, %rd6809, %rd6807;
	selp.u64 	%rd6810, 1, 0, %p3440;
	add.s64 	%rd6811, %rd6808, %rd6810;
	mul.lo.s64 	%rd6812, %rd10239, %rd1367;
	mul.hi.u64 	%rd6813, %rd1367, %rd10239;
	add.s64 	%rd6814, %rd6812, %rd6811;
	setp.lt.u64 	%p3441, %rd6814, %rd6812;
	selp.u64 	%rd6815, 1, 0, %p3441;
	add.s64 	%rd6816, %rd6813, %rd6815;
	mul.lo.s64 	%rd6817, %rd10240, %rd1367;
	mul.hi.u64 	%rd6818, %rd1367, %rd10240;
	add.s64 	%rd6819, %rd6817, %rd6816;
	setp.lt.u64 	%p3442, %rd6819, %rd6817;
	selp.u64 	%rd6820, 1, 0, %p3442;
	add.s64 	%rd6821, %rd6818, %rd6820;
	mul.hi.u64 	%rd6823, %rd6822, %rd10237;
	mad.lo.s64 	%rd1368, %rd10237, %rd6822, %rd6809;
	setp.lt.u64 	%p3443, %rd1368, %rd6809;
	selp.u64 	%rd6824, 1, 0, %p3443;
	add.s64 	%rd6825, %rd6823, %rd6824;
	mul.hi.u64 	%rd6826, %rd6822, %rd10238;
	mad.lo.s64 	%rd6827, %rd10238, %rd6822, %rd6814;
	setp.lt.u64 	%p3444, %rd6827, %rd6814;
	selp.u64 	%rd6828, 1, 0, %p3444;
	add.s64 	%rd6829, %rd6827, %rd6825;
	setp.lt.u64 	%p3445, %rd6829, %rd6827;
	selp.u64 	%rd6830, 1, 0, %p3445;
	add.s64 	%rd6831, %rd6826, %rd6828;
	add.s64 	%rd6832, %rd6831, %rd6830;
	mul.hi.u64 	%rd6833, %rd6822, %rd10239;
	mad.lo.s64 	%rd6834, %rd10239, %rd6822, %rd6819;
	setp.lt.u64 	%p3446, %rd6834, %rd6819;
	selp.u64 	%rd6835, 1, 0, %p3446;
	add.s64 	%rd6836, %rd6834, %rd6832;
	setp.lt.u64 	%p3447, %rd6836, %rd6834;
	selp.u64 	%rd6837, 1, 0, %p3447;
	add.s64 	%rd6838, %rd6833, %rd6835;
	add.s64 	%rd6839, %rd6838, %rd6837;
	mul.hi.u64 	%rd6840, %rd6822, %rd10240;
	mad.lo.s64 	%rd6841, %rd10240, %rd6822, %rd6821;
	setp.lt.u64 	%p3448, %rd6841, %rd6821;
	selp.u64 	%rd6842, 1, 0, %p3448;
	add.s64 	%rd6843, %rd6841, %rd6839;
	setp.lt.u64 	%p3449, %rd6843, %rd6841;
	selp.u64 	%rd6844, 1, 0, %p3449;
	add.s64 	%rd6845, %rd6840, %rd6842;
	add.s64 	%rd6846, %rd6845, %rd6844;
	mul.hi.u64 	%rd6848, %rd6847, %rd10237;
	mad.lo.s64 	%rd1369, %rd10237, %rd6847, %rd6829;
	setp.lt.u64 	%p3450, %rd1369, %rd6829;
	selp.u64 	%rd6849, 1, 0, %p3450;
	add.s64 	%rd6850, %rd6848, %rd6849;
	mul.hi.u64 	%rd6851, %rd6847, %rd10238;
	mad.lo.s64 	%rd6852, %rd10238, %rd6847, %rd6836;
	setp.lt.u64 	%p3451, %rd6852, %rd6836;
	selp.u64 	%rd6853, 1, 0, %p3451;
	add.s64 	%rd6854, %rd6852, %rd6850;
	setp.lt.u64 	%p3452, %rd6854, %rd6852;
	selp.u64 	%rd6855, 1, 0, %p3452;
	add.s64 	%rd6856, %rd6851, %rd6853;
	add.s64 	%rd6857, %rd6856, %rd6855;
	mul.hi.u64 	%rd6858, %rd6847, %rd10239;
	mad.lo.s64 	%rd6859, %rd10239, %rd6847, %rd6843;
	setp.lt.u64 	%p3453, %rd6859, %rd6843;
	selp.u64 	%rd6860, 1, 0, %p3453;
	add.s64 	%rd6861, %rd6859, %rd6857;
	setp.lt.u64 	%p3454, %rd6861, %rd6859;
	selp.u64 	%rd6862, 1, 0, %p3454;
	add.s64 	%rd6863, %rd6858, %rd6860;
	add.s64 	%rd6864, %rd6863, %rd6862;
	mul.hi.u64 	%rd6865, %rd6847, %rd10240;
	mad.lo.s64 	%rd6866, %rd10240, %rd6847, %rd6846;
	setp.lt.u64 	%p3455, %rd6866, %rd6846;
	selp.u64 	%rd6867, 1, 0, %p3455;
	add.s64 	%rd6868, %rd6866, %rd6864;
	setp.lt.u64 	%p3456, %rd6868, %rd6866;
	selp.u64 	%rd6869, 1, 0, %p3456;
	add.s64 	%rd6870, %rd6865, %rd6867;
	add.s64 	%rd6871, %rd6870, %rd6869;
	mul.hi.u64 	%rd6873, %rd6872, %rd10237;
	mad.lo.s64 	%rd1370, %rd10237, %rd6872, %rd6854;
	setp.lt.u64 	%p3457, %rd1370, %rd6854;
	selp.u64 	%rd6874, 1, 0, %p3457;
	add.s64 	%rd6875, %rd6873, %rd6874;
	mul.hi.u64 	%rd6876, %rd6872, %rd10238;
	mad.lo.s64 	%rd6877, %rd10238, %rd6872, %rd6861;
	setp.lt.u64 	%p3458, %rd6877, %rd6861;
	selp.u64 	%rd6878, 1, 0, %p3458;
	add.s64 	%rd6879, %rd6877, %rd6875;
	setp.lt.u64 	%p3459, %rd6879, %rd6877;
	selp.u64 	%rd6880, 1, 0, %p3459;
	add.s64 	%rd6881, %rd6876, %rd6878;
	add.s64 	%rd6882, %rd6881, %rd6880;
	mul.hi.u64 	%rd6883, %rd6872, %rd10239;
	mad.lo.s64 	%rd6884, %rd10239, %rd6872, %rd6868;
	setp.lt.u64 	%p3460, %rd6884, %rd6868;
	selp.u64 	%rd6885, 1, 0, %p3460;
	add.s64 	%rd6886, %rd6884, %rd6882;
	setp.lt.u64 	%p3461, %rd6886, %rd6884;
	selp.u64 	%rd6887, 1, 0, %p3461;
	add.s64 	%rd6888, %rd6883, %rd6885;
	add.s64 	%rd6889, %rd6888, %rd6887;
	mul.hi.u64 	%rd6890, %rd6872, %rd10240;
	mad.lo.s64 	%rd6891, %rd10240, %rd6872, %rd6871;
	setp.lt.u64 	%p3462, %rd6891, %rd6871;
	selp.u64 	%rd6892, 1, 0, %p3462;
	add.s64 	%rd6893, %rd6891, %rd6889;
	setp.lt.u64 	%p3463, %rd6893, %rd6891;
	selp.u64 	%rd6894, 1, 0, %p3463;
	add.s64 	%rd6895, %rd6890, %rd6892;
	add.s64 	%rd6896, %rd6895, %rd6894;
	shl.b64 	%rd6897, %rd6879, 32;
	mov.b64 	{%r427, %r428}, %rd6879;
	mov.b64 	{%r429, %r430}, %rd6886;
	mov.b64 	%rd6898, {%r428, %r429};
	mov.b64 	{%r431, %r432}, %rd6893;
	mov.b64 	%rd6899, {%r430, %r431};
	mov.b64 	{%r433, %r434}, %rd6896;
	mov.b64 	%rd6900, {%r432, %r433};
	shr.u64 	%rd6901, %rd6896, 32;
	mul.lo.s64 	%rd6902, %rd6879, 977;
	mov.b64 	%rd6903, 977;
	mul.hi.u64 	%rd6904, %rd6879, %rd6903;
	mul.lo.s64 	%rd6905, %rd6886, 977;
	mul.hi.u64 	%rd6906, %rd6886, %rd6903;
	add.s64 	%rd6907, %rd6905, %rd6904;
	setp.lt.u64 	%p3464, %rd6907, %rd6905;
	selp.u64 	%rd6908, 1, 0, %p3464;
	add.s64 	%rd6909, %rd6906, %rd6908;
	mul.lo.s64 	%rd6910, %rd6893, 977;
	mul.hi.u64 	%rd6911, %rd6893, %rd6903;
	add.s64 	%rd6912, %rd6910, %rd6909;
	setp.lt.u64 	%p3465, %rd6912, %rd6910;
	selp.u64 	%rd6913, 1, 0, %p3465;
	add.s64 	%rd6914, %rd6911, %rd6913;
	mul.lo.s64 	%rd6915, %rd6896, 977;
	mul.hi.u64 	%rd6916, %rd6896, %rd6903;
	add.s64 	%rd6917, %rd6915, %rd6914;
	setp.lt.u64 	%p3466, %rd6917, %rd6915;
	selp.u64 	%rd6918, 1, 0, %p3466;
	add.s64 	%rd6919, %rd6916, %rd6918;
	add.s64 	%rd10250, %rd6902, %rd6897;
	setp.lt.u64 	%p3467, %rd10250, %rd6902;
	selp.u64 	%rd6920, 1, 0, %p3467;
	add.s64 	%rd6921, %rd6907, %rd6898;
	setp.lt.u64 	%p3468, %rd6921, %rd6907;
	add.s64 	%rd10251, %rd6921, %rd6920;
	setp.lt.u64 	%p3469, %rd10251, %rd6921;
	or.pred  	%p3470, %p3468, %p3469;
	selp.u64 	%rd6922, 1, 0, %p3470;
	add.s64 	%rd6923, %rd6912, %rd6899;
	setp.lt.u64 	%p3471, %rd6923, %rd6912;
	add.s64 	%rd10252, %rd6923, %rd6922;
	setp.lt.u64 	%p3472, %rd10252, %rd6923;
	or.pred  	%p3473, %p3471, %p3472;
	selp.u64 	%rd6924, 1, 0, %p3473;
	add.s64 	%rd6925, %rd6917, %rd6900;
	setp.lt.u64 	%p3474, %rd6925, %rd6917;
	add.s64 	%rd10253, %rd6925, %rd6924;
	setp.lt.u64 	%p3475, %rd10253, %rd6925;
	or.pred  	%p3476, %p3474, %p3475;
	selp.u64 	%rd6926, 1, 0, %p3476;
	add.s64 	%rd6927, %rd6919, %rd6901;
	add.s64 	%rd1375, %rd6927, %rd6926;
	setp.eq.s64 	%p3477, %rd1375, 0;
	mov.b64 	%rd10254, 0;
	@%p3477 bra 	$L__BB2_720;
	shl.b64 	%rd6928, %rd1375, 32;
	shr.u64 	%rd6929, %rd1375, 32;
	mov.b64 	%rd6930, 977;
	mul.hi.u64 	%rd6931, %rd1375, %rd6930;
	mad.lo.s64 	%rd6932, %rd1375, 977, %rd6928;
	setp.lt.u64 	%p3478, %rd6932, %rd6928;
	selp.u64 	%rd6933, 1, 0, %p3478;
	add.s64 	%rd10250, %rd6932, %rd10250;
	setp.lt.u64 	%p3479, %rd10250, %rd6932;
	selp.u64 	%rd6934, 1, 0, %p3479;
	add.s64 	%rd6935, %rd6934, %rd6933;
	add.s64 	%rd6936, %rd6929, %rd6931;
	setp.lt.u64 	%p3480, %rd6936, %rd6929;
	selp.u64 	%rd6937, 1, 0, %p3480;
	add.s64 	%rd6938, %rd10251, %rd6936;
	add.s64 	%rd6939, %rd6938, %rd6935;
	setp.lt.u64 	%p3481, %rd6939, %rd10251;
	not.b64 	%rd6940, %rd6936;
	setp.gt.u64 	%p3482, %rd6935, %rd6940;
	or.pred  	%p3483, %p3482, %p3481;
	selp.u64 	%rd6941, 1, 0, %p3483;
	add.s64 	%rd6942, %rd10252, %rd6937;
	add.s64 	%rd1378, %rd6942, %rd6941;
	setp.lt.u64 	%p3484, %rd1378, %rd10252;
	selp.u64 	%rd6943, 1, 0, %p3484;
	add.s64 	%rd1379, %rd10253, %rd6943;
	setp.lt.u64 	%p3485, %rd1379, %rd10253;
	selp.u64 	%rd10254, 1, 0, %p3485;
	mov.u64 	%rd10251, %rd6939;
	mov.u64 	%rd10252, %rd1378;
	mov.u64 	%rd10253, %rd1379;
$L__BB2_720:
	mad.lo.s64 	%rd10255, %rd10237, %rd1367, %rd10250;
	setp.lt.u64 	%p3486, %rd10255, %rd10250;
	selp.u64 	%rd6944, 1, 0, %p3486;
	add.s64 	%rd6945, %rd10251, %rd1368;
	setp.lt.u64 	%p3487, %rd6945, %rd10251;
	add.s64 	%rd10256, %rd6945, %rd6944;
	setp.lt.u64 	%p3488, %rd10256, %rd6945;
	or.pred  	%p3489, %p3487, %p3488;
	selp.u64 	%rd6946, 1, 0, %p3489;
	add.s64 	%rd6947, %rd10252, %rd1369;
	setp.lt.u64 	%p3490, %rd6947, %rd10252;
	add.s64 	%rd10257, %rd6947, %rd6946;
	setp.lt.u64 	%p3491, %rd10257, %rd6947;
	or.pred  	%p3492, %p3490, %p3491;
	selp.u64 	%rd6948, 1, 0, %p3492;
	add.s64 	%rd6949, %rd10253, %rd1370;
	setp.lt.u64 	%p3493, %rd6949, %rd10253;
	add.s64 	%rd10258, %rd6949, %rd6948;
	setp.lt.u64 	%p3494, %rd10258, %rd6949;
	or.pred  	%p3495, %p3493, %p3494;
	selp.u64 	%rd6951, 1, 0, %p3495;
	add.s64 	%rd1390, %rd10254, %rd6951;
	setp.ne.s64 	%p3496, %rd1390, 0;
	setp.gt.u64 	%p3497, %rd10258, %rd1230;
	or.pred  	%p3498, %p3496, %p3497;
	@%p3498 bra 	$L__BB2_726;
	setp.lt.u64 	%p3499, %rd10258, %rd1230;
	@%p3499 bra 	$L__BB2_739;
	setp.gt.u64 	%p3500, %rd10257, %rd1231;
	@%p3500 bra 	$L__BB2_726;
	setp.lt.u64 	%p3501, %rd10257, %rd1231;
	@%p3501 bra 	$L__BB2_739;
	setp.gt.u64 	%p3502, %rd10256, %rd1232;
	@%p3502 bra 	$L__BB2_726;
	setp.lt.u64 	%p3503, %rd10256, %rd1232;
	setp.lt.u64 	%p3504, %rd10255, %rd1233;
	or.pred  	%p3505, %p3503, %p3504;
	@%p3505 bra 	$L__BB2_739;
$L__BB2_726:
	sub.s64 	%rd1391, %rd10255, %rd1233;
	setp.lt.u64 	%p3506, %rd10255, %rd1233;
	selp.u64 	%rd6952, 1, 0, %p3506;
	sub.s64 	%rd6953, %rd10256, %rd1232;
	setp.lt.u64 	%p3507, %rd10256, %rd1232;
	selp.s64 	%rd6954, -1, 0, %p3506;
	add.s64 	%rd10256, %rd6953, %rd6954;
	setp.lt.u64 	%p3508, %rd6953, %rd6952;
	or.pred  	%p3509, %p3507, %p3508;
	selp.u64 	%rd6955, 1, 0, %p3509;
	sub.s64 	%rd6956, %rd10257, %rd1231;
	setp.lt.u64 	%p3510, %rd10257, %rd1231;
	selp.s64 	%rd6957, -1, 0, %p3509;
	add.s64 	%rd10257, %rd6956, %rd6957;
	setp.lt.u64 	%p3511, %rd6956, %rd6955;
	or.pred  	%p3512, %p3510, %p3511;
	selp.u64 	%rd6958, 1, 0, %p3512;
	sub.s64 	%rd6959, %rd10258, %rd1230;
	setp.lt.u64 	%p3513, %rd10258, %rd1230;
	selp.s64 	%rd6960, -1, 0, %p3512;
	add.s64 	%rd10258, %rd6959, %rd6960;
	setp.lt.u64 	%p3514, %rd6959, %rd6958;
	or.pred  	%p3515, %p3513, %p3514;
	selp.s64 	%rd6961, -1, 0, %p3515;
	add.s64 	%rd1395, %rd1390, %rd6961;
	setp.ne.s64 	%p3516, %rd1395, 0;
	setp.gt.u64 	%p3517, %rd10258, %rd1230;
	or.pred  	%p3518, %p3516, %p3517;
	@%p3518 bra 	$L__BB2_732;
	setp.lt.u64 	%p3519, %rd10258, %rd1230;
	mov.u64 	%rd10255, %rd1391;
	@%p3519 bra 	$L__BB2_739;
	setp.gt.u64 	%p3520, %rd10257, %rd1231;
	@%p3520 bra 	$L__BB2_732;
	setp.lt.u64 	%p3521, %rd10257, %rd1231;
	mov.u64 	%rd10255, %rd1391;
	@%p3521 bra 	$L__BB2_739;
	setp.gt.u64 	%p3522, %rd10256, %rd1232;
	@%p3522 bra 	$L__BB2_732;
	setp.lt.u64 	%p3523, %rd10256, %rd1232;
	setp.lt.u64 	%p3524, %rd1391, %rd1233;
	or.pred  	%p3525, %p3523, %p3524;
	mov.u64 	%rd10255, %rd1391;
	@%p3525 bra 	$L__BB2_739;
$L__BB2_732:
	sub.s64 	%rd1396, %rd1391, %rd1233;
	setp.lt.u64 	%p3526, %rd1391, %rd1233;
	selp.u64 	%rd6962, 1, 0, %p3526;
	sub.s64 	%rd6963, %rd10256, %rd1232;
	setp.lt.u64 	%p3527, %rd10256, %rd1232;
	selp.s64 	%rd6964, -1, 0, %p3526;
	add.s64 	%rd10256, %rd6963, %rd6964;
	setp.lt.u64 	%p3528, %rd6963, %rd6962;
	or.pred  	%p3529, %p3527, %p3528;
	selp.u64 	%rd6965, 1, 0, %p3529;
	sub.s64 	%rd6966, %rd10257, %rd1231;
	setp.lt.u64 	%p3530, %rd10257, %rd1231;
	selp.s64 	%rd6967, -1, 0, %p3529;
	add.s64 	%rd10257, %rd6966, %rd6967;
	setp.lt.u64 	%p3531, %rd6966, %rd6965;
	or.pred  	%p3532, %p3530, %p3531;
	selp.u64 	%rd6968, 1, 0, %p3532;
	sub.s64 	%rd6969, %rd10258, %rd1230;
	setp.lt.u64 	%p3533, %rd10258, %rd1230;
	selp.s64 	%rd6970, -1, 0, %p3532;
	add.s64 	%rd10258, %rd6969, %rd6970;
	setp.lt.u64 	%p3534, %rd6969, %rd6968;
	or.pred  	%p3535, %p3533, %p3534;
	selp.u64 	%rd6971, 1, 0, %p3535;
	setp.ne.s64 	%p3536, %rd1395, %rd6971;
	setp.gt.u64 	%p3537, %rd10258, %rd1230;
	or.pred  	%p3538, %p3536, %p3537;
	@%p3538 bra 	$L__BB2_738;
	setp.lt.u64 	%p3539, %rd10258, %rd1230;
	mov.u64 	%rd10255, %rd1396;
	@%p3539 bra 	$L__BB2_739;
	setp.gt.u64 	%p3540, %rd10257, %rd1231;
	@%p3540 bra 	$L__BB2_738;
	setp.lt.u64 	%p3541, %rd10257, %rd1231;
	mov.u64 	%rd10255, %rd1396;
	@%p3541 bra 	$L__BB2_739;
	setp.gt.u64 	%p3542, %rd10256, %rd1232;
	@%p3542 bra 	$L__BB2_738;
	setp.lt.u64 	%p3543, %rd10256, %rd1232;
	setp.lt.u64 	%p3544, %rd1396, %rd1233;
	or.pred  	%p3545, %p3543, %p3544;
	mov.u64 	%rd10255, %rd1396;
	@%p3545 bra 	$L__BB2_739;
$L__BB2_738:
	sub.s64 	%rd10255, %rd1396, %rd1233;
	setp.lt.u64 	%p3546, %rd1396, %rd1233;
	selp.u64 	%rd6972, 1, 0, %p3546;
	sub.s64 	%rd6973, %rd10256, %rd1232;
	setp.lt.u64 	%p3547, %rd10256, %rd1232;
	selp.s64 	%rd6974, -1, 0, %p3546;
	add.s64 	%rd10256, %rd6973, %rd6974;
	setp.lt.u64 	%p3548, %rd6973, %rd6972;
	or.pred  	%p3549, %p3547, %p3548;
	selp.u64 	%rd6975, 1, 0, %p3549;
	sub.s64 	%rd6976, %rd10257, %rd1231;
	setp.lt.u64 	%p3550, %rd10257, %rd1231;
	selp.s64 	%rd6977, -1, 0, %p3549;
	add.s64 	%rd10257, %rd6976, %rd6977;
	setp.lt.u64 	%p3551, %rd6976, %rd6975;
	or.pred  	%p3552, %p3550, %p3551;
	selp.s64 	%rd6978, -1, 0, %p3552;
	sub.s64 	%rd6979, %rd10258, %rd1230;
	add.s64 	%rd10258, %rd6979, %rd6978;
$L__BB2_739:
	setp.gt.u64 	%p3553, %rd10249, %rd10199;
	@%p3553 bra 	$L__BB2_745;
	setp.lt.u64 	%p3554, %rd10249, %rd10199;
	@%p3554 bra 	$L__BB2_746;
	setp.gt.u64 	%p3555, %rd10248, %rd10200;
	@%p3555 bra 	$L__BB2_745;
	setp.lt.u64 	%p3556, %rd10248, %rd10200;
	@%p3556 bra 	$L__BB2_746;
	setp.gt.u64 	%p3557, %rd10247, %rd10201;
	@%p3557 bra 	$L__BB2_745;
	setp.lt.u64 	%p3558, %rd10247, %rd10201;
	setp.lt.u64 	%p3559, %rd10246, %rd10202;
	or.pred  	%p3560, %p3558, %p3559;
	@%p3560 bra 	$L__BB2_746;
$L__BB2_745:
	setp.lt.u64 	%p3573, %rd10246, %rd10202;
	selp.u64 	%rd7001, 1, 0, %p3573;
	sub.s64 	%rd7002, %rd10247, %rd10201;
	setp.lt.u64 	%p3574, %rd10247, %rd10201;
	selp.s64 	%rd7003, -1, 0, %p3573;
	add.s64 	%rd10260, %rd7002, %rd7003;
	setp.lt.u64 	%p3575, %rd7002, %rd7001;
	or.pred  	%p3576, %p3574, %p3575;
	selp.u64 	%rd7004, 1, 0, %p3576;
	sub.s64 	%rd7005, %rd10248, %rd10200;
	setp.lt.u64 	%p3577, %rd10248, %rd10200;
	selp.s64 	%rd7006, -1, 0, %p3576;
	add.s64 	%rd10261, %rd7005, %rd7006;
	setp.lt.u64 	%p3578, %rd7005, %rd7004;
	or.pred  	%p3579, %p3577, %p3578;
	selp.s64 	%rd7007, -1, 0, %p3579;
	sub.s64 	%rd7008, %rd10249, %rd10199;
	add.s64 	%rd10262, %rd7008, %rd7007;
	bra.uni 	$L__BB2_747;
$L__BB2_746:
	add.s64 	%rd1411, %rd10246, %rd1233;
	setp.lt.u64 	%p3561, %rd1411, %rd10246;
	selp.u64 	%rd6980, 1, 0, %p3561;
	add.s64 	%rd6981, %rd10247, %rd6980;
	setp.lt.u64 	%p3562, %rd6981, %rd10247;
	selp.u64 	%rd6982, 1, 0, %p3562;
	add.s64 	%rd6983, %rd6981, %rd1232;
	setp.lt.u64 	%p3563, %rd6983, %rd6981;
	selp.u64 	%rd6984, 1, 0, %p3563;
	add.s64 	%rd6985, %rd6984, %rd6982;
	add.s64 	%rd6986, %rd10248, %rd6985;
	setp.lt.u64 	%p3564, %rd6986, %rd10248;
	selp.u64 	%rd6987, 1, 0, %p3564;
	add.s64 	%rd6988, %rd6986, %rd1231;
	setp.lt.u64 	%p3565, %rd6988, %rd6986;
	selp.u64 	%rd6989, 1, 0, %p3565;
	add.s64 	%rd6990, %rd6989, %rd6987;
	add.s64 	%rd6991, %rd10249, %rd6990;
	add.s64 	%rd6992, %rd6991, %rd1230;
	setp.lt.u64 	%p3566, %rd1411, %rd10202;
	selp.u64 	%rd6993, 1, 0, %p3566;
	sub.s64 	%rd6994, %rd6983, %rd10201;
	setp.lt.u64 	%p3567, %rd6983, %rd10201;
	selp.s64 	%rd6995, -1, 0, %p3566;
	add.s64 	%rd10260, %rd6994, %rd6995;
	setp.lt.u64 	%p3568, %rd6994, %rd6993;
	or.pred  	%p3569, %p3567, %p3568;
	selp.u64 	%rd6996, 1, 0, %p3569;
	sub.s64 	%rd6997, %rd6988, %rd10200;
	setp.lt.u64 	%p3570, %rd6988, %rd10200;
	selp.s64 	%rd6998, -1, 0, %p3569;
	add.s64 	%rd10261, %rd6997, %rd6998;
	setp.lt.u64 	%p3571, %rd6997, %rd6996;
	or.pred  	%p3572, %p3570, %p3571;
	selp.s64 	%rd6999, -1, 0, %p3572;
	sub.s64 	%rd7000, %rd6992, %rd10199;
	add.s64 	%rd10262, %rd7000, %rd6999;
	mov.u64 	%rd10246, %rd1411;
$L__BB2_747:
	sub.s64 	%rd1419, %rd10246, %rd10202;
	setp.gt.u64 	%p3580, %rd10258, %rd10203;
	@%p3580 bra 	$L__BB2_753;
	setp.lt.u64 	%p3581, %rd10258, %rd10203;
	@%p3581 bra 	$L__BB2_754;
	setp.gt.u64 	%p3582, %rd10257, %rd10204;
	@%p3582 bra 	$L__BB2_753;
	setp.lt.u64 	%p3583, %rd10257, %rd10204;
	@%p3583 bra 	$L__BB2_754;
	setp.gt.u64 	%p3584, %rd10256, %rd10205;
	@%p3584 bra 	$L__BB2_753;
	setp.lt.u64 	%p3585, %rd10256, %rd10205;
	setp.lt.u64 	%p3586, %rd10255, %rd10206;
	or.pred  	%p3587, %p3585, %p3586;
	@%p3587 bra 	$L__BB2_754;
$L__BB2_753:
	setp.lt.u64 	%p3600, %rd10255, %rd10206;
	selp.u64 	%rd7030, 1, 0, %p3600;
	sub.s64 	%rd7031, %rd10256, %rd10205;
	setp.lt.u64 	%p3601, %rd10256, %rd10205;
	selp.s64 	%rd7032, -1, 0, %p3600;
	add.s64 	%rd10264, %rd7031, %rd7032;
	setp.lt.u64 	%p3602, %rd7031, %rd7030;
	or.pred  	%p3603, %p3601, %p3602;
	selp.u64 	%rd7033, 1, 0, %p3603;
	sub.s64 	%rd7034, %rd10257, %rd10204;
	setp.lt.u64 	%p3604, %rd10257, %rd10204;
	selp.s64 	%rd7035, -1, 0, %p3603;
	add.s64 	%rd10265, %rd7034, %rd7035;
	setp.lt.u64 	%p3605, %rd7034, %rd7033;
	or.pred  	%p3606, %p3604, %p3605;
	selp.s64 	%rd7036, -1, 0, %p3606;
	sub.s64 	%rd7037, %rd10258, %rd10203;
	add.s64 	%rd10266, %rd7037, %rd7036;
	bra.uni 	$L__BB2_755;
$L__BB2_754:
	add.s64 	%rd1423, %rd10255, %rd1233;
	setp.lt.u64 	%p3588, %rd1423, %rd10255;
	selp.u64 	%rd7009, 1, 0, %p3588;
	add.s64 	%rd7010, %rd10256, %rd7009;
	setp.lt.u64 	%p3589, %rd7010, %rd10256;
	selp.u64 	%rd7011, 1, 0, %p3589;
	add.s64 	%rd7012, %rd7010, %rd1232;
	setp.lt.u64 	%p3590, %rd7012, %rd7010;
	selp.u64 	%rd7013, 1, 0, %p3590;
	add.s64 	%rd7014, %rd7013, %rd7011;
	add.s64 	%rd7015, %rd10257, %rd7014;
	setp.lt.u64 	%p3591, %rd7015, %rd10257;
	selp.u64 	%rd7016, 1, 0, %p3591;
	add.s64 	%rd7017, %rd7015, %rd1231;
	setp.lt.u64 	%p3592, %rd7017, %rd7015;
	selp.u64 	%rd7018, 1, 0, %p3592;
	add.s64 	%rd7019, %rd7018, %rd7016;
	add.s64 	%rd7020, %rd10258, %rd7019;
	add.s64 	%rd7021, %rd7020, %rd1230;
	setp.lt.u64 	%p3593, %rd1423, %rd10206;
	selp.u64 	%rd7022, 1, 0, %p3593;
	sub.s64 	%rd7023, %rd7012, %rd10205;
	setp.lt.u64 	%p3594, %rd7012, %rd10205;
	selp.s64 	%rd7024, -1, 0, %p3593;
	add.s64 	%rd10264, %rd7023, %rd7024;
	setp.lt.u64 	%p3595, %rd7023, %rd7022;
	or.pred  	%p3596, %p3594, %p3595;
	selp.u64 	%rd7025, 1, 0, %p3596;
	sub.s64 	%rd7026, %rd7017, %rd10204;
	setp.lt.u64 	%p3597, %rd7017, %rd10204;
	selp.s64 	%rd7027, -1, 0, %p3596;
	add.s64 	%rd10265, %rd7026, %rd7027;
	setp.lt.u64 	%p3598, %rd7026, %rd7025;
	or.pred  	%p3599, %p3597, %p3598;
	selp.s64 	%rd7028, -1, 0, %p3599;
	sub.s64 	%rd7029, %rd7021, %rd10203;
	add.s64 	%rd10266, %rd7029, %rd7028;
	mov.u64 	%rd10255, %rd1423;
$L__BB2_755:
	sub.s64 	%rd1431, %rd10255, %rd10206;
	mul.lo.s64 	%rd7039, %rd10260, %rd1419;
	mul.hi.u64 	%rd7040, %rd1419, %rd10260;
	mul.lo.s64 	%rd7041, %rd10261, %rd1419;
	mul.hi.u64 	%rd7042, %rd1419, %rd10261;
	add.s64 	%rd7043, %rd7041, %rd7040;
	setp.lt.u64 	%p3607, %rd7043, %rd7041;
	selp.u64 	%rd7044, 1, 0, %p3607;
	add.s64 	%rd7045, %rd7042, %rd7044;
	mul.lo.s64 	%rd7046, %rd10262, %rd1419;
	mul.hi.u64 	%rd7047, %rd1419, %rd10262;
	add.s64 	%rd7048, %rd7046, %rd7045;
	setp.lt.u64 	%p3608, %rd7048, %rd7046;
	selp.u64 	%rd7049, 1, 0, %p3608;
	add.s64 	%rd7050, %rd7047, %rd7049;
	mul.hi.u64 	%rd7051, %rd10260, %rd10261;
	mad.lo.s64 	%rd7052, %rd10261, %rd10260, %rd7048;
	setp.lt.u64 	%p3609, %rd7052, %rd7048;
	selp.u64 	%rd7053, 1, 0, %p3609;
	add.s64 	%rd7054, %rd7051, %rd7053;
	mul.hi.u64 	%rd7055, %rd10260, %rd10262;
	mad.lo.s64 	%rd7056, %rd10262, %rd10260, %rd7050;
	setp.lt.u64 	%p3610, %rd7056, %rd7050;
	selp.u64 	%rd7057, 1, 0, %p3610;
	add.s64 	%rd7058, %rd7056, %rd7054;
	setp.lt.u64 	%p3611, %rd7058, %rd7056;
	selp.u64 	%rd7059, 1, 0, %p3611;
	add.s64 	%rd7060, %rd7055, %rd7057;
	add.s64 	%rd7061, %rd7060, %rd7059;
	mul.hi.u64 	%rd7062, %rd10261, %rd10262;
	mad.lo.s64 	%rd7063, %rd10262, %rd10261, %rd7061;
	setp.lt.u64 	%p3612, %rd7063, %rd7061;
	selp.u64 	%rd7064, 1, 0, %p3612;
	add.s64 	%rd7065, %rd7062, %rd7064;
	shl.b64 	%rd7066, %rd7039, 1;
	mov.b64 	{%r435, %r436}, %rd7039;
	mov.b64 	{%r437, %r438}, %rd7043;
	shf.l.wrap.b32 	%r439, %r436, %r437, 1;
	shf.l.wrap.b32 	%r440, %r437, %r438, 1;
	mov.b64 	%rd7067, {%r439, %r440};
	mov.b64 	{%r441, %r442}, %rd7052;
	shf.l.wrap.b32 	%r443, %r438, %r441, 1;
	shf.l.wrap.b32 	%r444, %r441, %r442, 1;
	mov.b64 	%rd7068, {%r443, %r444};
	mov.b64 	{%r445, %r446}, %rd7058;
	shf.l.wrap.b32 	%r447, %r442, %r445, 1;
	shf.l.wrap.b32 	%r448, %r445, %r446, 1;
	mov.b64 	%rd7069, {%r447, %r448};
	mov.b64 	{%r449, %r450}, %rd7063;
	shf.l.wrap.b32 	%r451, %r446, %r449, 1;
	shf.l.wrap.b32 	%r452, %r449, %r450, 1;
	mov.b64 	%rd7070, {%r451, %r452};
	shr.u64 	%rd7071, %rd7065, 63;
	mov.b64 	{%r453, %r454}, %rd7065;
	shf.l.wrap.b32 	%r455, %r450, %r453, 1;
	shf.l.wrap.b32 	%r456, %r453, %r454, 1;
	mov.b64 	%rd7072, {%r455, %r456};
	mul.hi.u64 	%rd7073, %rd1419, %rd1419;
	mul.hi.u64 	%rd7074, %rd10260, %rd10260;
	mul.hi.u64 	%rd7075, %rd10261, %rd10261;
	mul.hi.u64 	%rd7076, %rd10262, %rd10262;
	add.s64 	%rd1432, %rd7066, %rd7073;
	setp.lt.u64 	%p3613, %rd1432, %rd7066;
	selp.u64 	%rd7077, 1, 0, %p3613;
	mad.lo.s64 	%rd7078, %rd10260, %rd10260, %rd7067;
	setp.lt.u64 	%p3614, %rd7078, %rd7067;
	add.s64 	%rd1433, %rd7078, %rd7077;
	setp.lt.u64 	%p3615, %rd1433, %rd7078;
	or.pred  	%p3616, %p3614, %p3615;
	selp.u64 	%rd7079, 1, 0, %p3616;
	add.s64 	%rd7080, %rd7068, %rd7074;
	setp.lt.u64 	%p3617, %rd7080, %rd7068;
	add.s64 	%rd1434, %rd7080, %rd7079;
	setp.lt.u64 	%p3618, %rd1434, %rd7080;
	or.pred  	%p3619, %p3617, %p3618;
	selp.u64 	%rd7081, 1, 0, %p3619;
	mad.lo.s64 	%rd7082, %rd10261, %rd10261, %rd7069;
	setp.lt.u64 	%p3620, %rd7082, %rd7069;
	add.s64 	%rd7083, %rd7082, %rd7081;
	setp.lt.u64 	%p3621, %rd7083, %rd7082;
	or.pred  	%p3622, %p3620, %p3621;
	selp.u64 	%rd7084, 1, 0, %p3622;
	add.s64 	%rd7085, %rd7070, %rd7075;
	setp.lt.u64 	%p3623, %rd7085, %rd7070;
	add.s64 	%rd7086, %rd7085, %rd7084;
	setp.lt.u64 	%p3624, %rd7086, %rd7085;
	or.pred  	%p3625, %p3623, %p3624;
	selp.u64 	%rd7087, 1, 0, %p3625;
	mad.lo.s64 	%rd7088, %rd10262, %rd10262, %rd7072;
	setp.lt.u64 	%p3626, %rd7088, %rd7072;
	add.s64 	%rd7089, %rd7088, %rd7087;
	setp.lt.u64 	%p3627, %rd7089, %rd7088;
	or.pred  	%p3628, %p3626, %p3627;
	selp.u64 	%rd7090, 1, 0, %p3628;
	add.s64 	%rd7091, %rd7071, %rd7076;
	add.s64 	%rd7092, %rd7091, %rd7090;
	shl.b64 	%rd7093, %rd7083, 32;
	mov.b64 	{%r457, %r458}, %rd7083;
	mov.b64 	{%r459, %r460}, %rd7086;
	mov.b64 	%rd7094, {%r458, %r459};
	mov.b64 	{%r461, %r462}, %rd7089;
	mov.b64 	%rd7095, {%r460, %r461};
	mov.b64 	{%r463, %r464}, %rd7092;
	mov.b64 	%rd7096, {%r462, %r463};
	shr.u64 	%rd7097, %rd7092, 32;
	mul.lo.s64 	%rd7098, %rd7083, 977;
	mov.b64 	%rd7099, 977;
	mul.hi.u64 	%rd7100, %rd7083, %rd7099;
	mul.lo.s64 	%rd7101, %rd7086, 977;
	mul.hi.u64 	%rd7102, %rd7086, %rd7099;
	add.s64 	%rd7103, %rd7101, %rd7100;
	setp.lt.u64 	%p3629, %rd7103, %rd7101;
	selp.u64 	%rd7104, 1, 0, %p3629;
	add.s64 	%rd7105, %rd7102, %rd7104;
	mul.lo.s64 	%rd7106, %rd7089, 977;
	mul.hi.u64 	%rd7107, %rd7089, %rd7099;
	add.s64 	%rd7108, %rd7106, %rd7105;
	setp.lt.u64 	%p3630, %rd7108, %rd7106;
	selp.u64 	%rd7109, 1, 0, %p3630;
	add.s64 	%rd7110, %rd7107, %rd7109;
	mul.lo.s64 	%rd7111, %rd7092, 977;
	mul.hi.u64 	%rd7112, %rd7092, %rd7099;
	add.s64 	%rd7113, %rd7111, %rd7110;
	setp.lt.u64 	%p3631, %rd7113, %rd7111;
	selp.u64 	%rd7114, 1, 0, %p3631;
	add.s64 	%rd7115, %rd7112, %rd7114;
	add.s64 	%rd10267, %rd7098, %rd7093;
	setp.lt.u64 	%p3632, %rd10267, %rd7098;
	selp.u64 	%rd7116, 1, 0, %p3632;
	add.s64 	%rd7117, %rd7103, %rd7094;
	setp.lt.u64 	%p3633, %rd7117, %rd7103;
	add.s64 	%rd10268, %rd7117, %rd7116;
	setp.lt.u64 	%p3634, %rd10268, %rd7117;
	or.pred  	%p3635, %p3633, %p3634;
	selp.u64 	%rd7118, 1, 0, %p3635;
	add.s64 	%rd7119, %rd7108, %rd7095;
	setp.lt.u64 	%p3636, %rd7119, %rd7108;
	add.s64 	%rd10269, %rd7119, %rd7118;
	setp.lt.u64 	%p3637, %rd10269, %rd7119;
	or.pred  	%p3638, %p3636, %p3637;
	selp.u64 	%rd7120, 1, 0, %p3638;
	add.s64 	%rd7121, %rd7113, %rd7096;
	setp.lt.u64 	%p3639, %rd7121, %rd7113;
	add.s64 	%rd10270, %rd7121, %rd7120;
	setp.lt.u64 	%p3640, %rd10270, %rd7121;
	or.pred  	%p3641, %p3639, %p3640;
	selp.u64 	%rd7122, 1, 0, %p3641;
	add.s64 	%rd7123, %rd7115, %rd7097;
	add.s64 	%rd1439, %rd7123, %rd7122;
	setp.eq.s64 	%p3642, %rd1439, 0;
	mov.b64 	%rd10271, 0;
	@%p3642 bra 	$L__BB2_757;
	shl.b64 	%rd7124, %rd1439, 32;
	shr.u64 	%rd7125, %rd1439, 32;
	mov.b64 	%rd7126, 977;
	mul.hi.u64 	%rd7127, %rd1439, %rd7126;
	mad.lo.s64 	%rd7128, %rd1439, 977, %rd7124;
	setp.lt.u64 	%p3643, %rd7128, %rd7124;
	selp.u64 	%rd7129, 1, 0, %p3643;
	add.s64 	%rd10267, %rd7128, %rd10267;
	setp.lt.u64 	%p3644, %rd10267, %rd7128;
	selp.u64 	%rd7130, 1, 0, %p3644;
	add.s64 	%rd7131, %rd7130, %rd7129;
	add.s64 	%rd7132, %rd7125, %rd7127;
	setp.lt.u64 	%p3645, %rd7132, %rd7125;
	selp.u64 	%rd7133, 1, 0, %p3645;
	add.s64 	%rd7134, %rd10268, %rd7132;
	add.s64 	%rd7135, %rd7134, %rd7131;
	setp.lt.u64 	%p3646, %rd7135, %rd10268;
	not.b64 	%rd7136, %rd7132;
	setp.gt.u64 	%p3647, %rd7131, %rd7136;
	or.pred  	%p3648, %p3647, %p3646;
	selp.u64 	%rd7137, 1, 0, %p3648;
	add.s64 	%rd7138, %rd10269, %rd7133;
	add.s64 	%rd1442, %rd7138, %rd7137;
	setp.lt.u64 	%p3649, %rd1442, %rd10269;
	selp.u64 	%rd7139, 1, 0, %p3649;
	add.s64 	%rd1443, %rd10270, %rd7139;
	setp.lt.u64 	%p3650, %rd1443, %rd10270;
	selp.u64 	%rd10271, 1, 0, %p3650;
	mov.u64 	%rd10268, %rd7135;
	mov.u64 	%rd10269, %rd1442;
	mov.u64 	%rd10270, %rd1443;
$L__BB2_757:
	mad.lo.s64 	%rd10272, %rd1419, %rd1419, %rd10267;
	setp.lt.u64 	%p3651, %rd10272, %rd10267;
	selp.u64 	%rd7140, 1, 0, %p3651;
	add.s64 	%rd7141, %rd10268, %rd1432;
	setp.lt.u64 	%p3652, %rd7141, %rd10268;
	add.s64 	%rd10273, %rd7141, %rd7140;
	setp.lt.u64 	%p3653, %rd10273, %rd7141;
	or.pred  	%p3654, %p3652, %p3653;
	selp.u64 	%rd7142, 1, 0, %p3654;
	add.s64 	%rd7143, %rd10269, %rd1433;
	setp.lt.u64 	%p3655, %rd7143, %rd10269;
	add.s64 	%rd10274, %rd7143, %rd7142;
	setp.lt.u64 	%p3656, %rd10274, %rd7143;
	or.pred  	%p3657, %p3655, %p3656;
	selp.u64 	%rd7144, 1, 0, %p3657;
	add.s64 	%rd7145, %rd10270, %rd1434;
	setp.lt.u64 	%p3658, %rd7145, %rd10270;
	add.s64 	%rd10275, %rd7145, %rd7144;
	setp.lt.u64 	%p3659, %rd10275, %rd7145;
	or.pred  	%p3660, %p3658, %p3659;
	selp.u64 	%rd7147, 1, 0, %p3660;
	add.s64 	%rd1454, %rd10271, %rd7147;
	setp.ne.s64 	%p3661, %rd1454, 0;
	setp.gt.u64 	%p3662, %rd10275, %rd1230;
	or.pred  	%p3663, %p3661, %p3662;
	@%p3663 bra 	$L__BB2_763;
	setp.lt.u64 	%p3664, %rd10275, %rd1230;
	@%p3664 bra 	$L__BB2_776;
	setp.gt.u64 	%p3665, %rd10274, %rd1231;
	@%p3665 bra 	$L__BB2_763;
	setp.lt.u64 	%p3666, %rd10274, %rd1231;
	@%p3666 bra 	$L__BB2_776;
	setp.gt.u64 	%p3667, %rd10273, %rd1232;
	@%p3667 bra 	$L__BB2_763;
	setp.lt.u64 	%p3668, %rd10273, %rd1232;
	setp.lt.u64 	%p3669, %rd10272, %rd1233;
	or.pred  	%p3670, %p3668, %p3669;
	@%p3670 bra 	$L__BB2_776;
$L__BB2_763:
	sub.s64 	%rd1455, %rd10272, %rd1233;
	setp.lt.u64 	%p3671, %rd10272, %rd1233;
	selp.u64 	%rd7148, 1, 0, %p3671;
	sub.s64 	%rd7149, %rd10273, %rd1232;
	setp.lt.u64 	%p3672, %rd10273, %rd1232;
	selp.s64 	%rd7150, -1, 0, %p3671;
	add.s64 	%rd10273, %rd7149, %rd7150;
	setp.lt.u64 	%p3673, %rd7149, %rd7148;
	or.pred  	%p3674, %p3672, %p3673;
	selp.u64 	%rd7151, 1, 0, %p3674;
	sub.s64 	%rd7152, %rd10274, %rd1231;
	setp.lt.u64 	%p3675, %rd10274, %rd1231;
	selp.s64 	%rd7153, -1, 0, %p3674;
	add.s64 	%rd10274, %rd7152, %rd7153;
	setp.lt.u64 	%p3676, %rd7152, %rd7151;
	or.pred  	%p3677, %p3675, %p3676;
	selp.u64 	%rd7154, 1, 0, %p3677;
	sub.s64 	%rd7155, %rd10275, %rd1230;
	setp.lt.u64 	%p3678, %rd10275, %rd1230;
	selp.s64 	%rd7156, -1, 0, %p3677;
	add.s64 	%rd10275, %rd7155, %rd7156;
	setp.lt.u64 	%p3679, %rd7155, %rd7154;
	or.pred  	%p3680, %p3678, %p3679;
	selp.s64 	%rd7157, -1, 0, %p3680;
	add.s64 	%rd1459, %rd1454, %rd7157;
	setp.ne.s64 	%p3681, %rd1459, 0;
	setp.gt.u64 	%p3682, %rd10275, %rd1230;
	or.pred  	%p3683, %p3681, %p3682;
	@%p3683 bra 	$L__BB2_769;
	setp.lt.u64 	%p3684, %rd10275, %rd1230;
	mov.u64 	%rd10272, %rd1455;
	@%p3684 bra 	$L__BB2_776;
	setp.gt.u64 	%p3685, %rd10274, %rd1231;
	@%p3685 bra 	$L__BB2_769;
	setp.lt.u64 	%p3686, %rd10274, %rd1231;
	mov.u64 	%rd10272, %rd1455;
	@%p3686 bra 	$L__BB2_776;
	setp.gt.u64 	%p3687, %rd10273, %rd1232;
	@%p3687 bra 	$L__BB2_769;
	setp.lt.u64 	%p3688, %rd10273, %rd1232;
	setp.lt.u64 	%p3689, %rd1455, %rd1233;
	or.pred  	%p3690, %p3688, %p3689;
	mov.u64 	%rd10272, %rd1455;
	@%p3690 bra 	$L__BB2_776;
$L__BB2_769:
	sub.s64 	%rd1460, %rd1455, %rd1233;
	setp.lt.u64 	%p3691, %rd1455, %rd1233;
	selp.u64 	%rd7158, 1, 0, %p3691;
	sub.s64 	%rd7159, %rd10273, %rd1232;
	setp.lt.u64 	%p3692, %rd10273, %rd1232;
	selp.s64 	%rd7160, -1, 0, %p3691;
	add.s64 	%rd10273, %rd7159, %rd7160;
	setp.lt.u64 	%p3693, %rd7159, %rd7158;
	or.pred  	%p3694, %p3692, %p3693;
	selp.u64 	%rd7161, 1, 0, %p3694;
	sub.s64 	%rd7162, %rd10274, %rd1231;
	setp.lt.u64 	%p3695, %rd10274, %rd1231;
	selp.s64 	%rd7163, -1, 0, %p3694;
	add.s64 	%rd10274, %rd7162, %rd7163;
	setp.lt.u64 	%p3696, %rd7162, %rd7161;
	or.pred  	%p3697, %p3695, %p3696;
	selp.u64 	%rd7164, 1, 0, %p3697;
	sub.s64 	%rd7165, %rd10275, %rd1230;
	setp.lt.u64 	%p3698, %rd10275, %rd1230;
	selp.s64 	%rd7166, -1, 0, %p3697;
	add.s64 	%rd10275, %rd7165, %rd7166;
	setp.lt.u64 	%p3699, %rd7165, %rd7164;
	or.pred  	%p3700, %p3698, %p3699;
	selp.u64 	%rd7167, 1, 0, %p3700;
	setp.ne.s64 	%p3701, %rd1459, %rd7167;
	setp.gt.u64 	%p3702, %rd10275, %rd1230;
	or.pred  	%p3703, %p3701, %p3702;
	@%p3703 bra 	$L__BB2_775;
	setp.lt.u64 	%p3704, %rd10275, %rd1230;
	mov.u64 	%rd10272, %rd1460;
	@%p3704 bra 	$L__BB2_776;
	setp.gt.u64 	%p3705, %rd10274, %rd1231;
	@%p3705 bra 	$L__BB2_775;
	setp.lt.u64 	%p3706, %rd10274, %rd1231;
	mov.u64 	%rd10272, %rd1460;
	@%p3706 bra 	$L__BB2_776;
	setp.gt.u64 	%p3707, %rd10273, %rd1232;
	@%p3707 bra 	$L__BB2_775;
	setp.lt.u64 	%p3708, %rd10273, %rd1232;
	setp.lt.u64 	%p3709, %rd1460, %rd1233;
	or.pred  	%p3710, %p3708, %p3709;
	mov.u64 	%rd10272, %rd1460;
	@%p3710 bra 	$L__BB2_776;
$L__BB2_775:
	sub.s64 	%rd10272, %rd1460, %rd1233;
	setp.lt.u64 	%p3711, %rd1460, %rd1233;
	selp.u64 	%rd7168, 1, 0, %p3711;
	sub.s64 	%rd7169, %rd10273, %rd1232;
	setp.lt.u64 	%p3712, %rd10273, %rd1232;
	selp.s64 	%rd7170, -1, 0, %p3711;
	add.s64 	%rd10273, %rd7169, %rd7170;
	setp.lt.u64 	%p3713, %rd7169, %rd7168;
	or.pred  	%p3714, %p3712, %p3713;
	selp.u64 	%rd7171, 1, 0, %p3714;
	sub.s64 	%rd7172, %rd10274, %rd1231;
	setp.lt.u64 	%p3715, %rd10274, %rd1231;
	selp.s64 	%rd7173, -1, 0, %p3714;
	add.s64 	%rd10274, %rd7172, %rd7173;
	setp.lt.u64 	%p3716, %rd7172, %rd7171;
	or.pred  	%p3717, %p3715, %p3716;
	selp.s64 	%rd7174, -1, 0, %p3717;
	sub.s64 	%rd7175, %rd10275, %rd1230;
	add.s64 	%rd10275, %rd7175, %rd7174;
$L__BB2_776:
	mul.hi.u64 	%rd7177, %rd10272, %rd1419;
	mul.lo.s64 	%rd7178, %rd10260, %rd10272;
	mul.hi.u64 	%rd7179, %rd10272, %rd10260;
	add.s64 	%rd7180, %rd7178, %rd7177;
	setp.lt.u64 	%p3718, %rd7180, %rd7178;
	selp.u64 	%rd7181, 1, 0, %p3718;
	add.s64 	%rd7182, %rd7179, %rd7181;
	mul.lo.s64 	%rd7183, %rd10261, %rd10272;
	mul.hi.u64 	%rd7184, %rd10272, %rd10261;
	add.s64 	%rd7185, %rd7183, %rd7182;
	setp.lt.u64 	%p3719, %rd7185, %rd7183;
	selp.u64 	%rd7186, 1, 0, %p3719;
	add.s64 	%rd7187, %rd7184, %rd7186;
	mul.lo.s64 	%rd7188, %rd10262, %rd10272;
	mul.hi.u64 	%rd7189, %rd10272, %rd10262;
	add.s64 	%rd7190, %rd7188, %rd7187;
	setp.lt.u64 	%p3720, %rd7190, %rd7188;
	selp.u64 	%rd7191, 1, 0, %p3720;
	add.s64 	%rd7192, %rd7189, %rd7191;
	mul.hi.u64 	%rd7193, %rd10273, %rd1419;
	mad.lo.s64 	%rd1472, %rd1419, %rd10273, %rd7180;
	setp.lt.u64 	%p3721, %rd1472, %rd7180;
	selp.u64 	%rd7194, 1, 0, %p3721;
	add.s64 	%rd7195, %rd7193, %rd7194;
	mul.hi.u64 	%rd7196, %rd10273, %rd10260;
	mad.lo.s64 	%rd7197, %rd10260, %rd10273, %rd7185;
	setp.lt.u64 	%p3722, %rd7197, %rd7185;
	selp.u64 	%rd7198, 1, 0, %p3722;
	add.s64 	%rd7199, %rd7197, %rd7195;
	setp.lt.u64 	%p3723, %rd7199, %rd7197;
	selp.u64 	%rd7200, 1, 0, %p3723;
	add.s64 	%rd7201, %rd7196, %rd7198;
	add.s64 	%rd7202, %rd7201, %rd7200;
	mul.hi.u64 	%rd7203, %rd10273, %rd10261;
	mad.lo.s64 	%rd7204, %rd10261, %rd10273, %rd7190;
	setp.lt.u64 	%p3724, %rd7204, %rd7190;
	selp.u64 	%rd7205, 1, 0, %p3724;
	add.s64 	%rd7206, %rd7204, %rd7202;
	setp.lt.u64 	%p3725, %rd7206, %rd7204;
	selp.u64 	%rd7207, 1, 0, %p3725;
	add.s64 	%rd7208, %rd7203, %rd7205;
	add.s64 	%rd7209, %rd7208, %rd7207;
	mul.hi.u64 	%rd7210, %rd10273, %rd10262;
	mad.lo.s64 	%rd7211, %rd10262, %rd10273, %rd7192;
	setp.lt.u64 	%p3726, %rd7211, %rd7192;
	selp.u64 	%rd7212, 1, 0, %p3726;
	add.s64 	%rd7213, %rd7211, %rd7209;
	setp.lt.u64 	%p3727, %rd7213, %rd7211;
	selp.u64 	%rd7214, 1, 0, %p3727;
	add.s64 	%rd7215, %rd7210, %rd7212;
	add.s64 	%rd7216, %rd7215, %rd7214;
	mul.hi.u64 	%rd7217, %rd10274, %rd1419;
	mad.lo.s64 	%rd1473, %rd1419, %rd10274, %rd7199;
	setp.lt.u64 	%p3728, %rd1473, %rd7199;
	selp.u64 	%rd7218, 1, 0, %p3728;
	add.s64 	%rd7219, %rd7217, %rd7218;
	mul.hi.u64 	%rd7220, %rd10274, %rd10260;
	mad.lo.s64 	%rd7221, %rd10260, %rd10274, %rd7206;
	setp.lt.u64 	%p3729, %rd7221, %rd7206;
	selp.u64 	%rd7222, 1, 0, %p3729;
	add.s64 	%rd7223, %rd7221, %rd7219;
	setp.lt.u64 	%p3730, %rd7223, %rd7221;
	selp.u64 	%rd7224, 1, 0, %p3730;
	add.s64 	%rd7225, %rd7220, %rd7222;
	add.s64 	%rd7226, %rd7225, %rd7224;
	mul.hi.u64 	%rd7227, %rd10274, %rd10261;
	mad.lo.s64 	%rd7228, %rd10261, %rd10274, %rd7213;
	setp.lt.u64 	%p3731, %rd7228, %rd7213;
	selp.u64 	%rd7229, 1, 0, %p3731;
	add.s64 	%rd7230, %rd7228, %rd7226;
	setp.lt.u64 	%p3732, %rd7230, %rd7228;
	selp.u64 	%rd7231, 1, 0, %p3732;
	add.s64 	%rd7232, %rd7227, %rd7229;
	add.s64 	%rd7233, %rd7232, %rd7231;
	mul.hi.u64 	%rd7234, %rd10274, %rd10262;
	mad.lo.s64 	%rd7235, %rd10262, %rd10274, %rd7216;
	setp.lt.u64 	%p3733, %rd7235, %rd7216;
	selp.u64 	%rd7236, 1, 0, %p3733;
	add.s64 	%rd7237, %rd7235, %rd7233;
	setp.lt.u64 	%p3734, %rd7237, %rd7235;
	selp.u64 	%rd7238, 1, 0, %p3734;
	add.s64 	%rd7239, %rd7234, %rd7236;
	add.s64 	%rd7240, %rd7239, %rd7238;
	mul.hi.u64 	%rd7241, %rd10275, %rd1419;
	mad.lo.s64 	%rd1474, %rd1419, %rd10275, %rd7223;
	setp.lt.u64 	%p3735, %rd1474, %rd7223;
	selp.u64 	%rd7242, 1, 0, %p3735;
	add.s64 	%rd7243, %rd7241, %rd7242;
	mul.hi.u64 	%rd7244, %rd10275, %rd10260;
	mad.lo.s64 	%rd7245, %rd10260, %rd10275, %rd7230;
	setp.lt.u64 	%p3736, %rd7245, %rd7230;
	selp.u64 	%rd7246, 1, 0, %p3736;
	add.s64 	%rd7247, %rd7245, %rd7243;
	setp.lt.u64 	%p3737, %rd7247, %rd7245;
	selp.u64 	%rd7248, 1, 0, %p3737;
	add.s64 	%rd7249, %rd7244, %rd7246;
	add.s64 	%rd7250, %rd7249, %rd7248;
	mul.hi.u64 	%rd7251, %rd10275, %rd10261;
	mad.lo.s64 	%rd7252, %rd10261, %rd10275, %rd7237;
	setp.lt.u64 	%p3738, %rd7252, %rd7237;
	selp.u64 	%rd7253, 1, 0, %p3738;
	add.s64 	%rd7254, %rd7252, %rd7250;
	setp.lt.u64 	%p3739, %rd7254, %rd7252;
	selp.u64 	%rd7255, 1, 0, %p3739;
	add.s64 	%rd7256, %rd7251, %rd7253;
	add.s64 	%rd7257, %rd7256, %rd7255;
	mul.hi.u64 	%rd7258, %rd10275, %rd10262;
	mad.lo.s64 	%rd7259, %rd10262, %rd10275, %rd7240;
	setp.lt.u64 	%p3740, %rd7259, %rd7240;
	selp.u64 	%rd7260, 1, 0, %p3740;
	add.s64 	%rd7261, %rd7259, %rd7257;
	setp.lt.u64 	%p3741, %rd7261, %rd7259;
	selp.u64 	%rd7262, 1, 0, %p3741;
	add.s64 	%rd7263, %rd7258, %rd7260;
	add.s64 	%rd7264, %rd7263, %rd7262;
	shl.b64 	%rd7265, %rd7247, 32;
	mov.b64 	{%r465, %r466}, %rd7247;
	mov.b64 	{%r467, %r468}, %rd7254;
	mov.b64 	%rd7266, {%r466, %r467};
	mov.b64 	{%r469, %r470}, %rd7261;
	mov.b64 	%rd7267, {%r468, %r469};
	mov.b64 	{%r471, %r472}, %rd7264;
	mov.b64 	%rd7268, {%r470, %r471};
	shr.u64 	%rd7269, %rd7264, 32;
	mul.lo.s64 	%rd7270, %rd7247, 977;
	mov.b64 	%rd7271, 977;
	mul.hi.u64 	%rd7272, %rd7247, %rd7271;
	mul.lo.s64 	%rd7273, %rd7254, 977;
	mul.hi.u64 	%rd7274, %rd7254, %rd7271;
	add.s64 	%rd7275, %rd7273, %rd7272;
	setp.lt.u64 	%p3742, %rd7275, %rd7273;
	selp.u64 	%rd7276, 1, 0, %p3742;
	add.s64 	%rd7277, %rd7274, %rd7276;
	mul.lo.s64 	%rd7278, %rd7261, 977;
	mul.hi.u64 	%rd7279, %rd7261, %rd7271;
	add.s64 	%rd7280, %rd7278, %rd7277;
	setp.lt.u64 	%p3743, %rd7280, %rd7278;
	selp.u64 	%rd7281, 1, 0, %p3743;
	add.s64 	%rd7282, %rd7279, %rd7281;
	mul.lo.s64 	%rd7283, %rd7264, 977;
	mul.hi.u64 	%rd7284, %rd7264, %rd7271;
	add.s64 	%rd7285, %rd7283, %rd7282;
	setp.lt.u64 	%p3744, %rd7285, %rd7283;
	selp.u64 	%rd7286, 1, 0, %p3744;
	add.s64 	%rd7287, %rd7284, %rd7286;
	add.s64 	%rd10276, %rd7270, %rd7265;
	setp.lt.u64 	%p3745, %rd10276, %rd7270;
	selp.u64 	%rd7288, 1, 0, %p3745;
	add.s64 	%rd7289, %rd7275, %rd7266;
	setp.lt.u64 	%p3746, %rd7289, %rd7275;
	add.s64 	%rd10277, %rd7289, %rd7288;
	setp.lt.u64 	%p3747, %rd10277, %rd7289;
	or.pred  	%p3748, %p3746, %p3747;
	selp.u64 	%rd7290, 1, 0, %p3748;
	add.s64 	%rd7291, %rd7280, %rd7267;
	setp.lt.u64 	%p3749, %rd7291, %rd7280;
	add.s64 	%rd10278, %rd7291, %rd7290;
	setp.lt.u64 	%p3750, %rd10278, %rd7291;
	or.pred  	%p3751, %p3749, %p3750;
	selp.u64 	%rd7292, 1, 0, %p3751;
	add.s64 	%rd7293, %rd7285, %rd7268;
	setp.lt.u64 	%p3752, %rd7293, %rd7285;
	add.s64 	%rd10279, %rd7293, %rd7292;
	setp.lt.u64 	%p3753, %rd10279, %rd7293;
	or.pred  	%p3754, %p3752, %p3753;
	selp.u64 	%rd7294, 1, 0, %p3754;
	add.s64 	%rd7295, %rd7287, %rd7269;
	add.s64 	%rd1479, %rd7295, %rd7294;
	setp.eq.s64 	%p3755, %rd1479, 0;
	mov.b64 	%rd10280, 0;
	@%p3755 bra 	$L__BB2_778;
	shl.b64 	%rd7296, %rd1479, 32;
	shr.u64 	%rd7297, %rd1479, 32;
	mov.b64 	%rd7298, 977;
	mul.hi.u64 	%rd7299, %rd1479, %rd7298;
	mad.lo.s64 	%rd7300, %rd1479, 977, %rd7296;
	setp.lt.u64 	%p3756, %rd7300, %rd7296;
	selp.u64 	%rd7301, 1, 0, %p3756;
	add.s64 	%rd10276, %rd7300, %rd10276;
	setp.lt.u64 	%p3757, %rd10276, %rd7300;
	selp.u64 	%rd7302, 1, 0, %p3757;
	add.s64 	%rd7303, %rd7302, %rd7301;
	add.s64 	%rd7304, %rd7297, %rd7299;
	setp.lt.u64 	%p3758, %rd7304, %rd7297;
	selp.u64 	%rd7305, 1, 0, %p3758;
	add.s64 	%rd7306, %rd10277, %rd7304;
	add.s64 	%rd7307, %rd7306, %rd7303;
	setp.lt.u64 	%p3759, %rd7307, %rd10277;
	not.b64 	%rd7308, %rd7304;
	setp.gt.u64 	%p3760, %rd7303, %rd7308;
	or.pred  	%p3761, %p3760, %p3759;
	selp.u64 	%rd7309, 1, 0, %p3761;
	add.s64 	%rd7310, %rd10278, %rd7305;
	add.s64 	%rd1482, %rd7310, %rd7309;
	setp.lt.u64 	%p3762, %rd1482, %rd10278;
	selp.u64 	%rd7311, 1, 0, %p3762;
	add.s64 	%rd1483, %rd10279, %rd7311;
	setp.lt.u64 	%p3763, %rd1483, %rd10279;
	selp.u64 	%rd10280, 1, 0, %p3763;
	mov.u64 	%rd10277, %rd7307;
	mov.u64 	%rd10278, %rd1482;
	mov.u64 	%rd10279, %rd1483;
$L__BB2_778:
	mad.lo.s64 	%rd10281, %rd1419, %rd10272, %rd10276;
	setp.lt.u64 	%p3764, %rd10281, %rd10276;
	selp.u64 	%rd7312, 1, 0, %p3764;
	add.s64 	%rd7313, %rd10277, %rd1472;
	setp.lt.u64 	%p3765, %rd7313, %rd10277;
	add.s64 	%rd10282, %rd7313, %rd7312;
	setp.lt.u64 	%p3766, %rd10282, %rd7313;
	or.pred  	%p3767, %p3765, %p3766;
	selp.u64 	%rd7314, 1, 0, %p3767;
	add.s64 	%rd7315, %rd10278, %rd1473;
	setp.lt.u64 	%p3768, %rd7315, %rd10278;
	add.s64 	%rd10283, %rd7315, %rd7314;
	setp.lt.u64 	%p3769, %rd10283, %rd7315;
	or.pred  	%p3770, %p3768, %p3769;
	selp.u64 	%rd7316, 1, 0, %p3770;
	add.s64 	%rd7317, %rd10279, %rd1474;
	setp.lt.u64 	%p3771, %rd7317, %rd10279;
	add.s64 	%rd10284, %rd7317, %rd7316;
	setp.lt.u64 	%p3772, %rd10284, %rd7317;
	or.pred  	%p3773, %p3771, %p3772;
	selp.u64 	%rd7319, 1, 0, %p3773;
	add.s64 	%rd1494, %rd10280, %rd7319;
	setp.ne.s64 	%p3774, %rd1494, 0;
	setp.gt.u64 	%p3775, %rd10284, %rd1230;
	or.pred  	%p3776, %p3774, %p3775;
	@%p3776 bra 	$L__BB2_784;
	setp.lt.u64 	%p3777, %rd10284, %rd1230;
	@%p3777 bra 	$L__BB2_797;
	setp.gt.u64 	%p3778, %rd10283, %rd1231;
	@%p3778 bra 	$L__BB2_784;
	setp.lt.u64 	%p3779, %rd10283, %rd1231;
	@%p3779 bra 	$L__BB2_797;
	setp.gt.u64 	%p3780, %rd10282, %rd1232;
	@%p3780 bra 	$L__BB2_784;
	setp.lt.u64 	%p3781, %rd10282, %rd1232;
	setp.lt.u64 	%p3782, %rd10281, %rd1233;
	or.pred  	%p3783, %p3781, %p3782;
	@%p3783 bra 	$L__BB2_797;
$L__BB2_784:
	sub.s64 	%rd1495, %rd10281, %rd1233;
	setp.lt.u64 	%p3784, %rd10281, %rd1233;
	selp.u64 	%rd7320, 1, 0, %p3784;
	sub.s64 	%rd7321, %rd10282, %rd1232;
	setp.lt.u64 	%p3785, %rd10282, %rd1232;
	selp.s64 	%rd7322, -1, 0, %p3784;
	add.s64 	%rd10282, %rd7321, %rd7322;
	setp.lt.u64 	%p3786, %rd7321, %rd7320;
	or.pred  	%p3787, %p3785, %p3786;
	selp.u64 	%rd7323, 1, 0, %p3787;
	sub.s64 	%rd7324, %rd10283, %rd1231;
	setp.lt.u64 	%p3788, %rd10283, %rd1231;
	selp.s64 	%rd7325, -1, 0, %p3787;
	add.s64 	%rd10283, %rd7324, %rd7325;
	setp.lt.u64 	%p3789, %rd7324, %rd7323;
	or.pred  	%p3790, %p3788, %p3789;
	selp.u64 	%rd7326, 1, 0, %p3790;
	sub.s64 	%rd7327, %rd10284, %rd1230;
	setp.lt.u64 	%p3791, %rd10284, %rd1230;
	selp.s64 	%rd7328, -1, 0, %p3790;
	add.s64 	%rd10284, %rd7327, %rd7328;
	setp.lt.u64 	%p3792, %rd7327, %rd7326;
	or.pred  	%p3793, %p3791, %p3792;
	selp.s64 	%rd7329, -1, 0, %p3793;
	add.s64 	%rd1499, %rd1494, %rd7329;
	setp.ne.s64 	%p3794, %rd1499, 0;
	setp.gt.u64 	%p3795, %rd10284, %rd1230;
	or.pred  	%p3796, %p3794, %p3795;
	@%p3796 bra 	$L__BB2_790;
	setp.lt.u64 	%p3797, %rd10284, %rd1230;
	mov.u64 	%rd10281, %rd1495;
	@%p3797 bra 	$L__BB2_797;
	setp.gt.u64 	%p3798, %rd10283, %rd1231;
	@%p3798 bra 	$L__BB2_790;
	setp.lt.u64 	%p3799, %rd10283, %rd1231;
	mov.u64 	%rd10281, %rd1495;
	@%p3799 bra 	$L__BB2_797;
	setp.gt.u64 	%p3800, %rd10282, %rd1232;
	@%p3800 bra 	$L__BB2_790;
	setp.lt.u64 	%p3801, %rd10282, %rd1232;
	setp.lt.u64 	%p3802, %rd1495, %rd1233;
	or.pred  	%p3803, %p3801, %p3802;
	mov.u64 	%rd10281, %rd1495;
	@%p3803 bra 	$L__BB2_797;
$L__BB2_790:
	sub.s64 	%rd1500, %rd1495, %rd1233;
	setp.lt.u64 	%p3804, %rd1495, %rd1233;
	selp.u64 	%rd7330, 1, 0, %p3804;
	sub.s64 	%rd7331, %rd10282, %rd1232;
	setp.lt.u64 	%p3805, %rd10282, %rd1232;
	selp.s64 	%rd7332, -1, 0, %p3804;
	add.s64 	%rd10282, %rd7331, %rd7332;
	setp.lt.u64 	%p3806, %rd7331, %rd7330;
	or.pred  	%p3807, %p3805, %p3806;
	selp.u64 	%rd7333, 1, 0, %p3807;
	sub.s64 	%rd7334, %rd10283, %rd1231;
	setp.lt.u64 	%p3808, %rd10283, %rd1231;
	selp.s64 	%rd7335, -1, 0, %p3807;
	add.s64 	%rd10283, %rd7334, %rd7335;
	setp.lt.u64 	%p3809, %rd7334, %rd7333;
	or.pred  	%p3810, %p3808, %p3809;
	selp.u64 	%rd7336, 1, 0, %p3810;
	sub.s64 	%rd7337, %rd10284, %rd1230;
	setp.lt.u64 	%p3811, %rd10284, %rd1230;
	selp.s64 	%rd7338, -1, 0, %p3810;
	add.s64 	%rd10284, %rd7337, %rd7338;
	setp.lt.u64 	%p3812, %rd7337, %rd7336;
	or.pred  	%p3813, %p3811, %p3812;
	selp.u64 	%rd7339, 1, 0, %p3813;
	setp.ne.s64 	%p3814, %rd1499, %rd7339;
	setp.gt.u64 	%p3815, %rd10284, %rd1230;
	or.pred  	%p3816, %p3814, %p3815;
	@%p3816 bra 	$L__BB2_796;
	setp.lt.u64 	%p3817, %rd10284, %rd1230;
	mov.u64 	%rd10281, %rd1500;
	@%p3817 bra 	$L__BB2_797;
	setp.gt.u64 	%p3818, %rd10283, %rd1231;
	@%p3818 bra 	$L__BB2_796;
	setp.lt.u64 	%p3819, %rd10283, %rd1231;
	mov.u64 	%rd10281, %rd1500;
	@%p3819 bra 	$L__BB2_797;
	setp.gt.u64 	%p3820, %rd10282, %rd1232;
	@%p3820 bra 	$L__BB2_796;
	setp.lt.u64 	%p3821, %rd10282, %rd1232;
	setp.lt.u64 	%p3822, %rd1500, %rd1233;
	or.pred  	%p3823, %p3821, %p3822;
	mov.u64 	%rd10281, %rd1500;
	@%p3823 bra 	$L__BB2_797;
$L__BB2_796:
	sub.s64 	%rd10281, %rd1500, %rd1233;
	setp.lt.u64 	%p3824, %rd1500, %rd1233;
	selp.u64 	%rd7340, 1, 0, %p3824;
	sub.s64 	%rd7341, %rd10282, %rd1232;
	setp.lt.u64 	%p3825, %rd10282, %rd1232;
	selp.s64 	%rd7342, -1, 0, %p3824;
	add.s64 	%rd10282, %rd7341, %rd7342;
	setp.lt.u64 	%p3826, %rd7341, %rd7340;
	or.pred  	%p3827, %p3825, %p3826;
	selp.u64 	%rd7343, 1, 0, %p3827;
	sub.s64 	%rd7344, %rd10283, %rd1231;
	setp.lt.u64 	%p3828, %rd10283, %rd1231;
	selp.s64 	%rd7345, -1, 0, %p3827;
	add.s64 	%rd10283, %rd7344, %rd7345;
	setp.lt.u64 	%p3829, %rd7344, %rd7343;
	or.pred  	%p3830, %p3828, %p3829;
	selp.s64 	%rd7346, -1, 0, %p3830;
	sub.s64 	%rd7347, %rd10284, %rd1230;
	add.s64 	%rd10284, %rd7347, %rd7346;
$L__BB2_797:
	mul.lo.s64 	%rd7349, %rd10264, %rd1431;
	mul.hi.u64 	%rd7350, %rd1431, %rd10264;
	mul.lo.s64 	%rd7351, %rd10265, %rd1431;
	mul.hi.u64 	%rd7352, %rd1431, %rd10265;
	add.s64 	%rd7353, %rd7351, %rd7350;
	setp.lt.u64 	%p3831, %rd7353, %rd7351;
	selp.u64 	%rd7354, 1, 0, %p3831;
	add.s64 	%rd7355, %rd7352, %rd7354;
	mul.lo.s64 	%rd7356, %rd10266, %rd1431;
	mul.hi.u64 	%rd7357, %rd1431, %rd10266;
	add.s64 	%rd7358, %rd7356, %rd7355;
	setp.lt.u64 	%p3832, %rd7358, %rd7356;
	selp.u64 	%rd7359, 1, 0, %p3832;
	add.s64 	%rd7360, %rd7357, %rd7359;
	mul.hi.u64 	%rd7361, %rd10264, %rd10265;
	mad.lo.s64 	%rd7362, %rd10265, %rd10264, %rd7358;
	setp.lt.u64 	%p3833, %rd7362, %rd7358;
	selp.u64 	%rd7363, 1, 0, %p3833;
	add.s64 	%rd7364, %rd7361, %rd7363;
	mul.hi.u64 	%rd7365, %rd10264, %rd10266;
	mad.lo.s64 	%rd7366, %rd10266, %rd10264, %rd7360;
	setp.lt.u64 	%p3834, %rd7366, %rd7360;
	selp.u64 	%rd7367, 1, 0, %p3834;
	add.s64 	%rd7368, %rd7366, %rd7364;
	setp.lt.u64 	%p3835, %rd7368, %rd7366;
	selp.u64 	%rd7369, 1, 0, %p3835;
	add.s64 	%rd7370, %rd7365, %rd7367;
	add.s64 	%rd7371, %rd7370, %rd7369;
	mul.hi.u64 	%rd7372, %rd10265, %rd10266;
	mad.lo.s64 	%rd7373, %rd10266, %rd10265, %rd7371;
	setp.lt.u64 	%p3836, %rd7373, %rd7371;
	selp.u64 	%rd7374, 1, 0, %p3836;
	add.s64 	%rd7375, %rd7372, %rd7374;
	shl.b64 	%rd7376, %rd7349, 1;
	mov.b64 	{%r473, %r474}, %rd7349;
	mov.b64 	{%r475, %r476}, %rd7353;
	shf.l.wrap.b32 	%r477, %r474, %r475, 1;
	shf.l.wrap.b32 	%r478, %r475, %r476, 1;
	mov.b64 	%rd7377, {%r477, %r478};
	mov.b64 	{%r479, %r480}, %rd7362;
	shf.l.wrap.b32 	%r481, %r476, %r479, 1;
	shf.l.wrap.b32 	%r482, %r479, %r480, 1;
	mov.b64 	%rd7378, {%r481, %r482};
	mov.b64 	{%r483, %r484}, %rd7368;
	shf.l.wrap.b32 	%r485, %r480, %r483, 1;
	shf.l.wrap.b32 	%r486, %r483, %r484, 1;
	mov.b64 	%rd7379, {%r485, %r486};
	mov.b64 	{%r487, %r488}, %rd7373;
	shf.l.wrap.b32 	%r489, %r484, %r487, 1;
	shf.l.wrap.b32 	%r490, %r487, %r488, 1;
	mov.b64 	%rd7380, {%r489, %r490};
	shr.u64 	%rd7381, %rd7375, 63;
	mov.b64 	{%r491, %r492}, %rd7375;
	shf.l.wrap.b32 	%r493, %r488, %r491, 1;
	shf.l.wrap.b32 	%r494, %r491, %r492, 1;
	mov.b64 	%rd7382, {%r493, %r494};
	mul.hi.u64 	%rd7383, %rd1431, %rd1431;
	mul.hi.u64 	%rd7384, %rd10264, %rd10264;
	mul.hi.u64 	%rd7385, %rd10265, %rd10265;
	mul.hi.u64 	%rd7386, %rd10266, %rd10266;
	add.s64 	%rd1512, %rd7376, %rd7383;
	setp.lt.u64 	%p3837, %rd1512, %rd7376;
	selp.u64 	%rd7387, 1, 0, %p3837;
	mad.lo.s64 	%rd7388, %rd10264, %rd10264, %rd7377;
	setp.lt.u64 	%p3838, %rd7388, %rd7377;
	add.s64 	%rd1513, %rd7388, %rd7387;
	setp.lt.u64 	%p3839, %rd1513, %rd7388;
	or.pred  	%p3840, %p3838, %p3839;
	selp.u64 	%rd7389, 1, 0, %p3840;
	add.s64 	%rd7390, %rd7378, %rd7384;
	setp.lt.u64 	%p3841, %rd7390, %rd7378;
	add.s64 	%rd1514, %rd7390, %rd7389;
	setp.lt.u64 	%p3842, %rd1514, %rd7390;
	or.pred  	%p3843, %p3841, %p3842;
	selp.u64 	%rd7391, 1, 0, %p3843;
	mad.lo.s64 	%rd7392, %rd10265, %rd10265, %rd7379;
	setp.lt.u64 	%p3844, %rd7392, %rd7379;
	add.s64 	%rd7393, %rd7392, %rd7391;
	setp.lt.u64 	%p3845, %rd7393, %rd7392;
	or.pred  	%p3846, %p3844, %p3845;
	selp.u64 	%rd7394, 1, 0, %p3846;
	add.s64 	%rd7395, %rd7380, %rd7385;
	setp.lt.u64 	%p3847, %rd7395, %rd7380;
	add.s64 	%rd7396, %rd7395, %rd7394;
	setp.lt.u64 	%p3848, %rd7396, %rd7395;
	or.pred  	%p3849, %p3847, %p3848;
	selp.u64 	%rd7397, 1, 0, %p3849;
	mad.lo.s64 	%rd7398, %rd10266, %rd10266, %rd7382;
	setp.lt.u64 	%p3850, %rd7398, %rd7382;
	add.s64 	%rd7399, %rd7398, %rd7397;
	setp.lt.u64 	%p3851, %rd7399, %rd7398;
	or.pred  	%p3852, %p3850, %p3851;
	selp.u64 	%rd7400, 1, 0, %p3852;
	add.s64 	%rd7401, %rd7381, %rd7386;
	add.s64 	%rd7402, %rd7401, %rd7400;
	shl.b64 	%rd7403, %rd7393, 32;
	mov.b64 	{%r495, %r496}, %rd7393;
	mov.b64 	{%r497, %r498}, %rd7396;
	mov.b64 	%rd7404, {%r496, %r497};
	mov.b64 	{%r499, %r500}, %rd7399;
	mov.b64 	%rd7405, {%r498, %r499};
	mov.b64 	{%r501, %r502}, %rd7402;
	mov.b64 	%rd7406, {%r500, %r501};
	shr.u64 	%rd7407, %rd7402, 32;
	mul.lo.s64 	%rd7408, %rd7393, 977;
	mov.b64 	%rd7409, 977;
	mul.hi.u64 	%rd7410, %rd7393, %rd7409;
	mul.lo.s64 	%rd7411, %rd7396, 977;
	mul.hi.u64 	%rd7412, %rd7396, %rd7409;
	add.s64 	%rd7413, %rd7411, %rd7410;
	setp.lt.u64 	%p3853, %rd7413, %rd7411;
	selp.u64 	%rd7414, 1, 0, %p3853;
	add.s64 	%rd7415, %rd7412, %rd7414;
	mul.lo.s64 	%rd7416, %rd7399, 977;
	mul.hi.u64 	%rd7417, %rd7399, %rd7409;
	add.s64 	%rd7418, %rd7416, %rd7415;
	setp.lt.u64 	%p3854, %rd7418, %rd7416;
	selp.u64 	%rd7419, 1, 0, %p3854;
	add.s64 	%rd7420, %rd7417, %rd7419;
	mul.lo.s64 	%rd7421, %rd7402, 977;
	mul.hi.u64 	%rd7422, %rd7402, %rd7409;
	add.s64 	%rd7423, %rd7421, %rd7420;
	setp.lt.u64 	%p3855, %rd7423, %rd7421;
	selp.u64 	%rd7424, 1, 0, %p3855;
	add.s64 	%rd7425, %rd7422, %rd7424;
	add.s64 	%rd10285, %rd7408, %rd7403;
	setp.lt.u64 	%p3856, %rd10285, %rd7408;
	selp.u64 	%rd7426, 1, 0, %p3856;
	add.s64 	%rd7427, %rd7413, %rd7404;
	setp.lt.u64 	%p3857, %rd7427, %rd7413;
	add.s64 	%rd10286, %rd7427, %rd7426;
	setp.lt.u64 	%p3858, %rd10286, %rd7427;
	or.pred  	%p3859, %p3857, %p3858;
	selp.u64 	%rd7428, 1, 0, %p3859;
	add.s64 	%rd7429, %rd7418, %rd7405;
	setp.lt.u64 	%p3860, %rd7429, %rd7418;
	add.s64 	%rd10287, %rd7429, %rd7428;
	setp.lt.u64 	%p3861, %rd10287, %rd7429;
	or.pred  	%p3862, %p3860, %p3861;
	selp.u64 	%rd7430, 1, 0, %p3862;
	add.s64 	%rd7431, %rd7423, %rd7406;
	setp.lt.u64 	%p3863, %rd7431, %rd7423;
	add.s64 	%rd10288, %rd7431, %rd7430;
	setp.lt.u64 	%p3864, %rd10288, %rd7431;
	or.pred  	%p3865, %p3863, %p3864;
	selp.u64 	%rd7432, 1, 0, %p3865;
	add.s64 	%rd7433, %rd7425, %rd7407;
	add.s64 	%rd1519, %rd7433, %rd7432;
	setp.eq.s64 	%p3866, %rd1519, 0;
	mov.b64 	%rd10289, 0;
	@%p3866 bra 	$L__BB2_799;
	shl.b64 	%rd7434, %rd1519, 32;
	shr.u64 	%rd7435, %rd1519, 32;
	mov.b64 	%rd7436, 977;
	mul.hi.u64 	%rd7437, %rd1519, %rd7436;
	mad.lo.s64 	%rd7438, %rd1519, 977, %rd7434;
	setp.lt.u64 	%p3867, %rd7438, %rd7434;
	selp.u64 	%rd7439, 1, 0, %p3867;
	add.s64 	%rd10285, %rd7438, %rd10285;
	setp.lt.u64 	%p3868, %rd10285, %rd7438;
	selp.u64 	%rd7440, 1, 0, %p3868;
	add.s64 	%rd7441, %rd7440, %rd7439;
	add.s64 	%rd7442, %rd7435, %rd7437;
	setp.lt.u64 	%p3869, %rd7442, %rd7435;
	selp.u64 	%rd7443, 1, 0, %p3869;
	add.s64 	%rd7444, %rd10286, %rd7442;
	add.s64 	%rd7445, %rd7444, %rd7441;
	setp.lt.u64 	%p3870, %rd7445, %rd10286;
	not.b64 	%rd7446, %rd7442;
	setp.gt.u64 	%p3871, %rd7441, %rd7446;
	or.pred  	%p3872, %p3871, %p3870;
	selp.u64 	%rd7447, 1, 0, %p3872;
	add.s64 	%rd7448, %rd10287, %rd7443;
	add.s64 	%rd1522, %rd7448, %rd7447;
	setp.lt.u64 	%p3873, %rd1522, %rd10287;
	selp.u64 	%rd7449, 1, 0, %p3873;
	add.s64 	%rd1523, %rd10288, %rd7449;
	setp.lt.u64 	%p3874, %rd1523, %rd10288;
	selp.u64 	%rd10289, 1, 0, %p3874;
	mov.u64 	%rd10286, %rd7445;
	mov.u64 	%rd10287, %rd1522;
	mov.u64 	%rd10288, %rd1523;
$L__BB2_799:
	mad.lo.s64 	%rd10290, %rd1431, %rd1431, %rd10285;
	setp.lt.u64 	%p3875, %rd10290, %rd10285;
	selp.u64 	%rd7450, 1, 0, %p3875;
	add.s64 	%rd7451, %rd10286, %rd1512;
	setp.lt.u64 	%p3876, %rd7451, %rd10286;
	add.s64 	%rd10291, %rd7451, %rd7450;
	setp.lt.u64 	%p3877, %rd10291, %rd7451;
	or.pred  	%p3878, %p3876, %p3877;
	selp.u64 	%rd7452, 1, 0, %p3878;
	add.s64 	%rd7453, %rd10287, %rd1513;
	setp.lt.u64 	%p3879, %rd7453, %rd10287;
	add.s64 	%rd10292, %rd7453, %rd7452;
	setp.lt.u64 	%p3880, %rd10292, %rd7453;
	or.pred  	%p3881, %p3879, %p3880;
	selp.u64 	%rd7454, 1, 0, %p3881;
	add.s64 	%rd7455, %rd10288, %rd1514;
	setp.lt.u64 	%p3882, %rd7455, %rd10288;
	add.s64 	%rd10293, %rd7455, %rd7454;
	setp.lt.u64 	%p3883, %rd10293, %rd7455;
	or.pred  	%p3884, %p3882, %p3883;
	selp.u64 	%rd7457, 1, 0, %p3884;
	add.s64 	%rd1534, %rd10289, %rd7457;
	setp.ne.s64 	%p3885, %rd1534, 0;
	setp.gt.u64 	%p3886, %rd10293, %rd1230;
	or.pred  	%p3887, %p3885, %p3886;
	@%p3887 bra 	$L__BB2_805;
	setp.lt.u64 	%p3888, %rd10293, %rd1230;
	@%p3888 bra 	$L__BB2_818;
	setp.gt.u64 	%p3889, %rd10292, %rd1231;
	@%p3889 bra 	$L__BB2_805;
	setp.lt.u64 	%p3890, %rd10292, %rd1231;
	@%p3890 bra 	$L__BB2_818;
	setp.gt.u64 	%p3891, %rd10291, %rd1232;
	@%p3891 bra 	$L__BB2_805;
	setp.lt.u64 	%p3892, %rd10291, %rd1232;
	setp.lt.u64 	%p3893, %rd10290, %rd1233;
	or.pred  	%p3894, %p3892, %p3893;
	@%p3894 bra 	$L__BB2_818;
$L__BB2_805:
	sub.s64 	%rd1535, %rd10290, %rd1233;
	setp.lt.u64 	%p3895, %rd10290, %rd1233;
	selp.u64 	%rd7458, 1, 0, %p3895;
	sub.s64 	%rd7459, %rd10291, %rd1232;
	setp.lt.u64 	%p3896, %rd10291, %rd1232;
	selp.s64 	%rd7460, -1, 0, %p3895;
	add.s64 	%rd10291, %rd7459, %rd7460;
	setp.lt.u64 	%p3897, %rd7459, %rd7458;
	or.pred  	%p3898, %p3896, %p3897;
	selp.u64 	%rd7461, 1, 0, %p3898;
	sub.s64 	%rd7462, %rd10292, %rd1231;
	setp.lt.u64 	%p3899, %rd10292, %rd1231;
	selp.s64 	%rd7463, -1, 0, %p3898;
	add.s64 	%rd10292, %rd7462, %rd7463;
	setp.lt.u64 	%p3900, %rd7462, %rd7461;
	or.pred  	%p3901, %p3899, %p3900;
	selp.u64 	%rd7464, 1, 0, %p3901;
	sub.s64 	%rd7465, %rd10293, %rd1230;
	setp.lt.u64 	%p3902, %rd10293, %rd1230;
	selp.s64 	%rd7466, -1, 0, %p3901;
	add.s64 	%rd10293, %rd7465, %rd7466;
	setp.lt.u64 	%p3903, %rd7465, %rd7464;
	or.pred  	%p3904, %p3902, %p3903;
	selp.s64 	%rd7467, -1, 0, %p3904;
	add.s64 	%rd1539, %rd1534, %rd7467;
	setp.ne.s64 	%p3905, %rd1539, 0;
	setp.gt.u64 	%p3906, %rd10293, %rd1230;
	or.pred  	%p3907, %p3905, %p3906;
	@%p3907 bra 	$L__BB2_811;
	setp.lt.u64 	%p3908, %rd10293, %rd1230;
	mov.u64 	%rd10290, %rd1535;
	@%p3908 bra 	$L__BB2_818;
	setp.gt.u64 	%p3909, %rd10292, %rd1231;
	@%p3909 bra 	$L__BB2_811;
	setp.lt.u64 	%p3910, %rd10292, %rd1231;
	mov.u64 	%rd10290, %rd1535;
	@%p3910 bra 	$L__BB2_818;
	setp.gt.u64 	%p3911, %rd10291, %rd1232;
	@%p3911 bra 	$L__BB2_811;
	setp.lt.u64 	%p3912, %rd10291, %rd1232;
	setp.lt.u64 	%p3913, %rd1535, %rd1233;
	or.pred  	%p3914, %p3912, %p3913;
	mov.u64 	%rd10290, %rd1535;
	@%p3914 bra 	$L__BB2_818;
$L__BB2_811:
	sub.s64 	%rd1540, %rd1535, %rd1233;
	setp.lt.u64 	%p3915, %rd1535, %rd1233;
	selp.u64 	%rd7468, 1, 0, %p3915;
	sub.s64 	%rd7469, %rd10291, %rd1232;
	setp.lt.u64 	%p3916, %rd10291, %rd1232;
	selp.s64 	%rd7470, -1, 0, %p3915;
	add.s64 	%rd10291, %rd7469, %rd7470;
	setp.lt.u64 	%p3917, %rd7469, %rd7468;
	or.pred  	%p3918, %p3916, %p3917;
	selp.u64 	%rd7471, 1, 0, %p3918;
	sub.s64 	%rd7472, %rd10292, %rd1231;
	setp.lt.u64 	%p3919, %rd10292, %rd1231;
	selp.s64 	%rd7473, -1, 0, %p3918;
	add.s64 	%rd10292, %rd7472, %rd7473;
	setp.lt.u64 	%p3920, %rd7472, %rd7471;
	or.pred  	%p3921, %p3919, %p3920;
	selp.u64 	%rd7474, 1, 0, %p3921;
	sub.s64 	%rd7475, %rd10293, %rd1230;
	setp.lt.u64 	%p3922, %rd10293, %rd1230;
	selp.s64 	%rd7476, -1, 0, %p3921;
	add.s64 	%rd10293, %rd7475, %rd7476;
	setp.lt.u64 	%p3923, %rd7475, %rd7474;
	or.pred  	%p3924, %p3922, %p3923;
	selp.u64 	%rd7477, 1, 0, %p3924;
	setp.ne.s64 	%p3925, %rd1539, %rd7477;
	setp.gt.u64 	%p3926, %rd10293, %rd1230;
	or.pred  	%p3927, %p3925, %p3926;
	@%p3927 bra 	$L__BB2_817;
	setp.lt.u64 	%p3928, %rd10293, %rd1230;
	mov.u64 	%rd10290, %rd1540;
	@%p3928 bra 	$L__BB2_818;
	setp.gt.u64 	%p3929, %rd10292, %rd1231;
	@%p3929 bra 	$L__BB2_817;
	setp.lt.u64 	%p3930, %rd10292, %rd1231;
	mov.u64 	%rd10290, %rd1540;
	@%p3930 bra 	$L__BB2_818;
	setp.gt.u64 	%p3931, %rd10291, %rd1232;
	@%p3931 bra 	$L__BB2_817;
	setp.lt.u64 	%p3932, %rd10291, %rd1232;
	setp.lt.u64 	%p3933, %rd1540, %rd1233;
	or.pred  	%p3934, %p3932, %p3933;
	mov.u64 	%rd10290, %rd1540;
	@%p3934 bra 	$L__BB2_818;
$L__BB2_817:
	sub.s64 	%rd10290, %rd1540, %rd1233;
	setp.lt.u64 	%p3935, %rd1540, %rd1233;
	selp.u64 	%rd7478, 1, 0, %p3935;
	sub.s64 	%rd7479, %rd10291, %rd1232;
	setp.lt.u64 	%p3936, %rd10291, %rd1232;
	selp.s64 	%rd7480, -1, 0, %p3935;
	add.s64 	%rd10291, %rd7479, %rd7480;
	setp.lt.u64 	%p3937, %rd7479, %rd7478;
	or.pred  	%p3938, %p3936, %p3937;
	selp.u64 	%rd7481, 1, 0, %p3938;
	sub.s64 	%rd7482, %rd10292, %rd1231;
	setp.lt.u64 	%p3939, %rd10292, %rd1231;
	selp.s64 	%rd7483, -1, 0, %p3938;
	add.s64 	%rd10292, %rd7482, %rd7483;
	setp.lt.u64 	%p3940, %rd7482, %rd7481;
	or.pred  	%p3941, %p3939, %p3940;
	selp.s64 	%rd7484, -1, 0, %p3941;
	sub.s64 	%rd7485, %rd10293, %rd1230;
	add.s64 	%rd10293, %rd7485, %rd7484;
$L__BB2_818:
	mul.lo.s64 	%rd1552, %rd10272, %rd10202;
	mul.hi.u64 	%rd7487, %rd10202, %rd10272;
	mul.lo.s64 	%rd7488, %rd10273, %rd10202;
	mul.hi.u64 	%rd7489, %rd10202, %rd10273;
	add.s64 	%rd7490, %rd7488, %rd7487;
	setp.lt.u64 	%p3942, %rd7490, %rd7488;
	selp.u64 	%rd7491, 1, 0, %p3942;
	add.s64 	%rd7492, %rd7489, %rd7491;
	mul.lo.s64 	%rd7493, %rd10274, %rd10202;
	mul.hi.u64 	%rd7494, %rd10202, %rd10274;
	add.s64 	%rd7495, %rd7493, %rd7492;
	setp.lt.u64 	%p3943, %rd7495, %rd7493;
	selp.u64 	%rd7496, 1, 0, %p3943;
	add.s64 	%rd7497, %rd7494, %rd7496;
	mul.lo.s64 	%rd7498, %rd10275, %rd10202;
	mul.hi.u64 	%rd7499, %rd10202, %rd10275;
	add.s64 	%rd7500, %rd7498, %rd7497;
	setp.lt.u64 	%p3944, %rd7500, %rd7498;
	selp.u64 	%rd7501, 1, 0, %p3944;
	add.s64 	%rd7502, %rd7499, %rd7501;
	mul.hi.u64 	%rd7503, %rd10201, %rd10272;
	mad.lo.s64 	%rd1553, %rd10272, %rd10201, %rd7490;
	setp.lt.u64 	%p3945, %rd1553, %rd7490;
	selp.u64 	%rd7504, 1, 0, %p3945;
	add.s64 	%rd7505, %rd7503, %rd7504;
	mul.hi.u64 	%rd7506, %rd10201, %rd10273;
	mad.lo.s64 	%rd7507, %rd10273, %rd10201, %rd7495;
	setp.lt.u64 	%p3946, %rd7507, %rd7495;
	selp.u64 	%rd7508, 1, 0, %p3946;
	add.s64 	%rd7509, %rd7507, %rd7505;
	setp.lt.u64 	%p3947, %rd7509, %rd7507;
	selp.u64 	%rd7510, 1, 0, %p3947;
	add.s64 	%rd7511, %rd7506, %rd7508;
	add.s64 	%rd7512, %rd7511, %rd7510;
	mul.hi.u64 	%rd7513, %rd10201, %rd10274;
	mad.lo.s64 	%rd7514, %rd10274, %rd10201, %rd7500;
	setp.lt.u64 	%p3948, %rd7514, %rd7500;
	selp.u64 	%rd7515, 1, 0, %p3948;
	add.s64 	%rd7516, %rd7514, %rd7512;
	setp.lt.u64 	%p3949, %rd7516, %rd7514;
	selp.u64 	%rd7517, 1, 0, %p3949;
	add.s64 	%rd7518, %rd7513, %rd7515;
	add.s64 	%rd7519, %rd7518, %rd7517;
	mul.hi.u64 	%rd7520, %rd10201, %rd10275;
	mad.lo.s64 	%rd7521, %rd10275, %rd10201, %rd7502;
	setp.lt.u64 	%p3950, %rd7521, %rd7502;
	selp.u64 	%rd7522, 1, 0, %p3950;
	add.s64 	%rd7523, %rd7521, %rd7519;
	setp.lt.u64 	%p3951, %rd7523, %rd7521;
	selp.u64 	%rd7524, 1, 0, %p3951;
	add.s64 	%rd7525, %rd7520, %rd7522;
	add.s64 	%rd7526, %rd7525, %rd7524;
	mul.hi.u64 	%rd7527, %rd10200, %rd10272;
	mad.lo.s64 	%rd1554, %rd10272, %rd10200, %rd7509;
	setp.lt.u64 	%p3952, %rd1554, %rd7509;
	selp.u64 	%rd7528, 1, 0, %p3952;
	add.s64 	%rd7529, %rd7527, %rd7528;
	mul.hi.u64 	%rd7530, %rd10200, %rd10273;
	mad.lo.s64 	%rd7531, %rd10273, %rd10200, %rd7516;
	setp.lt.u64 	%p3953, %rd7531, %rd7516;
	selp.u64 	%rd7532, 1, 0, %p3953;
	add.s64 	%rd7533, %rd7531, %rd7529;
	setp.lt.u64 	%p3954, %rd7533, %rd7531;
	selp.u64 	%rd7534, 1, 0, %p3954;
	add.s64 	%rd7535, %rd7530, %rd7532;
	add.s64 	%rd7536, %rd7535, %rd7534;
	mul.hi.u64 	%rd7537, %rd10200, %rd10274;
	mad.lo.s64 	%rd7538, %rd10274, %rd10200, %rd7523;
	setp.lt.u64 	%p3955, %rd7538, %rd7523;
	selp.u64 	%rd7539, 1, 0, %p3955;
	add.s64 	%rd7540, %rd7538, %rd7536;
	setp.lt.u64 	%p3956, %rd7540, %rd7538;
	selp.u64 	%rd7541, 1, 0, %p3956;
	add.s64 	%rd7542, %rd7537, %rd7539;
	add.s64 	%rd7543, %rd7542, %rd7541;
	mul.hi.u64 	%rd7544, %rd10200, %rd10275;
	mad.lo.s64 	%rd7545, %rd10275, %rd10200, %rd7526;
	setp.lt.u64 	%p3957, %rd7545, %rd7526;
	selp.u64 	%rd7546, 1, 0, %p3957;
	add.s64 	%rd7547, %rd7545, %rd7543;
	setp.lt.u64 	%p3958, %rd7547, %rd7545;
	selp.u64 	%rd7548, 1, 0, %p3958;
	add.s64 	%rd7549, %rd7544, %rd7546;
	add.s64 	%rd7550, %rd7549, %rd7548;
	mul.hi.u64 	%rd7551, %rd10199, %rd10272;
	mad.lo.s64 	%rd1555, %rd10272, %rd10199, %rd7533;
	setp.lt.u64 	%p3959, %rd1555, %rd7533;
	selp.u64 	%rd7552, 1, 0, %p3959;
	add.s64 	%rd7553, %rd7551, %rd7552;
	mul.hi.u64 	%rd7554, %rd10199, %rd10273;
	mad.lo.s64 	%rd7555, %rd10273, %rd10199, %rd7540;
	setp.lt.u64 	%p3960, %rd7555, %rd7540;
	selp.u64 	%rd7556, 1, 0, %p3960;
	add.s64 	%rd7557, %rd7555, %rd7553;
	setp.lt.u64 	%p3961, %rd7557, %rd7555;
	selp.u64 	%rd7558, 1, 0, %p3961;
	add.s64 	%rd7559, %rd7554, %rd7556;
	add.s64 	%rd7560, %rd7559, %rd7558;
	mul.hi.u64 	%rd7561, %rd10199, %rd10274;
	mad.lo.s64 	%rd7562, %rd10274, %rd10199, %rd7547;
	setp.lt.u64 	%p3962, %rd7562, %rd7547;
	selp.u64 	%rd7563, 1, 0, %p3962;
	add.s64 	%rd7564, %rd7562, %rd7560;
	setp.lt.u64 	%p3963, %rd7564, %rd7562;
	selp.u64 	%rd7565, 1, 0, %p3963;
	add.s64 	%rd7566, %rd7561, %rd7563;
	add.s64 	%rd7567, %rd7566, %rd7565;
	mul.hi.u64 	%rd7568, %rd10199, %rd10275;
	mad.lo.s64 	%rd7569, %rd10275, %rd10199, %rd7550;
	setp.lt.u64 	%p3964, %rd7569, %rd7550;
	selp.u64 	%rd7570, 1, 0, %p3964;
	add.s64 	%rd7571, %rd7569, %rd7567;
	setp.lt.u64 	%p3965, %rd7571, %rd7569;
	selp.u64 	%rd7572, 1, 0, %p3965;
	add.s64 	%rd7573, %rd7568, %rd7570;
	add.s64 	%rd7574, %rd7573, %rd7572;
	shl.b64 	%rd7575, %rd7557, 32;
	mov.b64 	{%r503, %r504}, %rd7557;
	mov.b64 	{%r505, %r506}, %rd7564;
	mov.b64 	%rd7576, {%r504, %r505};
	mov.b64 	{%r507, %r508}, %rd7571;
	mov.b64 	%rd7577, {%r506, %r507};
	mov.b64 	{%r509, %r510}, %rd7574;
	mov.b64 	%rd7578, {%r508, %r509};
	shr.u64 	%rd7579, %rd7574, 32;
	mul.lo.s64 	%rd7580, %rd7557, 977;
	mov.b64 	%rd7581, 977;
	mul.hi.u64 	%rd7582, %rd7557, %rd7581;
	mul.lo.s64 	%rd7583, %rd7564, 977;
	mul.hi.u64 	%rd7584, %rd7564, %rd7581;
	add.s64 	%rd7585, %rd7583, %rd7582;
	setp.lt.u64 	%p3966, %rd7585, %rd7583;
	selp.u64 	%rd7586, 1, 0, %p3966;
	add.s64 	%rd7587, %rd7584, %rd7586;
	mul.lo.s64 	%rd7588, %rd7571, 977;
	mul.hi.u64 	%rd7589, %rd7571, %rd7581;
	add.s64 	%rd7590, %rd7588, %rd7587;
	setp.lt.u64 	%p3967, %rd7590, %rd7588;
	selp.u64 	%rd7591, 1, 0, %p3967;
	add.s64 	%rd7592, %rd7589, %rd7591;
	mul.lo.s64 	%rd7593, %rd7574, 977;
	mul.hi.u64 	%rd7594, %rd7574, %rd7581;
	add.s64 	%rd7595, %rd7593, %rd7592;
	setp.lt.u64 	%p3968, %rd7595, %rd7593;
	selp.u64 	%rd7596, 1, 0, %p3968;
	add.s64 	%rd7597, %rd7594, %rd7596;
	add.s64 	%rd10315, %rd7580, %rd7575;
	setp.lt.u64 	%p3969, %rd10315, %rd7580;
	selp.u64 	%rd7598, 1, 0, %p3969;
	add.s64 	%rd7599, %rd7585, %rd7576;
	setp.lt.u64 	%p3970, %rd7599, %rd7585;
	add.s64 	%rd10316, %rd7599, %rd7598;
	setp.lt.u64 	%p3971, %rd10316, %rd7599;
	or.pred  	%p3972, %p3970, %p3971;
	selp.u64 	%rd7600, 1, 0, %p3972;
	add.s64 	%rd7601, %rd7590, %rd7577;
	setp.lt.u64 	%p3973, %rd7601, %rd7590;
	add.s64 	%rd10317, %rd7601, %rd7600;
	setp.lt.u64 	%p3974, %rd10317, %rd7601;
	or.pred  	%p3975, %p3973, %p3974;
	selp.u64 	%rd7602, 1, 0, %p3975;
	add.s64 	%rd7603, %rd7595, %rd7578;
	setp.lt.u64 	%p3976, %rd7603, %rd7595;
	add.s64 	%rd10318, %rd7603, %rd7602;
	setp.lt.u64 	%p3977, %rd10318, %rd7603;
	or.pred  	%p3978, %p3976, %p3977;
	selp.u64 	%rd7604, 1, 0, %p3978;
	add.s64 	%rd7605, %rd7597, %rd7579;
	add.s64 	%rd1560, %rd7605, %rd7604;
	setp.eq.s64 	%p3979, %rd1560, 0;
	mov.b64 	%rd10298, 0;
	mov.u64 	%rd10294, %rd10315;
	mov.u64 	%rd10295, %rd10316;
	mov.u64 	%rd10296, %rd10317;
	mov.u64 	%rd10297, %rd10318;
	@%p3979 bra 	$L__BB2_820;
	shl.b64 	%rd7606, %rd1560, 32;
	shr.u64 	%rd7607, %rd1560, 32;
	mov.b64 	%rd7608, 977;
	mul.hi.u64 	%rd7609, %rd1560, %rd7608;
	mad.lo.s64 	%rd7610, %rd1560, 977, %rd7606;
	setp.lt.u64 	%p3980, %rd7610, %rd7606;
	selp.u64 	%rd7611, 1, 0, %p3980;
	add.s64 	%rd10294, %rd7610, %rd10315;
	setp.lt.u64 	%p3981, %rd10294, %rd7610;
	selp.u64 	%rd7612, 1, 0, %p3981;
	add.s64 	%rd7613, %rd7612, %rd7611;
	add.s64 	%rd7614, %rd7607, %rd7609;
	setp.lt.u64 	%p3982, %rd7614, %rd7607;
	selp.u64 	%rd7615, 1, 0, %p3982;
	add.s64 	%rd7616, %rd10316, %rd7614;
	add.s64 	%rd10295, %rd7616, %rd7613;
	setp.lt.u64 	%p3983, %rd10295, %rd10316;
	not.b64 	%rd7618, %rd7614;
	setp.gt.u64 	%p3984, %rd7613, %rd7618;
	or.pred  	%p3985, %p3984, %p3983;
	selp.u64 	%rd7619, 1, 0, %p3985;
	add.s64 	%rd7620, %rd10317, %rd7615;
	add.s64 	%rd10296, %rd7620, %rd7619;
	setp.lt.u64 	%p3986, %rd10296, %rd10317;
	selp.u64 	%rd7621, 1, 0, %p3986;
	add.s64 	%rd10297, %rd10318, %rd7621;
	setp.lt.u64 	%p3987, %rd10297, %rd10318;
	selp.u64 	%rd10298, 1, 0, %p3987;
$L__BB2_820:
	add.s64 	%rd10299, %rd10294, %rd1552;
	setp.lt.u64 	%p3988, %rd10299, %rd10294;
	selp.u64 	%rd7622, 1, 0, %p3988;
	add.s64 	%rd7623, %rd10295, %rd1553;
	setp.lt.u64 	%p3989, %rd7623, %rd10295;
	add.s64 	%rd10300, %rd7623, %rd7622;
	setp.lt.u64 	%p3990, %rd10300, %rd7623;
	or.pred  	%p3991, %p3989, %p3990;
	selp.u64 	%rd7624, 1, 0, %p3991;
	add.s64 	%rd7625, %rd10296, %rd1554;
	setp.lt.u64 	%p3992, %rd7625, %rd10296;
	add.s64 	%rd10301, %rd7625, %rd7624;
	setp.lt.u64 	%p3993, %rd10301, %rd7625;
	or.pred  	%p3994, %p3992, %p3993;
	selp.u64 	%rd7626, 1, 0, %p3994;
	add.s64 	%rd7627, %rd10297, %rd1555;
	setp.lt.u64 	%p3995, %rd7627, %rd10297;
	add.s64 	%rd10302, %rd7627, %rd7626;
	setp.lt.u64 	%p3996, %rd10302, %rd7627;
	or.pred  	%p3997, %p3995, %p3996;
	selp.u64 	%rd7629, 1, 0, %p3997;
	add.s64 	%rd1575, %rd10298, %rd7629;
	setp.ne.s64 	%p3998, %rd1575, 0;
	setp.gt.u64 	%p3999, %rd10302, %rd1230;
	or.pred  	%p4000, %p3998, %p3999;
	@%p4000 bra 	$L__BB2_826;
	setp.lt.u64 	%p4001, %rd10302, %rd1230;
	@%p4001 bra 	$L__BB2_839;
	setp.gt.u64 	%p4002, %rd10301, %rd1231;
	@%p4002 bra 	$L__BB2_826;
	setp.lt.u64 	%p4003, %rd10301, %rd1231;
	@%p4003 bra 	$L__BB2_839;
	setp.gt.u64 	%p4004, %rd10300, %rd1232;
	@%p4004 bra 	$L__BB2_826;
	setp.lt.u64 	%p4005, %rd10300, %rd1232;
	setp.lt.u64 	%p4006, %rd10299, %rd1233;
	or.pred  	%p4007, %p4005, %p4006;
	@%p4007 bra 	$L__BB2_839;
$L__BB2_826:
	sub.s64 	%rd1576, %rd10299, %rd1233;
	setp.lt.u64 	%p4008, %rd10299, %rd1233;
	selp.u64 	%rd7630, 1, 0, %p4008;
	sub.s64 	%rd7631, %rd10300, %rd1232;
	setp.lt.u64 	%p4009, %rd10300, %rd1232;
	selp.s64 	%rd7632, -1, 0, %p4008;
	add.s64 	%rd10300, %rd7631, %rd7632;
	setp.lt.u64 	%p4010, %rd7631, %rd7630;
	or.pred  	%p4011, %p4009, %p4010;
	selp.u64 	%rd7633, 1, 0, %p4011;
	sub.s64 	%rd7634, %rd10301, %rd1231;
	setp.lt.u64 	%p4012, %rd10301, %rd1231;
	selp.s64 	%rd7635, -1, 0, %p4011;
	add.s64 	%rd10301, %rd7634, %rd7635;
	setp.lt.u64 	%p4013, %rd7634, %rd7633;
	or.pred  	%p4014, %p4012, %p4013;
	selp.u64 	%rd7636, 1, 0, %p4014;
	sub.s64 	%rd7637, %rd10302, %rd1230;
	setp.lt.u64 	%p4015, %rd10302, %rd1230;
	selp.s64 	%rd7638, -1, 0, %p4014;
	add.s64 	%rd10302, %rd7637, %rd7638;
	setp.lt.u64 	%p4016, %rd7637, %rd7636;
	or.pred  	%p4017, %p4015, %p4016;
	selp.s64 	%rd7639, -1, 0, %p4017;
	add.s64 	%rd1580, %rd1575, %rd7639;
	setp.ne.s64 	%p4018, %rd1580, 0;
	setp.gt.u64 	%p4019, %rd10302, %rd1230;
	or.pred  	%p4020, %p4018, %p4019;
	@%p4020 bra 	$L__BB2_832;
	setp.lt.u64 	%p4021, %rd10302, %rd1230;
	mov.u64 	%rd10299, %rd1576;
	@%p4021 bra 	$L__BB2_839;
	setp.gt.u64 	%p4022, %rd10301, %rd1231;
	@%p4022 bra 	$L__BB2_832;
	setp.lt.u64 	%p4023, %rd10301, %rd1231;
	mov.u64 	%rd10299, %rd1576;
	@%p4023 bra 	$L__BB2_839;
	setp.gt.u64 	%p4024, %rd10300, %rd1232;
	@%p4024 bra 	$L__BB2_832;
	setp.lt.u64 	%p4025, %rd10300, %rd1232;
	setp.lt.u64 	%p4026, %rd1576, %rd1233;
	or.pred  	%p4027, %p4025, %p4026;
	mov.u64 	%rd10299, %rd1576;
	@%p4027 bra 	$L__BB2_839;
$L__BB2_832:
	sub.s64 	%rd1581, %rd1576, %rd1233;
	setp.lt.u64 	%p4028, %rd1576, %rd1233;
	selp.u64 	%rd7640, 1, 0, %p4028;
	sub.s64 	%rd7641, %rd10300, %rd1232;
	setp.lt.u64 	%p4029, %rd10300, %rd1232;
	selp.s64 	%rd7642, -1, 0, %p4028;
	add.s64 	%rd10300, %rd7641, %rd7642;
	setp.lt.u64 	%p4030, %rd7641, %rd7640;
	or.pred  	%p4031, %p4029, %p4030;
	selp.u64 	%rd7643, 1, 0, %p4031;
	sub.s64 	%rd7644, %rd10301, %rd1231;
	setp.lt.u64 	%p4032, %rd10301, %rd1231;
	selp.s64 	%rd7645, -1, 0, %p4031;
	add.s64 	%rd10301, %rd7644, %rd7645;
	setp.lt.u64 	%p4033, %rd7644, %rd7643;
	or.pred  	%p4034, %p4032, %p4033;
	selp.u64 	%rd7646, 1, 0, %p4034;
	sub.s64 	%rd7647, %rd10302, %rd1230;
	setp.lt.u64 	%p4035, %rd10302, %rd1230;
	selp.s64 	%rd7648, -1, 0, %p4034;
	add.s64 	%rd10302, %rd7647, %rd7648;
	setp.lt.u64 	%p4036, %rd7647, %rd7646;
	or.pred  	%p4037, %p4035, %p4036;
	selp.u64 	%rd7649, 1, 0, %p4037;
	setp.ne.s64 	%p4038, %rd1580, %rd7649;
	setp.gt.u64 	%p4039, %rd10302, %rd1230;
	or.pred  	%p4040, %p4038, %p4039;
	@%p4040 bra 	$L__BB2_838;
	setp.lt.u64 	%p4041, %rd10302, %rd1230;
	mov.u64 	%rd10299, %rd1581;
	@%p4041 bra 	$L__BB2_839;
	setp.gt.u64 	%p4042, %rd10301, %rd1231;
	@%p4042 bra 	$L__BB2_838;
	setp.lt.u64 	%p4043, %rd10301, %rd1231;
	mov.u64 	%rd10299, %rd1581;
	@%p4043 bra 	$L__BB2_839;
	setp.gt.u64 	%p4044, %rd10300, %rd1232;
	@%p4044 bra 	$L__BB2_838;
	setp.lt.u64 	%p4045, %rd10300, %rd1232;
	setp.lt.u64 	%p4046, %rd1581, %rd1233;
	or.pred  	%p4047, %p4045, %p4046;
	mov.u64 	%rd10299, %rd1581;
	@%p4047 bra 	$L__BB2_839;
$L__BB2_838:
	sub.s64 	%rd10299, %rd1581, %rd1233;
	setp.lt.u64 	%p4048, %rd1581, %rd1233;
	selp.u64 	%rd7650, 1, 0, %p4048;
	sub.s64 	%rd7651, %rd10300, %rd1232;
	setp.lt.u64 	%p4049, %rd10300, %rd1232;
	selp.s64 	%rd7652, -1, 0, %p4048;
	add.s64 	%rd10300, %rd7651, %rd7652;
	setp.lt.u64 	%p4050, %rd7651, %rd7650;
	or.pred  	%p4051, %p4049, %p4050;
	selp.u64 	%rd7653, 1, 0, %p4051;
	sub.s64 	%rd7654, %rd10301, %rd1231;
	setp.lt.u64 	%p4052, %rd10301, %rd1231;
	selp.s64 	%rd7655, -1, 0, %p4051;
	add.s64 	%rd10301, %rd7654, %rd7655;
	setp.lt.u64 	%p4053, %rd7654, %rd7653;
	or.pred  	%p4054, %p4052, %p4053;
	selp.s64 	%rd7656, -1, 0, %p4054;
	sub.s64 	%rd7657, %rd10302, %rd1230;
	add.s64 	%rd10302, %rd7657, %rd7656;
$L__BB2_839:
	shl.b64 	%rd1593, %rd10299, 1;
	shr.u64 	%rd7658, %rd10299, 63;
	add.s64 	%rd7659, %rd10300, %rd7658;
	setp.lt.u64 	%p4055, %rd7659, %rd10300;
	selp.u64 	%rd7660, 1, 0, %p4055;
	add.s64 	%rd10304, %rd7659, %rd10300;
	setp.lt.u64 	%p4056, %rd10304, %rd7659;
	selp.u64 	%rd7661, 1, 0, %p4056;
	add.s64 	%rd7662, %rd7661, %rd7660;
	add.s64 	%rd7663, %rd10301, %rd7662;
	setp.lt.u64 	%p4057, %rd7663, %rd10301;
	selp.u64 	%rd7664, 1, 0, %p4057;
	add.s64 	%rd10305, %rd7663, %rd10301;
	setp.lt.u64 	%p4058, %rd10305, %rd7663;
	selp.u64 	%rd7665, 1, 0, %p4058;
	add.s64 	%rd7666, %rd7665, %rd7664;
	add.s64 	%rd7667, %rd10302, %rd7666;
	setp.lt.u64 	%p4059, %rd7667, %rd10302;
	add.s64 	%rd10306, %rd7667, %rd10302;
	setp.lt.u64 	%p4060, %rd10306, %rd7667;
	or.pred  	%p4061, %p4060, %p4059;
	setp.gt.u64 	%p4062, %rd10306, %rd1230;
	or.pred  	%p4063, %p4061, %p4062;
	@%p4063 bra 	$L__BB2_845;
	setp.lt.u64 	%p4064, %rd10306, %rd1230;
	mov.u64 	%rd10303, %rd1593;
	@%p4064 bra 	$L__BB2_846;
	setp.gt.u64 	%p4065, %rd10305, %rd1231;
	@%p4065 bra 	$L__BB2_845;
	setp.lt.u64 	%p4066, %rd10305, %rd1231;
	mov.u64 	%rd10303, %rd1593;
	@%p4066 bra 	$L__BB2_846;
	setp.gt.u64 	%p4067, %rd10304, %rd1232;
	@%p4067 bra 	$L__BB2_845;
	setp.lt.u64 	%p4068, %rd10304, %rd1232;
	setp.lt.u64 	%p4069, %rd1593, %rd1233;
	or.pred  	%p4070, %p4068, %p4069;
	mov.u64 	%rd10303, %rd1593;
	@%p4070 bra 	$L__BB2_846;
$L__BB2_845:
	sub.s64 	%rd10303, %rd1593, %rd1233;
	setp.lt.u64 	%p4071, %rd1593, %rd1233;
	selp.u64 	%rd7669, 1, 0, %p4071;
	sub.s64 	%rd7670, %rd10304, %rd1232;
	setp.lt.u64 	%p4072, %rd10304, %rd1232;
	selp.s64 	%rd7671, -1, 0, %p4071;
	add.s64 	%rd10304, %rd7670, %rd7671;
	setp.lt.u64 	%p4073, %rd7670, %rd7669;
	or.pred  	%p4074, %p4072, %p4073;
	selp.u64 	%rd7672, 1, 0, %p4074;
	sub.s64 	%rd7673, %rd10305, %rd1231;
	setp.lt.u64 	%p4075, %rd10305, %rd1231;
	selp.s64 	%rd7674, -1, 0, %p4074;
	add.s64 	%rd10305, %rd7673, %rd7674;
	setp.lt.u64 	%p4076, %rd7673, %rd7672;
	or.pred  	%p4077, %p4075, %p4076;
	selp.s64 	%rd7675, -1, 0, %p4077;
	sub.s64 	%rd7676, %rd10306, %rd1230;
	add.s64 	%rd10306, %rd7676, %rd7675;
$L__BB2_846:
	setp.gt.u64 	%p4078, %rd10293, %rd10284;
	@%p4078 bra 	$L__BB2_852;
	setp.lt.u64 	%p4079, %rd10293, %rd10284;
	@%p4079 bra 	$L__BB2_853;
	setp.gt.u64 	%p4080, %rd10292, %rd10283;
	@%p4080 bra 	$L__BB2_852;
	setp.lt.u64 	%p4081, %rd10292, %rd10283;
	@%p4081 bra 	$L__BB2_853;
	setp.gt.u64 	%p4082, %rd10291, %rd10282;
	@%p4082 bra 	$L__BB2_852;
	setp.lt.u64 	%p4083, %rd10291, %rd10282;
	setp.lt.u64 	%p4084, %rd10290, %rd10281;
	or.pred  	%p4085, %p4083, %p4084;
	@%p4085 bra 	$L__BB2_853;
$L__BB2_852:
	setp.lt.u64 	%p4098, %rd10290, %rd10281;
	selp.u64 	%rd7698, 1, 0, %p4098;
	sub.s64 	%rd7699, %rd10291, %rd10282;
	setp.lt.u64 	%p4099, %rd10291, %rd10282;
	selp.s64 	%rd7700, -1, 0, %p4098;
	add.s64 	%rd10308, %rd7699, %rd7700;
	setp.lt.u64 	%p4100, %rd7699, %rd7698;
	or.pred  	%p4101, %p4099, %p4100;
	selp.u64 	%rd7701, 1, 0, %p4101;
	sub.s64 	%rd7702, %rd10292, %rd10283;
	setp.lt.u64 	%p4102, %rd10292, %rd10283;
	selp.s64 	%rd7703, -1, 0, %p4101;
	add.s64 	%rd10309, %rd7702, %rd7703;
	setp.lt.u64 	%p4103, %rd7702, %rd7701;
	or.pred  	%p4104, %p4102, %p4103;
	selp.s64 	%rd7704, -1, 0, %p4104;
	sub.s64 	%rd7705, %rd10293, %rd10284;
	add.s64 	%rd10310, %rd7705, %rd7704;
	bra.uni 	$L__BB2_854;
$L__BB2_853:
	add.s64 	%rd1608, %rd10290, %rd1233;
	setp.lt.u64 	%p4086, %rd1608, %rd10290;
	selp.u64 	%rd7677, 1, 0, %p4086;
	add.s64 	%rd7678, %rd10291, %rd7677;
	setp.lt.u64 	%p4087, %rd7678, %rd10291;
	selp.u64 	%rd7679, 1, 0, %p4087;
	add.s64 	%rd7680, %rd7678, %rd1232;
	setp.lt.u64 	%p4088, %rd7680, %rd7678;
	selp.u64 	%rd7681, 1, 0, %p4088;
	add.s64 	%rd7682, %rd7681, %rd7679;
	add.s64 	%rd7683, %rd10292, %rd7682;
	setp.lt.u64 	%p4089, %rd7683, %rd10292;
	selp.u64 	%rd7684, 1, 0, %p4089;
	add.s64 	%rd7685, %rd7683, %rd1231;
	setp.lt.u64 	%p4090, %rd7685, %rd7683;
	selp.u64 	%rd7686, 1, 0, %p4090;
	add.s64 	%rd7687, %rd7686, %rd7684;
	add.s64 	%rd7688, %rd10293, %rd7687;
	add.s64 	%rd7689, %rd7688, %rd1230;
	setp.lt.u64 	%p4091, %rd1608, %rd10281;
	selp.u64 	%rd7690, 1, 0, %p4091;
	sub.s64 	%rd7691, %rd7680, %rd10282;
	setp.lt.u64 	%p4092, %rd7680, %rd10282;
	selp.s64 	%rd7692, -1, 0, %p4091;
	add.s64 	%rd10308, %rd7691, %rd7692;
	setp.lt.u64 	%p4093, %rd7691, %rd7690;
	or.pred  	%p4094, %p4092, %p4093;
	selp.u64 	%rd7693, 1, 0, %p4094;
	sub.s64 	%rd7694, %rd7685, %rd10283;
	setp.lt.u64 	%p4095, %rd7685, %rd10283;
	selp.s64 	%rd7695, -1, 0, %p4094;
	add.s64 	%rd10309, %rd7694, %rd7695;
	setp.lt.u64 	%p4096, %rd7694, %rd7693;
	or.pred  	%p4097, %p4095, %p4096;
	selp.s64 	%rd7696, -1, 0, %p4097;
	sub.s64 	%rd7697, %rd7689, %rd10284;
	add.s64 	%rd10310, %rd7697, %rd7696;
	mov.u64 	%rd10290, %rd1608;
$L__BB2_854:
	sub.s64 	%rd10314, %rd10290, %rd10281;
	setp.gt.u64 	%p4105, %rd10310, %rd10306;
	@%p4105 bra 	$L__BB2_860;
	setp.lt.u64 	%p4106, %rd10310, %rd10306;
	@%p4106 bra 	$L__BB2_861;
	setp.gt.u64 	%p4107, %rd10309, %rd10305;
	@%p4107 bra 	$L__BB2_860;
	setp.lt.u64 	%p4108, %rd10309, %rd10305;
	@%p4108 bra 	$L__BB2_861;
	setp.gt.u64 	%p4109, %rd10308, %rd10304;
	@%p4109 bra 	$L__BB2_860;
	setp.lt.u64 	%p4110, %rd10308, %rd10304;
	setp.lt.u64 	%p4111, %rd10314, %rd10303;
	or.pred  	%p4112, %p4110, %p4111;
	@%p4112 bra 	$L__BB2_861;
$L__BB2_860:
	setp.lt.u64 	%p4125, %rd10314, %rd10303;
	selp.u64 	%rd7727, 1, 0, %p4125;
	sub.s64 	%rd7728, %rd10308, %rd10304;
	setp.lt.u64 	%p4126, %rd10308, %rd10304;
	selp.s64 	%rd7729, -1, 0, %p4125;
	add.s64 	%rd10201, %rd7728, %rd7729;
	setp.lt.u64 	%p4127, %rd7728, %rd7727;
	or.pred  	%p4128, %p4126, %p4127;
	selp.u64 	%rd7730, 1, 0, %p4128;
	sub.s64 	%rd7731, %rd10309, %rd10305;
	setp.lt.u64 	%p4129, %rd10309, %rd10305;
	selp.s64 	%rd7732, -1, 0, %p4128;
	add.s64 	%rd10200, %rd7731, %rd7732;
	setp.lt.u64 	%p4130, %rd7731, %rd7730;
	or.pred  	%p4131, %p4129, %p4130;
	selp.s64 	%rd7733, -1, 0, %p4131;
	sub.s64 	%rd7734, %rd10310, %rd10306;
	add.s64 	%rd10199, %rd7734, %rd7733;
	bra.uni 	$L__BB2_862;
$L__BB2_861:
	add.s64 	%rd1620, %rd10314, %rd1233;
	setp.lt.u64 	%p4113, %rd1620, %rd10314;
	selp.u64 	%rd7706, 1, 0, %p4113;
	add.s64 	%rd7707, %rd10308, %rd7706;
	setp.lt.u64 	%p4114, %rd7707, %rd10308;
	selp.u64 	%rd7708, 1, 0, %p4114;
	add.s64 	%rd7709, %rd7707, %rd1232;
	setp.lt.u64 	%p4115, %rd7709, %rd7707;
	selp.u64 	%rd7710, 1, 0, %p4115;
	add.s64 	%rd7711, %rd7710, %rd7708;
	add.s64 	%rd7712, %rd10309, %rd7711;
	setp.lt.u64 	%p4116, %rd7712, %rd10309;
	selp.u64 	%rd7713, 1, 0, %p4116;
	add.s64 	%rd7714, %rd7712, %rd1231;
	setp.lt.u64 	%p4117, %rd7714, %rd7712;
	selp.u64 	%rd7715, 1, 0, %p4117;
	add.s64 	%rd7716, %rd7715, %rd7713;
	add.s64 	%rd7717, %rd10310, %rd7716;
	add.s64 	%rd7718, %rd7717, %rd1230;
	setp.lt.u64 	%p4118, %rd1620, %rd10303;
	selp.u64 	%rd7719, 1, 0, %p4118;
	sub.s64 	%rd7720, %rd7709, %rd10304;
	setp.lt.u64 	%p4119, %rd7709, %rd10304;
	selp.s64 	%rd7721, -1, 0, %p4118;
	add.s64 	%rd10201, %rd7720, %rd7721;
	setp.lt.u64 	%p4120, %rd7720, %rd7719;
	or.pred  	%p4121, %p4119, %p4120;
	selp.u64 	%rd7722, 1, 0, %p4121;
	sub.s64 	%rd7723, %rd7714, %rd10305;
	setp.lt.u64 	%p4122, %rd7714, %rd10305;
	selp.s64 	%rd7724, -1, 0, %p4121;
	add.s64 	%rd10200, %rd7723, %rd7724;
	setp.lt.u64 	%p4123, %rd7723, %rd7722;
	or.pred  	%p4124, %p4122, %p4123;
	selp.s64 	%rd7725, -1, 0, %p4124;
	sub.s64 	%rd7726, %rd7718, %rd10306;
	add.s64 	%rd10199, %rd7726, %rd7725;
	mov.u64 	%rd10314, %rd1620;
$L__BB2_862:
	sub.s64 	%rd10202, %rd10314, %rd10303;
	mov.b64 	%rd10319, 0;
	@%p3979 bra 	$L__BB2_864;
	shl.b64 	%rd7736, %rd1560, 32;
	shr.u64 	%rd7737, %rd1560, 32;
	mov.b64 	%rd7738, 977;
	mul.hi.u64 	%rd7739, %rd1560, %rd7738;
	mad.lo.s64 	%rd7740, %rd1560, 977, %rd7736;
	setp.lt.u64 	%p4133, %rd7740, %rd7736;
	selp.u64 	%rd7741, 1, 0, %p4133;
	add.s64 	%rd10315, %rd7740, %rd10315;
	setp.lt.u64 	%p4134, %rd10315, %rd7740;
	selp.u64 	%rd7742, 1, 0, %p4134;
	add.s64 	%rd7743, %rd7742, %rd7741;
	add.s64 	%rd7744, %rd7737, %rd7739;
	setp.lt.u64 	%p4135, %rd7744, %rd7737;
	selp.u64 	%rd7745, 1, 0, %p4135;
	add.s64 	%rd7746, %rd10316, %rd7744;
	add.s64 	%rd7747, %rd7746, %rd7743;
	setp.lt.u64 	%p4136, %rd7747, %rd10316;
	not.b64 	%rd7748, %rd7744;
	setp.gt.u64 	%p4137, %rd7743, %rd7748;
	or.pred  	%p4138, %p4137, %p4136;
	selp.u64 	%rd7749, 1, 0, %p4138;
	add.s64 	%rd7750, %rd10317, %rd7745;
	add.s64 	%rd1631, %rd7750, %rd7749;
	setp.lt.u64 	%p4139, %rd1631, %rd10317;
	selp.u64 	%rd7751, 1, 0, %p4139;
	add.s64 	%rd1632, %rd10318, %rd7751;
	setp.lt.u64 	%p4140, %rd1632, %rd10318;
	selp.u64 	%rd10319, 1, 0, %p4140;
	mov.u64 	%rd10316, %rd7747;
	mov.u64 	%rd10317, %rd1631;
	mov.u64 	%rd10318, %rd1632;
$L__BB2_864:
	add.s64 	%rd10320, %rd10315, %rd1552;
	setp.lt.u64 	%p4141, %rd10320, %rd10315;
	selp.u64 	%rd7752, 1, 0, %p4141;
	add.s64 	%rd7753, %rd10316, %rd1553;
	setp.lt.u64 	%p4142, %rd7753, %rd10316;
	add.s64 	%rd10321, %rd7753, %rd7752;
	setp.lt.u64 	%p4143, %rd10321, %rd7753;
	or.pred  	%p4144, %p4142, %p4143;
	selp.u64 	%rd7754, 1, 0, %p4144;
	add.s64 	%rd7755, %rd10317, %rd1554;
	setp.lt.u64 	%p4145, %rd7755, %rd10317;
	add.s64 	%rd10322, %rd7755, %rd7754;
	setp.lt.u64 	%p4146, %rd10322, %rd7755;
	or.pred  	%p4147, %p4145, %p4146;
	selp.u64 	%rd7756, 1, 0, %p4147;
	add.s64 	%rd7757, %rd10318, %rd1555;
	setp.lt.u64 	%p4148, %rd7757, %rd10318;
	add.s64 	%rd10323, %rd7757, %rd7756;
	setp.lt.u64 	%p4149, %rd10323, %rd7757;
	or.pred  	%p4150, %p4148, %p4149;
	selp.u64 	%rd7759, 1, 0, %p4150;
	add.s64 	%rd1643, %rd10319, %rd7759;
	setp.ne.s64 	%p4151, %rd1643, 0;
	setp.gt.u64 	%p4152, %rd10323, %rd1230;
	or.pred  	%p4153, %p4151, %p4152;
	@%p4153 bra 	$L__BB2_870;
	setp.lt.u64 	%p4154, %rd10323, %rd1230;
	@%p4154 bra 	$L__BB2_883;
	setp.gt.u64 	%p4155, %rd10322, %rd1231;
	@%p4155 bra 	$L__BB2_870;
	setp.lt.u64 	%p4156, %rd10322, %rd1231;
	@%p4156 bra 	$L__BB2_883;
	setp.gt.u64 	%p4157, %rd10321, %rd1232;
	@%p4157 bra 	$L__BB2_870;
	setp.lt.u64 	%p4158, %rd10321, %rd1232;
	setp.lt.u64 	%p4159, %rd10320, %rd1233;
	or.pred  	%p4160, %p4158, %p4159;
	@%p4160 bra 	$L__BB2_883;
$L__BB2_870:
	sub.s64 	%rd1644, %rd10320, %rd1233;
	setp.lt.u64 	%p4161, %rd10320, %rd1233;
	selp.u64 	%rd7760, 1, 0, %p4161;
	sub.s64 	%rd7761, %rd10321, %rd1232;
	setp.lt.u64 	%p4162, %rd10321, %rd1232;
	selp.s64 	%rd7762, -1, 0, %p4161;
	add.s64 	%rd10321, %rd7761, %rd7762;
	setp.lt.u64 	%p4163, %rd7761, %rd7760;
	or.pred  	%p4164, %p4162, %p4163;
	selp.u64 	%rd7763, 1, 0, %p4164;
	sub.s64 	%rd7764, %rd10322, %rd1231;
	setp.lt.u64 	%p4165, %rd10322, %rd1231;
	selp.s64 	%rd7765, -1, 0, %p4164;
	add.s64 	%rd10322, %rd7764, %rd7765;
	setp.lt.u64 	%p4166, %rd7764, %rd7763;
	or.pred  	%p4167, %p4165, %p4166;
	selp.u64 	%rd7766, 1, 0, %p4167;
	sub.s64 	%rd7767, %rd10323, %rd1230;
	setp.lt.u64 	%p4168, %rd10323, %rd1230;
	selp.s64 	%rd7768, -1, 0, %p4167;
	add.s64 	%rd10323, %rd7767, %rd7768;
	setp.lt.u64 	%p4169, %rd7767, %rd7766;
	or.pred  	%p4170, %p4168, %p4169;
	selp.s64 	%rd7769, -1, 0, %p4170;
	add.s64 	%rd1648, %rd1643, %rd7769;
	setp.ne.s64 	%p4171, %rd1648, 0;
	setp.gt.u64 	%p4172, %rd10323, %rd1230;
	or.pred  	%p4173, %p4171, %p4172;
	@%p4173 bra 	$L__BB2_876;
	setp.lt.u64 	%p4174, %rd10323, %rd1230;
	mov.u64 	%rd10320, %rd1644;
	@%p4174 bra 	$L__BB2_883;
	setp.gt.u64 	%p4175, %rd10322, %rd1231;
	@%p4175 bra 	$L__BB2_876;
	setp.lt.u64 	%p4176, %rd10322, %rd1231;
	mov.u64 	%rd10320, %rd1644;
	@%p4176 bra 	$L__BB2_883;
	setp.gt.u64 	%p4177, %rd10321, %rd1232;
	@%p4177 bra 	$L__BB2_876;
	setp.lt.u64 	%p4178, %rd10321, %rd1232;
	setp.lt.u64 	%p4179, %rd1644, %rd1233;
	or.pred  	%p4180, %p4178, %p4179;
	mov.u64 	%rd10320, %rd1644;
	@%p4180 bra 	$L__BB2_883;
$L__BB2_876:
	sub.s64 	%rd1649, %rd1644, %rd1233;
	setp.lt.u64 	%p4181, %rd1644, %rd1233;
	selp.u64 	%rd7770, 1, 0, %p4181;
	sub.s64 	%rd7771, %rd10321, %rd1232;
	setp.lt.u64 	%p4182, %rd10321, %rd1232;
	selp.s64 	%rd7772, -1, 0, %p4181;
	add.s64 	%rd10321, %rd7771, %rd7772;
	setp.lt.u64 	%p4183, %rd7771, %rd7770;
	or.pred  	%p4184, %p4182, %p4183;
	selp.u64 	%rd7773, 1, 0, %p4184;
	sub.s64 	%rd7774, %rd10322, %rd1231;
	setp.lt.u64 	%p4185, %rd10322, %rd1231;
	selp.s64 	%rd7775, -1, 0, %p4184;
	add.s64 	%rd10322, %rd7774, %rd7775;
	setp.lt.u64 	%p4186, %rd7774, %rd7773;
	or.pred  	%p4187, %p4185, %p4186;
	selp.u64 	%rd7776, 1, 0, %p4187;
	sub.s64 	%rd7777, %rd10323, %rd1230;
	setp.lt.u64 	%p4188, %rd10323, %rd1230;
	selp.s64 	%rd7778, -1, 0, %p4187;
	add.s64 	%rd10323, %rd7777, %rd7778;
	setp.lt.u64 	%p4189, %rd7777, %rd7776;
	or.pred  	%p4190, %p4188, %p4189;
	selp.u64 	%rd7779, 1, 0, %p4190;
	setp.ne.s64 	%p4191, %rd1648, %rd7779;
	setp.gt.u64 	%p4192, %rd10323, %rd1230;
	or.pred  	%p4193, %p4191, %p4192;
	@%p4193 bra 	$L__BB2_882;
	setp.lt.u64 	%p4194, %rd10323, %rd1230;
	mov.u64 	%rd10320, %rd1649;
	@%p4194 bra 	$L__BB2_883;
	setp.gt.u64 	%p4195, %rd10322, %rd1231;
	@%p4195 bra 	$L__BB2_882;
	setp.lt.u64 	%p4196, %rd10322, %rd1231;
	mov.u64 	%rd10320, %rd1649;
	@%p4196 bra 	$L__BB2_883;
	setp.gt.u64 	%p4197, %rd10321, %rd1232;
	@%p4197 bra 	$L__BB2_882;
	setp.lt.u64 	%p4198, %rd10321, %rd1232;
	setp.lt.u64 	%p4199, %rd1649, %rd1233;
	or.pred  	%p4200, %p4198, %p4199;
	mov.u64 	%rd10320, %rd1649;
	@%p4200 bra 	$L__BB2_883;
$L__BB2_882:
	sub.s64 	%rd10320, %rd1649, %rd1233;
	setp.lt.u64 	%p4201, %rd1649, %rd1233;
	selp.u64 	%rd7780, 1, 0, %p4201;
	sub.s64 	%rd7781, %rd10321, %rd1232;
	setp.lt.u64 	%p4202, %rd10321, %rd1232;
	selp.s64 	%rd7782, -1, 0, %p4201;
	add.s64 	%rd10321, %rd7781, %rd7782;
	setp.lt.u64 	%p4203, %rd7781, %rd7780;
	or.pred  	%p4204, %p4202, %p4203;
	selp.u64 	%rd7783, 1, 0, %p4204;
	sub.s64 	%rd7784, %rd10322, %rd1231;
	setp.lt.u64 	%p4205, %rd10322, %rd1231;
	selp.s64 	%rd7785, -1, 0, %p4204;
	add.s64 	%rd10322, %rd7784, %rd7785;
	setp.lt.u64 	%p4206, %rd7784, %rd7783;
	or.pred  	%p4207, %p4205, %p4206;
	selp.s64 	%rd7786, -1, 0, %p4207;
	sub.s64 	%rd7787, %rd10323, %rd1230;
	add.s64 	%rd10323, %rd7787, %rd7786;
$L__BB2_883:
	setp.gt.u64 	%p4208, %rd10323, %rd10199;
	@%p4208 bra 	$L__BB2_889;
	setp.lt.u64 	%p4209, %rd10323, %rd10199;
	@%p4209 bra 	$L__BB2_890;
	setp.gt.u64 	%p4210, %rd10322, %rd10200;
	@%p4210 bra 	$L__BB2_889;
	setp.lt.u64 	%p4211, %rd10322, %rd10200;
	@%p4211 bra 	$L__BB2_890;
	setp.gt.u64 	%p4212, %rd10321, %rd10201;
	@%p4212 bra 	$L__BB2_889;
	setp.lt.u64 	%p4213, %rd10321, %rd10201;
	setp.lt.u64 	%p4214, %rd10320, %rd10202;
	or.pred  	%p4215, %p4213, %p4214;
	@%p4215 bra 	$L__BB2_890;
$L__BB2_889:
	setp.lt.u64 	%p4228, %rd10320, %rd10202;
	selp.u64 	%rd7809, 1, 0, %p4228;
	sub.s64 	%rd7810, %rd10321, %rd10201;
	setp.lt.u64 	%p4229, %rd10321, %rd10201;
	selp.s64 	%rd7811, -1, 0, %p4228;
	add.s64 	%rd10325, %rd7810, %rd7811;
	setp.lt.u64 	%p4230, %rd7810, %rd7809;
	or.pred  	%p4231, %p4229, %p4230;
	selp.u64 	%rd7812, 1, 0, %p4231;
	sub.s64 	%rd7813, %rd10322, %rd10200;
	setp.lt.u64 	%p4232, %rd10322, %rd10200;
	selp.s64 	%rd7814, -1, 0, %p4231;
	add.s64 	%rd10326, %rd7813, %rd7814;
	setp.lt.u64 	%p4233, %rd7813, %rd7812;
	or.pred  	%p4234, %p4232, %p4233;
	selp.s64 	%rd7815, -1, 0, %p4234;
	sub.s64 	%rd7816, %rd10323, %rd10199;
	add.s64 	%rd10327, %rd7816, %rd7815;
	bra.uni 	$L__BB2_891;
$L__BB2_890:
	add.s64 	%rd1664, %rd10320, %rd1233;
	setp.lt.u64 	%p4216, %rd1664, %rd10320;
	selp.u64 	%rd7788, 1, 0, %p4216;
	add.s64 	%rd7789, %rd10321, %rd7788;
	setp.lt.u64 	%p4217, %rd7789, %rd10321;
	selp.u64 	%rd7790, 1, 0, %p4217;
	add.s64 	%rd7791, %rd7789, %rd1232;
	setp.lt.u64 	%p4218, %rd7791, %rd7789;
	selp.u64 	%rd7792, 1, 0, %p4218;
	add.s64 	%rd7793, %rd7792, %rd7790;
	add.s64 	%rd7794, %rd10322, %rd7793;
	setp.lt.u64 	%p4219, %rd7794, %rd10322;
	selp.u64 	%rd7795, 1, 0, %p4219;
	add.s64 	%rd7796, %rd7794, %rd1231;
	setp.lt.u64 	%p4220, %rd7796, %rd7794;
	selp.u64 	%rd7797, 1, 0, %p4220;
	add.s64 	%rd7798, %rd7797, %rd7795;
	add.s64 	%rd7799, %rd10323, %rd7798;
	add.s64 	%rd7800, %rd7799, %rd1230;
	setp.lt.u64 	%p4221, %rd1664, %rd10202;
	selp.u64 	%rd7801, 1, 0, %p4221;
	sub.s64 	%rd7802, %rd7791, %rd10201;
	setp.lt.u64 	%p4222, %rd7791, %rd10201;
	selp.s64 	%rd7803, -1, 0, %p4221;
	add.s64 	%rd10325, %rd7802, %rd7803;
	setp.lt.u64 	%p4223, %rd7802, %rd7801;
	or.pred  	%p4224, %p4222, %p4223;
	selp.u64 	%rd7804, 1, 0, %p4224;
	sub.s64 	%rd7805, %rd7796, %rd10200;
	setp.lt.u64 	%p4225, %rd7796, %rd10200;
	selp.s64 	%rd7806, -1, 0, %p4224;
	add.s64 	%rd10326, %rd7805, %rd7806;
	setp.lt.u64 	%p4226, %rd7805, %rd7804;
	or.pred  	%p4227, %p4225, %p4226;
	selp.s64 	%rd7807, -1, 0, %p4227;
	sub.s64 	%rd7808, %rd7800, %rd10199;
	add.s64 	%rd10327, %rd7808, %rd7807;
	mov.u64 	%rd10320, %rd1664;
$L__BB2_891:
	sub.s64 	%rd7818, %rd10320, %rd10202;
	mul.lo.s64 	%rd1672, %rd7818, %rd1431;
	mul.hi.u64 	%rd7819, %rd1431, %rd7818;
	mul.lo.s64 	%rd7820, %rd10325, %rd1431;
	mul.hi.u64 	%rd7821, %rd1431, %rd10325;
	add.s64 	%rd7822, %rd7820, %rd7819;
	setp.lt.u64 	%p4235, %rd7822, %rd7820;
	selp.u64 	%rd7823, 1, 0, %p4235;
	add.s64 	%rd7824, %rd7821, %rd7823;
	mul.lo.s64 	%rd7825, %rd10326, %rd1431;
	mul.hi.u64 	%rd7826, %rd1431, %rd10326;
	add.s64 	%rd7827, %rd7825, %rd7824;
	setp.lt.u64 	%p4236, %rd7827, %rd7825;
	selp.u64 	%rd7828, 1, 0, %p4236;
	add.s64 	%rd7829, %rd7826, %rd7828;
	mul.lo.s64 	%rd7830, %rd10327, %rd1431;
	mul.hi.u64 	%rd7831, %rd1431, %rd10327;
	add.s64 	%rd7832, %rd7830, %rd7829;
	setp.lt.u64 	%p4237, %rd7832, %rd7830;
	selp.u64 	%rd7833, 1, 0, %p4237;
	add.s64 	%rd7834, %rd7831, %rd7833;
	mul.hi.u64 	%rd7835, %rd10264, %rd7818;
	mad.lo.s64 	%rd1673, %rd7818, %rd10264, %rd7822;
	setp.lt.u64 	%p4238, %rd1673, %rd7822;
	selp.u64 	%rd7836, 1, 0, %p4238;
	add.s64 	%rd7837, %rd7835, %rd7836;
	mul.hi.u64 	%rd7838, %rd10264, %rd10325;
	mad.lo.s64 	%rd7839, %rd10325, %rd10264, %rd7827;
	setp.lt.u64 	%p4239, %rd7839, %rd7827;
	selp.u64 	%rd7840, 1, 0, %p4239;
	add.s64 	%rd7841, %rd7839, %rd7837;
	setp.lt.u64 	%p4240, %rd7841, %rd7839;
	selp.u64 	%rd7842, 1, 0, %p4240;
	add.s64 	%rd7843, %rd7838, %rd7840;
	add.s64 	%rd7844, %rd7843, %rd7842;
	mul.hi.u64 	%rd7845, %rd10264, %rd10326;
	mad.lo.s64 	%rd7846, %rd10326, %rd10264, %rd7832;
	setp.lt.u64 	%p4241, %rd7846, %rd7832;
	selp.u64 	%rd7847, 1, 0, %p4241;
	add.s64 	%rd7848, %rd7846, %rd7844;
	setp.lt.u64 	%p4242, %rd7848, %rd7846;
	selp.u64 	%rd7849, 1, 0, %p4242;
	add.s64 	%rd7850, %rd7845, %rd7847;
	add.s64 	%rd7851, %rd7850, %rd7849;
	mul.hi.u64 	%rd7852, %rd10264, %rd10327;
	mad.lo.s64 	%rd7853, %rd10327, %rd10264, %rd7834;
	setp.lt.u64 	%p4243, %rd7853, %rd7834;
	selp.u64 	%rd7854, 1, 0, %p4243;
	add.s64 	%rd7855, %rd7853, %rd7851;
	setp.lt.u64 	%p4244, %rd7855, %rd7853;
	selp.u64 	%rd7856, 1, 0, %p4244;
	add.s64 	%rd7857, %rd7852, %rd7854;
	add.s64 	%rd7858, %rd7857, %rd7856;
	mul.hi.u64 	%rd7859, %rd10265, %rd7818;
	mad.lo.s64 	%rd1674, %rd7818, %rd10265, %rd7841;
	setp.lt.u64 	%p4245, %rd1674, %rd7841;
	selp.u64 	%rd7860, 1, 0, %p4245;
	add.s64 	%rd7861, %rd7859, %rd7860;
	mul.hi.u64 	%rd7862, %rd10265, %rd10325;
	mad.lo.s64 	%rd7863, %rd10325, %rd10265, %rd7848;
	setp.lt.u64 	%p4246, %rd7863, %rd7848;
	selp.u64 	%rd7864, 1, 0, %p4246;
	add.s64 	%rd7865, %rd7863, %rd7861;
	setp.lt.u64 	%p4247, %rd7865, %rd7863;
	selp.u64 	%rd7866, 1, 0, %p4247;
	add.s64 	%rd7867, %rd7862, %rd7864;
	add.s64 	%rd7868, %rd7867, %rd7866;
	mul.hi.u64 	%rd7869, %rd10265, %rd10326;
	mad.lo.s64 	%rd7870, %rd10326, %rd10265, %rd7855;
	setp.lt.u64 	%p4248, %rd7870, %rd7855;
	selp.u64 	%rd7871, 1, 0, %p4248;
	add.s64 	%rd7872, %rd7870, %rd7868;
	setp.lt.u64 	%p4249, %rd7872, %rd7870;
	selp.u64 	%rd7873, 1, 0, %p4249;
	add.s64 	%rd7874, %rd7869, %rd7871;
	add.s64 	%rd7875, %rd7874, %rd7873;
	mul.hi.u64 	%rd7876, %rd10265, %rd10327;
	mad.lo.s64 	%rd7877, %rd10327, %rd10265, %rd7858;
	setp.lt.u64 	%p4250, %rd7877, %rd7858;
	selp.u64 	%rd7878, 1, 0, %p4250;
	add.s64 	%rd7879, %rd7877, %rd7875;
	setp.lt.u64 	%p4251, %rd7879, %rd7877;
	selp.u64 	%rd7880, 1, 0, %p4251;
	add.s64 	%rd7881, %rd7876, %rd7878;
	add.s64 	%rd7882, %rd7881, %rd7880;
	mul.hi.u64 	%rd7883, %rd10266, %rd7818;
	mad.lo.s64 	%rd1675, %rd7818, %rd10266, %rd7865;
	setp.lt.u64 	%p4252, %rd1675, %rd7865;
	selp.u64 	%rd7884, 1, 0, %p4252;
	add.s64 	%rd7885, %rd7883, %rd7884;
	mul.hi.u64 	%rd7886, %rd10266, %rd10325;
	mad.lo.s64 	%rd7887, %rd10325, %rd10266, %rd7872;
	setp.lt.u64 	%p4253, %rd7887, %rd7872;
	selp.u64 	%rd7888, 1, 0, %p4253;
	add.s64 	%rd7889, %rd7887, %rd7885;
	setp.lt.u64 	%p4254, %rd7889, %rd7887;
	selp.u64 	%rd7890, 1, 0, %p4254;
	add.s64 	%rd7891, %rd7886, %rd7888;
	add.s64 	%rd7892, %rd7891, %rd7890;
	mul.hi.u64 	%rd7893, %rd10266, %rd10326;
	mad.lo.s64 	%rd7894, %rd10326, %rd10266, %rd7879;
	setp.lt.u64 	%p4255, %rd7894, %rd7879;
	selp.u64 	%rd7895, 1, 0, %p4255;
	add.s64 	%rd7896, %rd7894, %rd7892;
	setp.lt.u64 	%p4256, %rd7896, %rd7894;
	selp.u64 	%rd7897, 1, 0, %p4256;
	add.s64 	%rd7898, %rd7893, %rd7895;
	add.s64 	%rd7899, %rd7898, %rd7897;
	mul.hi.u64 	%rd7900, %rd10266, %rd10327;
	mad.lo.s64 	%rd7901, %rd10327, %rd10266, %rd7882;
	setp.lt.u64 	%p4257, %rd7901, %rd7882;
	selp.u64 	%rd7902, 1, 0, %p4257;
	add.s64 	%rd7903, %rd7901, %rd7899;
	setp.lt.u64 	%p4258, %rd7903, %rd7901;
	selp.u64 	%rd7904, 1, 0, %p4258;
	add.s64 	%rd7905, %rd7900, %rd7902;
	add.s64 	%rd7906, %rd7905, %rd7904;
	shl.b64 	%rd7907, %rd7889, 32;
	mov.b64 	{%r511, %r512}, %rd7889;
	mov.b64 	{%r513, %r514}, %rd7896;
	mov.b64 	%rd7908, {%r512, %r513};
	mov.b64 	{%r515, %r516}, %rd7903;
	mov.b64 	%rd7909, {%r514, %r515};
	mov.b64 	{%r517, %r518}, %rd7906;
	mov.b64 	%rd7910, {%r516, %r517};
	shr.u64 	%rd7911, %rd7906, 32;
	mul.lo.s64 	%rd7912, %rd7889, 977;
	mov.b64 	%rd7913, 977;
	mul.hi.u64 	%rd7914, %rd7889, %rd7913;
	mul.lo.s64 	%rd7915, %rd7896, 977;
	mul.hi.u64 	%rd7916, %rd7896, %rd7913;
	add.s64 	%rd7917, %rd7915, %rd7914;
	setp.lt.u64 	%p4259, %rd7917, %rd7915;
	selp.u64 	%rd7918, 1, 0, %p4259;
	add.s64 	%rd7919, %rd7916, %rd7918;
	mul.lo.s64 	%rd7920, %rd7903, 977;
	mul.hi.u64 	%rd7921, %rd7903, %rd7913;
	add.s64 	%rd7922, %rd7920, %rd7919;
	setp.lt.u64 	%p4260, %rd7922, %rd7920;
	selp.u64 	%rd7923, 1, 0, %p4260;
	add.s64 	%rd7924, %rd7921, %rd7923;
	mul.lo.s64 	%rd7925, %rd7906, 977;
	mul.hi.u64 	%rd7926, %rd7906, %rd7913;
	add.s64 	%rd7927, %rd7925, %rd7924;
	setp.lt.u64 	%p4261, %rd7927, %rd7925;
	selp.u64 	%rd7928, 1, 0, %p4261;
	add.s64 	%rd7929, %rd7926, %rd7928;
	add.s64 	%rd10328, %rd7912, %rd7907;
	setp.lt.u64 	%p4262, %rd10328, %rd7912;
	selp.u64 	%rd7930, 1, 0, %p4262;
	add.s64 	%rd7931, %rd7917, %rd7908;
	setp.lt.u64 	%p4263, %rd7931, %rd7917;
	add.s64 	%rd10329, %rd7931, %rd7930;
	setp.lt.u64 	%p4264, %rd10329, %rd7931;
	or.pred  	%p4265, %p4263, %p4264;
	selp.u64 	%rd7932, 1, 0, %p4265;
	add.s64 	%rd7933, %rd7922, %rd7909;
	setp.lt.u64 	%p4266, %rd7933, %rd7922;
	add.s64 	%rd10330, %rd7933, %rd7932;
	setp.lt.u64 	%p4267, %rd10330, %rd7933;
	or.pred  	%p4268, %p4266, %p4267;
	selp.u64 	%rd7934, 1, 0, %p4268;
	add.s64 	%rd7935, %rd7927, %rd7910;
	setp.lt.u64 	%p4269, %rd7935, %rd7927;
	add.s64 	%rd10331, %rd7935, %rd7934;
	setp.lt.u64 	%p4270, %rd10331, %rd7935;
	or.pred  	%p4271, %p4269, %p4270;
	selp.u64 	%rd7936, 1, 0, %p4271;
	add.s64 	%rd7937, %rd7929, %rd7911;
	add.s64 	%rd1680, %rd7937, %rd7936;
	setp.eq.s64 	%p4272, %rd1680, 0;
	mov.b64 	%rd10332, 0;
	@%p4272 bra 	$L__BB2_893;
	shl.b64 	%rd7938, %rd1680, 32;
	shr.u64 	%rd7939, %rd1680, 32;
	mov.b64 	%rd7940, 977;
	mul.hi.u64 	%rd7941, %rd1680, %rd7940;
	mad.lo.s64 	%rd7942, %rd1680, 977, %rd7938;
	setp.lt.u64 	%p4273, %rd7942, %rd7938;
	selp.u64 	%rd7943, 1, 0, %p4273;
	add.s64 	%rd10328, %rd7942, %rd10328;
	setp.lt.u64 	%p4274, %rd10328, %rd7942;
	selp.u64 	%rd7944, 1, 0, %p4274;
	add.s64 	%rd7945, %rd7944, %rd7943;
	add.s64 	%rd7946, %rd7939, %rd7941;
	setp.lt.u64 	%p4275, %rd7946, %rd7939;
	selp.u64 	%rd7947, 1, 0, %p4275;
	add.s64 	%rd7948, %rd10329, %rd7946;
	add.s64 	%rd7949, %rd7948, %rd7945;
	setp.lt.u64 	%p4276, %rd7949, %rd10329;
	not.b64 	%rd7950, %rd7946;
	setp.gt.u64 	%p4277, %rd7945, %rd7950;
	or.pred  	%p4278, %p4277, %p4276;
	selp.u64 	%rd7951, 1, 0, %p4278;
	add.s64 	%rd7952, %rd10330, %rd7947;
	add.s64 	%rd1683, %rd7952, %rd7951;
	setp.lt.u64 	%p4279, %rd1683, %rd10330;
	selp.u64 	%rd7953, 1, 0, %p4279;
	add.s64 	%rd1684, %rd10331, %rd7953;
	setp.lt.u64 	%p4280, %rd1684, %rd10331;
	selp.u64 	%rd10332, 1, 0, %p4280;
	mov.u64 	%rd10329, %rd7949;
	mov.u64 	%rd10330, %rd1683;
	mov.u64 	%rd10331, %rd1684;
$L__BB2_893:
	add.s64 	%rd10333, %rd10328, %rd1672;
	setp.lt.u64 	%p4281, %rd10333, %rd10328;
	selp.u64 	%rd7954, 1, 0, %p4281;
	add.s64 	%rd7955, %rd10329, %rd1673;
	setp.lt.u64 	%p4282, %rd7955, %rd10329;
	add.s64 	%rd10334, %rd7955, %rd7954;
	setp.lt.u64 	%p4283, %rd10334, %rd7955;
	or.pred  	%p4284, %p4282, %p4283;
	selp.u64 	%rd7956, 1, 0, %p4284;
	add.s64 	%rd7957, %rd10330, %rd1674;
	setp.lt.u64 	%p4285, %rd7957, %rd10330;
	add.s64 	%rd10335, %rd7957, %rd7956;
	setp.lt.u64 	%p4286, %rd10335, %rd7957;
	or.pred  	%p4287, %p4285, %p4286;
	selp.u64 	%rd7958, 1, 0, %p4287;
	add.s64 	%rd7959, %rd10331, %rd1675;
	setp.lt.u64 	%p4288, %rd7959, %rd10331;
	add.s64 	%rd10336, %rd7959, %rd7958;
	setp.lt.u64 	%p4289, %rd10336, %rd7959;
	or.pred  	%p4290, %p4288, %p4289;
	selp.u64 	%rd7961, 1, 0, %p4290;
	add.s64 	%rd1695, %rd10332, %rd7961;
	setp.ne.s64 	%p4291, %rd1695, 0;
	setp.gt.u64 	%p4292, %rd10336, %rd1230;
	or.pred  	%p4293, %p4291, %p4292;
	@%p4293 bra 	$L__BB2_899;
	setp.lt.u64 	%p4294, %rd10336, %rd1230;
	@%p4294 bra 	$L__BB2_912;
	setp.gt.u64 	%p4295, %rd10335, %rd1231;
	@%p4295 bra 	$L__BB2_899;
	setp.lt.u64 	%p4296, %rd10335, %rd1231;
	@%p4296 bra 	$L__BB2_912;
	setp.gt.u64 	%p4297, %rd10334, %rd1232;
	@%p4297 bra 	$L__BB2_899;
	setp.lt.u64 	%p4298, %rd10334, %rd1232;
	setp.lt.u64 	%p4299, %rd10333, %rd1233;
	or.pred  	%p4300, %p4298, %p4299;
	@%p4300 bra 	$L__BB2_912;
$L__BB2_899:
	sub.s64 	%rd1696, %rd10333, %rd1233;
	setp.lt.u64 	%p4301, %rd10333, %rd1233;
	selp.u64 	%rd7962, 1, 0, %p4301;
	sub.s64 	%rd7963, %rd10334, %rd1232;
	setp.lt.u64 	%p4302, %rd10334, %rd1232;
	selp.s64 	%rd7964, -1, 0, %p4301;
	add.s64 	%rd10334, %rd7963, %rd7964;
	setp.lt.u64 	%p4303, %rd7963, %rd7962;
	or.pred  	%p4304, %p4302, %p4303;
	selp.u64 	%rd7965, 1, 0, %p4304;
	sub.s64 	%rd7966, %rd10335, %rd1231;
	setp.lt.u64 	%p4305, %rd10335, %rd1231;
	selp.s64 	%rd7967, -1, 0, %p4304;
	add.s64 	%rd10335, %rd7966, %rd7967;
	setp.lt.u64 	%p4306, %rd7966, %rd7965;
	or.pred  	%p4307, %p4305, %p4306;
	selp.u64 	%rd7968, 1, 0, %p4307;
	sub.s64 	%rd7969, %rd10336, %rd1230;
	setp.lt.u64 	%p4308, %rd10336, %rd1230;
	selp.s64 	%rd7970, -1, 0, %p4307;
	add.s64 	%rd10336, %rd7969, %rd7970;
	setp.lt.u64 	%p4309, %rd7969, %rd7968;
	or.pred  	%p4310, %p4308, %p4309;
	selp.s64 	%rd7971, -1, 0, %p4310;
	add.s64 	%rd1700, %rd1695, %rd7971;
	setp.ne.s64 	%p4311, %rd1700, 0;
	setp.gt.u64 	%p4312, %rd10336, %rd1230;
	or.pred  	%p4313, %p4311, %p4312;
	@%p4313 bra 	$L__BB2_905;
	setp.lt.u64 	%p4314, %rd10336, %rd1230;
	mov.u64 	%rd10333, %rd1696;
	@%p4314 bra 	$L__BB2_912;
	setp.gt.u64 	%p4315, %rd10335, %rd1231;
	@%p4315 bra 	$L__BB2_905;
	setp.lt.u64 	%p4316, %rd10335, %rd1231;
	mov.u64 	%rd10333, %rd1696;
	@%p4316 bra 	$L__BB2_912;
	setp.gt.u64 	%p4317, %rd10334, %rd1232;
	@%p4317 bra 	$L__BB2_905;
	setp.lt.u64 	%p4318, %rd10334, %rd1232;
	setp.lt.u64 	%p4319, %rd1696, %rd1233;
	or.pred  	%p4320, %p4318, %p4319;
	mov.u64 	%rd10333, %rd1696;
	@%p4320 bra 	$L__BB2_912;
$L__BB2_905:
	sub.s64 	%rd1701, %rd1696, %rd1233;
	setp.lt.u64 	%p4321, %rd1696, %rd1233;
	selp.u64 	%rd7972, 1, 0, %p4321;
	sub.s64 	%rd7973, %rd10334, %rd1232;
	setp.lt.u64 	%p4322, %rd10334, %rd1232;
	selp.s64 	%rd7974, -1, 0, %p4321;
	add.s64 	%rd10334, %rd7973, %rd7974;
	setp.lt.u64 	%p4323, %rd7973, %rd7972;
	or.pred  	%p4324, %p4322, %p4323;
	selp.u64 	%rd7975, 1, 0, %p4324;
	sub.s64 	%rd7976, %rd10335, %rd1231;
	setp.lt.u64 	%p4325, %rd10335, %rd1231;
	selp.s64 	%rd7977, -1, 0, %p4324;
	add.s64 	%rd10335, %rd7976, %rd7977;
	setp.lt.u64 	%p4326, %rd7976, %rd7975;
	or.pred  	%p4327, %p4325, %p4326;
	selp.u64 	%rd7978, 1, 0, %p4327;
	sub.s64 	%rd7979, %rd10336, %rd1230;
	setp.lt.u64 	%p4328, %rd10336, %rd1230;
	selp.s64 	%rd7980, -1, 0, %p4327;
	add.s64 	%rd10336, %rd7979, %rd7980;
	setp.lt.u64 	%p4329, %rd7979, %rd7978;
	or.pred  	%p4330, %p4328, %p4329;
	selp.u64 	%rd7981, 1, 0, %p4330;
	setp.ne.s64 	%p4331, %rd1700, %rd7981;
	setp.gt.u64 	%p4332, %rd10336, %rd1230;
	or.pred  	%p4333, %p4331, %p4332;
	@%p4333 bra 	$L__BB2_911;
	setp.lt.u64 	%p4334, %rd10336, %rd1230;
	mov.u64 	%rd10333, %rd1701;
	@%p4334 bra 	$L__BB2_912;
	setp.gt.u64 	%p4335, %rd10335, %rd1231;
	@%p4335 bra 	$L__BB2_911;
	setp.lt.u64 	%p4336, %rd10335, %rd1231;
	mov.u64 	%rd10333, %rd1701;
	@%p4336 bra 	$L__BB2_912;
	setp.gt.u64 	%p4337, %rd10334, %rd1232;
	@%p4337 bra 	$L__BB2_911;
	setp.lt.u64 	%p4338, %rd10334, %rd1232;
	setp.lt.u64 	%p4339, %rd1701, %rd1233;
	or.pred  	%p4340, %p4338, %p4339;
	mov.u64 	%rd10333, %rd1701;
	@%p4340 bra 	$L__BB2_912;
$L__BB2_911:
	sub.s64 	%rd10333, %rd1701, %rd1233;
	setp.lt.u64 	%p4341, %rd1701, %rd1233;
	selp.u64 	%rd7982, 1, 0, %p4341;
	sub.s64 	%rd7983, %rd10334, %rd1232;
	setp.lt.u64 	%p4342, %rd10334, %rd1232;
	selp.s64 	%rd7984, -1, 0, %p4341;
	add.s64 	%rd10334, %rd7983, %rd7984;
	setp.lt.u64 	%p4343, %rd7983, %rd7982;
	or.pred  	%p4344, %p4342, %p4343;
	selp.u64 	%rd7985, 1, 0, %p4344;
	sub.s64 	%rd7986, %rd10335, %rd1231;
	setp.lt.u64 	%p4345, %rd10335, %rd1231;
	selp.s64 	%rd7987, -1, 0, %p4344;
	add.s64 	%rd10335, %rd7986, %rd7987;
	setp.lt.u64 	%p4346, %rd7986, %rd7985;
	or.pred  	%p4347, %p4345, %p4346;
	selp.s64 	%rd7988, -1, 0, %p4347;
	sub.s64 	%rd7989, %rd10336, %rd1230;
	add.s64 	%rd10336, %rd7989, %rd7988;
$L__BB2_912:
	mul.lo.s64 	%rd1713, %rd10281, %rd10206;
	mul.hi.u64 	%rd7991, %rd10206, %rd10281;
	mul.lo.s64 	%rd7992, %rd10282, %rd10206;
	mul.hi.u64 	%rd7993, %rd10206, %rd10282;
	add.s64 	%rd7994, %rd7992, %rd7991;
	setp.lt.u64 	%p4348, %rd7994, %rd7992;
	selp.u64 	%rd7995, 1, 0, %p4348;
	add.s64 	%rd7996, %rd7993, %rd7995;
	mul.lo.s64 	%rd7997, %rd10283, %rd10206;
	mul.hi.u64 	%rd7998, %rd10206, %rd10283;
	add.s64 	%rd7999, %rd7997, %rd7996;
	setp.lt.u64 	%p4349, %rd7999, %rd7997;
	selp.u64 	%rd8000, 1, 0, %p4349;
	add.s64 	%rd8001, %rd7998, %rd8000;
	mul.lo.s64 	%rd8002, %rd10284, %rd10206;
	mul.hi.u64 	%rd8003, %rd10206, %rd10284;
	add.s64 	%rd8004, %rd8002, %rd8001;
	setp.lt.u64 	%p4350, %rd8004, %rd8002;
	selp.u64 	%rd8005, 1, 0, %p4350;
	add.s64 	%rd8006, %rd8003, %rd8005;
	mul.hi.u64 	%rd8007, %rd10205, %rd10281;
	mad.lo.s64 	%rd1714, %rd10281, %rd10205, %rd7994;
	setp.lt.u64 	%p4351, %rd1714, %rd7994;
	selp.u64 	%rd8008, 1, 0, %p4351;
	add.s64 	%rd8009, %rd8007, %rd8008;
	mul.hi.u64 	%rd8010, %rd10205, %rd10282;
	mad.lo.s64 	%rd8011, %rd10282, %rd10205, %rd7999;
	setp.lt.u64 	%p4352, %rd8011, %rd7999;
	selp.u64 	%rd8012, 1, 0, %p4352;
	add.s64 	%rd8013, %rd8011, %rd8009;
	setp.lt.u64 	%p4353, %rd8013, %rd8011;
	selp.u64 	%rd8014, 1, 0, %p4353;
	add.s64 	%rd8015, %rd8010, %rd8012;
	add.s64 	%rd8016, %rd8015, %rd8014;
	mul.hi.u64 	%rd8017, %rd10205, %rd10283;
	mad.lo.s64 	%rd8018, %rd10283, %rd10205, %rd8004;
	setp.lt.u64 	%p4354, %rd8018, %rd8004;
	selp.u64 	%rd8019, 1, 0, %p4354;
	add.s64 	%rd8020, %rd8018, %rd8016;
	setp.lt.u64 	%p4355, %rd8020, %rd8018;
	selp.u64 	%rd8021, 1, 0, %p4355;
	add.s64 	%rd8022, %rd8017, %rd8019;
	add.s64 	%rd8023, %rd8022, %rd8021;
	mul.hi.u64 	%rd8024, %rd10205, %rd10284;
	mad.lo.s64 	%rd8025, %rd10284, %rd10205, %rd8006;
	setp.lt.u64 	%p4356, %rd8025, %rd8006;
	selp.u64 	%rd8026, 1, 0, %p4356;
	add.s64 	%rd8027, %rd8025, %rd8023;
	setp.lt.u64 	%p4357, %rd8027, %rd8025;
	selp.u64 	%rd8028, 1, 0, %p4357;
	add.s64 	%rd8029, %rd8024, %rd8026;
	add.s64 	%rd8030, %rd8029, %rd8028;
	mul.hi.u64 	%rd8031, %rd10204, %rd10281;
	mad.lo.s64 	%rd1715, %rd10281, %rd10204, %rd8013;
	setp.lt.u64 	%p4358, %rd1715, %rd8013;
	selp.u64 	%rd8032, 1, 0, %p4358;
	add.s64 	%rd8033, %rd8031, %rd8032;
	mul.hi.u64 	%rd8034, %rd10204, %rd10282;
	mad.lo.s64 	%rd8035, %rd10282, %rd10204, %rd8020;
	setp.lt.u64 	%p4359, %rd8035, %rd8020;
	selp.u64 	%rd8036, 1, 0, %p4359;
	add.s64 	%rd8037, %rd8035, %rd8033;
	setp.lt.u64 	%p4360, %rd8037, %rd8035;
	selp.u64 	%rd8038, 1, 0, %p4360;
	add.s64 	%rd8039, %rd8034, %rd8036;
	add.s64 	%rd8040, %rd8039, %rd8038;
	mul.hi.u64 	%rd8041, %rd10204, %rd10283;
	mad.lo.s64 	%rd8042, %rd10283, %rd10204, %rd8027;
	setp.lt.u64 	%p4361, %rd8042, %rd8027;
	selp.u64 	%rd8043, 1, 0, %p4361;
	add.s64 	%rd8044, %rd8042, %rd8040;
	setp.lt.u64 	%p4362, %rd8044, %rd8042;
	selp.u64 	%rd8045, 1, 0, %p4362;
	add.s64 	%rd8046, %rd8041, %rd8043;
	add.s64 	%rd8047, %rd8046, %rd8045;
	mul.hi.u64 	%rd8048, %rd10204, %rd10284;
	mad.lo.s64 	%rd8049, %rd10284, %rd10204, %rd8030;
	setp.lt.u64 	%p4363, %rd8049, %rd8030;
	selp.u64 	%rd8050, 1, 0, %p4363;
	add.s64 	%rd8051, %rd8049, %rd8047;
	setp.lt.u64 	%p4364, %rd8051, %rd8049;
	selp.u64 	%rd8052, 1, 0, %p4364;
	add.s64 	%rd8053, %rd8048, %rd8050;
	add.s64 	%rd8054, %rd8053, %rd8052;
	mul.hi.u64 	%rd8055, %rd10203, %rd10281;
	mad.lo.s64 	%rd1716, %rd10281, %rd10203, %rd8037;
	setp.lt.u64 	%p4365, %rd1716, %rd8037;
	selp.u64 	%rd8056, 1, 0, %p4365;
	add.s64 	%rd8057, %rd8055, %rd8056;
	mul.hi.u64 	%rd8058, %rd10203, %rd10282;
	mad.lo.s64 	%rd8059, %rd10282, %rd10203, %rd8044;
	setp.lt.u64 	%p4366, %rd8059, %rd8044;
	selp.u64 	%rd8060, 1, 0, %p4366;
	add.s64 	%rd8061, %rd8059, %rd8057;
	setp.lt.u64 	%p4367, %rd8061, %rd8059;
	selp.u64 	%rd8062, 1, 0, %p4367;
	add.s64 	%rd8063, %rd8058, %rd8060;
	add.s64 	%rd8064, %rd8063, %rd8062;
	mul.hi.u64 	%rd8065, %rd10203, %rd10283;
	mad.lo.s64 	%rd8066, %rd10283, %rd10203, %rd8051;
	setp.lt.u64 	%p4368, %rd8066, %rd8051;
	selp.u64 	%rd8067, 1, 0, %p4368;
	add.s64 	%rd8068, %rd8066, %rd8064;
	setp.lt.u64 	%p4369, %rd8068, %rd8066;
	selp.u64 	%rd8069, 1, 0, %p4369;
	add.s64 	%rd8070, %rd8065, %rd8067;
	add.s64 	%rd8071, %rd8070, %rd8069;
	mul.hi.u64 	%rd8072, %rd10203, %rd10284;
	mad.lo.s64 	%rd8073, %rd10284, %rd10203, %rd8054;
	setp.lt.u64 	%p4370, %rd8073, %rd8054;
	selp.u64 	%rd8074, 1, 0, %p4370;
	add.s64 	%rd8075, %rd8073, %rd8071;
	setp.lt.u64 	%p4371, %rd8075, %rd8073;
	selp.u64 	%rd8076, 1, 0, %p4371;
	add.s64 	%rd8077, %rd8072, %rd8074;
	add.s64 	%rd8078, %rd8077, %rd8076;
	shl.b64 	%rd8079, %rd8061, 32;
	mov.b64 	{%r519, %r520}, %rd8061;
	mov.b64 	{%r521, %r522}, %rd8068;
	mov.b64 	%rd8080, {%r520, %r521};
	mov.b64 	{%r523, %r524}, %rd8075;
	mov.b64 	%rd8081, {%r522, %r523};
	mov.b64 	{%r525, %r526}, %rd8078;
	mov.b64 	%rd8082, {%r524, %r525};
	shr.u64 	%rd8083, %rd8078, 32;
	mul.lo.s64 	%rd8084, %rd8061, 977;
	mov.b64 	%rd8085, 977;
	mul.hi.u64 	%rd8086, %rd8061, %rd8085;
	mul.lo.s64 	%rd8087, %rd8068, 977;
	mul.hi.u64 	%rd8088, %rd8068, %rd8085;
	add.s64 	%rd8089, %rd8087, %rd8086;
	setp.lt.u64 	%p4372, %rd8089, %rd8087;
	selp.u64 	%rd8090, 1, 0, %p4372;
	add.s64 	%rd8091, %rd8088, %rd8090;
	mul.lo.s64 	%rd8092, %rd8075, 977;
	mul.hi.u64 	%rd8093, %rd8075, %rd8085;
	add.s64 	%rd8094, %rd8092, %rd8091;
	setp.lt.u64 	%p4373, %rd8094, %rd8092;
	selp.u64 	%rd8095, 1, 0, %p4373;
	add.s64 	%rd8096, %rd8093, %rd8095;
	mul.lo.s64 	%rd8097, %rd8078, 977;
	mul.hi.u64 	%rd8098, %rd8078, %rd8085;
	add.s64 	%rd8099, %rd8097, %rd8096;
	setp.lt.u64 	%p4374, %rd8099, %rd8097;
	selp.u64 	%rd8100, 1, 0, %p4374;
	add.s64 	%rd8101, %rd8098, %rd8100;
	add.s64 	%rd10337, %rd8084, %rd8079;
	setp.lt.u64 	%p4375, %rd10337, %rd8084;
	selp.u64 	%rd8102, 1, 0, %p4375;
	add.s64 	%rd8103, %rd8089, %rd8080;
	setp.lt.u64 	%p4376, %rd8103, %rd8089;
	add.s64 	%rd10338, %rd8103, %rd8102;
	setp.lt.u64 	%p4377, %rd10338, %rd8103;
	or.pred  	%p4378, %p4376, %p4377;
	selp.u64 	%rd8104, 1, 0, %p4378;
	add.s64 	%rd8105, %rd8094, %rd8081;
	setp.lt.u64 	%p4379, %rd8105, %rd8094;
	add.s64 	%rd10339, %rd8105, %rd8104;
	setp.lt.u64 	%p4380, %rd10339, %rd8105;
	or.pred  	%p4381, %p4379, %p4380;
	selp.u64 	%rd8106, 1, 0, %p4381;
	add.s64 	%rd8107, %rd8099, %rd8082;
	setp.lt.u64 	%p4382, %rd8107, %rd8099;
	add.s64 	%rd10340, %rd8107, %rd8106;
	setp.lt.u64 	%p4383, %rd10340, %rd8107;
	or.pred  	%p4384, %p4382, %p4383;
	selp.u64 	%rd8108, 1, 0, %p4384;
	add.s64 	%rd8109, %rd8101, %rd8083;
	add.s64 	%rd1721, %rd8109, %rd8108;
	setp.eq.s64 	%p4385, %rd1721, 0;
	mov.b64 	%rd10341, 0;
	@%p4385 bra 	$L__BB2_914;
	shl.b64 	%rd8110, %rd1721, 32;
	shr.u64 	%rd8111, %rd1721, 32;
	mov.b64 	%rd8112, 977;
	mul.hi.u64 	%rd8113, %rd1721, %rd8112;
	mad.lo.s64 	%rd8114, %rd1721, 977, %rd8110;
	setp.lt.u64 	%p4386, %rd8114, %rd8110;
	selp.u64 	%rd8115, 1, 0, %p4386;
	add.s64 	%rd10337, %rd8114, %rd10337;
	setp.lt.u64 	%p4387, %rd10337, %rd8114;
	selp.u64 	%rd8116, 1, 0, %p4387;
	add.s64 	%rd8117, %rd8116, %rd8115;
	add.s64 	%rd8118, %rd8111, %rd8113;
	setp.lt.u64 	%p4388, %rd8118, %rd8111;
	selp.u64 	%rd8119, 1, 0, %p4388;
	add.s64 	%rd8120, %rd10338, %rd8118;
	add.s64 	%rd8121, %rd8120, %rd8117;
	setp.lt.u64 	%p4389, %rd8121, %rd10338;
	not.b64 	%rd8122, %rd8118;
	setp.gt.u64 	%p4390, %rd8117, %rd8122;
	or.pred  	%p4391, %p4390, %p4389;
	selp.u64 	%rd8123, 1, 0, %p4391;
	add.s64 	%rd8124, %rd10339, %rd8119;
	add.s64 	%rd1724, %rd8124, %rd8123;
	setp.lt.u64 	%p4392, %rd1724, %rd10339;
	selp.u64 	%rd8125, 1, 0, %p4392;
	add.s64 	%rd1725, %rd10340, %rd8125;
	setp.lt.u64 	%p4393, %rd1725, %rd10340;
	selp.u64 	%rd10341, 1, 0, %p4393;
	mov.u64 	%rd10338, %rd8121;
	mov.u64 	%rd10339, %rd1724;
	mov.u64 	%rd10340, %rd1725;
$L__BB2_914:
	add.s64 	%rd10342, %rd10337, %rd1713;
	setp.lt.u64 	%p4394, %rd10342, %rd10337;
	selp.u64 	%rd8126, 1, 0, %p4394;
	add.s64 	%rd8127, %rd10338, %rd1714;
	setp.lt.u64 	%p4395, %rd8127, %rd10338;
	add.s64 	%rd10343, %rd8127, %rd8126;
	setp.lt.u64 	%p4396, %rd10343, %rd8127;
	or.pred  	%p4397, %p4395, %p4396;
	selp.u64 	%rd8128, 1, 0, %p4397;
	add.s64 	%rd8129, %rd10339, %rd1715;
	setp.lt.u64 	%p4398, %rd8129, %rd10339;
	add.s64 	%rd10344, %rd8129, %rd8128;
	setp.lt.u64 	%p4399, %rd10344, %rd8129;
	or.pred  	%p4400, %p4398, %p4399;
	selp.u64 	%rd8130, 1, 0, %p4400;
	add.s64 	%rd8131, %rd10340, %rd1716;
	setp.lt.u64 	%p4401, %rd8131, %rd10340;
	add.s64 	%rd10345, %rd8131, %rd8130;
	setp.lt.u64 	%p4402, %rd10345, %rd8131;
	or.pred  	%p4403, %p4401, %p4402;
	selp.u64 	%rd8133, 1, 0, %p4403;
	add.s64 	%rd1736, %rd10341, %rd8133;
	setp.ne.s64 	%p4404, %rd1736, 0;
	setp.gt.u64 	%p4405, %rd10345, %rd1230;
	or.pred  	%p4406, %p4404, %p4405;
	@%p4406 bra 	$L__BB2_920;
	setp.lt.u64 	%p4407, %rd10345, %rd1230;
	@%p4407 bra 	$L__BB2_933;
	setp.gt.u64 	%p4408, %rd10344, %rd1231;
	@%p4408 bra 	$L__BB2_920;
	setp.lt.u64 	%p4409, %rd10344, %rd1231;
	@%p4409 bra 	$L__BB2_933;
	setp.gt.u64 	%p4410, %rd10343, %rd1232;
	@%p4410 bra 	$L__BB2_920;
	setp.lt.u64 	%p4411, %rd10343, %rd1232;
	setp.lt.u64 	%p4412, %rd10342, %rd1233;
	or.pred  	%p4413, %p4411, %p4412;
	@%p4413 bra 	$L__BB2_933;
$L__BB2_920:
	sub.s64 	%rd1737, %rd10342, %rd1233;
	setp.lt.u64 	%p4414, %rd10342, %rd1233;
	selp.u64 	%rd8134, 1, 0, %p4414;
	sub.s64 	%rd8135, %rd10343, %rd1232;
	setp.lt.u64 	%p4415, %rd10343, %rd1232;
	selp.s64 	%rd8136, -1, 0, %p4414;
	add.s64 	%rd10343, %rd8135, %rd8136;
	setp.lt.u64 	%p4416, %rd8135, %rd8134;
	or.pred  	%p4417, %p4415, %p4416;
	selp.u64 	%rd8137, 1, 0, %p4417;
	sub.s64 	%rd8138, %rd10344, %rd1231;
	setp.lt.u64 	%p4418, %rd10344, %rd1231;
	selp.s64 	%rd8139, -1, 0, %p4417;
	add.s64 	%rd10344, %rd8138, %rd8139;
	setp.lt.u64 	%p4419, %rd8138, %rd8137;
	or.pred  	%p4420, %p4418, %p4419;
	selp.u64 	%rd8140, 1, 0, %p4420;
	sub.s64 	%rd8141, %rd10345, %rd1230;
	setp.lt.u64 	%p4421, %rd10345, %rd1230;
	selp.s64 	%rd8142, -1, 0, %p4420;
	add.s64 	%rd10345, %rd8141, %rd8142;
	setp.lt.u64 	%p4422, %rd8141, %rd8140;
	or.pred  	%p4423, %p4421, %p4422;
	selp.s64 	%rd8143, -1, 0, %p4423;
	add.s64 	%rd1741, %rd1736, %rd8143;
	setp.ne.s64 	%p4424, %rd1741, 0;
	setp.gt.u64 	%p4425, %rd10345, %rd1230;
	or.pred  	%p4426, %p4424, %p4425;
	@%p4426 bra 	$L__BB2_926;
	setp.lt.u64 	%p4427, %rd10345, %rd1230;
	mov.u64 	%rd10342, %rd1737;
	@%p4427 bra 	$L__BB2_933;
	setp.gt.u64 	%p4428, %rd10344, %rd1231;
	@%p4428 bra 	$L__BB2_926;
	setp.lt.u64 	%p4429, %rd10344, %rd1231;
	mov.u64 	%rd10342, %rd1737;
	@%p4429 bra 	$L__BB2_933;
	setp.gt.u64 	%p4430, %rd10343, %rd1232;
	@%p4430 bra 	$L__BB2_926;
	setp.lt.u64 	%p4431, %rd10343, %rd1232;
	setp.lt.u64 	%p4432, %rd1737, %rd1233;
	or.pred  	%p4433, %p4431, %p4432;
	mov.u64 	%rd10342, %rd1737;
	@%p4433 bra 	$L__BB2_933;
$L__BB2_926:
	sub.s64 	%rd1742, %rd1737, %rd1233;
	setp.lt.u64 	%p4434, %rd1737, %rd1233;
	selp.u64 	%rd8144, 1, 0, %p4434;
	sub.s64 	%rd8145, %rd10343, %rd1232;
	setp.lt.u64 	%p4435, %rd10343, %rd1232;
	selp.s64 	%rd8146, -1, 0, %p4434;
	add.s64 	%rd10343, %rd8145, %rd8146;
	setp.lt.u64 	%p4436, %rd8145, %rd8144;
	or.pred  	%p4437, %p4435, %p4436;
	selp.u64 	%rd8147, 1, 0, %p4437;
	sub.s64 	%rd8148, %rd10344, %rd1231;
	setp.lt.u64 	%p4438, %rd10344, %rd1231;
	selp.s64 	%rd8149, -1, 0, %p4437;
	add.s64 	%rd10344, %rd8148, %rd8149;
	setp.lt.u64 	%p4439, %rd8148, %rd8147;
	or.pred  	%p4440, %p4438, %p4439;
	selp.u64 	%rd8150, 1, 0, %p4440;
	sub.s64 	%rd8151, %rd10345, %rd1230;
	setp.lt.u64 	%p4441, %rd10345, %rd1230;
	selp.s64 	%rd8152, -1, 0, %p4440;
	add.s64 	%rd10345, %rd8151, %rd8152;
	setp.lt.u64 	%p4442, %rd8151, %rd8150;
	or.pred  	%p4443, %p4441, %p4442;
	selp.u64 	%rd8153, 1, 0, %p4443;
	setp.ne.s64 	%p4444, %rd1741, %rd8153;
	setp.gt.u64 	%p4445, %rd10345, %rd1230;
	or.pred  	%p4446, %p4444, %p4445;
	@%p4446 bra 	$L__BB2_932;
	setp.lt.u64 	%p4447, %rd10345, %rd1230;
	mov.u64 	%rd10342, %rd1742;
	@%p4447 bra 	$L__BB2_933;
	setp.gt.u64 	%p4448, %rd10344, %rd1231;
	@%p4448 bra 	$L__BB2_932;
	setp.lt.u64 	%p4449, %rd10344, %rd1231;
	mov.u64 	%rd10342, %rd1742;
	@%p4449 bra 	$L__BB2_933;
	setp.gt.u64 	%p4450, %rd10343, %rd1232;
	@%p4450 bra 	$L__BB2_932;
	setp.lt.u64 	%p4451, %rd10343, %rd1232;
	setp.lt.u64 	%p4452, %rd1742, %rd1233;
	or.pred  	%p4453, %p4451, %p4452;
	mov.u64 	%rd10342, %rd1742;
	@%p4453 bra 	$L__BB2_933;
$L__BB2_932:
	sub.s64 	%rd10342, %rd1742, %rd1233;
	setp.lt.u64 	%p4454, %rd1742, %rd1233;
	selp.u64 	%rd8154, 1, 0, %p4454;
	sub.s64 	%rd8155, %rd10343, %rd1232;
	setp.lt.u64 	%p4455, %rd10343, %rd1232;
	selp.s64 	%rd8156, -1, 0, %p4454;
	add.s64 	%rd10343, %rd8155, %rd8156;
	setp.lt.u64 	%p4456, %rd8155, %rd8154;
	or.pred  	%p4457, %p4455, %p4456;
	selp.u64 	%rd8157, 1, 0, %p4457;
	sub.s64 	%rd8158, %rd10344, %rd1231;
	setp.lt.u64 	%p4458, %rd10344, %rd1231;
	selp.s64 	%rd8159, -1, 0, %p4457;
	add.s64 	%rd10344, %rd8158, %rd8159;
	setp.lt.u64 	%p4459, %rd8158, %rd8157;
	or.pred  	%p4460, %p4458, %p4459;
	selp.s64 	%rd8160, -1, 0, %p4460;
	sub.s64 	%rd8161, %rd10345, %rd1230;
	add.s64 	%rd10345, %rd8161, %rd8160;
$L__BB2_933:
	setp.gt.u64 	%p4461, %rd10336, %rd10345;
	@%p4461 bra 	$L__BB2_939;
	setp.lt.u64 	%p4462, %rd10336, %rd10345;
	@%p4462 bra 	$L__BB2_940;
	setp.gt.u64 	%p4463, %rd10335, %rd10344;
	@%p4463 bra 	$L__BB2_939;
	setp.lt.u64 	%p4464, %rd10335, %rd10344;
	@%p4464 bra 	$L__BB2_940;
	setp.gt.u64 	%p4465, %rd10334, %rd10343;
	@%p4465 bra 	$L__BB2_939;
	setp.lt.u64 	%p4466, %rd10334, %rd10343;
	setp.lt.u64 	%p4467, %rd10333, %rd10342;
	or.pred  	%p4468, %p4466, %p4467;
	@%p4468 bra 	$L__BB2_940;
$L__BB2_939:
	setp.lt.u64 	%p4481, %rd10333, %rd10342;
	selp.u64 	%rd8183, 1, 0, %p4481;
	sub.s64 	%rd8184, %rd10334, %rd10343;
	setp.lt.u64 	%p4482, %rd10334, %rd10343;
	selp.s64 	%rd8185, -1, 0, %p4481;
	add.s64 	%rd10205, %rd8184, %rd8185;
	setp.lt.u64 	%p4483, %rd8184, %rd8183;
	or.pred  	%p4484, %p4482, %p4483;
	selp.u64 	%rd8186, 1, 0, %p4484;
	sub.s64 	%rd8187, %rd10335, %rd10344;
	setp.lt.u64 	%p4485, %rd10335, %rd10344;
	selp.s64 	%rd8188, -1, 0, %p4484;
	add.s64 	%rd10204, %rd8187, %rd8188;
	setp.lt.u64 	%p4486, %rd8187, %rd8186;
	or.pred  	%p4487, %p4485, %p4486;
	selp.s64 	%rd8189, -1, 0, %p4487;
	sub.s64 	%rd8190, %rd10336, %rd10345;
	add.s64 	%rd10203, %rd8190, %rd8189;
	bra.uni 	$L__BB2_941;
$L__BB2_940:
	add.s64 	%rd1757, %rd10333, %rd1233;
	setp.lt.u64 	%p4469, %rd1757, %rd10333;
	selp.u64 	%rd8162, 1, 0, %p4469;
	add.s64 	%rd8163, %rd10334, %rd8162;
	setp.lt.u64 	%p4470, %rd8163, %rd10334;
	selp.u64 	%rd8164, 1, 0, %p4470;
	add.s64 	%rd8165, %rd8163, %rd1232;
	setp.lt.u64 	%p4471, %rd8165, %rd8163;
	selp.u64 	%rd8166, 1, 0, %p4471;
	add.s64 	%rd8167, %rd8166, %rd8164;
	add.s64 	%rd8168, %rd10335, %rd8167;
	setp.lt.u64 	%p4472, %rd8168, %rd10335;
	selp.u64 	%rd8169, 1, 0, %p4472;
	add.s64 	%rd8170, %rd8168, %rd1231;
	setp.lt.u64 	%p4473, %rd8170, %rd8168;
	selp.u64 	%rd8171, 1, 0, %p4473;
	add.s64 	%rd8172, %rd8171, %rd8169;
	add.s64 	%rd8173, %rd10336, %rd8172;
	add.s64 	%rd8174, %rd8173, %rd1230;
	setp.lt.u64 	%p4474, %rd1757, %rd10342;
	selp.u64 	%rd8175, 1, 0, %p4474;
	sub.s64 	%rd8176, %rd8165, %rd10343;
	setp.lt.u64 	%p4475, %rd8165, %rd10343;
	selp.s64 	%rd8177, -1, 0, %p4474;
	add.s64 	%rd10205, %rd8176, %rd8177;
	setp.lt.u64 	%p4476, %rd8176, %rd8175;
	or.pred  	%p4477, %p4475, %p4476;
	selp.u64 	%rd8178, 1, 0, %p4477;
	sub.s64 	%rd8179, %rd8170, %rd10344;
	setp.lt.u64 	%p4478, %rd8170, %rd10344;
	selp.s64 	%rd8180, -1, 0, %p4477;
	add.s64 	%rd10204, %rd8179, %rd8180;
	setp.lt.u64 	%p4479, %rd8179, %rd8178;
	or.pred  	%p4480, %p4478, %p4479;
	selp.s64 	%rd8181, -1, 0, %p4480;
	sub.s64 	%rd8182, %rd8174, %rd10345;
	add.s64 	%rd10203, %rd8182, %rd8181;
	mov.u64 	%rd10333, %rd1757;
$L__BB2_941:
	sub.s64 	%rd10206, %rd10333, %rd10342;
	mul.lo.s64 	%rd1766, %rd1419, %rd10355;
	mul.hi.u64 	%rd8192, %rd10355, %rd1419;
	mul.lo.s64 	%rd8193, %rd10260, %rd10355;
	mul.hi.u64 	%rd8194, %rd10355, %rd10260;
	add.s64 	%rd8195, %rd8193, %rd8192;
	setp.lt.u64 	%p4488, %rd8195, %rd8193;
	selp.u64 	%rd8196, 1, 0, %p4488;
	add.s64 	%rd8197, %rd8194, %rd8196;
	mul.lo.s64 	%rd8198, %rd10261, %rd10355;
	mul.hi.u64 	%rd8199, %rd10355, %rd10261;
	add.s64 	%rd8200, %rd8198, %rd8197;
	setp.lt.u64 	%p4489, %rd8200, %rd8198;
	selp.u64 	%rd8201, 1, 0, %p4489;
	add.s64 	%rd8202, %rd8199, %rd8201;
	mul.lo.s64 	%rd8203, %rd10262, %rd10355;
	mul.hi.u64 	%rd8204, %rd10355, %rd10262;
	add.s64 	%rd8205, %rd8203, %rd8202;
	setp.lt.u64 	%p4490, %rd8205, %rd8203;
	selp.u64 	%rd8206, 1, 0, %p4490;
	add.s64 	%rd8207, %rd8204, %rd8206;
	mul.hi.u64 	%rd8208, %rd10356, %rd1419;
	mad.lo.s64 	%rd1767, %rd1419, %rd10356, %rd8195;
	setp.lt.u64 	%p4491, %rd1767, %rd8195;
	selp.u64 	%rd8209, 1, 0, %p4491;
	add.s64 	%rd8210, %rd8208, %rd8209;
	mul.hi.u64 	%rd8211, %rd10356, %rd10260;
	mad.lo.s64 	%rd8212, %rd10260, %rd10356, %rd8200;
	setp.lt.u64 	%p4492, %rd8212, %rd8200;
	selp.u64 	%rd8213, 1, 0, %p4492;
	add.s64 	%rd8214, %rd8212, %rd8210;
	setp.lt.u64 	%p4493, %rd8214, %rd8212;
	selp.u64 	%rd8215, 1, 0, %p4493;
	add.s64 	%rd8216, %rd8211, %rd8213;
	add.s64 	%rd8217, %rd8216, %rd8215;
	mul.hi.u64 	%rd8218, %rd10356, %rd10261;
	mad.lo.s64 	%rd8219, %rd10261, %rd10356, %rd8205;
	setp.lt.u64 	%p4494, %rd8219, %rd8205;
	selp.u64 	%rd8220, 1, 0, %p4494;
	add.s64 	%rd8221, %rd8219, %rd8217;
	setp.lt.u64 	%p4495, %rd8221, %rd8219;
	selp.u64 	%rd8222, 1, 0, %p4495;
	add.s64 	%rd8223, %rd8218, %rd8220;
	add.s64 	%rd8224, %rd8223, %rd8222;
	mul.hi.u64 	%rd8225, %rd10356, %rd10262;
	mad.lo.s64 	%rd8226, %rd10262, %rd10356, %rd8207;
	setp.lt.u64 	%p4496, %rd8226, %rd8207;
	selp.u64 	%rd8227, 1, 0, %p4496;
	add.s64 	%rd8228, %rd8226, %rd8224;
	setp.lt.u64 	%p4497, %rd8228, %rd8226;
	selp.u64 	%rd8229, 1, 0, %p4497;
	add.s64 	%rd8230, %rd8225, %rd8227;
	add.s64 	%rd8231, %rd8230, %rd8229;
	mul.hi.u64 	%rd8232, %rd10357, %rd1419;
	mad.lo.s64 	%rd1768, %rd1419, %rd10357, %rd8214;
	setp.lt.u64 	%p4498, %rd1768, %rd8214;
	selp.u64 	%rd8233, 1, 0, %p4498;
	add.s64 	%rd8234, %rd8232, %rd8233;
	mul.hi.u64 	%rd8235, %rd10357, %rd10260;
	mad.lo.s64 	%rd8236, %rd10260, %rd10357, %rd8221;
	setp.lt.u64 	%p4499, %rd8236, %rd8221;
	selp.u64 	%rd8237, 1, 0, %p4499;
	add.s64 	%rd8238, %rd8236, %rd8234;
	setp.lt.u64 	%p4500, %rd8238, %rd8236;
	selp.u64 	%rd8239, 1, 0, %p4500;
	add.s64 	%rd8240, %rd8235, %rd8237;
	add.s64 	%rd8241, %rd8240, %rd8239;
	mul.hi.u64 	%rd8242, %rd10357, %rd10261;
	mad.lo.s64 	%rd8243, %rd10261, %rd10357, %rd8228;
	setp.lt.u64 	%p4501, %rd8243, %rd8228;
	selp.u64 	%rd8244, 1, 0, %p4501;
	add.s64 	%rd8245, %rd8243, %rd8241;
	setp.lt.u64 	%p4502, %rd8245, %rd8243;
	selp.u64 	%rd8246, 1, 0, %p4502;
	add.s64 	%rd8247, %rd8242, %rd8244;
	add.s64 	%rd8248, %rd8247, %rd8246;
	mul.hi.u64 	%rd8249, %rd10357, %rd10262;
	mad.lo.s64 	%rd8250, %rd10262, %rd10357, %rd8231;
	setp.lt.u64 	%p4503, %rd8250, %rd8231;
	selp.u64 	%rd8251, 1, 0, %p4503;
	add.s64 	%rd8252, %rd8250, %rd8248;
	setp.lt.u64 	%p4504, %rd8252, %rd8250;
	selp.u64 	%rd8253, 1, 0, %p4504;
	add.s64 	%rd8254, %rd8249, %rd8251;
	add.s64 	%rd8255, %rd8254, %rd8253;
	mul.hi.u64 	%rd8256, %rd10358, %rd1419;
	mad.lo.s64 	%rd1769, %rd1419, %rd10358, %rd8238;
	setp.lt.u64 	%p4505, %rd1769, %rd8238;
	selp.u64 	%rd8257, 1, 0, %p4505;
	add.s64 	%rd8258, %rd8256, %rd8257;
	mul.hi.u64 	%rd8259, %rd10358, %rd10260;
	mad.lo.s64 	%rd8260, %rd10260, %rd10358, %rd8245;
	setp.lt.u64 	%p4506, %rd8260, %rd8245;
	selp.u64 	%rd8261, 1, 0, %p4506;
	add.s64 	%rd8262, %rd8260, %rd8258;
	setp.lt.u64 	%p4507, %rd8262, %rd8260;
	selp.u64 	%rd8263, 1, 0, %p4507;
	add.s64 	%rd8264, %rd8259, %rd8261;
	add.s64 	%rd8265, %rd8264, %rd8263;
	mul.hi.u64 	%rd8266, %rd10358, %rd10261;
	mad.lo.s64 	%rd8267, %rd10261, %rd10358, %rd8252;
	setp.lt.u64 	%p4508, %rd8267, %rd8252;
	selp.u64 	%rd8268, 1, 0, %p4508;
	add.s64 	%rd8269, %rd8267, %rd8265;
	setp.lt.u64 	%p4509, %rd8269, %rd8267;
	selp.u64 	%rd8270, 1, 0, %p4509;
	add.s64 	%rd8271, %rd8266, %rd8268;
	add.s64 	%rd8272, %rd8271, %rd8270;
	mul.hi.u64 	%rd8273, %rd10358, %rd10262;
	mad.lo.s64 	%rd8274, %rd10262, %rd10358, %rd8255;
	setp.lt.u64 	%p4510, %rd8274, %rd8255;
	selp.u64 	%rd8275, 1, 0, %p4510;
	add.s64 	%rd8276, %rd8274, %rd8272;
	setp.lt.u64 	%p4511, %rd8276, %rd8274;
	selp.u64 	%rd8277, 1, 0, %p4511;
	add.s64 	%rd8278, %rd8273, %rd8275;
	add.s64 	%rd8279, %rd8278, %rd8277;
	shl.b64 	%rd8280, %rd8262, 32;
	mov.b64 	{%r527, %r528}, %rd8262;
	mov.b64 	{%r529, %r530}, %rd8269;
	mov.b64 	%rd8281, {%r528, %r529};
	mov.b64 	{%r531, %r532}, %rd8276;
	mov.b64 	%rd8282, {%r530, %r531};
	mov.b64 	{%r533, %r534}, %rd8279;
	mov.b64 	%rd8283, {%r532, %r533};
	shr.u64 	%rd8284, %rd8279, 32;
	mul.lo.s64 	%rd8285, %rd8262, 977;
	mov.b64 	%rd8286, 977;
	mul.hi.u64 	%rd8287, %rd8262, %rd8286;
	mul.lo.s64 	%rd8288, %rd8269, 977;
	mul.hi.u64 	%rd8289, %rd8269, %rd8286;
	add.s64 	%rd8290, %rd8288, %rd8287;
	setp.lt.u64 	%p4512, %rd8290, %rd8288;
	selp.u64 	%rd8291, 1, 0, %p4512;
	add.s64 	%rd8292, %rd8289, %rd8291;
	mul.lo.s64 	%rd8293, %rd8276, 977;
	mul.hi.u64 	%rd8294, %rd8276, %rd8286;
	add.s64 	%rd8295, %rd8293, %rd8292;
	setp.lt.u64 	%p4513, %rd8295, %rd8293;
	selp.u64 	%rd8296, 1, 0, %p4513;
	add.s64 	%rd8297, %rd8294, %rd8296;
	mul.lo.s64 	%rd8298, %rd8279, 977;
	mul.hi.u64 	%rd8299, %rd8279, %rd8286;
	add.s64 	%rd8300, %rd8298, %rd8297;
	setp.lt.u64 	%p4514, %rd8300, %rd8298;
	selp.u64 	%rd8301, 1, 0, %p4514;
	add.s64 	%rd8302, %rd8299, %rd8301;
	add.s64 	%rd10350, %rd8285, %rd8280;
	setp.lt.u64 	%p4515, %rd10350, %rd8285;
	selp.u64 	%rd8303, 1, 0, %p4515;
	add.s64 	%rd8304, %rd8290, %rd8281;
	setp.lt.u64 	%p4516, %rd8304, %rd8290;
	add.s64 	%rd10351, %rd8304, %rd8303;
	setp.lt.u64 	%p4517, %rd10351, %rd8304;
	or.pred  	%p4518, %p4516, %p4517;
	selp.u64 	%rd8305, 1, 0, %p4518;
	add.s64 	%rd8306, %rd8295, %rd8282;
	setp.lt.u64 	%p4519, %rd8306, %rd8295;
	add.s64 	%rd10352, %rd8306, %rd8305;
	setp.lt.u64 	%p4520, %rd10352, %rd8306;
	or.pred  	%p4521, %p4519, %p4520;
	selp.u64 	%rd8307, 1, 0, %p4521;
	add.s64 	%rd8308, %rd8300, %rd8283;
	setp.lt.u64 	%p4522, %rd8308, %rd8300;
	add.s64 	%rd10353, %rd8308, %rd8307;
	setp.lt.u64 	%p4523, %rd10353, %rd8308;
	or.pred  	%p4524, %p4522, %p4523;
	selp.u64 	%rd8309, 1, 0, %p4524;
	add.s64 	%rd8310, %rd8302, %rd8284;
	add.s64 	%rd1774, %rd8310, %rd8309;
	setp.eq.s64 	%p4525, %rd1774, 0;
	mov.b64 	%rd10354, 0;
	@%p4525 bra 	$L__BB2_943;
	shl.b64 	%rd8311, %rd1774, 32;
	shr.u64 	%rd8312, %rd1774, 32;
	mov.b64 	%rd8313, 977;
	mul.hi.u64 	%rd8314, %rd1774, %rd8313;
	mad.lo.s64 	%rd8315, %rd1774, 977, %rd8311;
	setp.lt.u64 	%p4526, %rd8315, %rd8311;
	selp.u64 	%rd8316, 1, 0, %p4526;
	add.s64 	%rd10350, %rd8315, %rd10350;
	setp.lt.u64 	%p4527, %rd10350, %rd8315;
	selp.u64 	%rd8317, 1, 0, %p4527;
	add.s64 	%rd8318, %rd8317, %rd8316;
	add.s64 	%rd8319, %rd8312, %rd8314;
	setp.lt.u64 	%p4528, %rd8319, %rd8312;
	selp.u64 	%rd8320, 1, 0, %p4528;
	add.s64 	%rd8321, %rd10351, %rd8319;
	add.s64 	%rd8322, %rd8321, %rd8318;
	setp.lt.u64 	%p4529, %rd8322, %rd10351;
	not.b64 	%rd8323, %rd8319;
	setp.gt.u64 	%p4530, %rd8318, %rd8323;
	or.pred  	%p4531, %p4530, %p4529;
	selp.u64 	%rd8324, 1, 0, %p4531;
	add.s64 	%rd8325, %rd10352, %rd8320;
	add.s64 	%rd1777, %rd8325, %rd8324;
	setp.lt.u64 	%p4532, %rd1777, %rd10352;
	selp.u64 	%rd8326, 1, 0, %p4532;
	add.s64 	%rd1778, %rd10353, %rd8326;
	setp.lt.u64 	%p4533, %rd1778, %rd10353;
	selp.u64 	%rd10354, 1, 0, %p4533;
	mov.u64 	%rd10351, %rd8322;
	mov.u64 	%rd10352, %rd1777;
	mov.u64 	%rd10353, %rd1778;
$L__BB2_943:
	add.s64 	%rd10355, %rd10350, %rd1766;
	setp.lt.u64 	%p4534, %rd10355, %rd10350;
	selp.u64 	%rd8327, 1, 0, %p4534;
	add.s64 	%rd8328, %rd10351, %rd1767;
	setp.lt.u64 	%p4535, %rd8328, %rd10351;
	add.s64 	%rd10356, %rd8328, %rd8327;
	setp.lt.u64 	%p4536, %rd10356, %rd8328;
	or.pred  	%p4537, %p4535, %p4536;
	selp.u64 	%rd8329, 1, 0, %p4537;
	add.s64 	%rd8330, %rd10352, %rd1768;
	setp.lt.u64 	%p4538, %rd8330, %rd10352;
	add.s64 	%rd10357, %rd8330, %rd8329;
	setp.lt.u64 	%p4539, %rd10357, %rd8330;
	or.pred  	%p4540, %p4538, %p4539;
	selp.u64 	%rd8331, 1, 0, %p4540;
	add.s64 	%rd8332, %rd10353, %rd1769;
	setp.lt.u64 	%p4541, %rd8332, %rd10353;
	add.s64 	%rd10358, %rd8332, %rd8331;
	setp.lt.u64 	%p4542, %rd10358, %rd8332;
	or.pred  	%p4543, %p4541, %p4542;
	selp.u64 	%rd8334, 1, 0, %p4543;
	add.s64 	%rd1789, %rd10354, %rd8334;
	setp.ne.s64 	%p4544, %rd1789, 0;
	setp.gt.u64 	%p4545, %rd10358, %rd1230;
	or.pred  	%p4546, %p4544, %p4545;
	@%p4546 bra 	$L__BB2_949;
	setp.lt.u64 	%p4547, %rd10358, %rd1230;
	@%p4547 bra 	$L__BB2_962;
	setp.gt.u64 	%p4548, %rd10357, %rd1231;
	@%p4548 bra 	$L__BB2_949;
	setp.lt.u64 	%p4549, %rd10357, %rd1231;
	@%p4549 bra 	$L__BB2_962;
	setp.gt.u64 	%p4550, %rd10356, %rd1232;
	@%p4550 bra 	$L__BB2_949;
	setp.lt.u64 	%p4551, %rd10356, %rd1232;
	setp.lt.u64 	%p4552, %rd10355, %rd1233;
	or.pred  	%p4553, %p4551, %p4552;
	@%p4553 bra 	$L__BB2_962;
$L__BB2_949:
	sub.s64 	%rd1790, %rd10355, %rd1233;
	setp.lt.u64 	%p4554, %rd10355, %rd1233;
	selp.u64 	%rd8335, 1, 0, %p4554;
	sub.s64 	%rd8336, %rd10356, %rd1232;
	setp.lt.u64 	%p4555, %rd10356, %rd1232;
	selp.s64 	%rd8337, -1, 0, %p4554;
	add.s64 	%rd10356, %rd8336, %rd8337;
	setp.lt.u64 	%p4556, %rd8336, %rd8335;
	or.pred  	%p4557, %p4555, %p4556;
	selp.u64 	%rd8338, 1, 0, %p4557;
	sub.s64 	%rd8339, %rd10357, %rd1231;
	setp.lt.u64 	%p4558, %rd10357, %rd1231;
	selp.s64 	%rd8340, -1, 0, %p4557;
	add.s64 	%rd10357, %rd8339, %rd8340;
	setp.lt.u64 	%p4559, %rd8339, %rd8338;
	or.pred  	%p4560, %p4558, %p4559;
	selp.u64 	%rd8341, 1, 0, %p4560;
	sub.s64 	%rd8342, %rd10358, %rd1230;
	setp.lt.u64 	%p4561, %rd10358, %rd1230;
	selp.s64 	%rd8343, -1, 0, %p4560;
	add.s64 	%rd10358, %rd8342, %rd8343;
	setp.lt.u64 	%p4562, %rd8342, %rd8341;
	or.pred  	%p4563, %p4561, %p4562;
	selp.s64 	%rd8344, -1, 0, %p4563;
	add.s64 	%rd1794, %rd1789, %rd8344;
	setp.ne.s64 	%p4564, %rd1794, 0;
	setp.gt.u64 	%p4565, %rd10358, %rd1230;
	or.pred  	%p4566, %p4564, %p4565;
	@%p4566 bra 	$L__BB2_955;
	setp.lt.u64 	%p4567, %rd10358, %rd1230;
	mov.u64 	%rd10355, %rd1790;
	@%p4567 bra 	$L__BB2_962;
	setp.gt.u64 	%p4568, %rd10357, %rd1231;
	@%p4568 bra 	$L__BB2_955;
	setp.lt.u64 	%p4569, %rd10357, %rd1231;
	mov.u64 	%rd10355, %rd1790;
	@%p4569 bra 	$L__BB2_962;
	setp.gt.u64 	%p4570, %rd10356, %rd1232;
	@%p4570 bra 	$L__BB2_955;
	setp.lt.u64 	%p4571, %rd10356, %rd1232;
	setp.lt.u64 	%p4572, %rd1790, %rd1233;
	or.pred  	%p4573, %p4571, %p4572;
	mov.u64 	%rd10355, %rd1790;
	@%p4573 bra 	$L__BB2_962;
$L__BB2_955:
	sub.s64 	%rd1795, %rd1790, %rd1233;
	setp.lt.u64 	%p4574, %rd1790, %rd1233;
	selp.u64 	%rd8345, 1, 0, %p4574;
	sub.s64 	%rd8346, %rd10356, %rd1232;
	setp.lt.u64 	%p4575, %rd10356, %rd1232;
	selp.s64 	%rd8347, -1, 0, %p4574;
	add.s64 	%rd10356, %rd8346, %rd8347;
	setp.lt.u64 	%p4576, %rd8346, %rd8345;
	or.pred  	%p4577, %p4575, %p4576;
	selp.u64 	%rd8348, 1, 0, %p4577;
	sub.s64 	%rd8349, %rd10357, %rd1231;
	setp.lt.u64 	%p4578, %rd10357, %rd1231;
	selp.s64 	%rd8350, -1, 0, %p4577;
	add.s64 	%rd10357, %rd8349, %rd8350;
	setp.lt.u64 	%p4579, %rd8349, %rd8348;
	or.pred  	%p4580, %p4578, %p4579;
	selp.u64 	%rd8351, 1, 0, %p4580;
	sub.s64 	%rd8352, %rd10358, %rd1230;
	setp.lt.u64 	%p4581, %rd10358, %rd1230;
	selp.s64 	%rd8353, -1, 0, %p4580;
	add.s64 	%rd10358, %rd8352, %rd8353;
	setp.lt.u64 	%p4582, %rd8352, %rd8351;
	or.pred  	%p4583, %p4581, %p4582;
	selp.u64 	%rd8354, 1, 0, %p4583;
	setp.ne.s64 	%p4584, %rd1794, %rd8354;
	setp.gt.u64 	%p4585, %rd10358, %rd1230;
	or.pred  	%p4586, %p4584, %p4585;
	@%p4586 bra 	$L__BB2_961;
	setp.lt.u64 	%p4587, %rd10358, %rd1230;
	mov.u64 	%rd10355, %rd1795;
	@%p4587 bra 	$L__BB2_962;
	setp.gt.u64 	%p4588, %rd10357, %rd1231;
	@%p4588 bra 	$L__BB2_961;
	setp.lt.u64 	%p4589, %rd10357, %rd1231;
	mov.u64 	%rd10355, %rd1795;
	@%p4589 bra 	$L__BB2_962;
	setp.gt.u64 	%p4590, %rd10356, %rd1232;
	@%p4590 bra 	$L__BB2_961;
	setp.lt.u64 	%p4591, %rd10356, %rd1232;
	setp.lt.u64 	%p4592, %rd1795, %rd1233;
	or.pred  	%p4593, %p4591, %p4592;
	mov.u64 	%rd10355, %rd1795;
	@%p4593 bra 	$L__BB2_962;
$L__BB2_961:
	sub.s64 	%rd10355, %rd1795, %rd1233;
	setp.lt.u64 	%p4594, %rd1795, %rd1233;
	selp.u64 	%rd8355, 1, 0, %p4594;
	sub.s64 	%rd8356, %rd10356, %rd1232;
	setp.lt.u64 	%p4595, %rd10356, %rd1232;
	selp.s64 	%rd8357, -1, 0, %p4594;
	add.s64 	%rd10356, %rd8356, %rd8357;
	setp.lt.u64 	%p4596, %rd8356, %rd8355;
	or.pred  	%p4597, %p4595, %p4596;
	selp.u64 	%rd8358, 1, 0, %p4597;
	sub.s64 	%rd8359, %rd10357, %rd1231;
	setp.lt.u64 	%p4598, %rd10357, %rd1231;
	selp.s64 	%rd8360, -1, 0, %p4597;
	add.s64 	%rd10357, %rd8359, %rd8360;
	setp.lt.u64 	%p4599, %rd8359, %rd8358;
	or.pred  	%p4600, %p4598, %p4599;
	selp.s64 	%rd8361, -1, 0, %p4600;
	sub.s64 	%rd8362, %rd10358, %rd1230;
	add.s64 	%rd10358, %rd8362, %rd8361;
$L__BB2_962:
	mul.wide.u32 	%rd8363, %r663, 32;
	add.s64 	%rd8364, %rd2, %rd8363;
	add.s64 	%rd8365, %rd3, %rd8363;
	st.local.v2.u64 	[%rd8364], {%rd10202, %rd10201};
	st.local.v2.u64 	[%rd8365], {%rd10355, %rd10356};
	st.local.v2.u64 	[%rd8364+16], {%rd10200, %rd10199};
	st.local.v2.u64 	[%rd8365+16], {%rd10357, %rd10358};
	add.s32 	%r663, %r663, 1;
	setp.eq.s32 	%p4601, %r663, %r668;
	@%p4601 bra 	$L__BB2_963;
	bra.uni 	$L__BB2_655;
$L__BB2_963:
	setp.gt.u32 	%p4602, %r21, 1;
	st.local.v2.u64 	[%rd4], {%rd10210, %rd10209};
	st.local.v2.u64 	[%rd4+16], {%rd10208, %rd10207};
	@%p4602 bra 	$L__BB2_964;
	bra.uni 	$L__BB2_987;
$L__BB2_964:
	ld.const.u64 	%rd1807, [_P+24];
	ld.const.u64 	%rd1808, [_P+16];
	ld.const.u64 	%rd1809, [_P+8];
	mov.b32 	%r664, 1;
	ld.const.u64 	%rd1810, [_P];
$L__BB2_965:
	mul.wide.u32 	%rd8367, %r664, 32;
	add.s64 	%rd8368, %rd3, %rd8367;
	add.s64 	%rd1815, %rd4, %rd8367;
	ld.local.v2.u64 	{%rd8369, %rd8370}, [%rd8368];
	mul.lo.s64 	%rd1816, %rd8369, %rd10210;
	mul.hi.u64 	%rd8371, %rd10210, %rd8369;
	mul.lo.s64 	%rd8372, %rd8370, %rd10210;
	mul.hi.u64 	%rd8373, %rd10210, %rd8370;
	add.s64 	%rd8374, %rd8372, %rd8371;
	setp.lt.u64 	%p4603, %rd8374, %rd8372;
	selp.u64 	%rd8375, 1, 0, %p4603;
	add.s64 	%rd8376, %rd8373, %rd8375;
	ld.local.v2.u64 	{%rd8377, %rd8378}, [%rd8368+16];
	mul.lo.s64 	%rd8379, %rd8377, %rd10210;
	mul.hi.u64 	%rd8380, %rd10210, %rd8377;
	add.s64 	%rd8381, %rd8379, %rd8376;
	setp.lt.u64 	%p4604, %rd8381, %rd8379;
	selp.u64 	%rd8382, 1, 0, %p4604;
	add.s64 	%rd8383, %rd8380, %rd8382;
	mul.lo.s64 	%rd8384, %rd8378, %rd10210;
	mul.hi.u64 	%rd8385, %rd10210, %rd8378;
	add.s64 	%rd8386, %rd8384, %rd8383;
	setp.lt.u64 	%p4605, %rd8386, %rd8384;
	selp.u64 	%rd8387, 1, 0, %p4605;
	add.s64 	%rd8388, %rd8385, %rd8387;
	mul.hi.u64 	%rd8389, %rd10209, %rd8369;
	mad.lo.s64 	%rd1817, %rd8369, %rd10209, %rd8374;
	setp.lt.u64 	%p4606, %rd1817, %rd8374;
	selp.u64 	%rd8390, 1, 0, %p4606;
	add.s64 	%rd8391, %rd8389, %rd8390;
	mul.hi.u64 	%rd8392, %rd10209, %rd8370;
	mad.lo.s64 	%rd8393, %rd8370, %rd10209, %rd8381;
	setp.lt.u64 	%p4607, %rd8393, %rd8381;
	selp.u64 	%rd8394, 1, 0, %p4607;
	add.s64 	%rd8395, %rd8393, %rd8391;
	setp.lt.u64 	%p4608, %rd8395, %rd8393;
	selp.u64 	%rd8396, 1, 0, %p4608;
	add.s64 	%rd8397, %rd8392, %rd8394;
	add.s64 	%rd8398, %rd8397, %rd8396;
	mul.hi.u64 	%rd8399, %rd10209, %rd8377;
	mad.lo.s64 	%rd8400, %rd8377, %rd10209, %rd8386;
	setp.lt.u64 	%p4609, %rd8400, %rd8386;
	selp.u64 	%rd8401, 1, 0, %p4609;
	add.s64 	%rd8402, %rd8400, %rd8398;
	setp.lt.u64 	%p4610, %rd8402, %rd8400;
	selp.u64 	%rd8403, 1, 0, %p4610;
	add.s64 	%rd8404, %rd8399, %rd8401;
	add.s64 	%rd8405, %rd8404, %rd8403;
	mul.hi.u64 	%rd8406, %rd10209, %rd8378;
	mad.lo.s64 	%rd8407, %rd8378, %rd10209, %rd8388;
	setp.lt.u64 	%p4611, %rd8407, %rd8388;
	selp.u64 	%rd8408, 1, 0, %p4611;
	add.s64 	%rd8409, %rd8407, %rd8405;
	setp.lt.u64 	%p4612, %rd8409, %rd8407;
	selp.u64 	%rd8410, 1, 0, %p4612;
	add.s64 	%rd8411, %rd8406, %rd8408;
	add.s64 	%rd8412, %rd8411, %rd8410;
	mul.hi.u64 	%rd8413, %rd10208, %rd8369;
	mad.lo.s64 	%rd1818, %rd8369, %rd10208, %rd8395;
	setp.lt.u64 	%p4613, %rd1818, %rd8395;
	selp.u64 	%rd8414, 1, 0, %p4613;
	add.s64 	%rd8415, %rd8413, %rd8414;
	mul.hi.u64 	%rd8416, %rd10208, %rd8370;
	mad.lo.s64 	%rd8417, %rd8370, %rd10208, %rd8402;
	setp.lt.u64 	%p4614, %rd8417, %rd8402;
	selp.u64 	%rd8418, 1, 0, %p4614;
	add.s64 	%rd8419, %rd8417, %rd8415;
	setp.lt.u64 	%p4615, %rd8419, %rd8417;
	selp.u64 	%rd8420, 1, 0, %p4615;
	add.s64 	%rd8421, %rd8416, %rd8418;
	add.s64 	%rd8422, %rd8421, %rd8420;
	mul.hi.u64 	%rd8423, %rd10208, %rd8377;
	mad.lo.s64 	%rd8424, %rd8377, %rd10208, %rd8409;
	setp.lt.u64 	%p4616, %rd8424, %rd8409;
	selp.u64 	%rd8425, 1, 0, %p4616;
	add.s64 	%rd8426, %rd8424, %rd8422;
	setp.lt.u64 	%p4617, %rd8426, %rd8424;
	selp.u64 	%rd8427, 1, 0, %p4617;
	add.s64 	%rd8428, %rd8423, %rd8425;
	add.s64 	%rd8429, %rd8428, %rd8427;
	mul.hi.u64 	%rd8430, %rd10208, %rd8378;
	mad.lo.s64 	%rd8431, %rd8378, %rd10208, %rd8412;
	setp.lt.u64 	%p4618, %rd8431, %rd8412;
	selp.u64 	%rd8432, 1, 0, %p4618;
	add.s64 	%rd8433, %rd8431, %rd8429;
	setp.lt.u64 	%p4619, %rd8433, %rd8431;
	selp.u64 	%rd8434, 1, 0, %p4619;
	add.s64 	%rd8435, %rd8430, %rd8432;
	add.s64 	%rd8436, %rd8435, %rd8434;
	mul.hi.u64 	%rd8437, %rd10207, %rd8369;
	mad.lo.s64 	%rd1819, %rd8369, %rd10207, %rd8419;
	setp.lt.u64 	%p4620, %rd1819, %rd8419;
	selp.u64 	%rd8438, 1, 0, %p4620;
	add.s64 	%rd8439, %rd8437, %rd8438;
	mul.hi.u64 	%rd8440, %rd10207, %rd8370;
	mad.lo.s64 	%rd8441, %rd8370, %rd10207, %rd8426;
	setp.lt.u64 	%p4621, %rd8441, %rd8426;
	selp.u64 	%rd8442, 1, 0, %p4621;
	add.s64 	%rd8443, %rd8441, %rd8439;
	setp.lt.u64 	%p4622, %rd8443, %rd8441;
	selp.u64 	%rd8444, 1, 0, %p4622;
	add.s64 	%rd8445, %rd8440, %rd8442;
	add.s64 	%rd8446, %rd8445, %rd8444;
	mul.hi.u64 	%rd8447, %rd10207, %rd8377;
	mad.lo.s64 	%rd8448, %rd8377, %rd10207, %rd8433;
	setp.lt.u64 	%p4623, %rd8448, %rd8433;
	selp.u64 	%rd8449, 1, 0, %p4623;
	add.s64 	%rd8450, %rd8448, %rd8446;
	setp.lt.u64 	%p4624, %rd8450, %rd8448;
	selp.u64 	%rd8451, 1, 0, %p4624;
	add.s64 	%rd8452, %rd8447, %rd8449;
	add.s64 	%rd8453, %rd8452, %rd8451;
	mul.hi.u64 	%rd8454, %rd10207, %rd8378;
	mad.lo.s64 	%rd8455, %rd8378, %rd10207, %rd8436;
	setp.lt.u64 	%p4625, %rd8455, %rd8436;
	selp.u64 	%rd8456, 1, 0, %p4625;
	add.s64 	%rd8457, %rd8455, %rd8453;
	setp.lt.u64 	%p4626, %rd8457, %rd8455;
	selp.u64 	%rd8458, 1, 0, %p4626;
	add.s64 	%rd8459, %rd8454, %rd8456;
	add.s64 	%rd8460, %rd8459, %rd8458;
	shl.b64 	%rd8461, %rd8443, 32;
	mov.b64 	{%r536, %r537}, %rd8443;
	mov.b64 	{%r538, %r539}, %rd8450;
	mov.b64 	%rd8462, {%r537, %r538};
	mov.b64 	{%r540, %r541}, %rd8457;
	mov.b64 	%rd8463, {%r539, %r540};
	mov.b64 	{%r542, %r543}, %rd8460;
	mov.b64 	%rd8464, {%r541, %r542};
	shr.u64 	%rd8465, %rd8460, 32;
	mul.lo.s64 	%rd8466, %rd8443, 977;
	mov.b64 	%rd8467, 977;
	mul.hi.u64 	%rd8468, %rd8443, %rd8467;
	mul.lo.s64 	%rd8469, %rd8450, 977;
	mul.hi.u64 	%rd8470, %rd8450, %rd8467;
	add.s64 	%rd8471, %rd8469, %rd8468;
	setp.lt.u64 	%p4627, %rd8471, %rd8469;
	selp.u64 	%rd8472, 1, 0, %p4627;
	add.s64 	%rd8473, %rd8470, %rd8472;
	mul.lo.s64 	%rd8474, %rd8457, 977;
	mul.hi.u64 	%rd8475, %rd8457, %rd8467;
	add.s64 	%rd8476, %rd8474, %rd8473;
	setp.lt.u64 	%p4628, %rd8476, %rd8474;
	selp.u64 	%rd8477, 1, 0, %p4628;
	add.s64 	%rd8478, %rd8475, %rd8477;
	mul.lo.s64 	%rd8479, %rd8460, 977;
	mul.hi.u64 	%rd8480, %rd8460, %rd8467;
	add.s64 	%rd8481, %rd8479, %rd8478;
	setp.lt.u64 	%p4629, %rd8481, %rd8479;
	selp.u64 	%rd8482, 1, 0, %p4629;
	add.s64 	%rd8483, %rd8480, %rd8482;
	add.s64 	%rd10363, %rd8466, %rd8461;
	setp.lt.u64 	%p4630, %rd10363, %rd8466;
	selp.u64 	%rd8484, 1, 0, %p4630;
	add.s64 	%rd8485, %rd8471, %rd8462;
	setp.lt.u64 	%p4631, %rd8485, %rd8471;
	add.s64 	%rd10364, %rd8485, %rd8484;
	setp.lt.u64 	%p4632, %rd10364, %rd8485;
	or.pred  	%p4633, %p4631, %p4632;
	selp.u64 	%rd8486, 1, 0, %p4633;
	add.s64 	%rd8487, %rd8476, %rd8463;
	setp.lt.u64 	%p4634, %rd8487, %rd8476;
	add.s64 	%rd10365, %rd8487, %rd8486;
	setp.lt.u64 	%p4635, %rd10365, %rd8487;
	or.pred  	%p4636, %p4634, %p4635;
	selp.u64 	%rd8488, 1, 0, %p4636;
	add.s64 	%rd8489, %rd8481, %rd8464;
	setp.lt.u64 	%p4637, %rd8489, %rd8481;
	add.s64 	%rd10366, %rd8489, %rd8488;
	setp.lt.u64 	%p4638, %rd10366, %rd8489;
	or.pred  	%p4639, %p4637, %p4638;
	selp.u64 	%rd8490, 1, 0, %p4639;
	add.s64 	%rd8491, %rd8483, %rd8465;
	add.s64 	%rd1824, %rd8491, %rd8490;
	setp.eq.s64 	%p4640, %rd1824, 0;
	mov.b64 	%rd10367, 0;
	@%p4640 bra 	$L__BB2_967;
	shl.b64 	%rd8492, %rd1824, 32;
	shr.u64 	%rd8493, %rd1824, 32;
	mov.b64 	%rd8494, 977;
	mul.hi.u64 	%rd8495, %rd1824, %rd8494;
	mad.lo.s64 	%rd8496, %rd1824, 977, %rd8492;
	setp.lt.u64 	%p4641, %rd8496, %rd8492;
	selp.u64 	%rd8497, 1, 0, %p4641;
	add.s64 	%rd10363, %rd8496, %rd10363;
	setp.lt.u64 	%p4642, %rd10363, %rd8496;
	selp.u64 	%rd8498, 1, 0, %p4642;
	add.s64 	%rd8499, %rd8498, %rd8497;
	add.s64 	%rd8500, %rd8493, %rd8495;
	setp.lt.u64 	%p4643, %rd8500, %rd8493;
	selp.u64 	%rd8501, 1, 0, %p4643;
	add.s64 	%rd8502, %rd10364, %rd8500;
	add.s64 	%rd8503, %rd8502, %rd8499;
	setp.lt.u64 	%p4644, %rd8503, %rd10364;
	not.b64 	%rd8504, %rd8500;
	setp.gt.u64 	%p4645, %rd8499, %rd8504;
	or.pred  	%p4646, %p4645, %p4644;
	selp.u64 	%rd8505, 1, 0, %p4646;
	add.s64 	%rd8506, %rd10365, %rd8501;
	add.s64 	%rd1827, %rd8506, %rd8505;
	setp.lt.u64 	%p4647, %rd1827, %rd10365;
	selp.u64 	%rd8507, 1, 0, %p4647;
	add.s64 	%rd1828, %rd10366, %rd8507;
	setp.lt.u64 	%p4648, %rd1828, %rd10366;
	selp.u64 	%rd10367, 1, 0, %p4648;
	mov.u64 	%rd10364, %rd8503;
	mov.u64 	%rd10365, %rd1827;
	mov.u64 	%rd10366, %rd1828;
$L__BB2_967:
	add.s64 	%rd10210, %rd10363, %rd1816;
	setp.lt.u64 	%p4649, %rd10210, %rd10363;
	selp.u64 	%rd8508, 1, 0, %p4649;
	add.s64 	%rd8509, %rd10364, %rd1817;
	setp.lt.u64 	%p4650, %rd8509, %rd10364;
	add.s64 	%rd10209, %rd8509, %rd8508;
	setp.lt.u64 	%p4651, %rd10209, %rd8509;
	or.pred  	%p4652, %p4650, %p4651;
	selp.u64 	%rd8510, 1, 0, %p4652;
	add.s64 	%rd8511, %rd10365, %rd1818;
	setp.lt.u64 	%p4653, %rd8511, %rd10365;
	add.s64 	%rd10208, %rd8511, %rd8510;
	setp.lt.u64 	%p4654, %rd10208, %rd8511;
	or.pred  	%p4655, %p4653, %p4654;
	selp.u64 	%rd8512, 1, 0, %p4655;
	add.s64 	%rd8513, %rd10366, %rd1819;
	setp.lt.u64 	%p4656, %rd8513, %rd10366;
	add.s64 	%rd10207, %rd8513, %rd8512;
	setp.lt.u64 	%p4657, %rd10207, %rd8513;
	or.pred  	%p4658, %p4656, %p4657;
	selp.u64 	%rd8515, 1, 0, %p4658;
	add.s64 	%rd1839, %rd10367, %rd8515;
	setp.ne.s64 	%p4659, %rd1839, 0;
	setp.gt.u64 	%p4660, %rd10207, %rd1807;
	or.pred  	%p4661, %p4659, %p4660;
	@%p4661 bra 	$L__BB2_973;
	setp.lt.u64 	%p4662, %rd10207, %rd1807;
	@%p4662 bra 	$L__BB2_986;
	setp.gt.u64 	%p4663, %rd10208, %rd1808;
	@%p4663 bra 	$L__BB2_973;
	setp.lt.u64 	%p4664, %rd10208, %rd1808;
	@%p4664 bra 	$L__BB2_986;
	setp.gt.u64 	%p4665, %rd10209, %rd1809;
	@%p4665 bra 	$L__BB2_973;
	setp.lt.u64 	%p4666, %rd10209, %rd1809;
	setp.lt.u64 	%p4667, %rd10210, %rd1810;
	or.pred  	%p4668, %p4666, %p4667;
	@%p4668 bra 	$L__BB2_986;
$L__BB2_973:
	sub.s64 	%rd1840, %rd10210, %rd1810;
	setp.lt.u64 	%p4669, %rd10210, %rd1810;
	selp.u64 	%rd8516, 1, 0, %p4669;
	sub.s64 	%rd8517, %rd10209, %rd1809;
	setp.lt.u64 	%p4670, %rd10209, %rd1809;
	selp.s64 	%rd8518, -1, 0, %p4669;
	add.s64 	%rd10209, %rd8517, %rd8518;
	setp.lt.u64 	%p4671, %rd8517, %rd8516;
	or.pred  	%p4672, %p4670, %p4671;
	selp.u64 	%rd8519, 1, 0, %p4672;
	sub.s64 	%rd8520, %rd10208, %rd1808;
	setp.lt.u64 	%p4673, %rd10208, %rd1808;
	selp.s64 	%rd8521, -1, 0, %p4672;
	add.s64 	%rd10208, %rd8520, %rd8521;
	setp.lt.u64 	%p4674, %rd8520, %rd8519;
	or.pred  	%p4675, %p4673, %p4674;
	selp.u64 	%rd8522, 1, 0, %p4675;
	sub.s64 	%rd8523, %rd10207, %rd1807;
	setp.lt.u64 	%p4676, %rd10207, %rd1807;
	selp.s64 	%rd8524, -1, 0, %p4675;
	add.s64 	%rd10207, %rd8523, %rd8524;
	setp.lt.u64 	%p4677, %rd8523, %rd8522;
	or.pred  	%p4678, %p4676, %p4677;
	selp.s64 	%rd8525, -1, 0, %p4678;
	add.s64 	%rd1844, %rd1839, %rd8525;
	setp.ne.s64 	%p4679, %rd1844, 0;
	setp.gt.u64 	%p4680, %rd10207, %rd1807;
	or.pred  	%p4681, %p4679, %p4680;
	@%p4681 bra 	$L__BB2_979;
	setp.lt.u64 	%p4682, %rd10207, %rd1807;
	mov.u64 	%rd10210, %rd1840;
	@%p4682 bra 	$L__BB2_986;
	setp.gt.u64 	%p4683, %rd10208, %rd1808;
	@%p4683 bra 	$L__BB2_979;
	setp.lt.u64 	%p4684, %rd10208, %rd1808;
	mov.u64 	%rd10210, %rd1840;
	@%p4684 bra 	$L__BB2_986;
	setp.gt.u64 	%p4685, %rd10209, %rd1809;
	@%p4685 bra 	$L__BB2_979;
	setp.lt.u64 	%p4686, %rd10209, %rd1809;
	setp.lt.u64 	%p4687, %rd1840, %rd1810;
	or.pred  	%p4688, %p4686, %p4687;
	mov.u64 	%rd10210, %rd1840;
	@%p4688 bra 	$L__BB2_986;
$L__BB2_979:
	sub.s64 	%rd1845, %rd1840, %rd1810;
	setp.lt.u64 	%p4689, %rd1840, %rd1810;
	selp.u64 	%rd8526, 1, 0, %p4689;
	sub.s64 	%rd8527, %rd10209, %rd1809;
	setp.lt.u64 	%p4690, %rd10209, %rd1809;
	selp.s64 	%rd8528, -1, 0, %p4689;
	add.s64 	%rd10209, %rd8527, %rd8528;
	setp.lt.u64 	%p4691, %rd8527, %rd8526;
	or.pred  	%p4692, %p4690, %p4691;
	selp.u64 	%rd8529, 1, 0, %p4692;
	sub.s64 	%rd8530, %rd10208, %rd1808;
	setp.lt.u64 	%p4693, %rd10208, %rd1808;
	selp.s64 	%rd8531, -1, 0, %p4692;
	add.s64 	%rd10208, %rd8530, %rd8531;
	setp.lt.u64 	%p4694, %rd8530, %rd8529;
	or.pred  	%p4695, %p4693, %p4694;
	selp.u64 	%rd8532, 1, 0, %p4695;
	sub.s64 	%rd8533, %rd10207, %rd1807;
	setp.lt.u64 	%p4696, %rd10207, %rd1807;
	selp.s64 	%rd8534, -1, 0, %p4695;
	add.s64 	%rd10207, %rd8533, %rd8534;
	setp.lt.u64 	%p4697, %rd8533, %rd8532;
	or.pred  	%p4698, %p4696, %p4697;
	selp.u64 	%rd8535, 1, 0, %p4698;
	setp.ne.s64 	%p4699, %rd1844, %rd8535;
	setp.gt.u64 	%p4700, %rd10207, %rd1807;
	or.pred  	%p4701, %p4699, %p4700;
	@%p4701 bra 	$L__BB2_985;
	setp.lt.u64 	%p4702, %rd10207, %rd1807;
	mov.u64 	%rd10210, %rd1845;
	@%p4702 bra 	$L__BB2_986;
	setp.gt.u64 	%p4703, %rd10208, %rd1808;
	@%p4703 bra 	$L__BB2_985;
	setp.lt.u64 	%p4704, %rd10208, %rd1808;
	mov.u64 	%rd10210, %rd1845;
	@%p4704 bra 	$L__BB2_986;
	setp.gt.u64 	%p4705, %rd10209, %rd1809;
	@%p4705 bra 	$L__BB2_985;
	setp.lt.u64 	%p4706, %rd10209, %rd1809;
	setp.lt.u64 	%p4707, %rd1845, %rd1810;
	or.pred  	%p4708, %p4706, %p4707;
	mov.u64 	%rd10210, %rd1845;
	@%p4708 bra 	$L__BB2_986;
$L__BB2_985:
	sub.s64 	%rd10210, %rd1845, %rd1810;
	setp.lt.u64 	%p4709, %rd1845, %rd1810;
	selp.u64 	%rd8536, 1, 0, %p4709;
	sub.s64 	%rd8537, %rd10209, %rd1809;
	setp.lt.u64 	%p4710, %rd10209, %rd1809;
	selp.s64 	%rd8538, -1, 0, %p4709;
	add.s64 	%rd10209, %rd8537, %rd8538;
	setp.lt.u64 	%p4711, %rd8537, %rd8536;
	or.pred  	%p4712, %p4710, %p4711;
	selp.u64 	%rd8539, 1, 0, %p4712;
	sub.s64 	%rd8540, %rd10208, %rd1808;
	setp.lt.u64 	%p4713, %rd10208, %rd1808;
	selp.s64 	%rd8541, -1, 0, %p4712;
	add.s64 	%rd10208, %rd8540, %rd8541;
	setp.lt.u64 	%p4714, %rd8540, %rd8539;
	or.pred  	%p4715, %p4713, %p4714;
	selp.s64 	%rd8542, -1, 0, %p4715;
	sub.s64 	%rd8543, %rd10207, %rd1807;
	add.s64 	%rd10207, %rd8543, %rd8542;
$L__BB2_986:
	st.local.v2.u64 	[%rd1815], {%rd10210, %rd10209};
	st.local.v2.u64 	[%rd1815+16], {%rd10208, %rd10207};
	add.s32 	%r664, %r664, 1;
	setp.ne.s32 	%p4716, %r664, %r668;
	@%p4716 bra 	$L__BB2_965;
$L__BB2_987:
	add.s32 	%r545, %r668, -1;
	mul.wide.u32 	%rd8546, %r545, 32;
	add.s64 	%rd1857, %rd4, %rd8546;
	mov.b64 	%rd8547, -1;
	mov.b64 	%rd8548, -4294968275;
	st.local.v2.u64 	[%rd1], {%rd8548, %rd8547};
	st.local.v2.u64 	[%rd1+16], {%rd8547, %rd8547};
	ld.const.u64 	%rd1858, [_P+24];
	ld.const.u64 	%rd1859, [_P+16];
	ld.const.u64 	%rd1860, [_P+8];
	mov.b32 	%r665, 3;
	mov.b16 	%rs42, 0;
	mov.b64 	%rd10396, 0;
	mov.b64 	%rd10395, 1;
	ld.const.u64 	%rd1861, [_P];
	mov.u64 	%rd10397, %rd10396;
	mov.u64 	%rd10398, %rd10396;
$L__BB2_988:
	mul.wide.u32 	%rd8550, %r665, 8;
	add.s64 	%rd8551, %rd1, %rd8550;
	ld.local.u64 	%rd1866, [%rd8551];
	mov.b32 	%r666, 0;
	mov.b64 	%rd10376, 63;
$L__BB2_989:
	cvt.u32.u64 	%r547, %rd10376;
	shr.u64 	%rd8552, %rd1866, %r547;
	and.b64  	%rd1872, %rd8552, 1;
	and.b16  	%rs23, %rs42, 255;
	setp.ne.s16 	%p4717, %rs23, 0;
	@%p4717 bra 	$L__BB2_992;
	setp.eq.s64 	%p4945, %rd1872, 0;
	mov.b16 	%rs42, 0;
	@%p4945 bra 	$L__BB2_1035;
	ld.local.v2.u64 	{%rd10395, %rd10396}, [%rd1857];
	ld.local.v2.u64 	{%rd10397, %rd10398}, [%rd1857+16];
	mov.b16 	%rs42, 1;
	bra.uni 	$L__BB2_1035;
$L__BB2_992:
	mul.hi.u64 	%rd8554, %rd10395, %rd10395;
	mul.lo.s64 	%rd8555, %rd10396, %rd10395;
	mul.hi.u64 	%rd8556, %rd10395, %rd10396;
	add.s64 	%rd8557, %rd8555, %rd8554;
	setp.lt.u64 	%p4718, %rd8557, %rd8555;
	selp.u64 	%rd8558, 1, 0, %p4718;
	add.s64 	%rd8559, %rd8556, %rd8558;
	mul.lo.s64 	%rd8560, %rd10397, %rd10395;
	mul.hi.u64 	%rd8561, %rd10395, %rd10397;
	add.s64 	%rd8562, %rd8560, %rd8559;
	setp.lt.u64 	%p4719, %rd8562, %rd8560;
	selp.u64 	%rd8563, 1, 0, %p4719;
	add.s64 	%rd8564, %rd8561, %rd8563;
	mul.lo.s64 	%rd8565, %rd10398, %rd10395;
	mul.hi.u64 	%rd8566, %rd10395, %rd10398;
	add.s64 	%rd8567, %rd8565, %rd8564;
	setp.lt.u64 	%p4720, %rd8567, %rd8565;
	selp.u64 	%rd8568, 1, 0, %p4720;
	add.s64 	%rd8569, %rd8566, %rd8568;
	mul.hi.u64 	%rd8570, %rd10396, %rd10395;
	add.s64 	%rd1877, %rd8557, %rd8555;
	setp.lt.u64 	%p4721, %rd1877, %rd8557;
	selp.u64 	%rd8571, 1, 0, %p4721;
	add.s64 	%rd8572, %rd8570, %rd8571;
	mul.hi.u64 	%rd8573, %rd10396, %rd10396;
	mad.lo.s64 	%rd8574, %rd10396, %rd10396, %rd8562;
	setp.lt.u64 	%p4722, %rd8574, %rd8562;
	selp.u64 	%rd8575, 1, 0, %p4722;
	add.s64 	%rd8576, %rd8574, %rd8572;
	setp.lt.u64 	%p4723, %rd8576, %rd8574;
	selp.u64 	%rd8577, 1, 0, %p4723;
	add.s64 	%rd8578, %rd8573, %rd8575;
	add.s64 	%rd8579, %rd8578, %rd8577;
	mul.lo.s64 	%rd8580, %rd10397, %rd10396;
	mul.hi.u64 	%rd8581, %rd10396, %rd10397;
	add.s64 	%rd8582, %rd8567, %rd8580;
	setp.lt.u64 	%p4724, %rd8582, %rd8567;
	selp.u64 	%rd8583, 1, 0, %p4724;
	add.s64 	%rd8584, %rd8582, %rd8579;
	setp.lt.u64 	%p4725, %rd8584, %rd8582;
	selp.u64 	%rd8585, 1, 0, %p4725;
	add.s64 	%rd8586, %rd8581, %rd8583;
	add.s64 	%rd8587, %rd8586, %rd8585;
	mul.lo.s64 	%rd8588, %rd10398, %rd10396;
	mul.hi.u64 	%rd8589, %rd10396, %rd10398;
	add.s64 	%rd8590, %rd8569, %rd8588;
	setp.lt.u64 	%p4726, %rd8590, %rd8569;
	selp.u64 	%rd8591, 1, 0, %p4726;
	add.s64 	%rd8592, %rd8590, %rd8587;
	setp.lt.u64 	%p4727, %rd8592, %rd8590;
	selp.u64 	%rd8593, 1, 0, %p4727;
	add.s64 	%rd8594, %rd8589, %rd8591;
	add.s64 	%rd8595, %rd8594, %rd8593;
	mul.hi.u64 	%rd8596, %rd10397, %rd10395;
	add.s64 	%rd1878, %rd8576, %rd8560;
	setp.lt.u64 	%p4728, %rd1878, %rd8576;
	selp.u64 	%rd8597, 1, 0, %p4728;
	add.s64 	%rd8598, %rd8596, %rd8597;
	mul.hi.u64 	%rd8599, %rd10397, %rd10396;
	add.s64 	%rd8600, %rd8584, %rd8580;
	setp.lt.u64 	%p4729, %rd8600, %rd8584;
	selp.u64 	%rd8601, 1, 0, %p4729;
	add.s64 	%rd8602, %rd8600, %rd8598;
	setp.lt.u64 	%p4730, %rd8602, %rd8600;
	selp.u64 	%rd8603, 1, 0, %p4730;
	add.s64 	%rd8604, %rd8599, %rd8601;
	add.s64 	%rd8605, %rd8604, %rd8603;
	mul.hi.u64 	%rd8606, %rd10397, %rd10397;
	mad.lo.s64 	%rd8607, %rd10397, %rd10397, %rd8592;
	setp.lt.u64 	%p4731, %rd8607, %rd8592;
	selp.u64 	%rd8608, 1, 0, %p4731;
	add.s64 	%rd8609, %rd8607, %rd8605;
	setp.lt.u64 	%p4732, %rd8609, %rd8607;
	selp.u64 	%rd8610, 1, 0, %p4732;
	add.s64 	%rd8611, %rd8606, %rd8608;
	add.s64 	%rd8612, %rd8611, %rd8610;
	mul.lo.s64 	%rd8613, %rd10398, %rd10397;
	mul.hi.u64 	%rd8614, %rd10397, %rd10398;
	add.s64 	%rd8615, %rd8595, %rd8613;
	setp.lt.u64 	%p4733, %rd8615, %rd8595;
	selp.u64 	%rd8616, 1, 0, %p4733;
	add.s64 	%rd8617, %rd8615, %rd8612;
	setp.lt.u64 	%p4734, %rd8617, %rd8615;
	selp.u64 	%rd8618, 1, 0, %p4734;
	add.s64 	%rd8619, %rd8614, %rd8616;
	add.s64 	%rd8620, %rd8619, %rd8618;
	mul.hi.u64 	%rd8621, %rd10398, %rd10395;
	add.s64 	%rd1879, %rd8602, %rd8565;
	setp.lt.u64 	%p4735, %rd1879, %rd8602;
	selp.u64 	%rd8622, 1, 0, %p4735;
	add.s64 	%rd8623, %rd8621, %rd8622;
	mul.hi.u64 	%rd8624, %rd10398, %rd10396;
	add.s64 	%rd8625, %rd8609, %rd8588;
	setp.lt.u64 	%p4736, %rd8625, %rd8609;
	selp.u64 	%rd8626, 1, 0, %p4736;
	add.s64 	%rd8627, %rd8625, %rd8623;
	setp.lt.u64 	%p4737, %rd8627, %rd8625;
	selp.u64 	%rd8628, 1, 0, %p4737;
	add.s64 	%rd8629, %rd8624, %rd8626;
	add.s64 	%rd8630, %rd8629, %rd8628;
	mul.hi.u64 	%rd8631, %rd10398, %rd10397;
	add.s64 	%rd8632, %rd8617, %rd8613;
	setp.lt.u64 	%p4738, %rd8632, %rd8617;
	selp.u64 	%rd8633, 1, 0, %p4738;
	add.s64 	%rd8634, %rd8632, %rd8630;
	setp.lt.u64 	%p4739, %rd8634, %rd8632;
	selp.u64 	%rd8635, 1, 0, %p4739;
	add.s64 	%rd8636, %rd8631, %rd8633;
	add.s64 	%rd8637, %rd8636, %rd8635;
	mul.hi.u64 	%rd8638, %rd10398, %rd10398;
	mad.lo.s64 	%rd8639, %rd10398, %rd10398, %rd8620;
	setp.lt.u64 	%p4740, %rd8639, %rd8620;
	selp.u64 	%rd8640, 1, 0, %p4740;
	add.s64 	%rd8641, %rd8639, %rd8637;
	setp.lt.u64 	%p4741, %rd8641, %rd8639;
	selp.u64 	%rd8642, 1, 0, %p4741;
	add.s64 	%rd8643, %rd8638, %rd8640;
	add.s64 	%rd8644, %rd8643, %rd8642;
	shl.b64 	%rd8645, %rd8627, 32;
	mov.b64 	{%r548, %r549}, %rd8627;
	mov.b64 	{%r550, %r551}, %rd8634;
	mov.b64 	%rd8646, {%r549, %r550};
	mov.b64 	{%r552, %r553}, %rd8641;
	mov.b64 	%rd8647, {%r551, %r552};
	mov.b64 	{%r554, %r555}, %rd8644;
	mov.b64 	%rd8648, {%r553, %r554};
	shr.u64 	%rd8649, %rd8644, 32;
	mul.lo.s64 	%rd8650, %rd8627, 977;
	mov.b64 	%rd8651, 977;
	mul.hi.u64 	%rd8652, %rd8627, %rd8651;
	mul.lo.s64 	%rd8653, %rd8634, 977;
	mul.hi.u64 	%rd8654, %rd8634, %rd8651;
	add.s64 	%rd8655, %rd8653, %rd8652;
	setp.lt.u64 	%p4742, %rd8655, %rd8653;
	selp.u64 	%rd8656, 1, 0, %p4742;
	add.s64 	%rd8657, %rd8654, %rd8656;
	mul.lo.s64 	%rd8658, %rd8641, 977;
	mul.hi.u64 	%rd8659, %rd8641, %rd8651;
	add.s64 	%rd8660, %rd8658, %rd8657;
	setp.lt.u64 	%p4743, %rd8660, %rd8658;
	selp.u64 	%rd8661, 1, 0, %p4743;
	add.s64 	%rd8662, %rd8659, %rd8661;
	mul.lo.s64 	%rd8663, %rd8644, 977;
	mul.hi.u64 	%rd8664, %rd8644, %rd8651;
	add.s64 	%rd8665, %rd8663, %rd8662;
	setp.lt.u64 	%p4744, %rd8665, %rd8663;
	selp.u64 	%rd8666, 1, 0, %p4744;
	add.s64 	%rd8667, %rd8664, %rd8666;
	add.s64 	%rd10381, %rd8650, %rd8645;
	setp.lt.u64 	%p4745, %rd10381, %rd8650;
	selp.u64 	%rd8668, 1, 0, %p4745;
	add.s64 	%rd8669, %rd8655, %rd8646;
	setp.lt.u64 	%p4746, %rd8669, %rd8655;
	add.s64 	%rd10382, %rd8669, %rd8668;
	setp.lt.u64 	%p4747, %rd10382, %rd8669;
	or.pred  	%p4748, %p4746, %p4747;
	selp.u64 	%rd8670, 1, 0, %p4748;
	add.s64 	%rd8671, %rd8660, %rd8647;
	setp.lt.u64 	%p4749, %rd8671, %rd8660;
	add.s64 	%rd10383, %rd8671, %rd8670;
	setp.lt.u64 	%p4750, %rd10383, %rd8671;
	or.pred  	%p4751, %p4749, %p4750;
	selp.u64 	%rd8672, 1, 0, %p4751;
	add.s64 	%rd8673, %rd8665, %rd8648;
	setp.lt.u64 	%p4752, %rd8673, %rd8665;
	add.s64 	%rd10384, %rd8673, %rd8672;
	setp.lt.u64 	%p4753, %rd10384, %rd8673;
	or.pred  	%p4754, %p4752, %p4753;
	selp.u64 	%rd8674, 1, 0, %p4754;
	add.s64 	%rd8675, %rd8667, %rd8649;
	add.s64 	%rd1884, %rd8675, %rd8674;
	setp.eq.s64 	%p4755, %rd1884, 0;
	mov.b64 	%rd10385, 0;
	@%p4755 bra 	$L__BB2_994;
	shl.b64 	%rd8676, %rd1884, 32;
	shr.u64 	%rd8677, %rd1884, 32;
	mov.b64 	%rd8678, 977;
	mul.hi.u64 	%rd8679, %rd1884, %rd8678;
	mad.lo.s64 	%rd8680, %rd1884, 977, %rd8676;
	setp.lt.u64 	%p4756, %rd8680, %rd8676;
	selp.u64 	%rd8681, 1, 0, %p4756;
	add.s64 	%rd10381, %rd8680, %rd10381;
	setp.lt.u64 	%p4757, %rd10381, %rd8680;
	selp.u64 	%rd8682, 1, 0, %p4757;
	add.s64 	%rd8683, %rd8682, %rd8681;
	add.s64 	%rd8684, %rd8677, %rd8679;
	setp.lt.u64 	%p4758, %rd8684, %rd8677;
	selp.u64 	%rd8685, 1, 0, %p4758;
	add.s64 	%rd8686, %rd10382, %rd8684;
	add.s64 	%rd8687, %rd8686, %rd8683;
	setp.lt.u64 	%p4759, %rd8687, %rd10382;
	not.b64 	%rd8688, %rd8684;
	setp.gt.u64 	%p4760, %rd8683, %rd8688;
	or.pred  	%p4761, %p4760, %p4759;
	selp.u64 	%rd8689, 1, 0, %p4761;
	add.s64 	%rd8690, %rd10383, %rd8685;
	add.s64 	%rd1887, %rd8690, %rd8689;
	setp.lt.u64 	%p4762, %rd1887, %rd10383;
	selp.u64 	%rd8691, 1, 0, %p4762;
	add.s64 	%rd1888, %rd10384, %rd8691;
	setp.lt.u64 	%p4763, %rd1888, %rd10384;
	selp.u64 	%rd10385, 1, 0, %p4763;
	mov.u64 	%rd10382, %rd8687;
	mov.u64 	%rd10383, %rd1887;
	mov.u64 	%rd10384, %rd1888;
$L__BB2_994:
	mad.lo.s64 	%rd10395, %rd10395, %rd10395, %rd10381;
	setp.lt.u64 	%p4764, %rd10395, %rd10381;
	selp.u64 	%rd8692, 1, 0, %p4764;
	add.s64 	%rd8693, %rd10382, %rd1877;
	setp.lt.u64 	%p4765, %rd8693, %rd10382;
	add.s64 	%rd10396, %rd8693, %rd8692;
	setp.lt.u64 	%p4766, %rd10396, %rd8693;
	or.pred  	%p4767, %p4765, %p4766;
	selp.u64 	%rd8694, 1, 0, %p4767;
	add.s64 	%rd8695, %rd10383, %rd1878;
	setp.lt.u64 	%p4768, %rd8695, %rd10383;
	add.s64 	%rd10397, %rd8695, %rd8694;
	setp.lt.u64 	%p4769, %rd10397, %rd8695;
	or.pred  	%p4770, %p4768, %p4769;
	selp.u64 	%rd8696, 1, 0, %p4770;
	add.s64 	%rd8697, %rd10384, %rd1879;
	setp.lt.u64 	%p4771, %rd8697, %rd10384;
	add.s64 	%rd10398, %rd8697, %rd8696;
	setp.lt.u64 	%p4772, %rd10398, %rd8697;
	or.pred  	%p4773, %p4771, %p4772;
	selp.u64 	%rd8699, 1, 0, %p4773;
	add.s64 	%rd1899, %rd10385, %rd8699;
	setp.ne.s64 	%p4774, %rd1899, 0;
	setp.gt.u64 	%p4775, %rd10398, %rd1858;
	or.pred  	%p4776, %p4774, %p4775;
	@%p4776 bra 	$L__BB2_1000;
	setp.lt.u64 	%p4777, %rd10398, %rd1858;
	@%p4777 bra 	$L__BB2_1013;
	setp.gt.u64 	%p4778, %rd10397, %rd1859;
	@%p4778 bra 	$L__BB2_1000;
	setp.lt.u64 	%p4779, %rd10397, %rd1859;
	@%p4779 bra 	$L__BB2_1013;
	setp.gt.u64 	%p4780, %rd10396, %rd1860;
	@%p4780 bra 	$L__BB2_1000;
	setp.lt.u64 	%p4781, %rd10396, %rd1860;
	setp.lt.u64 	%p4782, %rd10395, %rd1861;
	or.pred  	%p4783, %p4781, %p4782;
	@%p4783 bra 	$L__BB2_1013;
$L__BB2_1000:
	sub.s64 	%rd1900, %rd10395, %rd1861;
	setp.lt.u64 	%p4784, %rd10395, %rd1861;
	selp.u64 	%rd8700, 1, 0, %p4784;
	sub.s64 	%rd8701, %rd10396, %rd1860;
	setp.lt.u64 	%p4785, %rd10396, %rd1860;
	selp.s64 	%rd8702, -1, 0, %p4784;
	add.s64 	%rd10396, %rd8701, %rd8702;
	setp.lt.u64 	%p4786, %rd8701, %rd8700;
	or.pred  	%p4787, %p4785, %p4786;
	selp.u64 	%rd8703, 1, 0, %p4787;
	sub.s64 	%rd8704, %rd10397, %rd1859;
	setp.lt.u64 	%p4788, %rd10397, %rd1859;
	selp.s64 	%rd8705, -1, 0, %p4787;
	add.s64 	%rd10397, %rd8704, %rd8705;
	setp.lt.u64 	%p4789, %rd8704, %rd8703;
	or.pred  	%p4790, %p4788, %p4789;
	selp.u64 	%rd8706, 1, 0, %p4790;
	sub.s64 	%rd8707, %rd10398, %rd1858;
	setp.lt.u64 	%p4791, %rd10398, %rd1858;
	selp.s64 	%rd8708, -1, 0, %p4790;
	add.s64 	%rd10398, %rd8707, %rd8708;
	setp.lt.u64 	%p4792, %rd8707, %rd8706;
	or.pred  	%p4793, %p4791, %p4792;
	selp.s64 	%rd8709, -1, 0, %p4793;
	add.s64 	%rd1904, %rd1899, %rd8709;
	setp.ne.s64 	%p4794, %rd1904, 0;
	setp.gt.u64 	%p4795, %rd10398, %rd1858;
	or.pred  	%p4796, %p4794, %p4795;
	@%p4796 bra 	$L__BB2_1006;
	setp.lt.u64 	%p4797, %rd10398, %rd1858;
	mov.u64 	%rd10395, %rd1900;
	@%p4797 bra 	$L__BB2_1013;
	setp.gt.u64 	%p4798, %rd10397, %rd1859;
	@%p4798 bra 	$L__BB2_1006;
	setp.lt.u64 	%p4799, %rd10397, %rd1859;
	mov.u64 	%rd10395, %rd1900;
	@%p4799 bra 	$L__BB2_1013;
	setp.gt.u64 	%p4800, %rd10396, %rd1860;
	@%p4800 bra 	$L__BB2_1006;
	setp.lt.u64 	%p4801, %rd10396, %rd1860;
	setp.lt.u64 	%p4802, %rd1900, %rd1861;
	or.pred  	%p4803, %p4801, %p4802;
	mov.u64 	%rd10395, %rd1900;
	@%p4803 bra 	$L__BB2_1013;
$L__BB2_1006:
	sub.s64 	%rd1905, %rd1900, %rd1861;
	setp.lt.u64 	%p4804, %rd1900, %rd1861;
	selp.u64 	%rd8710, 1, 0, %p4804;
	sub.s64 	%rd8711, %rd10396, %rd1860;
	setp.lt.u64 	%p4805, %rd10396, %rd1860;
	selp.s64 	%rd8712, -1, 0, %p4804;
	add.s64 	%rd10396, %rd8711, %rd8712;
	setp.lt.u64 	%p4806, %rd8711, %rd8710;
	or.pred  	%p4807, %p4805, %p4806;
	selp.u64 	%rd8713, 1, 0, %p4807;
	sub.s64 	%rd8714, %rd10397, %rd1859;
	setp.lt.u64 	%p4808, %rd10397, %rd1859;
	selp.s64 	%rd8715, -1, 0, %p4807;
	add.s64 	%rd10397, %rd8714, %rd8715;
	setp.lt.u64 	%p4809, %rd8714, %rd8713;
	or.pred  	%p4810, %p4808, %p4809;
	selp.u64 	%rd8716, 1, 0, %p4810;
	sub.s64 	%rd8717, %rd10398, %rd1858;
	setp.lt.u64 	%p4811, %rd10398, %rd1858;
	selp.s64 	%rd8718, -1, 0, %p4810;
	add.s64 	%rd10398, %rd8717, %rd8718;
	setp.lt.u64 	%p4812, %rd8717, %rd8716;
	or.pred  	%p4813, %p4811, %p4812;
	selp.u64 	%rd8719, 1, 0, %p4813;
	setp.ne.s64 	%p4814, %rd1904, %rd8719;
	setp.gt.u64 	%p4815, %rd10398, %rd1858;
	or.pred  	%p4816, %p4814, %p4815;
	@%p4816 bra 	$L__BB2_1012;
	setp.lt.u64 	%p4817, %rd10398, %rd1858;
	mov.u64 	%rd10395, %rd1905;
	@%p4817 bra 	$L__BB2_1013;
	setp.gt.u64 	%p4818, %rd10397, %rd1859;
	@%p4818 bra 	$L__BB2_1012;
	setp.lt.u64 	%p4819, %rd10397, %rd1859;
	mov.u64 	%rd10395, %rd1905;
	@%p4819 bra 	$L__BB2_1013;
	setp.gt.u64 	%p4820, %rd10396, %rd1860;
	@%p4820 bra 	$L__BB2_1012;
	setp.lt.u64 	%p4821, %rd10396, %rd1860;
	setp.lt.u64 	%p4822, %rd1905, %rd1861;
	or.pred  	%p4823, %p4821, %p4822;
	mov.u64 	%rd10395, %rd1905;
	@%p4823 bra 	$L__BB2_1013;
$L__BB2_1012:
	sub.s64 	%rd10395, %rd1905, %rd1861;
	setp.lt.u64 	%p4824, %rd1905, %rd1861;
	selp.u64 	%rd8720, 1, 0, %p4824;
	sub.s64 	%rd8721, %rd10396, %rd1860;
	setp.lt.u64 	%p4825, %rd10396, %rd1860;
	selp.s64 	%rd8722, -1, 0, %p4824;
	add.s64 	%rd10396, %rd8721, %rd8722;
	setp.lt.u64 	%p4826, %rd8721, %rd8720;
	or.pred  	%p4827, %p4825, %p4826;
	selp.u64 	%rd8723, 1, 0, %p4827;
	sub.s64 	%rd8724, %rd10397, %rd1859;
	setp.lt.u64 	%p4828, %rd10397, %rd1859;
	selp.s64 	%rd8725, -1, 0, %p4827;
	add.s64 	%rd10397, %rd8724, %rd8725;
	setp.lt.u64 	%p4829, %rd8724, %rd8723;
	or.pred  	%p4830, %p4828, %p4829;
	selp.s64 	%rd8726, -1, 0, %p4830;
	sub.s64 	%rd8727, %rd10398, %rd1858;
	add.s64 	%rd10398, %rd8727, %rd8726;
$L__BB2_1013:
	setp.eq.s64 	%p4831, %rd1872, 0;
	mov.b16 	%rs42, 1;
	@%p4831 bra 	$L__BB2_1035;
	ld.local.v2.u64 	{%rd8729, %rd8730}, [%rd1857];
	mul.lo.s64 	%rd1917, %rd8729, %rd10395;
	mul.hi.u64 	%rd8731, %rd10395, %rd8729;
	mul.lo.s64 	%rd8732, %rd8730, %rd10395;
	mul.hi.u64 	%rd8733, %rd10395, %rd8730;
	add.s64 	%rd8734, %rd8732, %rd8731;
	setp.lt.u64 	%p4832, %rd8734, %rd8732;
	selp.u64 	%rd8735, 1, 0, %p4832;
	add.s64 	%rd8736, %rd8733, %rd8735;
	ld.local.v2.u64 	{%rd8737, %rd8738}, [%rd1857+16];
	mul.lo.s64 	%rd8739, %rd8737, %rd10395;
	mul.hi.u64 	%rd8740, %rd10395, %rd8737;
	add.s64 	%rd8741, %rd8739, %rd8736;
	setp.lt.u64 	%p4833, %rd8741, %rd8739;
	selp.u64 	%rd8742, 1, 0, %p4833;
	add.s64 	%rd8743, %rd8740, %rd8742;
	mul.lo.s64 	%rd8744, %rd8738, %rd10395;
	mul.hi.u64 	%rd8745, %rd10395, %rd8738;
	add.s64 	%rd8746, %rd8744, %rd8743;
	setp.lt.u64 	%p4834, %rd8746, %rd8744;
	selp.u64 	%rd8747, 1, 0, %p4834;
	add.s64 	%rd8748, %rd8745, %rd8747;
	mul.hi.u64 	%rd8749, %rd10396, %rd8729;
	mad.lo.s64 	%rd1918, %rd8729, %rd10396, %rd8734;
	setp.lt.u64 	%p4835, %rd1918, %rd8734;
	selp.u64 	%rd8750, 1, 0, %p4835;
	add.s64 	%rd8751, %rd8749, %rd8750;
	mul.hi.u64 	%rd8752, %rd10396, %rd8730;
	mad.lo.s64 	%rd8753, %rd8730, %rd10396, %rd8741;
	setp.lt.u64 	%p4836, %rd8753, %rd8741;
	selp.u64 	%rd8754, 1, 0, %p4836;
	add.s64 	%rd8755, %rd8753, %rd8751;
	setp.lt.u64 	%p4837, %rd8755, %rd8753;
	selp.u64 	%rd8756, 1, 0, %p4837;
	add.s64 	%rd8757, %rd8752, %rd8754;
	add.s64 	%rd8758, %rd8757, %rd8756;
	mul.hi.u64 	%rd8759, %rd10396, %rd8737;
	mad.lo.s64 	%rd8760, %rd8737, %rd10396, %rd8746;
	setp.lt.u64 	%p4838, %rd8760, %rd8746;
	selp.u64 	%rd8761, 1, 0, %p4838;
	add.s64 	%rd8762, %rd8760, %rd8758;
	setp.lt.u64 	%p4839, %rd8762, %rd8760;
	selp.u64 	%rd8763, 1, 0, %p4839;
	add.s64 	%rd8764, %rd8759, %rd8761;
	add.s64 	%rd8765, %rd8764, %rd8763;
	mul.hi.u64 	%rd8766, %rd10396, %rd8738;
	mad.lo.s64 	%rd8767, %rd8738, %rd10396, %rd8748;
	setp.lt.u64 	%p4840, %rd8767, %rd8748;
	selp.u64 	%rd8768, 1, 0, %p4840;
	add.s64 	%rd8769, %rd8767, %rd8765;
	setp.lt.u64 	%p4841, %rd8769, %rd8767;
	selp.u64 	%rd8770, 1, 0, %p4841;
	add.s64 	%rd8771, %rd8766, %rd8768;
	add.s64 	%rd8772, %rd8771, %rd8770;
	mul.hi.u64 	%rd8773, %rd10397, %rd8729;
	mad.lo.s64 	%rd1919, %rd8729, %rd10397, %rd8755;
	setp.lt.u64 	%p4842, %rd1919, %rd8755;
	selp.u64 	%rd8774, 1, 0, %p4842;
	add.s64 	%rd8775, %rd8773, %rd8774;
	mul.hi.u64 	%rd8776, %rd10397, %rd8730;
	mad.lo.s64 	%rd8777, %rd8730, %rd10397, %rd8762;
	setp.lt.u64 	%p4843, %rd8777, %rd8762;
	selp.u64 	%rd8778, 1, 0, %p4843;
	add.s64 	%rd8779, %rd8777, %rd8775;
	setp.lt.u64 	%p4844, %rd8779, %rd8777;
	selp.u64 	%rd8780, 1, 0, %p4844;
	add.s64 	%rd8781, %rd8776, %rd8778;
	add.s64 	%rd8782, %rd8781, %rd8780;
	mul.hi.u64 	%rd8783, %rd10397, %rd8737;
	mad.lo.s64 	%rd8784, %rd8737, %rd10397, %rd8769;
	setp.lt.u64 	%p4845, %rd8784, %rd8769;
	selp.u64 	%rd8785, 1, 0, %p4845;
	add.s64 	%rd8786, %rd8784, %rd8782;
	setp.lt.u64 	%p4846, %rd8786, %rd8784;
	selp.u64 	%rd8787, 1, 0, %p4846;
	add.s64 	%rd8788, %rd8783, %rd8785;
	add.s64 	%rd8789, %rd8788, %rd8787;
	mul.hi.u64 	%rd8790, %rd10397, %rd8738;
	mad.lo.s64 	%rd8791, %rd8738, %rd10397, %rd8772;
	setp.lt.u64 	%p4847, %rd8791, %rd8772;
	selp.u64 	%rd8792, 1, 0, %p4847;
	add.s64 	%rd8793, %rd8791, %rd8789;
	setp.lt.u64 	%p4848, %rd8793, %rd8791;
	selp.u64 	%rd8794, 1, 0, %p4848;
	add.s64 	%rd8795, %rd8790, %rd8792;
	add.s64 	%rd8796, %rd8795, %rd8794;
	mul.hi.u64 	%rd8797, %rd10398, %rd8729;
	mad.lo.s64 	%rd1920, %rd8729, %rd10398, %rd8779;
	setp.lt.u64 	%p4849, %rd1920, %rd8779;
	selp.u64 	%rd8798, 1, 0, %p4849;
	add.s64 	%rd8799, %rd8797, %rd8798;
	mul.hi.u64 	%rd8800, %rd10398, %rd8730;
	mad.lo.s64 	%rd8801, %rd8730, %rd10398, %rd8786;
	setp.lt.u64 	%p4850, %rd8801, %rd8786;
	selp.u64 	%rd8802, 1, 0, %p4850;
	add.s64 	%rd8803, %rd8801, %rd8799;
	setp.lt.u64 	%p4851, %rd8803, %rd8801;
	selp.u64 	%rd8804, 1, 0, %p4851;
	add.s64 	%rd8805, %rd8800, %rd8802;
	add.s64 	%rd8806, %rd8805, %rd8804;
	mul.hi.u64 	%rd8807, %rd10398, %rd8737;
	mad.lo.s64 	%rd8808, %rd8737, %rd10398, %rd8793;
	setp.lt.u64 	%p4852, %rd8808, %rd8793;
	selp.u64 	%rd8809, 1, 0, %p4852;
	add.s64 	%rd8810, %rd8808, %rd8806;
	setp.lt.u64 	%p4853, %rd8810, %rd8808;
	selp.u64 	%rd8811, 1, 0, %p4853;
	add.s64 	%rd8812, %rd8807, %rd8809;
	add.s64 	%rd8813, %rd8812, %rd8811;
	mul.hi.u64 	%rd8814, %rd10398, %rd8738;
	mad.lo.s64 	%rd8815, %rd8738, %rd10398, %rd8796;
	setp.lt.u64 	%p4854, %rd8815, %rd8796;
	selp.u64 	%rd8816, 1, 0, %p4854;
	add.s64 	%rd8817, %rd8815, %rd8813;
	setp.lt.u64 	%p4855, %rd8817, %rd8815;
	selp.u64 	%rd8818, 1, 0, %p4855;
	add.s64 	%rd8819, %rd8814, %rd8816;
	add.s64 	%rd8820, %rd8819, %rd8818;
	shl.b64 	%rd8821, %rd8803, 32;
	mov.b64 	{%r556, %r557}, %rd8803;
	mov.b64 	{%r558, %r559}, %rd8810;
	mov.b64 	%rd8822, {%r557, %r558};
	mov.b64 	{%r560, %r561}, %rd8817;
	mov.b64 	%rd8823, {%r559, %r560};
	mov.b64 	{%r562, %r563}, %rd8820;
	mov.b64 	%rd8824, {%r561, %r562};
	shr.u64 	%rd8825, %rd8820, 32;
	mul.lo.s64 	%rd8826, %rd8803, 977;
	mov.b64 	%rd8827, 977;
	mul.hi.u64 	%rd8828, %rd8803, %rd8827;
	mul.lo.s64 	%rd8829, %rd8810, 977;
	mul.hi.u64 	%rd8830, %rd8810, %rd8827;
	add.s64 	%rd8831, %rd8829, %rd8828;
	setp.lt.u64 	%p4856, %rd8831, %rd8829;
	selp.u64 	%rd8832, 1, 0, %p4856;
	add.s64 	%rd8833, %rd8830, %rd8832;
	mul.lo.s64 	%rd8834, %rd8817, 977;
	mul.hi.u64 	%rd8835, %rd8817, %rd8827;
	add.s64 	%rd8836, %rd8834, %rd8833;
	setp.lt.u64 	%p4857, %rd8836, %rd8834;
	selp.u64 	%rd8837, 1, 0, %p4857;
	add.s64 	%rd8838, %rd8835, %rd8837;
	mul.lo.s64 	%rd8839, %rd8820, 977;
	mul.hi.u64 	%rd8840, %rd8820, %rd8827;
	add.s64 	%rd8841, %rd8839, %rd8838;
	setp.lt.u64 	%p4858, %rd8841, %rd8839;
	selp.u64 	%rd8842, 1, 0, %p4858;
	add.s64 	%rd8843, %rd8840, %rd8842;
	add.s64 	%rd10390, %rd8826, %rd8821;
	setp.lt.u64 	%p4859, %rd10390, %rd8826;
	selp.u64 	%rd8844, 1, 0, %p4859;
	add.s64 	%rd8845, %rd8831, %rd8822;
	setp.lt.u64 	%p4860, %rd8845, %rd8831;
	add.s64 	%rd10391, %rd8845, %rd8844;
	setp.lt.u64 	%p4861, %rd10391, %rd8845;
	or.pred  	%p4862, %p4860, %p4861;
	selp.u64 	%rd8846, 1, 0, %p4862;
	add.s64 	%rd8847, %rd8836, %rd8823;
	setp.lt.u64 	%p4863, %rd8847, %rd8836;
	add.s64 	%rd10392, %rd8847, %rd8846;
	setp.lt.u64 	%p4864, %rd10392, %rd8847;
	or.pred  	%p4865, %p4863, %p4864;
	selp.u64 	%rd8848, 1, 0, %p4865;
	add.s64 	%rd8849, %rd8841, %rd8824;
	setp.lt.u64 	%p4866, %rd8849, %rd8841;
	add.s64 	%rd10393, %rd8849, %rd8848;
	setp.lt.u64 	%p4867, %rd10393, %rd8849;
	or.pred  	%p4868, %p4866, %p4867;
	selp.u64 	%rd8850, 1, 0, %p4868;
	add.s64 	%rd8851, %rd8843, %rd8825;
	add.s64 	%rd1925, %rd8851, %rd8850;
	setp.eq.s64 	%p4869, %rd1925, 0;
	mov.b64 	%rd10394, 0;
	@%p4869 bra 	$L__BB2_1016;
	shl.b64 	%rd8852, %rd1925, 32;
	shr.u64 	%rd8853, %rd1925, 32;
	mov.b64 	%rd8854, 977;
	mul.hi.u64 	%rd8855, %rd1925, %rd8854;
	mad.lo.s64 	%rd8856, %rd1925, 977, %rd8852;
	setp.lt.u64 	%p4870, %rd8856, %rd8852;
	selp.u64 	%rd8857, 1, 0, %p4870;
	add.s64 	%rd10390, %rd8856, %rd10390;
	setp.lt.u64 	%p4871, %rd10390, %rd8856;
	selp.u64 	%rd8858, 1, 0, %p4871;
	add.s64 	%rd8859, %rd8858, %rd8857;
	add.s64 	%rd8860, %rd8853, %rd8855;
	setp.lt.u64 	%p4872, %rd8860, %rd8853;
	selp.u64 	%rd8861, 1, 0, %p4872;
	add.s64 	%rd8862, %rd10391, %rd8860;
	add.s64 	%rd8863, %rd8862, %rd8859;
	setp.lt.u64 	%p4873, %rd8863, %rd10391;
	not.b64 	%rd8864, %rd8860;
	setp.gt.u64 	%p4874, %rd8859, %rd8864;
	or.pred  	%p4875, %p4874, %p4873;
	selp.u64 	%rd8865, 1, 0, %p4875;
	add.s64 	%rd8866, %rd10392, %rd8861;
	add.s64 	%rd1928, %rd8866, %rd8865;
	setp.lt.u64 	%p4876, %rd1928, %rd10392;
	selp.u64 	%rd8867, 1, 0, %p4876;
	add.s64 	%rd1929, %rd10393, %rd8867;
	setp.lt.u64 	%p4877, %rd1929, %rd10393;
	selp.u64 	%rd10394, 1, 0, %p4877;
	mov.u64 	%rd10391, %rd8863;
	mov.u64 	%rd10392, %rd1928;
	mov.u64 	%rd10393, %rd1929;
$L__BB2_1016:
	add.s64 	%rd10395, %rd10390, %rd1917;
	setp.lt.u64 	%p4878, %rd10395, %rd10390;
	selp.u64 	%rd8868, 1, 0, %p4878;
	add.s64 	%rd8869, %rd10391, %rd1918;
	setp.lt.u64 	%p4879, %rd8869, %rd10391;
	add.s64 	%rd10396, %rd8869, %rd8868;
	setp.lt.u64 	%p4880, %rd10396, %rd8869;
	or.pred  	%p4881, %p4879, %p4880;
	selp.u64 	%rd8870, 1, 0, %p4881;
	add.s64 	%rd8871, %rd10392, %rd1919;
	setp.lt.u64 	%p4882, %rd8871, %rd10392;
	add.s64 	%rd10397, %rd8871, %rd8870;
	setp.lt.u64 	%p4883, %rd10397, %rd8871;
	or.pred  	%p4884, %p4882, %p4883;
	selp.u64 	%rd8872, 1, 0, %p4884;
	add.s64 	%rd8873, %rd10393, %rd1920;
	setp.lt.u64 	%p4885, %rd8873, %rd10393;
	add.s64 	%rd10398, %rd8873, %rd8872;
	setp.lt.u64 	%p4886, %rd10398, %rd8873;
	or.pred  	%p4887, %p4885, %p4886;
	selp.u64 	%rd8875, 1, 0, %p4887;
	add.s64 	%rd1940, %rd10394, %rd8875;
	setp.ne.s64 	%p4888, %rd1940, 0;
	setp.gt.u64 	%p4889, %rd10398, %rd1858;
	or.pred  	%p4890, %p4888, %p4889;
	@%p4890 bra 	$L__BB2_1022;
	setp.lt.u64 	%p4891, %rd10398, %rd1858;
	@%p4891 bra 	$L__BB2_1035;
	setp.gt.u64 	%p4892, %rd10397, %rd1859;
	@%p4892 bra 	$L__BB2_1022;
	setp.lt.u64 	%p4893, %rd10397, %rd1859;
	@%p4893 bra 	$L__BB2_1035;
	setp.gt.u64 	%p4894, %rd10396, %rd1860;
	@%p4894 bra 	$L__BB2_1022;
	setp.lt.u64 	%p4895, %rd10396, %rd1860;
	setp.lt.u64 	%p4896, %rd10395, %rd1861;
	or.pred  	%p4897, %p4895, %p4896;
	@%p4897 bra 	$L__BB2_1035;
$L__BB2_1022:
	sub.s64 	%rd1941, %rd10395, %rd1861;
	setp.lt.u64 	%p4898, %rd10395, %rd1861;
	selp.u64 	%rd8876, 1, 0, %p4898;
	sub.s64 	%rd8877, %rd10396, %rd1860;
	setp.lt.u64 	%p4899, %rd10396, %rd1860;
	selp.s64 	%rd8878, -1, 0, %p4898;
	add.s64 	%rd10396, %rd8877, %rd8878;
	setp.lt.u64 	%p4900, %rd8877, %rd8876;
	or.pred  	%p4901, %p4899, %p4900;
	selp.u64 	%rd8879, 1, 0, %p4901;
	sub.s64 	%rd8880, %rd10397, %rd1859;
	setp.lt.u64 	%p4902, %rd10397, %rd1859;
	selp.s64 	%rd8881, -1, 0, %p4901;
	add.s64 	%rd10397, %rd8880, %rd8881;
	setp.lt.u64 	%p4903, %rd8880, %rd8879;
	or.pred  	%p4904, %p4902, %p4903;
	selp.u64 	%rd8882, 1, 0, %p4904;
	sub.s64 	%rd8883, %rd10398, %rd1858;
	setp.lt.u64 	%p4905, %rd10398, %rd1858;
	selp.s64 	%rd8884, -1, 0, %p4904;
	add.s64 	%rd10398, %rd8883, %rd8884;
	setp.lt.u64 	%p4906, %rd8883, %rd8882;
	or.pred  	%p4907, %p4905, %p4906;
	selp.s64 	%rd8885, -1, 0, %p4907;
	add.s64 	%rd1945, %rd1940, %rd8885;
	setp.ne.s64 	%p4908, %rd1945, 0;
	setp.gt.u64 	%p4909, %rd10398, %rd1858;
	or.pred  	%p4910, %p4908, %p4909;
	@%p4910 bra 	$L__BB2_1028;
	setp.lt.u64 	%p4911, %rd10398, %rd1858;
	mov.u64 	%rd10395, %rd1941;
	@%p4911 bra 	$L__BB2_1035;
	setp.gt.u64 	%p4912, %rd10397, %rd1859;
	@%p4912 bra 	$L__BB2_1028;
	setp.lt.u64 	%p4913, %rd10397, %rd1859;
	mov.u64 	%rd10395, %rd1941;
	@%p4913 bra 	$L__BB2_1035;
	setp.gt.u64 	%p4914, %rd10396, %rd1860;
	@%p4914 bra 	$L__BB2_1028;
	setp.lt.u64 	%p4915, %rd10396, %rd1860;
	setp.lt.u64 	%p4916, %rd1941, %rd1861;
	or.pred  	%p4917, %p4915, %p4916;
	mov.u64 	%rd10395, %rd1941;
	@%p4917 bra 	$L__BB2_1035;
$L__BB2_1028:
	sub.s64 	%rd1946, %rd1941, %rd1861;
	setp.lt.u64 	%p4918, %rd1941, %rd1861;
	selp.u64 	%rd8886, 1, 0, %p4918;
	sub.s64 	%rd8887, %rd10396, %rd1860;
	setp.lt.u64 	%p4919, %rd10396, %rd1860;
	selp.s64 	%rd8888, -1, 0, %p4918;
	add.s64 	%rd10396, %rd8887, %rd8888;
	setp.lt.u64 	%p4920, %rd8887, %rd8886;
	or.pred  	%p4921, %p4919, %p4920;
	selp.u64 	%rd8889, 1, 0, %p4921;
	sub.s64 	%rd8890, %rd10397, %rd1859;
	setp.lt.u64 	%p4922, %rd10397, %rd1859;
	selp.s64 	%rd8891, -1, 0, %p4921;
	add.s64 	%rd10397, %rd8890, %rd8891;
	setp.lt.u64 	%p4923, %rd8890, %rd8889;
	or.pred  	%p4924, %p4922, %p4923;
	selp.u64 	%rd8892, 1, 0, %p4924;
	sub.s64 	%rd8893, %rd10398, %rd1858;
	setp.lt.u64 	%p4925, %rd10398, %rd1858;
	selp.s64 	%rd8894, -1, 0, %p4924;
	add.s64 	%rd10398, %rd8893, %rd8894;
	setp.lt.u64 	%p4926, %rd8893, %rd8892;
	or.pred  	%p4927, %p4925, %p4926;
	selp.u64 	%rd8895, 1, 0, %p4927;
	setp.ne.s64 	%p4928, %rd1945, %rd8895;
	setp.gt.u64 	%p4929, %rd10398, %rd1858;
	or.pred  	%p4930, %p4928, %p4929;
	@%p4930 bra 	$L__BB2_1034;
	setp.lt.u64 	%p4931, %rd10398, %rd1858;
	mov.u64 	%rd10395, %rd1946;
	@%p4931 bra 	$L__BB2_1035;
	setp.gt.u64 	%p4932, %rd10397, %rd1859;
	@%p4932 bra 	$L__BB2_1034;
	setp.lt.u64 	%p4933, %rd10397, %rd1859;
	mov.u64 	%rd10395, %rd1946;
	@%p4933 bra 	$L__BB2_1035;
	setp.gt.u64 	%p4934, %rd10396, %rd1860;
	@%p4934 bra 	$L__BB2_1034;
	setp.lt.u64 	%p4935, %rd10396, %rd1860;
	setp.lt.u64 	%p4936, %rd1946, %rd1861;
	or.pred  	%p4937, %p4935, %p4936;
	mov.u64 	%rd10395, %rd1946;
	@%p4937 bra 	$L__BB2_1035;
$L__BB2_1034:
	sub.s64 	%rd10395, %rd1946, %rd1861;
	setp.lt.u64 	%p4938, %rd1946, %rd1861;
	selp.u64 	%rd8896, 1, 0, %p4938;
	sub.s64 	%rd8897, %rd10396, %rd1860;
	setp.lt.u64 	%p4939, %rd10396, %rd1860;
	selp.s64 	%rd8898, -1, 0, %p4938;
	add.s64 	%rd10396, %rd8897, %rd8898;
	setp.lt.u64 	%p4940, %rd8897, %rd8896;
	or.pred  	%p4941, %p4939, %p4940;
	selp.u64 	%rd8899, 1, 0, %p4941;
	sub.s64 	%rd8900, %rd10397, %rd1859;
	setp.lt.u64 	%p4942, %rd10397, %rd1859;
	selp.s64 	%rd8901, -1, 0, %p4941;
	add.s64 	%rd10397, %rd8900, %rd8901;
	setp.lt.u64 	%p4943, %rd8900, %rd8899;
	or.pred  	%p4944, %p4942, %p4943;
	selp.s64 	%rd8902, -1, 0, %p4944;
	sub.s64 	%rd8903, %rd10398, %rd1858;
	add.s64 	%rd10398, %rd8903, %rd8902;
$L__BB2_1035:
	add.s32 	%r666, %r666, -1;
	add.s64 	%rd10376, %rd10376, -1;
	setp.ne.s32 	%p4946, %r666, -64;
	@%p4946 bra 	$L__BB2_989;
	add.s32 	%r15, %r665, -1;
	setp.ne.s32 	%p4947, %r665, 0;
	mov.u32 	%r665, %r15;
	@%p4947 bra 	$L__BB2_988;
	ld.param.u64 	%rd9891, [generate_pubkeys_sequential_montgomery_param_1];
	cvta.to.global.u64 	%rd1959, %rd9891;
	setp.lt.u32 	%p4948, %r21, 2;
	@%p4948 bra 	$L__BB2_1124;
	mul.lo.s32 	%r564, %r21, %r1;
	shl.b32 	%r565, %r564, 2;
	shl.b32 	%r566, %r668, 2;
	add.s32 	%r667, %r565, %r566;
	add.s32 	%r567, %r668, -2;
	mul.wide.u32 	%rd8904, %r567, 32;
	add.s64 	%rd8905, %rd8904, %rd4;
	add.s64 	%rd10399, %rd8905, 16;
	add.s64 	%rd1961, %rd2, -16;
	add.s64 	%rd1962, %rd3, -16;
$L__BB2_1039:
	mul.wide.s32 	%rd1968, %r668, 32;
	ld.local.v2.u64 	{%rd1969, %rd8907}, [%rd10399+-16];
	mul.hi.u64 	%rd8908, %rd10395, %rd1969;
	mul.lo.s64 	%rd8909, %rd8907, %rd10395;
	mul.hi.u64 	%rd8910, %rd10395, %rd8907;
	add.s64 	%rd8911, %rd8909, %rd8908;
	setp.lt.u64 	%p4949, %rd8911, %rd8909;
	selp.u64 	%rd8912, 1, 0, %p4949;
	add.s64 	%rd8913, %rd8910, %rd8912;
	ld.local.v2.u64 	{%rd8914, %rd8915}, [%rd10399];
	mul.lo.s64 	%rd8916, %rd8914, %rd10395;
	mul.hi.u64 	%rd8917, %rd10395, %rd8914;
	add.s64 	%rd8918, %rd8916, %rd8913;
	setp.lt.u64 	%p4950, %rd8918, %rd8916;
	selp.u64 	%rd8919, 1, 0, %p4950;
	add.s64 	%rd8920, %rd8917, %rd8919;
	mul.lo.s64 	%rd8921, %rd8915, %rd10395;
	mul.hi.u64 	%rd8922, %rd10395, %rd8915;
	add.s64 	%rd8923, %rd8921, %rd8920;
	setp.lt.u64 	%p4951, %rd8923, %rd8921;
	selp.u64 	%rd8924, 1, 0, %p4951;
	add.s64 	%rd8925, %rd8922, %rd8924;
	mul.hi.u64 	%rd8926, %rd10396, %rd1969;
	mad.lo.s64 	%rd1970, %rd1969, %rd10396, %rd8911;
	setp.lt.u64 	%p4952, %rd1970, %rd8911;
	selp.u64 	%rd8927, 1, 0, %p4952;
	add.s64 	%rd8928, %rd8926, %rd8927;
	mul.hi.u64 	%rd8929, %rd10396, %rd8907;
	mad.lo.s64 	%rd8930, %rd8907, %rd10396, %rd8918;
	setp.lt.u64 	%p4953, %rd8930, %rd8918;
	selp.u64 	%rd8931, 1, 0, %p4953;
	add.s64 	%rd8932, %rd8930, %rd8928;
	setp.lt.u64 	%p4954, %rd8932, %rd8930;
	selp.u64 	%rd8933, 1, 0, %p4954;
	add.s64 	%rd8934, %rd8929, %rd8931;
	add.s64 	%rd8935, %rd8934, %rd8933;
	mul.hi.u64 	%rd8936, %rd10396, %rd8914;
	mad.lo.s64 	%rd8937, %rd8914, %rd10396, %rd8923;
	setp.lt.u64 	%p4955, %rd8937, %rd8923;
	selp.u64 	%rd8938, 1, 0, %p4955;
	add.s64 	%rd8939, %rd8937, %rd8935;
	setp.lt.u64 	%p4956, %rd8939, %rd8937;
	selp.u64 	%rd8940, 1, 0, %p4956;
	add.s64 	%rd8941, %rd8936, %rd8938;
	add.s64 	%rd8942, %rd8941, %rd8940;
	mul.hi.u64 	%rd8943, %rd10396, %rd8915;
	mad.lo.s64 	%rd8944, %rd8915, %rd10396, %rd8925;
	setp.lt.u64 	%p4957, %rd8944, %rd8925;
	selp.u64 	%rd8945, 1, 0, %p4957;
	add.s64 	%rd8946, %rd8944, %rd8942;
	setp.lt.u64 	%p4958, %rd8946, %rd8944;
	selp.u64 	%rd8947, 1, 0, %p4958;
	add.s64 	%rd8948, %rd8943, %rd8945;
	add.s64 	%rd8949, %rd8948, %rd8947;
	mul.hi.u64 	%rd8950, %rd10397, %rd1969;
	mad.lo.s64 	%rd1971, %rd1969, %rd10397, %rd8932;
	setp.lt.u64 	%p4959, %rd1971, %rd8932;
	selp.u64 	%rd8951, 1, 0, %p4959;
	add.s64 	%rd8952, %rd8950, %rd8951;
	mul.hi.u64 	%rd8953, %rd10397, %rd8907;
	mad.lo.s64 	%rd8954, %rd8907, %rd10397, %rd8939;
	setp.lt.u64 	%p4960, %rd8954, %rd8939;
	selp.u64 	%rd8955, 1, 0, %p4960;
	add.s64 	%rd8956, %rd8954, %rd8952;
	setp.lt.u64 	%p4961, %rd8956, %rd8954;
	selp.u64 	%rd8957, 1, 0, %p4961;
	add.s64 	%rd8958, %rd8953, %rd8955;
	add.s64 	%rd8959, %rd8958, %rd8957;
	mul.hi.u64 	%rd8960, %rd10397, %rd8914;
	mad.lo.s64 	%rd8961, %rd8914, %rd10397, %rd8946;
	setp.lt.u64 	%p4962, %rd8961, %rd8946;
	selp.u64 	%rd8962, 1, 0, %p4962;
	add.s64 	%rd8963, %rd8961, %rd8959;
	setp.lt.u64 	%p4963, %rd8963, %rd8961;
	selp.u64 	%rd8964, 1, 0, %p4963;
	add.s64 	%rd8965, %rd8960, %rd8962;
	add.s64 	%rd8966, %rd8965, %rd8964;
	mul.hi.u64 	%rd8967, %rd10397, %rd8915;
	mad.lo.s64 	%rd8968, %rd8915, %rd10397, %rd8949;
	setp.lt.u64 	%p4964, %rd8968, %rd8949;
	selp.u64 	%rd8969, 1, 0, %p4964;
	add.s64 	%rd8970, %rd8968, %rd8966;
	setp.lt.u64 	%p4965, %rd8970, %rd8968;
	selp.u64 	%rd8971, 1, 0, %p4965;
	add.s64 	%rd8972, %rd8967, %rd8969;
	add.s64 	%rd8973, %rd8972, %rd8971;
	mul.hi.u64 	%rd8974, %rd10398, %rd1969;
	mad.lo.s64 	%rd1972, %rd1969, %rd10398, %rd8956;
	setp.lt.u64 	%p4966, %rd1972, %rd8956;
	selp.u64 	%rd8975, 1, 0, %p4966;
	add.s64 	%rd8976, %rd8974, %rd8975;
	mul.hi.u64 	%rd8977, %rd10398, %rd8907;
	mad.lo.s64 	%rd8978, %rd8907, %rd10398, %rd8963;
	setp.lt.u64 	%p4967, %rd8978, %rd8963;
	selp.u64 	%rd8979, 1, 0, %p4967;
	add.s64 	%rd8980, %rd8978, %rd8976;
	setp.lt.u64 	%p4968, %rd8980, %rd8978;
	selp.u64 	%rd8981, 1, 0, %p4968;
	add.s64 	%rd8982, %rd8977, %rd8979;
	add.s64 	%rd8983, %rd8982, %rd8981;
	mul.hi.u64 	%rd8984, %rd10398, %rd8914;
	mad.lo.s64 	%rd8985, %rd8914, %rd10398, %rd8970;
	setp.lt.u64 	%p4969, %rd8985, %rd8970;
	selp.u64 	%rd8986, 1, 0, %p4969;
	add.s64 	%rd8987, %rd8985, %rd8983;
	setp.lt.u64 	%p4970, %rd8987, %rd8985;
	selp.u64 	%rd8988, 1, 0, %p4970;
	add.s64 	%rd8989, %rd8984, %rd8986;
	add.s64 	%rd8990, %rd8989, %rd8988;
	mul.hi.u64 	%rd8991, %rd10398, %rd8915;
	mad.lo.s64 	%rd8992, %rd8915, %rd10398, %rd8973;
	setp.lt.u64 	%p4971, %rd8992, %rd8973;
	selp.u64 	%rd8993, 1, 0, %p4971;
	add.s64 	%rd8994, %rd8992, %rd8990;
	setp.lt.u64 	%p4972, %rd8994, %rd8992;
	selp.u64 	%rd8995, 1, 0, %p4972;
	add.s64 	%rd8996, %rd8991, %rd8993;
	add.s64 	%rd8997, %rd8996, %rd8995;
	shl.b64 	%rd8998, %rd8980, 32;
	mov.b64 	{%r568, %r569}, %rd8980;
	mov.b64 	{%r570, %r571}, %rd8987;
	mov.b64 	%rd8999, {%r569, %r570};
	mov.b64 	{%r572, %r573}, %rd8994;
	mov.b64 	%rd9000, {%r571, %r572};
	mov.b64 	{%r574, %r575}, %rd8997;
	mov.b64 	%rd9001, {%r573, %r574};
	shr.u64 	%rd9002, %rd8997, 32;
	mul.lo.s64 	%rd9003, %rd8980, 977;
	mov.b64 	%rd9004, 977;
	mul.hi.u64 	%rd9005, %rd8980, %rd9004;
	mul.lo.s64 	%rd9006, %rd8987, 977;
	mul.hi.u64 	%rd9007, %rd8987, %rd9004;
	add.s64 	%rd9008, %rd9006, %rd9005;
	setp.lt.u64 	%p4973, %rd9008, %rd9006;
	selp.u64 	%rd9009, 1, 0, %p4973;
	add.s64 	%rd9010, %rd9007, %rd9009;
	mul.lo.s64 	%rd9011, %rd8994, 977;
	mul.hi.u64 	%rd9012, %rd8994, %rd9004;
	add.s64 	%rd9013, %rd9011, %rd9010;
	setp.lt.u64 	%p4974, %rd9013, %rd9011;
	selp.u64 	%rd9014, 1, 0, %p4974;
	add.s64 	%rd9015, %rd9012, %rd9014;
	mul.lo.s64 	%rd9016, %rd8997, 977;
	mul.hi.u64 	%rd9017, %rd8997, %rd9004;
	add.s64 	%rd9018, %rd9016, %rd9015;
	setp.lt.u64 	%p4975, %rd9018, %rd9016;
	selp.u64 	%rd9019, 1, 0, %p4975;
	add.s64 	%rd9020, %rd9017, %rd9019;
	add.s64 	%rd10404, %rd9003, %rd8998;
	setp.lt.u64 	%p4976, %rd10404, %rd9003;
	selp.u64 	%rd9021, 1, 0, %p4976;
	add.s64 	%rd9022, %rd9008, %rd8999;
	setp.lt.u64 	%p4977, %rd9022, %rd9008;
	add.s64 	%rd10405, %rd9022, %rd9021;
	setp.lt.u64 	%p4978, %rd10405, %rd9022;
	or.pred  	%p4979, %p4977, %p4978;
	selp.u64 	%rd9023, 1, 0, %p4979;
	add.s64 	%rd9024, %rd9013, %rd9000;
	setp.lt.u64 	%p4980, %rd9024, %rd9013;
	add.s64 	%rd10406, %rd9024, %rd9023;
	setp.lt.u64 	%p4981, %rd10406, %rd9024;
	or.pred  	%p4982, %p4980, %p4981;
	selp.u64 	%rd9025, 1, 0, %p4982;
	add.s64 	%rd9026, %rd9018, %rd9001;
	setp.lt.u64 	%p4983, %rd9026, %rd9018;
	add.s64 	%rd10407, %rd9026, %rd9025;
	setp.lt.u64 	%p4984, %rd10407, %rd9026;
	or.pred  	%p4985, %p4983, %p4984;
	selp.u64 	%rd9027, 1, 0, %p4985;
	add.s64 	%rd9028, %rd9020, %rd9002;
	add.s64 	%rd1977, %rd9028, %rd9027;
	setp.eq.s64 	%p4986, %rd1977, 0;
	mov.b64 	%rd10408, 0;
	@%p4986 bra 	$L__BB2_1041;
	shl.b64 	%rd9029, %rd1977, 32;
	shr.u64 	%rd9030, %rd1977, 32;
	mov.b64 	%rd9031, 977;
	mul.hi.u64 	%rd9032, %rd1977, %rd9031;
	mad.lo.s64 	%rd9033, %rd1977, 977, %rd9029;
	setp.lt.u64 	%p4987, %rd9033, %rd9029;
	selp.u64 	%rd9034, 1, 0, %p4987;
	add.s64 	%rd10404, %rd9033, %rd10404;
	setp.lt.u64 	%p4988, %rd10404, %rd9033;
	selp.u64 	%rd9035, 1, 0, %p4988;
	add.s64 	%rd9036, %rd9035, %rd9034;
	add.s64 	%rd9037, %rd9030, %rd9032;
	setp.lt.u64 	%p4989, %rd9037, %rd9030;
	selp.u64 	%rd9038, 1, 0, %p4989;
	add.s64 	%rd9039, %rd10405, %rd9037;
	add.s64 	%rd9040, %rd9039, %rd9036;
	setp.lt.u64 	%p4990, %rd9040, %rd10405;
	not.b64 	%rd9041, %rd9037;
	setp.gt.u64 	%p4991, %rd9036, %rd9041;
	or.pred  	%p4992, %p4991, %p4990;
	selp.u64 	%rd9042, 1, 0, %p4992;
	add.s64 	%rd9043, %rd10406, %rd9038;
	add.s64 	%rd1980, %rd9043, %rd9042;
	setp.lt.u64 	%p4993, %rd1980, %rd10406;
	selp.u64 	%rd9044, 1, 0, %p4993;
	add.s64 	%rd1981, %rd10407, %rd9044;
	setp.lt.u64 	%p4994, %rd1981, %rd10407;
	selp.u64 	%rd10408, 1, 0, %p4994;
	mov.u64 	%rd10405, %rd9040;
	mov.u64 	%rd10406, %rd1980;
	mov.u64 	%rd10407, %rd1981;
$L__BB2_1041:
	mad.lo.s64 	%rd10409, %rd1969, %rd10395, %rd10404;
	setp.lt.u64 	%p4995, %rd10409, %rd10404;
	selp.u64 	%rd9045, 1, 0, %p4995;
	add.s64 	%rd9046, %rd10405, %rd1970;
	setp.lt.u64 	%p4996, %rd9046, %rd10405;
	add.s64 	%rd10410, %rd9046, %rd9045;
	setp.lt.u64 	%p4997, %rd10410, %rd9046;
	or.pred  	%p4998, %p4996, %p4997;
	selp.u64 	%rd9047, 1, 0, %p4998;
	add.s64 	%rd9048, %rd10406, %rd1971;
	setp.lt.u64 	%p4999, %rd9048, %rd10406;
	add.s64 	%rd10411, %rd9048, %rd9047;
	setp.lt.u64 	%p5000, %rd10411, %rd9048;
	or.pred  	%p5001, %p4999, %p5000;
	selp.u64 	%rd9049, 1, 0, %p5001;
	add.s64 	%rd9050, %rd10407, %rd1972;
	setp.lt.u64 	%p5002, %rd9050, %rd10407;
	add.s64 	%rd10412, %rd9050, %rd9049;
	setp.lt.u64 	%p5003, %rd10412, %rd9050;
	or.pred  	%p5004, %p5002, %p5003;
	selp.u64 	%rd9052, 1, 0, %p5004;
	add.s64 	%rd1992, %rd10408, %rd9052;
	setp.ne.s64 	%p5005, %rd1992, 0;
	setp.gt.u64 	%p5006, %rd10412, %rd1858;
	or.pred  	%p5007, %p5005, %p5006;
	@%p5007 bra 	$L__BB2_1047;
	setp.lt.u64 	%p5008, %rd10412, %rd1858;
	@%p5008 bra 	$L__BB2_1060;
	setp.gt.u64 	%p5009, %rd10411, %rd1859;
	@%p5009 bra 	$L__BB2_1047;
	setp.lt.u64 	%p5010, %rd10411, %rd1859;
	@%p5010 bra 	$L__BB2_1060;
	setp.gt.u64 	%p5011, %rd10410, %rd1860;
	@%p5011 bra 	$L__BB2_1047;
	setp.lt.u64 	%p5012, %rd10410, %rd1860;
	setp.lt.u64 	%p5013, %rd10409, %rd1861;
	or.pred  	%p5014, %p5012, %p5013;
	@%p5014 bra 	$L__BB2_1060;
$L__BB2_1047:
	sub.s64 	%rd1993, %rd10409, %rd1861;
	setp.lt.u64 	%p5015, %rd10409, %rd1861;
	selp.u64 	%rd9053, 1, 0, %p5015;
	sub.s64 	%rd9054, %rd10410, %rd1860;
	setp.lt.u64 	%p5016, %rd10410, %rd1860;
	selp.s64 	%rd9055, -1, 0, %p5015;
	add.s64 	%rd10410, %rd9054, %rd9055;
	setp.lt.u64 	%p5017, %rd9054, %rd9053;
	or.pred  	%p5018, %p5016, %p5017;
	selp.u64 	%rd9056, 1, 0, %p5018;
	sub.s64 	%rd9057, %rd10411, %rd1859;
	setp.lt.u64 	%p5019, %rd10411, %rd1859;
	selp.s64 	%rd9058, -1, 0, %p5018;
	add.s64 	%rd10411, %rd9057, %rd9058;
	setp.lt.u64 	%p5020, %rd9057, %rd9056;
	or.pred  	%p5021, %p5019, %p5020;
	selp.u64 	%rd9059, 1, 0, %p5021;
	sub.s64 	%rd9060, %rd10412, %rd1858;
	setp.lt.u64 	%p5022, %rd10412, %rd1858;
	selp.s64 	%rd9061, -1, 0, %p5021;
	add.s64 	%rd10412, %rd9060, %rd9061;
	setp.lt.u64 	%p5023, %rd9060, %rd9059;
	or.pred  	%p5024, %p5022, %p5023;
	selp.s64 	%rd9062, -1, 0, %p5024;
	add.s64 	%rd1997, %rd1992, %rd9062;
	setp.ne.s64 	%p5025, %rd1997, 0;
	setp.gt.u64 	%p5026, %rd10412, %rd1858;
	or.pred  	%p5027, %p5025, %p5026;
	@%p5027 bra 	$L__BB2_1053;
	setp.lt.u64 	%p5028, %rd10412, %rd1858;
	mov.u64 	%rd10409, %rd1993;
	@%p5028 bra 	$L__BB2_1060;
	setp.gt.u64 	%p5029, %rd10411, %rd1859;
	@%p5029 bra 	$L__BB2_1053;
	setp.lt.u64 	%p5030, %rd10411, %rd1859;
	mov.u64 	%rd10409, %rd1993;
	@%p5030 bra 	$L__BB2_1060;
	setp.gt.u64 	%p5031, %rd10410, %rd1860;
	@%p5031 bra 	$L__BB2_1053;
	setp.lt.u64 	%p5032, %rd10410, %rd1860;
	setp.lt.u64 	%p5033, %rd1993, %rd1861;
	or.pred  	%p5034, %p5032, %p5033;
	mov.u64 	%rd10409, %rd1993;
	@%p5034 bra 	$L__BB2_1060;
$L__BB2_1053:
	sub.s64 	%rd1998, %rd1993, %rd1861;
	setp.lt.u64 	%p5035, %rd1993, %rd1861;
	selp.u64 	%rd9063, 1, 0, %p5035;
	sub.s64 	%rd9064, %rd10410, %rd1860;
	setp.lt.u64 	%p5036, %rd10410, %rd1860;
	selp.s64 	%rd9065, -1, 0, %p5035;
	add.s64 	%rd10410, %rd9064, %rd9065;
	setp.lt.u64 	%p5037, %rd9064, %rd9063;
	or.pred  	%p5038, %p5036, %p5037;
	selp.u64 	%rd9066, 1, 0, %p5038;
	sub.s64 	%rd9067, %rd10411, %rd1859;
	setp.lt.u64 	%p5039, %rd10411, %rd1859;
	selp.s64 	%rd9068, -1, 0, %p5038;
	add.s64 	%rd10411, %rd9067, %rd9068;
	setp.lt.u64 	%p5040, %rd9067, %rd9066;
	or.pred  	%p5041, %p5039, %p5040;
	selp.u64 	%rd9069, 1, 0, %p5041;
	sub.s64 	%rd9070, %rd10412, %rd1858;
	setp.lt.u64 	%p5042, %rd10412, %rd1858;
	selp.s64 	%rd9071, -1, 0, %p5041;
	add.s64 	%rd10412, %rd9070, %rd9071;
	setp.lt.u64 	%p5043, %rd9070, %rd9069;
	or.pred  	%p5044, %p5042, %p5043;
	selp.u64 	%rd9072, 1, 0, %p5044;
	setp.ne.s64 	%p5045, %rd1997, %rd9072;
	setp.gt.u64 	%p5046, %rd10412, %rd1858;
	or.pred  	%p5047, %p5045, %p5046;
	@%p5047 bra 	$L__BB2_1059;
	setp.lt.u64 	%p5048, %rd10412, %rd1858;
	mov.u64 	%rd10409, %rd1998;
	@%p5048 bra 	$L__BB2_1060;
	setp.gt.u64 	%p5049, %rd10411, %rd1859;
	@%p5049 bra 	$L__BB2_1059;
	setp.lt.u64 	%p5050, %rd10411, %rd1859;
	mov.u64 	%rd10409, %rd1998;
	@%p5050 bra 	$L__BB2_1060;
	setp.gt.u64 	%p5051, %rd10410, %rd1860;
	@%p5051 bra 	$L__BB2_1059;
	setp.lt.u64 	%p5052, %rd10410, %rd1860;
	setp.lt.u64 	%p5053, %rd1998, %rd1861;
	or.pred  	%p5054, %p5052, %p5053;
	mov.u64 	%rd10409, %rd1998;
	@%p5054 bra 	$L__BB2_1060;
$L__BB2_1059:
	sub.s64 	%rd10409, %rd1998, %rd1861;
	setp.lt.u64 	%p5055, %rd1998, %rd1861;
	selp.u64 	%rd9073, 1, 0, %p5055;
	sub.s64 	%rd9074, %rd10410, %rd1860;
	setp.lt.u64 	%p5056, %rd10410, %rd1860;
	selp.s64 	%rd9075, -1, 0, %p5055;
	add.s64 	%rd10410, %rd9074, %rd9075;
	setp.lt.u64 	%p5057, %rd9074, %rd9073;
	or.pred  	%p5058, %p5056, %p5057;
	selp.u64 	%rd9076, 1, 0, %p5058;
	sub.s64 	%rd9077, %rd10411, %rd1859;
	setp.lt.u64 	%p5059, %rd10411, %rd1859;
	selp.s64 	%rd9078, -1, 0, %p5058;
	add.s64 	%rd10411, %rd9077, %rd9078;
	setp.lt.u64 	%p5060, %rd9077, %rd9076;
	or.pred  	%p5061, %p5059, %p5060;
	selp.s64 	%rd9079, -1, 0, %p5061;
	sub.s64 	%rd9080, %rd10412, %rd1858;
	add.s64 	%rd10412, %rd9080, %rd9079;
$L__BB2_1060:
	mul.lo.s64 	%rd9082, %rd10410, %rd10409;
	mul.hi.u64 	%rd9083, %rd10409, %rd10410;
	mul.lo.s64 	%rd9084, %rd10411, %rd10409;
	mul.hi.u64 	%rd9085, %rd10409, %rd10411;
	add.s64 	%rd9086, %rd9084, %rd9083;
	setp.lt.u64 	%p5062, %rd9086, %rd9084;
	selp.u64 	%rd9087, 1, 0, %p5062;
	add.s64 	%rd9088, %rd9085, %rd9087;
	mul.lo.s64 	%rd9089, %rd10412, %rd10409;
	mul.hi.u64 	%rd9090, %rd10409, %rd10412;
	add.s64 	%rd9091, %rd9089, %rd9088;
	setp.lt.u64 	%p5063, %rd9091, %rd9089;
	selp.u64 	%rd9092, 1, 0, %p5063;
	add.s64 	%rd9093, %rd9090, %rd9092;
	mul.hi.u64 	%rd9094, %rd10410, %rd10411;
	mad.lo.s64 	%rd9095, %rd10411, %rd10410, %rd9091;
	setp.lt.u64 	%p5064, %rd9095, %rd9091;
	selp.u64 	%rd9096, 1, 0, %p5064;
	add.s64 	%rd9097, %rd9094, %rd9096;
	mul.hi.u64 	%rd9098, %rd10410, %rd10412;
	mad.lo.s64 	%rd9099, %rd10412, %rd10410, %rd9093;
	setp.lt.u64 	%p5065, %rd9099, %rd9093;
	selp.u64 	%rd9100, 1, 0, %p5065;
	add.s64 	%rd9101, %rd9099, %rd9097;
	setp.lt.u64 	%p5066, %rd9101, %rd9099;
	selp.u64 	%rd9102, 1, 0, %p5066;
	add.s64 	%rd9103, %rd9098, %rd9100;
	add.s64 	%rd9104, %rd9103, %rd9102;
	mul.hi.u64 	%rd9105, %rd10411, %rd10412;
	mad.lo.s64 	%rd9106, %rd10412, %rd10411, %rd9104;
	setp.lt.u64 	%p5067, %rd9106, %rd9104;
	selp.u64 	%rd9107, 1, 0, %p5067;
	add.s64 	%rd9108, %rd9105, %rd9107;
	shl.b64 	%rd9109, %rd9082, 1;
	mov.b64 	{%r576, %r577}, %rd9082;
	mov.b64 	{%r578, %r579}, %rd9086;
	shf.l.wrap.b32 	%r580, %r577, %r578, 1;
	shf.l.wrap.b32 	%r581, %r578, %r579, 1;
	mov.b64 	%rd9110, {%r580, %r581};
	mov.b64 	{%r582, %r583}, %rd9095;
	shf.l.wrap.b32 	%r584, %r579, %r582, 1;
	shf.l.wrap.b32 	%r585, %r582, %r583, 1;
	mov.b64 	%rd9111, {%r584, %r585};
	mov.b64 	{%r586, %r587}, %rd9101;
	shf.l.wrap.b32 	%r588, %r583, %r586, 1;
	shf.l.wrap.b32 	%r589, %r586, %r587, 1;
	mov.b64 	%rd9112, {%r588, %r589};
	mov.b64 	{%r590, %r591}, %rd9106;
	shf.l.wrap.b32 	%r592, %r587, %r590, 1;
	shf.l.wrap.b32 	%r593, %r590, %r591, 1;
	mov.b64 	%rd9113, {%r592, %r593};
	shr.u64 	%rd9114, %rd9108, 63;
	mov.b64 	{%r594, %r595}, %rd9108;
	shf.l.wrap.b32 	%r596, %r591, %r594, 1;
	shf.l.wrap.b32 	%r597, %r594, %r595, 1;
	mov.b64 	%rd9115, {%r596, %r597};
	mul.hi.u64 	%rd9116, %rd10409, %rd10409;
	mul.hi.u64 	%rd9117, %rd10410, %rd10410;
	mul.hi.u64 	%rd9118, %rd10411, %rd10411;
	mul.hi.u64 	%rd9119, %rd10412, %rd10412;
	add.s64 	%rd2010, %rd9109, %rd9116;
	setp.lt.u64 	%p5068, %rd2010, %rd9109;
	selp.u64 	%rd9120, 1, 0, %p5068;
	mad.lo.s64 	%rd9121, %rd10410, %rd10410, %rd9110;
	setp.lt.u64 	%p5069, %rd9121, %rd9110;
	add.s64 	%rd2011, %rd9121, %rd9120;
	setp.lt.u64 	%p5070, %rd2011, %rd9121;
	or.pred  	%p5071, %p5069, %p5070;
	selp.u64 	%rd9122, 1, 0, %p5071;
	add.s64 	%rd9123, %rd9111, %rd9117;
	setp.lt.u64 	%p5072, %rd9123, %rd9111;
	add.s64 	%rd2012, %rd9123, %rd9122;
	setp.lt.u64 	%p5073, %rd2012, %rd9123;
	or.pred  	%p5074, %p5072, %p5073;
	selp.u64 	%rd9124, 1, 0, %p5074;
	mad.lo.s64 	%rd9125, %rd10411, %rd10411, %rd9112;
	setp.lt.u64 	%p5075, %rd9125, %rd9112;
	add.s64 	%rd9126, %rd9125, %rd9124;
	setp.lt.u64 	%p5076, %rd9126, %rd9125;
	or.pred  	%p5077, %p5075, %p5076;
	selp.u64 	%rd9127, 1, 0, %p5077;
	add.s64 	%rd9128, %rd9113, %rd9118;
	setp.lt.u64 	%p5078, %rd9128, %rd9113;
	add.s64 	%rd9129, %rd9128, %rd9127;
	setp.lt.u64 	%p5079, %rd9129, %rd9128;
	or.pred  	%p5080, %p5078, %p5079;
	selp.u64 	%rd9130, 1, 0, %p5080;
	mad.lo.s64 	%rd9131, %rd10412, %rd10412, %rd9115;
	setp.lt.u64 	%p5081, %rd9131, %rd9115;
	add.s64 	%rd9132, %rd9131, %rd9130;
	setp.lt.u64 	%p5082, %rd9132, %rd9131;
	or.pred  	%p5083, %p5081, %p5082;
	selp.u64 	%rd9133, 1, 0, %p5083;
	add.s64 	%rd9134, %rd9114, %rd9119;
	add.s64 	%rd9135, %rd9134, %rd9133;
	shl.b64 	%rd9136, %rd9126, 32;
	mov.b64 	{%r598, %r599}, %rd9126;
	mov.b64 	{%r600, %r601}, %rd9129;
	mov.b64 	%rd9137, {%r599, %r600};
	mov.b64 	{%r602, %r603}, %rd9132;
	mov.b64 	%rd9138, {%r601, %r602};
	mov.b64 	{%r604, %r605}, %rd9135;
	mov.b64 	%rd9139, {%r603, %r604};
	shr.u64 	%rd9140, %rd9135, 32;
	mul.lo.s64 	%rd9141, %rd9126, 977;
	mov.b64 	%rd9142, 977;
	mul.hi.u64 	%rd9143, %rd9126, %rd9142;
	mul.lo.s64 	%rd9144, %rd9129, 977;
	mul.hi.u64 	%rd9145, %rd9129, %rd9142;
	add.s64 	%rd9146, %rd9144, %rd9143;
	setp.lt.u64 	%p5084, %rd9146, %rd9144;
	selp.u64 	%rd9147, 1, 0, %p5084;
	add.s64 	%rd9148, %rd9145, %rd9147;
	mul.lo.s64 	%rd9149, %rd9132, 977;
	mul.hi.u64 	%rd9150, %rd9132, %rd9142;
	add.s64 	%rd9151, %rd9149, %rd9148;
	setp.lt.u64 	%p5085, %rd9151, %rd9149;
	selp.u64 	%rd9152, 1, 0, %p5085;
	add.s64 	%rd9153, %rd9150, %rd9152;
	mul.lo.s64 	%rd9154, %rd9135, 977;
	mul.hi.u64 	%rd9155, %rd9135, %rd9142;
	add.s64 	%rd9156, %rd9154, %rd9153;
	setp.lt.u64 	%p5086, %rd9156, %rd9154;
	selp.u64 	%rd9157, 1, 0, %p5086;
	add.s64 	%rd9158, %rd9155, %rd9157;
	add.s64 	%rd10413, %rd9141, %rd9136;
	setp.lt.u64 	%p5087, %rd10413, %rd9141;
	selp.u64 	%rd9159, 1, 0, %p5087;
	add.s64 	%rd9160, %rd9146, %rd9137;
	setp.lt.u64 	%p5088, %rd9160, %rd9146;
	add.s64 	%rd10414, %rd9160, %rd9159;
	setp.lt.u64 	%p5089, %rd10414, %rd9160;
	or.pred  	%p5090, %p5088, %p5089;
	selp.u64 	%rd9161, 1, 0, %p5090;
	add.s64 	%rd9162, %rd9151, %rd9138;
	setp.lt.u64 	%p5091, %rd9162, %rd9151;
	add.s64 	%rd10415, %rd9162, %rd9161;
	setp.lt.u64 	%p5092, %rd10415, %rd9162;
	or.pred  	%p5093, %p5091, %p5092;
	selp.u64 	%rd9163, 1, 0, %p5093;
	add.s64 	%rd9164, %rd9156, %rd9139;
	setp.lt.u64 	%p5094, %rd9164, %rd9156;
	add.s64 	%rd10416, %rd9164, %rd9163;
	setp.lt.u64 	%p5095, %rd10416, %rd9164;
	or.pred  	%p5096, %p5094, %p5095;
	selp.u64 	%rd9165, 1, 0, %p5096;
	add.s64 	%rd9166, %rd9158, %rd9140;
	add.s64 	%rd2017, %rd9166, %rd9165;
	setp.eq.s64 	%p5097, %rd2017, 0;
	mov.b64 	%rd10417, 0;
	@%p5097 bra 	$L__BB2_1062;
	shl.b64 	%rd9167, %rd2017, 32;
	shr.u64 	%rd9168, %rd2017, 32;
	mov.b64 	%rd9169, 977;
	mul.hi.u64 	%rd9170, %rd2017, %rd9169;
	mad.lo.s64 	%rd9171, %rd2017, 977, %rd9167;
	setp.lt.u64 	%p5098, %rd9171, %rd9167;
	selp.u64 	%rd9172, 1, 0, %p5098;
	add.s64 	%rd10413, %rd9171, %rd10413;
	setp.lt.u64 	%p5099, %rd10413, %rd9171;
	selp.u64 	%rd9173, 1, 0, %p5099;
	add.s64 	%rd9174, %rd9173, %rd9172;
	add.s64 	%rd9175, %rd9168, %rd9170;
	setp.lt.u64 	%p5100, %rd9175, %rd9168;
	selp.u64 	%rd9176, 1, 0, %p5100;
	add.s64 	%rd9177, %rd10414, %rd9175;
	add.s64 	%rd9178, %rd9177, %rd9174;
	setp.lt.u64 	%p5101, %rd9178, %rd10414;
	not.b64 	%rd9179, %rd9175;
	setp.gt.u64 	%p5102, %rd9174, %rd9179;
	or.pred  	%p5103, %p5102, %p5101;
	selp.u64 	%rd9180, 1, 0, %p5103;
	add.s64 	%rd9181, %rd10415, %rd9176;
	add.s64 	%rd2020, %rd9181, %rd9180;
	setp.lt.u64 	%p5104, %rd2020, %rd10415;
	selp.u64 	%rd9182, 1, 0, %p5104;
	add.s64 	%rd2021, %rd10416, %rd9182;
	setp.lt.u64 	%p5105, %rd2021, %rd10416;
	selp.u64 	%rd10417, 1, 0, %p5105;
	mov.u64 	%rd10414, %rd9178;
	mov.u64 	%rd10415, %rd2020;
	mov.u64 	%rd10416, %rd2021;
$L__BB2_1062:
	mad.lo.s64 	%rd10418, %rd10409, %rd10409, %rd10413;
	setp.lt.u64 	%p5106, %rd10418, %rd10413;
	selp.u64 	%rd9183, 1, 0, %p5106;
	add.s64 	%rd9184, %rd10414, %rd2010;
	setp.lt.u64 	%p5107, %rd9184, %rd10414;
	add.s64 	%rd10419, %rd9184, %rd9183;
	setp.lt.u64 	%p5108, %rd10419, %rd9184;
	or.pred  	%p5109, %p5107, %p5108;
	selp.u64 	%rd9185, 1, 0, %p5109;
	add.s64 	%rd9186, %rd10415, %rd2011;
	setp.lt.u64 	%p5110, %rd9186, %rd10415;
	add.s64 	%rd10420, %rd9186, %rd9185;
	setp.lt.u64 	%p5111, %rd10420, %rd9186;
	or.pred  	%p5112, %p5110, %p5111;
	selp.u64 	%rd9187, 1, 0, %p5112;
	add.s64 	%rd9188, %rd10416, %rd2012;
	setp.lt.u64 	%p5113, %rd9188, %rd10416;
	add.s64 	%rd10421, %rd9188, %rd9187;
	setp.lt.u64 	%p5114, %rd10421, %rd9188;
	or.pred  	%p5115, %p5113, %p5114;
	selp.u64 	%rd9190, 1, 0, %p5115;
	add.s64 	%rd2032, %rd10417, %rd9190;
	setp.ne.s64 	%p5116, %rd2032, 0;
	setp.gt.u64 	%p5117, %rd10421, %rd1858;
	or.pred  	%p5118, %p5116, %p5117;
	@%p5118 bra 	$L__BB2_1068;
	setp.lt.u64 	%p5119, %rd10421, %rd1858;
	@%p5119 bra 	$L__BB2_1081;
	setp.gt.u64 	%p5120, %rd10420, %rd1859;
	@%p5120 bra 	$L__BB2_1068;
	setp.lt.u64 	%p5121, %rd10420, %rd1859;
	@%p5121 bra 	$L__BB2_1081;
	setp.gt.u64 	%p5122, %rd10419, %rd1860;
	@%p5122 bra 	$L__BB2_1068;
	setp.lt.u64 	%p5123, %rd10419, %rd1860;
	setp.lt.u64 	%p5124, %rd10418, %rd1861;
	or.pred  	%p5125, %p5123, %p5124;
	@%p5125 bra 	$L__BB2_1081;
$L__BB2_1068:
	sub.s64 	%rd2033, %rd10418, %rd1861;
	setp.lt.u64 	%p5126, %rd10418, %rd1861;
	selp.u64 	%rd9191, 1, 0, %p5126;
	sub.s64 	%rd9192, %rd10419, %rd1860;
	setp.lt.u64 	%p5127, %rd10419, %rd1860;
	selp.s64 	%rd9193, -1, 0, %p5126;
	add.s64 	%rd10419, %rd9192, %rd9193;
	setp.lt.u64 	%p5128, %rd9192, %rd9191;
	or.pred  	%p5129, %p5127, %p5128;
	selp.u64 	%rd9194, 1, 0, %p5129;
	sub.s64 	%rd9195, %rd10420, %rd1859;
	setp.lt.u64 	%p5130, %rd10420, %rd1859;
	selp.s64 	%rd9196, -1, 0, %p5129;
	add.s64 	%rd10420, %rd9195, %rd9196;
	setp.lt.u64 	%p5131, %rd9195, %rd9194;
	or.pred  	%p5132, %p5130, %p5131;
	selp.u64 	%rd9197, 1, 0, %p5132;
	sub.s64 	%rd9198, %rd10421, %rd1858;
	setp.lt.u64 	%p5133, %rd10421, %rd1858;
	selp.s64 	%rd9199, -1, 0, %p5132;
	add.s64 	%rd10421, %rd9198, %rd9199;
	setp.lt.u64 	%p5134, %rd9198, %rd9197;
	or.pred  	%p5135, %p5133, %p5134;
	selp.s64 	%rd9200, -1, 0, %p5135;
	add.s64 	%rd2037, %rd2032, %rd9200;
	setp.ne.s64 	%p5136, %rd2037, 0;
	setp.gt.u64 	%p5137, %rd10421, %rd1858;
	or.pred  	%p5138, %p5136, %p5137;
	@%p5138 bra 	$L__BB2_1074;
	setp.lt.u64 	%p5139, %rd10421, %rd1858;
	mov.u64 	%rd10418, %rd2033;
	@%p5139 bra 	$L__BB2_1081;
	setp.gt.u64 	%p5140, %rd10420, %rd1859;
	@%p5140 bra 	$L__BB2_1074;
	setp.lt.u64 	%p5141, %rd10420, %rd1859;
	mov.u64 	%rd10418, %rd2033;
	@%p5141 bra 	$L__BB2_1081;
	setp.gt.u64 	%p5142, %rd10419, %rd1860;
	@%p5142 bra 	$L__BB2_1074;
	setp.lt.u64 	%p5143, %rd10419, %rd1860;
	setp.lt.u64 	%p5144, %rd2033, %rd1861;
	or.pred  	%p5145, %p5143, %p5144;
	mov.u64 	%rd10418, %rd2033;
	@%p5145 bra 	$L__BB2_1081;
$L__BB2_1074:
	sub.s64 	%rd2038, %rd2033, %rd1861;
	setp.lt.u64 	%p5146, %rd2033, %rd1861;
	selp.u64 	%rd9201, 1, 0, %p5146;
	sub.s64 	%rd9202, %rd10419, %rd1860;
	setp.lt.u64 	%p5147, %rd10419, %rd1860;
	selp.s64 	%rd9203, -1, 0, %p5146;
	add.s64 	%rd10419, %rd9202, %rd9203;
	setp.lt.u64 	%p5148, %rd9202, %rd9201;
	or.pred  	%p5149, %p5147, %p5148;
	selp.u64 	%rd9204, 1, 0, %p5149;
	sub.s64 	%rd9205, %rd10420, %rd1859;
	setp.lt.u64 	%p5150, %rd10420, %rd1859;
	selp.s64 	%rd9206, -1, 0, %p5149;
	add.s64 	%rd10420, %rd9205, %rd9206;
	setp.lt.u64 	%p5151, %rd9205, %rd9204;
	or.pred  	%p5152, %p5150, %p5151;
	selp.u64 	%rd9207, 1, 0, %p5152;
	sub.s64 	%rd9208, %rd10421, %rd1858;
	setp.lt.u64 	%p5153, %rd10421, %rd1858;
	selp.s64 	%rd9209, -1, 0, %p5152;
	add.s64 	%rd10421, %rd9208, %rd9209;
	setp.lt.u64 	%p5154, %rd9208, %rd9207;
	or.pred  	%p5155, %p5153, %p5154;
	selp.u64 	%rd9210, 1, 0, %p5155;
	setp.ne.s64 	%p5156, %rd2037, %rd9210;
	setp.gt.u64 	%p5157, %rd10421, %rd1858;
	or.pred  	%p5158, %p5156, %p5157;
	@%p5158 bra 	$L__BB2_1080;
	setp.lt.u64 	%p5159, %rd10421, %rd1858;
	mov.u64 	%rd10418, %rd2038;
	@%p5159 bra 	$L__BB2_1081;
	setp.gt.u64 	%p5160, %rd10420, %rd1859;
	@%p5160 bra 	$L__BB2_1080;
	setp.lt.u64 	%p5161, %rd10420, %rd1859;
	mov.u64 	%rd10418, %rd2038;
	@%p5161 bra 	$L__BB2_1081;
	setp.gt.u64 	%p5162, %rd10419, %rd1860;
	@%p5162 bra 	$L__BB2_1080;
	setp.lt.u64 	%p5163, %rd10419, %rd1860;
	setp.lt.u64 	%p5164, %rd2038, %rd1861;
	or.pred  	%p5165, %p5163, %p5164;
	mov.u64 	%rd10418, %rd2038;
	@%p5165 bra 	$L__BB2_1081;
$L__BB2_1080:
	sub.s64 	%rd10418, %rd2038, %rd1861;
	setp.lt.u64 	%p5166, %rd2038, %rd1861;
	selp.u64 	%rd9211, 1, 0, %p5166;
	sub.s64 	%rd9212, %rd10419, %rd1860;
	setp.lt.u64 	%p5167, %rd10419, %rd1860;
	selp.s64 	%rd9213, -1, 0, %p5166;
	add.s64 	%rd10419, %rd9212, %rd9213;
	setp.lt.u64 	%p5168, %rd9212, %rd9211;
	or.pred  	%p5169, %p5167, %p5168;
	selp.u64 	%rd9214, 1, 0, %p5169;
	sub.s64 	%rd9215, %rd10420, %rd1859;
	setp.lt.u64 	%p5170, %rd10420, %rd1859;
	selp.s64 	%rd9216, -1, 0, %p5169;
	add.s64 	%rd10420, %rd9215, %rd9216;
	setp.lt.u64 	%p5171, %rd9215, %rd9214;
	or.pred  	%p5172, %p5170, %p5171;
	selp.s64 	%rd9217, -1, 0, %p5172;
	sub.s64 	%rd9218, %rd10421, %rd1858;
	add.s64 	%rd10421, %rd9218, %rd9217;
$L__BB2_1081:
	add.s64 	%rd9220, %rd1961, %rd1968;
	ld.local.v2.u64 	{%rd9221, %rd9222}, [%rd9220+-16];
	mul.lo.s64 	%rd2050, %rd10418, %rd9221;
	mul.hi.u64 	%rd9223, %rd9221, %rd10418;
	mul.lo.s64 	%rd9224, %rd10419, %rd9221;
	mul.hi.u64 	%rd9225, %rd9221, %rd10419;
	add.s64 	%rd9226, %rd9224, %rd9223;
	setp.lt.u64 	%p5173, %rd9226, %rd9224;
	selp.u64 	%rd9227, 1, 0, %p5173;
	add.s64 	%rd9228, %rd9225, %rd9227;
	mul.lo.s64 	%rd9229, %rd10420, %rd9221;
	mul.hi.u64 	%rd9230, %rd9221, %rd10420;
	add.s64 	%rd9231, %rd9229, %rd9228;
	setp.lt.u64 	%p5174, %rd9231, %rd9229;
	selp.u64 	%rd9232, 1, 0, %p5174;
	add.s64 	%rd9233, %rd9230, %rd9232;
	mul.lo.s64 	%rd9234, %rd10421, %rd9221;
	mul.hi.u64 	%rd9235, %rd9221, %rd10421;
	add.s64 	%rd9236, %rd9234, %rd9233;
	setp.lt.u64 	%p5175, %rd9236, %rd9234;
	selp.u64 	%rd9237, 1, 0, %p5175;
	add.s64 	%rd9238, %rd9235, %rd9237;
	mul.hi.u64 	%rd9239, %rd9222, %rd10418;
	mad.lo.s64 	%rd2051, %rd10418, %rd9222, %rd9226;
	setp.lt.u64 	%p5176, %rd2051, %rd9226;
	selp.u64 	%rd9240, 1, 0, %p5176;
	add.s64 	%rd9241, %rd9239, %rd9240;
	mul.hi.u64 	%rd9242, %rd9222, %rd10419;
	mad.lo.s64 	%rd9243, %rd10419, %rd9222, %rd9231;
	setp.lt.u64 	%p5177, %rd9243, %rd9231;
	selp.u64 	%rd9244, 1, 0, %p5177;
	add.s64 	%rd9245, %rd9243, %rd9241;
	setp.lt.u64 	%p5178, %rd9245, %rd9243;
	selp.u64 	%rd9246, 1, 0, %p5178;
	add.s64 	%rd9247, %rd9242, %rd9244;
	add.s64 	%rd9248, %rd9247, %rd9246;
	mul.hi.u64 	%rd9249, %rd9222, %rd10420;
	mad.lo.s64 	%rd9250, %rd10420, %rd9222, %rd9236;
	setp.lt.u64 	%p5179, %rd9250, %rd9236;
	selp.u64 	%rd9251, 1, 0, %p5179;
	add.s64 	%rd9252, %rd9250, %rd9248;
	setp.lt.u64 	%p5180, %rd9252, %rd9250;
	selp.u64 	%rd9253, 1, 0, %p5180;
	add.s64 	%rd9254, %rd9249, %rd9251;
	add.s64 	%rd9255, %rd9254, %rd9253;
	mul.hi.u64 	%rd9256, %rd9222, %rd10421;
	mad.lo.s64 	%rd9257, %rd10421, %rd9222, %rd9238;
	setp.lt.u64 	%p5181, %rd9257, %rd9238;
	selp.u64 	%rd9258, 1, 0, %p5181;
	add.s64 	%rd9259, %rd9257, %rd9255;
	setp.lt.u64 	%p5182, %rd9259, %rd9257;
	selp.u64 	%rd9260, 1, 0, %p5182;
	add.s64 	%rd9261, %rd9256, %rd9258;
	add.s64 	%rd9262, %rd9261, %rd9260;
	ld.local.v2.u64 	{%rd9263, %rd9264}, [%rd9220];
	mul.hi.u64 	%rd9265, %rd9263, %rd10418;
	mad.lo.s64 	%rd2052, %rd10418, %rd9263, %rd9245;
	setp.lt.u64 	%p5183, %rd2052, %rd9245;
	selp.u64 	%rd9266, 1, 0, %p5183;
	add.s64 	%rd9267, %rd9265, %rd9266;
	mul.hi.u64 	%rd9268, %rd9263, %rd10419;
	mad.lo.s64 	%rd9269, %rd10419, %rd9263, %rd9252;
	setp.lt.u64 	%p5184, %rd9269, %rd9252;
	selp.u64 	%rd9270, 1, 0, %p5184;
	add.s64 	%rd9271, %rd9269, %rd9267;
	setp.lt.u64 	%p5185, %rd9271, %rd9269;
	selp.u64 	%rd9272, 1, 0, %p5185;
	add.s64 	%rd9273, %rd9268, %rd9270;
	add.s64 	%rd9274, %rd9273, %rd9272;
	mul.hi.u64 	%rd9275, %rd9263, %rd10420;
	mad.lo.s64 	%rd9276, %rd10420, %rd9263, %rd9259;
	setp.lt.u64 	%p5186, %rd9276, %rd9259;
	selp.u64 	%rd9277, 1, 0, %p5186;
	add.s64 	%rd9278, %rd9276, %rd9274;
	setp.lt.u64 	%p5187, %rd9278, %rd9276;
	selp.u64 	%rd9279, 1, 0, %p5187;
	add.s64 	%rd9280, %rd9275, %rd9277;
	add.s64 	%rd9281, %rd9280, %rd9279;
	mul.hi.u64 	%rd9282, %rd9263, %rd10421;
	mad.lo.s64 	%rd9283, %rd10421, %rd9263, %rd9262;
	setp.lt.u64 	%p5188, %rd9283, %rd9262;
	selp.u64 	%rd9284, 1, 0, %p5188;
	add.s64 	%rd9285, %rd9283, %rd9281;
	setp.lt.u64 	%p5189, %rd9285, %rd9283;
	selp.u64 	%rd9286, 1, 0, %p5189;
	add.s64 	%rd9287, %rd9282, %rd9284;
	add.s64 	%rd9288, %rd9287, %rd9286;
	mul.hi.u64 	%rd9289, %rd9264, %rd10418;
	mad.lo.s64 	%rd2053, %rd10418, %rd9264, %rd9271;
	setp.lt.u64 	%p5190, %rd2053, %rd9271;
	selp.u64 	%rd9290, 1, 0, %p5190;
	add.s64 	%rd9291, %rd9289, %rd9290;
	mul.hi.u64 	%rd9292, %rd9264, %rd10419;
	mad.lo.s64 	%rd9293, %rd10419, %rd9264, %rd9278;
	setp.lt.u64 	%p5191, %rd9293, %rd9278;
	selp.u64 	%rd9294, 1, 0, %p5191;
	add.s64 	%rd9295, %rd9293, %rd9291;
	setp.lt.u64 	%p5192, %rd9295, %rd9293;
	selp.u64 	%rd9296, 1, 0, %p5192;
	add.s64 	%rd9297, %rd9292, %rd9294;
	add.s64 	%rd9298, %rd9297, %rd9296;
	mul.hi.u64 	%rd9299, %rd9264, %rd10420;
	mad.lo.s64 	%rd9300, %rd10420, %rd9264, %rd9285;
	setp.lt.u64 	%p5193, %rd9300, %rd9285;
	selp.u64 	%rd9301, 1, 0, %p5193;
	add.s64 	%rd9302, %rd9300, %rd9298;
	setp.lt.u64 	%p5194, %rd9302, %rd9300;
	selp.u64 	%rd9303, 1, 0, %p5194;
	add.s64 	%rd9304, %rd9299, %rd9301;
	add.s64 	%rd9305, %rd9304, %rd9303;
	mul.hi.u64 	%rd9306, %rd9264, %rd10421;
	mad.lo.s64 	%rd9307, %rd10421, %rd9264, %rd9288;
	setp.lt.u64 	%p5195, %rd9307, %rd9288;
	selp.u64 	%rd9308, 1, 0, %p5195;
	add.s64 	%rd9309, %rd9307, %rd9305;
	setp.lt.u64 	%p5196, %rd9309, %rd9307;
	selp.u64 	%rd9310, 1, 0, %p5196;
	add.s64 	%rd9311, %rd9306, %rd9308;
	add.s64 	%rd9312, %rd9311, %rd9310;
	shl.b64 	%rd9313, %rd9295, 32;
	mov.b64 	{%r606, %r607}, %rd9295;
	mov.b64 	{%r608, %r609}, %rd9302;
	mov.b64 	%rd9314, {%r607, %r608};
	mov.b64 	{%r610, %r611}, %rd9309;
	mov.b64 	%rd9315, {%r609, %r610};
	mov.b64 	{%r612, %r613}, %rd9312;
	mov.b64 	%rd9316, {%r611, %r612};
	shr.u64 	%rd9317, %rd9312, 32;
	mul.lo.s64 	%rd9318, %rd9295, 977;
	mov.b64 	%rd9319, 977;
	mul.hi.u64 	%rd9320, %rd9295, %rd9319;
	mul.lo.s64 	%rd9321, %rd9302, 977;
	mul.hi.u64 	%rd9322, %rd9302, %rd9319;
	add.s64 	%rd9323, %rd9321, %rd9320;
	setp.lt.u64 	%p5197, %rd9323, %rd9321;
	selp.u64 	%rd9324, 1, 0, %p5197;
	add.s64 	%rd9325, %rd9322, %rd9324;
	mul.lo.s64 	%rd9326, %rd9309, 977;
	mul.hi.u64 	%rd9327, %rd9309, %rd9319;
	add.s64 	%rd9328, %rd9326, %rd9325;
	setp.lt.u64 	%p5198, %rd9328, %rd9326;
	selp.u64 	%rd9329, 1, 0, %p5198;
	add.s64 	%rd9330, %rd9327, %rd9329;
	mul.lo.s64 	%rd9331, %rd9312, 977;
	mul.hi.u64 	%rd9332, %rd9312, %rd9319;
	add.s64 	%rd9333, %rd9331, %rd9330;
	setp.lt.u64 	%p5199, %rd9333, %rd9331;
	selp.u64 	%rd9334, 1, 0, %p5199;
	add.s64 	%rd9335, %rd9332, %rd9334;
	add.s64 	%rd10422, %rd9318, %rd9313;
	setp.lt.u64 	%p5200, %rd10422, %rd9318;
	selp.u64 	%rd9336, 1, 0, %p5200;
	add.s64 	%rd9337, %rd9323, %rd9314;
	setp.lt.u64 	%p5201, %rd9337, %rd9323;
	add.s64 	%rd10423, %rd9337, %rd9336;
	setp.lt.u64 	%p5202, %rd10423, %rd9337;
	or.pred  	%p5203, %p5201, %p5202;
	selp.u64 	%rd9338, 1, 0, %p5203;
	add.s64 	%rd9339, %rd9328, %rd9315;
	setp.lt.u64 	%p5204, %rd9339, %rd9328;
	add.s64 	%rd10424, %rd9339, %rd9338;
	setp.lt.u64 	%p5205, %rd10424, %rd9339;
	or.pred  	%p5206, %p5204, %p5205;
	selp.u64 	%rd9340, 1, 0, %p5206;
	add.s64 	%rd9341, %rd9333, %rd9316;
	setp.lt.u64 	%p5207, %rd9341, %rd9333;
	add.s64 	%rd10425, %rd9341, %rd9340;
	setp.lt.u64 	%p5208, %rd10425, %rd9341;
	or.pred  	%p5209, %p5207, %p5208;
	selp.u64 	%rd9342, 1, 0, %p5209;
	add.s64 	%rd9343, %rd9335, %rd9317;
	add.s64 	%rd2058, %rd9343, %rd9342;
	setp.eq.s64 	%p5210, %rd2058, 0;
	mov.b64 	%rd10426, 0;
	@%p5210 bra 	$L__BB2_1083;
	shl.b64 	%rd9344, %rd2058, 32;
	shr.u64 	%rd9345, %rd2058, 32;
	mov.b64 	%rd9346, 977;
	mul.hi.u64 	%rd9347, %rd2058, %rd9346;
	mad.lo.s64 	%rd9348, %rd2058, 977, %rd9344;
	setp.lt.u64 	%p5211, %rd9348, %rd9344;
	selp.u64 	%rd9349, 1, 0, %p5211;
	add.s64 	%rd10422, %rd9348, %rd10422;
	setp.lt.u64 	%p5212, %rd10422, %rd9348;
	selp.u64 	%rd9350, 1, 0, %p5212;
	add.s64 	%rd9351, %rd9350, %rd9349;
	add.s64 	%rd9352, %rd9345, %rd9347;
	setp.lt.u64 	%p5213, %rd9352, %rd9345;
	selp.u64 	%rd9353, 1, 0, %p5213;
	add.s64 	%rd9354, %rd10423, %rd9352;
	add.s64 	%rd9355, %rd9354, %rd9351;
	setp.lt.u64 	%p5214, %rd9355, %rd10423;
	not.b64 	%rd9356, %rd9352;
	setp.gt.u64 	%p5215, %rd9351, %rd9356;
	or.pred  	%p5216, %p5215, %p5214;
	selp.u64 	%rd9357, 1, 0, %p5216;
	add.s64 	%rd9358, %rd10424, %rd9353;
	add.s64 	%rd2061, %rd9358, %rd9357;
	setp.lt.u64 	%p5217, %rd2061, %rd10424;
	selp.u64 	%rd9359, 1, 0, %p5217;
	add.s64 	%rd2062, %rd10425, %rd9359;
	setp.lt.u64 	%p5218, %rd2062, %rd10425;
	selp.u64 	%rd10426, 1, 0, %p5218;
	mov.u64 	%rd10423, %rd9355;
	mov.u64 	%rd10424, %rd2061;
	mov.u64 	%rd10425, %rd2062;
$L__BB2_1083:
	add.s64 	%rd10427, %rd10422, %rd2050;
	setp.lt.u64 	%p5219, %rd10427, %rd10422;
	selp.u64 	%rd9360, 1, 0, %p5219;
	add.s64 	%rd9361, %rd10423, %rd2051;
	setp.lt.u64 	%p5220, %rd9361, %rd10423;
	add.s64 	%rd10428, %rd9361, %rd9360;
	setp.lt.u64 	%p5221, %rd10428, %rd9361;
	or.pred  	%p5222, %p5220, %p5221;
	selp.u64 	%rd9362, 1, 0, %p5222;
	add.s64 	%rd9363, %rd10424, %rd2052;
	setp.lt.u64 	%p5223, %rd9363, %rd10424;
	add.s64 	%rd10429, %rd9363, %rd9362;
	setp.lt.u64 	%p5224, %rd10429, %rd9363;
	or.pred  	%p5225, %p5223, %p5224;
	selp.u64 	%rd9364, 1, 0, %p5225;
	add.s64 	%rd9365, %rd10425, %rd2053;
	setp.lt.u64 	%p5226, %rd9365, %rd10425;
	add.s64 	%rd10430, %rd9365, %rd9364;
	setp.lt.u64 	%p5227, %rd10430, %rd9365;
	or.pred  	%p5228, %p5226, %p5227;
	selp.u64 	%rd9367, 1, 0, %p5228;
	add.s64 	%rd2073, %rd10426, %rd9367;
	setp.ne.s64 	%p5229, %rd2073, 0;
	setp.gt.u64 	%p5230, %rd10430, %rd1858;
	or.pred  	%p5231, %p5229, %p5230;
	@%p5231 bra 	$L__BB2_1089;
	setp.lt.u64 	%p5232, %rd10430, %rd1858;
	@%p5232 bra 	$L__BB2_1102;
	setp.gt.u64 	%p5233, %rd10429, %rd1859;
	@%p5233 bra 	$L__BB2_1089;
	setp.lt.u64 	%p5234, %rd10429, %rd1859;
	@%p5234 bra 	$L__BB2_1102;
	setp.gt.u64 	%p5235, %rd10428, %rd1860;
	@%p5235 bra 	$L__BB2_1089;
	setp.lt.u64 	%p5236, %rd10428, %rd1860;
	setp.lt.u64 	%p5237, %rd10427, %rd1861;
	or.pred  	%p5238, %p5236, %p5237;
	@%p5238 bra 	$L__BB2_1102;
$L__BB2_1089:
	sub.s64 	%rd2074, %rd10427, %rd1861;
	setp.lt.u64 	%p5239, %rd10427, %rd1861;
	selp.u64 	%rd9368, 1, 0, %p5239;
	sub.s64 	%rd9369, %rd10428, %rd1860;
	setp.lt.u64 	%p5240, %rd10428, %rd1860;
	selp.s64 	%rd9370, -1, 0, %p5239;
	add.s64 	%rd10428, %rd9369, %rd9370;
	setp.lt.u64 	%p5241, %rd9369, %rd9368;
	or.pred  	%p5242, %p5240, %p5241;
	selp.u64 	%rd9371, 1, 0, %p5242;
	sub.s64 	%rd9372, %rd10429, %rd1859;
	setp.lt.u64 	%p5243, %rd10429, %rd1859;
	selp.s64 	%rd9373, -1, 0, %p5242;
	add.s64 	%rd10429, %rd9372, %rd9373;
	setp.lt.u64 	%p5244, %rd9372, %rd9371;
	or.pred  	%p5245, %p5243, %p5244;
	selp.u64 	%rd9374, 1, 0, %p5245;
	sub.s64 	%rd9375, %rd10430, %rd1858;
	setp.lt.u64 	%p5246, %rd10430, %rd1858;
	selp.s64 	%rd9376, -1, 0, %p5245;
	add.s64 	%rd10430, %rd9375, %rd9376;
	setp.lt.u64 	%p5247, %rd9375, %rd9374;
	or.pred  	%p5248, %p5246, %p5247;
	selp.s64 	%rd9377, -1, 0, %p5248;
	add.s64 	%rd2078, %rd2073, %rd9377;
	setp.ne.s64 	%p5249, %rd2078, 0;
	setp.gt.u64 	%p5250, %rd10430, %rd1858;
	or.pred  	%p5251, %p5249, %p5250;
	@%p5251 bra 	$L__BB2_1095;
	setp.lt.u64 	%p5252, %rd10430, %rd1858;
	mov.u64 	%rd10427, %rd2074;
	@%p5252 bra 	$L__BB2_1102;
	setp.gt.u64 	%p5253, %rd10429, %rd1859;
	@%p5253 bra 	$L__BB2_1095;
	setp.lt.u64 	%p5254, %rd10429, %rd1859;
	mov.u64 	%rd10427, %rd2074;
	@%p5254 bra 	$L__BB2_1102;
	setp.gt.u64 	%p5255, %rd10428, %rd1860;
	@%p5255 bra 	$L__BB2_1095;
	setp.lt.u64 	%p5256, %rd10428, %rd1860;
	setp.lt.u64 	%p5257, %rd2074, %rd1861;
	or.pred  	%p5258, %p5256, %p5257;
	mov.u64 	%rd10427, %rd2074;
	@%p5258 bra 	$L__BB2_1102;
$L__BB2_1095:
	sub.s64 	%rd2079, %rd2074, %rd1861;
	setp.lt.u64 	%p5259, %rd2074, %rd1861;
	selp.u64 	%rd9378, 1, 0, %p5259;
	sub.s64 	%rd9379, %rd10428, %rd1860;
	setp.lt.u64 	%p5260, %rd10428, %rd1860;
	selp.s64 	%rd9380, -1, 0, %p5259;
	add.s64 	%rd10428, %rd9379, %rd9380;
	setp.lt.u64 	%p5261, %rd9379, %rd9378;
	or.pred  	%p5262, %p5260, %p5261;
	selp.u64 	%rd9381, 1, 0, %p5262;
	sub.s64 	%rd9382, %rd10429, %rd1859;
	setp.lt.u64 	%p5263, %rd10429, %rd1859;
	selp.s64 	%rd9383, -1, 0, %p5262;
	add.s64 	%rd10429, %rd9382, %rd9383;
	setp.lt.u64 	%p5264, %rd9382, %rd9381;
	or.pred  	%p5265, %p5263, %p5264;
	selp.u64 	%rd9384, 1, 0, %p5265;
	sub.s64 	%rd9385, %rd10430, %rd1858;
	setp.lt.u64 	%p5266, %rd10430, %rd1858;
	selp.s64 	%rd9386, -1, 0, %p5265;
	add.s64 	%rd10430, %rd9385, %rd9386;
	setp.lt.u64 	%p5267, %rd9385, %rd9384;
	or.pred  	%p5268, %p5266, %p5267;
	selp.u64 	%rd9387, 1, 0, %p5268;
	setp.ne.s64 	%p5269, %rd2078, %rd9387;
	setp.gt.u64 	%p5270, %rd10430, %rd1858;
	or.pred  	%p5271, %p5269, %p5270;
	@%p5271 bra 	$L__BB2_1101;
	setp.lt.u64 	%p5272, %rd10430, %rd1858;
	mov.u64 	%rd10427, %rd2079;
	@%p5272 bra 	$L__BB2_1102;
	setp.gt.u64 	%p5273, %rd10429, %rd1859;
	@%p5273 bra 	$L__BB2_1101;
	setp.lt.u64 	%p5274, %rd10429, %rd1859;
	mov.u64 	%rd10427, %rd2079;
	@%p5274 bra 	$L__BB2_1102;
	setp.gt.u64 	%p5275, %rd10428, %rd1860;
	@%p5275 bra 	$L__BB2_1101;
	setp.lt.u64 	%p5276, %rd10428, %rd1860;
	setp.lt.u64 	%p5277, %rd2079, %rd1861;
	or.pred  	%p5278, %p5276, %p5277;
	mov.u64 	%rd10427, %rd2079;
	@%p5278 bra 	$L__BB2_1102;
$L__BB2_1101:
	sub.s64 	%rd10427, %rd2079, %rd1861;
	setp.lt.u64 	%p5279, %rd2079, %rd1861;
	selp.u64 	%rd9388, 1, 0, %p5279;
	sub.s64 	%rd9389, %rd10428, %rd1860;
	setp.lt.u64 	%p5280, %rd10428, %rd1860;
	selp.s64 	%rd9390, -1, 0, %p5279;
	add.s64 	%rd10428, %rd9389, %rd9390;
	setp.lt.u64 	%p5281, %rd9389, %rd9388;
	or.pred  	%p5282, %p5280, %p5281;
	selp.u64 	%rd9391, 1, 0, %p5282;
	sub.s64 	%rd9392, %rd10429, %rd1859;
	setp.lt.u64 	%p5283, %rd10429, %rd1859;
	selp.s64 	%rd9393, -1, 0, %p5282;
	add.s64 	%rd10429, %rd9392, %rd9393;
	setp.lt.u64 	%p5284, %rd9392, %rd9391;
	or.pred  	%p5285, %p5283, %p5284;
	selp.s64 	%rd9394, -1, 0, %p5285;
	sub.s64 	%rd9395, %rd10430, %rd1858;
	add.s64 	%rd10430, %rd9395, %rd9394;
$L__BB2_1102:
	add.s64 	%rd9397, %rd1962, %rd1968;
	add.s32 	%r667, %r667, -4;
	mul.wide.u32 	%rd9398, %r667, 8;
	add.s64 	%rd9399, %rd1959, %rd9398;
	st.global.u64 	[%rd9399], %rd10427;
	st.global.u64 	[%rd9399+8], %rd10428;
	st.global.u64 	[%rd9399+16], %rd10429;
	st.global.u64 	[%rd9399+24], %rd10430;
	ld.local.v2.u64 	{%rd9400, %rd9401}, [%rd9397+-16];
	mul.lo.s64 	%rd2091, %rd9400, %rd10395;
	mul.hi.u64 	%rd9402, %rd10395, %rd9400;
	mul.lo.s64 	%rd9403, %rd9401, %rd10395;
	mul.hi.u64 	%rd9404, %rd10395, %rd9401;
	add.s64 	%rd9405, %rd9403, %rd9402;
	setp.lt.u64 	%p5286, %rd9405, %rd9403;
	selp.u64 	%rd9406, 1, 0, %p5286;
	add.s64 	%rd9407, %rd9404, %rd9406;
	ld.local.v2.u64 	{%rd9408, %rd9409}, [%rd9397];
	mul.lo.s64 	%rd9410, %rd9408, %rd10395;
	mul.hi.u64 	%rd9411, %rd10395, %rd9408;
	add.s64 	%rd9412, %rd9410, %rd9407;
	setp.lt.u64 	%p5287, %rd9412, %rd9410;
	selp.u64 	%rd9413, 1, 0, %p5287;
	add.s64 	%rd9414, %rd9411, %rd9413;
	mul.lo.s64 	%rd9415, %rd9409, %rd10395;
	mul.hi.u64 	%rd9416, %rd10395, %rd9409;
	add.s64 	%rd9417, %rd9415, %rd9414;
	setp.lt.u64 	%p5288, %rd9417, %rd9415;
	selp.u64 	%rd9418, 1, 0, %p5288;
	add.s64 	%rd9419, %rd9416, %rd9418;
	mul.hi.u64 	%rd9420, %rd10396, %rd9400;
	mad.lo.s64 	%rd2092, %rd9400, %rd10396, %rd9405;
	setp.lt.u64 	%p5289, %rd2092, %rd9405;
	selp.u64 	%rd9421, 1, 0, %p5289;
	add.s64 	%rd9422, %rd9420, %rd9421;
	mul.hi.u64 	%rd9423, %rd10396, %rd9401;
	mad.lo.s64 	%rd9424, %rd9401, %rd10396, %rd9412;
	setp.lt.u64 	%p5290, %rd9424, %rd9412;
	selp.u64 	%rd9425, 1, 0, %p5290;
	add.s64 	%rd9426, %rd9424, %rd9422;
	setp.lt.u64 	%p5291, %rd9426, %rd9424;
	selp.u64 	%rd9427, 1, 0, %p5291;
	add.s64 	%rd9428, %rd9423, %rd9425;
	add.s64 	%rd9429, %rd9428, %rd9427;
	mul.hi.u64 	%rd9430, %rd10396, %rd9408;
	mad.lo.s64 	%rd9431, %rd9408, %rd10396, %rd9417;
	setp.lt.u64 	%p5292, %rd9431, %rd9417;
	selp.u64 	%rd9432, 1, 0, %p5292;
	add.s64 	%rd9433, %rd9431, %rd9429;
	setp.lt.u64 	%p5293, %rd9433, %rd9431;
	selp.u64 	%rd9434, 1, 0, %p5293;
	add.s64 	%rd9435, %rd9430, %rd9432;
	add.s64 	%rd9436, %rd9435, %rd9434;
	mul.hi.u64 	%rd9437, %rd10396, %rd9409;
	mad.lo.s64 	%rd9438, %rd9409, %rd10396, %rd9419;
	setp.lt.u64 	%p5294, %rd9438, %rd9419;
	selp.u64 	%rd9439, 1, 0, %p5294;
	add.s64 	%rd9440, %rd9438, %rd9436;
	setp.lt.u64 	%p5295, %rd9440, %rd9438;
	selp.u64 	%rd9441, 1, 0, %p5295;
	add.s64 	%rd9442, %rd9437, %rd9439;
	add.s64 	%rd9443, %rd9442, %rd9441;
	mul.hi.u64 	%rd9444, %rd10397, %rd9400;
	mad.lo.s64 	%rd2093, %rd9400, %rd10397, %rd9426;
	setp.lt.u64 	%p5296, %rd2093, %rd9426;
	selp.u64 	%rd9445, 1, 0, %p5296;
	add.s64 	%rd9446, %rd9444, %rd9445;
	mul.hi.u64 	%rd9447, %rd10397, %rd9401;
	mad.lo.s64 	%rd9448, %rd9401, %rd10397, %rd9433;
	setp.lt.u64 	%p5297, %rd9448, %rd9433;
	selp.u64 	%rd9449, 1, 0, %p5297;
	add.s64 	%rd9450, %rd9448, %rd9446;
	setp.lt.u64 	%p5298, %rd9450, %rd9448;
	selp.u64 	%rd9451, 1, 0, %p5298;
	add.s64 	%rd9452, %rd9447, %rd9449;
	add.s64 	%rd9453, %rd9452, %rd9451;
	mul.hi.u64 	%rd9454, %rd10397, %rd9408;
	mad.lo.s64 	%rd9455, %rd9408, %rd10397, %rd9440;
	setp.lt.u64 	%p5299, %rd9455, %rd9440;
	selp.u64 	%rd9456, 1, 0, %p5299;
	add.s64 	%rd9457, %rd9455, %rd9453;
	setp.lt.u64 	%p5300, %rd9457, %rd9455;
	selp.u64 	%rd9458, 1, 0, %p5300;
	add.s64 	%rd9459, %rd9454, %rd9456;
	add.s64 	%rd9460, %rd9459, %rd9458;
	mul.hi.u64 	%rd9461, %rd10397, %rd9409;
	mad.lo.s64 	%rd9462, %rd9409, %rd10397, %rd9443;
	setp.lt.u64 	%p5301, %rd9462, %rd9443;
	selp.u64 	%rd9463, 1, 0, %p5301;
	add.s64 	%rd9464, %rd9462, %rd9460;
	setp.lt.u64 	%p5302, %rd9464, %rd9462;
	selp.u64 	%rd9465, 1, 0, %p5302;
	add.s64 	%rd9466, %rd9461, %rd9463;
	add.s64 	%rd9467, %rd9466, %rd9465;
	mul.hi.u64 	%rd9468, %rd10398, %rd9400;
	mad.lo.s64 	%rd2094, %rd9400, %rd10398, %rd9450;
	setp.lt.u64 	%p5303, %rd2094, %rd9450;
	selp.u64 	%rd9469, 1, 0, %p5303;
	add.s64 	%rd9470, %rd9468, %rd9469;
	mul.hi.u64 	%rd9471, %rd10398, %rd9401;
	mad.lo.s64 	%rd9472, %rd9401, %rd10398, %rd9457;
	setp.lt.u64 	%p5304, %rd9472, %rd9457;
	selp.u64 	%rd9473, 1, 0, %p5304;
	add.s64 	%rd9474, %rd9472, %rd9470;
	setp.lt.u64 	%p5305, %rd9474, %rd9472;
	selp.u64 	%rd9475, 1, 0, %p5305;
	add.s64 	%rd9476, %rd9471, %rd9473;
	add.s64 	%rd9477, %rd9476, %rd9475;
	mul.hi.u64 	%rd9478, %rd10398, %rd9408;
	mad.lo.s64 	%rd9479, %rd9408, %rd10398, %rd9464;
	setp.lt.u64 	%p5306, %rd9479, %rd9464;
	selp.u64 	%rd9480, 1, 0, %p5306;
	add.s64 	%rd9481, %rd9479, %rd9477;
	setp.lt.u64 	%p5307, %rd9481, %rd9479;
	selp.u64 	%rd9482, 1, 0, %p5307;
	add.s64 	%rd9483, %rd9478, %rd9480;
	add.s64 	%rd9484, %rd9483, %rd9482;
	mul.hi.u64 	%rd9485, %rd10398, %rd9409;
	mad.lo.s64 	%rd9486, %rd9409, %rd10398, %rd9467;
	setp.lt.u64 	%p5308, %rd9486, %rd9467;
	selp.u64 	%rd9487, 1, 0, %p5308;
	add.s64 	%rd9488, %rd9486, %rd9484;
	setp.lt.u64 	%p5309, %rd9488, %rd9486;
	selp.u64 	%rd9489, 1, 0, %p5309;
	add.s64 	%rd9490, %rd9485, %rd9487;
	add.s64 	%rd9491, %rd9490, %rd9489;
	shl.b64 	%rd9492, %rd9474, 32;
	mov.b64 	{%r614, %r615}, %rd9474;
	mov.b64 	{%r616, %r617}, %rd9481;
	mov.b64 	%rd9493, {%r615, %r616};
	mov.b64 	{%r618, %r619}, %rd9488;
	mov.b64 	%rd9494, {%r617, %r618};
	mov.b64 	{%r620, %r621}, %rd9491;
	mov.b64 	%rd9495, {%r619, %r620};
	shr.u64 	%rd9496, %rd9491, 32;
	mul.lo.s64 	%rd9497, %rd9474, 977;
	mov.b64 	%rd9498, 977;
	mul.hi.u64 	%rd9499, %rd9474, %rd9498;
	mul.lo.s64 	%rd9500, %rd9481, 977;
	mul.hi.u64 	%rd9501, %rd9481, %rd9498;
	add.s64 	%rd9502, %rd9500, %rd9499;
	setp.lt.u64 	%p5310, %rd9502, %rd9500;
	selp.u64 	%rd9503, 1, 0, %p5310;
	add.s64 	%rd9504, %rd9501, %rd9503;
	mul.lo.s64 	%rd9505, %rd9488, 977;
	mul.hi.u64 	%rd9506, %rd9488, %rd9498;
	add.s64 	%rd9507, %rd9505, %rd9504;
	setp.lt.u64 	%p5311, %rd9507, %rd9505;
	selp.u64 	%rd9508, 1, 0, %p5311;
	add.s64 	%rd9509, %rd9506, %rd9508;
	mul.lo.s64 	%rd9510, %rd9491, 977;
	mul.hi.u64 	%rd9511, %rd9491, %rd9498;
	add.s64 	%rd9512, %rd9510, %rd9509;
	setp.lt.u64 	%p5312, %rd9512, %rd9510;
	selp.u64 	%rd9513, 1, 0, %p5312;
	add.s64 	%rd9514, %rd9511, %rd9513;
	add.s64 	%rd10431, %rd9497, %rd9492;
	setp.lt.u64 	%p5313, %rd10431, %rd9497;
	selp.u64 	%rd9515, 1, 0, %p5313;
	add.s64 	%rd9516, %rd9502, %rd9493;
	setp.lt.u64 	%p5314, %rd9516, %rd9502;
	add.s64 	%rd10432, %rd9516, %rd9515;
	setp.lt.u64 	%p5315, %rd10432, %rd9516;
	or.pred  	%p5316, %p5314, %p5315;
	selp.u64 	%rd9517, 1, 0, %p5316;
	add.s64 	%rd9518, %rd9507, %rd9494;
	setp.lt.u64 	%p5317, %rd9518, %rd9507;
	add.s64 	%rd10433, %rd9518, %rd9517;
	setp.lt.u64 	%p5318, %rd10433, %rd9518;
	or.pred  	%p5319, %p5317, %p5318;
	selp.u64 	%rd9519, 1, 0, %p5319;
	add.s64 	%rd9520, %rd9512, %rd9495;
	setp.lt.u64 	%p5320, %rd9520, %rd9512;
	add.s64 	%rd10434, %rd9520, %rd9519;
	setp.lt.u64 	%p5321, %rd10434, %rd9520;
	or.pred  	%p5322, %p5320, %p5321;
	selp.u64 	%rd9521, 1, 0, %p5322;
	add.s64 	%rd9522, %rd9514, %rd9496;
	add.s64 	%rd2099, %rd9522, %rd9521;
	setp.eq.s64 	%p5323, %rd2099, 0;
	mov.b64 	%rd10435, 0;
	@%p5323 bra 	$L__BB2_1104;
	shl.b64 	%rd9523, %rd2099, 32;
	shr.u64 	%rd9524, %rd2099, 32;
	mov.b64 	%rd9525, 977;
	mul.hi.u64 	%rd9526, %rd2099, %rd9525;
	mad.lo.s64 	%rd9527, %rd2099, 977, %rd9523;
	setp.lt.u64 	%p5324, %rd9527, %rd9523;
	selp.u64 	%rd9528, 1, 0, %p5324;
	add.s64 	%rd10431, %rd9527, %rd10431;
	setp.lt.u64 	%p5325, %rd10431, %rd9527;
	selp.u64 	%rd9529, 1, 0, %p5325;
	add.s64 	%rd9530, %rd9529, %rd9528;
	add.s64 	%rd9531, %rd9524, %rd9526;
	setp.lt.u64 	%p5326, %rd9531, %rd9524;
	selp.u64 	%rd9532, 1, 0, %p5326;
	add.s64 	%rd9533, %rd10432, %rd9531;
	add.s64 	%rd9534, %rd9533, %rd9530;
	setp.lt.u64 	%p5327, %rd9534, %rd10432;
	not.b64 	%rd9535, %rd9531;
	setp.gt.u64 	%p5328, %rd9530, %rd9535;
	or.pred  	%p5329, %p5328, %p5327;
	selp.u64 	%rd9536, 1, 0, %p5329;
	add.s64 	%rd9537, %rd10433, %rd9532;
	add.s64 	%rd2102, %rd9537, %rd9536;
	setp.lt.u64 	%p5330, %rd2102, %rd10433;
	selp.u64 	%rd9538, 1, 0, %p5330;
	add.s64 	%rd2103, %rd10434, %rd9538;
	setp.lt.u64 	%p5331, %rd2103, %rd10434;
	selp.u64 	%rd10435, 1, 0, %p5331;
	mov.u64 	%rd10432, %rd9534;
	mov.u64 	%rd10433, %rd2102;
	mov.u64 	%rd10434, %rd2103;
$L__BB2_1104:
	add.s64 	%rd10395, %rd10431, %rd2091;
	setp.lt.u64 	%p5332, %rd10395, %rd10431;
	selp.u64 	%rd9539, 1, 0, %p5332;
	add.s64 	%rd9540, %rd10432, %rd2092;
	setp.lt.u64 	%p5333, %rd9540, %rd10432;
	add.s64 	%rd10396, %rd9540, %rd9539;
	setp.lt.u64 	%p5334, %rd10396, %rd9540;
	or.pred  	%p5335, %p5333, %p5334;
	selp.u64 	%rd9541, 1, 0, %p5335;
	add.s64 	%rd9542, %rd10433, %rd2093;
	setp.lt.u64 	%p5336, %rd9542, %rd10433;
	add.s64 	%rd10397, %rd9542, %rd9541;
	setp.lt.u64 	%p5337, %rd10397, %rd9542;
	or.pred  	%p5338, %p5336, %p5337;
	selp.u64 	%rd9543, 1, 0, %p5338;
	add.s64 	%rd9544, %rd10434, %rd2094;
	setp.lt.u64 	%p5339, %rd9544, %rd10434;
	add.s64 	%rd10398, %rd9544, %rd9543;
	setp.lt.u64 	%p5340, %rd10398, %rd9544;
	or.pred  	%p5341, %p5339, %p5340;
	selp.u64 	%rd9546, 1, 0, %p5341;
	add.s64 	%rd2114, %rd10435, %rd9546;
	setp.ne.s64 	%p5342, %rd2114, 0;
	setp.gt.u64 	%p5343, %rd10398, %rd1858;
	or.pred  	%p5344, %p5342, %p5343;
	@%p5344 bra 	$L__BB2_1110;
	setp.lt.u64 	%p5345, %rd10398, %rd1858;
	@%p5345 bra 	$L__BB2_1123;
	setp.gt.u64 	%p5346, %rd10397, %rd1859;
	@%p5346 bra 	$L__BB2_1110;
	setp.lt.u64 	%p5347, %rd10397, %rd1859;
	@%p5347 bra 	$L__BB2_1123;
	setp.gt.u64 	%p5348, %rd10396, %rd1860;
	@%p5348 bra 	$L__BB2_1110;
	setp.lt.u64 	%p5349, %rd10396, %rd1860;
	setp.lt.u64 	%p5350, %rd10395, %rd1861;
	or.pred  	%p5351, %p5349, %p5350;
	@%p5351 bra 	$L__BB2_1123;
$L__BB2_1110:
	sub.s64 	%rd2115, %rd10395, %rd1861;
	setp.lt.u64 	%p5352, %rd10395, %rd1861;
	selp.u64 	%rd9547, 1, 0, %p5352;
	sub.s64 	%rd9548, %rd10396, %rd1860;
	setp.lt.u64 	%p5353, %rd10396, %rd1860;
	selp.s64 	%rd9549, -1, 0, %p5352;
	add.s64 	%rd10396, %rd9548, %rd9549;
	setp.lt.u64 	%p5354, %rd9548, %rd9547;
	or.pred  	%p5355, %p5353, %p5354;
	selp.u64 	%rd9550, 1, 0, %p5355;
	sub.s64 	%rd9551, %rd10397, %rd1859;
	setp.lt.u64 	%p5356, %rd10397, %rd1859;
	selp.s64 	%rd9552, -1, 0, %p5355;
	add.s64 	%rd10397, %rd9551, %rd9552;
	setp.lt.u64 	%p5357, %rd9551, %rd9550;
	or.pred  	%p5358, %p5356, %p5357;
	selp.u64 	%rd9553, 1, 0, %p5358;
	sub.s64 	%rd9554, %rd10398, %rd1858;
	setp.lt.u64 	%p5359, %rd10398, %rd1858;
	selp.s64 	%rd9555, -1, 0, %p5358;
	add.s64 	%rd10398, %rd9554, %rd9555;
	setp.lt.u64 	%p5360, %rd9554, %rd9553;
	or.pred  	%p5361, %p5359, %p5360;
	selp.s64 	%rd9556, -1, 0, %p5361;
	add.s64 	%rd2119, %rd2114, %rd9556;
	setp.ne.s64 	%p5362, %rd2119, 0;
	setp.gt.u64 	%p5363, %rd10398, %rd1858;
	or.pred  	%p5364, %p5362, %p5363;
	@%p5364 bra 	$L__BB2_1116;
	setp.lt.u64 	%p5365, %rd10398, %rd1858;
	mov.u64 	%rd10395, %rd2115;
	@%p5365 bra 	$L__BB2_1123;
	setp.gt.u64 	%p5366, %rd10397, %rd1859;
	@%p5366 bra 	$L__BB2_1116;
	setp.lt.u64 	%p5367, %rd10397, %rd1859;
	mov.u64 	%rd10395, %rd2115;
	@%p5367 bra 	$L__BB2_1123;
	setp.gt.u64 	%p5368, %rd10396, %rd1860;
	@%p5368 bra 	$L__BB2_1116;
	setp.lt.u64 	%p5369, %rd10396, %rd1860;
	setp.lt.u64 	%p5370, %rd2115, %rd1861;
	or.pred  	%p5371, %p5369, %p5370;
	mov.u64 	%rd10395, %rd2115;
	@%p5371 bra 	$L__BB2_1123;
$L__BB2_1116:
	sub.s64 	%rd2120, %rd2115, %rd1861;
	setp.lt.u64 	%p5372, %rd2115, %rd1861;
	selp.u64 	%rd9557, 1, 0, %p5372;
	sub.s64 	%rd9558, %rd10396, %rd1860;
	setp.lt.u64 	%p5373, %rd10396, %rd1860;
	selp.s64 	%rd9559, -1, 0, %p5372;
	add.s64 	%rd10396, %rd9558, %rd9559;
	setp.lt.u64 	%p5374, %rd9558, %rd9557;
	or.pred  	%p5375, %p5373, %p5374;
	selp.u64 	%rd9560, 1, 0, %p5375;
	sub.s64 	%rd9561, %rd10397, %rd1859;
	setp.lt.u64 	%p5376, %rd10397, %rd1859;
	selp.s64 	%rd9562, -1, 0, %p5375;
	add.s64 	%rd10397, %rd9561, %rd9562;
	setp.lt.u64 	%p5377, %rd9561, %rd9560;
	or.pred  	%p5378, %p5376, %p5377;
	selp.u64 	%rd9563, 1, 0, %p5378;
	sub.s64 	%rd9564, %rd10398, %rd1858;
	setp.lt.u64 	%p5379, %rd10398, %rd1858;
	selp.s64 	%rd9565, -1, 0, %p5378;
	add.s64 	%rd10398, %rd9564, %rd9565;
	setp.lt.u64 	%p5380, %rd9564, %rd9563;
	or.pred  	%p5381, %p5379, %p5380;
	selp.u64 	%rd9566, 1, 0, %p5381;
	setp.ne.s64 	%p5382, %rd2119, %rd9566;
	setp.gt.u64 	%p5383, %rd10398, %rd1858;
	or.pred  	%p5384, %p5382, %p5383;
	@%p5384 bra 	$L__BB2_1122;
	setp.lt.u64 	%p5385, %rd10398, %rd1858;
	mov.u64 	%rd10395, %rd2120;
	@%p5385 bra 	$L__BB2_1123;
	setp.gt.u64 	%p5386, %rd10397, %rd1859;
	@%p5386 bra 	$L__BB2_1122;
	setp.lt.u64 	%p5387, %rd10397, %rd1859;
	mov.u64 	%rd10395, %rd2120;
	@%p5387 bra 	$L__BB2_1123;
	setp.gt.u64 	%p5388, %rd10396, %rd1860;
	@%p5388 bra 	$L__BB2_1122;
	setp.lt.u64 	%p5389, %rd10396, %rd1860;
	setp.lt.u64 	%p5390, %rd2120, %rd1861;
	or.pred  	%p5391, %p5389, %p5390;
	mov.u64 	%rd10395, %rd2120;
	@%p5391 bra 	$L__BB2_1123;
$L__BB2_1122:
	sub.s64 	%rd10395, %rd2120, %rd1861;
	setp.lt.u64 	%p5392, %rd2120, %rd1861;
	selp.u64 	%rd9567, 1, 0, %p5392;
	sub.s64 	%rd9568, %rd10396, %rd1860;
	setp.lt.u64 	%p5393, %rd10396, %rd1860;
	selp.s64 	%rd9569, -1, 0, %p5392;
	add.s64 	%rd10396, %rd9568, %rd9569;
	setp.lt.u64 	%p5394, %rd9568, %rd9567;
	or.pred  	%p5395, %p5393, %p5394;
	selp.u64 	%rd9570, 1, 0, %p5395;
	sub.s64 	%rd9571, %rd10397, %rd1859;
	setp.lt.u64 	%p5396, %rd10397, %rd1859;
	selp.s64 	%rd9572, -1, 0, %p5395;
	add.s64 	%rd10397, %rd9571, %rd9572;
	setp.lt.u64 	%p5397, %rd9571, %rd9570;
	or.pred  	%p5398, %p5396, %p5397;
	selp.s64 	%rd9573, -1, 0, %p5398;
	sub.s64 	%rd9574, %rd10398, %rd1858;
	add.s64 	%rd10398, %rd9574, %rd9573;
$L__BB2_1123:
	add.s64 	%rd10399, %rd10399, -32;
	setp.gt.s32 	%p5399, %r668, 2;
	add.s32 	%r668, %r668, -1;
	@%p5399 bra 	$L__BB2_1039;
$L__BB2_1124:
	mul.lo.s64 	%rd9576, %rd10396, %rd10395;
	mul.hi.u64 	%rd9577, %rd10395, %rd10396;
	mul.lo.s64 	%rd9578, %rd10397, %rd10395;
	mul.hi.u64 	%rd9579, %rd10395, %rd10397;
	add.s64 	%rd9580, %rd9578, %rd9577;
	setp.lt.u64 	%p5400, %rd9580, %rd9578;
	selp.u64 	%rd9581, 1, 0, %p5400;
	add.s64 	%rd9582, %rd9579, %rd9581;
	mul.lo.s64 	%rd9583, %rd10398, %rd10395;
	mul.hi.u64 	%rd9584, %rd10395, %rd10398;
	add.s64 	%rd9585, %rd9583, %rd9582;
	setp.lt.u64 	%p5401, %rd9585, %rd9583;
	selp.u64 	%rd9586, 1, 0, %p5401;
	add.s64 	%rd9587, %rd9584, %rd9586;
	mul.hi.u64 	%rd9588, %rd10396, %rd10397;
	mad.lo.s64 	%rd9589, %rd10397, %rd10396, %rd9585;
	setp.lt.u64 	%p5402, %rd9589, %rd9585;
	selp.u64 	%rd9590, 1, 0, %p5402;
	add.s64 	%rd9591, %rd9588, %rd9590;
	mul.hi.u64 	%rd9592, %rd10396, %rd10398;
	mad.lo.s64 	%rd9593, %rd10398, %rd10396, %rd9587;
	setp.lt.u64 	%p5403, %rd9593, %rd9587;
	selp.u64 	%rd9594, 1, 0, %p5403;
	add.s64 	%rd9595, %rd9593, %rd9591;
	setp.lt.u64 	%p5404, %rd9595, %rd9593;
	selp.u64 	%rd9596, 1, 0, %p5404;
	add.s64 	%rd9597, %rd9592, %rd9594;
	add.s64 	%rd9598, %rd9597, %rd9596;
	mul.hi.u64 	%rd9599, %rd10397, %rd10398;
	mad.lo.s64 	%rd9600, %rd10398, %rd10397, %rd9598;
	setp.lt.u64 	%p5405, %rd9600, %rd9598;
	selp.u64 	%rd9601, 1, 0, %p5405;
	add.s64 	%rd9602, %rd9599, %rd9601;
	shl.b64 	%rd9603, %rd9576, 1;
	mov.b64 	{%r622, %r623}, %rd9576;
	mov.b64 	{%r624, %r625}, %rd9580;
	shf.l.wrap.b32 	%r626, %r623, %r624, 1;
	shf.l.wrap.b32 	%r627, %r624, %r625, 1;
	mov.b64 	%rd9604, {%r626, %r627};
	mov.b64 	{%r628, %r629}, %rd9589;
	shf.l.wrap.b32 	%r630, %r625, %r628, 1;
	shf.l.wrap.b32 	%r631, %r628, %r629, 1;
	mov.b64 	%rd9605, {%r630, %r631};
	mov.b64 	{%r632, %r633}, %rd9595;
	shf.l.wrap.b32 	%r634, %r629, %r632, 1;
	shf.l.wrap.b32 	%r635, %r632, %r633, 1;
	mov.b64 	%rd9606, {%r634, %r635};
	mov.b64 	{%r636, %r637}, %rd9600;
	shf.l.wrap.b32 	%r638, %r633, %r636, 1;
	shf.l.wrap.b32 	%r639, %r636, %r637, 1;
	mov.b64 	%rd9607, {%r638, %r639};
	shr.u64 	%rd9608, %rd9602, 63;
	mov.b64 	{%r640, %r641}, %rd9602;
	shf.l.wrap.b32 	%r642, %r637, %r640, 1;
	shf.l.wrap.b32 	%r643, %r640, %r641, 1;
	mov.b64 	%rd9609, {%r642, %r643};
	mul.hi.u64 	%rd9610, %rd10395, %rd10395;
	mul.hi.u64 	%rd9611, %rd10396, %rd10396;
	mul.hi.u64 	%rd9612, %rd10397, %rd10397;
	mul.hi.u64 	%rd9613, %rd10398, %rd10398;
	add.s64 	%rd2137, %rd9603, %rd9610;
	setp.lt.u64 	%p5406, %rd2137, %rd9603;
	selp.u64 	%rd9614, 1, 0, %p5406;
	mad.lo.s64 	%rd9615, %rd10396, %rd10396, %rd9604;
	setp.lt.u64 	%p5407, %rd9615, %rd9604;
	add.s64 	%rd2138, %rd9615, %rd9614;
	setp.lt.u64 	%p5408, %rd2138, %rd9615;
	or.pred  	%p5409, %p5407, %p5408;
	selp.u64 	%rd9616, 1, 0, %p5409;
	add.s64 	%rd9617, %rd9605, %rd9611;
	setp.lt.u64 	%p5410, %rd9617, %rd9605;
	add.s64 	%rd2139, %rd9617, %rd9616;
	setp.lt.u64 	%p5411, %rd2139, %rd9617;
	or.pred  	%p5412, %p5410, %p5411;
	selp.u64 	%rd9618, 1, 0, %p5412;
	mad.lo.s64 	%rd9619, %rd10397, %rd10397, %rd9606;
	setp.lt.u64 	%p5413, %rd9619, %rd9606;
	add.s64 	%rd9620, %rd9619, %rd9618;
	setp.lt.u64 	%p5414, %rd9620, %rd9619;
	or.pred  	%p5415, %p5413, %p5414;
	selp.u64 	%rd9621, 1, 0, %p5415;
	add.s64 	%rd9622, %rd9607, %rd9612;
	setp.lt.u64 	%p5416, %rd9622, %rd9607;
	add.s64 	%rd9623, %rd9622, %rd9621;
	setp.lt.u64 	%p5417, %rd9623, %rd9622;
	or.pred  	%p5418, %p5416, %p5417;
	selp.u64 	%rd9624, 1, 0, %p5418;
	mad.lo.s64 	%rd9625, %rd10398, %rd10398, %rd9609;
	setp.lt.u64 	%p5419, %rd9625, %rd9609;
	add.s64 	%rd9626, %rd9625, %rd9624;
	setp.lt.u64 	%p5420, %rd9626, %rd9625;
	or.pred  	%p5421, %p5419, %p5420;
	selp.u64 	%rd9627, 1, 0, %p5421;
	add.s64 	%rd9628, %rd9608, %rd9613;
	add.s64 	%rd9629, %rd9628, %rd9627;
	shl.b64 	%rd9630, %rd9620, 32;
	mov.b64 	{%r644, %r645}, %rd9620;
	mov.b64 	{%r646, %r647}, %rd9623;
	mov.b64 	%rd9631, {%r645, %r646};
	mov.b64 	{%r648, %r649}, %rd9626;
	mov.b64 	%rd9632, {%r647, %r648};
	mov.b64 	{%r650, %r651}, %rd9629;
	mov.b64 	%rd9633, {%r649, %r650};
	shr.u64 	%rd9634, %rd9629, 32;
	mul.lo.s64 	%rd9635, %rd9620, 977;
	mov.b64 	%rd9636, 977;
	mul.hi.u64 	%rd9637, %rd9620, %rd9636;
	mul.lo.s64 	%rd9638, %rd9623, 977;
	mul.hi.u64 	%rd9639, %rd9623, %rd9636;
	add.s64 	%rd9640, %rd9638, %rd9637;
	setp.lt.u64 	%p5422, %rd9640, %rd9638;
	selp.u64 	%rd9641, 1, 0, %p5422;
	add.s64 	%rd9642, %rd9639, %rd9641;
	mul.lo.s64 	%rd9643, %rd9626, 977;
	mul.hi.u64 	%rd9644, %rd9626, %rd9636;
	add.s64 	%rd9645, %rd9643, %rd9642;
	setp.lt.u64 	%p5423, %rd9645, %rd9643;
	selp.u64 	%rd9646, 1, 0, %p5423;
	add.s64 	%rd9647, %rd9644, %rd9646;
	mul.lo.s64 	%rd9648, %rd9629, 977;
	mul.hi.u64 	%rd9649, %rd9629, %rd9636;
	add.s64 	%rd9650, %rd9648, %rd9647;
	setp.lt.u64 	%p5424, %rd9650, %rd9648;
	selp.u64 	%rd9651, 1, 0, %p5424;
	add.s64 	%rd9652, %rd9649, %rd9651;
	add.s64 	%rd10444, %rd9635, %rd9630;
	setp.lt.u64 	%p5425, %rd10444, %rd9635;
	selp.u64 	%rd9653, 1, 0, %p5425;
	add.s64 	%rd9654, %rd9640, %rd9631;
	setp.lt.u64 	%p5426, %rd9654, %rd9640;
	add.s64 	%rd10445, %rd9654, %rd9653;
	setp.lt.u64 	%p5427, %rd10445, %rd9654;
	or.pred  	%p5428, %p5426, %p5427;
	selp.u64 	%rd9655, 1, 0, %p5428;
	add.s64 	%rd9656, %rd9645, %rd9632;
	setp.lt.u64 	%p5429, %rd9656, %rd9645;
	add.s64 	%rd10446, %rd9656, %rd9655;
	setp.lt.u64 	%p5430, %rd10446, %rd9656;
	or.pred  	%p5431, %p5429, %p5430;
	selp.u64 	%rd9657, 1, 0, %p5431;
	add.s64 	%rd9658, %rd9650, %rd9633;
	setp.lt.u64 	%p5432, %rd9658, %rd9650;
	add.s64 	%rd10447, %rd9658, %rd9657;
	setp.lt.u64 	%p5433, %rd10447, %rd9658;
	or.pred  	%p5434, %p5432, %p5433;
	selp.u64 	%rd9659, 1, 0, %p5434;
	add.s64 	%rd9660, %rd9652, %rd9634;
	add.s64 	%rd2144, %rd9660, %rd9659;
	setp.eq.s64 	%p5435, %rd2144, 0;
	mov.b64 	%rd10448, 0;
	@%p5435 bra 	$L__BB2_1126;
	shl.b64 	%rd9661, %rd2144, 32;
	shr.u64 	%rd9662, %rd2144, 32;
	mov.b64 	%rd9663, 977;
	mul.hi.u64 	%rd9664, %rd2144, %rd9663;
	mad.lo.s64 	%rd9665, %rd2144, 977, %rd9661;
	setp.lt.u64 	%p5436, %rd9665, %rd9661;
	selp.u64 	%rd9666, 1, 0, %p5436;
	add.s64 	%rd10444, %rd9665, %rd10444;
	setp.lt.u64 	%p5437, %rd10444, %rd9665;
	selp.u64 	%rd9667, 1, 0, %p5437;
	add.s64 	%rd9668, %rd9667, %rd9666;
	add.s64 	%rd9669, %rd9662, %rd9664;
	setp.lt.u64 	%p5438, %rd9669, %rd9662;
	selp.u64 	%rd9670, 1, 0, %p5438;
	add.s64 	%rd9671, %rd10445, %rd9669;
	add.s64 	%rd9672, %rd9671, %rd9668;
	setp.lt.u64 	%p5439, %rd9672, %rd10445;
	not.b64 	%rd9673, %rd9669;
	setp.gt.u64 	%p5440, %rd9668, %rd9673;
	or.pred  	%p5441, %p5440, %p5439;
	selp.u64 	%rd9674, 1, 0, %p5441;
	add.s64 	%rd9675, %rd10446, %rd9670;
	add.s64 	%rd2147, %rd9675, %rd9674;
	setp.lt.u64 	%p5442, %rd2147, %rd10446;
	selp.u64 	%rd9676, 1, 0, %p5442;
	add.s64 	%rd2148, %rd10447, %rd9676;
	setp.lt.u64 	%p5443, %rd2148, %rd10447;
	selp.u64 	%rd10448, 1, 0, %p5443;
	mov.u64 	%rd10445, %rd9672;
	mov.u64 	%rd10446, %rd2147;
	mov.u64 	%rd10447, %rd2148;
$L__BB2_1126:
	mad.lo.s64 	%rd10449, %rd10395, %rd10395, %rd10444;
	setp.lt.u64 	%p5444, %rd10449, %rd10444;
	selp.u64 	%rd9677, 1, 0, %p5444;
	add.s64 	%rd9678, %rd10445, %rd2137;
	setp.lt.u64 	%p5445, %rd9678, %rd10445;
	add.s64 	%rd10450, %rd9678, %rd9677;
	setp.lt.u64 	%p5446, %rd10450, %rd9678;
	or.pred  	%p5447, %p5445, %p5446;
	selp.u64 	%rd9679, 1, 0, %p5447;
	add.s64 	%rd9680, %rd10446, %rd2138;
	setp.lt.u64 	%p5448, %rd9680, %rd10446;
	add.s64 	%rd10451, %rd9680, %rd9679;
	setp.lt.u64 	%p5449, %rd10451, %rd9680;
	or.pred  	%p5450, %p5448, %p5449;
	selp.u64 	%rd9681, 1, 0, %p5450;
	add.s64 	%rd9682, %rd10447, %rd2139;
	setp.lt.u64 	%p5451, %rd9682, %rd10447;
	add.s64 	%rd10452, %rd9682, %rd9681;
	setp.lt.u64 	%p5452, %rd10452, %rd9682;
	or.pred  	%p5453, %p5451, %p5452;
	selp.u64 	%rd9684, 1, 0, %p5453;
	add.s64 	%rd2159, %rd10448, %rd9684;
	setp.ne.s64 	%p5454, %rd2159, 0;
	setp.gt.u64 	%p5455, %rd10452, %rd1858;
	or.pred  	%p5456, %p5454, %p5455;
	@%p5456 bra 	$L__BB2_1132;
	setp.lt.u64 	%p5457, %rd10452, %rd1858;
	@%p5457 bra 	$L__BB2_1145;
	setp.gt.u64 	%p5458, %rd10451, %rd1859;
	@%p5458 bra 	$L__BB2_1132;
	setp.lt.u64 	%p5459, %rd10451, %rd1859;
	@%p5459 bra 	$L__BB2_1145;
	setp.gt.u64 	%p5460, %rd10450, %rd1860;
	@%p5460 bra 	$L__BB2_1132;
	setp.lt.u64 	%p5461, %rd10450, %rd1860;
	setp.lt.u64 	%p5462, %rd10449, %rd1861;
	or.pred  	%p5463, %p5461, %p5462;
	@%p5463 bra 	$L__BB2_1145;
$L__BB2_1132:
	sub.s64 	%rd2160, %rd10449, %rd1861;
	setp.lt.u64 	%p5464, %rd10449, %rd1861;
	selp.u64 	%rd9685, 1, 0, %p5464;
	sub.s64 	%rd9686, %rd10450, %rd1860;
	setp.lt.u64 	%p5465, %rd10450, %rd1860;
	selp.s64 	%rd9687, -1, 0, %p5464;
	add.s64 	%rd10450, %rd9686, %rd9687;
	setp.lt.u64 	%p5466, %rd9686, %rd9685;
	or.pred  	%p5467, %p5465, %p5466;
	selp.u64 	%rd9688, 1, 0, %p5467;
	sub.s64 	%rd9689, %rd10451, %rd1859;
	setp.lt.u64 	%p5468, %rd10451, %rd1859;
	selp.s64 	%rd9690, -1, 0, %p5467;
	add.s64 	%rd10451, %rd9689, %rd9690;
	setp.lt.u64 	%p5469, %rd9689, %rd9688;
	or.pred  	%p5470, %p5468, %p5469;
	selp.u64 	%rd9691, 1, 0, %p5470;
	sub.s64 	%rd9692, %rd10452, %rd1858;
	setp.lt.u64 	%p5471, %rd10452, %rd1858;
	selp.s64 	%rd9693, -1, 0, %p5470;
	add.s64 	%rd10452, %rd9692, %rd9693;
	setp.lt.u64 	%p5472, %rd9692, %rd9691;
	or.pred  	%p5473, %p5471, %p5472;
	selp.s64 	%rd9694, -1, 0, %p5473;
	add.s64 	%rd2164, %rd2159, %rd9694;
	setp.ne.s64 	%p5474, %rd2164, 0;
	setp.gt.u64 	%p5475, %rd10452, %rd1858;
	or.pred  	%p5476, %p5474, %p5475;
	@%p5476 bra 	$L__BB2_1138;
	setp.lt.u64 	%p5477, %rd10452, %rd1858;
	mov.u64 	%rd10449, %rd2160;
	@%p5477 bra 	$L__BB2_1145;
	setp.gt.u64 	%p5478, %rd10451, %rd1859;
	@%p5478 bra 	$L__BB2_1138;
	setp.lt.u64 	%p5479, %rd10451, %rd1859;
	mov.u64 	%rd10449, %rd2160;
	@%p5479 bra 	$L__BB2_1145;
	setp.gt.u64 	%p5480, %rd10450, %rd1860;
	@%p5480 bra 	$L__BB2_1138;
	setp.lt.u64 	%p5481, %rd10450, %rd1860;
	setp.lt.u64 	%p5482, %rd2160, %rd1861;
	or.pred  	%p5483, %p5481, %p5482;
	mov.u64 	%rd10449, %rd2160;
	@%p5483 bra 	$L__BB2_1145;
$L__BB2_1138:
	sub.s64 	%rd2165, %rd2160, %rd1861;
	setp.lt.u64 	%p5484, %rd2160, %rd1861;
	selp.u64 	%rd9695, 1, 0, %p5484;
	sub.s64 	%rd9696, %rd10450, %rd1860;
	setp.lt.u64 	%p5485, %rd10450, %rd1860;
	selp.s64 	%rd9697, -1, 0, %p5484;
	add.s64 	%rd10450, %rd9696, %rd9697;
	setp.lt.u64 	%p5486, %rd9696, %rd9695;
	or.pred  	%p5487, %p5485, %p5486;
	selp.u64 	%rd9698, 1, 0, %p5487;
	sub.s64 	%rd9699, %rd10451, %rd1859;
	setp.lt.u64 	%p5488, %rd10451, %rd1859;
	selp.s64 	%rd9700, -1, 0, %p5487;
	add.s64 	%rd10451, %rd9699, %rd9700;
	setp.lt.u64 	%p5489, %rd9699, %rd9698;
	or.pred  	%p5490, %p5488, %p5489;
	selp.u64 	%rd9701, 1, 0, %p5490;
	sub.s64 	%rd9702, %rd10452, %rd1858;
	setp.lt.u64 	%p5491, %rd10452, %rd1858;
	selp.s64 	%rd9703, -1, 0, %p5490;
	add.s64 	%rd10452, %rd9702, %rd9703;
	setp.lt.u64 	%p5492, %rd9702, %rd9701;
	or.pred  	%p5493, %p5491, %p5492;
	selp.u64 	%rd9704, 1, 0, %p5493;
	setp.ne.s64 	%p5494, %rd2164, %rd9704;
	setp.gt.u64 	%p5495, %rd10452, %rd1858;
	or.pred  	%p5496, %p5494, %p5495;
	@%p5496 bra 	$L__BB2_1144;
	setp.lt.u64 	%p5497, %rd10452, %rd1858;
	mov.u64 	%rd10449, %rd2165;
	@%p5497 bra 	$L__BB2_1145;
	setp.gt.u64 	%p5498, %rd10451, %rd1859;
	@%p5498 bra 	$L__BB2_1144;
	setp.lt.u64 	%p5499, %rd10451, %rd1859;
	mov.u64 	%rd10449, %rd2165;
	@%p5499 bra 	$L__BB2_1145;
	setp.gt.u64 	%p5500, %rd10450, %rd1860;
	@%p5500 bra 	$L__BB2_1144;
	setp.lt.u64 	%p5501, %rd10450, %rd1860;
	setp.lt.u64 	%p5502, %rd2165, %rd1861;
	or.pred  	%p5503, %p5501, %p5502;
	mov.u64 	%rd10449, %rd2165;
	@%p5503 bra 	$L__BB2_1145;
$L__BB2_1144:
	sub.s64 	%rd10449, %rd2165, %rd1861;
	setp.lt.u64 	%p5504, %rd2165, %rd1861;
	selp.u64 	%rd9705, 1, 0, %p5504;
	sub.s64 	%rd9706, %rd10450, %rd1860;
	setp.lt.u64 	%p5505, %rd10450, %rd1860;
	selp.s64 	%rd9707, -1, 0, %p5504;
	add.s64 	%rd10450, %rd9706, %rd9707;
	setp.lt.u64 	%p5506, %rd9706, %rd9705;
	or.pred  	%p5507, %p5505, %p5506;
	selp.u64 	%rd9708, 1, 0, %p5507;
	sub.s64 	%rd9709, %rd10451, %rd1859;
	setp.lt.u64 	%p5508, %rd10451, %rd1859;
	selp.s64 	%rd9710, -1, 0, %p5507;
	add.s64 	%rd10451, %rd9709, %rd9710;
	setp.lt.u64 	%p5509, %rd9709, %rd9708;
	or.pred  	%p5510, %p5508, %p5509;
	selp.s64 	%rd9711, -1, 0, %p5510;
	sub.s64 	%rd9712, %rd10452, %rd1858;
	add.s64 	%rd10452, %rd9712, %rd9711;
$L__BB2_1145:
	ld.local.v2.u64 	{%rd9714, %rd9715}, [%rd2];
	mul.lo.s64 	%rd2177, %rd10449, %rd9714;
	mul.hi.u64 	%rd9716, %rd9714, %rd10449;
	mul.lo.s64 	%rd9717, %rd10450, %rd9714;
	mul.hi.u64 	%rd9718, %rd9714, %rd10450;
	add.s64 	%rd9719, %rd9717, %rd9716;
	setp.lt.u64 	%p5511, %rd9719, %rd9717;
	selp.u64 	%rd9720, 1, 0, %p5511;
	add.s64 	%rd9721, %rd9718, %rd9720;
	mul.lo.s64 	%rd9722, %rd10451, %rd9714;
	mul.hi.u64 	%rd9723, %rd9714, %rd10451;
	add.s64 	%rd9724, %rd9722, %rd9721;
	setp.lt.u64 	%p5512, %rd9724, %rd9722;
	selp.u64 	%rd9725, 1, 0, %p5512;
	add.s64 	%rd9726, %rd9723, %rd9725;
	mul.lo.s64 	%rd9727, %rd10452, %rd9714;
	mul.hi.u64 	%rd9728, %rd9714, %rd10452;
	add.s64 	%rd9729, %rd9727, %rd9726;
	setp.lt.u64 	%p5513, %rd9729, %rd9727;
	selp.u64 	%rd9730, 1, 0, %p5513;
	add.s64 	%rd9731, %rd9728, %rd9730;
	mul.hi.u64 	%rd9732, %rd9715, %rd10449;
	mad.lo.s64 	%rd2178, %rd10449, %rd9715, %rd9719;
	setp.lt.u64 	%p5514, %rd2178, %rd9719;
	selp.u64 	%rd9733, 1, 0, %p5514;
	add.s64 	%rd9734, %rd9732, %rd9733;
	mul.hi.u64 	%rd9735, %rd9715, %rd10450;
	mad.lo.s64 	%rd9736, %rd10450, %rd9715, %rd9724;
	setp.lt.u64 	%p5515, %rd9736, %rd9724;
	selp.u64 	%rd9737, 1, 0, %p5515;
	add.s64 	%rd9738, %rd9736, %rd9734;
	setp.lt.u64 	%p5516, %rd9738, %rd9736;
	selp.u64 	%rd9739, 1, 0, %p5516;
	add.s64 	%rd9740, %rd9735, %rd9737;
	add.s64 	%rd9741, %rd9740, %rd9739;
	mul.hi.u64 	%rd9742, %rd9715, %rd10451;
	mad.lo.s64 	%rd9743, %rd10451, %rd9715, %rd9729;
	setp.lt.u64 	%p5517, %rd9743, %rd9729;
	selp.u64 	%rd9744, 1, 0, %p5517;
	add.s64 	%rd9745, %rd9743, %rd9741;
	setp.lt.u64 	%p5518, %rd9745, %rd9743;
	selp.u64 	%rd9746, 1, 0, %p5518;
	add.s64 	%rd9747, %rd9742, %rd9744;
	add.s64 	%rd9748, %rd9747, %rd9746;
	mul.hi.u64 	%rd9749, %rd9715, %rd10452;
	mad.lo.s64 	%rd9750, %rd10452, %rd9715, %rd9731;
	setp.lt.u64 	%p5519, %rd9750, %rd9731;
	selp.u64 	%rd9751, 1, 0, %p5519;
	add.s64 	%rd9752, %rd9750, %rd9748;
	setp.lt.u64 	%p5520, %rd9752, %rd9750;
	selp.u64 	%rd9753, 1, 0, %p5520;
	add.s64 	%rd9754, %rd9749, %rd9751;
	add.s64 	%rd9755, %rd9754, %rd9753;
	ld.local.v2.u64 	{%rd9756, %rd9757}, [%rd2+16];
	mul.hi.u64 	%rd9758, %rd9756, %rd10449;
	mad.lo.s64 	%rd2179, %rd10449, %rd9756, %rd9738;
	setp.lt.u64 	%p5521, %rd2179, %rd9738;
	selp.u64 	%rd9759, 1, 0, %p5521;
	add.s64 	%rd9760, %rd9758, %rd9759;
	mul.hi.u64 	%rd9761, %rd9756, %rd10450;
	mad.lo.s64 	%rd9762, %rd10450, %rd9756, %rd9745;
	setp.lt.u64 	%p5522, %rd9762, %rd9745;
	selp.u64 	%rd9763, 1, 0, %p5522;
	add.s64 	%rd9764, %rd9762, %rd9760;
	setp.lt.u64 	%p5523, %rd9764, %rd9762;
	selp.u64 	%rd9765, 1, 0, %p5523;
	add.s64 	%rd9766, %rd9761, %rd9763;
	add.s64 	%rd9767, %rd9766, %rd9765;
	mul.hi.u64 	%rd9768, %rd9756, %rd10451;
	mad.lo.s64 	%rd9769, %rd10451, %rd9756, %rd9752;
	setp.lt.u64 	%p5524, %rd9769, %rd9752;
	selp.u64 	%rd9770, 1, 0, %p5524;
	add.s64 	%rd9771, %rd9769, %rd9767;
	setp.lt.u64 	%p5525, %rd9771, %rd9769;
	selp.u64 	%rd9772, 1, 0, %p5525;
	add.s64 	%rd9773, %rd9768, %rd9770;
	add.s64 	%rd9774, %rd9773, %rd9772;
	mul.hi.u64 	%rd9775, %rd9756, %rd10452;
	mad.lo.s64 	%rd9776, %rd10452, %rd9756, %rd9755;
	setp.lt.u64 	%p5526, %rd9776, %rd9755;
	selp.u64 	%rd9777, 1, 0, %p5526;
	add.s64 	%rd9778, %rd9776, %rd9774;
	setp.lt.u64 	%p5527, %rd9778, %rd9776;
	selp.u64 	%rd9779, 1, 0, %p5527;
	add.s64 	%rd9780, %rd9775, %rd9777;
	add.s64 	%rd9781, %rd9780, %rd9779;
	mul.hi.u64 	%rd9782, %rd9757, %rd10449;
	mad.lo.s64 	%rd2180, %rd10449, %rd9757, %rd9764;
	setp.lt.u64 	%p5528, %rd2180, %rd9764;
	selp.u64 	%rd9783, 1, 0, %p5528;
	add.s64 	%rd9784, %rd9782, %rd9783;
	mul.hi.u64 	%rd9785, %rd9757, %rd10450;
	mad.lo.s64 	%rd9786, %rd10450, %rd9757, %rd9771;
	setp.lt.u64 	%p5529, %rd9786, %rd9771;
	selp.u64 	%rd9787, 1, 0, %p5529;
	add.s64 	%rd9788, %rd9786, %rd9784;
	setp.lt.u64 	%p5530, %rd9788, %rd9786;
	selp.u64 	%rd9789, 1, 0, %p5530;
	add.s64 	%rd9790, %rd9785, %rd9787;
	add.s64 	%rd9791, %rd9790, %rd9789;
	mul.hi.u64 	%rd9792, %rd9757, %rd10451;
	mad.lo.s64 	%rd9793, %rd10451, %rd9757, %rd9778;
	setp.lt.u64 	%p5531, %rd9793, %rd9778;
	selp.u64 	%rd9794, 1, 0, %p5531;
	add.s64 	%rd9795, %rd9793, %rd9791;
	setp.lt.u64 	%p5532, %rd9795, %rd9793;
	selp.u64 	%rd9796, 1, 0, %p5532;
	add.s64 	%rd9797, %rd9792, %rd9794;
	add.s64 	%rd9798, %rd9797, %rd9796;
	mul.hi.u64 	%rd9799, %rd9757, %rd10452;
	mad.lo.s64 	%rd9800, %rd10452, %rd9757, %rd9781;
	setp.lt.u64 	%p5533, %rd9800, %rd9781;
	selp.u64 	%rd9801, 1, 0, %p5533;
	add.s64 	%rd9802, %rd9800, %rd9798;
	setp.lt.u64 	%p5534, %rd9802, %rd9800;
	selp.u64 	%rd9803, 1, 0, %p5534;
	add.s64 	%rd9804, %rd9799, %rd9801;
	add.s64 	%rd9805, %rd9804, %rd9803;
	shl.b64 	%rd9806, %rd9788, 32;
	mov.b64 	{%r652, %r653}, %rd9788;
	mov.b64 	{%r654, %r655}, %rd9795;
	mov.b64 	%rd9807, {%r653, %r654};
	mov.b64 	{%r656, %r657}, %rd9802;
	mov.b64 	%rd9808, {%r655, %r656};
	mov.b64 	{%r658, %r659}, %rd9805;
	mov.b64 	%rd9809, {%r657, %r658};
	shr.u64 	%rd9810, %rd9805, 32;
	mul.lo.s64 	%rd9811, %rd9788, 977;
	mov.b64 	%rd9812, 977;
	mul.hi.u64 	%rd9813, %rd9788, %rd9812;
	mul.lo.s64 	%rd9814, %rd9795, 977;
	mul.hi.u64 	%rd9815, %rd9795, %rd9812;
	add.s64 	%rd9816, %rd9814, %rd9813;
	setp.lt.u64 	%p5535, %rd9816, %rd9814;
	selp.u64 	%rd9817, 1, 0, %p5535;
	add.s64 	%rd9818, %rd9815, %rd9817;
	mul.lo.s64 	%rd9819, %rd9802, 977;
	mul.hi.u64 	%rd9820, %rd9802, %rd9812;
	add.s64 	%rd9821, %rd9819, %rd9818;
	setp.lt.u64 	%p5536, %rd9821, %rd9819;
	selp.u64 	%rd9822, 1, 0, %p5536;
	add.s64 	%rd9823, %rd9820, %rd9822;
	mul.lo.s64 	%rd9824, %rd9805, 977;
	mul.hi.u64 	%rd9825, %rd9805, %rd9812;
	add.s64 	%rd9826, %rd9824, %rd9823;
	setp.lt.u64 	%p5537, %rd9826, %rd9824;
	selp.u64 	%rd9827, 1, 0, %p5537;
	add.s64 	%rd9828, %rd9825, %rd9827;
	add.s64 	%rd10453, %rd9811, %rd9806;
	setp.lt.u64 	%p5538, %rd10453, %rd9811;
	selp.u64 	%rd9829, 1, 0, %p5538;
	add.s64 	%rd9830, %rd9816, %rd9807;
	setp.lt.u64 	%p5539, %rd9830, %rd9816;
	add.s64 	%rd10454, %rd9830, %rd9829;
	setp.lt.u64 	%p5540, %rd10454, %rd9830;
	or.pred  	%p5541, %p5539, %p5540;
	selp.u64 	%rd9831, 1, 0, %p5541;
	add.s64 	%rd9832, %rd9821, %rd9808;
	setp.lt.u64 	%p5542, %rd9832, %rd9821;
	add.s64 	%rd10455, %rd9832, %rd9831;
	setp.lt.u64 	%p5543, %rd10455, %rd9832;
	or.pred  	%p5544, %p5542, %p5543;
	selp.u64 	%rd9833, 1, 0, %p5544;
	add.s64 	%rd9834, %rd9826, %rd9809;
	setp.lt.u64 	%p5545, %rd9834, %rd9826;
	add.s64 	%rd10456, %rd9834, %rd9833;
	setp.lt.u64 	%p5546, %rd10456, %rd9834;
	or.pred  	%p5547, %p5545, %p5546;
	selp.u64 	%rd9835, 1, 0, %p5547;
	add.s64 	%rd9836, %rd9828, %rd9810;
	add.s64 	%rd2185, %rd9836, %rd9835;
	setp.eq.s64 	%p5548, %rd2185, 0;
	mov.b64 	%rd10457, 0;
	@%p5548 bra 	$L__BB2_1147;
	shl.b64 	%rd9837, %rd2185, 32;
	shr.u64 	%rd9838, %rd2185, 32;
	mov.b64 	%rd9839, 977;
	mul.hi.u64 	%rd9840, %rd2185, %rd9839;
	mad.lo.s64 	%rd9841, %rd2185, 977, %rd9837;
	setp.lt.u64 	%p5549, %rd9841, %rd9837;
	selp.u64 	%rd9842, 1, 0, %p5549;
	add.s64 	%rd10453, %rd9841, %rd10453;
	setp.lt.u64 	%p5550, %rd10453, %rd9841;
	selp.u64 	%rd9843, 1, 0, %p5550;
	add.s64 	%rd9844, %rd9843, %rd9842;
	add.s64 	%rd9845, %rd9838, %rd9840;
	setp.lt.u64 	%p5551, %rd9845, %rd9838;
	selp.u64 	%rd9846, 1, 0, %p5551;
	add.s64 	%rd9847, %rd10454, %rd9845;
	add.s64 	%rd9848, %rd9847, %rd9844;
	setp.lt.u64 	%p5552, %rd9848, %rd10454;
	not.b64 	%rd9849, %rd9845;
	setp.gt.u64 	%p5553, %rd9844, %rd9849;
	or.pred  	%p5554, %p5553, %p5552;
	selp.u64 	%rd9850, 1, 0, %p5554;
	add.s64 	%rd9851, %rd10455, %rd9846;
	add.s64 	%rd2188, %rd9851, %rd9850;
	setp.lt.u64 	%p5555, %rd2188, %rd10455;
	selp.u64 	%rd9852, 1, 0, %p5555;
	add.s64 	%rd2189, %rd10456, %rd9852;
	setp.lt.u64 	%p5556, %rd2189, %rd10456;
	selp.u64 	%rd10457, 1, 0, %p5556;
	mov.u64 	%rd10454, %rd9848;
	mov.u64 	%rd10455, %rd2188;
	mov.u64 	%rd10456, %rd2189;
$L__BB2_1147:
	add.s64 	%rd10458, %rd10453, %rd2177;
	setp.lt.u64 	%p5557, %rd10458, %rd10453;
	selp.u64 	%rd9853, 1, 0, %p5557;
	add.s64 	%rd9854, %rd10454, %rd2178;
	setp.lt.u64 	%p5558, %rd9854, %rd10454;
	add.s64 	%rd10459, %rd9854, %rd9853;
	setp.lt.u64 	%p5559, %rd10459, %rd9854;
	or.pred  	%p5560, %p5558, %p5559;
	selp.u64 	%rd9855, 1, 0, %p5560;
	add.s64 	%rd9856, %rd10455, %rd2179;
	setp.lt.u64 	%p5561, %rd9856, %rd10455;
	add.s64 	%rd10460, %rd9856, %rd9855;
	setp.lt.u64 	%p5562, %rd10460, %rd9856;
	or.pred  	%p5563, %p5561, %p5562;
	selp.u64 	%rd9857, 1, 0, %p5563;
	add.s64 	%rd9858, %rd10456, %rd2180;
	setp.lt.u64 	%p5564, %rd9858, %rd10456;
	add.s64 	%rd10461, %rd9858, %rd9857;
	setp.lt.u64 	%p5565, %rd10461, %rd9858;
	or.pred  	%p5566, %p5564, %p5565;
	selp.u64 	%rd9860, 1, 0, %p5566;
	add.s64 	%rd2200, %rd10457, %rd9860;
	setp.ne.s64 	%p5567, %rd2200, 0;
	setp.gt.u64 	%p5568, %rd10461, %rd1858;
	or.pred  	%p5569, %p5567, %p5568;
	@%p5569 bra 	$L__BB2_1153;
	setp.lt.u64 	%p5570, %rd10461, %rd1858;
	@%p5570 bra 	$L__BB2_1166;
	setp.gt.u64 	%p5571, %rd10460, %rd1859;
	@%p5571 bra 	$L__BB2_1153;
	setp.lt.u64 	%p5572, %rd10460, %rd1859;
	@%p5572 bra 	$L__BB2_1166;
	setp.gt.u64 	%p5573, %rd10459, %rd1860;
	@%p5573 bra 	$L__BB2_1153;
	setp.lt.u64 	%p5574, %rd10459, %rd1860;
	setp.lt.u64 	%p5575, %rd10458, %rd1861;
	or.pred  	%p5576, %p5574, %p5575;
	@%p5576 bra 	$L__BB2_1166;
$L__BB2_1153:
	sub.s64 	%rd2201, %rd10458, %rd1861;
	setp.lt.u64 	%p5577, %rd10458, %rd1861;
	selp.u64 	%rd9861, 1, 0, %p5577;
	sub.s64 	%rd9862, %rd10459, %rd1860;
	setp.lt.u64 	%p5578, %rd10459, %rd1860;
	selp.s64 	%rd9863, -1, 0, %p5577;
	add.s64 	%rd10459, %rd9862, %rd9863;
	setp.lt.u64 	%p5579, %rd9862, %rd9861;
	or.pred  	%p5580, %p5578, %p5579;
	selp.u64 	%rd9864, 1, 0, %p5580;
	sub.s64 	%rd9865, %rd10460, %rd1859;
	setp.lt.u64 	%p5581, %rd10460, %rd1859;
	selp.s64 	%rd9866, -1, 0, %p5580;
	add.s64 	%rd10460, %rd9865, %rd9866;
	setp.lt.u64 	%p5582, %rd9865, %rd9864;
	or.pred  	%p5583, %p5581, %p5582;
	selp.u64 	%rd9867, 1, 0, %p5583;
	sub.s64 	%rd9868, %rd10461, %rd1858;
	setp.lt.u64 	%p5584, %rd10461, %rd1858;
	selp.s64 	%rd9869, -1, 0, %p5583;
	add.s64 	%rd10461, %rd9868, %rd9869;
	setp.lt.u64 	%p5585, %rd9868, %rd9867;
	or.pred  	%p5586, %p5584, %p5585;
	selp.s64 	%rd9870, -1, 0, %p5586;
	add.s64 	%rd2205, %rd2200, %rd9870;
	setp.ne.s64 	%p5587, %rd2205, 0;
	setp.gt.u64 	%p5588, %rd10461, %rd1858;
	or.pred  	%p5589, %p5587, %p5588;
	@%p5589 bra 	$L__BB2_1159;
	setp.lt.u64 	%p5590, %rd10461, %rd1858;
	mov.u64 	%rd10458, %rd2201;
	@%p5590 bra 	$L__BB2_1166;
	setp.gt.u64 	%p5591, %rd10460, %rd1859;
	@%p5591 bra 	$L__BB2_1159;
	setp.lt.u64 	%p5592, %rd10460, %rd1859;
	mov.u64 	%rd10458, %rd2201;
	@%p5592 bra 	$L__BB2_1166;
	setp.gt.u64 	%p5593, %rd10459, %rd1860;
	@%p5593 bra 	$L__BB2_1159;
	setp.lt.u64 	%p5594, %rd10459, %rd1860;
	setp.lt.u64 	%p5595, %rd2201, %rd1861;
	or.pred  	%p5596, %p5594, %p5595;
	mov.u64 	%rd10458, %rd2201;
	@%p5596 bra 	$L__BB2_1166;
$L__BB2_1159:
	sub.s64 	%rd2206, %rd2201, %rd1861;
	setp.lt.u64 	%p5597, %rd2201, %rd1861;
	selp.u64 	%rd9871, 1, 0, %p5597;
	sub.s64 	%rd9872, %rd10459, %rd1860;
	setp.lt.u64 	%p5598, %rd10459, %rd1860;
	selp.s64 	%rd9873, -1, 0, %p5597;
	add.s64 	%rd10459, %rd9872, %rd9873;
	setp.lt.u64 	%p5599, %rd9872, %rd9871;
	or.pred  	%p5600, %p5598, %p5599;
	selp.u64 	%rd9874, 1, 0, %p5600;
	sub.s64 	%rd9875, %rd10460, %rd1859;
	setp.lt.u64 	%p5601, %rd10460, %rd1859;
	selp.s64 	%rd9876, -1, 0, %p5600;
	add.s64 	%rd10460, %rd9875, %rd9876;
	setp.lt.u64 	%p5602, %rd9875, %rd9874;
	or.pred  	%p5603, %p5601, %p5602;
	selp.u64 	%rd9877, 1, 0, %p5603;
	sub.s64 	%rd9878, %rd10461, %rd1858;
	setp.lt.u64 	%p5604, %rd10461, %rd1858;
	selp.s64 	%rd9879, -1, 0, %p5603;
	add.s64 	%rd10461, %rd9878, %rd9879;
	setp.lt.u64 	%p5605, %rd9878, %rd9877;
	or.pred  	%p5606, %p5604, %p5605;
	selp.u64 	%rd9880, 1, 0, %p5606;
	setp.ne.s64 	%p5607, %rd2205, %rd9880;
	setp.gt.u64 	%p5608, %rd10461, %rd1858;
	or.pred  	%p5609, %p5607, %p5608;
	@%p5609 bra 	$L__BB2_1165;
	setp.lt.u64 	%p5610, %rd10461, %rd1858;
	mov.u64 	%rd10458, %rd2206;
	@%p5610 bra 	$L__BB2_1166;
	setp.gt.u64 	%p5611, %rd10460, %rd1859;
	@%p5611 bra 	$L__BB2_1165;
	setp.lt.u64 	%p5612, %rd10460, %rd1859;
	mov.u64 	%rd10458, %rd2206;
	@%p5612 bra 	$L__BB2_1166;
	setp.gt.u64 	%p5613, %rd10459, %rd1860;
	@%p5613 bra 	$L__BB2_1165;
	setp.lt.u64 	%p5614, %rd10459, %rd1860;
	setp.lt.u64 	%p5615, %rd2206, %rd1861;
	or.pred  	%p5616, %p5614, %p5615;
	mov.u64 	%rd10458, %rd2206;
	@%p5616 bra 	$L__BB2_1166;
$L__BB2_1165:
	sub.s64 	%rd10458, %rd2206, %rd1861;
	setp.lt.u64 	%p5617, %rd2206, %rd1861;
	selp.u64 	%rd9881, 1, 0, %p5617;
	sub.s64 	%rd9882, %rd10459, %rd1860;
	setp.lt.u64 	%p5618, %rd10459, %rd1860;
	selp.s64 	%rd9883, -1, 0, %p5617;
	add.s64 	%rd10459, %rd9882, %rd9883;
	setp.lt.u64 	%p5619, %rd9882, %rd9881;
	or.pred  	%p5620, %p5618, %p5619;
	selp.u64 	%rd9884, 1, 0, %p5620;
	sub.s64 	%rd9885, %rd10460, %rd1859;
	setp.lt.u64 	%p5621, %rd10460, %rd1859;
	selp.s64 	%rd9886, -1, 0, %p5620;
	add.s64 	%rd10460, %rd9885, %rd9886;
	setp.lt.u64 	%p5622, %rd9885, %rd9884;
	or.pred  	%p5623, %p5621, %p5622;
	selp.s64 	%rd9887, -1, 0, %p5623;
	sub.s64 	%rd9888, %rd10461, %rd1858;
	add.s64 	%rd10461, %rd9888, %rd9887;
$L__BB2_1166:
	mul.lo.s32 	%r660, %r3, %r21;
	mul.wide.u32 	%rd9889, %r660, 8;
	add.s64 	%rd9890, %rd1959, %rd9889;
	st.global.u64 	[%rd9890], %rd10458;
	st.global.u64 	[%rd9890+8], %rd10459;
	st.global.u64 	[%rd9890+16], %rd10460;
	st.global.u64 	[%rd9890+24], %rd10461;
$L__BB2_1167:
	ret;

}
	// .globl	test_mod_add
.visible .entry test_mod_add(
	.param .u64 .ptr .align 1 test_mod_add_param_0,
	.param .u64 .ptr .align 1 test_mod_add_param_1,
	.param .u64 .ptr .align 1 test_mod_add_param_2
)
{
	.reg .pred 	%p<25>;
	.reg .b32 	%r<6>;
	.reg .b64 	%rd<66>;

	ld.param.u64 	%rd19, [test_mod_add_param_0];
	ld.param.u64 	%rd20, [test_mod_add_param_1];
	ld.param.u64 	%rd18, [test_mod_add_param_2];
	mov.u32 	%r2, %ctaid.x;
	mov.u32 	%r3, %ntid.x;
	mov.u32 	%r4, %tid.x;
	mad.lo.s32 	%r5, %r2, %r3, %r4;
	shl.b32 	%r1, %r5, 2;
	cvta.to.global.u64 	%rd21, %rd19;
	cvta.to.global.u64 	%rd22, %rd20;
	mul.wide.s32 	%rd23, %r1, 8;
	add.s64 	%rd24, %rd21, %rd23;
	ld.global.u64 	%rd25, [%rd24];
	add.s64 	%rd26, %rd22, %rd23;
	ld.global.u64 	%rd27, [%rd26];
	ld.global.u64 	%rd28, [%rd24+8];
	ld.global.u64 	%rd29, [%rd26+8];
	ld.global.u64 	%rd30, [%rd24+16];
	ld.global.u64 	%rd31, [%rd26+16];
	ld.global.u64 	%rd32, [%rd24+24];
	ld.global.u64 	%rd33, [%rd26+24];
	add.s64 	%rd1, %rd25, %rd27;
	setp.lt.u64 	%p1, %rd1, %rd25;
	selp.u64 	%rd34, 1, 0, %p1;
	add.s64 	%rd35, %rd28, %rd34;
	setp.lt.u64 	%p2, %rd35, %rd28;
	selp.u64 	%rd36, 1, 0, %p2;
	add.s64 	%rd64, %rd35, %rd29;
	setp.lt.u64 	%p3, %rd64, %rd35;
	selp.u64 	%rd37, 1, 0, %p3;
	add.s64 	%rd38, %rd37, %rd36;
	add.s64 	%rd39, %rd30, %rd38;
	setp.lt.u64 	%p4, %rd39, %rd30;
	selp.u64 	%rd40, 1, 0, %p4;
	add.s64 	%rd63, %rd39, %rd31;
	setp.lt.u64 	%p5, %rd63, %rd39;
	selp.u64 	%rd41, 1, 0, %p5;
	add.s64 	%rd42, %rd41, %rd40;
	add.s64 	%rd43, %rd32, %rd42;
	setp.ge.u64 	%p6, %rd43, %rd32;
	add.s64 	%rd62, %rd43, %rd33;
	setp.ge.u64 	%p7, %rd62, %rd43;
	and.pred  	%p8, %p7, %p6;
	ld.const.u64 	%rd45, [_P+24];
	setp.le.u64 	%p9, %rd62, %rd45;
	and.pred  	%p10, %p8, %p9;
	@%p10 bra 	$L__BB3_2;
	ld.const.u64 	%rd61, [_P+16];
	bra.uni 	$L__BB3_7;
$L__BB3_2:
	setp.lt.u64 	%p11, %rd62, %rd45;
	mov.u64 	%rd65, %rd1;
	@%p11 bra 	$L__BB3_8;
	ld.const.u64 	%rd61, [_P+16];
	setp.gt.u64 	%p12, %rd63, %rd61;
	@%p12 bra 	$L__BB3_7;
	setp.lt.u64 	%p13, %rd63, %rd61;
	mov.u64 	%rd65, %rd1;
	@%p13 bra 	$L__BB3_8;
	ld.const.u64 	%rd8, [_P+8];
	setp.gt.u64 	%p14, %rd64, %rd8;
	@%p14 bra 	$L__BB3_7;
	setp.lt.u64 	%p15, %rd64, %rd8;
	ld.const.u64 	%rd46, [_P];
	setp.lt.u64 	%p16, %rd1, %rd46;
	or.pred  	%p17, %p15, %p16;
	mov.u64 	%rd65, %rd1;
	@%p17 bra 	$L__BB3_8;
$L__BB3_7:
	ld.const.u64 	%rd48, [_P];
	sub.s64 	%rd65, %rd1, %rd48;
	setp.lt.u64 	%p18, %rd1, %rd48;
	selp.u64 	%rd49, 1, 0, %p18;
	ld.const.u64 	%rd50, [_P+8];
	sub.s64 	%rd51, %rd64, %rd50;
	setp.lt.u64 	%p19, %rd64, %rd50;
	selp.s64 	%rd52, -1, 0, %p18;
	add.s64 	%rd64, %rd51, %rd52;
	setp.lt.u64 	%p20, %rd51, %rd49;
	or.pred  	%p21, %p19, %p20;
	selp.u64 	%rd53, 1, 0, %p21;
	sub.s64 	%rd54, %rd63, %rd61;
	setp.lt.u64 	%p22, %rd63, %rd61;
	selp.s64 	%rd55, -1, 0, %p21;
	add.s64 	%rd63, %rd54, %rd55;
	setp.lt.u64 	%p23, %rd54, %rd53;
	or.pred  	%p24, %p22, %p23;
	selp.s64 	%rd56, -1, 0, %p24;
	sub.s64 	%rd57, %rd62, %rd45;
	add.s64 	%rd62, %rd57, %rd56;
$L__BB3_8:
	cvta.to.global.u64 	%rd58, %rd18;
	add.s64 	%rd60, %rd58, %rd23;
	st.global.u64 	[%rd60], %rd65;
	st.global.u64 	[%rd60+8], %rd64;
	st.global.u64 	[%rd60+16], %rd63;
	st.global.u64 	[%rd60+24], %rd62;
	ret;

}
	// .globl	test_mod_mult
.visible .entry test_mod_mult(
	.param .u64 .ptr .align 1 test_mod_mult_param_0,
	.param .u64 .ptr .align 1 test_mod_mult_param_1,
	.param .u64 .ptr .align 1 test_mod_mult_param_2
)
{
	.reg .pred 	%p<115>;
	.reg .b32 	%r<14>;
	.reg .b64 	%rd<254>;

	ld.param.u64 	%rd51, [test_mod_mult_param_0];
	ld.param.u64 	%rd52, [test_mod_mult_param_1];
	mov.u32 	%r2, %ctaid.x;
	mov.u32 	%r3, %ntid.x;
	mov.u32 	%r4, %tid.x;
	mad.lo.s32 	%r5, %r2, %r3, %r4;
	shl.b32 	%r1, %r5, 2;
	cvta.to.global.u64 	%rd53, %rd51;
	cvta.to.global.u64 	%rd54, %rd52;
	mul.wide.s32 	%rd55, %r1, 8;
	add.s64 	%rd56, %rd53, %rd55;
	ld.global.u64 	%rd57, [%rd56];
	add.s64 	%rd58, %rd54, %rd55;
	ld.global.u64 	%rd59, [%rd58];
	ld.global.u64 	%rd60, [%rd56+8];
	ld.global.u64 	%rd61, [%rd58+8];
	ld.global.u64 	%rd62, [%rd56+16];
	ld.global.u64 	%rd63, [%rd58+16];
	ld.global.u64 	%rd64, [%rd56+24];
	ld.global.u64 	%rd65, [%rd58+24];
	mul.lo.s64 	%rd1, %rd59, %rd57;
	mul.hi.u64 	%rd66, %rd57, %rd59;
	mul.lo.s64 	%rd67, %rd61, %rd57;
	mul.hi.u64 	%rd68, %rd57, %rd61;
	add.s64 	%rd69, %rd67, %rd66;
	setp.lt.u64 	%p1, %rd69, %rd67;
	selp.u64 	%rd70, 1, 0, %p1;
	add.s64 	%rd71, %rd68, %rd70;
	mul.lo.s64 	%rd72, %rd63, %rd57;
	mul.hi.u64 	%rd73, %rd57, %rd63;
	add.s64 	%rd74, %rd72, %rd71;
	setp.lt.u64 	%p2, %rd74, %rd72;
	selp.u64 	%rd75, 1, 0, %p2;
	add.s64 	%rd76, %rd73, %rd75;
	mul.lo.s64 	%rd77, %rd65, %rd57;
	mul.hi.u64 	%rd78, %rd57, %rd65;
	add.s64 	%rd79, %rd77, %rd76;
	setp.lt.u64 	%p3, %rd79, %rd77;
	selp.u64 	%rd80, 1, 0, %p3;
	add.s64 	%rd81, %rd78, %rd80;
	mul.hi.u64 	%rd82, %rd60, %rd59;
	mad.lo.s64 	%rd2, %rd59, %rd60, %rd69;
	setp.lt.u64 	%p4, %rd2, %rd69;
	selp.u64 	%rd83, 1, 0, %p4;
	add.s64 	%rd84, %rd82, %rd83;
	mul.hi.u64 	%rd85, %rd60, %rd61;
	mad.lo.s64 	%rd86, %rd61, %rd60, %rd74;
	setp.lt.u64 	%p5, %rd86, %rd74;
	selp.u64 	%rd87, 1, 0, %p5;
	add.s64 	%rd88, %rd86, %rd84;
	setp.lt.u64 	%p6, %rd88, %rd86;
	selp.u64 	%rd89, 1, 0, %p6;
	add.s64 	%rd90, %rd85, %rd87;
	add.s64 	%rd91, %rd90, %rd89;
	mul.hi.u64 	%rd92, %rd60, %rd63;
	mad.lo.s64 	%rd93, %rd63, %rd60, %rd79;
	setp.lt.u64 	%p7, %rd93, %rd79;
	selp.u64 	%rd94, 1, 0, %p7;
	add.s64 	%rd95, %rd93, %rd91;
	setp.lt.u64 	%p8, %rd95, %rd93;
	selp.u64 	%rd96, 1, 0, %p8;
	add.s64 	%rd97, %rd92, %rd94;
	add.s64 	%rd98, %rd97, %rd96;
	mul.hi.u64 	%rd99, %rd60, %rd65;
	mad.lo.s64 	%rd100, %rd65, %rd60, %rd81;
	setp.lt.u64 	%p9, %rd100, %rd81;
	selp.u64 	%rd101, 1, 0, %p9;
	add.s64 	%rd102, %rd100, %rd98;
	setp.lt.u64 	%p10, %rd102, %rd100;
	selp.u64 	%rd103, 1, 0, %p10;
	add.s64 	%rd104, %rd99, %rd101;
	add.s64 	%rd105, %rd104, %rd103;
	mul.hi.u64 	%rd106, %rd62, %rd59;
	mad.lo.s64 	%rd3, %rd59, %rd62, %rd88;
	setp.lt.u64 	%p11, %rd3, %rd88;
	selp.u64 	%rd107, 1, 0, %p11;
	add.s64 	%rd108, %rd106, %rd107;
	mul.hi.u64 	%rd109, %rd62, %rd61;
	mad.lo.s64 	%rd110, %rd61, %rd62, %rd95;
	setp.lt.u64 	%p12, %rd110, %rd95;
	selp.u64 	%rd111, 1, 0, %p12;
	add.s64 	%rd112, %rd110, %rd108;
	setp.lt.u64 	%p13, %rd112, %rd110;
	selp.u64 	%rd113, 1, 0, %p13;
	add.s64 	%rd114, %rd109, %rd111;
	add.s64 	%rd115, %rd114, %rd113;
	mul.hi.u64 	%rd116, %rd62, %rd63;
	mad.lo.s64 	%rd117, %rd63, %rd62, %rd102;
	setp.lt.u64 	%p14, %rd117, %rd102;
	selp.u64 	%rd118, 1, 0, %p14;
	add.s64 	%rd119, %rd117, %rd115;
	setp.lt.u64 	%p15, %rd119, %rd117;
	selp.u64 	%rd120, 1, 0, %p15;
	add.s64 	%rd121, %rd116, %rd118;
	add.s64 	%rd122, %rd121, %rd120;
	mul.hi.u64 	%rd123, %rd62, %rd65;
	mad.lo.s64 	%rd124, %rd65, %rd62, %rd105;
	setp.lt.u64 	%p16, %rd124, %rd105;
	selp.u64 	%rd125, 1, 0, %p16;
	add.s64 	%rd126, %rd124, %rd122;
	setp.lt.u64 	%p17, %rd126, %rd124;
	selp.u64 	%rd127, 1, 0, %p17;
	add.s64 	%rd128, %rd123, %rd125;
	add.s64 	%rd129, %rd128, %rd127;
	mul.hi.u64 	%rd130, %rd64, %rd59;
	mad.lo.s64 	%rd4, %rd59, %rd64, %rd112;
	setp.lt.u64 	%p18, %rd4, %rd112;
	selp.u64 	%rd131, 1, 0, %p18;
	add.s64 	%rd132, %rd130, %rd131;
	mul.hi.u64 	%rd133, %rd64, %rd61;
	mad.lo.s64 	%rd134, %rd61, %rd64, %rd119;
	setp.lt.u64 	%p19, %rd134, %rd119;
	selp.u64 	%rd135, 1, 0, %p19;
	add.s64 	%rd136, %rd134, %rd132;
	setp.lt.u64 	%p20, %rd136, %rd134;
	selp.u64 	%rd137, 1, 0, %p20;
	add.s64 	%rd138, %rd133, %rd135;
	add.s64 	%rd139, %rd138, %rd137;
	mul.hi.u64 	%rd140, %rd64, %rd63;
	mad.lo.s64 	%rd141, %rd63, %rd64, %rd126;
	setp.lt.u64 	%p21, %rd141, %rd126;
	selp.u64 	%rd142, 1, 0, %p21;
	add.s64 	%rd143, %rd141, %rd139;
	setp.lt.u64 	%p22, %rd143, %rd141;
	selp.u64 	%rd144, 1, 0, %p22;
	add.s64 	%rd145, %rd140, %rd142;
	add.s64 	%rd146, %rd145, %rd144;
	mul.hi.u64 	%rd147, %rd64, %rd65;
	mad.lo.s64 	%rd148, %rd65, %rd64, %rd129;
	setp.lt.u64 	%p23, %rd148, %rd129;
	selp.u64 	%rd149, 1, 0, %p23;
	add.s64 	%rd150, %rd148, %rd146;
	setp.lt.u64 	%p24, %rd150, %rd148;
	selp.u64 	%rd151, 1, 0, %p24;
	add.s64 	%rd152, %rd147, %rd149;
	add.s64 	%rd153, %rd152, %rd151;
	shl.b64 	%rd154, %rd136, 32;
	mov.b64 	{%r6, %r7}, %rd136;
	mov.b64 	{%r8, %r9}, %rd143;
	mov.b64 	%rd155, {%r7, %r8};
	mov.b64 	{%r10, %r11}, %rd150;
	mov.b64 	%rd156, {%r9, %r10};
	mov.b64 	{%r12, %r13}, %rd153;
	mov.b64 	%rd157, {%r11, %r12};
	shr.u64 	%rd158, %rd153, 32;
	mul.lo.s64 	%rd159, %rd136, 977;
	mov.b64 	%rd160, 977;
	mul.hi.u64 	%rd161, %rd136, %rd160;
	mul.lo.s64 	%rd162, %rd143, 977;
	mul.hi.u64 	%rd163, %rd143, %rd160;
	add.s64 	%rd164, %rd162, %rd161;
	setp.lt.u64 	%p25, %rd164, %rd162;
	selp.u64 	%rd165, 1, 0, %p25;
	add.s64 	%rd166, %rd163, %rd165;
	mul.lo.s64 	%rd167, %rd150, 977;
	mul.hi.u64 	%rd168, %rd150, %rd160;
	add.s64 	%rd169, %rd167, %rd166;
	setp.lt.u64 	%p26, %rd169, %rd167;
	selp.u64 	%rd170, 1, 0, %p26;
	add.s64 	%rd171, %rd168, %rd170;
	mul.lo.s64 	%rd172, %rd153, 977;
	mul.hi.u64 	%rd173, %rd153, %rd160;
	add.s64 	%rd174, %rd172, %rd171;
	setp.lt.u64 	%p27, %rd174, %rd172;
	selp.u64 	%rd175, 1, 0, %p27;
	add.s64 	%rd176, %rd173, %rd175;
	add.s64 	%rd244, %rd159, %rd154;
	setp.lt.u64 	%p28, %rd244, %rd159;
	selp.u64 	%rd177, 1, 0, %p28;
	add.s64 	%rd178, %rd164, %rd155;
	setp.lt.u64 	%p29, %rd178, %rd164;
	add.s64 	%rd245, %rd178, %rd177;
	setp.lt.u64 	%p30, %rd245, %rd178;
	or.pred  	%p31, %p29, %p30;
	selp.u64 	%rd179, 1, 0, %p31;
	add.s64 	%rd180, %rd169, %rd156;
	setp.lt.u64 	%p32, %rd180, %rd169;
	add.s64 	%rd246, %rd180, %rd179;
	setp.lt.u64 	%p33, %rd246, %rd180;
	or.pred  	%p34, %p32, %p33;
	selp.u64 	%rd181, 1, 0, %p34;
	add.s64 	%rd182, %rd174, %rd157;
	setp.lt.u64 	%p35, %rd182, %rd174;
	add.s64 	%rd247, %rd182, %rd181;
	setp.lt.u64 	%p36, %rd247, %rd182;
	or.pred  	%p37, %p35, %p36;
	selp.u64 	%rd183, 1, 0, %p37;
	add.s64 	%rd184, %rd176, %rd158;
	add.s64 	%rd9, %rd184, %rd183;
	setp.eq.s64 	%p38, %rd9, 0;
	mov.b64 	%rd248, 0;
	@%p38 bra 	$L__BB4_2;
	shl.b64 	%rd185, %rd9, 32;
	shr.u64 	%rd186, %rd9, 32;
	mov.b64 	%rd187, 977;
	mul.hi.u64 	%rd188, %rd9, %rd187;
	mad.lo.s64 	%rd189, %rd9, 977, %rd185;
	setp.lt.u64 	%p39, %rd189, %rd185;
	selp.u64 	%rd190, 1, 0, %p39;
	add.s64 	%rd244, %rd189, %rd244;
	setp.lt.u64 	%p40, %rd244, %rd189;
	selp.u64 	%rd191, 1, 0, %p40;
	add.s64 	%rd192, %rd191, %rd190;
	add.s64 	%rd193, %rd186, %rd188;
	setp.lt.u64 	%p41, %rd193, %rd186;
	selp.u64 	%rd194, 1, 0, %p41;
	add.s64 	%rd195, %rd245, %rd193;
	add.s64 	%rd196, %rd195, %rd192;
	setp.lt.u64 	%p42, %rd196, %rd245;
	not.b64 	%rd197, %rd193;
	setp.gt.u64 	%p43, %rd192, %rd197;
	or.pred  	%p44, %p43, %p42;
	selp.u64 	%rd198, 1, 0, %p44;
	add.s64 	%rd199, %rd246, %rd194;
	add.s64 	%rd12, %rd199, %rd198;
	setp.lt.u64 	%p45, %rd12, %rd246;
	selp.u64 	%rd200, 1, 0, %p45;
	add.s64 	%rd13, %rd247, %rd200;
	setp.lt.u64 	%p46, %rd13, %rd247;
	selp.u64 	%rd248, 1, 0, %p46;
	mov.u64 	%rd245, %rd196;
	mov.u64 	%rd246, %rd12;
	mov.u64 	%rd247, %rd13;
$L__BB4_2:
	add.s64 	%rd250, %rd244, %rd1;
	setp.lt.u64 	%p47, %rd250, %rd244;
	selp.u64 	%rd201, 1, 0, %p47;
	add.s64 	%rd202, %rd245, %rd2;
	setp.lt.u64 	%p48, %rd202, %rd245;
	add.s64 	%rd251, %rd202, %rd201;
	setp.lt.u64 	%p49, %rd251, %rd202;
	or.pred  	%p50, %p48, %p49;
	selp.u64 	%rd203, 1, 0, %p50;
	add.s64 	%rd204, %rd246, %rd3;
	setp.lt.u64 	%p51, %rd204, %rd246;
	add.s64 	%rd252, %rd204, %rd203;
	setp.lt.u64 	%p52, %rd252, %rd204;
	or.pred  	%p53, %p51, %p52;
	selp.u64 	%rd205, 1, 0, %p53;
	add.s64 	%rd206, %rd247, %rd4;
	setp.lt.u64 	%p54, %rd206, %rd247;
	add.s64 	%rd253, %rd206, %rd205;
	setp.lt.u64 	%p55, %rd253, %rd206;
	or.pred  	%p56, %p54, %p55;
	selp.u64 	%rd208, 1, 0, %p56;
	add.s64 	%rd24, %rd248, %rd208;
	setp.eq.s64 	%p57, %rd24, 0;
	ld.const.u64 	%rd209, [_P+24];
	setp.le.u64 	%p58, %rd253, %rd209;
	and.pred  	%p59, %p57, %p58;
	@%p59 bra 	$L__BB4_4;
	ld.const.u64 	%rd249, [_P+16];
	bra.uni 	$L__BB4_9;
$L__BB4_4:
	setp.lt.u64 	%p60, %rd253, %rd209;
	@%p60 bra 	$L__BB4_22;
	ld.const.u64 	%rd249, [_P+16];
	setp.gt.u64 	%p61, %rd252, %rd249;
	@%p61 bra 	$L__BB4_9;
	setp.lt.u64 	%p62, %rd252, %rd249;
	@%p62 bra 	$L__BB4_22;
	ld.const.u64 	%rd28, [_P+8];
	setp.gt.u64 	%p63, %rd251, %rd28;
	@%p63 bra 	$L__BB4_9;
	setp.lt.u64 	%p64, %rd251, %rd28;
	ld.const.u64 	%rd210, [_P];
	setp.lt.u64 	%p65, %rd250, %rd210;
	or.pred  	%p66, %p64, %p65;
	@%p66 bra 	$L__BB4_22;
$L__BB4_9:
	ld.const.u64 	%rd30, [_P];
	sub.s64 	%rd31, %rd250, %rd30;
	setp.lt.u64 	%p67, %rd250, %rd30;
	selp.u64 	%rd212, 1, 0, %p67;
	ld.const.u64 	%rd32, [_P+8];
	sub.s64 	%rd213, %rd251, %rd32;
	setp.lt.u64 	%p68, %rd251, %rd32;
	selp.s64 	%rd214, -1, 0, %p67;
	add.s64 	%rd251, %rd213, %rd214;
	setp.lt.u64 	%p69, %rd213, %rd212;
	or.pred  	%p70, %p68, %p69;
	selp.u64 	%rd215, 1, 0, %p70;
	sub.s64 	%rd216, %rd252, %rd249;
	setp.lt.u64 	%p72, %rd252, %rd249;
	selp.s64 	%rd217, -1, 0, %p70;
	add.s64 	%rd252, %rd216, %rd217;
	setp.lt.u64 	%p73, %rd216, %rd215;
	or.pred  	%p74, %p72, %p73;
	selp.u64 	%rd218, 1, 0, %p74;
	sub.s64 	%rd219, %rd253, %rd209;
	setp.lt.u64 	%p75, %rd253, %rd209;
	selp.s64 	%rd220, -1, 0, %p74;
	add.s64 	%rd253, %rd219, %rd220;
	setp.lt.u64 	%p76, %rd219, %rd218;
	or.pred  	%p77, %p75, %p76;
	selp.s64 	%rd221, -1, 0, %p77;
	add.s64 	%rd36, %rd24, %rd221;
	setp.ne.s64 	%p78, %rd36, 0;
	setp.gt.u64 	%p79, %rd253, %rd209;
	or.pred  	%p80, %p78, %p79;
	@%p80 bra 	$L__BB4_15;
	setp.lt.u64 	%p81, %rd253, %rd209;
	mov.u64 	%rd250, %rd31;
	@%p81 bra 	$L__BB4_22;
	setp.gt.u64 	%p82, %rd252, %rd249;
	@%p82 bra 	$L__BB4_15;
	setp.lt.u64 	%p83, %rd252, %rd249;
	mov.u64 	%rd250, %rd31;
	@%p83 bra 	$L__BB4_22;
	setp.gt.u64 	%p84, %rd251, %rd32;
	@%p84 bra 	$L__BB4_15;
	setp.lt.u64 	%p85, %rd251, %rd32;
	setp.lt.u64 	%p86, %rd31, %rd30;
	or.pred  	%p87, %p85, %p86;
	mov.u64 	%rd250, %rd31;
	@%p87 bra 	$L__BB4_22;
$L__BB4_15:
	sub.s64 	%rd37, %rd31, %rd30;
	setp.lt.u64 	%p88, %rd31, %rd30;
	selp.u64 	%rd222, 1, 0, %p88;
	sub.s64 	%rd223, %rd251, %rd32;
	setp.lt.u64 	%p89, %rd251, %rd32;
	selp.s64 	%rd224, -1, 0, %p88;
	add.s64 	%rd251, %rd223, %rd224;
	setp.lt.u64 	%p90, %rd223, %rd222;
	or.pred  	%p91, %p89, %p90;
	selp.u64 	%rd225, 1, 0, %p91;
	sub.s64 	%rd226, %rd252, %rd249;
	setp.lt.u64 	%p92, %rd252, %rd249;
	selp.s64 	%rd227, -1, 0, %p91;
	add.s64 	%rd252, %rd226, %rd227;
	setp.lt.u64 	%p93, %rd226, %rd225;
	or.pred  	%p94, %p92, %p93;
	selp.u64 	%rd228, 1, 0, %p94;
	sub.s64 	%rd229, %rd253, %rd209;
	setp.lt.u64 	%p95, %rd253, %rd209;
	selp.s64 	%rd230, -1, 0, %p94;
	add.s64 	%rd253, %rd229, %rd230;
	setp.lt.u64 	%p96, %rd229, %rd228;
	or.pred  	%p97, %p95, %p96;
	selp.u64 	%rd231, 1, 0, %p97;
	setp.ne.s64 	%p98, %rd36, %rd231;
	setp.gt.u64 	%p99, %rd253, %rd209;
	or.pred  	%p100, %p98, %p99;
	@%p100 bra 	$L__BB4_21;
	setp.lt.u64 	%p101, %rd253, %rd209;
	mov.u64 	%rd250, %rd37;
	@%p101 bra 	$L__BB4_22;
	setp.gt.u64 	%p102, %rd252, %rd249;
	@%p102 bra 	$L__BB4_21;
	setp.lt.u64 	%p103, %rd252, %rd249;
	mov.u64 	%rd250, %rd37;
	@%p103 bra 	$L__BB4_22;
	setp.gt.u64 	%p104, %rd251, %rd32;
	@%p104 bra 	$L__BB4_21;
	setp.lt.u64 	%p105, %rd251, %rd32;
	setp.lt.u64 	%p106, %rd37, %rd30;
	or.pred  	%p107, %p105, %p106;
	mov.u64 	%rd250, %rd37;
	@%p107 bra 	$L__BB4_22;
$L__BB4_21:
	sub.s64 	%rd250, %rd37, %rd30;
	setp.lt.u64 	%p108, %rd37, %rd30;
	selp.u64 	%rd232, 1, 0, %p108;
	sub.s64 	%rd233, %rd251, %rd32;
	setp.lt.u64 	%p109, %rd251, %rd32;
	selp.s64 	%rd234, -1, 0, %p108;
	add.s64 	%rd251, %rd233, %rd234;
	setp.lt.u64 	%p110, %rd233, %rd232;
	or.pred  	%p111, %p109, %p110;
	selp.u64 	%rd235, 1, 0, %p111;
	sub.s64 	%rd236, %rd252, %rd249;
	setp.lt.u64 	%p112, %rd252, %rd249;
	selp.s64 	%rd237, -1, 0, %p111;
	add.s64 	%rd252, %rd236, %rd237;
	setp.lt.u64 	%p113, %rd236, %rd235;
	or.pred  	%p114, %p112, %p113;
	selp.s64 	%rd238, -1, 0, %p114;
	sub.s64 	%rd239, %rd253, %rd209;
	add.s64 	%rd253, %rd239, %rd238;
$L__BB4_22:
	ld.param.u64 	%rd243, [test_mod_mult_param_2];
	cvta.to.global.u64 	%rd240, %rd243;
	add.s64 	%rd242, %rd240, %rd55;
	st.global.u64 	[%rd242], %rd250;
	st.global.u64 	[%rd242+8], %rd251;
	st.global.u64 	[%rd242+16], %rd252;
	st.global.u64 	[%rd242+24], %rd253;
	ret;

}
	// .globl	test_mod_inv
.visible .entry test_mod_inv(
	.param .u64 .ptr .align 1 test_mod_inv_param_0,
	.param .u64 .ptr .align 1 test_mod_inv_param_1
)
{
	.local .align 16 .b8 	__local_depot5[32];
	.reg .b64 	%SP;
	.reg .b64 	%SPL;
	.reg .pred 	%p<233>;
	.reg .b16 	%rs<21>;
	.reg .b32 	%r<37>;
	.reg .b64 	%rd<506>;

	mov.u64 	%SPL, __local_depot5;
	ld.param.u64 	%rd113, [test_mod_inv_param_0];
	add.u64 	%rd1, %SPL, 0;
	mov.u32 	%r6, %ctaid.x;
	mov.u32 	%r7, %ntid.x;
	mov.u32 	%r8, %tid.x;
	mad.lo.s32 	%r9, %r6, %r7, %r8;
	shl.b32 	%r10, %r9, 2;
	cvta.to.global.u64 	%rd115, %rd113;
	mul.wide.s32 	%rd116, %r10, 8;
	add.s64 	%rd117, %rd115, %rd116;
	ld.global.u64 	%rd2, [%rd117];
	ld.global.u64 	%rd3, [%rd117+8];
	ld.global.u64 	%rd4, [%rd117+16];
	ld.global.u64 	%rd5, [%rd117+24];
	mov.b64 	%rd118, -1;
	mov.b64 	%rd119, -4294968275;
	st.local.v2.u64 	[%rd1], {%rd119, %rd118};
	st.local.v2.u64 	[%rd1+16], {%rd118, %rd118};
	mov.b32 	%r35, 3;
	mov.b16 	%rs20, 0;
	mov.b64 	%rd505, 1;
	mov.b64 	%rd502, 0;
	mov.u64 	%rd503, %rd502;
	mov.u64 	%rd504, %rd502;
$L__BB5_1:
	mul.wide.u32 	%rd121, %r35, 8;
	add.s64 	%rd122, %rd1, %rd121;
	ld.local.u64 	%rd10, [%rd122];
	mov.b32 	%r36, 0;
	mov.b64 	%rd483, 63;
$L__BB5_2:
	cvt.u32.u64 	%r12, %rd483;
	shr.u64 	%rd123, %rd10, %r12;
	and.b64  	%rd16, %rd123, 1;
	and.b16  	%rs6, %rs20, 255;
	setp.ne.s16 	%p1, %rs6, 0;
	@%p1 bra 	$L__BB5_4;
	setp.eq.s64 	%p230, %rd16, 0;
	selp.b64 	%rd502, %rd502, %rd5, %p230;
	selp.b64 	%rd503, %rd503, %rd4, %p230;
	selp.b64 	%rd504, %rd504, %rd3, %p230;
	selp.b64 	%rd505, %rd505, %rd2, %p230;
	cvt.u16.u64 	%rs20, %rd16;
	bra.uni 	$L__BB5_47;
$L__BB5_4:
	mul.hi.u64 	%rd125, %rd505, %rd505;
	mul.lo.s64 	%rd126, %rd504, %rd505;
	mul.hi.u64 	%rd127, %rd505, %rd504;
	add.s64 	%rd128, %rd126, %rd125;
	setp.lt.u64 	%p2, %rd128, %rd126;
	selp.u64 	%rd129, 1, 0, %p2;
	add.s64 	%rd130, %rd127, %rd129;
	mul.lo.s64 	%rd131, %rd503, %rd505;
	mul.hi.u64 	%rd132, %rd505, %rd503;
	add.s64 	%rd133, %rd131, %rd130;
	setp.lt.u64 	%p3, %rd133, %rd131;
	selp.u64 	%rd134, 1, 0, %p3;
	add.s64 	%rd135, %rd132, %rd134;
	mul.lo.s64 	%rd136, %rd502, %rd505;
	mul.hi.u64 	%rd137, %rd505, %rd502;
	add.s64 	%rd138, %rd136, %rd135;
	setp.lt.u64 	%p4, %rd138, %rd136;
	selp.u64 	%rd139, 1, 0, %p4;
	add.s64 	%rd140, %rd137, %rd139;
	mul.hi.u64 	%rd141, %rd504, %rd505;
	add.s64 	%rd21, %rd128, %rd126;
	setp.lt.u64 	%p5, %rd21, %rd128;
	selp.u64 	%rd142, 1, 0, %p5;
	add.s64 	%rd143, %rd141, %rd142;
	mul.hi.u64 	%rd144, %rd504, %rd504;
	mad.lo.s64 	%rd145, %rd504, %rd504, %rd133;
	setp.lt.u64 	%p6, %rd145, %rd133;
	selp.u64 	%rd146, 1, 0, %p6;
	add.s64 	%rd147, %rd145, %rd143;
	setp.lt.u64 	%p7, %rd147, %rd145;
	selp.u64 	%rd148, 1, 0, %p7;
	add.s64 	%rd149, %rd144, %rd146;
	add.s64 	%rd150, %rd149, %rd148;
	mul.lo.s64 	%rd151, %rd503, %rd504;
	mul.hi.u64 	%rd152, %rd504, %rd503;
	add.s64 	%rd153, %rd138, %rd151;
	setp.lt.u64 	%p8, %rd153, %rd138;
	selp.u64 	%rd154, 1, 0, %p8;
	add.s64 	%rd155, %rd153, %rd150;
	setp.lt.u64 	%p9, %rd155, %rd153;
	selp.u64 	%rd156, 1, 0, %p9;
	add.s64 	%rd157, %rd152, %rd154;
	add.s64 	%rd158, %rd157, %rd156;
	mul.lo.s64 	%rd159, %rd502, %rd504;
	mul.hi.u64 	%rd160, %rd504, %rd502;
	add.s64 	%rd161, %rd140, %rd159;
	setp.lt.u64 	%p10, %rd161, %rd140;
	selp.u64 	%rd162, 1, 0, %p10;
	add.s64 	%rd163, %rd161, %rd158;
	setp.lt.u64 	%p11, %rd163, %rd161;
	selp.u64 	%rd164, 1, 0, %p11;
	add.s64 	%rd165, %rd160, %rd162;
	add.s64 	%rd166, %rd165, %rd164;
	mul.hi.u64 	%rd167, %rd503, %rd505;
	add.s64 	%rd22, %rd147, %rd131;
	setp.lt.u64 	%p12, %rd22, %rd147;
	selp.u64 	%rd168, 1, 0, %p12;
	add.s64 	%rd169, %rd167, %rd168;
	mul.hi.u64 	%rd170, %rd503, %rd504;
	add.s64 	%rd171, %rd155, %rd151;
	setp.lt.u64 	%p13, %rd171, %rd155;
	selp.u64 	%rd172, 1, 0, %p13;
	add.s64 	%rd173, %rd171, %rd169;
	setp.lt.u64 	%p14, %rd173, %rd171;
	selp.u64 	%rd174, 1, 0, %p14;
	add.s64 	%rd175, %rd170, %rd172;
	add.s64 	%rd176, %rd175, %rd174;
	mul.hi.u64 	%rd177, %rd503, %rd503;
	mad.lo.s64 	%rd178, %rd503, %rd503, %rd163;
	setp.lt.u64 	%p15, %rd178, %rd163;
	selp.u64 	%rd179, 1, 0, %p15;
	add.s64 	%rd180, %rd178, %rd176;
	setp.lt.u64 	%p16, %rd180, %rd178;
	selp.u64 	%rd181, 1, 0, %p16;
	add.s64 	%rd182, %rd177, %rd179;
	add.s64 	%rd183, %rd182, %rd181;
	mul.lo.s64 	%rd184, %rd502, %rd503;
	mul.hi.u64 	%rd185, %rd503, %rd502;
	add.s64 	%rd186, %rd166, %rd184;
	setp.lt.u64 	%p17, %rd186, %rd166;
	selp.u64 	%rd187, 1, 0, %p17;
	add.s64 	%rd188, %rd186, %rd183;
	setp.lt.u64 	%p18, %rd188, %rd186;
	selp.u64 	%rd189, 1, 0, %p18;
	add.s64 	%rd190, %rd185, %rd187;
	add.s64 	%rd191, %rd190, %rd189;
	mul.hi.u64 	%rd192, %rd502, %rd505;
	add.s64 	%rd23, %rd173, %rd136;
	setp.lt.u64 	%p19, %rd23, %rd173;
	selp.u64 	%rd193, 1, 0, %p19;
	add.s64 	%rd194, %rd192, %rd193;
	mul.hi.u64 	%rd195, %rd502, %rd504;
	add.s64 	%rd196, %rd180, %rd159;
	setp.lt.u64 	%p20, %rd196, %rd180;
	selp.u64 	%rd197, 1, 0, %p20;
	add.s64 	%rd198, %rd196, %rd194;
	setp.lt.u64 	%p21, %rd198, %rd196;
	selp.u64 	%rd199, 1, 0, %p21;
	add.s64 	%rd200, %rd195, %rd197;
	add.s64 	%rd201, %rd200, %rd199;
	mul.hi.u64 	%rd202, %rd502, %rd503;
	add.s64 	%rd203, %rd188, %rd184;
	setp.lt.u64 	%p22, %rd203, %rd188;
	selp.u64 	%rd204, 1, 0, %p22;
	add.s64 	%rd205, %rd203, %rd201;
	setp.lt.u64 	%p23, %rd205, %rd203;
	selp.u64 	%rd206, 1, 0, %p23;
	add.s64 	%rd207, %rd202, %rd204;
	add.s64 	%rd208, %rd207, %rd206;
	mul.hi.u64 	%rd209, %rd502, %rd502;
	mad.lo.s64 	%rd210, %rd502, %rd502, %rd191;
	setp.lt.u64 	%p24, %rd210, %rd191;
	selp.u64 	%rd211, 1, 0, %p24;
	add.s64 	%rd212, %rd210, %rd208;
	setp.lt.u64 	%p25, %rd212, %rd210;
	selp.u64 	%rd213, 1, 0, %p25;
	add.s64 	%rd214, %rd209, %rd211;
	add.s64 	%rd215, %rd214, %rd213;
	shl.b64 	%rd216, %rd198, 32;
	mov.b64 	{%r13, %r14}, %rd198;
	mov.b64 	{%r15, %r16}, %rd205;
	mov.b64 	%rd217, {%r14, %r15};
	mov.b64 	{%r17, %r18}, %rd212;
	mov.b64 	%rd218, {%r16, %r17};
	mov.b64 	{%r19, %r20}, %rd215;
	mov.b64 	%rd219, {%r18, %r19};
	shr.u64 	%rd220, %rd215, 32;
	mul.lo.s64 	%rd221, %rd198, 977;
	mov.b64 	%rd222, 977;
	mul.hi.u64 	%rd223, %rd198, %rd222;
	mul.lo.s64 	%rd224, %rd205, 977;
	mul.hi.u64 	%rd225, %rd205, %rd222;
	add.s64 	%rd226, %rd224, %rd223;
	setp.lt.u64 	%p26, %rd226, %rd224;
	selp.u64 	%rd227, 1, 0, %p26;
	add.s64 	%rd228, %rd225, %rd227;
	mul.lo.s64 	%rd229, %rd212, 977;
	mul.hi.u64 	%rd230, %rd212, %rd222;
	add.s64 	%rd231, %rd229, %rd228;
	setp.lt.u64 	%p27, %rd231, %rd229;
	selp.u64 	%rd232, 1, 0, %p27;
	add.s64 	%rd233, %rd230, %rd232;
	mul.lo.s64 	%rd234, %rd215, 977;
	mul.hi.u64 	%rd235, %rd215, %rd222;
	add.s64 	%rd236, %rd234, %rd233;
	setp.lt.u64 	%p28, %rd236, %rd234;
	selp.u64 	%rd237, 1, 0, %p28;
	add.s64 	%rd238, %rd235, %rd237;
	add.s64 	%rd488, %rd221, %rd216;
	setp.lt.u64 	%p29, %rd488, %rd221;
	selp.u64 	%rd239, 1, 0, %p29;
	add.s64 	%rd240, %rd226, %rd217;
	setp.lt.u64 	%p30, %rd240, %rd226;
	add.s64 	%rd489, %rd240, %rd239;
	setp.lt.u64 	%p31, %rd489, %rd240;
	or.pred  	%p32, %p30, %p31;
	selp.u64 	%rd241, 1, 0, %p32;
	add.s64 	%rd242, %rd231, %rd218;
	setp.lt.u64 	%p33, %rd242, %rd231;
	add.s64 	%rd490, %rd242, %rd241;
	setp.lt.u64 	%p34, %rd490, %rd242;
	or.pred  	%p35, %p33, %p34;
	selp.u64 	%rd243, 1, 0, %p35;
	add.s64 	%rd244, %rd236, %rd219;
	setp.lt.u64 	%p36, %rd244, %rd236;
	add.s64 	%rd491, %rd244, %rd243;
	setp.lt.u64 	%p37, %rd491, %rd244;
	or.pred  	%p38, %p36, %p37;
	selp.u64 	%rd245, 1, 0, %p38;
	add.s64 	%rd246, %rd238, %rd220;
	add.s64 	%rd28, %rd246, %rd245;
	setp.eq.s64 	%p39, %rd28, 0;
	mov.b64 	%rd492, 0;
	@%p39 bra 	$L__BB5_6;
	shl.b64 	%rd247, %rd28, 32;
	shr.u64 	%rd248, %rd28, 32;
	mov.b64 	%rd249, 977;
	mul.hi.u64 	%rd250, %rd28, %rd249;
	mad.lo.s64 	%rd251, %rd28, 977, %rd247;
	setp.lt.u64 	%p40, %rd251, %rd247;
	selp.u64 	%rd252, 1, 0, %p40;
	add.s64 	%rd488, %rd251, %rd488;
	setp.lt.u64 	%p41, %rd488, %rd251;
	selp.u64 	%rd253, 1, 0, %p41;
	add.s64 	%rd254, %rd253, %rd252;
	add.s64 	%rd255, %rd248, %rd250;
	setp.lt.u64 	%p42, %rd255, %rd248;
	selp.u64 	%rd256, 1, 0, %p42;
	add.s64 	%rd257, %rd489, %rd255;
	add.s64 	%rd258, %rd257, %rd254;
	setp.lt.u64 	%p43, %rd258, %rd489;
	not.b64 	%rd259, %rd255;
	setp.gt.u64 	%p44, %rd254, %rd259;
	or.pred  	%p45, %p44, %p43;
	selp.u64 	%rd260, 1, 0, %p45;
	add.s64 	%rd261, %rd490, %rd256;
	add.s64 	%rd31, %rd261, %rd260;
	setp.lt.u64 	%p46, %rd31, %rd490;
	selp.u64 	%rd262, 1, 0, %p46;
	add.s64 	%rd32, %rd491, %rd262;
	setp.lt.u64 	%p47, %rd32, %rd491;
	selp.u64 	%rd492, 1, 0, %p47;
	mov.u64 	%rd489, %rd258;
	mov.u64 	%rd490, %rd31;
	mov.u64 	%rd491, %rd32;
$L__BB5_6:
	ld.const.u64 	%rd39, [_P+16];
	ld.const.u64 	%rd40, [_P+8];
	ld.const.u64 	%rd41, [_P];
	mad.lo.s64 	%rd505, %rd505, %rd505, %rd488;
	setp.lt.u64 	%p48, %rd505, %rd488;
	selp.u64 	%rd263, 1, 0, %p48;
	add.s64 	%rd264, %rd489, %rd21;
	setp.lt.u64 	%p49, %rd264, %rd489;
	add.s64 	%rd504, %rd264, %rd263;
	setp.lt.u64 	%p50, %rd504, %rd264;
	or.pred  	%p51, %p49, %p50;
	selp.u64 	%rd265, 1, 0, %p51;
	add.s64 	%rd266, %rd490, %rd22;
	setp.lt.u64 	%p52, %rd266, %rd490;
	add.s64 	%rd503, %rd266, %rd265;
	setp.lt.u64 	%p53, %rd503, %rd266;
	or.pred  	%p54, %p52, %p53;
	selp.u64 	%rd267, 1, 0, %p54;
	add.s64 	%rd268, %rd491, %rd23;
	setp.lt.u64 	%p55, %rd268, %rd491;
	add.s64 	%rd502, %rd268, %rd267;
	setp.lt.u64 	%p56, %rd502, %rd268;
	or.pred  	%p57, %p55, %p56;
	selp.u64 	%rd270, 1, 0, %p57;
	add.s64 	%rd46, %rd492, %rd270;
	setp.ne.s64 	%p58, %rd46, 0;
	ld.const.u64 	%rd271, [_P+24];
	setp.gt.u64 	%p59, %rd502, %rd271;
	or.pred  	%p60, %p58, %p59;
	@%p60 bra 	$L__BB5_12;
	setp.lt.u64 	%p61, %rd502, %rd271;
	@%p61 bra 	$L__BB5_25;
	setp.gt.u64 	%p62, %rd503, %rd39;
	@%p62 bra 	$L__BB5_12;
	setp.lt.u64 	%p63, %rd503, %rd39;
	@%p63 bra 	$L__BB5_25;
	setp.gt.u64 	%p64, %rd504, %rd40;
	@%p64 bra 	$L__BB5_12;
	setp.lt.u64 	%p65, %rd504, %rd40;
	setp.lt.u64 	%p66, %rd505, %rd41;
	or.pred  	%p67, %p65, %p66;
	@%p67 bra 	$L__BB5_25;
$L__BB5_12:
	sub.s64 	%rd48, %rd505, %rd41;
	setp.lt.u64 	%p68, %rd505, %rd41;
	selp.u64 	%rd272, 1, 0, %p68;
	sub.s64 	%rd273, %rd504, %rd40;
	setp.lt.u64 	%p69, %rd504, %rd40;
	selp.s64 	%rd274, -1, 0, %p68;
	add.s64 	%rd504, %rd273, %rd274;
	setp.lt.u64 	%p70, %rd273, %rd272;
	or.pred  	%p71, %p69, %p70;
	selp.u64 	%rd275, 1, 0, %p71;
	sub.s64 	%rd276, %rd503, %rd39;
	setp.lt.u64 	%p72, %rd503, %rd39;
	selp.s64 	%rd277, -1, 0, %p71;
	add.s64 	%rd503, %rd276, %rd277;
	setp.lt.u64 	%p73, %rd276, %rd275;
	or.pred  	%p74, %p72, %p73;
	selp.u64 	%rd278, 1, 0, %p74;
	sub.s64 	%rd279, %rd502, %rd271;
	setp.lt.u64 	%p75, %rd502, %rd271;
	selp.s64 	%rd280, -1, 0, %p74;
	add.s64 	%rd502, %rd279, %rd280;
	setp.lt.u64 	%p76, %rd279, %rd278;
	or.pred  	%p77, %p75, %p76;
	selp.s64 	%rd281, -1, 0, %p77;
	add.s64 	%rd52, %rd46, %rd281;
	setp.ne.s64 	%p78, %rd52, 0;
	setp.gt.u64 	%p79, %rd502, %rd271;
	or.pred  	%p80, %p78, %p79;
	@%p80 bra 	$L__BB5_18;
	setp.lt.u64 	%p81, %rd502, %rd271;
	mov.u64 	%rd505, %rd48;
	@%p81 bra 	$L__BB5_25;
	setp.gt.u64 	%p82, %rd503, %rd39;
	@%p82 bra 	$L__BB5_18;
	setp.lt.u64 	%p83, %rd503, %rd39;
	mov.u64 	%rd505, %rd48;
	@%p83 bra 	$L__BB5_25;
	setp.gt.u64 	%p84, %rd504, %rd40;
	@%p84 bra 	$L__BB5_18;
	setp.lt.u64 	%p85, %rd504, %rd40;
	setp.lt.u64 	%p86, %rd48, %rd41;
	or.pred  	%p87, %p85, %p86;
	mov.u64 	%rd505, %rd48;
	@%p87 bra 	$L__BB5_25;
$L__BB5_18:
	sub.s64 	%rd53, %rd48, %rd41;
	setp.lt.u64 	%p88, %rd48, %rd41;
	selp.u64 	%rd282, 1, 0, %p88;
	sub.s64 	%rd283, %rd504, %rd40;
	setp.lt.u64 	%p89, %rd504, %rd40;
	selp.s64 	%rd284, -1, 0, %p88;
	add.s64 	%rd504, %rd283, %rd284;
	setp.lt.u64 	%p90, %rd283, %rd282;
	or.pred  	%p91, %p89, %p90;
	selp.u64 	%rd285, 1, 0, %p91;
	sub.s64 	%rd286, %rd503, %rd39;
	setp.lt.u64 	%p92, %rd503, %rd39;
	selp.s64 	%rd287, -1, 0, %p91;
	add.s64 	%rd503, %rd286, %rd287;
	setp.lt.u64 	%p93, %rd286, %rd285;
	or.pred  	%p94, %p92, %p93;
	selp.u64 	%rd288, 1, 0, %p94;
	sub.s64 	%rd289, %rd502, %rd271;
	setp.lt.u64 	%p95, %rd502, %rd271;
	selp.s64 	%rd290, -1, 0, %p94;
	add.s64 	%rd502, %rd289, %rd290;
	setp.lt.u64 	%p96, %rd289, %rd288;
	or.pred  	%p97, %p95, %p96;
	selp.u64 	%rd291, 1, 0, %p97;
	setp.ne.s64 	%p98, %rd52, %rd291;
	setp.gt.u64 	%p99, %rd502, %rd271;
	or.pred  	%p100, %p98, %p99;
	@%p100 bra 	$L__BB5_24;
	setp.lt.u64 	%p101, %rd502, %rd271;
	mov.u64 	%rd505, %rd53;
	@%p101 bra 	$L__BB5_25;
	setp.gt.u64 	%p102, %rd503, %rd39;
	@%p102 bra 	$L__BB5_24;
	setp.lt.u64 	%p103, %rd503, %rd39;
	mov.u64 	%rd505, %rd53;
	@%p103 bra 	$L__BB5_25;
	setp.gt.u64 	%p104, %rd504, %rd40;
	@%p104 bra 	$L__BB5_24;
	setp.lt.u64 	%p105, %rd504, %rd40;
	setp.lt.u64 	%p106, %rd53, %rd41;
	or.pred  	%p107, %p105, %p106;
	mov.u64 	%rd505, %rd53;
	@%p107 bra 	$L__BB5_25;
$L__BB5_24:
	sub.s64 	%rd505, %rd53, %rd41;
	setp.lt.u64 	%p108, %rd53, %rd41;
	selp.u64 	%rd292, 1, 0, %p108;
	sub.s64 	%rd293, %rd504, %rd40;
	setp.lt.u64 	%p109, %rd504, %rd40;
	selp.s64 	%rd294, -1, 0, %p108;
	add.s64 	%rd504, %rd293, %rd294;
	setp.lt.u64 	%p110, %rd293, %rd292;
	or.pred  	%p111, %p109, %p110;
	selp.u64 	%rd295, 1, 0, %p111;
	sub.s64 	%rd296, %rd503, %rd39;
	setp.lt.u64 	%p112, %rd503, %rd39;
	selp.s64 	%rd297, -1, 0, %p111;
	add.s64 	%rd503, %rd296, %rd297;
	setp.lt.u64 	%p113, %rd296, %rd295;
	or.pred  	%p114, %p112, %p113;
	selp.s64 	%rd298, -1, 0, %p114;
	sub.s64 	%rd299, %rd502, %rd271;
	add.s64 	%rd502, %rd299, %rd298;
$L__BB5_25:
	cvt.u32.u64 	%r21, %rd483;
	shr.u64 	%rd300, %rd10, %r21;
	and.b64  	%rd301, %rd300, 1;
	setp.eq.b64 	%p115, %rd301, 1;
	not.pred 	%p116, %p115;
	mov.b16 	%rs20, 1;
	@%p116 bra 	$L__BB5_47;
	mul.hi.u64 	%rd303, %rd505, %rd2;
	mul.lo.s64 	%rd304, %rd3, %rd505;
	mul.hi.u64 	%rd305, %rd505, %rd3;
	add.s64 	%rd306, %rd304, %rd303;
	setp.lt.u64 	%p117, %rd306, %rd304;
	selp.u64 	%rd307, 1, 0, %p117;
	add.s64 	%rd308, %rd305, %rd307;
	mul.lo.s64 	%rd309, %rd4, %rd505;
	mul.hi.u64 	%rd310, %rd505, %rd4;
	add.s64 	%rd311, %rd309, %rd308;
	setp.lt.u64 	%p118, %rd311, %rd309;
	selp.u64 	%rd312, 1, 0, %p118;
	add.s64 	%rd313, %rd310, %rd312;
	mul.lo.s64 	%rd314, %rd5, %rd505;
	mul.hi.u64 	%rd315, %rd505, %rd5;
	add.s64 	%rd316, %rd314, %rd313;
	setp.lt.u64 	%p119, %rd316, %rd314;
	selp.u64 	%rd317, 1, 0, %p119;
	add.s64 	%rd318, %rd315, %rd317;
	mul.hi.u64 	%rd319, %rd504, %rd2;
	mad.lo.s64 	%rd65, %rd2, %rd504, %rd306;
	setp.lt.u64 	%p120, %rd65, %rd306;
	selp.u64 	%rd320, 1, 0, %p120;
	add.s64 	%rd321, %rd319, %rd320;
	mul.hi.u64 	%rd322, %rd504, %rd3;
	mad.lo.s64 	%rd323, %rd3, %rd504, %rd311;
	setp.lt.u64 	%p121, %rd323, %rd311;
	selp.u64 	%rd324, 1, 0, %p121;
	add.s64 	%rd325, %rd323, %rd321;
	setp.lt.u64 	%p122, %rd325, %rd323;
	selp.u64 	%rd326, 1, 0, %p122;
	add.s64 	%rd327, %rd322, %rd324;
	add.s64 	%rd328, %rd327, %rd326;
	mul.hi.u64 	%rd329, %rd504, %rd4;
	mad.lo.s64 	%rd330, %rd4, %rd504, %rd316;
	setp.lt.u64 	%p123, %rd330, %rd316;
	selp.u64 	%rd331, 1, 0, %p123;
	add.s64 	%rd332, %rd330, %rd328;
	setp.lt.u64 	%p124, %rd332, %rd330;
	selp.u64 	%rd333, 1, 0, %p124;
	add.s64 	%rd334, %rd329, %rd331;
	add.s64 	%rd335, %rd334, %rd333;
	mul.hi.u64 	%rd336, %rd504, %rd5;
	mad.lo.s64 	%rd337, %rd5, %rd504, %rd318;
	setp.lt.u64 	%p125, %rd337, %rd318;
	selp.u64 	%rd338, 1, 0, %p125;
	add.s64 	%rd339, %rd337, %rd335;
	setp.lt.u64 	%p126, %rd339, %rd337;
	selp.u64 	%rd340, 1, 0, %p126;
	add.s64 	%rd341, %rd336, %rd338;
	add.s64 	%rd342, %rd341, %rd340;
	mul.hi.u64 	%rd343, %rd503, %rd2;
	mad.lo.s64 	%rd66, %rd2, %rd503, %rd325;
	setp.lt.u64 	%p127, %rd66, %rd325;
	selp.u64 	%rd344, 1, 0, %p127;
	add.s64 	%rd345, %rd343, %rd344;
	mul.hi.u64 	%rd346, %rd503, %rd3;
	mad.lo.s64 	%rd347, %rd3, %rd503, %rd332;
	setp.lt.u64 	%p128, %rd347, %rd332;
	selp.u64 	%rd348, 1, 0, %p128;
	add.s64 	%rd349, %rd347, %rd345;
	setp.lt.u64 	%p129, %rd349, %rd347;
	selp.u64 	%rd350, 1, 0, %p129;
	add.s64 	%rd351, %rd346, %rd348;
	add.s64 	%rd352, %rd351, %rd350;
	mul.hi.u64 	%rd353, %rd503, %rd4;
	mad.lo.s64 	%rd354, %rd4, %rd503, %rd339;
	setp.lt.u64 	%p130, %rd354, %rd339;
	selp.u64 	%rd355, 1, 0, %p130;
	add.s64 	%rd356, %rd354, %rd352;
	setp.lt.u64 	%p131, %rd356, %rd354;
	selp.u64 	%rd357, 1, 0, %p131;
	add.s64 	%rd358, %rd353, %rd355;
	add.s64 	%rd359, %rd358, %rd357;
	mul.hi.u64 	%rd360, %rd503, %rd5;
	mad.lo.s64 	%rd361, %rd5, %rd503, %rd342;
	setp.lt.u64 	%p132, %rd361, %rd342;
	selp.u64 	%rd362, 1, 0, %p132;
	add.s64 	%rd363, %rd361, %rd359;
	setp.lt.u64 	%p133, %rd363, %rd361;
	selp.u64 	%rd364, 1, 0, %p133;
	add.s64 	%rd365, %rd360, %rd362;
	add.s64 	%rd366, %rd365, %rd364;
	mul.hi.u64 	%rd367, %rd502, %rd2;
	mad.lo.s64 	%rd67, %rd2, %rd502, %rd349;
	setp.lt.u64 	%p134, %rd67, %rd349;
	selp.u64 	%rd368, 1, 0, %p134;
	add.s64 	%rd369, %rd367, %rd368;
	mul.hi.u64 	%rd370, %rd502, %rd3;
	mad.lo.s64 	%rd371, %rd3, %rd502, %rd356;
	setp.lt.u64 	%p135, %rd371, %rd356;
	selp.u64 	%rd372, 1, 0, %p135;
	add.s64 	%rd373, %rd371, %rd369;
	setp.lt.u64 	%p136, %rd373, %rd371;
	selp.u64 	%rd374, 1, 0, %p136;
	add.s64 	%rd375, %rd370, %rd372;
	add.s64 	%rd376, %rd375, %rd374;
	mul.hi.u64 	%rd377, %rd502, %rd4;
	mad.lo.s64 	%rd378, %rd4, %rd502, %rd363;
	setp.lt.u64 	%p137, %rd378, %rd363;
	selp.u64 	%rd379, 1, 0, %p137;
	add.s64 	%rd380, %rd378, %rd376;
	setp.lt.u64 	%p138, %rd380, %rd378;
	selp.u64 	%rd381, 1, 0, %p138;
	add.s64 	%rd382, %rd377, %rd379;
	add.s64 	%rd383, %rd382, %rd381;
	mul.hi.u64 	%rd384, %rd502, %rd5;
	mad.lo.s64 	%rd385, %rd5, %rd502, %rd366;
	setp.lt.u64 	%p139, %rd385, %rd366;
	selp.u64 	%rd386, 1, 0, %p139;
	add.s64 	%rd387, %rd385, %rd383;
	setp.lt.u64 	%p140, %rd387, %rd385;
	selp.u64 	%rd388, 1, 0, %p140;
	add.s64 	%rd389, %rd384, %rd386;
	add.s64 	%rd390, %rd389, %rd388;
	shl.b64 	%rd391, %rd373, 32;
	mov.b64 	{%r22, %r23}, %rd373;
	mov.b64 	{%r24, %r25}, %rd380;
	mov.b64 	%rd392, {%r23, %r24};
	mov.b64 	{%r26, %r27}, %rd387;
	mov.b64 	%rd393, {%r25, %r26};
	mov.b64 	{%r28, %r29}, %rd390;
	mov.b64 	%rd394, {%r27, %r28};
	shr.u64 	%rd395, %rd390, 32;
	mul.lo.s64 	%rd396, %rd373, 977;
	mov.b64 	%rd397, 977;
	mul.hi.u64 	%rd398, %rd373, %rd397;
	mul.lo.s64 	%rd399, %rd380, 977;
	mul.hi.u64 	%rd400, %rd380, %rd397;
	add.s64 	%rd401, %rd399, %rd398;
	setp.lt.u64 	%p141, %rd401, %rd399;
	selp.u64 	%rd402, 1, 0, %p141;
	add.s64 	%rd403, %rd400, %rd402;
	mul.lo.s64 	%rd404, %rd387, 977;
	mul.hi.u64 	%rd405, %rd387, %rd397;
	add.s64 	%rd406, %rd404, %rd403;
	setp.lt.u64 	%p142, %rd406, %rd404;
	selp.u64 	%rd407, 1, 0, %p142;
	add.s64 	%rd408, %rd405, %rd407;
	mul.lo.s64 	%rd409, %rd390, 977;
	mul.hi.u64 	%rd410, %rd390, %rd397;
	add.s64 	%rd411, %rd409, %rd408;
	setp.lt.u64 	%p143, %rd411, %rd409;
	selp.u64 	%rd412, 1, 0, %p143;
	add.s64 	%rd413, %rd410, %rd412;
	add.s64 	%rd497, %rd396, %rd391;
	setp.lt.u64 	%p144, %rd497, %rd396;
	selp.u64 	%rd414, 1, 0, %p144;
	add.s64 	%rd415, %rd401, %rd392;
	setp.lt.u64 	%p145, %rd415, %rd401;
	add.s64 	%rd498, %rd415, %rd414;
	setp.lt.u64 	%p146, %rd498, %rd415;
	or.pred  	%p147, %p145, %p146;
	selp.u64 	%rd416, 1, 0, %p147;
	add.s64 	%rd417, %rd406, %rd393;
	setp.lt.u64 	%p148, %rd417, %rd406;
	add.s64 	%rd499, %rd417, %rd416;
	setp.lt.u64 	%p149, %rd499, %rd417;
	or.pred  	%p150, %p148, %p149;
	selp.u64 	%rd418, 1, 0, %p150;
	add.s64 	%rd419, %rd411, %rd394;
	setp.lt.u64 	%p151, %rd419, %rd411;
	add.s64 	%rd500, %rd419, %rd418;
	setp.lt.u64 	%p152, %rd500, %rd419;
	or.pred  	%p153, %p151, %p152;
	selp.u64 	%rd420, 1, 0, %p153;
	add.s64 	%rd421, %rd413, %rd395;
	add.s64 	%rd72, %rd421, %rd420;
	setp.eq.s64 	%p154, %rd72, 0;
	mov.b64 	%rd501, 0;
	@%p154 bra 	$L__BB5_28;
	shl.b64 	%rd422, %rd72, 32;
	shr.u64 	%rd423, %rd72, 32;
	mov.b64 	%rd424, 977;
	mul.hi.u64 	%rd425, %rd72, %rd424;
	mad.lo.s64 	%rd426, %rd72, 977, %rd422;
	setp.lt.u64 	%p155, %rd426, %rd422;
	selp.u64 	%rd427, 1, 0, %p155;
	add.s64 	%rd497, %rd426, %rd497;
	setp.lt.u64 	%p156, %rd497, %rd426;
	selp.u64 	%rd428, 1, 0, %p156;
	add.s64 	%rd429, %rd428, %rd427;
	add.s64 	%rd430, %rd423, %rd425;
	setp.lt.u64 	%p157, %rd430, %rd423;
	selp.u64 	%rd431, 1, 0, %p157;
	add.s64 	%rd432, %rd498, %rd430;
	add.s64 	%rd433, %rd432, %rd429;
	setp.lt.u64 	%p158, %rd433, %rd498;
	not.b64 	%rd434, %rd430;
	setp.gt.u64 	%p159, %rd429, %rd434;
	or.pred  	%p160, %p159, %p158;
	selp.u64 	%rd435, 1, 0, %p160;
	add.s64 	%rd436, %rd499, %rd431;
	add.s64 	%rd75, %rd436, %rd435;
	setp.lt.u64 	%p161, %rd75, %rd499;
	selp.u64 	%rd437, 1, 0, %p161;
	add.s64 	%rd76, %rd500, %rd437;
	setp.lt.u64 	%p162, %rd76, %rd500;
	selp.u64 	%rd501, 1, 0, %p162;
	mov.u64 	%rd498, %rd433;
	mov.u64 	%rd499, %rd75;
	mov.u64 	%rd500, %rd76;
$L__BB5_28:
	ld.const.u64 	%rd83, [_P+16];
	ld.const.u64 	%rd84, [_P+8];
	ld.const.u64 	%rd85, [_P];
	mad.lo.s64 	%rd505, %rd2, %rd505, %rd497;
	setp.lt.u64 	%p163, %rd505, %rd497;
	selp.u64 	%rd438, 1, 0, %p163;
	add.s64 	%rd439, %rd498, %rd65;
	setp.lt.u64 	%p164, %rd439, %rd498;
	add.s64 	%rd504, %rd439, %rd438;
	setp.lt.u64 	%p165, %rd504, %rd439;
	or.pred  	%p166, %p164, %p165;
	selp.u64 	%rd440, 1, 0, %p166;
	add.s64 	%rd441, %rd499, %rd66;
	setp.lt.u64 	%p167, %rd441, %rd499;
	add.s64 	%rd503, %rd441, %rd440;
	setp.lt.u64 	%p168, %rd503, %rd441;
	or.pred  	%p169, %p167, %p168;
	selp.u64 	%rd442, 1, 0, %p169;
	add.s64 	%rd443, %rd500, %rd67;
	setp.lt.u64 	%p170, %rd443, %rd500;
	add.s64 	%rd502, %rd443, %rd442;
	setp.lt.u64 	%p171, %rd502, %rd443;
	or.pred  	%p172, %p170, %p171;
	selp.u64 	%rd445, 1, 0, %p172;
	add.s64 	%rd90, %rd501, %rd445;
	setp.ne.s64 	%p173, %rd90, 0;
	ld.const.u64 	%rd446, [_P+24];
	setp.gt.u64 	%p174, %rd502, %rd446;
	or.pred  	%p175, %p173, %p174;
	@%p175 bra 	$L__BB5_34;
	setp.lt.u64 	%p176, %rd502, %rd446;
	@%p176 bra 	$L__BB5_47;
	setp.gt.u64 	%p177, %rd503, %rd83;
	@%p177 bra 	$L__BB5_34;
	setp.lt.u64 	%p178, %rd503, %rd83;
	@%p178 bra 	$L__BB5_47;
	setp.gt.u64 	%p179, %rd504, %rd84;
	@%p179 bra 	$L__BB5_34;
	setp.lt.u64 	%p180, %rd504, %rd84;
	setp.lt.u64 	%p181, %rd505, %rd85;
	or.pred  	%p182, %p180, %p181;
	@%p182 bra 	$L__BB5_47;
$L__BB5_34:
	sub.s64 	%rd92, %rd505, %rd85;
	setp.lt.u64 	%p183, %rd505, %rd85;
	selp.u64 	%rd447, 1, 0, %p183;
	sub.s64 	%rd448, %rd504, %rd84;
	setp.lt.u64 	%p184, %rd504, %rd84;
	selp.s64 	%rd449, -1, 0, %p183;
	add.s64 	%rd504, %rd448, %rd449;
	setp.lt.u64 	%p185, %rd448, %rd447;
	or.pred  	%p186, %p184, %p185;
	selp.u64 	%rd450, 1, 0, %p186;
	sub.s64 	%rd451, %rd503, %rd83;
	setp.lt.u64 	%p187, %rd503, %rd83;
	selp.s64 	%rd452, -1, 0, %p186;
	add.s64 	%rd503, %rd451, %rd452;
	setp.lt.u64 	%p188, %rd451, %rd450;
	or.pred  	%p189, %p187, %p188;
	selp.u64 	%rd453, 1, 0, %p189;
	sub.s64 	%rd454, %rd502, %rd446;
	setp.lt.u64 	%p190, %rd502, %rd446;
	selp.s64 	%rd455, -1, 0, %p189;
	add.s64 	%rd502, %rd454, %rd455;
	setp.lt.u64 	%p191, %rd454, %rd453;
	or.pred  	%p192, %p190, %p191;
	selp.s64 	%rd456, -1, 0, %p192;
	add.s64 	%rd96, %rd90, %rd456;
	setp.ne.s64 	%p193, %rd96, 0;
	setp.gt.u64 	%p194, %rd502, %rd446;
	or.pred  	%p195, %p193, %p194;
	@%p195 bra 	$L__BB5_40;
	setp.lt.u64 	%p196, %rd502, %rd446;
	mov.u64 	%rd505, %rd92;
	@%p196 bra 	$L__BB5_47;
	setp.gt.u64 	%p197, %rd503, %rd83;
	@%p197 bra 	$L__BB5_40;
	setp.lt.u64 	%p198, %rd503, %rd83;
	mov.u64 	%rd505, %rd92;
	@%p198 bra 	$L__BB5_47;
	setp.gt.u64 	%p199, %rd504, %rd84;
	@%p199 bra 	$L__BB5_40;
	setp.lt.u64 	%p200, %rd504, %rd84;
	setp.lt.u64 	%p201, %rd92, %rd85;
	or.pred  	%p202, %p200, %p201;
	mov.u64 	%rd505, %rd92;
	@%p202 bra 	$L__BB5_47;
$L__BB5_40:
	sub.s64 	%rd97, %rd92, %rd85;
	setp.lt.u64 	%p203, %rd92, %rd85;
	selp.u64 	%rd457, 1, 0, %p203;
	sub.s64 	%rd458, %rd504, %rd84;
	setp.lt.u64 	%p204, %rd504, %rd84;
	selp.s64 	%rd459, -1, 0, %p203;
	add.s64 	%rd504, %rd458, %rd459;
	setp.lt.u64 	%p205, %rd458, %rd457;
	or.pred  	%p206, %p204, %p205;
	selp.u64 	%rd460, 1, 0, %p206;
	sub.s64 	%rd461, %rd503, %rd83;
	setp.lt.u64 	%p207, %rd503, %rd83;
	selp.s64 	%rd462, -1, 0, %p206;
	add.s64 	%rd503, %rd461, %rd462;
	setp.lt.u64 	%p208, %rd461, %rd460;
	or.pred  	%p209, %p207, %p208;
	selp.u64 	%rd463, 1, 0, %p209;
	sub.s64 	%rd464, %rd502, %rd446;
	setp.lt.u64 	%p210, %rd502, %rd446;
	selp.s64 	%rd465, -1, 0, %p209;
	add.s64 	%rd502, %rd464, %rd465;
	setp.lt.u64 	%p211, %rd464, %rd463;
	or.pred  	%p212, %p210, %p211;
	selp.u64 	%rd466, 1, 0, %p212;
	setp.ne.s64 	%p213, %rd96, %rd466;
	setp.gt.u64 	%p214, %rd502, %rd446;
	or.pred  	%p215, %p213, %p214;
	@%p215 bra 	$L__BB5_46;
	setp.lt.u64 	%p216, %rd502, %rd446;
	mov.u64 	%rd505, %rd97;
	@%p216 bra 	$L__BB5_47;
	setp.gt.u64 	%p217, %rd503, %rd83;
	@%p217 bra 	$L__BB5_46;
	setp.lt.u64 	%p218, %rd503, %rd83;
	mov.u64 	%rd505, %rd97;
	@%p218 bra 	$L__BB5_47;
	setp.gt.u64 	%p219, %rd504, %rd84;
	@%p219 bra 	$L__BB5_46;
	setp.lt.u64 	%p220, %rd504, %rd84;
	setp.lt.u64 	%p221, %rd97, %rd85;
	or.pred  	%p222, %p220, %p221;
	mov.u64 	%rd505, %rd97;
	@%p222 bra 	$L__BB5_47;
$L__BB5_46:
	sub.s64 	%rd505, %rd97, %rd85;
	setp.lt.u64 	%p223, %rd97, %rd85;
	selp.u64 	%rd467, 1, 0, %p223;
	sub.s64 	%rd468, %rd504, %rd84;
	setp.lt.u64 	%p224, %rd504, %rd84;
	selp.s64 	%rd469, -1, 0, %p223;
	add.s64 	%rd504, %rd468, %rd469;
	setp.lt.u64 	%p225, %rd468, %rd467;
	or.pred  	%p226, %p224, %p225;
	selp.u64 	%rd470, 1, 0, %p226;
	sub.s64 	%rd471, %rd503, %rd83;
	setp.lt.u64 	%p227, %rd503, %rd83;
	selp.s64 	%rd472, -1, 0, %p226;
	add.s64 	%rd503, %rd471, %rd472;
	setp.lt.u64 	%p228, %rd471, %rd470;
	or.pred  	%p229, %p227, %p228;
	selp.s64 	%rd473, -1, 0, %p229;
	sub.s64 	%rd474, %rd502, %rd446;
	add.s64 	%rd502, %rd474, %rd473;
$L__BB5_47:
	add.s32 	%r36, %r36, -1;
	add.s64 	%rd483, %rd483, -1;
	setp.ne.s32 	%p231, %r36, -64;
	@%p231 bra 	$L__BB5_2;
	add.s32 	%r4, %r35, -1;
	setp.ne.s32 	%p232, %r35, 0;
	mov.u32 	%r35, %r4;
	@%p232 bra 	$L__BB5_1;
	ld.param.u64 	%rd478, [test_mod_inv_param_1];
	mov.u32 	%r30, %ctaid.x;
	mov.u32 	%r31, %ntid.x;
	mov.u32 	%r32, %tid.x;
	mad.lo.s32 	%r33, %r30, %r31, %r32;
	shl.b32 	%r34, %r33, 2;
	cvta.to.global.u64 	%rd475, %rd478;
	mul.wide.s32 	%rd476, %r34, 8;
	add.s64 	%rd477, %rd475, %rd476;
	st.global.u64 	[%rd477], %rd505;
	st.global.u64 	[%rd477+8], %rd504;
	st.global.u64 	[%rd477+16], %rd503;
	st.global.u64 	[%rd477+24], %rd502;
	ret;

}
	// .globl	test_mod_square
.visible .entry test_mod_square(
	.param .u64 .ptr .align 1 test_mod_square_param_0,
	.param .u64 .ptr .align 1 test_mod_square_param_1
)
{
	.reg .pred 	%p<113>;
	.reg .b32 	%r<36>;
	.reg .b64 	%rd<212>;

	ld.param.u64 	%rd51, [test_mod_square_param_0];
	mov.u32 	%r2, %ctaid.x;
	mov.u32 	%r3, %ntid.x;
	mov.u32 	%r4, %tid.x;
	mad.lo.s32 	%r5, %r2, %r3, %r4;
	shl.b32 	%r1, %r5, 2;
	cvta.to.global.u64 	%rd52, %rd51;
	mul.wide.s32 	%rd53, %r1, 8;
	add.s64 	%rd54, %rd52, %rd53;
	ld.global.u64 	%rd1, [%rd54];
	ld.global.u64 	%rd55, [%rd54+8];
	ld.global.u64 	%rd56, [%rd54+16];
	ld.global.u64 	%rd57, [%rd54+24];
	mul.lo.s64 	%rd58, %rd55, %rd1;
	mul.hi.u64 	%rd59, %rd1, %rd55;
	mul.lo.s64 	%rd60, %rd56, %rd1;
	mul.hi.u64 	%rd61, %rd1, %rd56;
	add.s64 	%rd62, %rd60, %rd59;
	setp.lt.u64 	%p1, %rd62, %rd60;
	selp.u64 	%rd63, 1, 0, %p1;
	add.s64 	%rd64, %rd61, %rd63;
	mul.lo.s64 	%rd65, %rd57, %rd1;
	mul.hi.u64 	%rd66, %rd1, %rd57;
	add.s64 	%rd67, %rd65, %rd64;
	setp.lt.u64 	%p2, %rd67, %rd65;
	selp.u64 	%rd68, 1, 0, %p2;
	add.s64 	%rd69, %rd66, %rd68;
	mul.hi.u64 	%rd70, %rd55, %rd56;
	mad.lo.s64 	%rd71, %rd56, %rd55, %rd67;
	setp.lt.u64 	%p3, %rd71, %rd67;
	selp.u64 	%rd72, 1, 0, %p3;
	add.s64 	%rd73, %rd70, %rd72;
	mul.hi.u64 	%rd74, %rd55, %rd57;
	mad.lo.s64 	%rd75, %rd57, %rd55, %rd69;
	setp.lt.u64 	%p4, %rd75, %rd69;
	selp.u64 	%rd76, 1, 0, %p4;
	add.s64 	%rd77, %rd75, %rd73;
	setp.lt.u64 	%p5, %rd77, %rd75;
	selp.u64 	%rd78, 1, 0, %p5;
	add.s64 	%rd79, %rd74, %rd76;
	add.s64 	%rd80, %rd79, %rd78;
	mul.hi.u64 	%rd81, %rd56, %rd57;
	mad.lo.s64 	%rd82, %rd57, %rd56, %rd80;
	setp.lt.u64 	%p6, %rd82, %rd80;
	selp.u64 	%rd83, 1, 0, %p6;
	add.s64 	%rd84, %rd81, %rd83;
	shl.b64 	%rd85, %rd58, 1;
	mov.b64 	{%r6, %r7}, %rd58;
	mov.b64 	{%r8, %r9}, %rd62;
	shf.l.wrap.b32 	%r10, %r7, %r8, 1;
	shf.l.wrap.b32 	%r11, %r8, %r9, 1;
	mov.b64 	%rd86, {%r10, %r11};
	mov.b64 	{%r12, %r13}, %rd71;
	shf.l.wrap.b32 	%r14, %r9, %r12, 1;
	shf.l.wrap.b32 	%r15, %r12, %r13, 1;
	mov.b64 	%rd87, {%r14, %r15};
	mov.b64 	{%r16, %r17}, %rd77;
	shf.l.wrap.b32 	%r18, %r13, %r16, 1;
	shf.l.wrap.b32 	%r19, %r16, %r17, 1;
	mov.b64 	%rd88, {%r18, %r19};
	mov.b64 	{%r20, %r21}, %rd82;
	shf.l.wrap.b32 	%r22, %r17, %r20, 1;
	shf.l.wrap.b32 	%r23, %r20, %r21, 1;
	mov.b64 	%rd89, {%r22, %r23};
	shr.u64 	%rd90, %rd84, 63;
	mov.b64 	{%r24, %r25}, %rd84;
	shf.l.wrap.b32 	%r26, %r21, %r24, 1;
	shf.l.wrap.b32 	%r27, %r24, %r25, 1;
	mov.b64 	%rd91, {%r26, %r27};
	mul.hi.u64 	%rd92, %rd1, %rd1;
	mul.hi.u64 	%rd93, %rd55, %rd55;
	mul.hi.u64 	%rd94, %rd56, %rd56;
	mul.hi.u64 	%rd95, %rd57, %rd57;
	add.s64 	%rd2, %rd85, %rd92;
	setp.lt.u64 	%p7, %rd2, %rd85;
	selp.u64 	%rd96, 1, 0, %p7;
	mad.lo.s64 	%rd97, %rd55, %rd55, %rd86;
	setp.lt.u64 	%p8, %rd97, %rd86;
	add.s64 	%rd3, %rd97, %rd96;
	setp.lt.u64 	%p9, %rd3, %rd97;
	or.pred  	%p10, %p8, %p9;
	selp.u64 	%rd98, 1, 0, %p10;
	add.s64 	%rd99, %rd87, %rd93;
	setp.lt.u64 	%p11, %rd99, %rd87;
	add.s64 	%rd4, %rd99, %rd98;
	setp.lt.u64 	%p12, %rd4, %rd99;
	or.pred  	%p13, %p11, %p12;
	selp.u64 	%rd100, 1, 0, %p13;
	mad.lo.s64 	%rd101, %rd56, %rd56, %rd88;
	setp.lt.u64 	%p14, %rd101, %rd88;
	add.s64 	%rd102, %rd101, %rd100;
	setp.lt.u64 	%p15, %rd102, %rd101;
	or.pred  	%p16, %p14, %p15;
	selp.u64 	%rd103, 1, 0, %p16;
	add.s64 	%rd104, %rd89, %rd94;
	setp.lt.u64 	%p17, %rd104, %rd89;
	add.s64 	%rd105, %rd104, %rd103;
	setp.lt.u64 	%p18, %rd105, %rd104;
	or.pred  	%p19, %p17, %p18;
	selp.u64 	%rd106, 1, 0, %p19;
	mad.lo.s64 	%rd107, %rd57, %rd57, %rd91;
	setp.lt.u64 	%p20, %rd107, %rd91;
	add.s64 	%rd108, %rd107, %rd106;
	setp.lt.u64 	%p21, %rd108, %rd107;
	or.pred  	%p22, %p20, %p21;
	selp.u64 	%rd109, 1, 0, %p22;
	add.s64 	%rd110, %rd90, %rd95;
	add.s64 	%rd111, %rd110, %rd109;
	shl.b64 	%rd112, %rd102, 32;
	mov.b64 	{%r28, %r29}, %rd102;
	mov.b64 	{%r30, %r31}, %rd105;
	mov.b64 	%rd113, {%r29, %r30};
	mov.b64 	{%r32, %r33}, %rd108;
	mov.b64 	%rd114, {%r31, %r32};
	mov.b64 	{%r34, %r35}, %rd111;
	mov.b64 	%rd115, {%r33, %r34};
	shr.u64 	%rd116, %rd111, 32;
	mul.lo.s64 	%rd117, %rd102, 977;
	mov.b64 	%rd118, 977;
	mul.hi.u64 	%rd119, %rd102, %rd118;
	mul.lo.s64 	%rd120, %rd105, 977;
	mul.hi.u64 	%rd121, %rd105, %rd118;
	add.s64 	%rd122, %rd120, %rd119;
	setp.lt.u64 	%p23, %rd122, %rd120;
	selp.u64 	%rd123, 1, 0, %p23;
	add.s64 	%rd124, %rd121, %rd123;
	mul.lo.s64 	%rd125, %rd108, 977;
	mul.hi.u64 	%rd126, %rd108, %rd118;
	add.s64 	%rd127, %rd125, %rd124;
	setp.lt.u64 	%p24, %rd127, %rd125;
	selp.u64 	%rd128, 1, 0, %p24;
	add.s64 	%rd129, %rd126, %rd128;
	mul.lo.s64 	%rd130, %rd111, 977;
	mul.hi.u64 	%rd131, %rd111, %rd118;
	add.s64 	%rd132, %rd130, %rd129;
	setp.lt.u64 	%p25, %rd132, %rd130;
	selp.u64 	%rd133, 1, 0, %p25;
	add.s64 	%rd134, %rd131, %rd133;
	add.s64 	%rd202, %rd117, %rd112;
	setp.lt.u64 	%p26, %rd202, %rd117;
	selp.u64 	%rd135, 1, 0, %p26;
	add.s64 	%rd136, %rd122, %rd113;
	setp.lt.u64 	%p27, %rd136, %rd122;
	add.s64 	%rd203, %rd136, %rd135;
	setp.lt.u64 	%p28, %rd203, %rd136;
	or.pred  	%p29, %p27, %p28;
	selp.u64 	%rd137, 1, 0, %p29;
	add.s64 	%rd138, %rd127, %rd114;
	setp.lt.u64 	%p30, %rd138, %rd127;
	add.s64 	%rd204, %rd138, %rd137;
	setp.lt.u64 	%p31, %rd204, %rd138;
	or.pred  	%p32, %p30, %p31;
	selp.u64 	%rd139, 1, 0, %p32;
	add.s64 	%rd140, %rd132, %rd115;
	setp.lt.u64 	%p33, %rd140, %rd132;
	add.s64 	%rd205, %rd140, %rd139;
	setp.lt.u64 	%p34, %rd205, %rd140;
	or.pred  	%p35, %p33, %p34;
	selp.u64 	%rd141, 1, 0, %p35;
	add.s64 	%rd142, %rd134, %rd116;
	add.s64 	%rd9, %rd142, %rd141;
	setp.eq.s64 	%p36, %rd9, 0;
	mov.b64 	%rd206, 0;
	@%p36 bra 	$L__BB6_2;
	shl.b64 	%rd143, %rd9, 32;
	shr.u64 	%rd144, %rd9, 32;
	mov.b64 	%rd145, 977;
	mul.hi.u64 	%rd146, %rd9, %rd145;
	mad.lo.s64 	%rd147, %rd9, 977, %rd143;
	setp.lt.u64 	%p37, %rd147, %rd143;
	selp.u64 	%rd148, 1, 0, %p37;
	add.s64 	%rd202, %rd147, %rd202;
	setp.lt.u64 	%p38, %rd202, %rd147;
	selp.u64 	%rd149, 1, 0, %p38;
	add.s64 	%rd150, %rd149, %rd148;
	add.s64 	%rd151, %rd144, %rd146;
	setp.lt.u64 	%p39, %rd151, %rd144;
	selp.u64 	%rd152, 1, 0, %p39;
	add.s64 	%rd153, %rd203, %rd151;
	add.s64 	%rd154, %rd153, %rd150;
	setp.lt.u64 	%p40, %rd154, %rd203;
	not.b64 	%rd155, %rd151;
	setp.gt.u64 	%p41, %rd150, %rd155;
	or.pred  	%p42, %p41, %p40;
	selp.u64 	%rd156, 1, 0, %p42;
	add.s64 	%rd157, %rd204, %rd152;
	add.s64 	%rd12, %rd157, %rd156;
	setp.lt.u64 	%p43, %rd12, %rd204;
	selp.u64 	%rd158, 1, 0, %p43;
	add.s64 	%rd13, %rd205, %rd158;
	setp.lt.u64 	%p44, %rd13, %rd205;
	selp.u64 	%rd206, 1, 0, %p44;
	mov.u64 	%rd203, %rd154;
	mov.u64 	%rd204, %rd12;
	mov.u64 	%rd205, %rd13;
$L__BB6_2:
	mad.lo.s64 	%rd208, %rd1, %rd1, %rd202;
	setp.lt.u64 	%p45, %rd208, %rd202;
	selp.u64 	%rd159, 1, 0, %p45;
	add.s64 	%rd160, %rd203, %rd2;
	setp.lt.u64 	%p46, %rd160, %rd203;
	add.s64 	%rd209, %rd160, %rd159;
	setp.lt.u64 	%p47, %rd209, %rd160;
	or.pred  	%p48, %p46, %p47;
	selp.u64 	%rd161, 1, 0, %p48;
	add.s64 	%rd162, %rd204, %rd3;
	setp.lt.u64 	%p49, %rd162, %rd204;
	add.s64 	%rd210, %rd162, %rd161;
	setp.lt.u64 	%p50, %rd210, %rd162;
	or.pred  	%p51, %p49, %p50;
	selp.u64 	%rd163, 1, 0, %p51;
	add.s64 	%rd164, %rd205, %rd4;
	setp.lt.u64 	%p52, %rd164, %rd205;
	add.s64 	%rd211, %rd164, %rd163;
	setp.lt.u64 	%p53, %rd211, %rd164;
	or.pred  	%p54, %p52, %p53;
	selp.u64 	%rd166, 1, 0, %p54;
	add.s64 	%rd24, %rd206, %rd166;
	setp.eq.s64 	%p55, %rd24, 0;
	ld.const.u64 	%rd167, [_P+24];
	setp.le.u64 	%p56, %rd211, %rd167;
	and.pred  	%p57, %p55, %p56;
	@%p57 bra 	$L__BB6_4;
	ld.const.u64 	%rd207, [_P+16];
	bra.uni 	$L__BB6_9;
$L__BB6_4:
	setp.lt.u64 	%p58, %rd211, %rd167;
	@%p58 bra 	$L__BB6_22;
	ld.const.u64 	%rd207, [_P+16];
	setp.gt.u64 	%p59, %rd210, %rd207;
	@%p59 bra 	$L__BB6_9;
	setp.lt.u64 	%p60, %rd210, %rd207;
	@%p60 bra 	$L__BB6_22;
	ld.const.u64 	%rd28, [_P+8];
	setp.gt.u64 	%p61, %rd209, %rd28;
	@%p61 bra 	$L__BB6_9;
	setp.lt.u64 	%p62, %rd209, %rd28;
	ld.const.u64 	%rd168, [_P];
	setp.lt.u64 	%p63, %rd208, %rd168;
	or.pred  	%p64, %p62, %p63;
	@%p64 bra 	$L__BB6_22;
$L__BB6_9:
	ld.const.u64 	%rd30, [_P];
	sub.s64 	%rd31, %rd208, %rd30;
	setp.lt.u64 	%p65, %rd208, %rd30;
	selp.u64 	%rd170, 1, 0, %p65;
	ld.const.u64 	%rd32, [_P+8];
	sub.s64 	%rd171, %rd209, %rd32;
	setp.lt.u64 	%p66, %rd209, %rd32;
	selp.s64 	%rd172, -1, 0, %p65;
	add.s64 	%rd209, %rd171, %rd172;
	setp.lt.u64 	%p67, %rd171, %rd170;
	or.pred  	%p68, %p66, %p67;
	selp.u64 	%rd173, 1, 0, %p68;
	sub.s64 	%rd174, %rd210, %rd207;
	setp.lt.u64 	%p70, %rd210, %rd207;
	selp.s64 	%rd175, -1, 0, %p68;
	add.s64 	%rd210, %rd174, %rd175;
	setp.lt.u64 	%p71, %rd174, %rd173;
	or.pred  	%p72, %p70, %p71;
	selp.u64 	%rd176, 1, 0, %p72;
	sub.s64 	%rd177, %rd211, %rd167;
	setp.lt.u64 	%p73, %rd211, %rd167;
	selp.s64 	%rd178, -1, 0, %p72;
	add.s64 	%rd211, %rd177, %rd178;
	setp.lt.u64 	%p74, %rd177, %rd176;
	or.pred  	%p75, %p73, %p74;
	selp.s64 	%rd179, -1, 0, %p75;
	add.s64 	%rd36, %rd24, %rd179;
	setp.ne.s64 	%p76, %rd36, 0;
	setp.gt.u64 	%p77, %rd211, %rd167;
	or.pred  	%p78, %p76, %p77;
	@%p78 bra 	$L__BB6_15;
	setp.lt.u64 	%p79, %rd211, %rd167;
	mov.u64 	%rd208, %rd31;
	@%p79 bra 	$L__BB6_22;
	setp.gt.u64 	%p80, %rd210, %rd207;
	@%p80 bra 	$L__BB6_15;
	setp.lt.u64 	%p81, %rd210, %rd207;
	mov.u64 	%rd208, %rd31;
	@%p81 bra 	$L__BB6_22;
	setp.gt.u64 	%p82, %rd209, %rd32;
	@%p82 bra 	$L__BB6_15;
	setp.lt.u64 	%p83, %rd209, %rd32;
	setp.lt.u64 	%p84, %rd31, %rd30;
	or.pred  	%p85, %p83, %p84;
	mov.u64 	%rd208, %rd31;
	@%p85 bra 	$L__BB6_22;
$L__BB6_15:
	sub.s64 	%rd37, %rd31, %rd30;
	setp.lt.u64 	%p86, %rd31, %rd30;
	selp.u64 	%rd180, 1, 0, %p86;
	sub.s64 	%rd181, %rd209, %rd32;
	setp.lt.u64 	%p87, %rd209, %rd32;
	selp.s64 	%rd182, -1, 0, %p86;
	add.s64 	%rd209, %rd181, %rd182;
	setp.lt.u64 	%p88, %rd181, %rd180;
	or.pred  	%p89, %p87, %p88;
	selp.u64 	%rd183, 1, 0, %p89;
	sub.s64 	%rd184, %rd210, %rd207;
	setp.lt.u64 	%p90, %rd210, %rd207;
	selp.s64 	%rd185, -1, 0, %p89;
	add.s64 	%rd210, %rd184, %rd185;
	setp.lt.u64 	%p91, %rd184, %rd183;
	or.pred  	%p92, %p90, %p91;
	selp.u64 	%rd186, 1, 0, %p92;
	sub.s64 	%rd187, %rd211, %rd167;
	setp.lt.u64 	%p93, %rd211, %rd167;
	selp.s64 	%rd188, -1, 0, %p92;
	add.s64 	%rd211, %rd187, %rd188;
	setp.lt.u64 	%p94, %rd187, %rd186;
	or.pred  	%p95, %p93, %p94;
	selp.u64 	%rd189, 1, 0, %p95;
	setp.ne.s64 	%p96, %rd36, %rd189;
	setp.gt.u64 	%p97, %rd211, %rd167;
	or.pred  	%p98, %p96, %p97;
	@%p98 bra 	$L__BB6_21;
	setp.lt.u64 	%p99, %rd211, %rd167;
	mov.u64 	%rd208, %rd37;
	@%p99 bra 	$L__BB6_22;
	setp.gt.u64 	%p100, %rd210, %rd207;
	@%p100 bra 	$L__BB6_21;
	setp.lt.u64 	%p101, %rd210, %rd207;
	mov.u64 	%rd208, %rd37;
	@%p101 bra 	$L__BB6_22;
	setp.gt.u64 	%p102, %rd209, %rd32;
	@%p102 bra 	$L__BB6_21;
	setp.lt.u64 	%p103, %rd209, %rd32;
	setp.lt.u64 	%p104, %rd37, %rd30;
	or.pred  	%p105, %p103, %p104;
	mov.u64 	%rd208, %rd37;
	@%p105 bra 	$L__BB6_22;
$L__BB6_21:
	sub.s64 	%rd208, %rd37, %rd30;
	setp.lt.u64 	%p106, %rd37, %rd30;
	selp.u64 	%rd190, 1, 0, %p106;
	sub.s64 	%rd191, %rd209, %rd32;
	setp.lt.u64 	%p107, %rd209, %rd32;
	selp.s64 	%rd192, -1, 0, %p106;
	add.s64 	%rd209, %rd191, %rd192;
	setp.lt.u64 	%p108, %rd191, %rd190;
	or.pred  	%p109, %p107, %p108;
	selp.u64 	%rd193, 1, 0, %p109;
	sub.s64 	%rd194, %rd210, %rd207;
	setp.lt.u64 	%p110, %rd210, %rd207;
	selp.s64 	%rd195, -1, 0, %p109;
	add.s64 	%rd210, %rd194, %rd195;
	setp.lt.u64 	%p111, %rd194, %rd193;
	or.pred  	%p112, %p110, %p111;
	selp.s64 	%rd196, -1, 0, %p112;
	sub.s64 	%rd197, %rd211, %rd167;
	add.s64 	%rd211, %rd197, %rd196;
$L__BB6_22:
	ld.param.u64 	%rd201, [test_mod_square_param_1];
	cvta.to.global.u64 	%rd198, %rd201;
	add.s64 	%rd200, %rd198, %rd53;
	st.global.u64 	[%rd200], %rd208;
	st.global.u64 	[%rd200+8], %rd209;
	st.global.u64 	[%rd200+16], %rd210;
	st.global.u64 	[%rd200+24], %rd211;
	ret;

}
	// .globl	test_point_double
.visible .entry test_point_double(
	.param .u64 .ptr .align 1 test_point_double_param_0,
	.param .u64 .ptr .align 1 test_point_double_param_1,
	.param .u64 .ptr .align 1 test_point_double_param_2,
	.param .u64 .ptr .align 1 test_point_double_param_3,
	.param .u64 .ptr .align 1 test_point_double_param_4
)
{
	.local .align 16 .b8 	__local_depot7[32];
	.reg .b64 	%SP;
	.reg .b64 	%SPL;
	.reg .pred 	%p<1763>;
	.reg .b16 	%rs<21>;
	.reg .b32 	%r<230>;
	.reg .b64 	%rd<3404>;

	mov.u64 	%SPL, __local_depot7;
	ld.param.u64 	%rd801, [test_point_double_param_0];
	ld.param.u64 	%rd802, [test_point_double_param_1];
	ld.param.u64 	%rd803, [test_point_double_param_2];
	add.u64 	%rd1, %SPL, 0;
	mov.u32 	%r5, %ctaid.x;
	mov.u32 	%r6, %ntid.x;
	mul.lo.s32 	%r7, %r5, %r6;
	mov.u32 	%r8, %tid.x;
	neg.s32 	%r9, %r8;
	setp.ne.s32 	%p1, %r7, %r9;
	@%p1 bra 	$L__BB7_386;
	cvta.to.global.u64 	%rd808, %rd801;
	cvta.to.global.u64 	%rd809, %rd802;
	cvta.to.global.u64 	%rd810, %rd803;
	ld.global.u64 	%rd2, [%rd808];
	ld.global.u64 	%rd3, [%rd809];
	ld.global.u64 	%rd4, [%rd810];
	ld.global.u64 	%rd5, [%rd808+8];
	ld.global.u64 	%rd6, [%rd809+8];
	ld.global.u64 	%rd7, [%rd810+8];
	ld.global.u64 	%rd8, [%rd808+16];
	ld.global.u64 	%rd9, [%rd809+16];
	ld.global.u64 	%rd10, [%rd810+16];
	ld.global.u64 	%rd11, [%rd808+24];
	ld.global.u64 	%rd12, [%rd809+24];
	ld.global.u64 	%rd13, [%rd810+24];
	mul.lo.s64 	%rd811, %rd6, %rd3;
	mul.hi.u64 	%rd812, %rd3, %rd6;
	mul.lo.s64 	%rd813, %rd9, %rd3;
	mul.hi.u64 	%rd814, %rd3, %rd9;
	add.s64 	%rd815, %rd813, %rd812;
	setp.lt.u64 	%p2, %rd815, %rd813;
	selp.u64 	%rd816, 1, 0, %p2;
	add.s64 	%rd817, %rd814, %rd816;
	mul.lo.s64 	%rd818, %rd12, %rd3;
	mul.hi.u64 	%rd819, %rd3, %rd12;
	add.s64 	%rd820, %rd818, %rd817;
	setp.lt.u64 	%p3, %rd820, %rd818;
	selp.u64 	%rd821, 1, 0, %p3;
	add.s64 	%rd822, %rd819, %rd821;
	mul.hi.u64 	%rd823, %rd6, %rd9;
	mad.lo.s64 	%rd824, %rd9, %rd6, %rd820;
	setp.lt.u64 	%p4, %rd824, %rd820;
	selp.u64 	%rd825, 1, 0, %p4;
	add.s64 	%rd826, %rd823, %rd825;
	mul.hi.u64 	%rd827, %rd6, %rd12;
	mad.lo.s64 	%rd828, %rd12, %rd6, %rd822;
	setp.lt.u64 	%p5, %rd828, %rd822;
	selp.u64 	%rd829, 1, 0, %p5;
	add.s64 	%rd830, %rd828, %rd826;
	setp.lt.u64 	%p6, %rd830, %rd828;
	selp.u64 	%rd831, 1, 0, %p6;
	add.s64 	%rd832, %rd827, %rd829;
	add.s64 	%rd833, %rd832, %rd831;
	mul.hi.u64 	%rd834, %rd9, %rd12;
	mad.lo.s64 	%rd835, %rd12, %rd9, %rd833;
	setp.lt.u64 	%p7, %rd835, %rd833;
	selp.u64 	%rd836, 1, 0, %p7;
	add.s64 	%rd837, %rd834, %rd836;
	shl.b64 	%rd838, %rd811, 1;
	mov.b64 	{%r10, %r11}, %rd811;
	mov.b64 	{%r12, %r13}, %rd815;
	shf.l.wrap.b32 	%r14, %r11, %r12, 1;
	shf.l.wrap.b32 	%r15, %r12, %r13, 1;
	mov.b64 	%rd839, {%r14, %r15};
	mov.b64 	{%r16, %r17}, %rd824;
	shf.l.wrap.b32 	%r18, %r13, %r16, 1;
	shf.l.wrap.b32 	%r19, %r16, %r17, 1;
	mov.b64 	%rd840, {%r18, %r19};
	mov.b64 	{%r20, %r21}, %rd830;
	shf.l.wrap.b32 	%r22, %r17, %r20, 1;
	shf.l.wrap.b32 	%r23, %r20, %r21, 1;
	mov.b64 	%rd841, {%r22, %r23};
	mov.b64 	{%r24, %r25}, %rd835;
	shf.l.wrap.b32 	%r26, %r21, %r24, 1;
	shf.l.wrap.b32 	%r27, %r24, %r25, 1;
	mov.b64 	%rd842, {%r26, %r27};
	shr.u64 	%rd843, %rd837, 63;
	mov.b64 	{%r28, %r29}, %rd837;
	shf.l.wrap.b32 	%r30, %r25, %r28, 1;
	shf.l.wrap.b32 	%r31, %r28, %r29, 1;
	mov.b64 	%rd844, {%r30, %r31};
	mul.hi.u64 	%rd845, %rd3, %rd3;
	mul.hi.u64 	%rd846, %rd6, %rd6;
	mul.hi.u64 	%rd847, %rd9, %rd9;
	mul.hi.u64 	%rd848, %rd12, %rd12;
	add.s64 	%rd14, %rd838, %rd845;
	setp.lt.u64 	%p8, %rd14, %rd838;
	selp.u64 	%rd849, 1, 0, %p8;
	mad.lo.s64 	%rd850, %rd6, %rd6, %rd839;
	setp.lt.u64 	%p9, %rd850, %rd839;
	add.s64 	%rd15, %rd850, %rd849;
	setp.lt.u64 	%p10, %rd15, %rd850;
	or.pred  	%p11, %p9, %p10;
	selp.u64 	%rd851, 1, 0, %p11;
	add.s64 	%rd852, %rd840, %rd846;
	setp.lt.u64 	%p12, %rd852, %rd840;
	add.s64 	%rd16, %rd852, %rd851;
	setp.lt.u64 	%p13, %rd16, %rd852;
	or.pred  	%p14, %p12, %p13;
	selp.u64 	%rd853, 1, 0, %p14;
	mad.lo.s64 	%rd854, %rd9, %rd9, %rd841;
	setp.lt.u64 	%p15, %rd854, %rd841;
	add.s64 	%rd855, %rd854, %rd853;
	setp.lt.u64 	%p16, %rd855, %rd854;
	or.pred  	%p17, %p15, %p16;
	selp.u64 	%rd856, 1, 0, %p17;
	add.s64 	%rd857, %rd842, %rd847;
	setp.lt.u64 	%p18, %rd857, %rd842;
	add.s64 	%rd858, %rd857, %rd856;
	setp.lt.u64 	%p19, %rd858, %rd857;
	or.pred  	%p20, %p18, %p19;
	selp.u64 	%rd859, 1, 0, %p20;
	mad.lo.s64 	%rd860, %rd12, %rd12, %rd844;
	setp.lt.u64 	%p21, %rd860, %rd844;
	add.s64 	%rd861, %rd860, %rd859;
	setp.lt.u64 	%p22, %rd861, %rd860;
	or.pred  	%p23, %p21, %p22;
	selp.u64 	%rd862, 1, 0, %p23;
	add.s64 	%rd863, %rd843, %rd848;
	add.s64 	%rd864, %rd863, %rd862;
	shl.b64 	%rd865, %rd855, 32;
	mov.b64 	{%r32, %r33}, %rd855;
	mov.b64 	{%r34, %r35}, %rd858;
	mov.b64 	%rd866, {%r33, %r34};
	mov.b64 	{%r36, %r37}, %rd861;
	mov.b64 	%rd867, {%r35, %r36};
	mov.b64 	{%r38, %r39}, %rd864;
	mov.b64 	%rd868, {%r37, %r38};
	shr.u64 	%rd869, %rd864, 32;
	mul.lo.s64 	%rd870, %rd855, 977;
	mov.b64 	%rd871, 977;
	mul.hi.u64 	%rd872, %rd855, %rd871;
	mul.lo.s64 	%rd873, %rd858, 977;
	mul.hi.u64 	%rd874, %rd858, %rd871;
	add.s64 	%rd875, %rd873, %rd872;
	setp.lt.u64 	%p24, %rd875, %rd873;
	selp.u64 	%rd876, 1, 0, %p24;
	add.s64 	%rd877, %rd874, %rd876;
	mul.lo.s64 	%rd878, %rd861, 977;
	mul.hi.u64 	%rd879, %rd861, %rd871;
	add.s64 	%rd880, %rd878, %rd877;
	setp.lt.u64 	%p25, %rd880, %rd878;
	selp.u64 	%rd881, 1, 0, %p25;
	add.s64 	%rd882, %rd879, %rd881;
	mul.lo.s64 	%rd883, %rd864, 977;
	mul.hi.u64 	%rd884, %rd864, %rd871;
	add.s64 	%rd885, %rd883, %rd882;
	setp.lt.u64 	%p26, %rd885, %rd883;
	selp.u64 	%rd886, 1, 0, %p26;
	add.s64 	%rd887, %rd884, %rd886;
	add.s64 	%rd3215, %rd870, %rd865;
	setp.lt.u64 	%p27, %rd3215, %rd870;
	selp.u64 	%rd888, 1, 0, %p27;
	add.s64 	%rd889, %rd875, %rd866;
	setp.lt.u64 	%p28, %rd889, %rd875;
	add.s64 	%rd3214, %rd889, %rd888;
	setp.lt.u64 	%p29, %rd3214, %rd889;
	or.pred  	%p30, %p28, %p29;
	selp.u64 	%rd890, 1, 0, %p30;
	add.s64 	%rd891, %rd880, %rd867;
	setp.lt.u64 	%p31, %rd891, %rd880;
	add.s64 	%rd3213, %rd891, %rd890;
	setp.lt.u64 	%p32, %rd3213, %rd891;
	or.pred  	%p33, %p31, %p32;
	selp.u64 	%rd892, 1, 0, %p33;
	add.s64 	%rd893, %rd885, %rd868;
	setp.lt.u64 	%p34, %rd893, %rd885;
	add.s64 	%rd3212, %rd893, %rd892;
	setp.lt.u64 	%p35, %rd3212, %rd893;
	or.pred  	%p36, %p34, %p35;
	selp.u64 	%rd894, 1, 0, %p36;
	add.s64 	%rd895, %rd887, %rd869;
	add.s64 	%rd21, %rd895, %rd894;
	setp.eq.s64 	%p37, %rd21, 0;
	mov.b64 	%rd3211, 0;
	@%p37 bra 	$L__BB7_3;
	shl.b64 	%rd896, %rd21, 32;
	shr.u64 	%rd897, %rd21, 32;
	mov.b64 	%rd898, 977;
	mul.hi.u64 	%rd899, %rd21, %rd898;
	mad.lo.s64 	%rd900, %rd21, 977, %rd896;
	setp.lt.u64 	%p38, %rd900, %rd896;
	selp.u64 	%rd901, 1, 0, %p38;
	add.s64 	%rd3215, %rd900, %rd3215;
	setp.lt.u64 	%p39, %rd3215, %rd900;
	selp.u64 	%rd902, 1, 0, %p39;
	add.s64 	%rd903, %rd902, %rd901;
	add.s64 	%rd904, %rd897, %rd899;
	setp.lt.u64 	%p40, %rd904, %rd897;
	selp.u64 	%rd905, 1, 0, %p40;
	add.s64 	%rd906, %rd3214, %rd904;
	add.s64 	%rd907, %rd906, %rd903;
	setp.lt.u64 	%p41, %rd907, %rd3214;
	not.b64 	%rd908, %rd904;
	setp.gt.u64 	%p42, %rd903, %rd908;
	or.pred  	%p43, %p42, %p41;
	selp.u64 	%rd909, 1, 0, %p43;
	add.s64 	%rd910, %rd3213, %rd905;
	add.s64 	%rd24, %rd910, %rd909;
	setp.lt.u64 	%p44, %rd24, %rd3213;
	selp.u64 	%rd911, 1, 0, %p44;
	add.s64 	%rd25, %rd3212, %rd911;
	setp.lt.u64 	%p45, %rd25, %rd3212;
	selp.u64 	%rd3211, 1, 0, %p45;
	mov.u64 	%rd3212, %rd25;
	mov.u64 	%rd3213, %rd24;
	mov.u64 	%rd3214, %rd907;
$L__BB7_3:
	mad.lo.s64 	%rd3220, %rd3, %rd3, %rd3215;
	setp.lt.u64 	%p46, %rd3220, %rd3215;
	selp.u64 	%rd912, 1, 0, %p46;
	add.s64 	%rd913, %rd3214, %rd14;
	setp.lt.u64 	%p47, %rd913, %rd3214;
	add.s64 	%rd3219, %rd913, %rd912;
	setp.lt.u64 	%p48, %rd3219, %rd913;
	or.pred  	%p49, %p47, %p48;
	selp.u64 	%rd914, 1, 0, %p49;
	add.s64 	%rd915, %rd3213, %rd15;
	setp.lt.u64 	%p50, %rd915, %rd3213;
	add.s64 	%rd3218, %rd915, %rd914;
	setp.lt.u64 	%p51, %rd3218, %rd915;
	or.pred  	%p52, %p50, %p51;
	selp.u64 	%rd916, 1, 0, %p52;
	add.s64 	%rd917, %rd3212, %rd16;
	setp.lt.u64 	%p53, %rd917, %rd3212;
	add.s64 	%rd3217, %rd917, %rd916;
	setp.lt.u64 	%p54, %rd3217, %rd917;
	or.pred  	%p55, %p53, %p54;
	selp.u64 	%rd919, 1, 0, %p55;
	add.s64 	%rd36, %rd3211, %rd919;
	setp.eq.s64 	%p56, %rd36, 0;
	ld.const.u64 	%rd920, [_P+24];
	setp.le.u64 	%p57, %rd3217, %rd920;
	and.pred  	%p58, %p56, %p57;
	@%p58 bra 	$L__BB7_5;
	ld.const.u64 	%rd3216, [_P+16];
	bra.uni 	$L__BB7_10;
$L__BB7_5:
	setp.lt.u64 	%p59, %rd3217, %rd920;
	@%p59 bra 	$L__BB7_23;
	ld.const.u64 	%rd3216, [_P+16];
	setp.gt.u64 	%p60, %rd3218, %rd3216;
	@%p60 bra 	$L__BB7_10;
	setp.lt.u64 	%p61, %rd3218, %rd3216;
	@%p61 bra 	$L__BB7_23;
	ld.const.u64 	%rd40, [_P+8];
	setp.gt.u64 	%p62, %rd3219, %rd40;
	@%p62 bra 	$L__BB7_10;
	setp.lt.u64 	%p63, %rd3219, %rd40;
	ld.const.u64 	%rd921, [_P];
	setp.lt.u64 	%p64, %rd3220, %rd921;
	or.pred  	%p65, %p63, %p64;
	@%p65 bra 	$L__BB7_23;
$L__BB7_10:
	ld.const.u64 	%rd42, [_P];
	sub.s64 	%rd43, %rd3220, %rd42;
	setp.lt.u64 	%p66, %rd3220, %rd42;
	selp.u64 	%rd923, 1, 0, %p66;
	ld.const.u64 	%rd44, [_P+8];
	sub.s64 	%rd924, %rd3219, %rd44;
	setp.lt.u64 	%p67, %rd3219, %rd44;
	selp.s64 	%rd925, -1, 0, %p66;
	add.s64 	%rd3219, %rd924, %rd925;
	setp.lt.u64 	%p68, %rd924, %rd923;
	or.pred  	%p69, %p67, %p68;
	selp.u64 	%rd926, 1, 0, %p69;
	sub.s64 	%rd927, %rd3218, %rd3216;
	setp.lt.u64 	%p71, %rd3218, %rd3216;
	selp.s64 	%rd928, -1, 0, %p69;
	add.s64 	%rd3218, %rd927, %rd928;
	setp.lt.u64 	%p72, %rd927, %rd926;
	or.pred  	%p73, %p71, %p72;
	selp.u64 	%rd929, 1, 0, %p73;
	sub.s64 	%rd930, %rd3217, %rd920;
	setp.lt.u64 	%p74, %rd3217, %rd920;
	selp.s64 	%rd931, -1, 0, %p73;
	add.s64 	%rd3217, %rd930, %rd931;
	setp.lt.u64 	%p75, %rd930, %rd929;
	or.pred  	%p76, %p74, %p75;
	selp.s64 	%rd932, -1, 0, %p76;
	add.s64 	%rd48, %rd36, %rd932;
	setp.ne.s64 	%p77, %rd48, 0;
	setp.gt.u64 	%p78, %rd3217, %rd920;
	or.pred  	%p79, %p77, %p78;
	@%p79 bra 	$L__BB7_16;
	setp.lt.u64 	%p80, %rd3217, %rd920;
	mov.u64 	%rd3220, %rd43;
	@%p80 bra 	$L__BB7_23;
	setp.gt.u64 	%p81, %rd3218, %rd3216;
	@%p81 bra 	$L__BB7_16;
	setp.lt.u64 	%p82, %rd3218, %rd3216;
	mov.u64 	%rd3220, %rd43;
	@%p82 bra 	$L__BB7_23;
	setp.gt.u64 	%p83, %rd3219, %rd44;
	@%p83 bra 	$L__BB7_16;
	setp.lt.u64 	%p84, %rd3219, %rd44;
	setp.lt.u64 	%p85, %rd43, %rd42;
	or.pred  	%p86, %p84, %p85;
	mov.u64 	%rd3220, %rd43;
	@%p86 bra 	$L__BB7_23;
$L__BB7_16:
	sub.s64 	%rd49, %rd43, %rd42;
	setp.lt.u64 	%p87, %rd43, %rd42;
	selp.u64 	%rd933, 1, 0, %p87;
	sub.s64 	%rd934, %rd3219, %rd44;
	setp.lt.u64 	%p88, %rd3219, %rd44;
	selp.s64 	%rd935, -1, 0, %p87;
	add.s64 	%rd3219, %rd934, %rd935;
	setp.lt.u64 	%p89, %rd934, %rd933;
	or.pred  	%p90, %p88, %p89;
	selp.u64 	%rd936, 1, 0, %p90;
	sub.s64 	%rd937, %rd3218, %rd3216;
	setp.lt.u64 	%p91, %rd3218, %rd3216;
	selp.s64 	%rd938, -1, 0, %p90;
	add.s64 	%rd3218, %rd937, %rd938;
	setp.lt.u64 	%p92, %rd937, %rd936;
	or.pred  	%p93, %p91, %p92;
	selp.u64 	%rd939, 1, 0, %p93;
	sub.s64 	%rd940, %rd3217, %rd920;
	setp.lt.u64 	%p94, %rd3217, %rd920;
	selp.s64 	%rd941, -1, 0, %p93;
	add.s64 	%rd3217, %rd940, %rd941;
	setp.lt.u64 	%p95, %rd940, %rd939;
	or.pred  	%p96, %p94, %p95;
	selp.u64 	%rd942, 1, 0, %p96;
	setp.ne.s64 	%p97, %rd48, %rd942;
	setp.gt.u64 	%p98, %rd3217, %rd920;
	or.pred  	%p99, %p97, %p98;
	@%p99 bra 	$L__BB7_22;
	setp.lt.u64 	%p100, %rd3217, %rd920;
	mov.u64 	%rd3220, %rd49;
	@%p100 bra 	$L__BB7_23;
	setp.gt.u64 	%p101, %rd3218, %rd3216;
	@%p101 bra 	$L__BB7_22;
	setp.lt.u64 	%p102, %rd3218, %rd3216;
	mov.u64 	%rd3220, %rd49;
	@%p102 bra 	$L__BB7_23;
	setp.gt.u64 	%p103, %rd3219, %rd44;
	@%p103 bra 	$L__BB7_22;
	setp.lt.u64 	%p104, %rd3219, %rd44;
	setp.lt.u64 	%p105, %rd49, %rd42;
	or.pred  	%p106, %p104, %p105;
	mov.u64 	%rd3220, %rd49;
	@%p106 bra 	$L__BB7_23;
$L__BB7_22:
	sub.s64 	%rd3220, %rd49, %rd42;
	setp.lt.u64 	%p107, %rd49, %rd42;
	selp.u64 	%rd943, 1, 0, %p107;
	sub.s64 	%rd944, %rd3219, %rd44;
	setp.lt.u64 	%p108, %rd3219, %rd44;
	selp.s64 	%rd945, -1, 0, %p107;
	add.s64 	%rd3219, %rd944, %rd945;
	setp.lt.u64 	%p109, %rd944, %rd943;
	or.pred  	%p110, %p108, %p109;
	selp.u64 	%rd946, 1, 0, %p110;
	sub.s64 	%rd947, %rd3218, %rd3216;
	setp.lt.u64 	%p111, %rd3218, %rd3216;
	selp.s64 	%rd948, -1, 0, %p110;
	add.s64 	%rd3218, %rd947, %rd948;
	setp.lt.u64 	%p112, %rd947, %rd946;
	or.pred  	%p113, %p111, %p112;
	selp.s64 	%rd949, -1, 0, %p113;
	sub.s64 	%rd950, %rd3217, %rd920;
	add.s64 	%rd3217, %rd950, %rd949;
$L__BB7_23:
	mul.lo.s64 	%rd952, %rd3219, %rd3220;
	mul.hi.u64 	%rd953, %rd3220, %rd3219;
	mul.lo.s64 	%rd954, %rd3218, %rd3220;
	mul.hi.u64 	%rd955, %rd3220, %rd3218;
	add.s64 	%rd956, %rd954, %rd953;
	setp.lt.u64 	%p114, %rd956, %rd954;
	selp.u64 	%rd957, 1, 0, %p114;
	add.s64 	%rd958, %rd955, %rd957;
	mul.lo.s64 	%rd959, %rd3217, %rd3220;
	mul.hi.u64 	%rd960, %rd3220, %rd3217;
	add.s64 	%rd961, %rd959, %rd958;
	setp.lt.u64 	%p115, %rd961, %rd959;
	selp.u64 	%rd962, 1, 0, %p115;
	add.s64 	%rd963, %rd960, %rd962;
	mul.hi.u64 	%rd964, %rd3219, %rd3218;
	mad.lo.s64 	%rd965, %rd3218, %rd3219, %rd961;
	setp.lt.u64 	%p116, %rd965, %rd961;
	selp.u64 	%rd966, 1, 0, %p116;
	add.s64 	%rd967, %rd964, %rd966;
	mul.hi.u64 	%rd968, %rd3219, %rd3217;
	mad.lo.s64 	%rd969, %rd3217, %rd3219, %rd963;
	setp.lt.u64 	%p117, %rd969, %rd963;
	selp.u64 	%rd970, 1, 0, %p117;
	add.s64 	%rd971, %rd969, %rd967;
	setp.lt.u64 	%p118, %rd971, %rd969;
	selp.u64 	%rd972, 1, 0, %p118;
	add.s64 	%rd973, %rd968, %rd970;
	add.s64 	%rd974, %rd973, %rd972;
	mul.hi.u64 	%rd975, %rd3218, %rd3217;
	mad.lo.s64 	%rd976, %rd3217, %rd3218, %rd974;
	setp.lt.u64 	%p119, %rd976, %rd974;
	selp.u64 	%rd977, 1, 0, %p119;
	add.s64 	%rd978, %rd975, %rd977;
	shl.b64 	%rd979, %rd952, 1;
	mov.b64 	{%r40, %r41}, %rd952;
	mov.b64 	{%r42, %r43}, %rd956;
	shf.l.wrap.b32 	%r44, %r41, %r42, 1;
	shf.l.wrap.b32 	%r45, %r42, %r43, 1;
	mov.b64 	%rd980, {%r44, %r45};
	mov.b64 	{%r46, %r47}, %rd965;
	shf.l.wrap.b32 	%r48, %r43, %r46, 1;
	shf.l.wrap.b32 	%r49, %r46, %r47, 1;
	mov.b64 	%rd981, {%r48, %r49};
	mov.b64 	{%r50, %r51}, %rd971;
	shf.l.wrap.b32 	%r52, %r47, %r50, 1;
	shf.l.wrap.b32 	%r53, %r50, %r51, 1;
	mov.b64 	%rd982, {%r52, %r53};
	mov.b64 	{%r54, %r55}, %rd976;
	shf.l.wrap.b32 	%r56, %r51, %r54, 1;
	shf.l.wrap.b32 	%r57, %r54, %r55, 1;
	mov.b64 	%rd983, {%r56, %r57};
	shr.u64 	%rd984, %rd978, 63;
	mov.b64 	{%r58, %r59}, %rd978;
	shf.l.wrap.b32 	%r60, %r55, %r58, 1;
	shf.l.wrap.b32 	%r61, %r58, %r59, 1;
	mov.b64 	%rd985, {%r60, %r61};
	mul.hi.u64 	%rd986, %rd3220, %rd3220;
	mul.hi.u64 	%rd987, %rd3219, %rd3219;
	mul.hi.u64 	%rd988, %rd3218, %rd3218;
	mul.hi.u64 	%rd989, %rd3217, %rd3217;
	add.s64 	%rd61, %rd979, %rd986;
	setp.lt.u64 	%p120, %rd61, %rd979;
	selp.u64 	%rd990, 1, 0, %p120;
	mad.lo.s64 	%rd991, %rd3219, %rd3219, %rd980;
	setp.lt.u64 	%p121, %rd991, %rd980;
	add.s64 	%rd62, %rd991, %rd990;
	setp.lt.u64 	%p122, %rd62, %rd991;
	or.pred  	%p123, %p121, %p122;
	selp.u64 	%rd992, 1, 0, %p123;
	add.s64 	%rd993, %rd981, %rd987;
	setp.lt.u64 	%p124, %rd993, %rd981;
	add.s64 	%rd63, %rd993, %rd992;
	setp.lt.u64 	%p125, %rd63, %rd993;
	or.pred  	%p126, %p124, %p125;
	selp.u64 	%rd994, 1, 0, %p126;
	mad.lo.s64 	%rd995, %rd3218, %rd3218, %rd982;
	setp.lt.u64 	%p127, %rd995, %rd982;
	add.s64 	%rd996, %rd995, %rd994;
	setp.lt.u64 	%p128, %rd996, %rd995;
	or.pred  	%p129, %p127, %p128;
	selp.u64 	%rd997, 1, 0, %p129;
	add.s64 	%rd998, %rd983, %rd988;
	setp.lt.u64 	%p130, %rd998, %rd983;
	add.s64 	%rd999, %rd998, %rd997;
	setp.lt.u64 	%p131, %rd999, %rd998;
	or.pred  	%p132, %p130, %p131;
	selp.u64 	%rd1000, 1, 0, %p132;
	mad.lo.s64 	%rd1001, %rd3217, %rd3217, %rd985;
	setp.lt.u64 	%p133, %rd1001, %rd985;
	add.s64 	%rd1002, %rd1001, %rd1000;
	setp.lt.u64 	%p134, %rd1002, %rd1001;
	or.pred  	%p135, %p133, %p134;
	selp.u64 	%rd1003, 1, 0, %p135;
	add.s64 	%rd1004, %rd984, %rd989;
	add.s64 	%rd1005, %rd1004, %rd1003;
	shl.b64 	%rd1006, %rd996, 32;
	mov.b64 	{%r62, %r63}, %rd996;
	mov.b64 	{%r64, %r65}, %rd999;
	mov.b64 	%rd1007, {%r63, %r64};
	mov.b64 	{%r66, %r67}, %rd1002;
	mov.b64 	%rd1008, {%r65, %r66};
	mov.b64 	{%r68, %r69}, %rd1005;
	mov.b64 	%rd1009, {%r67, %r68};
	shr.u64 	%rd1010, %rd1005, 32;
	mul.lo.s64 	%rd1011, %rd996, 977;
	mov.b64 	%rd1012, 977;
	mul.hi.u64 	%rd1013, %rd996, %rd1012;
	mul.lo.s64 	%rd1014, %rd999, 977;
	mul.hi.u64 	%rd1015, %rd999, %rd1012;
	add.s64 	%rd1016, %rd1014, %rd1013;
	setp.lt.u64 	%p136, %rd1016, %rd1014;
	selp.u64 	%rd1017, 1, 0, %p136;
	add.s64 	%rd1018, %rd1015, %rd1017;
	mul.lo.s64 	%rd1019, %rd1002, 977;
	mul.hi.u64 	%rd1020, %rd1002, %rd1012;
	add.s64 	%rd1021, %rd1019, %rd1018;
	setp.lt.u64 	%p137, %rd1021, %rd1019;
	selp.u64 	%rd1022, 1, 0, %p137;
	add.s64 	%rd1023, %rd1020, %rd1022;
	mul.lo.s64 	%rd1024, %rd1005, 977;
	mul.hi.u64 	%rd1025, %rd1005, %rd1012;
	add.s64 	%rd1026, %rd1024, %rd1023;
	setp.lt.u64 	%p138, %rd1026, %rd1024;
	selp.u64 	%rd1027, 1, 0, %p138;
	add.s64 	%rd1028, %rd1025, %rd1027;
	add.s64 	%rd3225, %rd1011, %rd1006;
	setp.lt.u64 	%p139, %rd3225, %rd1011;
	selp.u64 	%rd1029, 1, 0, %p139;
	add.s64 	%rd1030, %rd1016, %rd1007;
	setp.lt.u64 	%p140, %rd1030, %rd1016;
	add.s64 	%rd3224, %rd1030, %rd1029;
	setp.lt.u64 	%p141, %rd3224, %rd1030;
	or.pred  	%p142, %p140, %p141;
	selp.u64 	%rd1031, 1, 0, %p142;
	add.s64 	%rd1032, %rd1021, %rd1008;
	setp.lt.u64 	%p143, %rd1032, %rd1021;
	add.s64 	%rd3223, %rd1032, %rd1031;
	setp.lt.u64 	%p144, %rd3223, %rd1032;
	or.pred  	%p145, %p143, %p144;
	selp.u64 	%rd1033, 1, 0, %p145;
	add.s64 	%rd1034, %rd1026, %rd1009;
	setp.lt.u64 	%p146, %rd1034, %rd1026;
	add.s64 	%rd3222, %rd1034, %rd1033;
	setp.lt.u64 	%p147, %rd3222, %rd1034;
	or.pred  	%p148, %p146, %p147;
	selp.u64 	%rd1035, 1, 0, %p148;
	add.s64 	%rd1036, %rd1028, %rd1010;
	add.s64 	%rd68, %rd1036, %rd1035;
	setp.eq.s64 	%p149, %rd68, 0;
	mov.b64 	%rd3221, 0;
	@%p149 bra 	$L__BB7_25;
	shl.b64 	%rd1037, %rd68, 32;
	shr.u64 	%rd1038, %rd68, 32;
	mov.b64 	%rd1039, 977;
	mul.hi.u64 	%rd1040, %rd68, %rd1039;
	mad.lo.s64 	%rd1041, %rd68, 977, %rd1037;
	setp.lt.u64 	%p150, %rd1041, %rd1037;
	selp.u64 	%rd1042, 1, 0, %p150;
	add.s64 	%rd3225, %rd1041, %rd3225;
	setp.lt.u64 	%p151, %rd3225, %rd1041;
	selp.u64 	%rd1043, 1, 0, %p151;
	add.s64 	%rd1044, %rd1043, %rd1042;
	add.s64 	%rd1045, %rd1038, %rd1040;
	setp.lt.u64 	%p152, %rd1045, %rd1038;
	selp.u64 	%rd1046, 1, 0, %p152;
	add.s64 	%rd1047, %rd3224, %rd1045;
	add.s64 	%rd1048, %rd1047, %rd1044;
	setp.lt.u64 	%p153, %rd1048, %rd3224;
	not.b64 	%rd1049, %rd1045;
	setp.gt.u64 	%p154, %rd1044, %rd1049;
	or.pred  	%p155, %p154, %p153;
	selp.u64 	%rd1050, 1, 0, %p155;
	add.s64 	%rd1051, %rd3223, %rd1046;
	add.s64 	%rd71, %rd1051, %rd1050;
	setp.lt.u64 	%p156, %rd71, %rd3223;
	selp.u64 	%rd1052, 1, 0, %p156;
	add.s64 	%rd72, %rd3222, %rd1052;
	setp.lt.u64 	%p157, %rd72, %rd3222;
	selp.u64 	%rd3221, 1, 0, %p157;
	mov.u64 	%rd3222, %rd72;
	mov.u64 	%rd3223, %rd71;
	mov.u64 	%rd3224, %rd1048;
$L__BB7_25:
	mad.lo.s64 	%rd3230, %rd3220, %rd3220, %rd3225;
	setp.lt.u64 	%p158, %rd3230, %rd3225;
	selp.u64 	%rd1053, 1, 0, %p158;
	add.s64 	%rd1054, %rd3224, %rd61;
	setp.lt.u64 	%p159, %rd1054, %rd3224;
	add.s64 	%rd3229, %rd1054, %rd1053;
	setp.lt.u64 	%p160, %rd3229, %rd1054;
	or.pred  	%p161, %p159, %p160;
	selp.u64 	%rd1055, 1, 0, %p161;
	add.s64 	%rd1056, %rd3223, %rd62;
	setp.lt.u64 	%p162, %rd1056, %rd3223;
	add.s64 	%rd3228, %rd1056, %rd1055;
	setp.lt.u64 	%p163, %rd3228, %rd1056;
	or.pred  	%p164, %p162, %p163;
	selp.u64 	%rd1057, 1, 0, %p164;
	add.s64 	%rd1058, %rd3222, %rd63;
	setp.lt.u64 	%p165, %rd1058, %rd3222;
	add.s64 	%rd3227, %rd1058, %rd1057;
	setp.lt.u64 	%p166, %rd3227, %rd1058;
	or.pred  	%p167, %p165, %p166;
	selp.u64 	%rd1060, 1, 0, %p167;
	add.s64 	%rd83, %rd3221, %rd1060;
	setp.eq.s64 	%p168, %rd83, 0;
	setp.le.u64 	%p169, %rd3227, %rd920;
	and.pred  	%p170, %p168, %p169;
	@%p170 bra 	$L__BB7_27;
	ld.const.u64 	%rd3226, [_P+16];
	bra.uni 	$L__BB7_32;
$L__BB7_27:
	setp.lt.u64 	%p171, %rd3227, %rd920;
	@%p171 bra 	$L__BB7_45;
	ld.const.u64 	%rd3226, [_P+16];
	setp.gt.u64 	%p172, %rd3228, %rd3226;
	@%p172 bra 	$L__BB7_32;
	setp.lt.u64 	%p173, %rd3228, %rd3226;
	@%p173 bra 	$L__BB7_45;
	ld.const.u64 	%rd86, [_P+8];
	setp.gt.u64 	%p174, %rd3229, %rd86;
	@%p174 bra 	$L__BB7_32;
	setp.lt.u64 	%p175, %rd3229, %rd86;
	ld.const.u64 	%rd1061, [_P];
	setp.lt.u64 	%p176, %rd3230, %rd1061;
	or.pred  	%p177, %p175, %p176;
	@%p177 bra 	$L__BB7_45;
$L__BB7_32:
	ld.const.u64 	%rd88, [_P];
	sub.s64 	%rd89, %rd3230, %rd88;
	setp.lt.u64 	%p178, %rd3230, %rd88;
	selp.u64 	%rd1063, 1, 0, %p178;
	ld.const.u64 	%rd90, [_P+8];
	sub.s64 	%rd1064, %rd3229, %rd90;
	setp.lt.u64 	%p179, %rd3229, %rd90;
	selp.s64 	%rd1065, -1, 0, %p178;
	add.s64 	%rd3229, %rd1064, %rd1065;
	setp.lt.u64 	%p180, %rd1064, %rd1063;
	or.pred  	%p181, %p179, %p180;
	selp.u64 	%rd1066, 1, 0, %p181;
	sub.s64 	%rd1067, %rd3228, %rd3226;
	setp.lt.u64 	%p183, %rd3228, %rd3226;
	selp.s64 	%rd1068, -1, 0, %p181;
	add.s64 	%rd3228, %rd1067, %rd1068;
	setp.lt.u64 	%p184, %rd1067, %rd1066;
	or.pred  	%p185, %p183, %p184;
	selp.u64 	%rd1069, 1, 0, %p185;
	sub.s64 	%rd1070, %rd3227, %rd920;
	setp.lt.u64 	%p186, %rd3227, %rd920;
	selp.s64 	%rd1071, -1, 0, %p185;
	add.s64 	%rd3227, %rd1070, %rd1071;
	setp.lt.u64 	%p187, %rd1070, %rd1069;
	or.pred  	%p188, %p186, %p187;
	selp.s64 	%rd1072, -1, 0, %p188;
	add.s64 	%rd94, %rd83, %rd1072;
	setp.ne.s64 	%p189, %rd94, 0;
	setp.gt.u64 	%p190, %rd3227, %rd920;
	or.pred  	%p191, %p189, %p190;
	@%p191 bra 	$L__BB7_38;
	setp.lt.u64 	%p192, %rd3227, %rd920;
	mov.u64 	%rd3230, %rd89;
	@%p192 bra 	$L__BB7_45;
	setp.gt.u64 	%p193, %rd3228, %rd3226;
	@%p193 bra 	$L__BB7_38;
	setp.lt.u64 	%p194, %rd3228, %rd3226;
	mov.u64 	%rd3230, %rd89;
	@%p194 bra 	$L__BB7_45;
	setp.gt.u64 	%p195, %rd3229, %rd90;
	@%p195 bra 	$L__BB7_38;
	setp.lt.u64 	%p196, %rd3229, %rd90;
	setp.lt.u64 	%p197, %rd89, %rd88;
	or.pred  	%p198, %p196, %p197;
	mov.u64 	%rd3230, %rd89;
	@%p198 bra 	$L__BB7_45;
$L__BB7_38:
	sub.s64 	%rd95, %rd89, %rd88;
	setp.lt.u64 	%p199, %rd89, %rd88;
	selp.u64 	%rd1073, 1, 0, %p199;
	sub.s64 	%rd1074, %rd3229, %rd90;
	setp.lt.u64 	%p200, %rd3229, %rd90;
	selp.s64 	%rd1075, -1, 0, %p199;
	add.s64 	%rd3229, %rd1074, %rd1075;
	setp.lt.u64 	%p201, %rd1074, %rd1073;
	or.pred  	%p202, %p200, %p201;
	selp.u64 	%rd1076, 1, 0, %p202;
	sub.s64 	%rd1077, %rd3228, %rd3226;
	setp.lt.u64 	%p203, %rd3228, %rd3226;
	selp.s64 	%rd1078, -1, 0, %p202;
	add.s64 	%rd3228, %rd1077, %rd1078;
	setp.lt.u64 	%p204, %rd1077, %rd1076;
	or.pred  	%p205, %p203, %p204;
	selp.u64 	%rd1079, 1, 0, %p205;
	sub.s64 	%rd1080, %rd3227, %rd920;
	setp.lt.u64 	%p206, %rd3227, %rd920;
	selp.s64 	%rd1081, -1, 0, %p205;
	add.s64 	%rd3227, %rd1080, %rd1081;
	setp.lt.u64 	%p207, %rd1080, %rd1079;
	or.pred  	%p208, %p206, %p207;
	selp.u64 	%rd1082, 1, 0, %p208;
	setp.ne.s64 	%p209, %rd94, %rd1082;
	setp.gt.u64 	%p210, %rd3227, %rd920;
	or.pred  	%p211, %p209, %p210;
	@%p211 bra 	$L__BB7_44;
	setp.lt.u64 	%p212, %rd3227, %rd920;
	mov.u64 	%rd3230, %rd95;
	@%p212 bra 	$L__BB7_45;
	setp.gt.u64 	%p213, %rd3228, %rd3226;
	@%p213 bra 	$L__BB7_44;
	setp.lt.u64 	%p214, %rd3228, %rd3226;
	mov.u64 	%rd3230, %rd95;
	@%p214 bra 	$L__BB7_45;
	setp.gt.u64 	%p215, %rd3229, %rd90;
	@%p215 bra 	$L__BB7_44;
	setp.lt.u64 	%p216, %rd3229, %rd90;
	setp.lt.u64 	%p217, %rd95, %rd88;
	or.pred  	%p218, %p216, %p217;
	mov.u64 	%rd3230, %rd95;
	@%p218 bra 	$L__BB7_45;
$L__BB7_44:
	sub.s64 	%rd3230, %rd95, %rd88;
	setp.lt.u64 	%p219, %rd95, %rd88;
	selp.u64 	%rd1083, 1, 0, %p219;
	sub.s64 	%rd1084, %rd3229, %rd90;
	setp.lt.u64 	%p220, %rd3229, %rd90;
	selp.s64 	%rd1085, -1, 0, %p219;
	add.s64 	%rd3229, %rd1084, %rd1085;
	setp.lt.u64 	%p221, %rd1084, %rd1083;
	or.pred  	%p222, %p220, %p221;
	selp.u64 	%rd1086, 1, 0, %p222;
	sub.s64 	%rd1087, %rd3228, %rd3226;
	setp.lt.u64 	%p223, %rd3228, %rd3226;
	selp.s64 	%rd1088, -1, 0, %p222;
	add.s64 	%rd3228, %rd1087, %rd1088;
	setp.lt.u64 	%p224, %rd1087, %rd1086;
	or.pred  	%p225, %p223, %p224;
	selp.s64 	%rd1089, -1, 0, %p225;
	sub.s64 	%rd1090, %rd3227, %rd920;
	add.s64 	%rd3227, %rd1090, %rd1089;
$L__BB7_45:
	mul.hi.u64 	%rd1092, %rd2, %rd3220;
	mul.lo.s64 	%rd1093, %rd3219, %rd2;
	mul.hi.u64 	%rd1094, %rd2, %rd3219;
	add.s64 	%rd1095, %rd1093, %rd1092;
	setp.lt.u64 	%p226, %rd1095, %rd1093;
	selp.u64 	%rd1096, 1, 0, %p226;
	add.s64 	%rd1097, %rd1094, %rd1096;
	mul.lo.s64 	%rd1098, %rd3218, %rd2;
	mul.hi.u64 	%rd1099, %rd2, %rd3218;
	add.s64 	%rd1100, %rd1098, %rd1097;
	setp.lt.u64 	%p227, %rd1100, %rd1098;
	selp.u64 	%rd1101, 1, 0, %p227;
	add.s64 	%rd1102, %rd1099, %rd1101;
	mul.lo.s64 	%rd1103, %rd3217, %rd2;
	mul.hi.u64 	%rd1104, %rd2, %rd3217;
	add.s64 	%rd1105, %rd1103, %rd1102;
	setp.lt.u64 	%p228, %rd1105, %rd1103;
	selp.u64 	%rd1106, 1, 0, %p228;
	add.s64 	%rd1107, %rd1104, %rd1106;
	mul.hi.u64 	%rd1108, %rd5, %rd3220;
	mad.lo.s64 	%rd107, %rd3220, %rd5, %rd1095;
	setp.lt.u64 	%p229, %rd107, %rd1095;
	selp.u64 	%rd1109, 1, 0, %p229;
	add.s64 	%rd1110, %rd1108, %rd1109;
	mul.hi.u64 	%rd1111, %rd5, %rd3219;
	mad.lo.s64 	%rd1112, %rd3219, %rd5, %rd1100;
	setp.lt.u64 	%p230, %rd1112, %rd1100;
	selp.u64 	%rd1113, 1, 0, %p230;
	add.s64 	%rd1114, %rd1112, %rd1110;
	setp.lt.u64 	%p231, %rd1114, %rd1112;
	selp.u64 	%rd1115, 1, 0, %p231;
	add.s64 	%rd1116, %rd1111, %rd1113;
	add.s64 	%rd1117, %rd1116, %rd1115;
	mul.hi.u64 	%rd1118, %rd5, %rd3218;
	mad.lo.s64 	%rd1119, %rd3218, %rd5, %rd1105;
	setp.lt.u64 	%p232, %rd1119, %rd1105;
	selp.u64 	%rd1120, 1, 0, %p232;
	add.s64 	%rd1121, %rd1119, %rd1117;
	setp.lt.u64 	%p233, %rd1121, %rd1119;
	selp.u64 	%rd1122, 1, 0, %p233;
	add.s64 	%rd1123, %rd1118, %rd1120;
	add.s64 	%rd1124, %rd1123, %rd1122;
	mul.hi.u64 	%rd1125, %rd5, %rd3217;
	mad.lo.s64 	%rd1126, %rd3217, %rd5, %rd1107;
	setp.lt.u64 	%p234, %rd1126, %rd1107;
	selp.u64 	%rd1127, 1, 0, %p234;
	add.s64 	%rd1128, %rd1126, %rd1124;
	setp.lt.u64 	%p235, %rd1128, %rd1126;
	selp.u64 	%rd1129, 1, 0, %p235;
	add.s64 	%rd1130, %rd1125, %rd1127;
	add.s64 	%rd1131, %rd1130, %rd1129;
	mul.hi.u64 	%rd1132, %rd8, %rd3220;
	mad.lo.s64 	%rd108, %rd3220, %rd8, %rd1114;
	setp.lt.u64 	%p236, %rd108, %rd1114;
	selp.u64 	%rd1133, 1, 0, %p236;
	add.s64 	%rd1134, %rd1132, %rd1133;
	mul.hi.u64 	%rd1135, %rd8, %rd3219;
	mad.lo.s64 	%rd1136, %rd3219, %rd8, %rd1121;
	setp.lt.u64 	%p237, %rd1136, %rd1121;
	selp.u64 	%rd1137, 1, 0, %p237;
	add.s64 	%rd1138, %rd1136, %rd1134;
	setp.lt.u64 	%p238, %rd1138, %rd1136;
	selp.u64 	%rd1139, 1, 0, %p238;
	add.s64 	%rd1140, %rd1135, %rd1137;
	add.s64 	%rd1141, %rd1140, %rd1139;
	mul.hi.u64 	%rd1142, %rd8, %rd3218;
	mad.lo.s64 	%rd1143, %rd3218, %rd8, %rd1128;
	setp.lt.u64 	%p239, %rd1143, %rd1128;
	selp.u64 	%rd1144, 1, 0, %p239;
	add.s64 	%rd1145, %rd1143, %rd1141;
	setp.lt.u64 	%p240, %rd1145, %rd1143;
	selp.u64 	%rd1146, 1, 0, %p240;
	add.s64 	%rd1147, %rd1142, %rd1144;
	add.s64 	%rd1148, %rd1147, %rd1146;
	mul.hi.u64 	%rd1149, %rd8, %rd3217;
	mad.lo.s64 	%rd1150, %rd3217, %rd8, %rd1131;
	setp.lt.u64 	%p241, %rd1150, %rd1131;
	selp.u64 	%rd1151, 1, 0, %p241;
	add.s64 	%rd1152, %rd1150, %rd1148;
	setp.lt.u64 	%p242, %rd1152, %rd1150;
	selp.u64 	%rd1153, 1, 0, %p242;
	add.s64 	%rd1154, %rd1149, %rd1151;
	add.s64 	%rd1155, %rd1154, %rd1153;
	mul.hi.u64 	%rd1156, %rd11, %rd3220;
	mad.lo.s64 	%rd109, %rd3220, %rd11, %rd1138;
	setp.lt.u64 	%p243, %rd109, %rd1138;
	selp.u64 	%rd1157, 1, 0, %p243;
	add.s64 	%rd1158, %rd1156, %rd1157;
	mul.hi.u64 	%rd1159, %rd11, %rd3219;
	mad.lo.s64 	%rd1160, %rd3219, %rd11, %rd1145;
	setp.lt.u64 	%p244, %rd1160, %rd1145;
	selp.u64 	%rd1161, 1, 0, %p244;
	add.s64 	%rd1162, %rd1160, %rd1158;
	setp.lt.u64 	%p245, %rd1162, %rd1160;
	selp.u64 	%rd1163, 1, 0, %p245;
	add.s64 	%rd1164, %rd1159, %rd1161;
	add.s64 	%rd1165, %rd1164, %rd1163;
	mul.hi.u64 	%rd1166, %rd11, %rd3218;
	mad.lo.s64 	%rd1167, %rd3218, %rd11, %rd1152;
	setp.lt.u64 	%p246, %rd1167, %rd1152;
	selp.u64 	%rd1168, 1, 0, %p246;
	add.s64 	%rd1169, %rd1167, %rd1165;
	setp.lt.u64 	%p247, %rd1169, %rd1167;
	selp.u64 	%rd1170, 1, 0, %p247;
	add.s64 	%rd1171, %rd1166, %rd1168;
	add.s64 	%rd1172, %rd1171, %rd1170;
	mul.hi.u64 	%rd1173, %rd11, %rd3217;
	mad.lo.s64 	%rd1174, %rd3217, %rd11, %rd1155;
	setp.lt.u64 	%p248, %rd1174, %rd1155;
	selp.u64 	%rd1175, 1, 0, %p248;
	add.s64 	%rd1176, %rd1174, %rd1172;
	setp.lt.u64 	%p249, %rd1176, %rd1174;
	selp.u64 	%rd1177, 1, 0, %p249;
	add.s64 	%rd1178, %rd1173, %rd1175;
	add.s64 	%rd1179, %rd1178, %rd1177;
	shl.b64 	%rd1180, %rd1162, 32;
	mov.b64 	{%r70, %r71}, %rd1162;
	mov.b64 	{%r72, %r73}, %rd1169;
	mov.b64 	%rd1181, {%r71, %r72};
	mov.b64 	{%r74, %r75}, %rd1176;
	mov.b64 	%rd1182, {%r73, %r74};
	mov.b64 	{%r76, %r77}, %rd1179;
	mov.b64 	%rd1183, {%r75, %r76};
	shr.u64 	%rd1184, %rd1179, 32;
	mul.lo.s64 	%rd1185, %rd1162, 977;
	mov.b64 	%rd1186, 977;
	mul.hi.u64 	%rd1187, %rd1162, %rd1186;
	mul.lo.s64 	%rd1188, %rd1169, 977;
	mul.hi.u64 	%rd1189, %rd1169, %rd1186;
	add.s64 	%rd1190, %rd1188, %rd1187;
	setp.lt.u64 	%p250, %rd1190, %rd1188;
	selp.u64 	%rd1191, 1, 0, %p250;
	add.s64 	%rd1192, %rd1189, %rd1191;
	mul.lo.s64 	%rd1193, %rd1176, 977;
	mul.hi.u64 	%rd1194, %rd1176, %rd1186;
	add.s64 	%rd1195, %rd1193, %rd1192;
	setp.lt.u64 	%p251, %rd1195, %rd1193;
	selp.u64 	%rd1196, 1, 0, %p251;
	add.s64 	%rd1197, %rd1194, %rd1196;
	mul.lo.s64 	%rd1198, %rd1179, 977;
	mul.hi.u64 	%rd1199, %rd1179, %rd1186;
	add.s64 	%rd1200, %rd1198, %rd1197;
	setp.lt.u64 	%p252, %rd1200, %rd1198;
	selp.u64 	%rd1201, 1, 0, %p252;
	add.s64 	%rd1202, %rd1199, %rd1201;
	add.s64 	%rd3235, %rd1185, %rd1180;
	setp.lt.u64 	%p253, %rd3235, %rd1185;
	selp.u64 	%rd1203, 1, 0, %p253;
	add.s64 	%rd1204, %rd1190, %rd1181;
	setp.lt.u64 	%p254, %rd1204, %rd1190;
	add.s64 	%rd3234, %rd1204, %rd1203;
	setp.lt.u64 	%p255, %rd3234, %rd1204;
	or.pred  	%p256, %p254, %p255;
	selp.u64 	%rd1205, 1, 0, %p256;
	add.s64 	%rd1206, %rd1195, %rd1182;
	setp.lt.u64 	%p257, %rd1206, %rd1195;
	add.s64 	%rd3233, %rd1206, %rd1205;
	setp.lt.u64 	%p258, %rd3233, %rd1206;
	or.pred  	%p259, %p257, %p258;
	selp.u64 	%rd1207, 1, 0, %p259;
	add.s64 	%rd1208, %rd1200, %rd1183;
	setp.lt.u64 	%p260, %rd1208, %rd1200;
	add.s64 	%rd3232, %rd1208, %rd1207;
	setp.lt.u64 	%p261, %rd3232, %rd1208;
	or.pred  	%p262, %p260, %p261;
	selp.u64 	%rd1209, 1, 0, %p262;
	add.s64 	%rd1210, %rd1202, %rd1184;
	add.s64 	%rd114, %rd1210, %rd1209;
	setp.eq.s64 	%p263, %rd114, 0;
	mov.b64 	%rd3231, 0;
	@%p263 bra 	$L__BB7_47;
	shl.b64 	%rd1211, %rd114, 32;
	shr.u64 	%rd1212, %rd114, 32;
	mov.b64 	%rd1213, 977;
	mul.hi.u64 	%rd1214, %rd114, %rd1213;
	mad.lo.s64 	%rd1215, %rd114, 977, %rd1211;
	setp.lt.u64 	%p264, %rd1215, %rd1211;
	selp.u64 	%rd1216, 1, 0, %p264;
	add.s64 	%rd3235, %rd1215, %rd3235;
	setp.lt.u64 	%p265, %rd3235, %rd1215;
	selp.u64 	%rd1217, 1, 0, %p265;
	add.s64 	%rd1218, %rd1217, %rd1216;
	add.s64 	%rd1219, %rd1212, %rd1214;
	setp.lt.u64 	%p266, %rd1219, %rd1212;
	selp.u64 	%rd1220, 1, 0, %p266;
	add.s64 	%rd1221, %rd3234, %rd1219;
	add.s64 	%rd1222, %rd1221, %rd1218;
	setp.lt.u64 	%p267, %rd1222, %rd3234;
	not.b64 	%rd1223, %rd1219;
	setp.gt.u64 	%p268, %rd1218, %rd1223;
	or.pred  	%p269, %p268, %p267;
	selp.u64 	%rd1224, 1, 0, %p269;
	add.s64 	%rd1225, %rd3233, %rd1220;
	add.s64 	%rd117, %rd1225, %rd1224;
	setp.lt.u64 	%p270, %rd117, %rd3233;
	selp.u64 	%rd1226, 1, 0, %p270;
	add.s64 	%rd118, %rd3232, %rd1226;
	setp.lt.u64 	%p271, %rd118, %rd3232;
	selp.u64 	%rd3231, 1, 0, %p271;
	mov.u64 	%rd3232, %rd118;
	mov.u64 	%rd3233, %rd117;
	mov.u64 	%rd3234, %rd1222;
$L__BB7_47:
	mad.lo.s64 	%rd3240, %rd3220, %rd2, %rd3235;
	setp.lt.u64 	%p272, %rd3240, %rd3235;
	selp.u64 	%rd1227, 1, 0, %p272;
	add.s64 	%rd1228, %rd3234, %rd107;
	setp.lt.u64 	%p273, %rd1228, %rd3234;
	add.s64 	%rd3239, %rd1228, %rd1227;
	setp.lt.u64 	%p274, %rd3239, %rd1228;
	or.pred  	%p275, %p273, %p274;
	selp.u64 	%rd1229, 1, 0, %p275;
	add.s64 	%rd1230, %rd3233, %rd108;
	setp.lt.u64 	%p276, %rd1230, %rd3233;
	add.s64 	%rd3238, %rd1230, %rd1229;
	setp.lt.u64 	%p277, %rd3238, %rd1230;
	or.pred  	%p278, %p276, %p277;
	selp.u64 	%rd1231, 1, 0, %p278;
	add.s64 	%rd1232, %rd3232, %rd109;
	setp.lt.u64 	%p279, %rd1232, %rd3232;
	add.s64 	%rd3237, %rd1232, %rd1231;
	setp.lt.u64 	%p280, %rd3237, %rd1232;
	or.pred  	%p281, %p279, %p280;
	selp.u64 	%rd1234, 1, 0, %p281;
	add.s64 	%rd129, %rd3231, %rd1234;
	setp.eq.s64 	%p282, %rd129, 0;
	setp.le.u64 	%p283, %rd3237, %rd920;
	and.pred  	%p284, %p282, %p283;
	@%p284 bra 	$L__BB7_49;
	ld.const.u64 	%rd3236, [_P+16];
	bra.uni 	$L__BB7_54;
$L__BB7_49:
	setp.lt.u64 	%p285, %rd3237, %rd920;
	@%p285 bra 	$L__BB7_67;
	ld.const.u64 	%rd3236, [_P+16];
	setp.gt.u64 	%p286, %rd3238, %rd3236;
	@%p286 bra 	$L__BB7_54;
	setp.lt.u64 	%p287, %rd3238, %rd3236;
	@%p287 bra 	$L__BB7_67;
	ld.const.u64 	%rd132, [_P+8];
	setp.gt.u64 	%p288, %rd3239, %rd132;
	@%p288 bra 	$L__BB7_54;
	setp.lt.u64 	%p289, %rd3239, %rd132;
	ld.const.u64 	%rd1235, [_P];
	setp.lt.u64 	%p290, %rd3240, %rd1235;
	or.pred  	%p291, %p289, %p290;
	@%p291 bra 	$L__BB7_67;
$L__BB7_54:
	ld.const.u64 	%rd134, [_P];
	sub.s64 	%rd135, %rd3240, %rd134;
	setp.lt.u64 	%p292, %rd3240, %rd134;
	selp.u64 	%rd1237, 1, 0, %p292;
	ld.const.u64 	%rd136, [_P+8];
	sub.s64 	%rd1238, %rd3239, %rd136;
	setp.lt.u64 	%p293, %rd3239, %rd136;
	selp.s64 	%rd1239, -1, 0, %p292;
	add.s64 	%rd3239, %rd1238, %rd1239;
	setp.lt.u64 	%p294, %rd1238, %rd1237;
	or.pred  	%p295, %p293, %p294;
	selp.u64 	%rd1240, 1, 0, %p295;
	sub.s64 	%rd1241, %rd3238, %rd3236;
	setp.lt.u64 	%p297, %rd3238, %rd3236;
	selp.s64 	%rd1242, -1, 0, %p295;
	add.s64 	%rd3238, %rd1241, %rd1242;
	setp.lt.u64 	%p298, %rd1241, %rd1240;
	or.pred  	%p299, %p297, %p298;
	selp.u64 	%rd1243, 1, 0, %p299;
	sub.s64 	%rd1244, %rd3237, %rd920;
	setp.lt.u64 	%p300, %rd3237, %rd920;
	selp.s64 	%rd1245, -1, 0, %p299;
	add.s64 	%rd3237, %rd1244, %rd1245;
	setp.lt.u64 	%p301, %rd1244, %rd1243;
	or.pred  	%p302, %p300, %p301;
	selp.s64 	%rd1246, -1, 0, %p302;
	add.s64 	%rd140, %rd129, %rd1246;
	setp.ne.s64 	%p303, %rd140, 0;
	setp.gt.u64 	%p304, %rd3237, %rd920;
	or.pred  	%p305, %p303, %p304;
	@%p305 bra 	$L__BB7_60;
	setp.lt.u64 	%p306, %rd3237, %rd920;
	mov.u64 	%rd3240, %rd135;
	@%p306 bra 	$L__BB7_67;
	setp.gt.u64 	%p307, %rd3238, %rd3236;
	@%p307 bra 	$L__BB7_60;
	setp.lt.u64 	%p308, %rd3238, %rd3236;
	mov.u64 	%rd3240, %rd135;
	@%p308 bra 	$L__BB7_67;
	setp.gt.u64 	%p309, %rd3239, %rd136;
	@%p309 bra 	$L__BB7_60;
	setp.lt.u64 	%p310, %rd3239, %rd136;
	setp.lt.u64 	%p311, %rd135, %rd134;
	or.pred  	%p312, %p310, %p311;
	mov.u64 	%rd3240, %rd135;
	@%p312 bra 	$L__BB7_67;
$L__BB7_60:
	sub.s64 	%rd141, %rd135, %rd134;
	setp.lt.u64 	%p313, %rd135, %rd134;
	selp.u64 	%rd1247, 1, 0, %p313;
	sub.s64 	%rd1248, %rd3239, %rd136;
	setp.lt.u64 	%p314, %rd3239, %rd136;
	selp.s64 	%rd1249, -1, 0, %p313;
	add.s64 	%rd3239, %rd1248, %rd1249;
	setp.lt.u64 	%p315, %rd1248, %rd1247;
	or.pred  	%p316, %p314, %p315;
	selp.u64 	%rd1250, 1, 0, %p316;
	sub.s64 	%rd1251, %rd3238, %rd3236;
	setp.lt.u64 	%p317, %rd3238, %rd3236;
	selp.s64 	%rd1252, -1, 0, %p316;
	add.s64 	%rd3238, %rd1251, %rd1252;
	setp.lt.u64 	%p318, %rd1251, %rd1250;
	or.pred  	%p319, %p317, %p318;
	selp.u64 	%rd1253, 1, 0, %p319;
	sub.s64 	%rd1254, %rd3237, %rd920;
	setp.lt.u64 	%p320, %rd3237, %rd920;
	selp.s64 	%rd1255, -1, 0, %p319;
	add.s64 	%rd3237, %rd1254, %rd1255;
	setp.lt.u64 	%p321, %rd1254, %rd1253;
	or.pred  	%p322, %p320, %p321;
	selp.u64 	%rd1256, 1, 0, %p322;
	setp.ne.s64 	%p323, %rd140, %rd1256;
	setp.gt.u64 	%p324, %rd3237, %rd920;
	or.pred  	%p325, %p323, %p324;
	@%p325 bra 	$L__BB7_66;
	setp.lt.u64 	%p326, %rd3237, %rd920;
	mov.u64 	%rd3240, %rd141;
	@%p326 bra 	$L__BB7_67;
	setp.gt.u64 	%p327, %rd3238, %rd3236;
	@%p327 bra 	$L__BB7_66;
	setp.lt.u64 	%p328, %rd3238, %rd3236;
	mov.u64 	%rd3240, %rd141;
	@%p328 bra 	$L__BB7_67;
	setp.gt.u64 	%p329, %rd3239, %rd136;
	@%p329 bra 	$L__BB7_66;
	setp.lt.u64 	%p330, %rd3239, %rd136;
	setp.lt.u64 	%p331, %rd141, %rd134;
	or.pred  	%p332, %p330, %p331;
	mov.u64 	%rd3240, %rd141;
	@%p332 bra 	$L__BB7_67;
$L__BB7_66:
	sub.s64 	%rd3240, %rd141, %rd134;
	setp.lt.u64 	%p333, %rd141, %rd134;
	selp.u64 	%rd1257, 1, 0, %p333;
	sub.s64 	%rd1258, %rd3239, %rd136;
	setp.lt.u64 	%p334, %rd3239, %rd136;
	selp.s64 	%rd1259, -1, 0, %p333;
	add.s64 	%rd3239, %rd1258, %rd1259;
	setp.lt.u64 	%p335, %rd1258, %rd1257;
	or.pred  	%p336, %p334, %p335;
	selp.u64 	%rd1260, 1, 0, %p336;
	sub.s64 	%rd1261, %rd3238, %rd3236;
	setp.lt.u64 	%p337, %rd3238, %rd3236;
	selp.s64 	%rd1262, -1, 0, %p336;
	add.s64 	%rd3238, %rd1261, %rd1262;
	setp.lt.u64 	%p338, %rd1261, %rd1260;
	or.pred  	%p339, %p337, %p338;
	selp.s64 	%rd1263, -1, 0, %p339;
	sub.s64 	%rd1264, %rd3237, %rd920;
	add.s64 	%rd3237, %rd1264, %rd1263;
$L__BB7_67:
	shl.b64 	%rd153, %rd3240, 1;
	shr.u64 	%rd1265, %rd3240, 63;
	add.s64 	%rd1266, %rd3239, %rd1265;
	setp.lt.u64 	%p340, %rd1266, %rd3239;
	selp.u64 	%rd1267, 1, 0, %p340;
	add.s64 	%rd3244, %rd1266, %rd3239;
	setp.lt.u64 	%p341, %rd3244, %rd1266;
	selp.u64 	%rd1268, 1, 0, %p341;
	add.s64 	%rd1269, %rd1268, %rd1267;
	add.s64 	%rd1270, %rd3238, %rd1269;
	setp.lt.u64 	%p342, %rd1270, %rd3238;
	selp.u64 	%rd1271, 1, 0, %p342;
	add.s64 	%rd3243, %rd1270, %rd3238;
	setp.lt.u64 	%p343, %rd3243, %rd1270;
	selp.u64 	%rd1272, 1, 0, %p343;
	add.s64 	%rd1273, %rd1272, %rd1271;
	add.s64 	%rd1274, %rd3237, %rd1273;
	setp.ge.u64 	%p344, %rd1274, %rd3237;
	add.s64 	%rd3242, %rd1274, %rd3237;
	setp.ge.u64 	%p345, %rd3242, %rd1274;
	and.pred  	%p346, %p345, %p344;
	setp.le.u64 	%p347, %rd3242, %rd920;
	and.pred  	%p348, %p346, %p347;
	@%p348 bra 	$L__BB7_69;
	ld.const.u64 	%rd3241, [_P+16];
	bra.uni 	$L__BB7_74;
$L__BB7_69:
	setp.lt.u64 	%p349, %rd3242, %rd920;
	mov.u64 	%rd3245, %rd153;
	@%p349 bra 	$L__BB7_75;
	ld.const.u64 	%rd3241, [_P+16];
	setp.gt.u64 	%p350, %rd3243, %rd3241;
	@%p350 bra 	$L__BB7_74;
	setp.lt.u64 	%p351, %rd3243, %rd3241;
	mov.u64 	%rd3245, %rd153;
	@%p351 bra 	$L__BB7_75;
	ld.const.u64 	%rd159, [_P+8];
	setp.gt.u64 	%p352, %rd3244, %rd159;
	@%p352 bra 	$L__BB7_74;
	setp.lt.u64 	%p353, %rd3244, %rd159;
	ld.const.u64 	%rd1276, [_P];
	setp.lt.u64 	%p354, %rd153, %rd1276;
	or.pred  	%p355, %p353, %p354;
	mov.u64 	%rd3245, %rd153;
	@%p355 bra 	$L__BB7_75;
$L__BB7_74:
	ld.const.u64 	%rd1278, [_P];
	sub.s64 	%rd3245, %rd153, %rd1278;
	setp.lt.u64 	%p356, %rd153, %rd1278;
	selp.u64 	%rd1279, 1, 0, %p356;
	ld.const.u64 	%rd1280, [_P+8];
	sub.s64 	%rd1281, %rd3244, %rd1280;
	setp.lt.u64 	%p357, %rd3244, %rd1280;
	selp.s64 	%rd1282, -1, 0, %p356;
	add.s64 	%rd3244, %rd1281, %rd1282;
	setp.lt.u64 	%p358, %rd1281, %rd1279;
	or.pred  	%p359, %p357, %p358;
	selp.u64 	%rd1283, 1, 0, %p359;
	sub.s64 	%rd1284, %rd3243, %rd3241;
	setp.lt.u64 	%p360, %rd3243, %rd3241;
	selp.s64 	%rd1285, -1, 0, %p359;
	add.s64 	%rd3243, %rd1284, %rd1285;
	setp.lt.u64 	%p361, %rd1284, %rd1283;
	or.pred  	%p362, %p360, %p361;
	selp.s64 	%rd1286, -1, 0, %p362;
	sub.s64 	%rd1287, %rd3242, %rd920;
	add.s64 	%rd3242, %rd1287, %rd1286;
$L__BB7_75:
	shl.b64 	%rd169, %rd3245, 1;
	shr.u64 	%rd1288, %rd3245, 63;
	add.s64 	%rd1289, %rd3244, %rd1288;
	setp.lt.u64 	%p363, %rd1289, %rd3244;
	selp.u64 	%rd1290, 1, 0, %p363;
	add.s64 	%rd3249, %rd1289, %rd3244;
	setp.lt.u64 	%p364, %rd3249, %rd1289;
	selp.u64 	%rd1291, 1, 0, %p364;
	add.s64 	%rd1292, %rd1291, %rd1290;
	add.s64 	%rd1293, %rd3243, %rd1292;
	setp.lt.u64 	%p365, %rd1293, %rd3243;
	selp.u64 	%rd1294, 1, 0, %p365;
	add.s64 	%rd3248, %rd1293, %rd3243;
	setp.lt.u64 	%p366, %rd3248, %rd1293;
	selp.u64 	%rd1295, 1, 0, %p366;
	add.s64 	%rd1296, %rd1295, %rd1294;
	add.s64 	%rd1297, %rd3242, %rd1296;
	setp.ge.u64 	%p367, %rd1297, %rd3242;
	add.s64 	%rd3247, %rd1297, %rd3242;
	setp.ge.u64 	%p368, %rd3247, %rd1297;
	and.pred  	%p369, %p368, %p367;
	setp.le.u64 	%p370, %rd3247, %rd920;
	and.pred  	%p371, %p369, %p370;
	@%p371 bra 	$L__BB7_77;
	ld.const.u64 	%rd3246, [_P+16];
	bra.uni 	$L__BB7_82;
$L__BB7_77:
	setp.lt.u64 	%p372, %rd3247, %rd920;
	mov.u64 	%rd3250, %rd169;
	@%p372 bra 	$L__BB7_83;
	ld.const.u64 	%rd3246, [_P+16];
	setp.gt.u64 	%p373, %rd3248, %rd3246;
	@%p373 bra 	$L__BB7_82;
	setp.lt.u64 	%p374, %rd3248, %rd3246;
	mov.u64 	%rd3250, %rd169;
	@%p374 bra 	$L__BB7_83;
	ld.const.u64 	%rd175, [_P+8];
	setp.gt.u64 	%p375, %rd3249, %rd175;
	@%p375 bra 	$L__BB7_82;
	setp.lt.u64 	%p376, %rd3249, %rd175;
	ld.const.u64 	%rd1299, [_P];
	setp.lt.u64 	%p377, %rd169, %rd1299;
	or.pred  	%p378, %p376, %p377;
	mov.u64 	%rd3250, %rd169;
	@%p378 bra 	$L__BB7_83;
$L__BB7_82:
	ld.const.u64 	%rd1301, [_P];
	sub.s64 	%rd3250, %rd169, %rd1301;
	setp.lt.u64 	%p379, %rd169, %rd1301;
	selp.u64 	%rd1302, 1, 0, %p379;
	ld.const.u64 	%rd1303, [_P+8];
	sub.s64 	%rd1304, %rd3249, %rd1303;
	setp.lt.u64 	%p380, %rd3249, %rd1303;
	selp.s64 	%rd1305, -1, 0, %p379;
	add.s64 	%rd3249, %rd1304, %rd1305;
	setp.lt.u64 	%p381, %rd1304, %rd1302;
	or.pred  	%p382, %p380, %p381;
	selp.u64 	%rd1306, 1, 0, %p382;
	sub.s64 	%rd1307, %rd3248, %rd3246;
	setp.lt.u64 	%p383, %rd3248, %rd3246;
	selp.s64 	%rd1308, -1, 0, %p382;
	add.s64 	%rd3248, %rd1307, %rd1308;
	setp.lt.u64 	%p384, %rd1307, %rd1306;
	or.pred  	%p385, %p383, %p384;
	selp.s64 	%rd1309, -1, 0, %p385;
	sub.s64 	%rd1310, %rd3247, %rd920;
	add.s64 	%rd3247, %rd1310, %rd1309;
$L__BB7_83:
	mul.lo.s64 	%rd1312, %rd5, %rd2;
	mul.hi.u64 	%rd1313, %rd2, %rd5;
	mul.lo.s64 	%rd1314, %rd8, %rd2;
	mul.hi.u64 	%rd1315, %rd2, %rd8;
	add.s64 	%rd1316, %rd1314, %rd1313;
	setp.lt.u64 	%p386, %rd1316, %rd1314;
	selp.u64 	%rd1317, 1, 0, %p386;
	add.s64 	%rd1318, %rd1315, %rd1317;
	mul.lo.s64 	%rd1319, %rd11, %rd2;
	mul.hi.u64 	%rd1320, %rd2, %rd11;
	add.s64 	%rd1321, %rd1319, %rd1318;
	setp.lt.u64 	%p387, %rd1321, %rd1319;
	selp.u64 	%rd1322, 1, 0, %p387;
	add.s64 	%rd1323, %rd1320, %rd1322;
	mul.hi.u64 	%rd1324, %rd5, %rd8;
	mad.lo.s64 	%rd1325, %rd8, %rd5, %rd1321;
	setp.lt.u64 	%p388, %rd1325, %rd1321;
	selp.u64 	%rd1326, 1, 0, %p388;
	add.s64 	%rd1327, %rd1324, %rd1326;
	mul.hi.u64 	%rd1328, %rd5, %rd11;
	mad.lo.s64 	%rd1329, %rd11, %rd5, %rd1323;
	setp.lt.u64 	%p389, %rd1329, %rd1323;
	selp.u64 	%rd1330, 1, 0, %p389;
	add.s64 	%rd1331, %rd1329, %rd1327;
	setp.lt.u64 	%p390, %rd1331, %rd1329;
	selp.u64 	%rd1332, 1, 0, %p390;
	add.s64 	%rd1333, %rd1328, %rd1330;
	add.s64 	%rd1334, %rd1333, %rd1332;
	mul.hi.u64 	%rd1335, %rd8, %rd11;
	mad.lo.s64 	%rd1336, %rd11, %rd8, %rd1334;
	setp.lt.u64 	%p391, %rd1336, %rd1334;
	selp.u64 	%rd1337, 1, 0, %p391;
	add.s64 	%rd1338, %rd1335, %rd1337;
	shl.b64 	%rd1339, %rd1312, 1;
	mov.b64 	{%r78, %r79}, %rd1312;
	mov.b64 	{%r80, %r81}, %rd1316;
	shf.l.wrap.b32 	%r82, %r79, %r80, 1;
	shf.l.wrap.b32 	%r83, %r80, %r81, 1;
	mov.b64 	%rd1340, {%r82, %r83};
	mov.b64 	{%r84, %r85}, %rd1325;
	shf.l.wrap.b32 	%r86, %r81, %r84, 1;
	shf.l.wrap.b32 	%r87, %r84, %r85, 1;
	mov.b64 	%rd1341, {%r86, %r87};
	mov.b64 	{%r88, %r89}, %rd1331;
	shf.l.wrap.b32 	%r90, %r85, %r88, 1;
	shf.l.wrap.b32 	%r91, %r88, %r89, 1;
	mov.b64 	%rd1342, {%r90, %r91};
	mov.b64 	{%r92, %r93}, %rd1336;
	shf.l.wrap.b32 	%r94, %r89, %r92, 1;
	shf.l.wrap.b32 	%r95, %r92, %r93, 1;
	mov.b64 	%rd1343, {%r94, %r95};
	shr.u64 	%rd1344, %rd1338, 63;
	mov.b64 	{%r96, %r97}, %rd1338;
	shf.l.wrap.b32 	%r98, %r93, %r96, 1;
	shf.l.wrap.b32 	%r99, %r96, %r97, 1;
	mov.b64 	%rd1345, {%r98, %r99};
	mul.hi.u64 	%rd1346, %rd2, %rd2;
	mul.hi.u64 	%rd1347, %rd5, %rd5;
	mul.hi.u64 	%rd1348, %rd8, %rd8;
	mul.hi.u64 	%rd1349, %rd11, %rd11;
	add.s64 	%rd185, %rd1339, %rd1346;
	setp.lt.u64 	%p392, %rd185, %rd1339;
	selp.u64 	%rd1350, 1, 0, %p392;
	mad.lo.s64 	%rd1351, %rd5, %rd5, %rd1340;
	setp.lt.u64 	%p393, %rd1351, %rd1340;
	add.s64 	%rd186, %rd1351, %rd1350;
	setp.lt.u64 	%p394, %rd186, %rd1351;
	or.pred  	%p395, %p393, %p394;
	selp.u64 	%rd1352, 1, 0, %p395;
	add.s64 	%rd1353, %rd1341, %rd1347;
	setp.lt.u64 	%p396, %rd1353, %rd1341;
	add.s64 	%rd187, %rd1353, %rd1352;
	setp.lt.u64 	%p397, %rd187, %rd1353;
	or.pred  	%p398, %p396, %p397;
	selp.u64 	%rd1354, 1, 0, %p398;
	mad.lo.s64 	%rd1355, %rd8, %rd8, %rd1342;
	setp.lt.u64 	%p399, %rd1355, %rd1342;
	add.s64 	%rd1356, %rd1355, %rd1354;
	setp.lt.u64 	%p400, %rd1356, %rd1355;
	or.pred  	%p401, %p399, %p400;
	selp.u64 	%rd1357, 1, 0, %p401;
	add.s64 	%rd1358, %rd1343, %rd1348;
	setp.lt.u64 	%p402, %rd1358, %rd1343;
	add.s64 	%rd1359, %rd1358, %rd1357;
	setp.lt.u64 	%p403, %rd1359, %rd1358;
	or.pred  	%p404, %p402, %p403;
	selp.u64 	%rd1360, 1, 0, %p404;
	mad.lo.s64 	%rd1361, %rd11, %rd11, %rd1345;
	setp.lt.u64 	%p405, %rd1361, %rd1345;
	add.s64 	%rd1362, %rd1361, %rd1360;
	setp.lt.u64 	%p406, %rd1362, %rd1361;
	or.pred  	%p407, %p405, %p406;
	selp.u64 	%rd1363, 1, 0, %p407;
	add.s64 	%rd1364, %rd1344, %rd1349;
	add.s64 	%rd1365, %rd1364, %rd1363;
	shl.b64 	%rd1366, %rd1356, 32;
	mov.b64 	{%r100, %r101}, %rd1356;
	mov.b64 	{%r102, %r103}, %rd1359;
	mov.b64 	%rd1367, {%r101, %r102};
	mov.b64 	{%r104, %r105}, %rd1362;
	mov.b64 	%rd1368, {%r103, %r104};
	mov.b64 	{%r106, %r107}, %rd1365;
	mov.b64 	%rd1369, {%r105, %r106};
	shr.u64 	%rd1370, %rd1365, 32;
	mul.lo.s64 	%rd1371, %rd1356, 977;
	mov.b64 	%rd1372, 977;
	mul.hi.u64 	%rd1373, %rd1356, %rd1372;
	mul.lo.s64 	%rd1374, %rd1359, 977;
	mul.hi.u64 	%rd1375, %rd1359, %rd1372;
	add.s64 	%rd1376, %rd1374, %rd1373;
	setp.lt.u64 	%p408, %rd1376, %rd1374;
	selp.u64 	%rd1377, 1, 0, %p408;
	add.s64 	%rd1378, %rd1375, %rd1377;
	mul.lo.s64 	%rd1379, %rd1362, 977;
	mul.hi.u64 	%rd1380, %rd1362, %rd1372;
	add.s64 	%rd1381, %rd1379, %rd1378;
	setp.lt.u64 	%p409, %rd1381, %rd1379;
	selp.u64 	%rd1382, 1, 0, %p409;
	add.s64 	%rd1383, %rd1380, %rd1382;
	mul.lo.s64 	%rd1384, %rd1365, 977;
	mul.hi.u64 	%rd1385, %rd1365, %rd1372;
	add.s64 	%rd1386, %rd1384, %rd1383;
	setp.lt.u64 	%p410, %rd1386, %rd1384;
	selp.u64 	%rd1387, 1, 0, %p410;
	add.s64 	%rd1388, %rd1385, %rd1387;
	add.s64 	%rd3251, %rd1371, %rd1366;
	setp.lt.u64 	%p411, %rd3251, %rd1371;
	selp.u64 	%rd1389, 1, 0, %p411;
	add.s64 	%rd1390, %rd1376, %rd1367;
	setp.lt.u64 	%p412, %rd1390, %rd1376;
	add.s64 	%rd3252, %rd1390, %rd1389;
	setp.lt.u64 	%p413, %rd3252, %rd1390;
	or.pred  	%p414, %p412, %p413;
	selp.u64 	%rd1391, 1, 0, %p414;
	add.s64 	%rd1392, %rd1381, %rd1368;
	setp.lt.u64 	%p415, %rd1392, %rd1381;
	add.s64 	%rd3253, %rd1392, %rd1391;
	setp.lt.u64 	%p416, %rd3253, %rd1392;
	or.pred  	%p417, %p415, %p416;
	selp.u64 	%rd1393, 1, 0, %p417;
	add.s64 	%rd1394, %rd1386, %rd1369;
	setp.lt.u64 	%p418, %rd1394, %rd1386;
	add.s64 	%rd3254, %rd1394, %rd1393;
	setp.lt.u64 	%p419, %rd3254, %rd1394;
	or.pred  	%p420, %p418, %p419;
	selp.u64 	%rd1395, 1, 0, %p420;
	add.s64 	%rd1396, %rd1388, %rd1370;
	add.s64 	%rd192, %rd1396, %rd1395;
	setp.eq.s64 	%p421, %rd192, 0;
	mov.b64 	%rd3255, 0;
	@%p421 bra 	$L__BB7_85;
	shl.b64 	%rd1397, %rd192, 32;
	shr.u64 	%rd1398, %rd192, 32;
	mov.b64 	%rd1399, 977;
	mul.hi.u64 	%rd1400, %rd192, %rd1399;
	mad.lo.s64 	%rd1401, %rd192, 977, %rd1397;
	setp.lt.u64 	%p422, %rd1401, %rd1397;
	selp.u64 	%rd1402, 1, 0, %p422;
	add.s64 	%rd3251, %rd1401, %rd3251;
	setp.lt.u64 	%p423, %rd3251, %rd1401;
	selp.u64 	%rd1403, 1, 0, %p423;
	add.s64 	%rd1404, %rd1403, %rd1402;
	add.s64 	%rd1405, %rd1398, %rd1400;
	setp.lt.u64 	%p424, %rd1405, %rd1398;
	selp.u64 	%rd1406, 1, 0, %p424;
	add.s64 	%rd1407, %rd3252, %rd1405;
	add.s64 	%rd1408, %rd1407, %rd1404;
	setp.lt.u64 	%p425, %rd1408, %rd3252;
	not.b64 	%rd1409, %rd1405;
	setp.gt.u64 	%p426, %rd1404, %rd1409;
	or.pred  	%p427, %p426, %p425;
	selp.u64 	%rd1410, 1, 0, %p427;
	add.s64 	%rd1411, %rd3253, %rd1406;
	add.s64 	%rd195, %rd1411, %rd1410;
	setp.lt.u64 	%p428, %rd195, %rd3253;
	selp.u64 	%rd1412, 1, 0, %p428;
	add.s64 	%rd196, %rd3254, %rd1412;
	setp.lt.u64 	%p429, %rd196, %rd3254;
	selp.u64 	%rd3255, 1, 0, %p429;
	mov.u64 	%rd3252, %rd1408;
	mov.u64 	%rd3253, %rd195;
	mov.u64 	%rd3254, %rd196;
$L__BB7_85:
	mad.lo.s64 	%rd3257, %rd2, %rd2, %rd3251;
	setp.lt.u64 	%p430, %rd3257, %rd3251;
	selp.u64 	%rd1413, 1, 0, %p430;
	add.s64 	%rd1414, %rd3252, %rd185;
	setp.lt.u64 	%p431, %rd1414, %rd3252;
	add.s64 	%rd3258, %rd1414, %rd1413;
	setp.lt.u64 	%p432, %rd3258, %rd1414;
	or.pred  	%p433, %p431, %p432;
	selp.u64 	%rd1415, 1, 0, %p433;
	add.s64 	%rd1416, %rd3253, %rd186;
	setp.lt.u64 	%p434, %rd1416, %rd3253;
	add.s64 	%rd3259, %rd1416, %rd1415;
	setp.lt.u64 	%p435, %rd3259, %rd1416;
	or.pred  	%p436, %p434, %p435;
	selp.u64 	%rd1417, 1, 0, %p436;
	add.s64 	%rd1418, %rd3254, %rd187;
	setp.lt.u64 	%p437, %rd1418, %rd3254;
	add.s64 	%rd3260, %rd1418, %rd1417;
	setp.lt.u64 	%p438, %rd3260, %rd1418;
	or.pred  	%p439, %p437, %p438;
	selp.u64 	%rd1420, 1, 0, %p439;
	add.s64 	%rd207, %rd3255, %rd1420;
	setp.eq.s64 	%p440, %rd207, 0;
	setp.le.u64 	%p441, %rd3260, %rd920;
	and.pred  	%p442, %p440, %p441;
	@%p442 bra 	$L__BB7_87;
	ld.const.u64 	%rd3256, [_P+16];
	bra.uni 	$L__BB7_92;
$L__BB7_87:
	setp.lt.u64 	%p443, %rd3260, %rd920;
	@%p443 bra 	$L__BB7_105;
	ld.const.u64 	%rd3256, [_P+16];
	setp.gt.u64 	%p444, %rd3259, %rd3256;
	@%p444 bra 	$L__BB7_92;
	setp.lt.u64 	%p445, %rd3259, %rd3256;
	@%p445 bra 	$L__BB7_105;
	ld.const.u64 	%rd210, [_P+8];
	setp.gt.u64 	%p446, %rd3258, %rd210;
	@%p446 bra 	$L__BB7_92;
	setp.lt.u64 	%p447, %rd3258, %rd210;
	ld.const.u64 	%rd1421, [_P];
	setp.lt.u64 	%p448, %rd3257, %rd1421;
	or.pred  	%p449, %p447, %p448;
	@%p449 bra 	$L__BB7_105;
$L__BB7_92:
	ld.const.u64 	%rd212, [_P];
	sub.s64 	%rd213, %rd3257, %rd212;
	setp.lt.u64 	%p450, %rd3257, %rd212;
	selp.u64 	%rd1423, 1, 0, %p450;
	ld.const.u64 	%rd214, [_P+8];
	sub.s64 	%rd1424, %rd3258, %rd214;
	setp.lt.u64 	%p451, %rd3258, %rd214;
	selp.s64 	%rd1425, -1, 0, %p450;
	add.s64 	%rd3258, %rd1424, %rd1425;
	setp.lt.u64 	%p452, %rd1424, %rd1423;
	or.pred  	%p453, %p451, %p452;
	selp.u64 	%rd1426, 1, 0, %p453;
	sub.s64 	%rd1427, %rd3259, %rd3256;
	setp.lt.u64 	%p455, %rd3259, %rd3256;
	selp.s64 	%rd1428, -1, 0, %p453;
	add.s64 	%rd3259, %rd1427, %rd1428;
	setp.lt.u64 	%p456, %rd1427, %rd1426;
	or.pred  	%p457, %p455, %p456;
	selp.u64 	%rd1429, 1, 0, %p457;
	sub.s64 	%rd1430, %rd3260, %rd920;
	setp.lt.u64 	%p458, %rd3260, %rd920;
	selp.s64 	%rd1431, -1, 0, %p457;
	add.s64 	%rd3260, %rd1430, %rd1431;
	setp.lt.u64 	%p459, %rd1430, %rd1429;
	or.pred  	%p460, %p458, %p459;
	selp.s64 	%rd1432, -1, 0, %p460;
	add.s64 	%rd218, %rd207, %rd1432;
	setp.ne.s64 	%p461, %rd218, 0;
	setp.gt.u64 	%p462, %rd3260, %rd920;
	or.pred  	%p463, %p461, %p462;
	@%p463 bra 	$L__BB7_98;
	setp.lt.u64 	%p464, %rd3260, %rd920;
	mov.u64 	%rd3257, %rd213;
	@%p464 bra 	$L__BB7_105;
	setp.gt.u64 	%p465, %rd3259, %rd3256;
	@%p465 bra 	$L__BB7_98;
	setp.lt.u64 	%p466, %rd3259, %rd3256;
	mov.u64 	%rd3257, %rd213;
	@%p466 bra 	$L__BB7_105;
	setp.gt.u64 	%p467, %rd3258, %rd214;
	@%p467 bra 	$L__BB7_98;
	setp.lt.u64 	%p468, %rd3258, %rd214;
	setp.lt.u64 	%p469, %rd213, %rd212;
	or.pred  	%p470, %p468, %p469;
	mov.u64 	%rd3257, %rd213;
	@%p470 bra 	$L__BB7_105;
$L__BB7_98:
	sub.s64 	%rd219, %rd213, %rd212;
	setp.lt.u64 	%p471, %rd213, %rd212;
	selp.u64 	%rd1433, 1, 0, %p471;
	sub.s64 	%rd1434, %rd3258, %rd214;
	setp.lt.u64 	%p472, %rd3258, %rd214;
	selp.s64 	%rd1435, -1, 0, %p471;
	add.s64 	%rd3258, %rd1434, %rd1435;
	setp.lt.u64 	%p473, %rd1434, %rd1433;
	or.pred  	%p474, %p472, %p473;
	selp.u64 	%rd1436, 1, 0, %p474;
	sub.s64 	%rd1437, %rd3259, %rd3256;
	setp.lt.u64 	%p475, %rd3259, %rd3256;
	selp.s64 	%rd1438, -1, 0, %p474;
	add.s64 	%rd3259, %rd1437, %rd1438;
	setp.lt.u64 	%p476, %rd1437, %rd1436;
	or.pred  	%p477, %p475, %p476;
	selp.u64 	%rd1439, 1, 0, %p477;
	sub.s64 	%rd1440, %rd3260, %rd920;
	setp.lt.u64 	%p478, %rd3260, %rd920;
	selp.s64 	%rd1441, -1, 0, %p477;
	add.s64 	%rd3260, %rd1440, %rd1441;
	setp.lt.u64 	%p479, %rd1440, %rd1439;
	or.pred  	%p480, %p478, %p479;
	selp.u64 	%rd1442, 1, 0, %p480;
	setp.ne.s64 	%p481, %rd218, %rd1442;
	setp.gt.u64 	%p482, %rd3260, %rd920;
	or.pred  	%p483, %p481, %p482;
	@%p483 bra 	$L__BB7_104;
	setp.lt.u64 	%p484, %rd3260, %rd920;
	mov.u64 	%rd3257, %rd219;
	@%p484 bra 	$L__BB7_105;
	setp.gt.u64 	%p485, %rd3259, %rd3256;
	@%p485 bra 	$L__BB7_104;
	setp.lt.u64 	%p486, %rd3259, %rd3256;
	mov.u64 	%rd3257, %rd219;
	@%p486 bra 	$L__BB7_105;
	setp.gt.u64 	%p487, %rd3258, %rd214;
	@%p487 bra 	$L__BB7_104;
	setp.lt.u64 	%p488, %rd3258, %rd214;
	setp.lt.u64 	%p489, %rd219, %rd212;
	or.pred  	%p490, %p488, %p489;
	mov.u64 	%rd3257, %rd219;
	@%p490 bra 	$L__BB7_105;
$L__BB7_104:
	sub.s64 	%rd3257, %rd219, %rd212;
	setp.lt.u64 	%p491, %rd219, %rd212;
	selp.u64 	%rd1443, 1, 0, %p491;
	sub.s64 	%rd1444, %rd3258, %rd214;
	setp.lt.u64 	%p492, %rd3258, %rd214;
	selp.s64 	%rd1445, -1, 0, %p491;
	add.s64 	%rd3258, %rd1444, %rd1445;
	setp.lt.u64 	%p493, %rd1444, %rd1443;
	or.pred  	%p494, %p492, %p493;
	selp.u64 	%rd1446, 1, 0, %p494;
	sub.s64 	%rd1447, %rd3259, %rd3256;
	setp.lt.u64 	%p495, %rd3259, %rd3256;
	selp.s64 	%rd1448, -1, 0, %p494;
	add.s64 	%rd3259, %rd1447, %rd1448;
	setp.lt.u64 	%p496, %rd1447, %rd1446;
	or.pred  	%p497, %p495, %p496;
	selp.s64 	%rd1449, -1, 0, %p497;
	sub.s64 	%rd1450, %rd3260, %rd920;
	add.s64 	%rd3260, %rd1450, %rd1449;
$L__BB7_105:
	shl.b64 	%rd231, %rd3257, 1;
	shr.u64 	%rd1451, %rd3257, 63;
	add.s64 	%rd1452, %rd3258, %rd1451;
	setp.lt.u64 	%p498, %rd1452, %rd3258;
	selp.u64 	%rd1453, 1, 0, %p498;
	add.s64 	%rd3264, %rd1452, %rd3258;
	setp.lt.u64 	%p499, %rd3264, %rd1452;
	selp.u64 	%rd1454, 1, 0, %p499;
	add.s64 	%rd1455, %rd1454, %rd1453;
	add.s64 	%rd1456, %rd3259, %rd1455;
	setp.lt.u64 	%p500, %rd1456, %rd3259;
	selp.u64 	%rd1457, 1, 0, %p500;
	add.s64 	%rd3263, %rd1456, %rd3259;
	setp.lt.u64 	%p501, %rd3263, %rd1456;
	selp.u64 	%rd1458, 1, 0, %p501;
	add.s64 	%rd1459, %rd1458, %rd1457;
	add.s64 	%rd1460, %rd3260, %rd1459;
	setp.ge.u64 	%p502, %rd1460, %rd3260;
	add.s64 	%rd3262, %rd1460, %rd3260;
	setp.ge.u64 	%p503, %rd3262, %rd1460;
	and.pred  	%p504, %p503, %p502;
	setp.le.u64 	%p505, %rd3262, %rd920;
	and.pred  	%p506, %p504, %p505;
	@%p506 bra 	$L__BB7_107;
	ld.const.u64 	%rd3261, [_P+16];
	bra.uni 	$L__BB7_112;
$L__BB7_107:
	setp.lt.u64 	%p507, %rd3262, %rd920;
	mov.u64 	%rd3265, %rd231;
	@%p507 bra 	$L__BB7_113;
	ld.const.u64 	%rd3261, [_P+16];
	setp.gt.u64 	%p508, %rd3263, %rd3261;
	@%p508 bra 	$L__BB7_112;
	setp.lt.u64 	%p509, %rd3263, %rd3261;
	mov.u64 	%rd3265, %rd231;
	@%p509 bra 	$L__BB7_113;
	ld.const.u64 	%rd237, [_P+8];
	setp.gt.u64 	%p510, %rd3264, %rd237;
	@%p510 bra 	$L__BB7_112;
	setp.lt.u64 	%p511, %rd3264, %rd237;
	ld.const.u64 	%rd1462, [_P];
	setp.lt.u64 	%p512, %rd231, %rd1462;
	or.pred  	%p513, %p511, %p512;
	mov.u64 	%rd3265, %rd231;
	@%p513 bra 	$L__BB7_113;
$L__BB7_112:
	ld.const.u64 	%rd1464, [_P];
	sub.s64 	%rd3265, %rd231, %rd1464;
	setp.lt.u64 	%p514, %rd231, %rd1464;
	selp.u64 	%rd1465, 1, 0, %p514;
	ld.const.u64 	%rd1466, [_P+8];
	sub.s64 	%rd1467, %rd3264, %rd1466;
	setp.lt.u64 	%p515, %rd3264, %rd1466;
	selp.s64 	%rd1468, -1, 0, %p514;
	add.s64 	%rd3264, %rd1467, %rd1468;
	setp.lt.u64 	%p516, %rd1467, %rd1465;
	or.pred  	%p517, %p515, %p516;
	selp.u64 	%rd1469, 1, 0, %p517;
	sub.s64 	%rd1470, %rd3263, %rd3261;
	setp.lt.u64 	%p518, %rd3263, %rd3261;
	selp.s64 	%rd1471, -1, 0, %p517;
	add.s64 	%rd3263, %rd1470, %rd1471;
	setp.lt.u64 	%p519, %rd1470, %rd1469;
	or.pred  	%p520, %p518, %p519;
	selp.s64 	%rd1472, -1, 0, %p520;
	sub.s64 	%rd1473, %rd3262, %rd920;
	add.s64 	%rd3262, %rd1473, %rd1472;
$L__BB7_113:
	add.s64 	%rd247, %rd3265, %rd3257;
	setp.lt.u64 	%p521, %rd247, %rd3265;
	selp.u64 	%rd1474, 1, 0, %p521;
	add.s64 	%rd1475, %rd3264, %rd1474;
	setp.lt.u64 	%p522, %rd1475, %rd3264;
	selp.u64 	%rd1476, 1, 0, %p522;
	add.s64 	%rd3269, %rd1475, %rd3258;
	setp.lt.u64 	%p523, %rd3269, %rd1475;
	selp.u64 	%rd1477, 1, 0, %p523;
	add.s64 	%rd1478, %rd1477, %rd1476;
	add.s64 	%rd1479, %rd3263, %rd1478;
	setp.lt.u64 	%p524, %rd1479, %rd3263;
	selp.u64 	%rd1480, 1, 0, %p524;
	add.s64 	%rd3268, %rd1479, %rd3259;
	setp.lt.u64 	%p525, %rd3268, %rd1479;
	selp.u64 	%rd1481, 1, 0, %p525;
	add.s64 	%rd1482, %rd1481, %rd1480;
	add.s64 	%rd1483, %rd3262, %rd1482;
	setp.ge.u64 	%p526, %rd1483, %rd3262;
	add.s64 	%rd3267, %rd1483, %rd3260;
	setp.ge.u64 	%p527, %rd3267, %rd1483;
	and.pred  	%p528, %p527, %p526;
	setp.le.u64 	%p529, %rd3267, %rd920;
	and.pred  	%p530, %p528, %p529;
	@%p530 bra 	$L__BB7_115;
	ld.const.u64 	%rd3266, [_P+16];
	bra.uni 	$L__BB7_120;
$L__BB7_115:
	setp.lt.u64 	%p531, %rd3267, %rd920;
	mov.u64 	%rd3270, %rd247;
	@%p531 bra 	$L__BB7_121;
	ld.const.u64 	%rd3266, [_P+16];
	setp.gt.u64 	%p532, %rd3268, %rd3266;
	@%p532 bra 	$L__BB7_120;
	setp.lt.u64 	%p533, %rd3268, %rd3266;
	mov.u64 	%rd3270, %rd247;
	@%p533 bra 	$L__BB7_121;
	ld.const.u64 	%rd253, [_P+8];
	setp.gt.u64 	%p534, %rd3269, %rd253;
	@%p534 bra 	$L__BB7_120;
	setp.lt.u64 	%p535, %rd3269, %rd253;
	ld.const.u64 	%rd1485, [_P];
	setp.lt.u64 	%p536, %rd247, %rd1485;
	or.pred  	%p537, %p535, %p536;
	mov.u64 	%rd3270, %rd247;
	@%p537 bra 	$L__BB7_121;
$L__BB7_120:
	ld.const.u64 	%rd1487, [_P];
	sub.s64 	%rd3270, %rd247, %rd1487;
	setp.lt.u64 	%p538, %rd247, %rd1487;
	selp.u64 	%rd1488, 1, 0, %p538;
	ld.const.u64 	%rd1489, [_P+8];
	sub.s64 	%rd1490, %rd3269, %rd1489;
	setp.lt.u64 	%p539, %rd3269, %rd1489;
	selp.s64 	%rd1491, -1, 0, %p538;
	add.s64 	%rd3269, %rd1490, %rd1491;
	setp.lt.u64 	%p540, %rd1490, %rd1488;
	or.pred  	%p541, %p539, %p540;
	selp.u64 	%rd1492, 1, 0, %p541;
	sub.s64 	%rd1493, %rd3268, %rd3266;
	setp.lt.u64 	%p542, %rd3268, %rd3266;
	selp.s64 	%rd1494, -1, 0, %p541;
	add.s64 	%rd3268, %rd1493, %rd1494;
	setp.lt.u64 	%p543, %rd1493, %rd1492;
	or.pred  	%p544, %p542, %p543;
	selp.s64 	%rd1495, -1, 0, %p544;
	sub.s64 	%rd1496, %rd3267, %rd920;
	add.s64 	%rd3267, %rd1496, %rd1495;
$L__BB7_121:
	mul.lo.s64 	%rd1498, %rd3269, %rd3270;
	mul.hi.u64 	%rd1499, %rd3270, %rd3269;
	mul.lo.s64 	%rd1500, %rd3268, %rd3270;
	mul.hi.u64 	%rd1501, %rd3270, %rd3268;
	add.s64 	%rd1502, %rd1500, %rd1499;
	setp.lt.u64 	%p545, %rd1502, %rd1500;
	selp.u64 	%rd1503, 1, 0, %p545;
	add.s64 	%rd1504, %rd1501, %rd1503;
	mul.lo.s64 	%rd1505, %rd3267, %rd3270;
	mul.hi.u64 	%rd1506, %rd3270, %rd3267;
	add.s64 	%rd1507, %rd1505, %rd1504;
	setp.lt.u64 	%p546, %rd1507, %rd1505;
	selp.u64 	%rd1508, 1, 0, %p546;
	add.s64 	%rd1509, %rd1506, %rd1508;
	mul.hi.u64 	%rd1510, %rd3269, %rd3268;
	mad.lo.s64 	%rd1511, %rd3268, %rd3269, %rd1507;
	setp.lt.u64 	%p547, %rd1511, %rd1507;
	selp.u64 	%rd1512, 1, 0, %p547;
	add.s64 	%rd1513, %rd1510, %rd1512;
	mul.hi.u64 	%rd1514, %rd3269, %rd3267;
	mad.lo.s64 	%rd1515, %rd3267, %rd3269, %rd1509;
	setp.lt.u64 	%p548, %rd1515, %rd1509;
	selp.u64 	%rd1516, 1, 0, %p548;
	add.s64 	%rd1517, %rd1515, %rd1513;
	setp.lt.u64 	%p549, %rd1517, %rd1515;
	selp.u64 	%rd1518, 1, 0, %p549;
	add.s64 	%rd1519, %rd1514, %rd1516;
	add.s64 	%rd1520, %rd1519, %rd1518;
	mul.hi.u64 	%rd1521, %rd3268, %rd3267;
	mad.lo.s64 	%rd1522, %rd3267, %rd3268, %rd1520;
	setp.lt.u64 	%p550, %rd1522, %rd1520;
	selp.u64 	%rd1523, 1, 0, %p550;
	add.s64 	%rd1524, %rd1521, %rd1523;
	shl.b64 	%rd1525, %rd1498, 1;
	mov.b64 	{%r108, %r109}, %rd1498;
	mov.b64 	{%r110, %r111}, %rd1502;
	shf.l.wrap.b32 	%r112, %r109, %r110, 1;
	shf.l.wrap.b32 	%r113, %r110, %r111, 1;
	mov.b64 	%rd1526, {%r112, %r113};
	mov.b64 	{%r114, %r115}, %rd1511;
	shf.l.wrap.b32 	%r116, %r111, %r114, 1;
	shf.l.wrap.b32 	%r117, %r114, %r115, 1;
	mov.b64 	%rd1527, {%r116, %r117};
	mov.b64 	{%r118, %r119}, %rd1517;
	shf.l.wrap.b32 	%r120, %r115, %r118, 1;
	shf.l.wrap.b32 	%r121, %r118, %r119, 1;
	mov.b64 	%rd1528, {%r120, %r121};
	mov.b64 	{%r122, %r123}, %rd1522;
	shf.l.wrap.b32 	%r124, %r119, %r122, 1;
	shf.l.wrap.b32 	%r125, %r122, %r123, 1;
	mov.b64 	%rd1529, {%r124, %r125};
	shr.u64 	%rd1530, %rd1524, 63;
	mov.b64 	{%r126, %r127}, %rd1524;
	shf.l.wrap.b32 	%r128, %r123, %r126, 1;
	shf.l.wrap.b32 	%r129, %r126, %r127, 1;
	mov.b64 	%rd1531, {%r128, %r129};
	mul.hi.u64 	%rd1532, %rd3270, %rd3270;
	mul.hi.u64 	%rd1533, %rd3269, %rd3269;
	mul.hi.u64 	%rd1534, %rd3268, %rd3268;
	mul.hi.u64 	%rd1535, %rd3267, %rd3267;
	add.s64 	%rd263, %rd1525, %rd1532;
	setp.lt.u64 	%p551, %rd263, %rd1525;
	selp.u64 	%rd1536, 1, 0, %p551;
	mad.lo.s64 	%rd1537, %rd3269, %rd3269, %rd1526;
	setp.lt.u64 	%p552, %rd1537, %rd1526;
	add.s64 	%rd264, %rd1537, %rd1536;
	setp.lt.u64 	%p553, %rd264, %rd1537;
	or.pred  	%p554, %p552, %p553;
	selp.u64 	%rd1538, 1, 0, %p554;
	add.s64 	%rd1539, %rd1527, %rd1533;
	setp.lt.u64 	%p555, %rd1539, %rd1527;
	add.s64 	%rd265, %rd1539, %rd1538;
	setp.lt.u64 	%p556, %rd265, %rd1539;
	or.pred  	%p557, %p555, %p556;
	selp.u64 	%rd1540, 1, 0, %p557;
	mad.lo.s64 	%rd1541, %rd3268, %rd3268, %rd1528;
	setp.lt.u64 	%p558, %rd1541, %rd1528;
	add.s64 	%rd1542, %rd1541, %rd1540;
	setp.lt.u64 	%p559, %rd1542, %rd1541;
	or.pred  	%p560, %p558, %p559;
	selp.u64 	%rd1543, 1, 0, %p560;
	add.s64 	%rd1544, %rd1529, %rd1534;
	setp.lt.u64 	%p561, %rd1544, %rd1529;
	add.s64 	%rd1545, %rd1544, %rd1543;
	setp.lt.u64 	%p562, %rd1545, %rd1544;
	or.pred  	%p563, %p561, %p562;
	selp.u64 	%rd1546, 1, 0, %p563;
	mad.lo.s64 	%rd1547, %rd3267, %rd3267, %rd1531;
	setp.lt.u64 	%p564, %rd1547, %rd1531;
	add.s64 	%rd1548, %rd1547, %rd1546;
	setp.lt.u64 	%p565, %rd1548, %rd1547;
	or.pred  	%p566, %p564, %p565;
	selp.u64 	%rd1549, 1, 0, %p566;
	add.s64 	%rd1550, %rd1530, %rd1535;
	add.s64 	%rd1551, %rd1550, %rd1549;
	shl.b64 	%rd1552, %rd1542, 32;
	mov.b64 	{%r130, %r131}, %rd1542;
	mov.b64 	{%r132, %r133}, %rd1545;
	mov.b64 	%rd1553, {%r131, %r132};
	mov.b64 	{%r134, %r135}, %rd1548;
	mov.b64 	%rd1554, {%r133, %r134};
	mov.b64 	{%r136, %r137}, %rd1551;
	mov.b64 	%rd1555, {%r135, %r136};
	shr.u64 	%rd1556, %rd1551, 32;
	mul.lo.s64 	%rd1557, %rd1542, 977;
	mov.b64 	%rd1558, 977;
	mul.hi.u64 	%rd1559, %rd1542, %rd1558;
	mul.lo.s64 	%rd1560, %rd1545, 977;
	mul.hi.u64 	%rd1561, %rd1545, %rd1558;
	add.s64 	%rd1562, %rd1560, %rd1559;
	setp.lt.u64 	%p567, %rd1562, %rd1560;
	selp.u64 	%rd1563, 1, 0, %p567;
	add.s64 	%rd1564, %rd1561, %rd1563;
	mul.lo.s64 	%rd1565, %rd1548, 977;
	mul.hi.u64 	%rd1566, %rd1548, %rd1558;
	add.s64 	%rd1567, %rd1565, %rd1564;
	setp.lt.u64 	%p568, %rd1567, %rd1565;
	selp.u64 	%rd1568, 1, 0, %p568;
	add.s64 	%rd1569, %rd1566, %rd1568;
	mul.lo.s64 	%rd1570, %rd1551, 977;
	mul.hi.u64 	%rd1571, %rd1551, %rd1558;
	add.s64 	%rd1572, %rd1570, %rd1569;
	setp.lt.u64 	%p569, %rd1572, %rd1570;
	selp.u64 	%rd1573, 1, 0, %p569;
	add.s64 	%rd1574, %rd1571, %rd1573;
	add.s64 	%rd3271, %rd1557, %rd1552;
	setp.lt.u64 	%p570, %rd3271, %rd1557;
	selp.u64 	%rd1575, 1, 0, %p570;
	add.s64 	%rd1576, %rd1562, %rd1553;
	setp.lt.u64 	%p571, %rd1576, %rd1562;
	add.s64 	%rd3272, %rd1576, %rd1575;
	setp.lt.u64 	%p572, %rd3272, %rd1576;
	or.pred  	%p573, %p571, %p572;
	selp.u64 	%rd1577, 1, 0, %p573;
	add.s64 	%rd1578, %rd1567, %rd1554;
	setp.lt.u64 	%p574, %rd1578, %rd1567;
	add.s64 	%rd3273, %rd1578, %rd1577;
	setp.lt.u64 	%p575, %rd3273, %rd1578;
	or.pred  	%p576, %p574, %p575;
	selp.u64 	%rd1579, 1, 0, %p576;
	add.s64 	%rd1580, %rd1572, %rd1555;
	setp.lt.u64 	%p577, %rd1580, %rd1572;
	add.s64 	%rd3274, %rd1580, %rd1579;
	setp.lt.u64 	%p578, %rd3274, %rd1580;
	or.pred  	%p579, %p577, %p578;
	selp.u64 	%rd1581, 1, 0, %p579;
	add.s64 	%rd1582, %rd1574, %rd1556;
	add.s64 	%rd270, %rd1582, %rd1581;
	setp.eq.s64 	%p580, %rd270, 0;
	mov.b64 	%rd3275, 0;
	@%p580 bra 	$L__BB7_123;
	shl.b64 	%rd1583, %rd270, 32;
	shr.u64 	%rd1584, %rd270, 32;
	mov.b64 	%rd1585, 977;
	mul.hi.u64 	%rd1586, %rd270, %rd1585;
	mad.lo.s64 	%rd1587, %rd270, 977, %rd1583;
	setp.lt.u64 	%p581, %rd1587, %rd1583;
	selp.u64 	%rd1588, 1, 0, %p581;
	add.s64 	%rd3271, %rd1587, %rd3271;
	setp.lt.u64 	%p582, %rd3271, %rd1587;
	selp.u64 	%rd1589, 1, 0, %p582;
	add.s64 	%rd1590, %rd1589, %rd1588;
	add.s64 	%rd1591, %rd1584, %rd1586;
	setp.lt.u64 	%p583, %rd1591, %rd1584;
	selp.u64 	%rd1592, 1, 0, %p583;
	add.s64 	%rd1593, %rd3272, %rd1591;
	add.s64 	%rd1594, %rd1593, %rd1590;
	setp.lt.u64 	%p584, %rd1594, %rd3272;
	not.b64 	%rd1595, %rd1591;
	setp.gt.u64 	%p585, %rd1590, %rd1595;
	or.pred  	%p586, %p585, %p584;
	selp.u64 	%rd1596, 1, 0, %p586;
	add.s64 	%rd1597, %rd3273, %rd1592;
	add.s64 	%rd273, %rd1597, %rd1596;
	setp.lt.u64 	%p587, %rd273, %rd3273;
	selp.u64 	%rd1598, 1, 0, %p587;
	add.s64 	%rd274, %rd3274, %rd1598;
	setp.lt.u64 	%p588, %rd274, %rd3274;
	selp.u64 	%rd3275, 1, 0, %p588;
	mov.u64 	%rd3272, %rd1594;
	mov.u64 	%rd3273, %rd273;
	mov.u64 	%rd3274, %rd274;
$L__BB7_123:
	mad.lo.s64 	%rd3277, %rd3270, %rd3270, %rd3271;
	setp.lt.u64 	%p589, %rd3277, %rd3271;
	selp.u64 	%rd1599, 1, 0, %p589;
	add.s64 	%rd1600, %rd3272, %rd263;
	setp.lt.u64 	%p590, %rd1600, %rd3272;
	add.s64 	%rd3278, %rd1600, %rd1599;
	setp.lt.u64 	%p591, %rd3278, %rd1600;
	or.pred  	%p592, %p590, %p591;
	selp.u64 	%rd1601, 1, 0, %p592;
	add.s64 	%rd1602, %rd3273, %rd264;
	setp.lt.u64 	%p593, %rd1602, %rd3273;
	add.s64 	%rd3279, %rd1602, %rd1601;
	setp.lt.u64 	%p594, %rd3279, %rd1602;
	or.pred  	%p595, %p593, %p594;
	selp.u64 	%rd1603, 1, 0, %p595;
	add.s64 	%rd1604, %rd3274, %rd265;
	setp.lt.u64 	%p596, %rd1604, %rd3274;
	add.s64 	%rd3280, %rd1604, %rd1603;
	setp.lt.u64 	%p597, %rd3280, %rd1604;
	or.pred  	%p598, %p596, %p597;
	selp.u64 	%rd1606, 1, 0, %p598;
	add.s64 	%rd285, %rd3275, %rd1606;
	setp.eq.s64 	%p599, %rd285, 0;
	setp.le.u64 	%p600, %rd3280, %rd920;
	and.pred  	%p601, %p599, %p600;
	@%p601 bra 	$L__BB7_125;
	ld.const.u64 	%rd3276, [_P+16];
	bra.uni 	$L__BB7_130;
$L__BB7_125:
	setp.lt.u64 	%p602, %rd3280, %rd920;
	@%p602 bra 	$L__BB7_143;
	ld.const.u64 	%rd3276, [_P+16];
	setp.gt.u64 	%p603, %rd3279, %rd3276;
	@%p603 bra 	$L__BB7_130;
	setp.lt.u64 	%p604, %rd3279, %rd3276;
	@%p604 bra 	$L__BB7_143;
	ld.const.u64 	%rd288, [_P+8];
	setp.gt.u64 	%p605, %rd3278, %rd288;
	@%p605 bra 	$L__BB7_130;
	setp.lt.u64 	%p606, %rd3278, %rd288;
	ld.const.u64 	%rd1607, [_P];
	setp.lt.u64 	%p607, %rd3277, %rd1607;
	or.pred  	%p608, %p606, %p607;
	@%p608 bra 	$L__BB7_143;
$L__BB7_130:
	ld.const.u64 	%rd290, [_P];
	sub.s64 	%rd291, %rd3277, %rd290;
	setp.lt.u64 	%p609, %rd3277, %rd290;
	selp.u64 	%rd1609, 1, 0, %p609;
	ld.const.u64 	%rd292, [_P+8];
	sub.s64 	%rd1610, %rd3278, %rd292;
	setp.lt.u64 	%p610, %rd3278, %rd292;
	selp.s64 	%rd1611, -1, 0, %p609;
	add.s64 	%rd3278, %rd1610, %rd1611;
	setp.lt.u64 	%p611, %rd1610, %rd1609;
	or.pred  	%p612, %p610, %p611;
	selp.u64 	%rd1612, 1, 0, %p612;
	sub.s64 	%rd1613, %rd3279, %rd3276;
	setp.lt.u64 	%p614, %rd3279, %rd3276;
	selp.s64 	%rd1614, -1, 0, %p612;
	add.s64 	%rd3279, %rd1613, %rd1614;
	setp.lt.u64 	%p615, %rd1613, %rd1612;
	or.pred  	%p616, %p614, %p615;
	selp.u64 	%rd1615, 1, 0, %p616;
	sub.s64 	%rd1616, %rd3280, %rd920;
	setp.lt.u64 	%p617, %rd3280, %rd920;
	selp.s64 	%rd1617, -1, 0, %p616;
	add.s64 	%rd3280, %rd1616, %rd1617;
	setp.lt.u64 	%p618, %rd1616, %rd1615;
	or.pred  	%p619, %p617, %p618;
	selp.s64 	%rd1618, -1, 0, %p619;
	add.s64 	%rd296, %rd285, %rd1618;
	setp.ne.s64 	%p620, %rd296, 0;
	setp.gt.u64 	%p621, %rd3280, %rd920;
	or.pred  	%p622, %p620, %p621;
	@%p622 bra 	$L__BB7_136;
	setp.lt.u64 	%p623, %rd3280, %rd920;
	mov.u64 	%rd3277, %rd291;
	@%p623 bra 	$L__BB7_143;
	setp.gt.u64 	%p624, %rd3279, %rd3276;
	@%p624 bra 	$L__BB7_136;
	setp.lt.u64 	%p625, %rd3279, %rd3276;
	mov.u64 	%rd3277, %rd291;
	@%p625 bra 	$L__BB7_143;
	setp.gt.u64 	%p626, %rd3278, %rd292;
	@%p626 bra 	$L__BB7_136;
	setp.lt.u64 	%p627, %rd3278, %rd292;
	setp.lt.u64 	%p628, %rd291, %rd290;
	or.pred  	%p629, %p627, %p628;
	mov.u64 	%rd3277, %rd291;
	@%p629 bra 	$L__BB7_143;
$L__BB7_136:
	sub.s64 	%rd297, %rd291, %rd290;
	setp.lt.u64 	%p630, %rd291, %rd290;
	selp.u64 	%rd1619, 1, 0, %p630;
	sub.s64 	%rd1620, %rd3278, %rd292;
	setp.lt.u64 	%p631, %rd3278, %rd292;
	selp.s64 	%rd1621, -1, 0, %p630;
	add.s64 	%rd3278, %rd1620, %rd1621;
	setp.lt.u64 	%p632, %rd1620, %rd1619;
	or.pred  	%p633, %p631, %p632;
	selp.u64 	%rd1622, 1, 0, %p633;
	sub.s64 	%rd1623, %rd3279, %rd3276;
	setp.lt.u64 	%p634, %rd3279, %rd3276;
	selp.s64 	%rd1624, -1, 0, %p633;
	add.s64 	%rd3279, %rd1623, %rd1624;
	setp.lt.u64 	%p635, %rd1623, %rd1622;
	or.pred  	%p636, %p634, %p635;
	selp.u64 	%rd1625, 1, 0, %p636;
	sub.s64 	%rd1626, %rd3280, %rd920;
	setp.lt.u64 	%p637, %rd3280, %rd920;
	selp.s64 	%rd1627, -1, 0, %p636;
	add.s64 	%rd3280, %rd1626, %rd1627;
	setp.lt.u64 	%p638, %rd1626, %rd1625;
	or.pred  	%p639, %p637, %p638;
	selp.u64 	%rd1628, 1, 0, %p639;
	setp.ne.s64 	%p640, %rd296, %rd1628;
	setp.gt.u64 	%p641, %rd3280, %rd920;
	or.pred  	%p642, %p640, %p641;
	@%p642 bra 	$L__BB7_142;
	setp.lt.u64 	%p643, %rd3280, %rd920;
	mov.u64 	%rd3277, %rd297;
	@%p643 bra 	$L__BB7_143;
	setp.gt.u64 	%p644, %rd3279, %rd3276;
	@%p644 bra 	$L__BB7_142;
	setp.lt.u64 	%p645, %rd3279, %rd3276;
	mov.u64 	%rd3277, %rd297;
	@%p645 bra 	$L__BB7_143;
	setp.gt.u64 	%p646, %rd3278, %rd292;
	@%p646 bra 	$L__BB7_142;
	setp.lt.u64 	%p647, %rd3278, %rd292;
	setp.lt.u64 	%p648, %rd297, %rd290;
	or.pred  	%p649, %p647, %p648;
	mov.u64 	%rd3277, %rd297;
	@%p649 bra 	$L__BB7_143;
$L__BB7_142:
	sub.s64 	%rd3277, %rd297, %rd290;
	setp.lt.u64 	%p650, %rd297, %rd290;
	selp.u64 	%rd1629, 1, 0, %p650;
	sub.s64 	%rd1630, %rd3278, %rd292;
	setp.lt.u64 	%p651, %rd3278, %rd292;
	selp.s64 	%rd1631, -1, 0, %p650;
	add.s64 	%rd3278, %rd1630, %rd1631;
	setp.lt.u64 	%p652, %rd1630, %rd1629;
	or.pred  	%p653, %p651, %p652;
	selp.u64 	%rd1632, 1, 0, %p653;
	sub.s64 	%rd1633, %rd3279, %rd3276;
	setp.lt.u64 	%p654, %rd3279, %rd3276;
	selp.s64 	%rd1634, -1, 0, %p653;
	add.s64 	%rd3279, %rd1633, %rd1634;
	setp.lt.u64 	%p655, %rd1633, %rd1632;
	or.pred  	%p656, %p654, %p655;
	selp.s64 	%rd1635, -1, 0, %p656;
	sub.s64 	%rd1636, %rd3280, %rd920;
	add.s64 	%rd3280, %rd1636, %rd1635;
$L__BB7_143:
	shl.b64 	%rd309, %rd3250, 1;
	shr.u64 	%rd1637, %rd3250, 63;
	add.s64 	%rd1638, %rd3249, %rd1637;
	setp.lt.u64 	%p657, %rd1638, %rd3249;
	selp.u64 	%rd1639, 1, 0, %p657;
	add.s64 	%rd3284, %rd1638, %rd3249;
	setp.lt.u64 	%p658, %rd3284, %rd1638;
	selp.u64 	%rd1640, 1, 0, %p658;
	add.s64 	%rd1641, %rd1640, %rd1639;
	add.s64 	%rd1642, %rd3248, %rd1641;
	setp.lt.u64 	%p659, %rd1642, %rd3248;
	selp.u64 	%rd1643, 1, 0, %p659;
	add.s64 	%rd3283, %rd1642, %rd3248;
	setp.lt.u64 	%p660, %rd3283, %rd1642;
	selp.u64 	%rd1644, 1, 0, %p660;
	add.s64 	%rd1645, %rd1644, %rd1643;
	add.s64 	%rd1646, %rd3247, %rd1645;
	setp.ge.u64 	%p661, %rd1646, %rd3247;
	add.s64 	%rd3282, %rd1646, %rd3247;
	setp.ge.u64 	%p662, %rd3282, %rd1646;
	and.pred  	%p663, %p662, %p661;
	setp.le.u64 	%p664, %rd3282, %rd920;
	and.pred  	%p665, %p663, %p664;
	@%p665 bra 	$L__BB7_145;
	ld.const.u64 	%rd3281, [_P+16];
	bra.uni 	$L__BB7_150;
$L__BB7_145:
	setp.lt.u64 	%p666, %rd3282, %rd920;
	mov.u64 	%rd3285, %rd309;
	@%p666 bra 	$L__BB7_151;
	ld.const.u64 	%rd3281, [_P+16];
	setp.gt.u64 	%p667, %rd3283, %rd3281;
	@%p667 bra 	$L__BB7_150;
	setp.lt.u64 	%p668, %rd3283, %rd3281;
	mov.u64 	%rd3285, %rd309;
	@%p668 bra 	$L__BB7_151;
	ld.const.u64 	%rd315, [_P+8];
	setp.gt.u64 	%p669, %rd3284, %rd315;
	@%p669 bra 	$L__BB7_150;
	setp.lt.u64 	%p670, %rd3284, %rd315;
	ld.const.u64 	%rd1648, [_P];
	setp.lt.u64 	%p671, %rd309, %rd1648;
	or.pred  	%p672, %p670, %p671;
	mov.u64 	%rd3285, %rd309;
	@%p672 bra 	$L__BB7_151;
$L__BB7_150:
	ld.const.u64 	%rd1650, [_P];
	sub.s64 	%rd3285, %rd309, %rd1650;
	setp.lt.u64 	%p673, %rd309, %rd1650;
	selp.u64 	%rd1651, 1, 0, %p673;
	ld.const.u64 	%rd1652, [_P+8];
	sub.s64 	%rd1653, %rd3284, %rd1652;
	setp.lt.u64 	%p674, %rd3284, %rd1652;
	selp.s64 	%rd1654, -1, 0, %p673;
	add.s64 	%rd3284, %rd1653, %rd1654;
	setp.lt.u64 	%p675, %rd1653, %rd1651;
	or.pred  	%p676, %p674, %p675;
	selp.u64 	%rd1655, 1, 0, %p676;
	sub.s64 	%rd1656, %rd3283, %rd3281;
	setp.lt.u64 	%p677, %rd3283, %rd3281;
	selp.s64 	%rd1657, -1, 0, %p676;
	add.s64 	%rd3283, %rd1656, %rd1657;
	setp.lt.u64 	%p678, %rd1656, %rd1655;
	or.pred  	%p679, %p677, %p678;
	selp.s64 	%rd1658, -1, 0, %p679;
	sub.s64 	%rd1659, %rd3282, %rd920;
	add.s64 	%rd3282, %rd1659, %rd1658;
$L__BB7_151:
	setp.gt.u64 	%p680, %rd3280, %rd3282;
	@%p680 bra 	$L__BB7_157;
	setp.lt.u64 	%p681, %rd3280, %rd3282;
	@%p681 bra 	$L__BB7_158;
	setp.gt.u64 	%p682, %rd3279, %rd3283;
	@%p682 bra 	$L__BB7_157;
	setp.lt.u64 	%p683, %rd3279, %rd3283;
	@%p683 bra 	$L__BB7_158;
	setp.gt.u64 	%p684, %rd3278, %rd3284;
	@%p684 bra 	$L__BB7_157;
	setp.lt.u64 	%p685, %rd3278, %rd3284;
	setp.lt.u64 	%p686, %rd3277, %rd3285;
	or.pred  	%p687, %p685, %p686;
	@%p687 bra 	$L__BB7_158;
$L__BB7_157:
	setp.lt.u64 	%p700, %rd3277, %rd3285;
	selp.u64 	%rd1684, 1, 0, %p700;
	sub.s64 	%rd1685, %rd3278, %rd3284;
	setp.lt.u64 	%p701, %rd3278, %rd3284;
	selp.s64 	%rd1686, -1, 0, %p700;
	add.s64 	%rd3288, %rd1685, %rd1686;
	setp.lt.u64 	%p702, %rd1685, %rd1684;
	or.pred  	%p703, %p701, %p702;
	selp.u64 	%rd1687, 1, 0, %p703;
	sub.s64 	%rd1688, %rd3279, %rd3283;
	setp.lt.u64 	%p704, %rd3279, %rd3283;
	selp.s64 	%rd1689, -1, 0, %p703;
	add.s64 	%rd3287, %rd1688, %rd1689;
	setp.lt.u64 	%p705, %rd1688, %rd1687;
	or.pred  	%p706, %p704, %p705;
	selp.s64 	%rd1690, -1, 0, %p706;
	sub.s64 	%rd1691, %rd3280, %rd3282;
	add.s64 	%rd3286, %rd1691, %rd1690;
	bra.uni 	$L__BB7_159;
$L__BB7_158:
	ld.const.u64 	%rd1660, [_P];
	add.s64 	%rd328, %rd3277, %rd1660;
	setp.lt.u64 	%p688, %rd328, %rd3277;
	selp.u64 	%rd1661, 1, 0, %p688;
	add.s64 	%rd1662, %rd3278, %rd1661;
	setp.lt.u64 	%p689, %rd1662, %rd3278;
	selp.u64 	%rd1663, 1, 0, %p689;
	ld.const.u64 	%rd1664, [_P+8];
	add.s64 	%rd1665, %rd1662, %rd1664;
	setp.lt.u64 	%p690, %rd1665, %rd1662;
	selp.u64 	%rd1666, 1, 0, %p690;
	add.s64 	%rd1667, %rd1666, %rd1663;
	add.s64 	%rd1668, %rd3279, %rd1667;
	setp.lt.u64 	%p691, %rd1668, %rd3279;
	selp.u64 	%rd1669, 1, 0, %p691;
	ld.const.u64 	%rd1670, [_P+16];
	add.s64 	%rd1671, %rd1668, %rd1670;
	setp.lt.u64 	%p692, %rd1671, %rd1668;
	selp.u64 	%rd1672, 1, 0, %p692;
	add.s64 	%rd1673, %rd1672, %rd1669;
	add.s64 	%rd1674, %rd3280, %rd1673;
	add.s64 	%rd1675, %rd1674, %rd920;
	setp.lt.u64 	%p693, %rd328, %rd3285;
	selp.u64 	%rd1676, 1, 0, %p693;
	sub.s64 	%rd1677, %rd1665, %rd3284;
	setp.lt.u64 	%p694, %rd1665, %rd3284;
	selp.s64 	%rd1678, -1, 0, %p693;
	add.s64 	%rd3288, %rd1677, %rd1678;
	setp.lt.u64 	%p695, %rd1677, %rd1676;
	or.pred  	%p696, %p694, %p695;
	selp.u64 	%rd1679, 1, 0, %p696;
	sub.s64 	%rd1680, %rd1671, %rd3283;
	setp.lt.u64 	%p697, %rd1671, %rd3283;
	selp.s64 	%rd1681, -1, 0, %p696;
	add.s64 	%rd3287, %rd1680, %rd1681;
	setp.lt.u64 	%p698, %rd1680, %rd1679;
	or.pred  	%p699, %p697, %p698;
	selp.s64 	%rd1682, -1, 0, %p699;
	sub.s64 	%rd1683, %rd1675, %rd3282;
	add.s64 	%rd3286, %rd1683, %rd1682;
	mov.u64 	%rd3277, %rd328;
$L__BB7_159:
	sub.s64 	%rd336, %rd3277, %rd3285;
	setp.gt.u64 	%p707, %rd3247, %rd3286;
	@%p707 bra 	$L__BB7_165;
	setp.lt.u64 	%p708, %rd3247, %rd3286;
	@%p708 bra 	$L__BB7_166;
	setp.gt.u64 	%p709, %rd3248, %rd3287;
	@%p709 bra 	$L__BB7_165;
	setp.lt.u64 	%p710, %rd3248, %rd3287;
	@%p710 bra 	$L__BB7_166;
	setp.gt.u64 	%p711, %rd3249, %rd3288;
	@%p711 bra 	$L__BB7_165;
	setp.lt.u64 	%p712, %rd3249, %rd3288;
	setp.lt.u64 	%p713, %rd3250, %rd336;
	or.pred  	%p714, %p712, %p713;
	@%p714 bra 	$L__BB7_166;
$L__BB7_165:
	setp.lt.u64 	%p727, %rd3250, %rd336;
	selp.u64 	%rd1716, 1, 0, %p727;
	sub.s64 	%rd1717, %rd3249, %rd3288;
	setp.lt.u64 	%p728, %rd3249, %rd3288;
	selp.s64 	%rd1718, -1, 0, %p727;
	add.s64 	%rd3292, %rd1717, %rd1718;
	setp.lt.u64 	%p729, %rd1717, %rd1716;
	or.pred  	%p730, %p728, %p729;
	selp.u64 	%rd1719, 1, 0, %p730;
	sub.s64 	%rd1720, %rd3248, %rd3287;
	setp.lt.u64 	%p731, %rd3248, %rd3287;
	selp.s64 	%rd1721, -1, 0, %p730;
	add.s64 	%rd3291, %rd1720, %rd1721;
	setp.lt.u64 	%p732, %rd1720, %rd1719;
	or.pred  	%p733, %p731, %p732;
	selp.s64 	%rd1722, -1, 0, %p733;
	sub.s64 	%rd1723, %rd3247, %rd3286;
	add.s64 	%rd3290, %rd1723, %rd1722;
	bra.uni 	$L__BB7_167;
$L__BB7_166:
	ld.const.u64 	%rd1692, [_P];
	add.s64 	%rd340, %rd3250, %rd1692;
	setp.lt.u64 	%p715, %rd340, %rd3250;
	selp.u64 	%rd1693, 1, 0, %p715;
	add.s64 	%rd1694, %rd3249, %rd1693;
	setp.lt.u64 	%p716, %rd1694, %rd3249;
	selp.u64 	%rd1695, 1, 0, %p716;
	ld.const.u64 	%rd1696, [_P+8];
	add.s64 	%rd1697, %rd1694, %rd1696;
	setp.lt.u64 	%p717, %rd1697, %rd1694;
	selp.u64 	%rd1698, 1, 0, %p717;
	add.s64 	%rd1699, %rd1698, %rd1695;
	add.s64 	%rd1700, %rd3248, %rd1699;
	setp.lt.u64 	%p718, %rd1700, %rd3248;
	selp.u64 	%rd1701, 1, 0, %p718;
	ld.const.u64 	%rd1702, [_P+16];
	add.s64 	%rd1703, %rd1700, %rd1702;
	setp.lt.u64 	%p719, %rd1703, %rd1700;
	selp.u64 	%rd1704, 1, 0, %p719;
	add.s64 	%rd1705, %rd1704, %rd1701;
	add.s64 	%rd1706, %rd3247, %rd1705;
	add.s64 	%rd1707, %rd1706, %rd920;
	setp.lt.u64 	%p720, %rd340, %rd336;
	selp.u64 	%rd1708, 1, 0, %p720;
	sub.s64 	%rd1709, %rd1697, %rd3288;
	setp.lt.u64 	%p721, %rd1697, %rd3288;
	selp.s64 	%rd1710, -1, 0, %p720;
	add.s64 	%rd3292, %rd1709, %rd1710;
	setp.lt.u64 	%p722, %rd1709, %rd1708;
	or.pred  	%p723, %p721, %p722;
	selp.u64 	%rd1711, 1, 0, %p723;
	sub.s64 	%rd1712, %rd1703, %rd3287;
	setp.lt.u64 	%p724, %rd1703, %rd3287;
	selp.s64 	%rd1713, -1, 0, %p723;
	add.s64 	%rd3291, %rd1712, %rd1713;
	setp.lt.u64 	%p725, %rd1712, %rd1711;
	or.pred  	%p726, %p724, %p725;
	selp.s64 	%rd1714, -1, 0, %p726;
	sub.s64 	%rd1715, %rd1707, %rd3286;
	add.s64 	%rd3290, %rd1715, %rd1714;
	mov.u64 	%rd3250, %rd340;
$L__BB7_167:
	sub.s64 	%rd1725, %rd3250, %rd336;
	mul.lo.s64 	%rd348, %rd1725, %rd3270;
	mul.hi.u64 	%rd1726, %rd3270, %rd1725;
	mul.lo.s64 	%rd1727, %rd3292, %rd3270;
	mul.hi.u64 	%rd1728, %rd3270, %rd3292;
	add.s64 	%rd1729, %rd1727, %rd1726;
	setp.lt.u64 	%p734, %rd1729, %rd1727;
	selp.u64 	%rd1730, 1, 0, %p734;
	add.s64 	%rd1731, %rd1728, %rd1730;
	mul.lo.s64 	%rd1732, %rd3291, %rd3270;
	mul.hi.u64 	%rd1733, %rd3270, %rd3291;
	add.s64 	%rd1734, %rd1732, %rd1731;
	setp.lt.u64 	%p735, %rd1734, %rd1732;
	selp.u64 	%rd1735, 1, 0, %p735;
	add.s64 	%rd1736, %rd1733, %rd1735;
	mul.lo.s64 	%rd1737, %rd3290, %rd3270;
	mul.hi.u64 	%rd1738, %rd3270, %rd3290;
	add.s64 	%rd1739, %rd1737, %rd1736;
	setp.lt.u64 	%p736, %rd1739, %rd1737;
	selp.u64 	%rd1740, 1, 0, %p736;
	add.s64 	%rd1741, %rd1738, %rd1740;
	mul.hi.u64 	%rd1742, %rd3269, %rd1725;
	mad.lo.s64 	%rd349, %rd1725, %rd3269, %rd1729;
	setp.lt.u64 	%p737, %rd349, %rd1729;
	selp.u64 	%rd1743, 1, 0, %p737;
	add.s64 	%rd1744, %rd1742, %rd1743;
	mul.hi.u64 	%rd1745, %rd3269, %rd3292;
	mad.lo.s64 	%rd1746, %rd3292, %rd3269, %rd1734;
	setp.lt.u64 	%p738, %rd1746, %rd1734;
	selp.u64 	%rd1747, 1, 0, %p738;
	add.s64 	%rd1748, %rd1746, %rd1744;
	setp.lt.u64 	%p739, %rd1748, %rd1746;
	selp.u64 	%rd1749, 1, 0, %p739;
	add.s64 	%rd1750, %rd1745, %rd1747;
	add.s64 	%rd1751, %rd1750, %rd1749;
	mul.hi.u64 	%rd1752, %rd3269, %rd3291;
	mad.lo.s64 	%rd1753, %rd3291, %rd3269, %rd1739;
	setp.lt.u64 	%p740, %rd1753, %rd1739;
	selp.u64 	%rd1754, 1, 0, %p740;
	add.s64 	%rd1755, %rd1753, %rd1751;
	setp.lt.u64 	%p741, %rd1755, %rd1753;
	selp.u64 	%rd1756, 1, 0, %p741;
	add.s64 	%rd1757, %rd1752, %rd1754;
	add.s64 	%rd1758, %rd1757, %rd1756;
	mul.hi.u64 	%rd1759, %rd3269, %rd3290;
	mad.lo.s64 	%rd1760, %rd3290, %rd3269, %rd1741;
	setp.lt.u64 	%p742, %rd1760, %rd1741;
	selp.u64 	%rd1761, 1, 0, %p742;
	add.s64 	%rd1762, %rd1760, %rd1758;
	setp.lt.u64 	%p743, %rd1762, %rd1760;
	selp.u64 	%rd1763, 1, 0, %p743;
	add.s64 	%rd1764, %rd1759, %rd1761;
	add.s64 	%rd1765, %rd1764, %rd1763;
	mul.hi.u64 	%rd1766, %rd3268, %rd1725;
	mad.lo.s64 	%rd350, %rd1725, %rd3268, %rd1748;
	setp.lt.u64 	%p744, %rd350, %rd1748;
	selp.u64 	%rd1767, 1, 0, %p744;
	add.s64 	%rd1768, %rd1766, %rd1767;
	mul.hi.u64 	%rd1769, %rd3268, %rd3292;
	mad.lo.s64 	%rd1770, %rd3292, %rd3268, %rd1755;
	setp.lt.u64 	%p745, %rd1770, %rd1755;
	selp.u64 	%rd1771, 1, 0, %p745;
	add.s64 	%rd1772, %rd1770, %rd1768;
	setp.lt.u64 	%p746, %rd1772, %rd1770;
	selp.u64 	%rd1773, 1, 0, %p746;
	add.s64 	%rd1774, %rd1769, %rd1771;
	add.s64 	%rd1775, %rd1774, %rd1773;
	mul.hi.u64 	%rd1776, %rd3268, %rd3291;
	mad.lo.s64 	%rd1777, %rd3291, %rd3268, %rd1762;
	setp.lt.u64 	%p747, %rd1777, %rd1762;
	selp.u64 	%rd1778, 1, 0, %p747;
	add.s64 	%rd1779, %rd1777, %rd1775;
	setp.lt.u64 	%p748, %rd1779, %rd1777;
	selp.u64 	%rd1780, 1, 0, %p748;
	add.s64 	%rd1781, %rd1776, %rd1778;
	add.s64 	%rd1782, %rd1781, %rd1780;
	mul.hi.u64 	%rd1783, %rd3268, %rd3290;
	mad.lo.s64 	%rd1784, %rd3290, %rd3268, %rd1765;
	setp.lt.u64 	%p749, %rd1784, %rd1765;
	selp.u64 	%rd1785, 1, 0, %p749;
	add.s64 	%rd1786, %rd1784, %rd1782;
	setp.lt.u64 	%p750, %rd1786, %rd1784;
	selp.u64 	%rd1787, 1, 0, %p750;
	add.s64 	%rd1788, %rd1783, %rd1785;
	add.s64 	%rd1789, %rd1788, %rd1787;
	mul.hi.u64 	%rd1790, %rd3267, %rd1725;
	mad.lo.s64 	%rd351, %rd1725, %rd3267, %rd1772;
	setp.lt.u64 	%p751, %rd351, %rd1772;
	selp.u64 	%rd1791, 1, 0, %p751;
	add.s64 	%rd1792, %rd1790, %rd1791;
	mul.hi.u64 	%rd1793, %rd3267, %rd3292;
	mad.lo.s64 	%rd1794, %rd3292, %rd3267, %rd1779;
	setp.lt.u64 	%p752, %rd1794, %rd1779;
	selp.u64 	%rd1795, 1, 0, %p752;
	add.s64 	%rd1796, %rd1794, %rd1792;
	setp.lt.u64 	%p753, %rd1796, %rd1794;
	selp.u64 	%rd1797, 1, 0, %p753;
	add.s64 	%rd1798, %rd1793, %rd1795;
	add.s64 	%rd1799, %rd1798, %rd1797;
	mul.hi.u64 	%rd1800, %rd3267, %rd3291;
	mad.lo.s64 	%rd1801, %rd3291, %rd3267, %rd1786;
	setp.lt.u64 	%p754, %rd1801, %rd1786;
	selp.u64 	%rd1802, 1, 0, %p754;
	add.s64 	%rd1803, %rd1801, %rd1799;
	setp.lt.u64 	%p755, %rd1803, %rd1801;
	selp.u64 	%rd1804, 1, 0, %p755;
	add.s64 	%rd1805, %rd1800, %rd1802;
	add.s64 	%rd1806, %rd1805, %rd1804;
	mul.hi.u64 	%rd1807, %rd3267, %rd3290;
	mad.lo.s64 	%rd1808, %rd3290, %rd3267, %rd1789;
	setp.lt.u64 	%p756, %rd1808, %rd1789;
	selp.u64 	%rd1809, 1, 0, %p756;
	add.s64 	%rd1810, %rd1808, %rd1806;
	setp.lt.u64 	%p757, %rd1810, %rd1808;
	selp.u64 	%rd1811, 1, 0, %p757;
	add.s64 	%rd1812, %rd1807, %rd1809;
	add.s64 	%rd1813, %rd1812, %rd1811;
	shl.b64 	%rd1814, %rd1796, 32;
	mov.b64 	{%r138, %r139}, %rd1796;
	mov.b64 	{%r140, %r141}, %rd1803;
	mov.b64 	%rd1815, {%r139, %r140};
	mov.b64 	{%r142, %r143}, %rd1810;
	mov.b64 	%rd1816, {%r141, %r142};
	mov.b64 	{%r144, %r145}, %rd1813;
	mov.b64 	%rd1817, {%r143, %r144};
	shr.u64 	%rd1818, %rd1813, 32;
	mul.lo.s64 	%rd1819, %rd1796, 977;
	mov.b64 	%rd1820, 977;
	mul.hi.u64 	%rd1821, %rd1796, %rd1820;
	mul.lo.s64 	%rd1822, %rd1803, 977;
	mul.hi.u64 	%rd1823, %rd1803, %rd1820;
	add.s64 	%rd1824, %rd1822, %rd1821;
	setp.lt.u64 	%p758, %rd1824, %rd1822;
	selp.u64 	%rd1825, 1, 0, %p758;
	add.s64 	%rd1826, %rd1823, %rd1825;
	mul.lo.s64 	%rd1827, %rd1810, 977;
	mul.hi.u64 	%rd1828, %rd1810, %rd1820;
	add.s64 	%rd1829, %rd1827, %rd1826;
	setp.lt.u64 	%p759, %rd1829, %rd1827;
	selp.u64 	%rd1830, 1, 0, %p759;
	add.s64 	%rd1831, %rd1828, %rd1830;
	mul.lo.s64 	%rd1832, %rd1813, 977;
	mul.hi.u64 	%rd1833, %rd1813, %rd1820;
	add.s64 	%rd1834, %rd1832, %rd1831;
	setp.lt.u64 	%p760, %rd1834, %rd1832;
	selp.u64 	%rd1835, 1, 0, %p760;
	add.s64 	%rd1836, %rd1833, %rd1835;
	add.s64 	%rd3294, %rd1819, %rd1814;
	setp.lt.u64 	%p761, %rd3294, %rd1819;
	selp.u64 	%rd1837, 1, 0, %p761;
	add.s64 	%rd1838, %rd1824, %rd1815;
	setp.lt.u64 	%p762, %rd1838, %rd1824;
	add.s64 	%rd3295, %rd1838, %rd1837;
	setp.lt.u64 	%p763, %rd3295, %rd1838;
	or.pred  	%p764, %p762, %p763;
	selp.u64 	%rd1839, 1, 0, %p764;
	add.s64 	%rd1840, %rd1829, %rd1816;
	setp.lt.u64 	%p765, %rd1840, %rd1829;
	add.s64 	%rd3296, %rd1840, %rd1839;
	setp.lt.u64 	%p766, %rd3296, %rd1840;
	or.pred  	%p767, %p765, %p766;
	selp.u64 	%rd1841, 1, 0, %p767;
	add.s64 	%rd1842, %rd1834, %rd1817;
	setp.lt.u64 	%p768, %rd1842, %rd1834;
	add.s64 	%rd3297, %rd1842, %rd1841;
	setp.lt.u64 	%p769, %rd3297, %rd1842;
	or.pred  	%p770, %p768, %p769;
	selp.u64 	%rd1843, 1, 0, %p770;
	add.s64 	%rd1844, %rd1836, %rd1818;
	add.s64 	%rd356, %rd1844, %rd1843;
	setp.eq.s64 	%p771, %rd356, 0;
	mov.b64 	%rd3298, 0;
	@%p771 bra 	$L__BB7_169;
	shl.b64 	%rd1845, %rd356, 32;
	shr.u64 	%rd1846, %rd356, 32;
	mov.b64 	%rd1847, 977;
	mul.hi.u64 	%rd1848, %rd356, %rd1847;
	mad.lo.s64 	%rd1849, %rd356, 977, %rd1845;
	setp.lt.u64 	%p772, %rd1849, %rd1845;
	selp.u64 	%rd1850, 1, 0, %p772;
	add.s64 	%rd3294, %rd1849, %rd3294;
	setp.lt.u64 	%p773, %rd3294, %rd1849;
	selp.u64 	%rd1851, 1, 0, %p773;
	add.s64 	%rd1852, %rd1851, %rd1850;
	add.s64 	%rd1853, %rd1846, %rd1848;
	setp.lt.u64 	%p774, %rd1853, %rd1846;
	selp.u64 	%rd1854, 1, 0, %p774;
	add.s64 	%rd1855, %rd3295, %rd1853;
	add.s64 	%rd1856, %rd1855, %rd1852;
	setp.lt.u64 	%p775, %rd1856, %rd3295;
	not.b64 	%rd1857, %rd1853;
	setp.gt.u64 	%p776, %rd1852, %rd1857;
	or.pred  	%p777, %p776, %p775;
	selp.u64 	%rd1858, 1, 0, %p777;
	add.s64 	%rd1859, %rd3296, %rd1854;
	add.s64 	%rd359, %rd1859, %rd1858;
	setp.lt.u64 	%p778, %rd359, %rd3296;
	selp.u64 	%rd1860, 1, 0, %p778;
	add.s64 	%rd360, %rd3297, %rd1860;
	setp.lt.u64 	%p779, %rd360, %rd3297;
	selp.u64 	%rd3298, 1, 0, %p779;
	mov.u64 	%rd3295, %rd1856;
	mov.u64 	%rd3296, %rd359;
	mov.u64 	%rd3297, %rd360;
$L__BB7_169:
	add.s64 	%rd3300, %rd3294, %rd348;
	setp.lt.u64 	%p780, %rd3300, %rd3294;
	selp.u64 	%rd1861, 1, 0, %p780;
	add.s64 	%rd1862, %rd3295, %rd349;
	setp.lt.u64 	%p781, %rd1862, %rd3295;
	add.s64 	%rd3301, %rd1862, %rd1861;
	setp.lt.u64 	%p782, %rd3301, %rd1862;
	or.pred  	%p783, %p781, %p782;
	selp.u64 	%rd1863, 1, 0, %p783;
	add.s64 	%rd1864, %rd3296, %rd350;
	setp.lt.u64 	%p784, %rd1864, %rd3296;
	add.s64 	%rd3302, %rd1864, %rd1863;
	setp.lt.u64 	%p785, %rd3302, %rd1864;
	or.pred  	%p786, %p784, %p785;
	selp.u64 	%rd1865, 1, 0, %p786;
	add.s64 	%rd1866, %rd3297, %rd351;
	setp.lt.u64 	%p787, %rd1866, %rd3297;
	add.s64 	%rd3303, %rd1866, %rd1865;
	setp.lt.u64 	%p788, %rd3303, %rd1866;
	or.pred  	%p789, %p787, %p788;
	selp.u64 	%rd1868, 1, 0, %p789;
	add.s64 	%rd371, %rd3298, %rd1868;
	setp.eq.s64 	%p790, %rd371, 0;
	setp.le.u64 	%p791, %rd3303, %rd920;
	and.pred  	%p792, %p790, %p791;
	@%p792 bra 	$L__BB7_171;
	ld.const.u64 	%rd3299, [_P+16];
	bra.uni 	$L__BB7_176;
$L__BB7_171:
	setp.lt.u64 	%p793, %rd3303, %rd920;
	@%p793 bra 	$L__BB7_189;
	ld.const.u64 	%rd3299, [_P+16];
	setp.gt.u64 	%p794, %rd3302, %rd3299;
	@%p794 bra 	$L__BB7_176;
	setp.lt.u64 	%p795, %rd3302, %rd3299;
	@%p795 bra 	$L__BB7_189;
	ld.const.u64 	%rd374, [_P+8];
	setp.gt.u64 	%p796, %rd3301, %rd374;
	@%p796 bra 	$L__BB7_176;
	setp.lt.u64 	%p797, %rd3301, %rd374;
	ld.const.u64 	%rd1869, [_P];
	setp.lt.u64 	%p798, %rd3300, %rd1869;
	or.pred  	%p799, %p797, %p798;
	@%p799 bra 	$L__BB7_189;
$L__BB7_176:
	ld.const.u64 	%rd376, [_P];
	sub.s64 	%rd377, %rd3300, %rd376;
	setp.lt.u64 	%p800, %rd3300, %rd376;
	selp.u64 	%rd1871, 1, 0, %p800;
	ld.const.u64 	%rd378, [_P+8];
	sub.s64 	%rd1872, %rd3301, %rd378;
	setp.lt.u64 	%p801, %rd3301, %rd378;
	selp.s64 	%rd1873, -1, 0, %p800;
	add.s64 	%rd3301, %rd1872, %rd1873;
	setp.lt.u64 	%p802, %rd1872, %rd1871;
	or.pred  	%p803, %p801, %p802;
	selp.u64 	%rd1874, 1, 0, %p803;
	sub.s64 	%rd1875, %rd3302, %rd3299;
	setp.lt.u64 	%p805, %rd3302, %rd3299;
	selp.s64 	%rd1876, -1, 0, %p803;
	add.s64 	%rd3302, %rd1875, %rd1876;
	setp.lt.u64 	%p806, %rd1875, %rd1874;
	or.pred  	%p807, %p805, %p806;
	selp.u64 	%rd1877, 1, 0, %p807;
	sub.s64 	%rd1878, %rd3303, %rd920;
	setp.lt.u64 	%p808, %rd3303, %rd920;
	selp.s64 	%rd1879, -1, 0, %p807;
	add.s64 	%rd3303, %rd1878, %rd1879;
	setp.lt.u64 	%p809, %rd1878, %rd1877;
	or.pred  	%p810, %p808, %p809;
	selp.s64 	%rd1880, -1, 0, %p810;
	add.s64 	%rd382, %rd371, %rd1880;
	setp.ne.s64 	%p811, %rd382, 0;
	setp.gt.u64 	%p812, %rd3303, %rd920;
	or.pred  	%p813, %p811, %p812;
	@%p813 bra 	$L__BB7_182;
	setp.lt.u64 	%p814, %rd3303, %rd920;
	mov.u64 	%rd3300, %rd377;
	@%p814 bra 	$L__BB7_189;
	setp.gt.u64 	%p815, %rd3302, %rd3299;
	@%p815 bra 	$L__BB7_182;
	setp.lt.u64 	%p816, %rd3302, %rd3299;
	mov.u64 	%rd3300, %rd377;
	@%p816 bra 	$L__BB7_189;
	setp.gt.u64 	%p817, %rd3301, %rd378;
	@%p817 bra 	$L__BB7_182;
	setp.lt.u64 	%p818, %rd3301, %rd378;
	setp.lt.u64 	%p819, %rd377, %rd376;
	or.pred  	%p820, %p818, %p819;
	mov.u64 	%rd3300, %rd377;
	@%p820 bra 	$L__BB7_189;
$L__BB7_182:
	sub.s64 	%rd383, %rd377, %rd376;
	setp.lt.u64 	%p821, %rd377, %rd376;
	selp.u64 	%rd1881, 1, 0, %p821;
	sub.s64 	%rd1882, %rd3301, %rd378;
	setp.lt.u64 	%p822, %rd3301, %rd378;
	selp.s64 	%rd1883, -1, 0, %p821;
	add.s64 	%rd3301, %rd1882, %rd1883;
	setp.lt.u64 	%p823, %rd1882, %rd1881;
	or.pred  	%p824, %p822, %p823;
	selp.u64 	%rd1884, 1, 0, %p824;
	sub.s64 	%rd1885, %rd3302, %rd3299;
	setp.lt.u64 	%p825, %rd3302, %rd3299;
	selp.s64 	%rd1886, -1, 0, %p824;
	add.s64 	%rd3302, %rd1885, %rd1886;
	setp.lt.u64 	%p826, %rd1885, %rd1884;
	or.pred  	%p827, %p825, %p826;
	selp.u64 	%rd1887, 1, 0, %p827;
	sub.s64 	%rd1888, %rd3303, %rd920;
	setp.lt.u64 	%p828, %rd3303, %rd920;
	selp.s64 	%rd1889, -1, 0, %p827;
	add.s64 	%rd3303, %rd1888, %rd1889;
	setp.lt.u64 	%p829, %rd1888, %rd1887;
	or.pred  	%p830, %p828, %p829;
	selp.u64 	%rd1890, 1, 0, %p830;
	setp.ne.s64 	%p831, %rd382, %rd1890;
	setp.gt.u64 	%p832, %rd3303, %rd920;
	or.pred  	%p833, %p831, %p832;
	@%p833 bra 	$L__BB7_188;
	setp.lt.u64 	%p834, %rd3303, %rd920;
	mov.u64 	%rd3300, %rd383;
	@%p834 bra 	$L__BB7_189;
	setp.gt.u64 	%p835, %rd3302, %rd3299;
	@%p835 bra 	$L__BB7_188;
	setp.lt.u64 	%p836, %rd3302, %rd3299;
	mov.u64 	%rd3300, %rd383;
	@%p836 bra 	$L__BB7_189;
	setp.gt.u64 	%p837, %rd3301, %rd378;
	@%p837 bra 	$L__BB7_188;
	setp.lt.u64 	%p838, %rd3301, %rd378;
	setp.lt.u64 	%p839, %rd383, %rd376;
	or.pred  	%p840, %p838, %p839;
	mov.u64 	%rd3300, %rd383;
	@%p840 bra 	$L__BB7_189;
$L__BB7_188:
	sub.s64 	%rd3300, %rd383, %rd376;
	setp.lt.u64 	%p841, %rd383, %rd376;
	selp.u64 	%rd1891, 1, 0, %p841;
	sub.s64 	%rd1892, %rd3301, %rd378;
	setp.lt.u64 	%p842, %rd3301, %rd378;
	selp.s64 	%rd1893, -1, 0, %p841;
	add.s64 	%rd3301, %rd1892, %rd1893;
	setp.lt.u64 	%p843, %rd1892, %rd1891;
	or.pred  	%p844, %p842, %p843;
	selp.u64 	%rd1894, 1, 0, %p844;
	sub.s64 	%rd1895, %rd3302, %rd3299;
	setp.lt.u64 	%p845, %rd3302, %rd3299;
	selp.s64 	%rd1896, -1, 0, %p844;
	add.s64 	%rd3302, %rd1895, %rd1896;
	setp.lt.u64 	%p846, %rd1895, %rd1894;
	or.pred  	%p847, %p845, %p846;
	selp.s64 	%rd1897, -1, 0, %p847;
	sub.s64 	%rd1898, %rd3303, %rd920;
	add.s64 	%rd3303, %rd1898, %rd1897;
$L__BB7_189:
	shl.b64 	%rd395, %rd3230, 1;
	shr.u64 	%rd1899, %rd3230, 63;
	add.s64 	%rd1900, %rd3229, %rd1899;
	setp.lt.u64 	%p848, %rd1900, %rd3229;
	selp.u64 	%rd1901, 1, 0, %p848;
	add.s64 	%rd3307, %rd1900, %rd3229;
	setp.lt.u64 	%p849, %rd3307, %rd1900;
	selp.u64 	%rd1902, 1, 0, %p849;
	add.s64 	%rd1903, %rd1902, %rd1901;
	add.s64 	%rd1904, %rd3228, %rd1903;
	setp.lt.u64 	%p850, %rd1904, %rd3228;
	selp.u64 	%rd1905, 1, 0, %p850;
	add.s64 	%rd3306, %rd1904, %rd3228;
	setp.lt.u64 	%p851, %rd3306, %rd1904;
	selp.u64 	%rd1906, 1, 0, %p851;
	add.s64 	%rd1907, %rd1906, %rd1905;
	add.s64 	%rd1908, %rd3227, %rd1907;
	setp.ge.u64 	%p852, %rd1908, %rd3227;
	add.s64 	%rd3305, %rd1908, %rd3227;
	setp.ge.u64 	%p853, %rd3305, %rd1908;
	and.pred  	%p854, %p853, %p852;
	setp.le.u64 	%p855, %rd3305, %rd920;
	and.pred  	%p856, %p854, %p855;
	@%p856 bra 	$L__BB7_191;
	ld.const.u64 	%rd3304, [_P+16];
	bra.uni 	$L__BB7_196;
$L__BB7_191:
	setp.lt.u64 	%p857, %rd3305, %rd920;
	mov.u64 	%rd3308, %rd395;
	@%p857 bra 	$L__BB7_197;
	ld.const.u64 	%rd3304, [_P+16];
	setp.gt.u64 	%p858, %rd3306, %rd3304;
	@%p858 bra 	$L__BB7_196;
	setp.lt.u64 	%p859, %rd3306, %rd3304;
	mov.u64 	%rd3308, %rd395;
	@%p859 bra 	$L__BB7_197;
	ld.const.u64 	%rd401, [_P+8];
	setp.gt.u64 	%p860, %rd3307, %rd401;
	@%p860 bra 	$L__BB7_196;
	setp.lt.u64 	%p861, %rd3307, %rd401;
	ld.const.u64 	%rd1910, [_P];
	setp.lt.u64 	%p862, %rd395, %rd1910;
	or.pred  	%p863, %p861, %p862;
	mov.u64 	%rd3308, %rd395;
	@%p863 bra 	$L__BB7_197;
$L__BB7_196:
	ld.const.u64 	%rd1912, [_P];
	sub.s64 	%rd3308, %rd395, %rd1912;
	setp.lt.u64 	%p864, %rd395, %rd1912;
	selp.u64 	%rd1913, 1, 0, %p864;
	ld.const.u64 	%rd1914, [_P+8];
	sub.s64 	%rd1915, %rd3307, %rd1914;
	setp.lt.u64 	%p865, %rd3307, %rd1914;
	selp.s64 	%rd1916, -1, 0, %p864;
	add.s64 	%rd3307, %rd1915, %rd1916;
	setp.lt.u64 	%p866, %rd1915, %rd1913;
	or.pred  	%p867, %p865, %p866;
	selp.u64 	%rd1917, 1, 0, %p867;
	sub.s64 	%rd1918, %rd3306, %rd3304;
	setp.lt.u64 	%p868, %rd3306, %rd3304;
	selp.s64 	%rd1919, -1, 0, %p867;
	add.s64 	%rd3306, %rd1918, %rd1919;
	setp.lt.u64 	%p869, %rd1918, %rd1917;
	or.pred  	%p870, %p868, %p869;
	selp.s64 	%rd1920, -1, 0, %p870;
	sub.s64 	%rd1921, %rd3305, %rd920;
	add.s64 	%rd3305, %rd1921, %rd1920;
$L__BB7_197:
	shl.b64 	%rd411, %rd3308, 1;
	shr.u64 	%rd1922, %rd3308, 63;
	add.s64 	%rd1923, %rd3307, %rd1922;
	setp.lt.u64 	%p871, %rd1923, %rd3307;
	selp.u64 	%rd1924, 1, 0, %p871;
	add.s64 	%rd3312, %rd1923, %rd3307;
	setp.lt.u64 	%p872, %rd3312, %rd1923;
	selp.u64 	%rd1925, 1, 0, %p872;
	add.s64 	%rd1926, %rd1925, %rd1924;
	add.s64 	%rd1927, %rd3306, %rd1926;
	setp.lt.u64 	%p873, %rd1927, %rd3306;
	selp.u64 	%rd1928, 1, 0, %p873;
	add.s64 	%rd3311, %rd1927, %rd3306;
	setp.lt.u64 	%p874, %rd3311, %rd1927;
	selp.u64 	%rd1929, 1, 0, %p874;
	add.s64 	%rd1930, %rd1929, %rd1928;
	add.s64 	%rd1931, %rd3305, %rd1930;
	setp.ge.u64 	%p875, %rd1931, %rd3305;
	add.s64 	%rd3310, %rd1931, %rd3305;
	setp.ge.u64 	%p876, %rd3310, %rd1931;
	and.pred  	%p877, %p876, %p875;
	setp.le.u64 	%p878, %rd3310, %rd920;
	and.pred  	%p879, %p877, %p878;
	@%p879 bra 	$L__BB7_199;
	ld.const.u64 	%rd3309, [_P+16];
	bra.uni 	$L__BB7_204;
$L__BB7_199:
	setp.lt.u64 	%p880, %rd3310, %rd920;
	mov.u64 	%rd3313, %rd411;
	@%p880 bra 	$L__BB7_205;
	ld.const.u64 	%rd3309, [_P+16];
	setp.gt.u64 	%p881, %rd3311, %rd3309;
	@%p881 bra 	$L__BB7_204;
	setp.lt.u64 	%p882, %rd3311, %rd3309;
	mov.u64 	%rd3313, %rd411;
	@%p882 bra 	$L__BB7_205;
	ld.const.u64 	%rd417, [_P+8];
	setp.gt.u64 	%p883, %rd3312, %rd417;
	@%p883 bra 	$L__BB7_204;
	setp.lt.u64 	%p884, %rd3312, %rd417;
	ld.const.u64 	%rd1933, [_P];
	setp.lt.u64 	%p885, %rd411, %rd1933;
	or.pred  	%p886, %p884, %p885;
	mov.u64 	%rd3313, %rd411;
	@%p886 bra 	$L__BB7_205;
$L__BB7_204:
	ld.const.u64 	%rd1935, [_P];
	sub.s64 	%rd3313, %rd411, %rd1935;
	setp.lt.u64 	%p887, %rd411, %rd1935;
	selp.u64 	%rd1936, 1, 0, %p887;
	ld.const.u64 	%rd1937, [_P+8];
	sub.s64 	%rd1938, %rd3312, %rd1937;
	setp.lt.u64 	%p888, %rd3312, %rd1937;
	selp.s64 	%rd1939, -1, 0, %p887;
	add.s64 	%rd3312, %rd1938, %rd1939;
	setp.lt.u64 	%p889, %rd1938, %rd1936;
	or.pred  	%p890, %p888, %p889;
	selp.u64 	%rd1940, 1, 0, %p890;
	sub.s64 	%rd1941, %rd3311, %rd3309;
	setp.lt.u64 	%p891, %rd3311, %rd3309;
	selp.s64 	%rd1942, -1, 0, %p890;
	add.s64 	%rd3311, %rd1941, %rd1942;
	setp.lt.u64 	%p892, %rd1941, %rd1940;
	or.pred  	%p893, %p891, %p892;
	selp.s64 	%rd1943, -1, 0, %p893;
	sub.s64 	%rd1944, %rd3310, %rd920;
	add.s64 	%rd3310, %rd1944, %rd1943;
$L__BB7_205:
	shl.b64 	%rd427, %rd3313, 1;
	shr.u64 	%rd1945, %rd3313, 63;
	add.s64 	%rd1946, %rd3312, %rd1945;
	setp.lt.u64 	%p894, %rd1946, %rd3312;
	selp.u64 	%rd1947, 1, 0, %p894;
	add.s64 	%rd3317, %rd1946, %rd3312;
	setp.lt.u64 	%p895, %rd3317, %rd1946;
	selp.u64 	%rd1948, 1, 0, %p895;
	add.s64 	%rd1949, %rd1948, %rd1947;
	add.s64 	%rd1950, %rd3311, %rd1949;
	setp.lt.u64 	%p896, %rd1950, %rd3311;
	selp.u64 	%rd1951, 1, 0, %p896;
	add.s64 	%rd3316, %rd1950, %rd3311;
	setp.lt.u64 	%p897, %rd3316, %rd1950;
	selp.u64 	%rd1952, 1, 0, %p897;
	add.s64 	%rd1953, %rd1952, %rd1951;
	add.s64 	%rd1954, %rd3310, %rd1953;
	setp.ge.u64 	%p898, %rd1954, %rd3310;
	add.s64 	%rd3315, %rd1954, %rd3310;
	setp.ge.u64 	%p899, %rd3315, %rd1954;
	and.pred  	%p900, %p899, %p898;
	setp.le.u64 	%p901, %rd3315, %rd920;
	and.pred  	%p902, %p900, %p901;
	@%p902 bra 	$L__BB7_207;
	ld.const.u64 	%rd3314, [_P+16];
	bra.uni 	$L__BB7_212;
$L__BB7_207:
	setp.lt.u64 	%p903, %rd3315, %rd920;
	mov.u64 	%rd3318, %rd427;
	@%p903 bra 	$L__BB7_213;
	ld.const.u64 	%rd3314, [_P+16];
	setp.gt.u64 	%p904, %rd3316, %rd3314;
	@%p904 bra 	$L__BB7_212;
	setp.lt.u64 	%p905, %rd3316, %rd3314;
	mov.u64 	%rd3318, %rd427;
	@%p905 bra 	$L__BB7_213;
	ld.const.u64 	%rd433, [_P+8];
	setp.gt.u64 	%p906, %rd3317, %rd433;
	@%p906 bra 	$L__BB7_212;
	setp.lt.u64 	%p907, %rd3317, %rd433;
	ld.const.u64 	%rd1956, [_P];
	setp.lt.u64 	%p908, %rd427, %rd1956;
	or.pred  	%p909, %p907, %p908;
	mov.u64 	%rd3318, %rd427;
	@%p909 bra 	$L__BB7_213;
$L__BB7_212:
	ld.const.u64 	%rd1958, [_P];
	sub.s64 	%rd3318, %rd427, %rd1958;
	setp.lt.u64 	%p910, %rd427, %rd1958;
	selp.u64 	%rd1959, 1, 0, %p910;
	ld.const.u64 	%rd1960, [_P+8];
	sub.s64 	%rd1961, %rd3317, %rd1960;
	setp.lt.u64 	%p911, %rd3317, %rd1960;
	selp.s64 	%rd1962, -1, 0, %p910;
	add.s64 	%rd3317, %rd1961, %rd1962;
	setp.lt.u64 	%p912, %rd1961, %rd1959;
	or.pred  	%p913, %p911, %p912;
	selp.u64 	%rd1963, 1, 0, %p913;
	sub.s64 	%rd1964, %rd3316, %rd3314;
	setp.lt.u64 	%p914, %rd3316, %rd3314;
	selp.s64 	%rd1965, -1, 0, %p913;
	add.s64 	%rd3316, %rd1964, %rd1965;
	setp.lt.u64 	%p915, %rd1964, %rd1963;
	or.pred  	%p916, %p914, %p915;
	selp.s64 	%rd1966, -1, 0, %p916;
	sub.s64 	%rd1967, %rd3315, %rd920;
	add.s64 	%rd3315, %rd1967, %rd1966;
$L__BB7_213:
	setp.gt.u64 	%p917, %rd3303, %rd3315;
	@%p917 bra 	$L__BB7_219;
	setp.lt.u64 	%p918, %rd3303, %rd3315;
	@%p918 bra 	$L__BB7_220;
	setp.gt.u64 	%p919, %rd3302, %rd3316;
	@%p919 bra 	$L__BB7_219;
	setp.lt.u64 	%p920, %rd3302, %rd3316;
	@%p920 bra 	$L__BB7_220;
	setp.gt.u64 	%p921, %rd3301, %rd3317;
	@%p921 bra 	$L__BB7_219;
	setp.lt.u64 	%p922, %rd3301, %rd3317;
	setp.lt.u64 	%p923, %rd3300, %rd3318;
	or.pred  	%p924, %p922, %p923;
	@%p924 bra 	$L__BB7_220;
$L__BB7_219:
	setp.lt.u64 	%p937, %rd3300, %rd3318;
	selp.u64 	%rd1992, 1, 0, %p937;
	sub.s64 	%rd1993, %rd3301, %rd3317;
	setp.lt.u64 	%p938, %rd3301, %rd3317;
	selp.s64 	%rd1994, -1, 0, %p937;
	add.s64 	%rd3321, %rd1993, %rd1994;
	setp.lt.u64 	%p939, %rd1993, %rd1992;
	or.pred  	%p940, %p938, %p939;
	selp.u64 	%rd1995, 1, 0, %p940;
	sub.s64 	%rd1996, %rd3302, %rd3316;
	setp.lt.u64 	%p941, %rd3302, %rd3316;
	selp.s64 	%rd1997, -1, 0, %p940;
	add.s64 	%rd3320, %rd1996, %rd1997;
	setp.lt.u64 	%p942, %rd1996, %rd1995;
	or.pred  	%p943, %p941, %p942;
	selp.s64 	%rd1998, -1, 0, %p943;
	sub.s64 	%rd1999, %rd3303, %rd3315;
	add.s64 	%rd3319, %rd1999, %rd1998;
	bra.uni 	$L__BB7_221;
$L__BB7_220:
	ld.const.u64 	%rd1968, [_P];
	add.s64 	%rd446, %rd3300, %rd1968;
	setp.lt.u64 	%p925, %rd446, %rd3300;
	selp.u64 	%rd1969, 1, 0, %p925;
	add.s64 	%rd1970, %rd3301, %rd1969;
	setp.lt.u64 	%p926, %rd1970, %rd3301;
	selp.u64 	%rd1971, 1, 0, %p926;
	ld.const.u64 	%rd1972, [_P+8];
	add.s64 	%rd1973, %rd1970, %rd1972;
	setp.lt.u64 	%p927, %rd1973, %rd1970;
	selp.u64 	%rd1974, 1, 0, %p927;
	add.s64 	%rd1975, %rd1974, %rd1971;
	add.s64 	%rd1976, %rd3302, %rd1975;
	setp.lt.u64 	%p928, %rd1976, %rd3302;
	selp.u64 	%rd1977, 1, 0, %p928;
	ld.const.u64 	%rd1978, [_P+16];
	add.s64 	%rd1979, %rd1976, %rd1978;
	setp.lt.u64 	%p929, %rd1979, %rd1976;
	selp.u64 	%rd1980, 1, 0, %p929;
	add.s64 	%rd1981, %rd1980, %rd1977;
	add.s64 	%rd1982, %rd3303, %rd1981;
	add.s64 	%rd1983, %rd1982, %rd920;
	setp.lt.u64 	%p930, %rd446, %rd3318;
	selp.u64 	%rd1984, 1, 0, %p930;
	sub.s64 	%rd1985, %rd1973, %rd3317;
	setp.lt.u64 	%p931, %rd1973, %rd3317;
	selp.s64 	%rd1986, -1, 0, %p930;
	add.s64 	%rd3321, %rd1985, %rd1986;
	setp.lt.u64 	%p932, %rd1985, %rd1984;
	or.pred  	%p933, %p931, %p932;
	selp.u64 	%rd1987, 1, 0, %p933;
	sub.s64 	%rd1988, %rd1979, %rd3316;
	setp.lt.u64 	%p934, %rd1979, %rd3316;
	selp.s64 	%rd1989, -1, 0, %p933;
	add.s64 	%rd3320, %rd1988, %rd1989;
	setp.lt.u64 	%p935, %rd1988, %rd1987;
	or.pred  	%p936, %p934, %p935;
	selp.s64 	%rd1990, -1, 0, %p936;
	sub.s64 	%rd1991, %rd1983, %rd3315;
	add.s64 	%rd3319, %rd1991, %rd1990;
	mov.u64 	%rd3300, %rd446;
$L__BB7_221:
	sub.s64 	%rd454, %rd3300, %rd3318;
	mul.lo.s64 	%rd455, %rd4, %rd3;
	mul.hi.u64 	%rd2001, %rd3, %rd4;
	mul.lo.s64 	%rd2002, %rd7, %rd3;
	mul.hi.u64 	%rd2003, %rd3, %rd7;
	add.s64 	%rd2004, %rd2002, %rd2001;
	setp.lt.u64 	%p944, %rd2004, %rd2002;
	selp.u64 	%rd2005, 1, 0, %p944;
	add.s64 	%rd2006, %rd2003, %rd2005;
	mul.lo.s64 	%rd2007, %rd10, %rd3;
	mul.hi.u64 	%rd2008, %rd3, %rd10;
	add.s64 	%rd2009, %rd2007, %rd2006;
	setp.lt.u64 	%p945, %rd2009, %rd2007;
	selp.u64 	%rd2010, 1, 0, %p945;
	add.s64 	%rd2011, %rd2008, %rd2010;
	mul.lo.s64 	%rd2012, %rd13, %rd3;
	mul.hi.u64 	%rd2013, %rd3, %rd13;
	add.s64 	%rd2014, %rd2012, %rd2011;
	setp.lt.u64 	%p946, %rd2014, %rd2012;
	selp.u64 	%rd2015, 1, 0, %p946;
	add.s64 	%rd2016, %rd2013, %rd2015;
	mul.hi.u64 	%rd2017, %rd6, %rd4;
	mad.lo.s64 	%rd456, %rd4, %rd6, %rd2004;
	setp.lt.u64 	%p947, %rd456, %rd2004;
	selp.u64 	%rd2018, 1, 0, %p947;
	add.s64 	%rd2019, %rd2017, %rd2018;
	mul.hi.u64 	%rd2020, %rd6, %rd7;
	mad.lo.s64 	%rd2021, %rd7, %rd6, %rd2009;
	setp.lt.u64 	%p948, %rd2021, %rd2009;
	selp.u64 	%rd2022, 1, 0, %p948;
	add.s64 	%rd2023, %rd2021, %rd2019;
	setp.lt.u64 	%p949, %rd2023, %rd2021;
	selp.u64 	%rd2024, 1, 0, %p949;
	add.s64 	%rd2025, %rd2020, %rd2022;
	add.s64 	%rd2026, %rd2025, %rd2024;
	mul.hi.u64 	%rd2027, %rd6, %rd10;
	mad.lo.s64 	%rd2028, %rd10, %rd6, %rd2014;
	setp.lt.u64 	%p950, %rd2028, %rd2014;
	selp.u64 	%rd2029, 1, 0, %p950;
	add.s64 	%rd2030, %rd2028, %rd2026;
	setp.lt.u64 	%p951, %rd2030, %rd2028;
	selp.u64 	%rd2031, 1, 0, %p951;
	add.s64 	%rd2032, %rd2027, %rd2029;
	add.s64 	%rd2033, %rd2032, %rd2031;
	mul.hi.u64 	%rd2034, %rd6, %rd13;
	mad.lo.s64 	%rd2035, %rd13, %rd6, %rd2016;
	setp.lt.u64 	%p952, %rd2035, %rd2016;
	selp.u64 	%rd2036, 1, 0, %p952;
	add.s64 	%rd2037, %rd2035, %rd2033;
	setp.lt.u64 	%p953, %rd2037, %rd2035;
	selp.u64 	%rd2038, 1, 0, %p953;
	add.s64 	%rd2039, %rd2034, %rd2036;
	add.s64 	%rd2040, %rd2039, %rd2038;
	mul.hi.u64 	%rd2041, %rd9, %rd4;
	mad.lo.s64 	%rd457, %rd4, %rd9, %rd2023;
	setp.lt.u64 	%p954, %rd457, %rd2023;
	selp.u64 	%rd2042, 1, 0, %p954;
	add.s64 	%rd2043, %rd2041, %rd2042;
	mul.hi.u64 	%rd2044, %rd9, %rd7;
	mad.lo.s64 	%rd2045, %rd7, %rd9, %rd2030;
	setp.lt.u64 	%p955, %rd2045, %rd2030;
	selp.u64 	%rd2046, 1, 0, %p955;
	add.s64 	%rd2047, %rd2045, %rd2043;
	setp.lt.u64 	%p956, %rd2047, %rd2045;
	selp.u64 	%rd2048, 1, 0, %p956;
	add.s64 	%rd2049, %rd2044, %rd2046;
	add.s64 	%rd2050, %rd2049, %rd2048;
	mul.hi.u64 	%rd2051, %rd9, %rd10;
	mad.lo.s64 	%rd2052, %rd10, %rd9, %rd2037;
	setp.lt.u64 	%p957, %rd2052, %rd2037;
	selp.u64 	%rd2053, 1, 0, %p957;
	add.s64 	%rd2054, %rd2052, %rd2050;
	setp.lt.u64 	%p958, %rd2054, %rd2052;
	selp.u64 	%rd2055, 1, 0, %p958;
	add.s64 	%rd2056, %rd2051, %rd2053;
	add.s64 	%rd2057, %rd2056, %rd2055;
	mul.hi.u64 	%rd2058, %rd9, %rd13;
	mad.lo.s64 	%rd2059, %rd13, %rd9, %rd2040;
	setp.lt.u64 	%p959, %rd2059, %rd2040;
	selp.u64 	%rd2060, 1, 0, %p959;
	add.s64 	%rd2061, %rd2059, %rd2057;
	setp.lt.u64 	%p960, %rd2061, %rd2059;
	selp.u64 	%rd2062, 1, 0, %p960;
	add.s64 	%rd2063, %rd2058, %rd2060;
	add.s64 	%rd2064, %rd2063, %rd2062;
	mul.hi.u64 	%rd2065, %rd12, %rd4;
	mad.lo.s64 	%rd458, %rd4, %rd12, %rd2047;
	setp.lt.u64 	%p961, %rd458, %rd2047;
	selp.u64 	%rd2066, 1, 0, %p961;
	add.s64 	%rd2067, %rd2065, %rd2066;
	mul.hi.u64 	%rd2068, %rd12, %rd7;
	mad.lo.s64 	%rd2069, %rd7, %rd12, %rd2054;
	setp.lt.u64 	%p962, %rd2069, %rd2054;
	selp.u64 	%rd2070, 1, 0, %p962;
	add.s64 	%rd2071, %rd2069, %rd2067;
	setp.lt.u64 	%p963, %rd2071, %rd2069;
	selp.u64 	%rd2072, 1, 0, %p963;
	add.s64 	%rd2073, %rd2068, %rd2070;
	add.s64 	%rd2074, %rd2073, %rd2072;
	mul.hi.u64 	%rd2075, %rd12, %rd10;
	mad.lo.s64 	%rd2076, %rd10, %rd12, %rd2061;
	setp.lt.u64 	%p964, %rd2076, %rd2061;
	selp.u64 	%rd2077, 1, 0, %p964;
	add.s64 	%rd2078, %rd2076, %rd2074;
	setp.lt.u64 	%p965, %rd2078, %rd2076;
	selp.u64 	%rd2079, 1, 0, %p965;
	add.s64 	%rd2080, %rd2075, %rd2077;
	add.s64 	%rd2081, %rd2080, %rd2079;
	mul.hi.u64 	%rd2082, %rd12, %rd13;
	mad.lo.s64 	%rd2083, %rd13, %rd12, %rd2064;
	setp.lt.u64 	%p966, %rd2083, %rd2064;
	selp.u64 	%rd2084, 1, 0, %p966;
	add.s64 	%rd2085, %rd2083, %rd2081;
	setp.lt.u64 	%p967, %rd2085, %rd2083;
	selp.u64 	%rd2086, 1, 0, %p967;
	add.s64 	%rd2087, %rd2082, %rd2084;
	add.s64 	%rd2088, %rd2087, %rd2086;
	shl.b64 	%rd2089, %rd2071, 32;
	mov.b64 	{%r146, %r147}, %rd2071;
	mov.b64 	{%r148, %r149}, %rd2078;
	mov.b64 	%rd2090, {%r147, %r148};
	mov.b64 	{%r150, %r151}, %rd2085;
	mov.b64 	%rd2091, {%r149, %r150};
	mov.b64 	{%r152, %r153}, %rd2088;
	mov.b64 	%rd2092, {%r151, %r152};
	shr.u64 	%rd2093, %rd2088, 32;
	mul.lo.s64 	%rd2094, %rd2071, 977;
	mov.b64 	%rd2095, 977;
	mul.hi.u64 	%rd2096, %rd2071, %rd2095;
	mul.lo.s64 	%rd2097, %rd2078, 977;
	mul.hi.u64 	%rd2098, %rd2078, %rd2095;
	add.s64 	%rd2099, %rd2097, %rd2096;
	setp.lt.u64 	%p968, %rd2099, %rd2097;
	selp.u64 	%rd2100, 1, 0, %p968;
	add.s64 	%rd2101, %rd2098, %rd2100;
	mul.lo.s64 	%rd2102, %rd2085, 977;
	mul.hi.u64 	%rd2103, %rd2085, %rd2095;
	add.s64 	%rd2104, %rd2102, %rd2101;
	setp.lt.u64 	%p969, %rd2104, %rd2102;
	selp.u64 	%rd2105, 1, 0, %p969;
	add.s64 	%rd2106, %rd2103, %rd2105;
	mul.lo.s64 	%rd2107, %rd2088, 977;
	mul.hi.u64 	%rd2108, %rd2088, %rd2095;
	add.s64 	%rd2109, %rd2107, %rd2106;
	setp.lt.u64 	%p970, %rd2109, %rd2107;
	selp.u64 	%rd2110, 1, 0, %p970;
	add.s64 	%rd2111, %rd2108, %rd2110;
	add.s64 	%rd3323, %rd2094, %rd2089;
	setp.lt.u64 	%p971, %rd3323, %rd2094;
	selp.u64 	%rd2112, 1, 0, %p971;
	add.s64 	%rd2113, %rd2099, %rd2090;
	setp.lt.u64 	%p972, %rd2113, %rd2099;
	add.s64 	%rd3324, %rd2113, %rd2112;
	setp.lt.u64 	%p973, %rd3324, %rd2113;
	or.pred  	%p974, %p972, %p973;
	selp.u64 	%rd2114, 1, 0, %p974;
	add.s64 	%rd2115, %rd2104, %rd2091;
	setp.lt.u64 	%p975, %rd2115, %rd2104;
	add.s64 	%rd3325, %rd2115, %rd2114;
	setp.lt.u64 	%p976, %rd3325, %rd2115;
	or.pred  	%p977, %p975, %p976;
	selp.u64 	%rd2116, 1, 0, %p977;
	add.s64 	%rd2117, %rd2109, %rd2092;
	setp.lt.u64 	%p978, %rd2117, %rd2109;
	add.s64 	%rd3326, %rd2117, %rd2116;
	setp.lt.u64 	%p979, %rd3326, %rd2117;
	or.pred  	%p980, %p978, %p979;
	selp.u64 	%rd2118, 1, 0, %p980;
	add.s64 	%rd2119, %rd2111, %rd2093;
	add.s64 	%rd463, %rd2119, %rd2118;
	setp.eq.s64 	%p981, %rd463, 0;
	mov.b64 	%rd3327, 0;
	@%p981 bra 	$L__BB7_223;
	shl.b64 	%rd2120, %rd463, 32;
	shr.u64 	%rd2121, %rd463, 32;
	mov.b64 	%rd2122, 977;
	mul.hi.u64 	%rd2123, %rd463, %rd2122;
	mad.lo.s64 	%rd2124, %rd463, 977, %rd2120;
	setp.lt.u64 	%p982, %rd2124, %rd2120;
	selp.u64 	%rd2125, 1, 0, %p982;
	add.s64 	%rd3323, %rd2124, %rd3323;
	setp.lt.u64 	%p983, %rd3323, %rd2124;
	selp.u64 	%rd2126, 1, 0, %p983;
	add.s64 	%rd2127, %rd2126, %rd2125;
	add.s64 	%rd2128, %rd2121, %rd2123;
	setp.lt.u64 	%p984, %rd2128, %rd2121;
	selp.u64 	%rd2129, 1, 0, %p984;
	add.s64 	%rd2130, %rd3324, %rd2128;
	add.s64 	%rd2131, %rd2130, %rd2127;
	setp.lt.u64 	%p985, %rd2131, %rd3324;
	not.b64 	%rd2132, %rd2128;
	setp.gt.u64 	%p986, %rd2127, %rd2132;
	or.pred  	%p987, %p986, %p985;
	selp.u64 	%rd2133, 1, 0, %p987;
	add.s64 	%rd2134, %rd3325, %rd2129;
	add.s64 	%rd466, %rd2134, %rd2133;
	setp.lt.u64 	%p988, %rd466, %rd3325;
	selp.u64 	%rd2135, 1, 0, %p988;
	add.s64 	%rd467, %rd3326, %rd2135;
	setp.lt.u64 	%p989, %rd467, %rd3326;
	selp.u64 	%rd3327, 1, 0, %p989;
	mov.u64 	%rd3324, %rd2131;
	mov.u64 	%rd3325, %rd466;
	mov.u64 	%rd3326, %rd467;
$L__BB7_223:
	add.s64 	%rd3329, %rd3323, %rd455;
	setp.lt.u64 	%p990, %rd3329, %rd3323;
	selp.u64 	%rd2136, 1, 0, %p990;
	add.s64 	%rd2137, %rd3324, %rd456;
	setp.lt.u64 	%p991, %rd2137, %rd3324;
	add.s64 	%rd3330, %rd2137, %rd2136;
	setp.lt.u64 	%p992, %rd3330, %rd2137;
	or.pred  	%p993, %p991, %p992;
	selp.u64 	%rd2138, 1, 0, %p993;
	add.s64 	%rd2139, %rd3325, %rd457;
	setp.lt.u64 	%p994, %rd2139, %rd3325;
	add.s64 	%rd3331, %rd2139, %rd2138;
	setp.lt.u64 	%p995, %rd3331, %rd2139;
	or.pred  	%p996, %p994, %p995;
	selp.u64 	%rd2140, 1, 0, %p996;
	add.s64 	%rd2141, %rd3326, %rd458;
	setp.lt.u64 	%p997, %rd2141, %rd3326;
	add.s64 	%rd3332, %rd2141, %rd2140;
	setp.lt.u64 	%p998, %rd3332, %rd2141;
	or.pred  	%p999, %p997, %p998;
	selp.u64 	%rd2143, 1, 0, %p999;
	add.s64 	%rd478, %rd3327, %rd2143;
	setp.eq.s64 	%p1000, %rd478, 0;
	setp.le.u64 	%p1001, %rd3332, %rd920;
	and.pred  	%p1002, %p1000, %p1001;
	@%p1002 bra 	$L__BB7_225;
	ld.const.u64 	%rd3328, [_P+16];
	bra.uni 	$L__BB7_230;
$L__BB7_225:
	setp.lt.u64 	%p1003, %rd3332, %rd920;
	@%p1003 bra 	$L__BB7_243;
	ld.const.u64 	%rd3328, [_P+16];
	setp.gt.u64 	%p1004, %rd3331, %rd3328;
	@%p1004 bra 	$L__BB7_230;
	setp.lt.u64 	%p1005, %rd3331, %rd3328;
	@%p1005 bra 	$L__BB7_243;
	ld.const.u64 	%rd481, [_P+8];
	setp.gt.u64 	%p1006, %rd3330, %rd481;
	@%p1006 bra 	$L__BB7_230;
	setp.lt.u64 	%p1007, %rd3330, %rd481;
	ld.const.u64 	%rd2144, [_P];
	setp.lt.u64 	%p1008, %rd3329, %rd2144;
	or.pred  	%p1009, %p1007, %p1008;
	@%p1009 bra 	$L__BB7_243;
$L__BB7_230:
	ld.const.u64 	%rd483, [_P];
	sub.s64 	%rd484, %rd3329, %rd483;
	setp.lt.u64 	%p1010, %rd3329, %rd483;
	selp.u64 	%rd2146, 1, 0, %p1010;
	ld.const.u64 	%rd485, [_P+8];
	sub.s64 	%rd2147, %rd3330, %rd485;
	setp.lt.u64 	%p1011, %rd3330, %rd485;
	selp.s64 	%rd2148, -1, 0, %p1010;
	add.s64 	%rd3330, %rd2147, %rd2148;
	setp.lt.u64 	%p1012, %rd2147, %rd2146;
	or.pred  	%p1013, %p1011, %p1012;
	selp.u64 	%rd2149, 1, 0, %p1013;
	sub.s64 	%rd2150, %rd3331, %rd3328;
	setp.lt.u64 	%p1015, %rd3331, %rd3328;
	selp.s64 	%rd2151, -1, 0, %p1013;
	add.s64 	%rd3331, %rd2150, %rd2151;
	setp.lt.u64 	%p1016, %rd2150, %rd2149;
	or.pred  	%p1017, %p1015, %p1016;
	selp.u64 	%rd2152, 1, 0, %p1017;
	sub.s64 	%rd2153, %rd3332, %rd920;
	setp.lt.u64 	%p1018, %rd3332, %rd920;
	selp.s64 	%rd2154, -1, 0, %p1017;
	add.s64 	%rd3332, %rd2153, %rd2154;
	setp.lt.u64 	%p1019, %rd2153, %rd2152;
	or.pred  	%p1020, %p1018, %p1019;
	selp.s64 	%rd2155, -1, 0, %p1020;
	add.s64 	%rd489, %rd478, %rd2155;
	setp.ne.s64 	%p1021, %rd489, 0;
	setp.gt.u64 	%p1022, %rd3332, %rd920;
	or.pred  	%p1023, %p1021, %p1022;
	@%p1023 bra 	$L__BB7_236;
	setp.lt.u64 	%p1024, %rd3332, %rd920;
	mov.u64 	%rd3329, %rd484;
	@%p1024 bra 	$L__BB7_243;
	setp.gt.u64 	%p1025, %rd3331, %rd3328;
	@%p1025 bra 	$L__BB7_236;
	setp.lt.u64 	%p1026, %rd3331, %rd3328;
	mov.u64 	%rd3329, %rd484;
	@%p1026 bra 	$L__BB7_243;
	setp.gt.u64 	%p1027, %rd3330, %rd485;
	@%p1027 bra 	$L__BB7_236;
	setp.lt.u64 	%p1028, %rd3330, %rd485;
	setp.lt.u64 	%p1029, %rd484, %rd483;
	or.pred  	%p1030, %p1028, %p1029;
	mov.u64 	%rd3329, %rd484;
	@%p1030 bra 	$L__BB7_243;
$L__BB7_236:
	sub.s64 	%rd490, %rd484, %rd483;
	setp.lt.u64 	%p1031, %rd484, %rd483;
	selp.u64 	%rd2156, 1, 0, %p1031;
	sub.s64 	%rd2157, %rd3330, %rd485;
	setp.lt.u64 	%p1032, %rd3330, %rd485;
	selp.s64 	%rd2158, -1, 0, %p1031;
	add.s64 	%rd3330, %rd2157, %rd2158;
	setp.lt.u64 	%p1033, %rd2157, %rd2156;
	or.pred  	%p1034, %p1032, %p1033;
	selp.u64 	%rd2159, 1, 0, %p1034;
	sub.s64 	%rd2160, %rd3331, %rd3328;
	setp.lt.u64 	%p1035, %rd3331, %rd3328;
	selp.s64 	%rd2161, -1, 0, %p1034;
	add.s64 	%rd3331, %rd2160, %rd2161;
	setp.lt.u64 	%p1036, %rd2160, %rd2159;
	or.pred  	%p1037, %p1035, %p1036;
	selp.u64 	%rd2162, 1, 0, %p1037;
	sub.s64 	%rd2163, %rd3332, %rd920;
	setp.lt.u64 	%p1038, %rd3332, %rd920;
	selp.s64 	%rd2164, -1, 0, %p1037;
	add.s64 	%rd3332, %rd2163, %rd2164;
	setp.lt.u64 	%p1039, %rd2163, %rd2162;
	or.pred  	%p1040, %p1038, %p1039;
	selp.u64 	%rd2165, 1, 0, %p1040;
	setp.ne.s64 	%p1041, %rd489, %rd2165;
	setp.gt.u64 	%p1042, %rd3332, %rd920;
	or.pred  	%p1043, %p1041, %p1042;
	@%p1043 bra 	$L__BB7_242;
	setp.lt.u64 	%p1044, %rd3332, %rd920;
	mov.u64 	%rd3329, %rd490;
	@%p1044 bra 	$L__BB7_243;
	setp.gt.u64 	%p1045, %rd3331, %rd3328;
	@%p1045 bra 	$L__BB7_242;
	setp.lt.u64 	%p1046, %rd3331, %rd3328;
	mov.u64 	%rd3329, %rd490;
	@%p1046 bra 	$L__BB7_243;
	setp.gt.u64 	%p1047, %rd3330, %rd485;
	@%p1047 bra 	$L__BB7_242;
	setp.lt.u64 	%p1048, %rd3330, %rd485;
	setp.lt.u64 	%p1049, %rd490, %rd483;
	or.pred  	%p1050, %p1048, %p1049;
	mov.u64 	%rd3329, %rd490;
	@%p1050 bra 	$L__BB7_243;
$L__BB7_242:
	sub.s64 	%rd3329, %rd490, %rd483;
	setp.lt.u64 	%p1051, %rd490, %rd483;
	selp.u64 	%rd2166, 1, 0, %p1051;
	sub.s64 	%rd2167, %rd3330, %rd485;
	setp.lt.u64 	%p1052, %rd3330, %rd485;
	selp.s64 	%rd2168, -1, 0, %p1051;
	add.s64 	%rd3330, %rd2167, %rd2168;
	setp.lt.u64 	%p1053, %rd2167, %rd2166;
	or.pred  	%p1054, %p1052, %p1053;
	selp.u64 	%rd2169, 1, 0, %p1054;
	sub.s64 	%rd2170, %rd3331, %rd3328;
	setp.lt.u64 	%p1055, %rd3331, %rd3328;
	selp.s64 	%rd2171, -1, 0, %p1054;
	add.s64 	%rd3331, %rd2170, %rd2171;
	setp.lt.u64 	%p1056, %rd2170, %rd2169;
	or.pred  	%p1057, %p1055, %p1056;
	selp.s64 	%rd2172, -1, 0, %p1057;
	sub.s64 	%rd2173, %rd3332, %rd920;
	add.s64 	%rd3332, %rd2173, %rd2172;
$L__BB7_243:
	shl.b64 	%rd502, %rd3329, 1;
	shr.u64 	%rd2174, %rd3329, 63;
	add.s64 	%rd2175, %rd3330, %rd2174;
	setp.lt.u64 	%p1058, %rd2175, %rd3330;
	selp.u64 	%rd2176, 1, 0, %p1058;
	add.s64 	%rd3339, %rd2175, %rd3330;
	setp.lt.u64 	%p1059, %rd3339, %rd2175;
	selp.u64 	%rd2177, 1, 0, %p1059;
	add.s64 	%rd2178, %rd2177, %rd2176;
	add.s64 	%rd2179, %rd3331, %rd2178;
	setp.lt.u64 	%p1060, %rd2179, %rd3331;
	selp.u64 	%rd2180, 1, 0, %p1060;
	add.s64 	%rd3338, %rd2179, %rd3331;
	setp.lt.u64 	%p1061, %rd3338, %rd2179;
	selp.u64 	%rd2181, 1, 0, %p1061;
	add.s64 	%rd2182, %rd2181, %rd2180;
	add.s64 	%rd2183, %rd3332, %rd2182;
	setp.ge.u64 	%p1062, %rd2183, %rd3332;
	add.s64 	%rd3337, %rd2183, %rd3332;
	setp.ge.u64 	%p1063, %rd3337, %rd2183;
	and.pred  	%p1064, %p1063, %p1062;
	setp.le.u64 	%p1065, %rd3337, %rd920;
	and.pred  	%p1066, %p1064, %p1065;
	@%p1066 bra 	$L__BB7_250;
	ld.const.u64 	%rd3336, [_P+16];
	ld.const.u64 	%rd3335, [_P+8];
	bra.uni 	$L__BB7_249;
$L__BB7_245:
	setp.gt.u64 	%p1068, %rd3338, %rd3336;
	ld.const.u64 	%rd3335, [_P+8];
	@%p1068 bra 	$L__BB7_249;
	setp.lt.u64 	%p1069, %rd3338, %rd3336;
	mov.u64 	%rd3340, %rd502;
	@%p1069 bra 	$L__BB7_252;
	setp.gt.u64 	%p1070, %rd3339, %rd3335;
	@%p1070 bra 	$L__BB7_249;
	setp.lt.u64 	%p1071, %rd3339, %rd3335;
	ld.const.u64 	%rd2185, [_P];
	setp.lt.u64 	%p1072, %rd502, %rd2185;
	or.pred  	%p1073, %p1071, %p1072;
	mov.u64 	%rd3340, %rd502;
	@%p1073 bra 	$L__BB7_252;
$L__BB7_249:
	ld.const.u64 	%rd2187, [_P];
	sub.s64 	%rd3340, %rd502, %rd2187;
	setp.lt.u64 	%p1074, %rd502, %rd2187;
	selp.u64 	%rd2188, 1, 0, %p1074;
	sub.s64 	%rd2189, %rd3339, %rd3335;
	setp.lt.u64 	%p1075, %rd3339, %rd3335;
	selp.s64 	%rd2190, -1, 0, %p1074;
	add.s64 	%rd3339, %rd2189, %rd2190;
	setp.lt.u64 	%p1076, %rd2189, %rd2188;
	or.pred  	%p1077, %p1075, %p1076;
	selp.u64 	%rd2191, 1, 0, %p1077;
	sub.s64 	%rd2192, %rd3338, %rd3336;
	setp.lt.u64 	%p1078, %rd3338, %rd3336;
	selp.s64 	%rd2193, -1, 0, %p1077;
	add.s64 	%rd3338, %rd2192, %rd2193;
	setp.lt.u64 	%p1079, %rd2192, %rd2191;
	or.pred  	%p1080, %p1078, %p1079;
	selp.s64 	%rd2194, -1, 0, %p1080;
	sub.s64 	%rd2195, %rd3337, %rd920;
	add.s64 	%rd3337, %rd2195, %rd2194;
	bra.uni 	$L__BB7_252;
$L__BB7_250:
	setp.ge.u64 	%p1067, %rd3337, %rd920;
	ld.const.u64 	%rd3336, [_P+16];
	@%p1067 bra 	$L__BB7_245;
	ld.const.u64 	%rd3335, [_P+8];
	mov.u64 	%rd3340, %rd502;
$L__BB7_252:
	mov.b64 	%rd2198, -1;
	mov.b64 	%rd2199, -4294968275;
	st.local.v2.u64 	[%rd1], {%rd2199, %rd2198};
	st.local.v2.u64 	[%rd1+16], {%rd2198, %rd2198};
	mov.b32 	%r228, 3;
	mov.b16 	%rs20, 0;
	mov.b64 	%rd3365, 0;
	mov.b64 	%rd3364, 1;
	mov.u64 	%rd3366, %rd3365;
	mov.u64 	%rd3367, %rd3365;
$L__BB7_253:
	mul.wide.u32 	%rd2201, %r228, 8;
	add.s64 	%rd2202, %rd1, %rd2201;
	ld.local.u64 	%rd532, [%rd2202];
	mov.b32 	%r229, 0;
	mov.b64 	%rd3345, 63;
$L__BB7_254:
	cvt.u32.u64 	%r156, %rd3345;
	shr.u64 	%rd2203, %rd532, %r156;
	and.b64  	%rd543, %rd2203, 1;
	and.b16  	%rs6, %rs20, 255;
	setp.ne.s16 	%p1081, %rs6, 0;
	@%p1081 bra 	$L__BB7_256;
	setp.eq.s64 	%p1310, %rd543, 0;
	selp.b64 	%rd3364, %rd3364, %rd3340, %p1310;
	selp.b64 	%rd3365, %rd3365, %rd3339, %p1310;
	selp.b64 	%rd3366, %rd3366, %rd3338, %p1310;
	selp.b64 	%rd3367, %rd3367, %rd3337, %p1310;
	cvt.u16.u64 	%rs20, %rd543;
	bra.uni 	$L__BB7_299;
$L__BB7_256:
	mul.hi.u64 	%rd2205, %rd3364, %rd3364;
	mul.lo.s64 	%rd2206, %rd3365, %rd3364;
	mul.hi.u64 	%rd2207, %rd3364, %rd3365;
	add.s64 	%rd2208, %rd2206, %rd2205;
	setp.lt.u64 	%p1082, %rd2208, %rd2206;
	selp.u64 	%rd2209, 1, 0, %p1082;
	add.s64 	%rd2210, %rd2207, %rd2209;
	mul.lo.s64 	%rd2211, %rd3366, %rd3364;
	mul.hi.u64 	%rd2212, %rd3364, %rd3366;
	add.s64 	%rd2213, %rd2211, %rd2210;
	setp.lt.u64 	%p1083, %rd2213, %rd2211;
	selp.u64 	%rd2214, 1, 0, %p1083;
	add.s64 	%rd2215, %rd2212, %rd2214;
	mul.lo.s64 	%rd2216, %rd3367, %rd3364;
	mul.hi.u64 	%rd2217, %rd3364, %rd3367;
	add.s64 	%rd2218, %rd2216, %rd2215;
	setp.lt.u64 	%p1084, %rd2218, %rd2216;
	selp.u64 	%rd2219, 1, 0, %p1084;
	add.s64 	%rd2220, %rd2217, %rd2219;
	mul.hi.u64 	%rd2221, %rd3365, %rd3364;
	add.s64 	%rd548, %rd2208, %rd2206;
	setp.lt.u64 	%p1085, %rd548, %rd2208;
	selp.u64 	%rd2222, 1, 0, %p1085;
	add.s64 	%rd2223, %rd2221, %rd2222;
	mul.hi.u64 	%rd2224, %rd3365, %rd3365;
	mad.lo.s64 	%rd2225, %rd3365, %rd3365, %rd2213;
	setp.lt.u64 	%p1086, %rd2225, %rd2213;
	selp.u64 	%rd2226, 1, 0, %p1086;
	add.s64 	%rd2227, %rd2225, %rd2223;
	setp.lt.u64 	%p1087, %rd2227, %rd2225;
	selp.u64 	%rd2228, 1, 0, %p1087;
	add.s64 	%rd2229, %rd2224, %rd2226;
	add.s64 	%rd2230, %rd2229, %rd2228;
	mul.lo.s64 	%rd2231, %rd3366, %rd3365;
	mul.hi.u64 	%rd2232, %rd3365, %rd3366;
	add.s64 	%rd2233, %rd2218, %rd2231;
	setp.lt.u64 	%p1088, %rd2233, %rd2218;
	selp.u64 	%rd2234, 1, 0, %p1088;
	add.s64 	%rd2235, %rd2233, %rd2230;
	setp.lt.u64 	%p1089, %rd2235, %rd2233;
	selp.u64 	%rd2236, 1, 0, %p1089;
	add.s64 	%rd2237, %rd2232, %rd2234;
	add.s64 	%rd2238, %rd2237, %rd2236;
	mul.lo.s64 	%rd2239, %rd3367, %rd3365;
	mul.hi.u64 	%rd2240, %rd3365, %rd3367;
	add.s64 	%rd2241, %rd2220, %rd2239;
	setp.lt.u64 	%p1090, %rd2241, %rd2220;
	selp.u64 	%rd2242, 1, 0, %p1090;
	add.s64 	%rd2243, %rd2241, %rd2238;
	setp.lt.u64 	%p1091, %rd2243, %rd2241;
	selp.u64 	%rd2244, 1, 0, %p1091;
	add.s64 	%rd2245, %rd2240, %rd2242;
	add.s64 	%rd2246, %rd2245, %rd2244;
	mul.hi.u64 	%rd2247, %rd3366, %rd3364;
	add.s64 	%rd549, %rd2227, %rd2211;
	setp.lt.u64 	%p1092, %rd549, %rd2227;
	selp.u64 	%rd2248, 1, 0, %p1092;
	add.s64 	%rd2249, %rd2247, %rd2248;
	mul.hi.u64 	%rd2250, %rd3366, %rd3365;
	add.s64 	%rd2251, %rd2235, %rd2231;
	setp.lt.u64 	%p1093, %rd2251, %rd2235;
	selp.u64 	%rd2252, 1, 0, %p1093;
	add.s64 	%rd2253, %rd2251, %rd2249;
	setp.lt.u64 	%p1094, %rd2253, %rd2251;
	selp.u64 	%rd2254, 1, 0, %p1094;
	add.s64 	%rd2255, %rd2250, %rd2252;
	add.s64 	%rd2256, %rd2255, %rd2254;
	mul.hi.u64 	%rd2257, %rd3366, %rd3366;
	mad.lo.s64 	%rd2258, %rd3366, %rd3366, %rd2243;
	setp.lt.u64 	%p1095, %rd2258, %rd2243;
	selp.u64 	%rd2259, 1, 0, %p1095;
	add.s64 	%rd2260, %rd2258, %rd2256;
	setp.lt.u64 	%p1096, %rd2260, %rd2258;
	selp.u64 	%rd2261, 1, 0, %p1096;
	add.s64 	%rd2262, %rd2257, %rd2259;
	add.s64 	%rd2263, %rd2262, %rd2261;
	mul.lo.s64 	%rd2264, %rd3367, %rd3366;
	mul.hi.u64 	%rd2265, %rd3366, %rd3367;
	add.s64 	%rd2266, %rd2246, %rd2264;
	setp.lt.u64 	%p1097, %rd2266, %rd2246;
	selp.u64 	%rd2267, 1, 0, %p1097;
	add.s64 	%rd2268, %rd2266, %rd2263;
	setp.lt.u64 	%p1098, %rd2268, %rd2266;
	selp.u64 	%rd2269, 1, 0, %p1098;
	add.s64 	%rd2270, %rd2265, %rd2267;
	add.s64 	%rd2271, %rd2270, %rd2269;
	mul.hi.u64 	%rd2272, %rd3367, %rd3364;
	add.s64 	%rd550, %rd2253, %rd2216;
	setp.lt.u64 	%p1099, %rd550, %rd2253;
	selp.u64 	%rd2273, 1, 0, %p1099;
	add.s64 	%rd2274, %rd2272, %rd2273;
	mul.hi.u64 	%rd2275, %rd3367, %rd3365;
	add.s64 	%rd2276, %rd2260, %rd2239;
	setp.lt.u64 	%p1100, %rd2276, %rd2260;
	selp.u64 	%rd2277, 1, 0, %p1100;
	add.s64 	%rd2278, %rd2276, %rd2274;
	setp.lt.u64 	%p1101, %rd2278, %rd2276;
	selp.u64 	%rd2279, 1, 0, %p1101;
	add.s64 	%rd2280, %rd2275, %rd2277;
	add.s64 	%rd2281, %rd2280, %rd2279;
	mul.hi.u64 	%rd2282, %rd3367, %rd3366;
	add.s64 	%rd2283, %rd2268, %rd2264;
	setp.lt.u64 	%p1102, %rd2283, %rd2268;
	selp.u64 	%rd2284, 1, 0, %p1102;
	add.s64 	%rd2285, %rd2283, %rd2281;
	setp.lt.u64 	%p1103, %rd2285, %rd2283;
	selp.u64 	%rd2286, 1, 0, %p1103;
	add.s64 	%rd2287, %rd2282, %rd2284;
	add.s64 	%rd2288, %rd2287, %rd2286;
	mul.hi.u64 	%rd2289, %rd3367, %rd3367;
	mad.lo.s64 	%rd2290, %rd3367, %rd3367, %rd2271;
	setp.lt.u64 	%p1104, %rd2290, %rd2271;
	selp.u64 	%rd2291, 1, 0, %p1104;
	add.s64 	%rd2292, %rd2290, %rd2288;
	setp.lt.u64 	%p1105, %rd2292, %rd2290;
	selp.u64 	%rd2293, 1, 0, %p1105;
	add.s64 	%rd2294, %rd2289, %rd2291;
	add.s64 	%rd2295, %rd2294, %rd2293;
	shl.b64 	%rd2296, %rd2278, 32;
	mov.b64 	{%r157, %r158}, %rd2278;
	mov.b64 	{%r159, %r160}, %rd2285;
	mov.b64 	%rd2297, {%r158, %r159};
	mov.b64 	{%r161, %r162}, %rd2292;
	mov.b64 	%rd2298, {%r160, %r161};
	mov.b64 	{%r163, %r164}, %rd2295;
	mov.b64 	%rd2299, {%r162, %r163};
	shr.u64 	%rd2300, %rd2295, 32;
	mul.lo.s64 	%rd2301, %rd2278, 977;
	mov.b64 	%rd2302, 977;
	mul.hi.u64 	%rd2303, %rd2278, %rd2302;
	mul.lo.s64 	%rd2304, %rd2285, 977;
	mul.hi.u64 	%rd2305, %rd2285, %rd2302;
	add.s64 	%rd2306, %rd2304, %rd2303;
	setp.lt.u64 	%p1106, %rd2306, %rd2304;
	selp.u64 	%rd2307, 1, 0, %p1106;
	add.s64 	%rd2308, %rd2305, %rd2307;
	mul.lo.s64 	%rd2309, %rd2292, 977;
	mul.hi.u64 	%rd2310, %rd2292, %rd2302;
	add.s64 	%rd2311, %rd2309, %rd2308;
	setp.lt.u64 	%p1107, %rd2311, %rd2309;
	selp.u64 	%rd2312, 1, 0, %p1107;
	add.s64 	%rd2313, %rd2310, %rd2312;
	mul.lo.s64 	%rd2314, %rd2295, 977;
	mul.hi.u64 	%rd2315, %rd2295, %rd2302;
	add.s64 	%rd2316, %rd2314, %rd2313;
	setp.lt.u64 	%p1108, %rd2316, %rd2314;
	selp.u64 	%rd2317, 1, 0, %p1108;
	add.s64 	%rd2318, %rd2315, %rd2317;
	add.s64 	%rd3350, %rd2301, %rd2296;
	setp.lt.u64 	%p1109, %rd3350, %rd2301;
	selp.u64 	%rd2319, 1, 0, %p1109;
	add.s64 	%rd2320, %rd2306, %rd2297;
	setp.lt.u64 	%p1110, %rd2320, %rd2306;
	add.s64 	%rd3351, %rd2320, %rd2319;
	setp.lt.u64 	%p1111, %rd3351, %rd2320;
	or.pred  	%p1112, %p1110, %p1111;
	selp.u64 	%rd2321, 1, 0, %p1112;
	add.s64 	%rd2322, %rd2311, %rd2298;
	setp.lt.u64 	%p1113, %rd2322, %rd2311;
	add.s64 	%rd3352, %rd2322, %rd2321;
	setp.lt.u64 	%p1114, %rd3352, %rd2322;
	or.pred  	%p1115, %p1113, %p1114;
	selp.u64 	%rd2323, 1, 0, %p1115;
	add.s64 	%rd2324, %rd2316, %rd2299;
	setp.lt.u64 	%p1116, %rd2324, %rd2316;
	add.s64 	%rd3353, %rd2324, %rd2323;
	setp.lt.u64 	%p1117, %rd3353, %rd2324;
	or.pred  	%p1118, %p1116, %p1117;
	selp.u64 	%rd2325, 1, 0, %p1118;
	add.s64 	%rd2326, %rd2318, %rd2300;
	add.s64 	%rd555, %rd2326, %rd2325;
	setp.eq.s64 	%p1119, %rd555, 0;
	mov.b64 	%rd3354, 0;
	@%p1119 bra 	$L__BB7_258;
	shl.b64 	%rd2327, %rd555, 32;
	shr.u64 	%rd2328, %rd555, 32;
	mov.b64 	%rd2329, 977;
	mul.hi.u64 	%rd2330, %rd555, %rd2329;
	mad.lo.s64 	%rd2331, %rd555, 977, %rd2327;
	setp.lt.u64 	%p1120, %rd2331, %rd2327;
	selp.u64 	%rd2332, 1, 0, %p1120;
	add.s64 	%rd3350, %rd2331, %rd3350;
	setp.lt.u64 	%p1121, %rd3350, %rd2331;
	selp.u64 	%rd2333, 1, 0, %p1121;
	add.s64 	%rd2334, %rd2333, %rd2332;
	add.s64 	%rd2335, %rd2328, %rd2330;
	setp.lt.u64 	%p1122, %rd2335, %rd2328;
	selp.u64 	%rd2336, 1, 0, %p1122;
	add.s64 	%rd2337, %rd3351, %rd2335;
	add.s64 	%rd2338, %rd2337, %rd2334;
	setp.lt.u64 	%p1123, %rd2338, %rd3351;
	not.b64 	%rd2339, %rd2335;
	setp.gt.u64 	%p1124, %rd2334, %rd2339;
	or.pred  	%p1125, %p1124, %p1123;
	selp.u64 	%rd2340, 1, 0, %p1125;
	add.s64 	%rd2341, %rd3352, %rd2336;
	add.s64 	%rd558, %rd2341, %rd2340;
	setp.lt.u64 	%p1126, %rd558, %rd3352;
	selp.u64 	%rd2342, 1, 0, %p1126;
	add.s64 	%rd559, %rd3353, %rd2342;
	setp.lt.u64 	%p1127, %rd559, %rd3353;
	selp.u64 	%rd3354, 1, 0, %p1127;
	mov.u64 	%rd3351, %rd2338;
	mov.u64 	%rd3352, %rd558;
	mov.u64 	%rd3353, %rd559;
$L__BB7_258:
	ld.const.u64 	%rd566, [_P];
	mad.lo.s64 	%rd3364, %rd3364, %rd3364, %rd3350;
	setp.lt.u64 	%p1128, %rd3364, %rd3350;
	selp.u64 	%rd2343, 1, 0, %p1128;
	add.s64 	%rd2344, %rd3351, %rd548;
	setp.lt.u64 	%p1129, %rd2344, %rd3351;
	add.s64 	%rd3365, %rd2344, %rd2343;
	setp.lt.u64 	%p1130, %rd3365, %rd2344;
	or.pred  	%p1131, %p1129, %p1130;
	selp.u64 	%rd2345, 1, 0, %p1131;
	add.s64 	%rd2346, %rd3352, %rd549;
	setp.lt.u64 	%p1132, %rd2346, %rd3352;
	add.s64 	%rd3366, %rd2346, %rd2345;
	setp.lt.u64 	%p1133, %rd3366, %rd2346;
	or.pred  	%p1134, %p1132, %p1133;
	selp.u64 	%rd2347, 1, 0, %p1134;
	add.s64 	%rd2348, %rd3353, %rd550;
	setp.lt.u64 	%p1135, %rd2348, %rd3353;
	add.s64 	%rd3367, %rd2348, %rd2347;
	setp.lt.u64 	%p1136, %rd3367, %rd2348;
	or.pred  	%p1137, %p1135, %p1136;
	selp.u64 	%rd2350, 1, 0, %p1137;
	add.s64 	%rd571, %rd3354, %rd2350;
	setp.ne.s64 	%p1138, %rd571, 0;
	setp.gt.u64 	%p1139, %rd3367, %rd920;
	or.pred  	%p1140, %p1138, %p1139;
	@%p1140 bra 	$L__BB7_264;
	setp.lt.u64 	%p1141, %rd3367, %rd920;
	@%p1141 bra 	$L__BB7_277;
	setp.gt.u64 	%p1142, %rd3366, %rd3336;
	@%p1142 bra 	$L__BB7_264;
	setp.lt.u64 	%p1143, %rd3366, %rd3336;
	@%p1143 bra 	$L__BB7_277;
	setp.gt.u64 	%p1144, %rd3365, %rd3335;
	@%p1144 bra 	$L__BB7_264;
	setp.lt.u64 	%p1145, %rd3365, %rd3335;
	setp.lt.u64 	%p1146, %rd3364, %rd566;
	or.pred  	%p1147, %p1145, %p1146;
	@%p1147 bra 	$L__BB7_277;
$L__BB7_264:
	sub.s64 	%rd572, %rd3364, %rd566;
	setp.lt.u64 	%p1148, %rd3364, %rd566;
	selp.u64 	%rd2351, 1, 0, %p1148;
	sub.s64 	%rd2352, %rd3365, %rd3335;
	setp.lt.u64 	%p1149, %rd3365, %rd3335;
	selp.s64 	%rd2353, -1, 0, %p1148;
	add.s64 	%rd3365, %rd2352, %rd2353;
	setp.lt.u64 	%p1150, %rd2352, %rd2351;
	or.pred  	%p1151, %p1149, %p1150;
	selp.u64 	%rd2354, 1, 0, %p1151;
	sub.s64 	%rd2355, %rd3366, %rd3336;
	setp.lt.u64 	%p1152, %rd3366, %rd3336;
	selp.s64 	%rd2356, -1, 0, %p1151;
	add.s64 	%rd3366, %rd2355, %rd2356;
	setp.lt.u64 	%p1153, %rd2355, %rd2354;
	or.pred  	%p1154, %p1152, %p1153;
	selp.u64 	%rd2357, 1, 0, %p1154;
	sub.s64 	%rd2358, %rd3367, %rd920;
	setp.lt.u64 	%p1155, %rd3367, %rd920;
	selp.s64 	%rd2359, -1, 0, %p1154;
	add.s64 	%rd3367, %rd2358, %rd2359;
	setp.lt.u64 	%p1156, %rd2358, %rd2357;
	or.pred  	%p1157, %p1155, %p1156;
	selp.s64 	%rd2360, -1, 0, %p1157;
	add.s64 	%rd576, %rd571, %rd2360;
	setp.ne.s64 	%p1158, %rd576, 0;
	setp.gt.u64 	%p1159, %rd3367, %rd920;
	or.pred  	%p1160, %p1158, %p1159;
	@%p1160 bra 	$L__BB7_270;
	setp.lt.u64 	%p1161, %rd3367, %rd920;
	mov.u64 	%rd3364, %rd572;
	@%p1161 bra 	$L__BB7_277;
	setp.gt.u64 	%p1162, %rd3366, %rd3336;
	@%p1162 bra 	$L__BB7_270;
	setp.lt.u64 	%p1163, %rd3366, %rd3336;
	mov.u64 	%rd3364, %rd572;
	@%p1163 bra 	$L__BB7_277;
	setp.gt.u64 	%p1164, %rd3365, %rd3335;
	@%p1164 bra 	$L__BB7_270;
	setp.lt.u64 	%p1165, %rd3365, %rd3335;
	setp.lt.u64 	%p1166, %rd572, %rd566;
	or.pred  	%p1167, %p1165, %p1166;
	mov.u64 	%rd3364, %rd572;
	@%p1167 bra 	$L__BB7_277;
$L__BB7_270:
	sub.s64 	%rd577, %rd572, %rd566;
	setp.lt.u64 	%p1168, %rd572, %rd566;
	selp.u64 	%rd2361, 1, 0, %p1168;
	sub.s64 	%rd2362, %rd3365, %rd3335;
	setp.lt.u64 	%p1169, %rd3365, %rd3335;
	selp.s64 	%rd2363, -1, 0, %p1168;
	add.s64 	%rd3365, %rd2362, %rd2363;
	setp.lt.u64 	%p1170, %rd2362, %rd2361;
	or.pred  	%p1171, %p1169, %p1170;
	selp.u64 	%rd2364, 1, 0, %p1171;
	sub.s64 	%rd2365, %rd3366, %rd3336;
	setp.lt.u64 	%p1172, %rd3366, %rd3336;
	selp.s64 	%rd2366, -1, 0, %p1171;
	add.s64 	%rd3366, %rd2365, %rd2366;
	setp.lt.u64 	%p1173, %rd2365, %rd2364;
	or.pred  	%p1174, %p1172, %p1173;
	selp.u64 	%rd2367, 1, 0, %p1174;
	sub.s64 	%rd2368, %rd3367, %rd920;
	setp.lt.u64 	%p1175, %rd3367, %rd920;
	selp.s64 	%rd2369, -1, 0, %p1174;
	add.s64 	%rd3367, %rd2368, %rd2369;
	setp.lt.u64 	%p1176, %rd2368, %rd2367;
	or.pred  	%p1177, %p1175, %p1176;
	selp.u64 	%rd2370, 1, 0, %p1177;
	setp.ne.s64 	%p1178, %rd576, %rd2370;
	setp.gt.u64 	%p1179, %rd3367, %rd920;
	or.pred  	%p1180, %p1178, %p1179;
	@%p1180 bra 	$L__BB7_276;
	setp.lt.u64 	%p1181, %rd3367, %rd920;
	mov.u64 	%rd3364, %rd577;
	@%p1181 bra 	$L__BB7_277;
	setp.gt.u64 	%p1182, %rd3366, %rd3336;
	@%p1182 bra 	$L__BB7_276;
	setp.lt.u64 	%p1183, %rd3366, %rd3336;
	mov.u64 	%rd3364, %rd577;
	@%p1183 bra 	$L__BB7_277;
	setp.gt.u64 	%p1184, %rd3365, %rd3335;
	@%p1184 bra 	$L__BB7_276;
	setp.lt.u64 	%p1185, %rd3365, %rd3335;
	setp.lt.u64 	%p1186, %rd577, %rd566;
	or.pred  	%p1187, %p1185, %p1186;
	mov.u64 	%rd3364, %rd577;
	@%p1187 bra 	$L__BB7_277;
$L__BB7_276:
	sub.s64 	%rd3364, %rd577, %rd566;
	setp.lt.u64 	%p1188, %rd577, %rd566;
	selp.u64 	%rd2371, 1, 0, %p1188;
	sub.s64 	%rd2372, %rd3365, %rd3335;
	setp.lt.u64 	%p1189, %rd3365, %rd3335;
	selp.s64 	%rd2373, -1, 0, %p1188;
	add.s64 	%rd3365, %rd2372, %rd2373;
	setp.lt.u64 	%p1190, %rd2372, %rd2371;
	or.pred  	%p1191, %p1189, %p1190;
	selp.u64 	%rd2374, 1, 0, %p1191;
	sub.s64 	%rd2375, %rd3366, %rd3336;
	setp.lt.u64 	%p1192, %rd3366, %rd3336;
	selp.s64 	%rd2376, -1, 0, %p1191;
	add.s64 	%rd3366, %rd2375, %rd2376;
	setp.lt.u64 	%p1193, %rd2375, %rd2374;
	or.pred  	%p1194, %p1192, %p1193;
	selp.s64 	%rd2377, -1, 0, %p1194;
	sub.s64 	%rd2378, %rd3367, %rd920;
	add.s64 	%rd3367, %rd2378, %rd2377;
$L__BB7_277:
	cvt.u32.u64 	%r165, %rd3345;
	shr.u64 	%rd2379, %rd532, %r165;
	and.b64  	%rd2380, %rd2379, 1;
	setp.eq.b64 	%p1195, %rd2380, 1;
	not.pred 	%p1196, %p1195;
	mov.b16 	%rs20, 1;
	@%p1196 bra 	$L__BB7_299;
	mul.hi.u64 	%rd2382, %rd3364, %rd3340;
	mul.lo.s64 	%rd2383, %rd3339, %rd3364;
	mul.hi.u64 	%rd2384, %rd3364, %rd3339;
	add.s64 	%rd2385, %rd2383, %rd2382;
	setp.lt.u64 	%p1197, %rd2385, %rd2383;
	selp.u64 	%rd2386, 1, 0, %p1197;
	add.s64 	%rd2387, %rd2384, %rd2386;
	mul.lo.s64 	%rd2388, %rd3338, %rd3364;
	mul.hi.u64 	%rd2389, %rd3364, %rd3338;
	add.s64 	%rd2390, %rd2388, %rd2387;
	setp.lt.u64 	%p1198, %rd2390, %rd2388;
	selp.u64 	%rd2391, 1, 0, %p1198;
	add.s64 	%rd2392, %rd2389, %rd2391;
	mul.lo.s64 	%rd2393, %rd3337, %rd3364;
	mul.hi.u64 	%rd2394, %rd3364, %rd3337;
	add.s64 	%rd2395, %rd2393, %rd2392;
	setp.lt.u64 	%p1199, %rd2395, %rd2393;
	selp.u64 	%rd2396, 1, 0, %p1199;
	add.s64 	%rd2397, %rd2394, %rd2396;
	mul.hi.u64 	%rd2398, %rd3365, %rd3340;
	mad.lo.s64 	%rd592, %rd3340, %rd3365, %rd2385;
	setp.lt.u64 	%p1200, %rd592, %rd2385;
	selp.u64 	%rd2399, 1, 0, %p1200;
	add.s64 	%rd2400, %rd2398, %rd2399;
	mul.hi.u64 	%rd2401, %rd3365, %rd3339;
	mad.lo.s64 	%rd2402, %rd3339, %rd3365, %rd2390;
	setp.lt.u64 	%p1201, %rd2402, %rd2390;
	selp.u64 	%rd2403, 1, 0, %p1201;
	add.s64 	%rd2404, %rd2402, %rd2400;
	setp.lt.u64 	%p1202, %rd2404, %rd2402;
	selp.u64 	%rd2405, 1, 0, %p1202;
	add.s64 	%rd2406, %rd2401, %rd2403;
	add.s64 	%rd2407, %rd2406, %rd2405;
	mul.hi.u64 	%rd2408, %rd3365, %rd3338;
	mad.lo.s64 	%rd2409, %rd3338, %rd3365, %rd2395;
	setp.lt.u64 	%p1203, %rd2409, %rd2395;
	selp.u64 	%rd2410, 1, 0, %p1203;
	add.s64 	%rd2411, %rd2409, %rd2407;
	setp.lt.u64 	%p1204, %rd2411, %rd2409;
	selp.u64 	%rd2412, 1, 0, %p1204;
	add.s64 	%rd2413, %rd2408, %rd2410;
	add.s64 	%rd2414, %rd2413, %rd2412;
	mul.hi.u64 	%rd2415, %rd3365, %rd3337;
	mad.lo.s64 	%rd2416, %rd3337, %rd3365, %rd2397;
	setp.lt.u64 	%p1205, %rd2416, %rd2397;
	selp.u64 	%rd2417, 1, 0, %p1205;
	add.s64 	%rd2418, %rd2416, %rd2414;
	setp.lt.u64 	%p1206, %rd2418, %rd2416;
	selp.u64 	%rd2419, 1, 0, %p1206;
	add.s64 	%rd2420, %rd2415, %rd2417;
	add.s64 	%rd2421, %rd2420, %rd2419;
	mul.hi.u64 	%rd2422, %rd3366, %rd3340;
	mad.lo.s64 	%rd593, %rd3340, %rd3366, %rd2404;
	setp.lt.u64 	%p1207, %rd593, %rd2404;
	selp.u64 	%rd2423, 1, 0, %p1207;
	add.s64 	%rd2424, %rd2422, %rd2423;
	mul.hi.u64 	%rd2425, %rd3366, %rd3339;
	mad.lo.s64 	%rd2426, %rd3339, %rd3366, %rd2411;
	setp.lt.u64 	%p1208, %rd2426, %rd2411;
	selp.u64 	%rd2427, 1, 0, %p1208;
	add.s64 	%rd2428, %rd2426, %rd2424;
	setp.lt.u64 	%p1209, %rd2428, %rd2426;
	selp.u64 	%rd2429, 1, 0, %p1209;
	add.s64 	%rd2430, %rd2425, %rd2427;
	add.s64 	%rd2431, %rd2430, %rd2429;
	mul.hi.u64 	%rd2432, %rd3366, %rd3338;
	mad.lo.s64 	%rd2433, %rd3338, %rd3366, %rd2418;
	setp.lt.u64 	%p1210, %rd2433, %rd2418;
	selp.u64 	%rd2434, 1, 0, %p1210;
	add.s64 	%rd2435, %rd2433, %rd2431;
	setp.lt.u64 	%p1211, %rd2435, %rd2433;
	selp.u64 	%rd2436, 1, 0, %p1211;
	add.s64 	%rd2437, %rd2432, %rd2434;
	add.s64 	%rd2438, %rd2437, %rd2436;
	mul.hi.u64 	%rd2439, %rd3366, %rd3337;
	mad.lo.s64 	%rd2440, %rd3337, %rd3366, %rd2421;
	setp.lt.u64 	%p1212, %rd2440, %rd2421;
	selp.u64 	%rd2441, 1, 0, %p1212;
	add.s64 	%rd2442, %rd2440, %rd2438;
	setp.lt.u64 	%p1213, %rd2442, %rd2440;
	selp.u64 	%rd2443, 1, 0, %p1213;
	add.s64 	%rd2444, %rd2439, %rd2441;
	add.s64 	%rd2445, %rd2444, %rd2443;
	mul.hi.u64 	%rd2446, %rd3367, %rd3340;
	mad.lo.s64 	%rd594, %rd3340, %rd3367, %rd2428;
	setp.lt.u64 	%p1214, %rd594, %rd2428;
	selp.u64 	%rd2447, 1, 0, %p1214;
	add.s64 	%rd2448, %rd2446, %rd2447;
	mul.hi.u64 	%rd2449, %rd3367, %rd3339;
	mad.lo.s64 	%rd2450, %rd3339, %rd3367, %rd2435;
	setp.lt.u64 	%p1215, %rd2450, %rd2435;
	selp.u64 	%rd2451, 1, 0, %p1215;
	add.s64 	%rd2452, %rd2450, %rd2448;
	setp.lt.u64 	%p1216, %rd2452, %rd2450;
	selp.u64 	%rd2453, 1, 0, %p1216;
	add.s64 	%rd2454, %rd2449, %rd2451;
	add.s64 	%rd2455, %rd2454, %rd2453;
	mul.hi.u64 	%rd2456, %rd3367, %rd3338;
	mad.lo.s64 	%rd2457, %rd3338, %rd3367, %rd2442;
	setp.lt.u64 	%p1217, %rd2457, %rd2442;
	selp.u64 	%rd2458, 1, 0, %p1217;
	add.s64 	%rd2459, %rd2457, %rd2455;
	setp.lt.u64 	%p1218, %rd2459, %rd2457;
	selp.u64 	%rd2460, 1, 0, %p1218;
	add.s64 	%rd2461, %rd2456, %rd2458;
	add.s64 	%rd2462, %rd2461, %rd2460;
	mul.hi.u64 	%rd2463, %rd3367, %rd3337;
	mad.lo.s64 	%rd2464, %rd3337, %rd3367, %rd2445;
	setp.lt.u64 	%p1219, %rd2464, %rd2445;
	selp.u64 	%rd2465, 1, 0, %p1219;
	add.s64 	%rd2466, %rd2464, %rd2462;
	setp.lt.u64 	%p1220, %rd2466, %rd2464;
	selp.u64 	%rd2467, 1, 0, %p1220;
	add.s64 	%rd2468, %rd2463, %rd2465;
	add.s64 	%rd2469, %rd2468, %rd2467;
	shl.b64 	%rd2470, %rd2452, 32;
	mov.b64 	{%r166, %r167}, %rd2452;
	mov.b64 	{%r168, %r169}, %rd2459;
	mov.b64 	%rd2471, {%r167, %r168};
	mov.b64 	{%r170, %r171}, %rd2466;
	mov.b64 	%rd2472, {%r169, %r170};
	mov.b64 	{%r172, %r173}, %rd2469;
	mov.b64 	%rd2473, {%r171, %r172};
	shr.u64 	%rd2474, %rd2469, 32;
	mul.lo.s64 	%rd2475, %rd2452, 977;
	mov.b64 	%rd2476, 977;
	mul.hi.u64 	%rd2477, %rd2452, %rd2476;
	mul.lo.s64 	%rd2478, %rd2459, 977;
	mul.hi.u64 	%rd2479, %rd2459, %rd2476;
	add.s64 	%rd2480, %rd2478, %rd2477;
	setp.lt.u64 	%p1221, %rd2480, %rd2478;
	selp.u64 	%rd2481, 1, 0, %p1221;
	add.s64 	%rd2482, %rd2479, %rd2481;
	mul.lo.s64 	%rd2483, %rd2466, 977;
	mul.hi.u64 	%rd2484, %rd2466, %rd2476;
	add.s64 	%rd2485, %rd2483, %rd2482;
	setp.lt.u64 	%p1222, %rd2485, %rd2483;
	selp.u64 	%rd2486, 1, 0, %p1222;
	add.s64 	%rd2487, %rd2484, %rd2486;
	mul.lo.s64 	%rd2488, %rd2469, 977;
	mul.hi.u64 	%rd2489, %rd2469, %rd2476;
	add.s64 	%rd2490, %rd2488, %rd2487;
	setp.lt.u64 	%p1223, %rd2490, %rd2488;
	selp.u64 	%rd2491, 1, 0, %p1223;
	add.s64 	%rd2492, %rd2489, %rd2491;
	add.s64 	%rd3359, %rd2475, %rd2470;
	setp.lt.u64 	%p1224, %rd3359, %rd2475;
	selp.u64 	%rd2493, 1, 0, %p1224;
	add.s64 	%rd2494, %rd2480, %rd2471;
	setp.lt.u64 	%p1225, %rd2494, %rd2480;
	add.s64 	%rd3360, %rd2494, %rd2493;
	setp.lt.u64 	%p1226, %rd3360, %rd2494;
	or.pred  	%p1227, %p1225, %p1226;
	selp.u64 	%rd2495, 1, 0, %p1227;
	add.s64 	%rd2496, %rd2485, %rd2472;
	setp.lt.u64 	%p1228, %rd2496, %rd2485;
	add.s64 	%rd3361, %rd2496, %rd2495;
	setp.lt.u64 	%p1229, %rd3361, %rd2496;
	or.pred  	%p1230, %p1228, %p1229;
	selp.u64 	%rd2497, 1, 0, %p1230;
	add.s64 	%rd2498, %rd2490, %rd2473;
	setp.lt.u64 	%p1231, %rd2498, %rd2490;
	add.s64 	%rd3362, %rd2498, %rd2497;
	setp.lt.u64 	%p1232, %rd3362, %rd2498;
	or.pred  	%p1233, %p1231, %p1232;
	selp.u64 	%rd2499, 1, 0, %p1233;
	add.s64 	%rd2500, %rd2492, %rd2474;
	add.s64 	%rd599, %rd2500, %rd2499;
	setp.eq.s64 	%p1234, %rd599, 0;
	mov.b64 	%rd3363, 0;
	@%p1234 bra 	$L__BB7_280;
	shl.b64 	%rd2501, %rd599, 32;
	shr.u64 	%rd2502, %rd599, 32;
	mov.b64 	%rd2503, 977;
	mul.hi.u64 	%rd2504, %rd599, %rd2503;
	mad.lo.s64 	%rd2505, %rd599, 977, %rd2501;
	setp.lt.u64 	%p1235, %rd2505, %rd2501;
	selp.u64 	%rd2506, 1, 0, %p1235;
	add.s64 	%rd3359, %rd2505, %rd3359;
	setp.lt.u64 	%p1236, %rd3359, %rd2505;
	selp.u64 	%rd2507, 1, 0, %p1236;
	add.s64 	%rd2508, %rd2507, %rd2506;
	add.s64 	%rd2509, %rd2502, %rd2504;
	setp.lt.u64 	%p1237, %rd2509, %rd2502;
	selp.u64 	%rd2510, 1, 0, %p1237;
	add.s64 	%rd2511, %rd3360, %rd2509;
	add.s64 	%rd2512, %rd2511, %rd2508;
	setp.lt.u64 	%p1238, %rd2512, %rd3360;
	not.b64 	%rd2513, %rd2509;
	setp.gt.u64 	%p1239, %rd2508, %rd2513;
	or.pred  	%p1240, %p1239, %p1238;
	selp.u64 	%rd2514, 1, 0, %p1240;
	add.s64 	%rd2515, %rd3361, %rd2510;
	add.s64 	%rd602, %rd2515, %rd2514;
	setp.lt.u64 	%p1241, %rd602, %rd3361;
	selp.u64 	%rd2516, 1, 0, %p1241;
	add.s64 	%rd603, %rd3362, %rd2516;
	setp.lt.u64 	%p1242, %rd603, %rd3362;
	selp.u64 	%rd3363, 1, 0, %p1242;
	mov.u64 	%rd3360, %rd2512;
	mov.u64 	%rd3361, %rd602;
	mov.u64 	%rd3362, %rd603;
$L__BB7_280:
	mad.lo.s64 	%rd3364, %rd3340, %rd3364, %rd3359;
	setp.lt.u64 	%p1243, %rd3364, %rd3359;
	selp.u64 	%rd2517, 1, 0, %p1243;
	add.s64 	%rd2518, %rd3360, %rd592;
	setp.lt.u64 	%p1244, %rd2518, %rd3360;
	add.s64 	%rd3365, %rd2518, %rd2517;
	setp.lt.u64 	%p1245, %rd3365, %rd2518;
	or.pred  	%p1246, %p1244, %p1245;
	selp.u64 	%rd2519, 1, 0, %p1246;
	add.s64 	%rd2520, %rd3361, %rd593;
	setp.lt.u64 	%p1247, %rd2520, %rd3361;
	add.s64 	%rd3366, %rd2520, %rd2519;
	setp.lt.u64 	%p1248, %rd3366, %rd2520;
	or.pred  	%p1249, %p1247, %p1248;
	selp.u64 	%rd2521, 1, 0, %p1249;
	add.s64 	%rd2522, %rd3362, %rd594;
	setp.lt.u64 	%p1250, %rd2522, %rd3362;
	add.s64 	%rd3367, %rd2522, %rd2521;
	setp.lt.u64 	%p1251, %rd3367, %rd2522;
	or.pred  	%p1252, %p1250, %p1251;
	selp.u64 	%rd2524, 1, 0, %p1252;
	add.s64 	%rd614, %rd3363, %rd2524;
	setp.ne.s64 	%p1253, %rd614, 0;
	setp.gt.u64 	%p1254, %rd3367, %rd920;
	or.pred  	%p1255, %p1253, %p1254;
	@%p1255 bra 	$L__BB7_286;
	setp.lt.u64 	%p1256, %rd3367, %rd920;
	@%p1256 bra 	$L__BB7_299;
	setp.gt.u64 	%p1257, %rd3366, %rd3336;
	@%p1257 bra 	$L__BB7_286;
	setp.lt.u64 	%p1258, %rd3366, %rd3336;
	@%p1258 bra 	$L__BB7_299;
	setp.gt.u64 	%p1259, %rd3365, %rd3335;
	@%p1259 bra 	$L__BB7_286;
	setp.lt.u64 	%p1260, %rd3365, %rd3335;
	setp.lt.u64 	%p1261, %rd3364, %rd566;
	or.pred  	%p1262, %p1260, %p1261;
	@%p1262 bra 	$L__BB7_299;
$L__BB7_286:
	sub.s64 	%rd615, %rd3364, %rd566;
	setp.lt.u64 	%p1263, %rd3364, %rd566;
	selp.u64 	%rd2525, 1, 0, %p1263;
	sub.s64 	%rd2526, %rd3365, %rd3335;
	setp.lt.u64 	%p1264, %rd3365, %rd3335;
	selp.s64 	%rd2527, -1, 0, %p1263;
	add.s64 	%rd3365, %rd2526, %rd2527;
	setp.lt.u64 	%p1265, %rd2526, %rd2525;
	or.pred  	%p1266, %p1264, %p1265;
	selp.u64 	%rd2528, 1, 0, %p1266;
	sub.s64 	%rd2529, %rd3366, %rd3336;
	setp.lt.u64 	%p1267, %rd3366, %rd3336;
	selp.s64 	%rd2530, -1, 0, %p1266;
	add.s64 	%rd3366, %rd2529, %rd2530;
	setp.lt.u64 	%p1268, %rd2529, %rd2528;
	or.pred  	%p1269, %p1267, %p1268;
	selp.u64 	%rd2531, 1, 0, %p1269;
	sub.s64 	%rd2532, %rd3367, %rd920;
	setp.lt.u64 	%p1270, %rd3367, %rd920;
	selp.s64 	%rd2533, -1, 0, %p1269;
	add.s64 	%rd3367, %rd2532, %rd2533;
	setp.lt.u64 	%p1271, %rd2532, %rd2531;
	or.pred  	%p1272, %p1270, %p1271;
	selp.s64 	%rd2534, -1, 0, %p1272;
	add.s64 	%rd619, %rd614, %rd2534;
	setp.ne.s64 	%p1273, %rd619, 0;
	setp.gt.u64 	%p1274, %rd3367, %rd920;
	or.pred  	%p1275, %p1273, %p1274;
	@%p1275 bra 	$L__BB7_292;
	setp.lt.u64 	%p1276, %rd3367, %rd920;
	mov.u64 	%rd3364, %rd615;
	@%p1276 bra 	$L__BB7_299;
	setp.gt.u64 	%p1277, %rd3366, %rd3336;
	@%p1277 bra 	$L__BB7_292;
	setp.lt.u64 	%p1278, %rd3366, %rd3336;
	mov.u64 	%rd3364, %rd615;
	@%p1278 bra 	$L__BB7_299;
	setp.gt.u64 	%p1279, %rd3365, %rd3335;
	@%p1279 bra 	$L__BB7_292;
	setp.lt.u64 	%p1280, %rd3365, %rd3335;
	setp.lt.u64 	%p1281, %rd615, %rd566;
	or.pred  	%p1282, %p1280, %p1281;
	mov.u64 	%rd3364, %rd615;
	@%p1282 bra 	$L__BB7_299;
$L__BB7_292:
	sub.s64 	%rd620, %rd615, %rd566;
	setp.lt.u64 	%p1283, %rd615, %rd566;
	selp.u64 	%rd2535, 1, 0, %p1283;
	sub.s64 	%rd2536, %rd3365, %rd3335;
	setp.lt.u64 	%p1284, %rd3365, %rd3335;
	selp.s64 	%rd2537, -1, 0, %p1283;
	add.s64 	%rd3365, %rd2536, %rd2537;
	setp.lt.u64 	%p1285, %rd2536, %rd2535;
	or.pred  	%p1286, %p1284, %p1285;
	selp.u64 	%rd2538, 1, 0, %p1286;
	sub.s64 	%rd2539, %rd3366, %rd3336;
	setp.lt.u64 	%p1287, %rd3366, %rd3336;
	selp.s64 	%rd2540, -1, 0, %p1286;
	add.s64 	%rd3366, %rd2539, %rd2540;
	setp.lt.u64 	%p1288, %rd2539, %rd2538;
	or.pred  	%p1289, %p1287, %p1288;
	selp.u64 	%rd2541, 1, 0, %p1289;
	sub.s64 	%rd2542, %rd3367, %rd920;
	setp.lt.u64 	%p1290, %rd3367, %rd920;
	selp.s64 	%rd2543, -1, 0, %p1289;
	add.s64 	%rd3367, %rd2542, %rd2543;
	setp.lt.u64 	%p1291, %rd2542, %rd2541;
	or.pred  	%p1292, %p1290, %p1291;
	selp.u64 	%rd2544, 1, 0, %p1292;
	setp.ne.s64 	%p1293, %rd619, %rd2544;
	setp.gt.u64 	%p1294, %rd3367, %rd920;
	or.pred  	%p1295, %p1293, %p1294;
	@%p1295 bra 	$L__BB7_298;
	setp.lt.u64 	%p1296, %rd3367, %rd920;
	mov.u64 	%rd3364, %rd620;
	@%p1296 bra 	$L__BB7_299;
	setp.gt.u64 	%p1297, %rd3366, %rd3336;
	@%p1297 bra 	$L__BB7_298;
	setp.lt.u64 	%p1298, %rd3366, %rd3336;
	mov.u64 	%rd3364, %rd620;
	@%p1298 bra 	$L__BB7_299;
	setp.gt.u64 	%p1299, %rd3365, %rd3335;
	@%p1299 bra 	$L__BB7_298;
	setp.lt.u64 	%p1300, %rd3365, %rd3335;
	setp.lt.u64 	%p1301, %rd620, %rd566;
	or.pred  	%p1302, %p1300, %p1301;
	mov.u64 	%rd3364, %rd620;
	@%p1302 bra 	$L__BB7_299;
$L__BB7_298:
	sub.s64 	%rd3364, %rd620, %rd566;
	setp.lt.u64 	%p1303, %rd620, %rd566;
	selp.u64 	%rd2545, 1, 0, %p1303;
	sub.s64 	%rd2546, %rd3365, %rd3335;
	setp.lt.u64 	%p1304, %rd3365, %rd3335;
	selp.s64 	%rd2547, -1, 0, %p1303;
	add.s64 	%rd3365, %rd2546, %rd2547;
	setp.lt.u64 	%p1305, %rd2546, %rd2545;
	or.pred  	%p1306, %p1304, %p1305;
	selp.u64 	%rd2548, 1, 0, %p1306;
	sub.s64 	%rd2549, %rd3366, %rd3336;
	setp.lt.u64 	%p1307, %rd3366, %rd3336;
	selp.s64 	%rd2550, -1, 0, %p1306;
	add.s64 	%rd3366, %rd2549, %rd2550;
	setp.lt.u64 	%p1308, %rd2549, %rd2548;
	or.pred  	%p1309, %p1307, %p1308;
	selp.s64 	%rd2551, -1, 0, %p1309;
	sub.s64 	%rd2552, %rd3367, %rd920;
	add.s64 	%rd3367, %rd2552, %rd2551;
$L__BB7_299:
	add.s32 	%r229, %r229, -1;
	add.s64 	%rd3345, %rd3345, -1;
	setp.ne.s32 	%p1311, %r229, -64;
	@%p1311 bra 	$L__BB7_254;
	add.s32 	%r4, %r228, -1;
	setp.ne.s32 	%p1312, %r228, 0;
	mov.u32 	%r228, %r4;
	@%p1312 bra 	$L__BB7_253;
	mul.lo.s64 	%rd2554, %rd3365, %rd3364;
	mul.hi.u64 	%rd2555, %rd3364, %rd3365;
	mul.lo.s64 	%rd2556, %rd3366, %rd3364;
	mul.hi.u64 	%rd2557, %rd3364, %rd3366;
	add.s64 	%rd2558, %rd2556, %rd2555;
	setp.lt.u64 	%p1313, %rd2558, %rd2556;
	selp.u64 	%rd2559, 1, 0, %p1313;
	add.s64 	%rd2560, %rd2557, %rd2559;
	mul.lo.s64 	%rd2561, %rd3367, %rd3364;
	mul.hi.u64 	%rd2562, %rd3364, %rd3367;
	add.s64 	%rd2563, %rd2561, %rd2560;
	setp.lt.u64 	%p1314, %rd2563, %rd2561;
	selp.u64 	%rd2564, 1, 0, %p1314;
	add.s64 	%rd2565, %rd2562, %rd2564;
	mul.hi.u64 	%rd2566, %rd3365, %rd3366;
	mad.lo.s64 	%rd2567, %rd3366, %rd3365, %rd2563;
	setp.lt.u64 	%p1315, %rd2567, %rd2563;
	selp.u64 	%rd2568, 1, 0, %p1315;
	add.s64 	%rd2569, %rd2566, %rd2568;
	mul.hi.u64 	%rd2570, %rd3365, %rd3367;
	mad.lo.s64 	%rd2571, %rd3367, %rd3365, %rd2565;
	setp.lt.u64 	%p1316, %rd2571, %rd2565;
	selp.u64 	%rd2572, 1, 0, %p1316;
	add.s64 	%rd2573, %rd2571, %rd2569;
	setp.lt.u64 	%p1317, %rd2573, %rd2571;
	selp.u64 	%rd2574, 1, 0, %p1317;
	add.s64 	%rd2575, %rd2570, %rd2572;
	add.s64 	%rd2576, %rd2575, %rd2574;
	mul.hi.u64 	%rd2577, %rd3366, %rd3367;
	mad.lo.s64 	%rd2578, %rd3367, %rd3366, %rd2576;
	setp.lt.u64 	%p1318, %rd2578, %rd2576;
	selp.u64 	%rd2579, 1, 0, %p1318;
	add.s64 	%rd2580, %rd2577, %rd2579;
	shl.b64 	%rd2581, %rd2554, 1;
	mov.b64 	{%r174, %r175}, %rd2554;
	mov.b64 	{%r176, %r177}, %rd2558;
	shf.l.wrap.b32 	%r178, %r175, %r176, 1;
	shf.l.wrap.b32 	%r179, %r176, %r177, 1;
	mov.b64 	%rd2582, {%r178, %r179};
	mov.b64 	{%r180, %r181}, %rd2567;
	shf.l.wrap.b32 	%r182, %r177, %r180, 1;
	shf.l.wrap.b32 	%r183, %r180, %r181, 1;
	mov.b64 	%rd2583, {%r182, %r183};
	mov.b64 	{%r184, %r185}, %rd2573;
	shf.l.wrap.b32 	%r186, %r181, %r184, 1;
	shf.l.wrap.b32 	%r187, %r184, %r185, 1;
	mov.b64 	%rd2584, {%r186, %r187};
	mov.b64 	{%r188, %r189}, %rd2578;
	shf.l.wrap.b32 	%r190, %r185, %r188, 1;
	shf.l.wrap.b32 	%r191, %r188, %r189, 1;
	mov.b64 	%rd2585, {%r190, %r191};
	shr.u64 	%rd2586, %rd2580, 63;
	mov.b64 	{%r192, %r193}, %rd2580;
	shf.l.wrap.b32 	%r194, %r189, %r192, 1;
	shf.l.wrap.b32 	%r195, %r192, %r193, 1;
	mov.b64 	%rd2587, {%r194, %r195};
	mul.hi.u64 	%rd2588, %rd3364, %rd3364;
	mul.hi.u64 	%rd2589, %rd3365, %rd3365;
	mul.hi.u64 	%rd2590, %rd3366, %rd3366;
	mul.hi.u64 	%rd2591, %rd3367, %rd3367;
	add.s64 	%rd638, %rd2581, %rd2588;
	setp.lt.u64 	%p1319, %rd638, %rd2581;
	selp.u64 	%rd2592, 1, 0, %p1319;
	mad.lo.s64 	%rd2593, %rd3365, %rd3365, %rd2582;
	setp.lt.u64 	%p1320, %rd2593, %rd2582;
	add.s64 	%rd639, %rd2593, %rd2592;
	setp.lt.u64 	%p1321, %rd639, %rd2593;
	or.pred  	%p1322, %p1320, %p1321;
	selp.u64 	%rd2594, 1, 0, %p1322;
	add.s64 	%rd2595, %rd2583, %rd2589;
	setp.lt.u64 	%p1323, %rd2595, %rd2583;
	add.s64 	%rd640, %rd2595, %rd2594;
	setp.lt.u64 	%p1324, %rd640, %rd2595;
	or.pred  	%p1325, %p1323, %p1324;
	selp.u64 	%rd2596, 1, 0, %p1325;
	mad.lo.s64 	%rd2597, %rd3366, %rd3366, %rd2584;
	setp.lt.u64 	%p1326, %rd2597, %rd2584;
	add.s64 	%rd2598, %rd2597, %rd2596;
	setp.lt.u64 	%p1327, %rd2598, %rd2597;
	or.pred  	%p1328, %p1326, %p1327;
	selp.u64 	%rd2599, 1, 0, %p1328;
	add.s64 	%rd2600, %rd2585, %rd2590;
	setp.lt.u64 	%p1329, %rd2600, %rd2585;
	add.s64 	%rd2601, %rd2600, %rd2599;
	setp.lt.u64 	%p1330, %rd2601, %rd2600;
	or.pred  	%p1331, %p1329, %p1330;
	selp.u64 	%rd2602, 1, 0, %p1331;
	mad.lo.s64 	%rd2603, %rd3367, %rd3367, %rd2587;
	setp.lt.u64 	%p1332, %rd2603, %rd2587;
	add.s64 	%rd2604, %rd2603, %rd2602;
	setp.lt.u64 	%p1333, %rd2604, %rd2603;
	or.pred  	%p1334, %p1332, %p1333;
	selp.u64 	%rd2605, 1, 0, %p1334;
	add.s64 	%rd2606, %rd2586, %rd2591;
	add.s64 	%rd2607, %rd2606, %rd2605;
	shl.b64 	%rd2608, %rd2598, 32;
	mov.b64 	{%r196, %r197}, %rd2598;
	mov.b64 	{%r198, %r199}, %rd2601;
	mov.b64 	%rd2609, {%r197, %r198};
	mov.b64 	{%r200, %r201}, %rd2604;
	mov.b64 	%rd2610, {%r199, %r200};
	mov.b64 	{%r202, %r203}, %rd2607;
	mov.b64 	%rd2611, {%r201, %r202};
	shr.u64 	%rd2612, %rd2607, 32;
	mul.lo.s64 	%rd2613, %rd2598, 977;
	mov.b64 	%rd2614, 977;
	mul.hi.u64 	%rd2615, %rd2598, %rd2614;
	mul.lo.s64 	%rd2616, %rd2601, 977;
	mul.hi.u64 	%rd2617, %rd2601, %rd2614;
	add.s64 	%rd2618, %rd2616, %rd2615;
	setp.lt.u64 	%p1335, %rd2618, %rd2616;
	selp.u64 	%rd2619, 1, 0, %p1335;
	add.s64 	%rd2620, %rd2617, %rd2619;
	mul.lo.s64 	%rd2621, %rd2604, 977;
	mul.hi.u64 	%rd2622, %rd2604, %rd2614;
	add.s64 	%rd2623, %rd2621, %rd2620;
	setp.lt.u64 	%p1336, %rd2623, %rd2621;
	selp.u64 	%rd2624, 1, 0, %p1336;
	add.s64 	%rd2625, %rd2622, %rd2624;
	mul.lo.s64 	%rd2626, %rd2607, 977;
	mul.hi.u64 	%rd2627, %rd2607, %rd2614;
	add.s64 	%rd2628, %rd2626, %rd2625;
	setp.lt.u64 	%p1337, %rd2628, %rd2626;
	selp.u64 	%rd2629, 1, 0, %p1337;
	add.s64 	%rd2630, %rd2627, %rd2629;
	add.s64 	%rd3368, %rd2613, %rd2608;
	setp.lt.u64 	%p1338, %rd3368, %rd2613;
	selp.u64 	%rd2631, 1, 0, %p1338;
	add.s64 	%rd2632, %rd2618, %rd2609;
	setp.lt.u64 	%p1339, %rd2632, %rd2618;
	add.s64 	%rd3369, %rd2632, %rd2631;
	setp.lt.u64 	%p1340, %rd3369, %rd2632;
	or.pred  	%p1341, %p1339, %p1340;
	selp.u64 	%rd2633, 1, 0, %p1341;
	add.s64 	%rd2634, %rd2623, %rd2610;
	setp.lt.u64 	%p1342, %rd2634, %rd2623;
	add.s64 	%rd3370, %rd2634, %rd2633;
	setp.lt.u64 	%p1343, %rd3370, %rd2634;
	or.pred  	%p1344, %p1342, %p1343;
	selp.u64 	%rd2635, 1, 0, %p1344;
	add.s64 	%rd2636, %rd2628, %rd2611;
	setp.lt.u64 	%p1345, %rd2636, %rd2628;
	add.s64 	%rd3371, %rd2636, %rd2635;
	setp.lt.u64 	%p1346, %rd3371, %rd2636;
	or.pred  	%p1347, %p1345, %p1346;
	selp.u64 	%rd2637, 1, 0, %p1347;
	add.s64 	%rd2638, %rd2630, %rd2612;
	add.s64 	%rd645, %rd2638, %rd2637;
	setp.eq.s64 	%p1348, %rd645, 0;
	mov.b64 	%rd3372, 0;
	@%p1348 bra 	$L__BB7_303;
	shl.b64 	%rd2639, %rd645, 32;
	shr.u64 	%rd2640, %rd645, 32;
	mov.b64 	%rd2641, 977;
	mul.hi.u64 	%rd2642, %rd645, %rd2641;
	mad.lo.s64 	%rd2643, %rd645, 977, %rd2639;
	setp.lt.u64 	%p1349, %rd2643, %rd2639;
	selp.u64 	%rd2644, 1, 0, %p1349;
	add.s64 	%rd3368, %rd2643, %rd3368;
	setp.lt.u64 	%p1350, %rd3368, %rd2643;
	selp.u64 	%rd2645, 1, 0, %p1350;
	add.s64 	%rd2646, %rd2645, %rd2644;
	add.s64 	%rd2647, %rd2640, %rd2642;
	setp.lt.u64 	%p1351, %rd2647, %rd2640;
	selp.u64 	%rd2648, 1, 0, %p1351;
	add.s64 	%rd2649, %rd3369, %rd2647;
	add.s64 	%rd2650, %rd2649, %rd2646;
	setp.lt.u64 	%p1352, %rd2650, %rd3369;
	not.b64 	%rd2651, %rd2647;
	setp.gt.u64 	%p1353, %rd2646, %rd2651;
	or.pred  	%p1354, %p1353, %p1352;
	selp.u64 	%rd2652, 1, 0, %p1354;
	add.s64 	%rd2653, %rd3370, %rd2648;
	add.s64 	%rd648, %rd2653, %rd2652;
	setp.lt.u64 	%p1355, %rd648, %rd3370;
	selp.u64 	%rd2654, 1, 0, %p1355;
	add.s64 	%rd649, %rd3371, %rd2654;
	setp.lt.u64 	%p1356, %rd649, %rd3371;
	selp.u64 	%rd3372, 1, 0, %p1356;
	mov.u64 	%rd3369, %rd2650;
	mov.u64 	%rd3370, %rd648;
	mov.u64 	%rd3371, %rd649;
$L__BB7_303:
	ld.const.u64 	%rd656, [_P];
	mad.lo.s64 	%rd3373, %rd3364, %rd3364, %rd3368;
	setp.lt.u64 	%p1357, %rd3373, %rd3368;
	selp.u64 	%rd2655, 1, 0, %p1357;
	add.s64 	%rd2656, %rd3369, %rd638;
	setp.lt.u64 	%p1358, %rd2656, %rd3369;
	add.s64 	%rd3374, %rd2656, %rd2655;
	setp.lt.u64 	%p1359, %rd3374, %rd2656;
	or.pred  	%p1360, %p1358, %p1359;
	selp.u64 	%rd2657, 1, 0, %p1360;
	add.s64 	%rd2658, %rd3370, %rd639;
	setp.lt.u64 	%p1361, %rd2658, %rd3370;
	add.s64 	%rd3375, %rd2658, %rd2657;
	setp.lt.u64 	%p1362, %rd3375, %rd2658;
	or.pred  	%p1363, %p1361, %p1362;
	selp.u64 	%rd2659, 1, 0, %p1363;
	add.s64 	%rd2660, %rd3371, %rd640;
	setp.lt.u64 	%p1364, %rd2660, %rd3371;
	add.s64 	%rd3376, %rd2660, %rd2659;
	setp.lt.u64 	%p1365, %rd3376, %rd2660;
	or.pred  	%p1366, %p1364, %p1365;
	selp.u64 	%rd2662, 1, 0, %p1366;
	add.s64 	%rd661, %rd3372, %rd2662;
	setp.ne.s64 	%p1367, %rd661, 0;
	setp.gt.u64 	%p1368, %rd3376, %rd920;
	or.pred  	%p1369, %p1367, %p1368;
	@%p1369 bra 	$L__BB7_309;
	setp.lt.u64 	%p1370, %rd3376, %rd920;
	@%p1370 bra 	$L__BB7_322;
	setp.gt.u64 	%p1371, %rd3375, %rd3336;
	@%p1371 bra 	$L__BB7_309;
	setp.lt.u64 	%p1372, %rd3375, %rd3336;
	@%p1372 bra 	$L__BB7_322;
	setp.gt.u64 	%p1373, %rd3374, %rd3335;
	@%p1373 bra 	$L__BB7_309;
	setp.lt.u64 	%p1374, %rd3374, %rd3335;
	setp.lt.u64 	%p1375, %rd3373, %rd656;
	or.pred  	%p1376, %p1374, %p1375;
	@%p1376 bra 	$L__BB7_322;
$L__BB7_309:
	sub.s64 	%rd662, %rd3373, %rd656;
	setp.lt.u64 	%p1377, %rd3373, %rd656;
	selp.u64 	%rd2663, 1, 0, %p1377;
	sub.s64 	%rd2664, %rd3374, %rd3335;
	setp.lt.u64 	%p1378, %rd3374, %rd3335;
	selp.s64 	%rd2665, -1, 0, %p1377;
	add.s64 	%rd3374, %rd2664, %rd2665;
	setp.lt.u64 	%p1379, %rd2664, %rd2663;
	or.pred  	%p1380, %p1378, %p1379;
	selp.u64 	%rd2666, 1, 0, %p1380;
	sub.s64 	%rd2667, %rd3375, %rd3336;
	setp.lt.u64 	%p1381, %rd3375, %rd3336;
	selp.s64 	%rd2668, -1, 0, %p1380;
	add.s64 	%rd3375, %rd2667, %rd2668;
	setp.lt.u64 	%p1382, %rd2667, %rd2666;
	or.pred  	%p1383, %p1381, %p1382;
	selp.u64 	%rd2669, 1, 0, %p1383;
	sub.s64 	%rd2670, %rd3376, %rd920;
	setp.lt.u64 	%p1384, %rd3376, %rd920;
	selp.s64 	%rd2671, -1, 0, %p1383;
	add.s64 	%rd3376, %rd2670, %rd2671;
	setp.lt.u64 	%p1385, %rd2670, %rd2669;
	or.pred  	%p1386, %p1384, %p1385;
	selp.s64 	%rd2672, -1, 0, %p1386;
	add.s64 	%rd666, %rd661, %rd2672;
	setp.ne.s64 	%p1387, %rd666, 0;
	setp.gt.u64 	%p1388, %rd3376, %rd920;
	or.pred  	%p1389, %p1387, %p1388;
	@%p1389 bra 	$L__BB7_315;
	setp.lt.u64 	%p1390, %rd3376, %rd920;
	mov.u64 	%rd3373, %rd662;
	@%p1390 bra 	$L__BB7_322;
	setp.gt.u64 	%p1391, %rd3375, %rd3336;
	@%p1391 bra 	$L__BB7_315;
	setp.lt.u64 	%p1392, %rd3375, %rd3336;
	mov.u64 	%rd3373, %rd662;
	@%p1392 bra 	$L__BB7_322;
	setp.gt.u64 	%p1393, %rd3374, %rd3335;
	@%p1393 bra 	$L__BB7_315;
	setp.lt.u64 	%p1394, %rd3374, %rd3335;
	setp.lt.u64 	%p1395, %rd662, %rd656;
	or.pred  	%p1396, %p1394, %p1395;
	mov.u64 	%rd3373, %rd662;
	@%p1396 bra 	$L__BB7_322;
$L__BB7_315:
	sub.s64 	%rd667, %rd662, %rd656;
	setp.lt.u64 	%p1397, %rd662, %rd656;
	selp.u64 	%rd2673, 1, 0, %p1397;
	sub.s64 	%rd2674, %rd3374, %rd3335;
	setp.lt.u64 	%p1398, %rd3374, %rd3335;
	selp.s64 	%rd2675, -1, 0, %p1397;
	add.s64 	%rd3374, %rd2674, %rd2675;
	setp.lt.u64 	%p1399, %rd2674, %rd2673;
	or.pred  	%p1400, %p1398, %p1399;
	selp.u64 	%rd2676, 1, 0, %p1400;
	sub.s64 	%rd2677, %rd3375, %rd3336;
	setp.lt.u64 	%p1401, %rd3375, %rd3336;
	selp.s64 	%rd2678, -1, 0, %p1400;
	add.s64 	%rd3375, %rd2677, %rd2678;
	setp.lt.u64 	%p1402, %rd2677, %rd2676;
	or.pred  	%p1403, %p1401, %p1402;
	selp.u64 	%rd2679, 1, 0, %p1403;
	sub.s64 	%rd2680, %rd3376, %rd920;
	setp.lt.u64 	%p1404, %rd3376, %rd920;
	selp.s64 	%rd2681, -1, 0, %p1403;
	add.s64 	%rd3376, %rd2680, %rd2681;
	setp.lt.u64 	%p1405, %rd2680, %rd2679;
	or.pred  	%p1406, %p1404, %p1405;
	selp.u64 	%rd2682, 1, 0, %p1406;
	setp.ne.s64 	%p1407, %rd666, %rd2682;
	setp.gt.u64 	%p1408, %rd3376, %rd920;
	or.pred  	%p1409, %p1407, %p1408;
	@%p1409 bra 	$L__BB7_321;
	setp.lt.u64 	%p1410, %rd3376, %rd920;
	mov.u64 	%rd3373, %rd667;
	@%p1410 bra 	$L__BB7_322;
	setp.gt.u64 	%p1411, %rd3375, %rd3336;
	@%p1411 bra 	$L__BB7_321;
	setp.lt.u64 	%p1412, %rd3375, %rd3336;
	mov.u64 	%rd3373, %rd667;
	@%p1412 bra 	$L__BB7_322;
	setp.gt.u64 	%p1413, %rd3374, %rd3335;
	@%p1413 bra 	$L__BB7_321;
	setp.lt.u64 	%p1414, %rd3374, %rd3335;
	setp.lt.u64 	%p1415, %rd667, %rd656;
	or.pred  	%p1416, %p1414, %p1415;
	mov.u64 	%rd3373, %rd667;
	@%p1416 bra 	$L__BB7_322;
$L__BB7_321:
	sub.s64 	%rd3373, %rd667, %rd656;
	setp.lt.u64 	%p1417, %rd667, %rd656;
	selp.u64 	%rd2683, 1, 0, %p1417;
	sub.s64 	%rd2684, %rd3374, %rd3335;
	setp.lt.u64 	%p1418, %rd3374, %rd3335;
	selp.s64 	%rd2685, -1, 0, %p1417;
	add.s64 	%rd3374, %rd2684, %rd2685;
	setp.lt.u64 	%p1419, %rd2684, %rd2683;
	or.pred  	%p1420, %p1418, %p1419;
	selp.u64 	%rd2686, 1, 0, %p1420;
	sub.s64 	%rd2687, %rd3375, %rd3336;
	setp.lt.u64 	%p1421, %rd3375, %rd3336;
	selp.s64 	%rd2688, -1, 0, %p1420;
	add.s64 	%rd3375, %rd2687, %rd2688;
	setp.lt.u64 	%p1422, %rd2687, %rd2686;
	or.pred  	%p1423, %p1421, %p1422;
	selp.s64 	%rd2689, -1, 0, %p1423;
	sub.s64 	%rd2690, %rd3376, %rd920;
	add.s64 	%rd3376, %rd2690, %rd2689;
$L__BB7_322:
	mul.hi.u64 	%rd2692, %rd3373, %rd3364;
	mul.lo.s64 	%rd2693, %rd3365, %rd3373;
	mul.hi.u64 	%rd2694, %rd3373, %rd3365;
	add.s64 	%rd2695, %rd2693, %rd2692;
	setp.lt.u64 	%p1424, %rd2695, %rd2693;
	selp.u64 	%rd2696, 1, 0, %p1424;
	add.s64 	%rd2697, %rd2694, %rd2696;
	mul.lo.s64 	%rd2698, %rd3366, %rd3373;
	mul.hi.u64 	%rd2699, %rd3373, %rd3366;
	add.s64 	%rd2700, %rd2698, %rd2697;
	setp.lt.u64 	%p1425, %rd2700, %rd2698;
	selp.u64 	%rd2701, 1, 0, %p1425;
	add.s64 	%rd2702, %rd2699, %rd2701;
	mul.lo.s64 	%rd2703, %rd3367, %rd3373;
	mul.hi.u64 	%rd2704, %rd3373, %rd3367;
	add.s64 	%rd2705, %rd2703, %rd2702;
	setp.lt.u64 	%p1426, %rd2705, %rd2703;
	selp.u64 	%rd2706, 1, 0, %p1426;
	add.s64 	%rd2707, %rd2704, %rd2706;
	mul.hi.u64 	%rd2708, %rd3374, %rd3364;
	mad.lo.s64 	%rd679, %rd3364, %rd3374, %rd2695;
	setp.lt.u64 	%p1427, %rd679, %rd2695;
	selp.u64 	%rd2709, 1, 0, %p1427;
	add.s64 	%rd2710, %rd2708, %rd2709;
	mul.hi.u64 	%rd2711, %rd3374, %rd3365;
	mad.lo.s64 	%rd2712, %rd3365, %rd3374, %rd2700;
	setp.lt.u64 	%p1428, %rd2712, %rd2700;
	selp.u64 	%rd2713, 1, 0, %p1428;
	add.s64 	%rd2714, %rd2712, %rd2710;
	setp.lt.u64 	%p1429, %rd2714, %rd2712;
	selp.u64 	%rd2715, 1, 0, %p1429;
	add.s64 	%rd2716, %rd2711, %rd2713;
	add.s64 	%rd2717, %rd2716, %rd2715;
	mul.hi.u64 	%rd2718, %rd3374, %rd3366;
	mad.lo.s64 	%rd2719, %rd3366, %rd3374, %rd2705;
	setp.lt.u64 	%p1430, %rd2719, %rd2705;
	selp.u64 	%rd2720, 1, 0, %p1430;
	add.s64 	%rd2721, %rd2719, %rd2717;
	setp.lt.u64 	%p1431, %rd2721, %rd2719;
	selp.u64 	%rd2722, 1, 0, %p1431;
	add.s64 	%rd2723, %rd2718, %rd2720;
	add.s64 	%rd2724, %rd2723, %rd2722;
	mul.hi.u64 	%rd2725, %rd3374, %rd3367;
	mad.lo.s64 	%rd2726, %rd3367, %rd3374, %rd2707;
	setp.lt.u64 	%p1432, %rd2726, %rd2707;
	selp.u64 	%rd2727, 1, 0, %p1432;
	add.s64 	%rd2728, %rd2726, %rd2724;
	setp.lt.u64 	%p1433, %rd2728, %rd2726;
	selp.u64 	%rd2729, 1, 0, %p1433;
	add.s64 	%rd2730, %rd2725, %rd2727;
	add.s64 	%rd2731, %rd2730, %rd2729;
	mul.hi.u64 	%rd2732, %rd3375, %rd3364;
	mad.lo.s64 	%rd680, %rd3364, %rd3375, %rd2714;
	setp.lt.u64 	%p1434, %rd680, %rd2714;
	selp.u64 	%rd2733, 1, 0, %p1434;
	add.s64 	%rd2734, %rd2732, %rd2733;
	mul.hi.u64 	%rd2735, %rd3375, %rd3365;
	mad.lo.s64 	%rd2736, %rd3365, %rd3375, %rd2721;
	setp.lt.u64 	%p1435, %rd2736, %rd2721;
	selp.u64 	%rd2737, 1, 0, %p1435;
	add.s64 	%rd2738, %rd2736, %rd2734;
	setp.lt.u64 	%p1436, %rd2738, %rd2736;
	selp.u64 	%rd2739, 1, 0, %p1436;
	add.s64 	%rd2740, %rd2735, %rd2737;
	add.s64 	%rd2741, %rd2740, %rd2739;
	mul.hi.u64 	%rd2742, %rd3375, %rd3366;
	mad.lo.s64 	%rd2743, %rd3366, %rd3375, %rd2728;
	setp.lt.u64 	%p1437, %rd2743, %rd2728;
	selp.u64 	%rd2744, 1, 0, %p1437;
	add.s64 	%rd2745, %rd2743, %rd2741;
	setp.lt.u64 	%p1438, %rd2745, %rd2743;
	selp.u64 	%rd2746, 1, 0, %p1438;
	add.s64 	%rd2747, %rd2742, %rd2744;
	add.s64 	%rd2748, %rd2747, %rd2746;
	mul.hi.u64 	%rd2749, %rd3375, %rd3367;
	mad.lo.s64 	%rd2750, %rd3367, %rd3375, %rd2731;
	setp.lt.u64 	%p1439, %rd2750, %rd2731;
	selp.u64 	%rd2751, 1, 0, %p1439;
	add.s64 	%rd2752, %rd2750, %rd2748;
	setp.lt.u64 	%p1440, %rd2752, %rd2750;
	selp.u64 	%rd2753, 1, 0, %p1440;
	add.s64 	%rd2754, %rd2749, %rd2751;
	add.s64 	%rd2755, %rd2754, %rd2753;
	mul.hi.u64 	%rd2756, %rd3376, %rd3364;
	mad.lo.s64 	%rd681, %rd3364, %rd3376, %rd2738;
	setp.lt.u64 	%p1441, %rd681, %rd2738;
	selp.u64 	%rd2757, 1, 0, %p1441;
	add.s64 	%rd2758, %rd2756, %rd2757;
	mul.hi.u64 	%rd2759, %rd3376, %rd3365;
	mad.lo.s64 	%rd2760, %rd3365, %rd3376, %rd2745;
	setp.lt.u64 	%p1442, %rd2760, %rd2745;
	selp.u64 	%rd2761, 1, 0, %p1442;
	add.s64 	%rd2762, %rd2760, %rd2758;
	setp.lt.u64 	%p1443, %rd2762, %rd2760;
	selp.u64 	%rd2763, 1, 0, %p1443;
	add.s64 	%rd2764, %rd2759, %rd2761;
	add.s64 	%rd2765, %rd2764, %rd2763;
	mul.hi.u64 	%rd2766, %rd3376, %rd3366;
	mad.lo.s64 	%rd2767, %rd3366, %rd3376, %rd2752;
	setp.lt.u64 	%p1444, %rd2767, %rd2752;
	selp.u64 	%rd2768, 1, 0, %p1444;
	add.s64 	%rd2769, %rd2767, %rd2765;
	setp.lt.u64 	%p1445, %rd2769, %rd2767;
	selp.u64 	%rd2770, 1, 0, %p1445;
	add.s64 	%rd2771, %rd2766, %rd2768;
	add.s64 	%rd2772, %rd2771, %rd2770;
	mul.hi.u64 	%rd2773, %rd3376, %rd3367;
	mad.lo.s64 	%rd2774, %rd3367, %rd3376, %rd2755;
	setp.lt.u64 	%p1446, %rd2774, %rd2755;
	selp.u64 	%rd2775, 1, 0, %p1446;
	add.s64 	%rd2776, %rd2774, %rd2772;
	setp.lt.u64 	%p1447, %rd2776, %rd2774;
	selp.u64 	%rd2777, 1, 0, %p1447;
	add.s64 	%rd2778, %rd2773, %rd2775;
	add.s64 	%rd2779, %rd2778, %rd2777;
	shl.b64 	%rd2780, %rd2762, 32;
	mov.b64 	{%r204, %r205}, %rd2762;
	mov.b64 	{%r206, %r207}, %rd2769;
	mov.b64 	%rd2781, {%r205, %r206};
	mov.b64 	{%r208, %r209}, %rd2776;
	mov.b64 	%rd2782, {%r207, %r208};
	mov.b64 	{%r210, %r211}, %rd2779;
	mov.b64 	%rd2783, {%r209, %r210};
	shr.u64 	%rd2784, %rd2779, 32;
	mul.lo.s64 	%rd2785, %rd2762, 977;
	mov.b64 	%rd2786, 977;
	mul.hi.u64 	%rd2787, %rd2762, %rd2786;
	mul.lo.s64 	%rd2788, %rd2769, 977;
	mul.hi.u64 	%rd2789, %rd2769, %rd2786;
	add.s64 	%rd2790, %rd2788, %rd2787;
	setp.lt.u64 	%p1448, %rd2790, %rd2788;
	selp.u64 	%rd2791, 1, 0, %p1448;
	add.s64 	%rd2792, %rd2789, %rd2791;
	mul.lo.s64 	%rd2793, %rd2776, 977;
	mul.hi.u64 	%rd2794, %rd2776, %rd2786;
	add.s64 	%rd2795, %rd2793, %rd2792;
	setp.lt.u64 	%p1449, %rd2795, %rd2793;
	selp.u64 	%rd2796, 1, 0, %p1449;
	add.s64 	%rd2797, %rd2794, %rd2796;
	mul.lo.s64 	%rd2798, %rd2779, 977;
	mul.hi.u64 	%rd2799, %rd2779, %rd2786;
	add.s64 	%rd2800, %rd2798, %rd2797;
	setp.lt.u64 	%p1450, %rd2800, %rd2798;
	selp.u64 	%rd2801, 1, 0, %p1450;
	add.s64 	%rd2802, %rd2799, %rd2801;
	add.s64 	%rd3377, %rd2785, %rd2780;
	setp.lt.u64 	%p1451, %rd3377, %rd2785;
	selp.u64 	%rd2803, 1, 0, %p1451;
	add.s64 	%rd2804, %rd2790, %rd2781;
	setp.lt.u64 	%p1452, %rd2804, %rd2790;
	add.s64 	%rd3378, %rd2804, %rd2803;
	setp.lt.u64 	%p1453, %rd3378, %rd2804;
	or.pred  	%p1454, %p1452, %p1453;
	selp.u64 	%rd2805, 1, 0, %p1454;
	add.s64 	%rd2806, %rd2795, %rd2782;
	setp.lt.u64 	%p1455, %rd2806, %rd2795;
	add.s64 	%rd3379, %rd2806, %rd2805;
	setp.lt.u64 	%p1456, %rd3379, %rd2806;
	or.pred  	%p1457, %p1455, %p1456;
	selp.u64 	%rd2807, 1, 0, %p1457;
	add.s64 	%rd2808, %rd2800, %rd2783;
	setp.lt.u64 	%p1458, %rd2808, %rd2800;
	add.s64 	%rd3380, %rd2808, %rd2807;
	setp.lt.u64 	%p1459, %rd3380, %rd2808;
	or.pred  	%p1460, %p1458, %p1459;
	selp.u64 	%rd2809, 1, 0, %p1460;
	add.s64 	%rd2810, %rd2802, %rd2784;
	add.s64 	%rd686, %rd2810, %rd2809;
	setp.eq.s64 	%p1461, %rd686, 0;
	mov.b64 	%rd3381, 0;
	@%p1461 bra 	$L__BB7_324;
	shl.b64 	%rd2811, %rd686, 32;
	shr.u64 	%rd2812, %rd686, 32;
	mov.b64 	%rd2813, 977;
	mul.hi.u64 	%rd2814, %rd686, %rd2813;
	mad.lo.s64 	%rd2815, %rd686, 977, %rd2811;
	setp.lt.u64 	%p1462, %rd2815, %rd2811;
	selp.u64 	%rd2816, 1, 0, %p1462;
	add.s64 	%rd3377, %rd2815, %rd3377;
	setp.lt.u64 	%p1463, %rd3377, %rd2815;
	selp.u64 	%rd2817, 1, 0, %p1463;
	add.s64 	%rd2818, %rd2817, %rd2816;
	add.s64 	%rd2819, %rd2812, %rd2814;
	setp.lt.u64 	%p1464, %rd2819, %rd2812;
	selp.u64 	%rd2820, 1, 0, %p1464;
	add.s64 	%rd2821, %rd3378, %rd2819;
	add.s64 	%rd2822, %rd2821, %rd2818;
	setp.lt.u64 	%p1465, %rd2822, %rd3378;
	not.b64 	%rd2823, %rd2819;
	setp.gt.u64 	%p1466, %rd2818, %rd2823;
	or.pred  	%p1467, %p1466, %p1465;
	selp.u64 	%rd2824, 1, 0, %p1467;
	add.s64 	%rd2825, %rd3379, %rd2820;
	add.s64 	%rd689, %rd2825, %rd2824;
	setp.lt.u64 	%p1468, %rd689, %rd3379;
	selp.u64 	%rd2826, 1, 0, %p1468;
	add.s64 	%rd690, %rd3380, %rd2826;
	setp.lt.u64 	%p1469, %rd690, %rd3380;
	selp.u64 	%rd3381, 1, 0, %p1469;
	mov.u64 	%rd3378, %rd2822;
	mov.u64 	%rd3379, %rd689;
	mov.u64 	%rd3380, %rd690;
$L__BB7_324:
	mad.lo.s64 	%rd3382, %rd3364, %rd3373, %rd3377;
	setp.lt.u64 	%p1470, %rd3382, %rd3377;
	selp.u64 	%rd2827, 1, 0, %p1470;
	add.s64 	%rd2828, %rd3378, %rd679;
	setp.lt.u64 	%p1471, %rd2828, %rd3378;
	add.s64 	%rd3383, %rd2828, %rd2827;
	setp.lt.u64 	%p1472, %rd3383, %rd2828;
	or.pred  	%p1473, %p1471, %p1472;
	selp.u64 	%rd2829, 1, 0, %p1473;
	add.s64 	%rd2830, %rd3379, %rd680;
	setp.lt.u64 	%p1474, %rd2830, %rd3379;
	add.s64 	%rd3384, %rd2830, %rd2829;
	setp.lt.u64 	%p1475, %rd3384, %rd2830;
	or.pred  	%p1476, %p1474, %p1475;
	selp.u64 	%rd2831, 1, 0, %p1476;
	add.s64 	%rd2832, %rd3380, %rd681;
	setp.lt.u64 	%p1477, %rd2832, %rd3380;
	add.s64 	%rd3385, %rd2832, %rd2831;
	setp.lt.u64 	%p1478, %rd3385, %rd2832;
	or.pred  	%p1479, %p1477, %p1478;
	selp.u64 	%rd2834, 1, 0, %p1479;
	add.s64 	%rd701, %rd3381, %rd2834;
	setp.ne.s64 	%p1480, %rd701, 0;
	setp.gt.u64 	%p1481, %rd3385, %rd920;
	or.pred  	%p1482, %p1480, %p1481;
	@%p1482 bra 	$L__BB7_330;
	setp.lt.u64 	%p1483, %rd3385, %rd920;
	@%p1483 bra 	$L__BB7_343;
	setp.gt.u64 	%p1484, %rd3384, %rd3336;
	@%p1484 bra 	$L__BB7_330;
	setp.lt.u64 	%p1485, %rd3384, %rd3336;
	@%p1485 bra 	$L__BB7_343;
	setp.gt.u64 	%p1486, %rd3383, %rd3335;
	@%p1486 bra 	$L__BB7_330;
	setp.lt.u64 	%p1487, %rd3383, %rd3335;
	setp.lt.u64 	%p1488, %rd3382, %rd656;
	or.pred  	%p1489, %p1487, %p1488;
	@%p1489 bra 	$L__BB7_343;
$L__BB7_330:
	sub.s64 	%rd702, %rd3382, %rd656;
	setp.lt.u64 	%p1490, %rd3382, %rd656;
	selp.u64 	%rd2835, 1, 0, %p1490;
	sub.s64 	%rd2836, %rd3383, %rd3335;
	setp.lt.u64 	%p1491, %rd3383, %rd3335;
	selp.s64 	%rd2837, -1, 0, %p1490;
	add.s64 	%rd3383, %rd2836, %rd2837;
	setp.lt.u64 	%p1492, %rd2836, %rd2835;
	or.pred  	%p1493, %p1491, %p1492;
	selp.u64 	%rd2838, 1, 0, %p1493;
	sub.s64 	%rd2839, %rd3384, %rd3336;
	setp.lt.u64 	%p1494, %rd3384, %rd3336;
	selp.s64 	%rd2840, -1, 0, %p1493;
	add.s64 	%rd3384, %rd2839, %rd2840;
	setp.lt.u64 	%p1495, %rd2839, %rd2838;
	or.pred  	%p1496, %p1494, %p1495;
	selp.u64 	%rd2841, 1, 0, %p1496;
	sub.s64 	%rd2842, %rd3385, %rd920;
	setp.lt.u64 	%p1497, %rd3385, %rd920;
	selp.s64 	%rd2843, -1, 0, %p1496;
	add.s64 	%rd3385, %rd2842, %rd2843;
	setp.lt.u64 	%p1498, %rd2842, %rd2841;
	or.pred  	%p1499, %p1497, %p1498;
	selp.s64 	%rd2844, -1, 0, %p1499;
	add.s64 	%rd706, %rd701, %rd2844;
	setp.ne.s64 	%p1500, %rd706, 0;
	setp.gt.u64 	%p1501, %rd3385, %rd920;
	or.pred  	%p1502, %p1500, %p1501;
	@%p1502 bra 	$L__BB7_336;
	setp.lt.u64 	%p1503, %rd3385, %rd920;
	mov.u64 	%rd3382, %rd702;
	@%p1503 bra 	$L__BB7_343;
	setp.gt.u64 	%p1504, %rd3384, %rd3336;
	@%p1504 bra 	$L__BB7_336;
	setp.lt.u64 	%p1505, %rd3384, %rd3336;
	mov.u64 	%rd3382, %rd702;
	@%p1505 bra 	$L__BB7_343;
	setp.gt.u64 	%p1506, %rd3383, %rd3335;
	@%p1506 bra 	$L__BB7_336;
	setp.lt.u64 	%p1507, %rd3383, %rd3335;
	setp.lt.u64 	%p1508, %rd702, %rd656;
	or.pred  	%p1509, %p1507, %p1508;
	mov.u64 	%rd3382, %rd702;
	@%p1509 bra 	$L__BB7_343;
$L__BB7_336:
	sub.s64 	%rd707, %rd702, %rd656;
	setp.lt.u64 	%p1510, %rd702, %rd656;
	selp.u64 	%rd2845, 1, 0, %p1510;
	sub.s64 	%rd2846, %rd3383, %rd3335;
	setp.lt.u64 	%p1511, %rd3383, %rd3335;
	selp.s64 	%rd2847, -1, 0, %p1510;
	add.s64 	%rd3383, %rd2846, %rd2847;
	setp.lt.u64 	%p1512, %rd2846, %rd2845;
	or.pred  	%p1513, %p1511, %p1512;
	selp.u64 	%rd2848, 1, 0, %p1513;
	sub.s64 	%rd2849, %rd3384, %rd3336;
	setp.lt.u64 	%p1514, %rd3384, %rd3336;
	selp.s64 	%rd2850, -1, 0, %p1513;
	add.s64 	%rd3384, %rd2849, %rd2850;
	setp.lt.u64 	%p1515, %rd2849, %rd2848;
	or.pred  	%p1516, %p1514, %p1515;
	selp.u64 	%rd2851, 1, 0, %p1516;
	sub.s64 	%rd2852, %rd3385, %rd920;
	setp.lt.u64 	%p1517, %rd3385, %rd920;
	selp.s64 	%rd2853, -1, 0, %p1516;
	add.s64 	%rd3385, %rd2852, %rd2853;
	setp.lt.u64 	%p1518, %rd2852, %rd2851;
	or.pred  	%p1519, %p1517, %p1518;
	selp.u64 	%rd2854, 1, 0, %p1519;
	setp.ne.s64 	%p1520, %rd706, %rd2854;
	setp.gt.u64 	%p1521, %rd3385, %rd920;
	or.pred  	%p1522, %p1520, %p1521;
	@%p1522 bra 	$L__BB7_342;
	setp.lt.u64 	%p1523, %rd3385, %rd920;
	mov.u64 	%rd3382, %rd707;
	@%p1523 bra 	$L__BB7_343;
	setp.gt.u64 	%p1524, %rd3384, %rd3336;
	@%p1524 bra 	$L__BB7_342;
	setp.lt.u64 	%p1525, %rd3384, %rd3336;
	mov.u64 	%rd3382, %rd707;
	@%p1525 bra 	$L__BB7_343;
	setp.gt.u64 	%p1526, %rd3383, %rd3335;
	@%p1526 bra 	$L__BB7_342;
	setp.lt.u64 	%p1527, %rd3383, %rd3335;
	setp.lt.u64 	%p1528, %rd707, %rd656;
	or.pred  	%p1529, %p1527, %p1528;
	mov.u64 	%rd3382, %rd707;
	@%p1529 bra 	$L__BB7_343;
$L__BB7_342:
	sub.s64 	%rd3382, %rd707, %rd656;
	setp.lt.u64 	%p1530, %rd707, %rd656;
	selp.u64 	%rd2855, 1, 0, %p1530;
	sub.s64 	%rd2856, %rd3383, %rd3335;
	setp.lt.u64 	%p1531, %rd3383, %rd3335;
	selp.s64 	%rd2857, -1, 0, %p1530;
	add.s64 	%rd3383, %rd2856, %rd2857;
	setp.lt.u64 	%p1532, %rd2856, %rd2855;
	or.pred  	%p1533, %p1531, %p1532;
	selp.u64 	%rd2858, 1, 0, %p1533;
	sub.s64 	%rd2859, %rd3384, %rd3336;
	setp.lt.u64 	%p1534, %rd3384, %rd3336;
	selp.s64 	%rd2860, -1, 0, %p1533;
	add.s64 	%rd3384, %rd2859, %rd2860;
	setp.lt.u64 	%p1535, %rd2859, %rd2858;
	or.pred  	%p1536, %p1534, %p1535;
	selp.s64 	%rd2861, -1, 0, %p1536;
	sub.s64 	%rd2862, %rd3385, %rd920;
	add.s64 	%rd3385, %rd2862, %rd2861;
$L__BB7_343:
	mul.lo.s64 	%rd719, %rd3373, %rd336;
	mul.hi.u64 	%rd2864, %rd336, %rd3373;
	mul.lo.s64 	%rd2865, %rd3374, %rd336;
	mul.hi.u64 	%rd2866, %rd336, %rd3374;
	add.s64 	%rd2867, %rd2865, %rd2864;
	setp.lt.u64 	%p1537, %rd2867, %rd2865;
	selp.u64 	%rd2868, 1, 0, %p1537;
	add.s64 	%rd2869, %rd2866, %rd2868;
	mul.lo.s64 	%rd2870, %rd3375, %rd336;
	mul.hi.u64 	%rd2871, %rd336, %rd3375;
	add.s64 	%rd2872, %rd2870, %rd2869;
	setp.lt.u64 	%p1538, %rd2872, %rd2870;
	selp.u64 	%rd2873, 1, 0, %p1538;
	add.s64 	%rd2874, %rd2871, %rd2873;
	mul.lo.s64 	%rd2875, %rd3376, %rd336;
	mul.hi.u64 	%rd2876, %rd336, %rd3376;
	add.s64 	%rd2877, %rd2875, %rd2874;
	setp.lt.u64 	%p1539, %rd2877, %rd2875;
	selp.u64 	%rd2878, 1, 0, %p1539;
	add.s64 	%rd2879, %rd2876, %rd2878;
	mul.hi.u64 	%rd2880, %rd3288, %rd3373;
	mad.lo.s64 	%rd720, %rd3373, %rd3288, %rd2867;
	setp.lt.u64 	%p1540, %rd720, %rd2867;
	selp.u64 	%rd2881, 1, 0, %p1540;
	add.s64 	%rd2882, %rd2880, %rd2881;
	mul.hi.u64 	%rd2883, %rd3288, %rd3374;
	mad.lo.s64 	%rd2884, %rd3374, %rd3288, %rd2872;
	setp.lt.u64 	%p1541, %rd2884, %rd2872;
	selp.u64 	%rd2885, 1, 0, %p1541;
	add.s64 	%rd2886, %rd2884, %rd2882;
	setp.lt.u64 	%p1542, %rd2886, %rd2884;
	selp.u64 	%rd2887, 1, 0, %p1542;
	add.s64 	%rd2888, %rd2883, %rd2885;
	add.s64 	%rd2889, %rd2888, %rd2887;
	mul.hi.u64 	%rd2890, %rd3288, %rd3375;
	mad.lo.s64 	%rd2891, %rd3375, %rd3288, %rd2877;
	setp.lt.u64 	%p1543, %rd2891, %rd2877;
	selp.u64 	%rd2892, 1, 0, %p1543;
	add.s64 	%rd2893, %rd2891, %rd2889;
	setp.lt.u64 	%p1544, %rd2893, %rd2891;
	selp.u64 	%rd2894, 1, 0, %p1544;
	add.s64 	%rd2895, %rd2890, %rd2892;
	add.s64 	%rd2896, %rd2895, %rd2894;
	mul.hi.u64 	%rd2897, %rd3288, %rd3376;
	mad.lo.s64 	%rd2898, %rd3376, %rd3288, %rd2879;
	setp.lt.u64 	%p1545, %rd2898, %rd2879;
	selp.u64 	%rd2899, 1, 0, %p1545;
	add.s64 	%rd2900, %rd2898, %rd2896;
	setp.lt.u64 	%p1546, %rd2900, %rd2898;
	selp.u64 	%rd2901, 1, 0, %p1546;
	add.s64 	%rd2902, %rd2897, %rd2899;
	add.s64 	%rd2903, %rd2902, %rd2901;
	mul.hi.u64 	%rd2904, %rd3287, %rd3373;
	mad.lo.s64 	%rd721, %rd3373, %rd3287, %rd2886;
	setp.lt.u64 	%p1547, %rd721, %rd2886;
	selp.u64 	%rd2905, 1, 0, %p1547;
	add.s64 	%rd2906, %rd2904, %rd2905;
	mul.hi.u64 	%rd2907, %rd3287, %rd3374;
	mad.lo.s64 	%rd2908, %rd3374, %rd3287, %rd2893;
	setp.lt.u64 	%p1548, %rd2908, %rd2893;
	selp.u64 	%rd2909, 1, 0, %p1548;
	add.s64 	%rd2910, %rd2908, %rd2906;
	setp.lt.u64 	%p1549, %rd2910, %rd2908;
	selp.u64 	%rd2911, 1, 0, %p1549;
	add.s64 	%rd2912, %rd2907, %rd2909;
	add.s64 	%rd2913, %rd2912, %rd2911;
	mul.hi.u64 	%rd2914, %rd3287, %rd3375;
	mad.lo.s64 	%rd2915, %rd3375, %rd3287, %rd2900;
	setp.lt.u64 	%p1550, %rd2915, %rd2900;
	selp.u64 	%rd2916, 1, 0, %p1550;
	add.s64 	%rd2917, %rd2915, %rd2913;
	setp.lt.u64 	%p1551, %rd2917, %rd2915;
	selp.u64 	%rd2918, 1, 0, %p1551;
	add.s64 	%rd2919, %rd2914, %rd2916;
	add.s64 	%rd2920, %rd2919, %rd2918;
	mul.hi.u64 	%rd2921, %rd3287, %rd3376;
	mad.lo.s64 	%rd2922, %rd3376, %rd3287, %rd2903;
	setp.lt.u64 	%p1552, %rd2922, %rd2903;
	selp.u64 	%rd2923, 1, 0, %p1552;
	add.s64 	%rd2924, %rd2922, %rd2920;
	setp.lt.u64 	%p1553, %rd2924, %rd2922;
	selp.u64 	%rd2925, 1, 0, %p1553;
	add.s64 	%rd2926, %rd2921, %rd2923;
	add.s64 	%rd2927, %rd2926, %rd2925;
	mul.hi.u64 	%rd2928, %rd3286, %rd3373;
	mad.lo.s64 	%rd722, %rd3373, %rd3286, %rd2910;
	setp.lt.u64 	%p1554, %rd722, %rd2910;
	selp.u64 	%rd2929, 1, 0, %p1554;
	add.s64 	%rd2930, %rd2928, %rd2929;
	mul.hi.u64 	%rd2931, %rd3286, %rd3374;
	mad.lo.s64 	%rd2932, %rd3374, %rd3286, %rd2917;
	setp.lt.u64 	%p1555, %rd2932, %rd2917;
	selp.u64 	%rd2933, 1, 0, %p1555;
	add.s64 	%rd2934, %rd2932, %rd2930;
	setp.lt.u64 	%p1556, %rd2934, %rd2932;
	selp.u64 	%rd2935, 1, 0, %p1556;
	add.s64 	%rd2936, %rd2931, %rd2933;
	add.s64 	%rd2937, %rd2936, %rd2935;
	mul.hi.u64 	%rd2938, %rd3286, %rd3375;
	mad.lo.s64 	%rd2939, %rd3375, %rd3286, %rd2924;
	setp.lt.u64 	%p1557, %rd2939, %rd2924;
	selp.u64 	%rd2940, 1, 0, %p1557;
	add.s64 	%rd2941, %rd2939, %rd2937;
	setp.lt.u64 	%p1558, %rd2941, %rd2939;
	selp.u64 	%rd2942, 1, 0, %p1558;
	add.s64 	%rd2943, %rd2938, %rd2940;
	add.s64 	%rd2944, %rd2943, %rd2942;
	mul.hi.u64 	%rd2945, %rd3286, %rd3376;
	mad.lo.s64 	%rd2946, %rd3376, %rd3286, %rd2927;
	setp.lt.u64 	%p1559, %rd2946, %rd2927;
	selp.u64 	%rd2947, 1, 0, %p1559;
	add.s64 	%rd2948, %rd2946, %rd2944;
	setp.lt.u64 	%p1560, %rd2948, %rd2946;
	selp.u64 	%rd2949, 1, 0, %p1560;
	add.s64 	%rd2950, %rd2945, %rd2947;
	add.s64 	%rd2951, %rd2950, %rd2949;
	shl.b64 	%rd2952, %rd2934, 32;
	mov.b64 	{%r212, %r213}, %rd2934;
	mov.b64 	{%r214, %r215}, %rd2941;
	mov.b64 	%rd2953, {%r213, %r214};
	mov.b64 	{%r216, %r217}, %rd2948;
	mov.b64 	%rd2954, {%r215, %r216};
	mov.b64 	{%r218, %r219}, %rd2951;
	mov.b64 	%rd2955, {%r217, %r218};
	shr.u64 	%rd2956, %rd2951, 32;
	mul.lo.s64 	%rd2957, %rd2934, 977;
	mov.b64 	%rd2958, 977;
	mul.hi.u64 	%rd2959, %rd2934, %rd2958;
	mul.lo.s64 	%rd2960, %rd2941, 977;
	mul.hi.u64 	%rd2961, %rd2941, %rd2958;
	add.s64 	%rd2962, %rd2960, %rd2959;
	setp.lt.u64 	%p1561, %rd2962, %rd2960;
	selp.u64 	%rd2963, 1, 0, %p1561;
	add.s64 	%rd2964, %rd2961, %rd2963;
	mul.lo.s64 	%rd2965, %rd2948, 977;
	mul.hi.u64 	%rd2966, %rd2948, %rd2958;
	add.s64 	%rd2967, %rd2965, %rd2964;
	setp.lt.u64 	%p1562, %rd2967, %rd2965;
	selp.u64 	%rd2968, 1, 0, %p1562;
	add.s64 	%rd2969, %rd2966, %rd2968;
	mul.lo.s64 	%rd2970, %rd2951, 977;
	mul.hi.u64 	%rd2971, %rd2951, %rd2958;
	add.s64 	%rd2972, %rd2970, %rd2969;
	setp.lt.u64 	%p1563, %rd2972, %rd2970;
	selp.u64 	%rd2973, 1, 0, %p1563;
	add.s64 	%rd2974, %rd2971, %rd2973;
	add.s64 	%rd3386, %rd2957, %rd2952;
	setp.lt.u64 	%p1564, %rd3386, %rd2957;
	selp.u64 	%rd2975, 1, 0, %p1564;
	add.s64 	%rd2976, %rd2962, %rd2953;
	setp.lt.u64 	%p1565, %rd2976, %rd2962;
	add.s64 	%rd3387, %rd2976, %rd2975;
	setp.lt.u64 	%p1566, %rd3387, %rd2976;
	or.pred  	%p1567, %p1565, %p1566;
	selp.u64 	%rd2977, 1, 0, %p1567;
	add.s64 	%rd2978, %rd2967, %rd2954;
	setp.lt.u64 	%p1568, %rd2978, %rd2967;
	add.s64 	%rd3388, %rd2978, %rd2977;
	setp.lt.u64 	%p1569, %rd3388, %rd2978;
	or.pred  	%p1570, %p1568, %p1569;
	selp.u64 	%rd2979, 1, 0, %p1570;
	add.s64 	%rd2980, %rd2972, %rd2955;
	setp.lt.u64 	%p1571, %rd2980, %rd2972;
	add.s64 	%rd3389, %rd2980, %rd2979;
	setp.lt.u64 	%p1572, %rd3389, %rd2980;
	or.pred  	%p1573, %p1571, %p1572;
	selp.u64 	%rd2981, 1, 0, %p1573;
	add.s64 	%rd2982, %rd2974, %rd2956;
	add.s64 	%rd727, %rd2982, %rd2981;
	setp.eq.s64 	%p1574, %rd727, 0;
	mov.b64 	%rd3390, 0;
	@%p1574 bra 	$L__BB7_345;
	shl.b64 	%rd2983, %rd727, 32;
	shr.u64 	%rd2984, %rd727, 32;
	mov.b64 	%rd2985, 977;
	mul.hi.u64 	%rd2986, %rd727, %rd2985;
	mad.lo.s64 	%rd2987, %rd727, 977, %rd2983;
	setp.lt.u64 	%p1575, %rd2987, %rd2983;
	selp.u64 	%rd2988, 1, 0, %p1575;
	add.s64 	%rd3386, %rd2987, %rd3386;
	setp.lt.u64 	%p1576, %rd3386, %rd2987;
	selp.u64 	%rd2989, 1, 0, %p1576;
	add.s64 	%rd2990, %rd2989, %rd2988;
	add.s64 	%rd2991, %rd2984, %rd2986;
	setp.lt.u64 	%p1577, %rd2991, %rd2984;
	selp.u64 	%rd2992, 1, 0, %p1577;
	add.s64 	%rd2993, %rd3387, %rd2991;
	add.s64 	%rd2994, %rd2993, %rd2990;
	setp.lt.u64 	%p1578, %rd2994, %rd3387;
	not.b64 	%rd2995, %rd2991;
	setp.gt.u64 	%p1579, %rd2990, %rd2995;
	or.pred  	%p1580, %p1579, %p1578;
	selp.u64 	%rd2996, 1, 0, %p1580;
	add.s64 	%rd2997, %rd3388, %rd2992;
	add.s64 	%rd730, %rd2997, %rd2996;
	setp.lt.u64 	%p1581, %rd730, %rd3388;
	selp.u64 	%rd2998, 1, 0, %p1581;
	add.s64 	%rd731, %rd3389, %rd2998;
	setp.lt.u64 	%p1582, %rd731, %rd3389;
	selp.u64 	%rd3390, 1, 0, %p1582;
	mov.u64 	%rd3387, %rd2994;
	mov.u64 	%rd3388, %rd730;
	mov.u64 	%rd3389, %rd731;
$L__BB7_345:
	add.s64 	%rd3391, %rd3386, %rd719;
	setp.lt.u64 	%p1583, %rd3391, %rd3386;
	selp.u64 	%rd2999, 1, 0, %p1583;
	add.s64 	%rd3000, %rd3387, %rd720;
	setp.lt.u64 	%p1584, %rd3000, %rd3387;
	add.s64 	%rd3392, %rd3000, %rd2999;
	setp.lt.u64 	%p1585, %rd3392, %rd3000;
	or.pred  	%p1586, %p1584, %p1585;
	selp.u64 	%rd3001, 1, 0, %p1586;
	add.s64 	%rd3002, %rd3388, %rd721;
	setp.lt.u64 	%p1587, %rd3002, %rd3388;
	add.s64 	%rd3393, %rd3002, %rd3001;
	setp.lt.u64 	%p1588, %rd3393, %rd3002;
	or.pred  	%p1589, %p1587, %p1588;
	selp.u64 	%rd3003, 1, 0, %p1589;
	add.s64 	%rd3004, %rd3389, %rd722;
	setp.lt.u64 	%p1590, %rd3004, %rd3389;
	add.s64 	%rd3394, %rd3004, %rd3003;
	setp.lt.u64 	%p1591, %rd3394, %rd3004;
	or.pred  	%p1592, %p1590, %p1591;
	selp.u64 	%rd3006, 1, 0, %p1592;
	add.s64 	%rd742, %rd3390, %rd3006;
	setp.ne.s64 	%p1593, %rd742, 0;
	setp.gt.u64 	%p1594, %rd3394, %rd920;
	or.pred  	%p1595, %p1593, %p1594;
	@%p1595 bra 	$L__BB7_351;
	setp.lt.u64 	%p1596, %rd3394, %rd920;
	@%p1596 bra 	$L__BB7_364;
	setp.gt.u64 	%p1597, %rd3393, %rd3336;
	@%p1597 bra 	$L__BB7_351;
	setp.lt.u64 	%p1598, %rd3393, %rd3336;
	@%p1598 bra 	$L__BB7_364;
	setp.gt.u64 	%p1599, %rd3392, %rd3335;
	@%p1599 bra 	$L__BB7_351;
	setp.lt.u64 	%p1600, %rd3392, %rd3335;
	setp.lt.u64 	%p1601, %rd3391, %rd656;
	or.pred  	%p1602, %p1600, %p1601;
	@%p1602 bra 	$L__BB7_364;
$L__BB7_351:
	sub.s64 	%rd743, %rd3391, %rd656;
	setp.lt.u64 	%p1603, %rd3391, %rd656;
	selp.u64 	%rd3007, 1, 0, %p1603;
	sub.s64 	%rd3008, %rd3392, %rd3335;
	setp.lt.u64 	%p1604, %rd3392, %rd3335;
	selp.s64 	%rd3009, -1, 0, %p1603;
	add.s64 	%rd3392, %rd3008, %rd3009;
	setp.lt.u64 	%p1605, %rd3008, %rd3007;
	or.pred  	%p1606, %p1604, %p1605;
	selp.u64 	%rd3010, 1, 0, %p1606;
	sub.s64 	%rd3011, %rd3393, %rd3336;
	setp.lt.u64 	%p1607, %rd3393, %rd3336;
	selp.s64 	%rd3012, -1, 0, %p1606;
	add.s64 	%rd3393, %rd3011, %rd3012;
	setp.lt.u64 	%p1608, %rd3011, %rd3010;
	or.pred  	%p1609, %p1607, %p1608;
	selp.u64 	%rd3013, 1, 0, %p1609;
	sub.s64 	%rd3014, %rd3394, %rd920;
	setp.lt.u64 	%p1610, %rd3394, %rd920;
	selp.s64 	%rd3015, -1, 0, %p1609;
	add.s64 	%rd3394, %rd3014, %rd3015;
	setp.lt.u64 	%p1611, %rd3014, %rd3013;
	or.pred  	%p1612, %p1610, %p1611;
	selp.s64 	%rd3016, -1, 0, %p1612;
	add.s64 	%rd747, %rd742, %rd3016;
	setp.ne.s64 	%p1613, %rd747, 0;
	setp.gt.u64 	%p1614, %rd3394, %rd920;
	or.pred  	%p1615, %p1613, %p1614;
	@%p1615 bra 	$L__BB7_357;
	setp.lt.u64 	%p1616, %rd3394, %rd920;
	mov.u64 	%rd3391, %rd743;
	@%p1616 bra 	$L__BB7_364;
	setp.gt.u64 	%p1617, %rd3393, %rd3336;
	@%p1617 bra 	$L__BB7_357;
	setp.lt.u64 	%p1618, %rd3393, %rd3336;
	mov.u64 	%rd3391, %rd743;
	@%p1618 bra 	$L__BB7_364;
	setp.gt.u64 	%p1619, %rd3392, %rd3335;
	@%p1619 bra 	$L__BB7_357;
	setp.lt.u64 	%p1620, %rd3392, %rd3335;
	setp.lt.u64 	%p1621, %rd743, %rd656;
	or.pred  	%p1622, %p1620, %p1621;
	mov.u64 	%rd3391, %rd743;
	@%p1622 bra 	$L__BB7_364;
$L__BB7_357:
	sub.s64 	%rd748, %rd743, %rd656;
	setp.lt.u64 	%p1623, %rd743, %rd656;
	selp.u64 	%rd3017, 1, 0, %p1623;
	sub.s64 	%rd3018, %rd3392, %rd3335;
	setp.lt.u64 	%p1624, %rd3392, %rd3335;
	selp.s64 	%rd3019, -1, 0, %p1623;
	add.s64 	%rd3392, %rd3018, %rd3019;
	setp.lt.u64 	%p1625, %rd3018, %rd3017;
	or.pred  	%p1626, %p1624, %p1625;
	selp.u64 	%rd3020, 1, 0, %p1626;
	sub.s64 	%rd3021, %rd3393, %rd3336;
	setp.lt.u64 	%p1627, %rd3393, %rd3336;
	selp.s64 	%rd3022, -1, 0, %p1626;
	add.s64 	%rd3393, %rd3021, %rd3022;
	setp.lt.u64 	%p1628, %rd3021, %rd3020;
	or.pred  	%p1629, %p1627, %p1628;
	selp.u64 	%rd3023, 1, 0, %p1629;
	sub.s64 	%rd3024, %rd3394, %rd920;
	setp.lt.u64 	%p1630, %rd3394, %rd920;
	selp.s64 	%rd3025, -1, 0, %p1629;
	add.s64 	%rd3394, %rd3024, %rd3025;
	setp.lt.u64 	%p1631, %rd3024, %rd3023;
	or.pred  	%p1632, %p1630, %p1631;
	selp.u64 	%rd3026, 1, 0, %p1632;
	setp.ne.s64 	%p1633, %rd747, %rd3026;
	setp.gt.u64 	%p1634, %rd3394, %rd920;
	or.pred  	%p1635, %p1633, %p1634;
	@%p1635 bra 	$L__BB7_363;
	setp.lt.u64 	%p1636, %rd3394, %rd920;
	mov.u64 	%rd3391, %rd748;
	@%p1636 bra 	$L__BB7_364;
	setp.gt.u64 	%p1637, %rd3393, %rd3336;
	@%p1637 bra 	$L__BB7_363;
	setp.lt.u64 	%p1638, %rd3393, %rd3336;
	mov.u64 	%rd3391, %rd748;
	@%p1638 bra 	$L__BB7_364;
	setp.gt.u64 	%p1639, %rd3392, %rd3335;
	@%p1639 bra 	$L__BB7_363;
	setp.lt.u64 	%p1640, %rd3392, %rd3335;
	setp.lt.u64 	%p1641, %rd748, %rd656;
	or.pred  	%p1642, %p1640, %p1641;
	mov.u64 	%rd3391, %rd748;
	@%p1642 bra 	$L__BB7_364;
$L__BB7_363:
	sub.s64 	%rd3391, %rd748, %rd656;
	setp.lt.u64 	%p1643, %rd748, %rd656;
	selp.u64 	%rd3027, 1, 0, %p1643;
	sub.s64 	%rd3028, %rd3392, %rd3335;
	setp.lt.u64 	%p1644, %rd3392, %rd3335;
	selp.s64 	%rd3029, -1, 0, %p1643;
	add.s64 	%rd3392, %rd3028, %rd3029;
	setp.lt.u64 	%p1645, %rd3028, %rd3027;
	or.pred  	%p1646, %p1644, %p1645;
	selp.u64 	%rd3030, 1, 0, %p1646;
	sub.s64 	%rd3031, %rd3393, %rd3336;
	setp.lt.u64 	%p1647, %rd3393, %rd3336;
	selp.s64 	%rd3032, -1, 0, %p1646;
	add.s64 	%rd3393, %rd3031, %rd3032;
	setp.lt.u64 	%p1648, %rd3031, %rd3030;
	or.pred  	%p1649, %p1647, %p1648;
	selp.s64 	%rd3033, -1, 0, %p1649;
	sub.s64 	%rd3034, %rd3394, %rd920;
	add.s64 	%rd3394, %rd3034, %rd3033;
$L__BB7_364:
	mul.lo.s64 	%rd760, %rd3382, %rd454;
	mul.hi.u64 	%rd3036, %rd454, %rd3382;
	mul.lo.s64 	%rd3037, %rd3383, %rd454;
	mul.hi.u64 	%rd3038, %rd454, %rd3383;
	add.s64 	%rd3039, %rd3037, %rd3036;
	setp.lt.u64 	%p1650, %rd3039, %rd3037;
	selp.u64 	%rd3040, 1, 0, %p1650;
	add.s64 	%rd3041, %rd3038, %rd3040;
	mul.lo.s64 	%rd3042, %rd3384, %rd454;
	mul.hi.u64 	%rd3043, %rd454, %rd3384;
	add.s64 	%rd3044, %rd3042, %rd3041;
	setp.lt.u64 	%p1651, %rd3044, %rd3042;
	selp.u64 	%rd3045, 1, 0, %p1651;
	add.s64 	%rd3046, %rd3043, %rd3045;
	mul.lo.s64 	%rd3047, %rd3385, %rd454;
	mul.hi.u64 	%rd3048, %rd454, %rd3385;
	add.s64 	%rd3049, %rd3047, %rd3046;
	setp.lt.u64 	%p1652, %rd3049, %rd3047;
	selp.u64 	%rd3050, 1, 0, %p1652;
	add.s64 	%rd3051, %rd3048, %rd3050;
	mul.hi.u64 	%rd3052, %rd3321, %rd3382;
	mad.lo.s64 	%rd761, %rd3382, %rd3321, %rd3039;
	setp.lt.u64 	%p1653, %rd761, %rd3039;
	selp.u64 	%rd3053, 1, 0, %p1653;
	add.s64 	%rd3054, %rd3052, %rd3053;
	mul.hi.u64 	%rd3055, %rd3321, %rd3383;
	mad.lo.s64 	%rd3056, %rd3383, %rd3321, %rd3044;
	setp.lt.u64 	%p1654, %rd3056, %rd3044;
	selp.u64 	%rd3057, 1, 0, %p1654;
	add.s64 	%rd3058, %rd3056, %rd3054;
	setp.lt.u64 	%p1655, %rd3058, %rd3056;
	selp.u64 	%rd3059, 1, 0, %p1655;
	add.s64 	%rd3060, %rd3055, %rd3057;
	add.s64 	%rd3061, %rd3060, %rd3059;
	mul.hi.u64 	%rd3062, %rd3321, %rd3384;
	mad.lo.s64 	%rd3063, %rd3384, %rd3321, %rd3049;
	setp.lt.u64 	%p1656, %rd3063, %rd3049;
	selp.u64 	%rd3064, 1, 0, %p1656;
	add.s64 	%rd3065, %rd3063, %rd3061;
	setp.lt.u64 	%p1657, %rd3065, %rd3063;
	selp.u64 	%rd3066, 1, 0, %p1657;
	add.s64 	%rd3067, %rd3062, %rd3064;
	add.s64 	%rd3068, %rd3067, %rd3066;
	mul.hi.u64 	%rd3069, %rd3321, %rd3385;
	mad.lo.s64 	%rd3070, %rd3385, %rd3321, %rd3051;
	setp.lt.u64 	%p1658, %rd3070, %rd3051;
	selp.u64 	%rd3071, 1, 0, %p1658;
	add.s64 	%rd3072, %rd3070, %rd3068;
	setp.lt.u64 	%p1659, %rd3072, %rd3070;
	selp.u64 	%rd3073, 1, 0, %p1659;
	add.s64 	%rd3074, %rd3069, %rd3071;
	add.s64 	%rd3075, %rd3074, %rd3073;
	mul.hi.u64 	%rd3076, %rd3320, %rd3382;
	mad.lo.s64 	%rd762, %rd3382, %rd3320, %rd3058;
	setp.lt.u64 	%p1660, %rd762, %rd3058;
	selp.u64 	%rd3077, 1, 0, %p1660;
	add.s64 	%rd3078, %rd3076, %rd3077;
	mul.hi.u64 	%rd3079, %rd3320, %rd3383;
	mad.lo.s64 	%rd3080, %rd3383, %rd3320, %rd3065;
	setp.lt.u64 	%p1661, %rd3080, %rd3065;
	selp.u64 	%rd3081, 1, 0, %p1661;
	add.s64 	%rd3082, %rd3080, %rd3078;
	setp.lt.u64 	%p1662, %rd3082, %rd3080;
	selp.u64 	%rd3083, 1, 0, %p1662;
	add.s64 	%rd3084, %rd3079, %rd3081;
	add.s64 	%rd3085, %rd3084, %rd3083;
	mul.hi.u64 	%rd3086, %rd3320, %rd3384;
	mad.lo.s64 	%rd3087, %rd3384, %rd3320, %rd3072;
	setp.lt.u64 	%p1663, %rd3087, %rd3072;
	selp.u64 	%rd3088, 1, 0, %p1663;
	add.s64 	%rd3089, %rd3087, %rd3085;
	setp.lt.u64 	%p1664, %rd3089, %rd3087;
	selp.u64 	%rd3090, 1, 0, %p1664;
	add.s64 	%rd3091, %rd3086, %rd3088;
	add.s64 	%rd3092, %rd3091, %rd3090;
	mul.hi.u64 	%rd3093, %rd3320, %rd3385;
	mad.lo.s64 	%rd3094, %rd3385, %rd3320, %rd3075;
	setp.lt.u64 	%p1665, %rd3094, %rd3075;
	selp.u64 	%rd3095, 1, 0, %p1665;
	add.s64 	%rd3096, %rd3094, %rd3092;
	setp.lt.u64 	%p1666, %rd3096, %rd3094;
	selp.u64 	%rd3097, 1, 0, %p1666;
	add.s64 	%rd3098, %rd3093, %rd3095;
	add.s64 	%rd3099, %rd3098, %rd3097;
	mul.hi.u64 	%rd3100, %rd3319, %rd3382;
	mad.lo.s64 	%rd763, %rd3382, %rd3319, %rd3082;
	setp.lt.u64 	%p1667, %rd763, %rd3082;
	selp.u64 	%rd3101, 1, 0, %p1667;
	add.s64 	%rd3102, %rd3100, %rd3101;
	mul.hi.u64 	%rd3103, %rd3319, %rd3383;
	mad.lo.s64 	%rd3104, %rd3383, %rd3319, %rd3089;
	setp.lt.u64 	%p1668, %rd3104, %rd3089;
	selp.u64 	%rd3105, 1, 0, %p1668;
	add.s64 	%rd3106, %rd3104, %rd3102;
	setp.lt.u64 	%p1669, %rd3106, %rd3104;
	selp.u64 	%rd3107, 1, 0, %p1669;
	add.s64 	%rd3108, %rd3103, %rd3105;
	add.s64 	%rd3109, %rd3108, %rd3107;
	mul.hi.u64 	%rd3110, %rd3319, %rd3384;
	mad.lo.s64 	%rd3111, %rd3384, %rd3319, %rd3096;
	setp.lt.u64 	%p1670, %rd3111, %rd3096;
	selp.u64 	%rd3112, 1, 0, %p1670;
	add.s64 	%rd3113, %rd3111, %rd3109;
	setp.lt.u64 	%p1671, %rd3113, %rd3111;
	selp.u64 	%rd3114, 1, 0, %p1671;
	add.s64 	%rd3115, %rd3110, %rd3112;
	add.s64 	%rd3116, %rd3115, %rd3114;
	mul.hi.u64 	%rd3117, %rd3319, %rd3385;
	mad.lo.s64 	%rd3118, %rd3385, %rd3319, %rd3099;
	setp.lt.u64 	%p1672, %rd3118, %rd3099;
	selp.u64 	%rd3119, 1, 0, %p1672;
	add.s64 	%rd3120, %rd3118, %rd3116;
	setp.lt.u64 	%p1673, %rd3120, %rd3118;
	selp.u64 	%rd3121, 1, 0, %p1673;
	add.s64 	%rd3122, %rd3117, %rd3119;
	add.s64 	%rd3123, %rd3122, %rd3121;
	shl.b64 	%rd3124, %rd3106, 32;
	mov.b64 	{%r220, %r221}, %rd3106;
	mov.b64 	{%r222, %r223}, %rd3113;
	mov.b64 	%rd3125, {%r221, %r222};
	mov.b64 	{%r224, %r225}, %rd3120;
	mov.b64 	%rd3126, {%r223, %r224};
	mov.b64 	{%r226, %r227}, %rd3123;
	mov.b64 	%rd3127, {%r225, %r226};
	shr.u64 	%rd3128, %rd3123, 32;
	mul.lo.s64 	%rd3129, %rd3106, 977;
	mov.b64 	%rd3130, 977;
	mul.hi.u64 	%rd3131, %rd3106, %rd3130;
	mul.lo.s64 	%rd3132, %rd3113, 977;
	mul.hi.u64 	%rd3133, %rd3113, %rd3130;
	add.s64 	%rd3134, %rd3132, %rd3131;
	setp.lt.u64 	%p1674, %rd3134, %rd3132;
	selp.u64 	%rd3135, 1, 0, %p1674;
	add.s64 	%rd3136, %rd3133, %rd3135;
	mul.lo.s64 	%rd3137, %rd3120, 977;
	mul.hi.u64 	%rd3138, %rd3120, %rd3130;
	add.s64 	%rd3139, %rd3137, %rd3136;
	setp.lt.u64 	%p1675, %rd3139, %rd3137;
	selp.u64 	%rd3140, 1, 0, %p1675;
	add.s64 	%rd3141, %rd3138, %rd3140;
	mul.lo.s64 	%rd3142, %rd3123, 977;
	mul.hi.u64 	%rd3143, %rd3123, %rd3130;
	add.s64 	%rd3144, %rd3142, %rd3141;
	setp.lt.u64 	%p1676, %rd3144, %rd3142;
	selp.u64 	%rd3145, 1, 0, %p1676;
	add.s64 	%rd3146, %rd3143, %rd3145;
	add.s64 	%rd3395, %rd3129, %rd3124;
	setp.lt.u64 	%p1677, %rd3395, %rd3129;
	selp.u64 	%rd3147, 1, 0, %p1677;
	add.s64 	%rd3148, %rd3134, %rd3125;
	setp.lt.u64 	%p1678, %rd3148, %rd3134;
	add.s64 	%rd3396, %rd3148, %rd3147;
	setp.lt.u64 	%p1679, %rd3396, %rd3148;
	or.pred  	%p1680, %p1678, %p1679;
	selp.u64 	%rd3149, 1, 0, %p1680;
	add.s64 	%rd3150, %rd3139, %rd3126;
	setp.lt.u64 	%p1681, %rd3150, %rd3139;
	add.s64 	%rd3397, %rd3150, %rd3149;
	setp.lt.u64 	%p1682, %rd3397, %rd3150;
	or.pred  	%p1683, %p1681, %p1682;
	selp.u64 	%rd3151, 1, 0, %p1683;
	add.s64 	%rd3152, %rd3144, %rd3127;
	setp.lt.u64 	%p1684, %rd3152, %rd3144;
	add.s64 	%rd3398, %rd3152, %rd3151;
	setp.lt.u64 	%p1685, %rd3398, %rd3152;
	or.pred  	%p1686, %p1684, %p1685;
	selp.u64 	%rd3153, 1, 0, %p1686;
	add.s64 	%rd3154, %rd3146, %rd3128;
	add.s64 	%rd768, %rd3154, %rd3153;
	setp.eq.s64 	%p1687, %rd768, 0;
	mov.b64 	%rd3399, 0;
	@%p1687 bra 	$L__BB7_366;
	shl.b64 	%rd3155, %rd768, 32;
	shr.u64 	%rd3156, %rd768, 32;
	mov.b64 	%rd3157, 977;
	mul.hi.u64 	%rd3158, %rd768, %rd3157;
	mad.lo.s64 	%rd3159, %rd768, 977, %rd3155;
	setp.lt.u64 	%p1688, %rd3159, %rd3155;
	selp.u64 	%rd3160, 1, 0, %p1688;
	add.s64 	%rd3395, %rd3159, %rd3395;
	setp.lt.u64 	%p1689, %rd3395, %rd3159;
	selp.u64 	%rd3161, 1, 0, %p1689;
	add.s64 	%rd3162, %rd3161, %rd3160;
	add.s64 	%rd3163, %rd3156, %rd3158;
	setp.lt.u64 	%p1690, %rd3163, %rd3156;
	selp.u64 	%rd3164, 1, 0, %p1690;
	add.s64 	%rd3165, %rd3396, %rd3163;
	add.s64 	%rd3166, %rd3165, %rd3162;
	setp.lt.u64 	%p1691, %rd3166, %rd3396;
	not.b64 	%rd3167, %rd3163;
	setp.gt.u64 	%p1692, %rd3162, %rd3167;
	or.pred  	%p1693, %p1692, %p1691;
	selp.u64 	%rd3168, 1, 0, %p1693;
	add.s64 	%rd3169, %rd3397, %rd3164;
	add.s64 	%rd771, %rd3169, %rd3168;
	setp.lt.u64 	%p1694, %rd771, %rd3397;
	selp.u64 	%rd3170, 1, 0, %p1694;
	add.s64 	%rd772, %rd3398, %rd3170;
	setp.lt.u64 	%p1695, %rd772, %rd3398;
	selp.u64 	%rd3399, 1, 0, %p1695;
	mov.u64 	%rd3396, %rd3166;
	mov.u64 	%rd3397, %rd771;
	mov.u64 	%rd3398, %rd772;
$L__BB7_366:
	add.s64 	%rd3400, %rd3395, %rd760;
	setp.lt.u64 	%p1696, %rd3400, %rd3395;
	selp.u64 	%rd3171, 1, 0, %p1696;
	add.s64 	%rd3172, %rd3396, %rd761;
	setp.lt.u64 	%p1697, %rd3172, %rd3396;
	add.s64 	%rd3401, %rd3172, %rd3171;
	setp.lt.u64 	%p1698, %rd3401, %rd3172;
	or.pred  	%p1699, %p1697, %p1698;
	selp.u64 	%rd3173, 1, 0, %p1699;
	add.s64 	%rd3174, %rd3397, %rd762;
	setp.lt.u64 	%p1700, %rd3174, %rd3397;
	add.s64 	%rd3402, %rd3174, %rd3173;
	setp.lt.u64 	%p1701, %rd3402, %rd3174;
	or.pred  	%p1702, %p1700, %p1701;
	selp.u64 	%rd3175, 1, 0, %p1702;
	add.s64 	%rd3176, %rd3398, %rd763;
	setp.lt.u64 	%p1703, %rd3176, %rd3398;
	add.s64 	%rd3403, %rd3176, %rd3175;
	setp.lt.u64 	%p1704, %rd3403, %rd3176;
	or.pred  	%p1705, %p1703, %p1704;
	selp.u64 	%rd3178, 1, 0, %p1705;
	add.s64 	%rd783, %rd3399, %rd3178;
	setp.ne.s64 	%p1706, %rd783, 0;
	setp.gt.u64 	%p1707, %rd3403, %rd920;
	or.pred  	%p1708, %p1706, %p1707;
	@%p1708 bra 	$L__BB7_372;
	setp.lt.u64 	%p1709, %rd3403, %rd920;
	@%p1709 bra 	$L__BB7_385;
	setp.gt.u64 	%p1710, %rd3402, %rd3336;
	@%p1710 bra 	$L__BB7_372;
	setp.lt.u64 	%p1711, %rd3402, %rd3336;
	@%p1711 bra 	$L__BB7_385;
	setp.gt.u64 	%p1712, %rd3401, %rd3335;
	@%p1712 bra 	$L__BB7_372;
	setp.lt.u64 	%p1713, %rd3401, %rd3335;
	setp.lt.u64 	%p1714, %rd3400, %rd656;
	or.pred  	%p1715, %p1713, %p1714;
	@%p1715 bra 	$L__BB7_385;
$L__BB7_372:
	sub.s64 	%rd784, %rd3400, %rd656;
	setp.lt.u64 	%p1716, %rd3400, %rd656;
	selp.u64 	%rd3179, 1, 0, %p1716;
	sub.s64 	%rd3180, %rd3401, %rd3335;
	setp.lt.u64 	%p1717, %rd3401, %rd3335;
	selp.s64 	%rd3181, -1, 0, %p1716;
	add.s64 	%rd3401, %rd3180, %rd3181;
	setp.lt.u64 	%p1718, %rd3180, %rd3179;
	or.pred  	%p1719, %p1717, %p1718;
	selp.u64 	%rd3182, 1, 0, %p1719;
	sub.s64 	%rd3183, %rd3402, %rd3336;
	setp.lt.u64 	%p1720, %rd3402, %rd3336;
	selp.s64 	%rd3184, -1, 0, %p1719;
	add.s64 	%rd3402, %rd3183, %rd3184;
	setp.lt.u64 	%p1721, %rd3183, %rd3182;
	or.pred  	%p1722, %p1720, %p1721;
	selp.u64 	%rd3185, 1, 0, %p1722;
	sub.s64 	%rd3186, %rd3403, %rd920;
	setp.lt.u64 	%p1723, %rd3403, %rd920;
	selp.s64 	%rd3187, -1, 0, %p1722;
	add.s64 	%rd3403, %rd3186, %rd3187;
	setp.lt.u64 	%p1724, %rd3186, %rd3185;
	or.pred  	%p1725, %p1723, %p1724;
	selp.s64 	%rd3188, -1, 0, %p1725;
	add.s64 	%rd788, %rd783, %rd3188;
	setp.ne.s64 	%p1726, %rd788, 0;
	setp.gt.u64 	%p1727, %rd3403, %rd920;
	or.pred  	%p1728, %p1726, %p1727;
	@%p1728 bra 	$L__BB7_378;
	setp.lt.u64 	%p1729, %rd3403, %rd920;
	mov.u64 	%rd3400, %rd784;
	@%p1729 bra 	$L__BB7_385;
	setp.gt.u64 	%p1730, %rd3402, %rd3336;
	@%p1730 bra 	$L__BB7_378;
	setp.lt.u64 	%p1731, %rd3402, %rd3336;
	mov.u64 	%rd3400, %rd784;
	@%p1731 bra 	$L__BB7_385;
	setp.gt.u64 	%p1732, %rd3401, %rd3335;
	@%p1732 bra 	$L__BB7_378;
	setp.lt.u64 	%p1733, %rd3401, %rd3335;
	setp.lt.u64 	%p1734, %rd784, %rd656;
	or.pred  	%p1735, %p1733, %p1734;
	mov.u64 	%rd3400, %rd784;
	@%p1735 bra 	$L__BB7_385;
$L__BB7_378:
	sub.s64 	%rd789, %rd784, %rd656;
	setp.lt.u64 	%p1736, %rd784, %rd656;
	selp.u64 	%rd3189, 1, 0, %p1736;
	sub.s64 	%rd3190, %rd3401, %rd3335;
	setp.lt.u64 	%p1737, %rd3401, %rd3335;
	selp.s64 	%rd3191, -1, 0, %p1736;
	add.s64 	%rd3401, %rd3190, %rd3191;
	setp.lt.u64 	%p1738, %rd3190, %rd3189;
	or.pred  	%p1739, %p1737, %p1738;
	selp.u64 	%rd3192, 1, 0, %p1739;
	sub.s64 	%rd3193, %rd3402, %rd3336;
	setp.lt.u64 	%p1740, %rd3402, %rd3336;
	selp.s64 	%rd3194, -1, 0, %p1739;
	add.s64 	%rd3402, %rd3193, %rd3194;
	setp.lt.u64 	%p1741, %rd3193, %rd3192;
	or.pred  	%p1742, %p1740, %p1741;
	selp.u64 	%rd3195, 1, 0, %p1742;
	sub.s64 	%rd3196, %rd3403, %rd920;
	setp.lt.u64 	%p1743, %rd3403, %rd920;
	selp.s64 	%rd3197, -1, 0, %p1742;
	add.s64 	%rd3403, %rd3196, %rd3197;
	setp.lt.u64 	%p1744, %rd3196, %rd3195;
	or.pred  	%p1745, %p1743, %p1744;
	selp.u64 	%rd3198, 1, 0, %p1745;
	setp.ne.s64 	%p1746, %rd788, %rd3198;
	setp.gt.u64 	%p1747, %rd3403, %rd920;
	or.pred  	%p1748, %p1746, %p1747;
	@%p1748 bra 	$L__BB7_384;
	setp.lt.u64 	%p1749, %rd3403, %rd920;
	mov.u64 	%rd3400, %rd789;
	@%p1749 bra 	$L__BB7_385;
	setp.gt.u64 	%p1750, %rd3402, %rd3336;
	@%p1750 bra 	$L__BB7_384;
	setp.lt.u64 	%p1751, %rd3402, %rd3336;
	mov.u64 	%rd3400, %rd789;
	@%p1751 bra 	$L__BB7_385;
	setp.gt.u64 	%p1752, %rd3401, %rd3335;
	@%p1752 bra 	$L__BB7_384;
	setp.lt.u64 	%p1753, %rd3401, %rd3335;
	setp.lt.u64 	%p1754, %rd789, %rd656;
	or.pred  	%p1755, %p1753, %p1754;
	mov.u64 	%rd3400, %rd789;
	@%p1755 bra 	$L__BB7_385;
$L__BB7_384:
	sub.s64 	%rd3400, %rd789, %rd656;
	setp.lt.u64 	%p1756, %rd789, %rd656;
	selp.u64 	%rd3199, 1, 0, %p1756;
	sub.s64 	%rd3200, %rd3401, %rd3335;
	setp.lt.u64 	%p1757, %rd3401, %rd3335;
	selp.s64 	%rd3201, -1, 0, %p1756;
	add.s64 	%rd3401, %rd3200, %rd3201;
	setp.lt.u64 	%p1758, %rd3200, %rd3199;
	or.pred  	%p1759, %p1757, %p1758;
	selp.u64 	%rd3202, 1, 0, %p1759;
	sub.s64 	%rd3203, %rd3402, %rd3336;
	setp.lt.u64 	%p1760, %rd3402, %rd3336;
	selp.s64 	%rd3204, -1, 0, %p1759;
	add.s64 	%rd3402, %rd3203, %rd3204;
	setp.lt.u64 	%p1761, %rd3203, %rd3202;
	or.pred  	%p1762, %p1760, %p1761;
	selp.s64 	%rd3205, -1, 0, %p1762;
	sub.s64 	%rd3206, %rd3403, %rd920;
	add.s64 	%rd3403, %rd3206, %rd3205;
$L__BB7_385:
	ld.param.u64 	%rd3210, [test_point_double_param_4];
	ld.param.u64 	%rd3209, [test_point_double_param_3];
	cvta.to.global.u64 	%rd3207, %rd3210;
	cvta.to.global.u64 	%rd3208, %rd3209;
	st.global.u64 	[%rd3208], %rd3391;
	st.global.u64 	[%rd3207], %rd3400;
	st.global.u64 	[%rd3208+8], %rd3392;
	st.global.u64 	[%rd3207+8], %rd3401;
	st.global.u64 	[%rd3208+16], %rd3393;
	st.global.u64 	[%rd3207+16], %rd3402;
	st.global.u64 	[%rd3208+24], %rd3394;
	st.global.u64 	[%rd3207+24], %rd3403;
$L__BB7_386:
	ret;

}
	// .globl	test_reduce512
.visible .entry test_reduce512(
	.param .u64 .ptr .align 1 test_reduce512_param_0,
	.param .u64 .ptr .align 1 test_reduce512_param_1
)
{
	.reg .pred 	%p<92>;
	.reg .b32 	%r<14>;
	.reg .b64 	%rd<156>;

	mov.u32 	%r1, %ctaid.x;
	mov.u32 	%r2, %ntid.x;
	mul.lo.s32 	%r3, %r1, %r2;
	mov.u32 	%r4, %tid.x;
	neg.s32 	%r5, %r4;
	setp.ne.s32 	%p1, %r3, %r5;
	@%p1 bra 	$L__BB8_24;
	ld.param.u64 	%rd144, [test_reduce512_param_0];
	cvta.to.global.u64 	%rd52, %rd144;
	ld.global.u64 	%rd1, [%rd52];
	ld.global.u64 	%rd2, [%rd52+8];
	ld.global.u64 	%rd3, [%rd52+16];
	ld.global.u64 	%rd4, [%rd52+24];
	ld.global.u64 	%rd53, [%rd52+32];
	ld.global.u64 	%rd54, [%rd52+40];
	ld.global.u64 	%rd55, [%rd52+48];
	ld.global.u64 	%rd56, [%rd52+56];
	shl.b64 	%rd57, %rd53, 32;
	mov.b64 	{%r6, %r7}, %rd54;
	mov.b64 	{%r8, %r9}, %rd53;
	mov.b64 	%rd58, {%r9, %r6};
	mov.b64 	{%r10, %r11}, %rd55;
	mov.b64 	%rd59, {%r7, %r10};
	mov.b64 	{%r12, %r13}, %rd56;
	mov.b64 	%rd60, {%r11, %r12};
	shr.u64 	%rd61, %rd56, 32;
	mul.lo.s64 	%rd62, %rd53, 977;
	mov.b64 	%rd63, 977;
	mul.hi.u64 	%rd64, %rd53, %rd63;
	mul.lo.s64 	%rd65, %rd54, 977;
	mul.hi.u64 	%rd66, %rd54, %rd63;
	add.s64 	%rd67, %rd65, %rd64;
	setp.lt.u64 	%p2, %rd67, %rd65;
	selp.u64 	%rd68, 1, 0, %p2;
	add.s64 	%rd69, %rd66, %rd68;
	mul.lo.s64 	%rd70, %rd55, 977;
	mul.hi.u64 	%rd71, %rd55, %rd63;
	add.s64 	%rd72, %rd70, %rd69;
	setp.lt.u64 	%p3, %rd72, %rd70;
	selp.u64 	%rd73, 1, 0, %p3;
	add.s64 	%rd74, %rd71, %rd73;
	mul.lo.s64 	%rd75, %rd56, 977;
	mul.hi.u64 	%rd76, %rd56, %rd63;
	add.s64 	%rd77, %rd75, %rd74;
	setp.lt.u64 	%p4, %rd77, %rd75;
	selp.u64 	%rd78, 1, 0, %p4;
	add.s64 	%rd79, %rd76, %rd78;
	add.s64 	%rd146, %rd62, %rd57;
	setp.lt.u64 	%p5, %rd146, %rd62;
	selp.u64 	%rd80, 1, 0, %p5;
	add.s64 	%rd81, %rd67, %rd58;
	setp.lt.u64 	%p6, %rd81, %rd67;
	add.s64 	%rd147, %rd81, %rd80;
	setp.lt.u64 	%p7, %rd147, %rd81;
	or.pred  	%p8, %p6, %p7;
	selp.u64 	%rd82, 1, 0, %p8;
	add.s64 	%rd83, %rd72, %rd59;
	setp.lt.u64 	%p9, %rd83, %rd72;
	add.s64 	%rd148, %rd83, %rd82;
	setp.lt.u64 	%p10, %rd148, %rd83;
	or.pred  	%p11, %p9, %p10;
	selp.u64 	%rd84, 1, 0, %p11;
	add.s64 	%rd85, %rd77, %rd60;
	setp.lt.u64 	%p12, %rd85, %rd77;
	add.s64 	%rd149, %rd85, %rd84;
	setp.lt.u64 	%p13, %rd149, %rd85;
	or.pred  	%p14, %p12, %p13;
	selp.u64 	%rd86, 1, 0, %p14;
	add.s64 	%rd87, %rd79, %rd61;
	add.s64 	%rd9, %rd87, %rd86;
	setp.eq.s64 	%p15, %rd9, 0;
	mov.b64 	%rd150, 0;
	@%p15 bra 	$L__BB8_3;
	shl.b64 	%rd88, %rd9, 32;
	shr.u64 	%rd89, %rd9, 32;
	mov.b64 	%rd90, 977;
	mul.hi.u64 	%rd91, %rd9, %rd90;
	mad.lo.s64 	%rd92, %rd9, 977, %rd88;
	setp.lt.u64 	%p16, %rd92, %rd88;
	selp.u64 	%rd93, 1, 0, %p16;
	add.s64 	%rd146, %rd92, %rd146;
	setp.lt.u64 	%p17, %rd146, %rd92;
	selp.u64 	%rd94, 1, 0, %p17;
	add.s64 	%rd95, %rd94, %rd93;
	add.s64 	%rd96, %rd89, %rd91;
	setp.lt.u64 	%p18, %rd96, %rd89;
	selp.u64 	%rd97, 1, 0, %p18;
	add.s64 	%rd98, %rd147, %rd96;
	add.s64 	%rd99, %rd98, %rd95;
	setp.lt.u64 	%p19, %rd99, %rd147;
	not.b64 	%rd100, %rd96;
	setp.gt.u64 	%p20, %rd95, %rd100;
	or.pred  	%p21, %p20, %p19;
	selp.u64 	%rd101, 1, 0, %p21;
	add.s64 	%rd102, %rd148, %rd97;
	add.s64 	%rd12, %rd102, %rd101;
	setp.lt.u64 	%p22, %rd12, %rd148;
	selp.u64 	%rd103, 1, 0, %p22;
	add.s64 	%rd13, %rd149, %rd103;
	setp.lt.u64 	%p23, %rd13, %rd149;
	selp.u64 	%rd150, 1, 0, %p23;
	mov.u64 	%rd147, %rd99;
	mov.u64 	%rd148, %rd12;
	mov.u64 	%rd149, %rd13;
$L__BB8_3:
	add.s64 	%rd152, %rd146, %rd1;
	setp.lt.u64 	%p24, %rd152, %rd146;
	selp.u64 	%rd104, 1, 0, %p24;
	add.s64 	%rd105, %rd147, %rd2;
	setp.lt.u64 	%p25, %rd105, %rd147;
	add.s64 	%rd153, %rd105, %rd104;
	setp.lt.u64 	%p26, %rd153, %rd105;
	or.pred  	%p27, %p25, %p26;
	selp.u64 	%rd106, 1, 0, %p27;
	add.s64 	%rd107, %rd148, %rd3;
	setp.lt.u64 	%p28, %rd107, %rd148;
	add.s64 	%rd154, %rd107, %rd106;
	setp.lt.u64 	%p29, %rd154, %rd107;
	or.pred  	%p30, %p28, %p29;
	selp.u64 	%rd108, 1, 0, %p30;
	add.s64 	%rd109, %rd149, %rd4;
	setp.lt.u64 	%p31, %rd109, %rd149;
	add.s64 	%rd155, %rd109, %rd108;
	setp.lt.u64 	%p32, %rd155, %rd109;
	or.pred  	%p33, %p31, %p32;
	selp.u64 	%rd111, 1, 0, %p33;
	add.s64 	%rd24, %rd150, %rd111;
	setp.eq.s64 	%p34, %rd24, 0;
	ld.const.u64 	%rd112, [_P+24];
	setp.le.u64 	%p35, %rd155, %rd112;
	and.pred  	%p36, %p34, %p35;
	@%p36 bra 	$L__BB8_5;
	ld.const.u64 	%rd151, [_P+16];
	bra.uni 	$L__BB8_10;
$L__BB8_5:
	setp.lt.u64 	%p37, %rd155, %rd112;
	@%p37 bra 	$L__BB8_23;
	ld.const.u64 	%rd151, [_P+16];
	setp.gt.u64 	%p38, %rd154, %rd151;
	@%p38 bra 	$L__BB8_10;
	setp.lt.u64 	%p39, %rd154, %rd151;
	@%p39 bra 	$L__BB8_23;
	ld.const.u64 	%rd28, [_P+8];
	setp.gt.u64 	%p40, %rd153, %rd28;
	@%p40 bra 	$L__BB8_10;
	setp.lt.u64 	%p41, %rd153, %rd28;
	ld.const.u64 	%rd113, [_P];
	setp.lt.u64 	%p42, %rd152, %rd113;
	or.pred  	%p43, %p41, %p42;
	@%p43 bra 	$L__BB8_23;
$L__BB8_10:
	ld.const.u64 	%rd30, [_P];
	sub.s64 	%rd31, %rd152, %rd30;
	setp.lt.u64 	%p44, %rd152, %rd30;
	selp.u64 	%rd115, 1, 0, %p44;
	ld.const.u64 	%rd32, [_P+8];
	sub.s64 	%rd116, %rd153, %rd32;
	setp.lt.u64 	%p45, %rd153, %rd32;
	selp.s64 	%rd117, -1, 0, %p44;
	add.s64 	%rd153, %rd116, %rd117;
	setp.lt.u64 	%p46, %rd116, %rd115;
	or.pred  	%p47, %p45, %p46;
	selp.u64 	%rd118, 1, 0, %p47;
	sub.s64 	%rd119, %rd154, %rd151;
	setp.lt.u64 	%p49, %rd154, %rd151;
	selp.s64 	%rd120, -1, 0, %p47;
	add.s64 	%rd154, %rd119, %rd120;
	setp.lt.u64 	%p50, %rd119, %rd118;
	or.pred  	%p51, %p49, %p50;
	selp.u64 	%rd121, 1, 0, %p51;
	sub.s64 	%rd122, %rd155, %rd112;
	setp.lt.u64 	%p52, %rd155, %rd112;
	selp.s64 	%rd123, -1, 0, %p51;
	add.s64 	%rd155, %rd122, %rd123;
	setp.lt.u64 	%p53, %rd122, %rd121;
	or.pred  	%p54, %p52, %p53;
	selp.s64 	%rd124, -1, 0, %p54;
	add.s64 	%rd36, %rd24, %rd124;
	setp.ne.s64 	%p55, %rd36, 0;
	setp.gt.u64 	%p56, %rd155, %rd112;
	or.pred  	%p57, %p55, %p56;
	@%p57 bra 	$L__BB8_16;
	setp.lt.u64 	%p58, %rd155, %rd112;
	mov.u64 	%rd152, %rd31;
	@%p58 bra 	$L__BB8_23;
	setp.gt.u64 	%p59, %rd154, %rd151;
	@%p59 bra 	$L__BB8_16;
	setp.lt.u64 	%p60, %rd154, %rd151;
	mov.u64 	%rd152, %rd31;
	@%p60 bra 	$L__BB8_23;
	setp.gt.u64 	%p61, %rd153, %rd32;
	@%p61 bra 	$L__BB8_16;
	setp.lt.u64 	%p62, %rd153, %rd32;
	setp.lt.u64 	%p63, %rd31, %rd30;
	or.pred  	%p64, %p62, %p63;
	mov.u64 	%rd152, %rd31;
	@%p64 bra 	$L__BB8_23;
$L__BB8_16:
	sub.s64 	%rd37, %rd31, %rd30;
	setp.lt.u64 	%p65, %rd31, %rd30;
	selp.u64 	%rd125, 1, 0, %p65;
	sub.s64 	%rd126, %rd153, %rd32;
	setp.lt.u64 	%p66, %rd153, %rd32;
	selp.s64 	%rd127, -1, 0, %p65;
	add.s64 	%rd153, %rd126, %rd127;
	setp.lt.u64 	%p67, %rd126, %rd125;
	or.pred  	%p68, %p66, %p67;
	selp.u64 	%rd128, 1, 0, %p68;
	sub.s64 	%rd129, %rd154, %rd151;
	setp.lt.u64 	%p69, %rd154, %rd151;
	selp.s64 	%rd130, -1, 0, %p68;
	add.s64 	%rd154, %rd129, %rd130;
	setp.lt.u64 	%p70, %rd129, %rd128;
	or.pred  	%p71, %p69, %p70;
	selp.u64 	%rd131, 1, 0, %p71;
	sub.s64 	%rd132, %rd155, %rd112;
	setp.lt.u64 	%p72, %rd155, %rd112;
	selp.s64 	%rd133, -1, 0, %p71;
	add.s64 	%rd155, %rd132, %rd133;
	setp.lt.u64 	%p73, %rd132, %rd131;
	or.pred  	%p74, %p72, %p73;
	selp.u64 	%rd134, 1, 0, %p74;
	setp.ne.s64 	%p75, %rd36, %rd134;
	setp.gt.u64 	%p76, %rd155, %rd112;
	or.pred  	%p77, %p75, %p76;
	@%p77 bra 	$L__BB8_22;
	setp.lt.u64 	%p78, %rd155, %rd112;
	mov.u64 	%rd152, %rd37;
	@%p78 bra 	$L__BB8_23;
	setp.gt.u64 	%p79, %rd154, %rd151;
	@%p79 bra 	$L__BB8_22;
	setp.lt.u64 	%p80, %rd154, %rd151;
	mov.u64 	%rd152, %rd37;
	@%p80 bra 	$L__BB8_23;
	setp.gt.u64 	%p81, %rd153, %rd32;
	@%p81 bra 	$L__BB8_22;
	setp.lt.u64 	%p82, %rd153, %rd32;
	setp.lt.u64 	%p83, %rd37, %rd30;
	or.pred  	%p84, %p82, %p83;
	mov.u64 	%rd152, %rd37;
	@%p84 bra 	$L__BB8_23;
$L__BB8_22:
	sub.s64 	%rd152, %rd37, %rd30;
	setp.lt.u64 	%p85, %rd37, %rd30;
	selp.u64 	%rd135, 1, 0, %p85;
	sub.s64 	%rd136, %rd153, %rd32;
	setp.lt.u64 	%p86, %rd153, %rd32;
	selp.s64 	%rd137, -1, 0, %p85;
	add.s64 	%rd153, %rd136, %rd137;
	setp.lt.u64 	%p87, %rd136, %rd135;
	or.pred  	%p88, %p86, %p87;
	selp.u64 	%rd138, 1, 0, %p88;
	sub.s64 	%rd139, %rd154, %rd151;
	setp.lt.u64 	%p89, %rd154, %rd151;
	selp.s64 	%rd140, -1, 0, %p88;
	add.s64 	%rd154, %rd139, %rd140;
	setp.lt.u64 	%p90, %rd139, %rd138;
	or.pred  	%p91, %p89, %p90;
	selp.s64 	%rd141, -1, 0, %p91;
	sub.s64 	%rd142, %rd155, %rd112;
	add.s64 	%rd155, %rd142, %rd141;
$L__BB8_23:
	ld.param.u64 	%rd145, [test_reduce512_param_1];
	cvta.to.global.u64 	%rd143, %rd145;
	st.global.u64 	[%rd143], %rd152;
	st.global.u64 	[%rd143+8], %rd153;
	st.global.u64 	[%rd143+16], %rd154;
	st.global.u64 	[%rd143+24], %rd155;
$L__BB8_24:
	ret;

}
	// .globl	test_point_mult
.visible .entry test_point_mult(
	.param .u64 .ptr .align 1 test_point_mult_param_0,
	.param .u64 .ptr .align 1 test_point_mult_param_1,
	.param .u64 .ptr .align 1 test_point_mult_param_2,
	.param .u64 .ptr .align 1 test_point_mult_param_3,
	.param .u64 .ptr .align 1 test_point_mult_param_4
)
{
	.local .align 16 .b8 	__local_depot9[64];
	.reg .b64 	%SP;
	.reg .b64 	%SPL;
	.reg .pred 	%p<3786>;
	.reg .b16 	%rs<42>;
	.reg .b32 	%r<445>;
	.reg .b64 	%rd<7069>;

	mov.u64 	%SPL, __local_depot9;
	ld.param.u64 	%rd1515, [test_point_mult_param_0];
	ld.param.u64 	%rd1516, [test_point_mult_param_1];
	ld.param.u64 	%rd1517, [test_point_mult_param_2];
	add.u64 	%rd1, %SPL, 0;
	add.u64 	%rd2, %SPL, 32;
	mov.u32 	%r9, %ctaid.x;
	mov.u32 	%r10, %ntid.x;
	mul.lo.s32 	%r11, %r9, %r10;
	mov.u32 	%r12, %tid.x;
	neg.s32 	%r13, %r12;
	setp.ne.s32 	%p1, %r11, %r13;
	@%p1 bra 	$L__BB9_787;
	cvta.to.global.u64 	%rd1524, %rd1515;
	cvta.to.global.u64 	%rd1525, %rd1516;
	cvta.to.global.u64 	%rd1526, %rd1517;
	ld.global.u64 	%rd1527, [%rd1524];
	ld.global.u64 	%rd3, [%rd1525];
	ld.global.u64 	%rd4, [%rd1526];
	ld.global.u64 	%rd1528, [%rd1524+8];
	st.local.v2.u64 	[%rd2], {%rd1527, %rd1528};
	ld.global.u64 	%rd5, [%rd1525+8];
	ld.global.u64 	%rd6, [%rd1526+8];
	ld.global.u64 	%rd1529, [%rd1524+16];
	ld.global.u64 	%rd7, [%rd1525+16];
	ld.global.u64 	%rd8, [%rd1526+16];
	ld.global.u64 	%rd1530, [%rd1524+24];
	st.local.v2.u64 	[%rd2+16], {%rd1529, %rd1530};
	ld.global.u64 	%rd9, [%rd1525+24];
	ld.global.u64 	%rd10, [%rd1526+24];
	ld.const.u64 	%rd11, [_P+16];
	mov.b64 	%rd6994, 0;
	mov.b64 	%rd7001, 1;
	mul.hi.u64 	%rd1531, %rd7001, %rd6994;
	mul.hi.u64 	%rd1532, %rd6994, %rd6994;
	add.s64 	%rd1533, %rd1531, %rd1532;
	setp.lt.u64 	%p2, %rd1533, %rd1531;
	selp.u64 	%rd1534, 1, 0, %p2;
	add.s64 	%rd1535, %rd1532, %rd1534;
	mov.b64 	{%r15, %r16}, %rd1531;
	shf.l.wrap.b32 	%r17, %r15, %r16, 1;
	shf.l.wrap.b32 	%r18, %r16, %r15, 1;
	mov.b64 	%rd1536, {%r18, %r17};
	shl.b64 	%rd1537, %rd1532, 1;
	add.s64 	%rd1538, %rd1536, %rd1537;
	mov.b64 	{%r19, %r20}, %rd1533;
	mov.b64 	{%r21, %r22}, %rd1535;
	shf.l.wrap.b32 	%r23, %r20, %r21, 1;
	shf.l.wrap.b32 	%r24, %r21, %r22, 1;
	mov.b64 	%rd1539, {%r23, %r24};
	shr.u64 	%rd1540, %rd1532, 63;
	mov.b64 	{%r25, %r26}, %rd1532;
	shf.l.wrap.b32 	%r27, %r22, %r25, 1;
	shf.l.wrap.b32 	%r28, %r25, %r26, 1;
	mov.b64 	%rd1541, {%r27, %r28};
	add.s64 	%rd12, %rd1536, %rd1532;
	setp.lt.u64 	%p3, %rd12, %rd1536;
	selp.u64 	%rd1542, 1, 0, %p3;
	add.s64 	%rd1543, %rd1538, %rd1542;
	setp.lt.u64 	%p4, %rd1543, %rd1538;
	selp.u64 	%rd1544, 1, 0, %p4;
	add.s64 	%rd1545, %rd1539, %rd1532;
	setp.lt.u64 	%p5, %rd1545, %rd1539;
	add.s64 	%rd1546, %rd1545, %rd1544;
	setp.lt.u64 	%p6, %rd1546, %rd1545;
	or.pred  	%p7, %p5, %p6;
	selp.u64 	%rd1547, 1, 0, %p7;
	add.s64 	%rd1548, %rd1541, %rd1547;
	setp.lt.u64 	%p8, %rd1548, %rd1541;
	selp.u64 	%rd1549, 1, 0, %p8;
	add.s64 	%rd1550, %rd1540, %rd1532;
	add.s64 	%rd1551, %rd1550, %rd1549;
	shl.b64 	%rd1552, %rd1543, 32;
	mov.b64 	{%r29, %r30}, %rd1543;
	mov.b64 	{%r31, %r32}, %rd1546;
	mov.b64 	%rd1553, {%r30, %r31};
	mov.b64 	{%r33, %r34}, %rd1548;
	mov.b64 	%rd1554, {%r32, %r33};
	mov.b64 	{%r35, %r36}, %rd1551;
	mov.b64 	%rd1555, {%r34, %r35};
	shr.u64 	%rd1556, %rd1551, 32;
	mul.lo.s64 	%rd1557, %rd1543, 977;
	mov.b64 	%rd1558, 977;
	mul.hi.u64 	%rd1559, %rd1543, %rd1558;
	mul.lo.s64 	%rd1560, %rd1546, 977;
	mul.hi.u64 	%rd1561, %rd1546, %rd1558;
	add.s64 	%rd1562, %rd1560, %rd1559;
	setp.lt.u64 	%p9, %rd1562, %rd1560;
	selp.u64 	%rd1563, 1, 0, %p9;
	add.s64 	%rd1564, %rd1561, %rd1563;
	mul.lo.s64 	%rd1565, %rd1548, 977;
	mul.hi.u64 	%rd1566, %rd1548, %rd1558;
	add.s64 	%rd1567, %rd1565, %rd1564;
	setp.lt.u64 	%p10, %rd1567, %rd1565;
	selp.u64 	%rd1568, 1, 0, %p10;
	add.s64 	%rd1569, %rd1566, %rd1568;
	mul.lo.s64 	%rd1570, %rd1551, 977;
	mul.hi.u64 	%rd1571, %rd1551, %rd1558;
	add.s64 	%rd1572, %rd1570, %rd1569;
	setp.lt.u64 	%p11, %rd1572, %rd1570;
	selp.u64 	%rd1573, 1, 0, %p11;
	add.s64 	%rd1574, %rd1571, %rd1573;
	add.s64 	%rd1575, %rd1557, %rd1552;
	setp.lt.u64 	%p12, %rd1575, %rd1557;
	selp.u64 	%rd1576, 1, 0, %p12;
	add.s64 	%rd1577, %rd1562, %rd1553;
	setp.lt.u64 	%p13, %rd1577, %rd1562;
	add.s64 	%rd1578, %rd1577, %rd1576;
	setp.lt.u64 	%p14, %rd1578, %rd1577;
	or.pred  	%p15, %p13, %p14;
	selp.u64 	%rd1579, 1, 0, %p15;
	add.s64 	%rd1580, %rd1567, %rd1554;
	setp.lt.u64 	%p16, %rd1580, %rd1567;
	add.s64 	%rd14, %rd1580, %rd1579;
	setp.lt.u64 	%p17, %rd14, %rd1580;
	or.pred  	%p18, %p16, %p17;
	selp.u64 	%rd1581, 1, 0, %p18;
	add.s64 	%rd1582, %rd1572, %rd1555;
	setp.lt.u64 	%p19, %rd1582, %rd1572;
	add.s64 	%rd15, %rd1582, %rd1581;
	setp.lt.u64 	%p20, %rd15, %rd1582;
	or.pred  	%p21, %p19, %p20;
	selp.u64 	%rd1583, 1, 0, %p21;
	add.s64 	%rd1584, %rd1574, %rd1556;
	add.s64 	%rd16, %rd1584, %rd1583;
	shl.b64 	%rd1585, %rd16, 32;
	shr.u64 	%rd1586, %rd16, 32;
	mul.hi.u64 	%rd1587, %rd16, %rd1558;
	mad.lo.s64 	%rd1588, %rd16, 977, %rd1585;
	setp.lt.u64 	%p22, %rd1588, %rd1585;
	selp.u64 	%rd1589, 1, 0, %p22;
	add.s64 	%rd17, %rd1588, %rd1575;
	setp.lt.u64 	%p23, %rd17, %rd1588;
	selp.u64 	%rd1590, 1, 0, %p23;
	add.s64 	%rd1591, %rd1590, %rd1589;
	add.s64 	%rd1592, %rd1586, %rd1587;
	setp.lt.u64 	%p24, %rd1592, %rd1586;
	selp.u64 	%rd1593, 1, 0, %p24;
	add.s64 	%rd1594, %rd1578, %rd1592;
	add.s64 	%rd1595, %rd1594, %rd1591;
	setp.lt.u64 	%p25, %rd1595, %rd1578;
	not.b64 	%rd1596, %rd1592;
	setp.gt.u64 	%p26, %rd1591, %rd1596;
	or.pred  	%p27, %p26, %p25;
	selp.u64 	%rd1597, 1, 0, %p27;
	add.s64 	%rd1598, %rd14, %rd1593;
	add.s64 	%rd19, %rd1598, %rd1597;
	mov.b16 	%rs38, 0;
	mov.b32 	%r441, 3;
	mov.u64 	%rd6995, %rd6994;
	mov.u64 	%rd6996, %rd6994;
	mov.u64 	%rd6997, %rd6994;
	mov.u64 	%rd6998, %rd6994;
	mov.u64 	%rd6999, %rd6994;
	mov.u64 	%rd7000, %rd6994;
	mov.u64 	%rd7002, %rd6994;
	mov.u64 	%rd7003, %rd6994;
	mov.u64 	%rd7004, %rd6994;
	mov.u64 	%rd7005, %rd6994;
$L__BB9_2:
	mul.wide.u32 	%rd1599, %r441, 8;
	add.s64 	%rd1600, %rd2, %rd1599;
	ld.local.u64 	%rd32, [%rd1600];
	mov.b32 	%r442, 63;
$L__BB9_3:
	mov.u32 	%r2, %r442;
	mov.u64 	%rd40, %rd7001;
	mov.u64 	%rd39, %rd7000;
	mov.u64 	%rd38, %rd6999;
	mov.u64 	%rd37, %rd6998;
	shr.u64 	%rd1601, %rd32, %r2;
	and.b64  	%rd45, %rd1601, 1;
	and.b16  	%rs9, %rs38, 255;
	setp.ne.s16 	%p28, %rs9, 0;
	@%p28 bra 	$L__BB9_6;
	setp.eq.s64 	%p3102, %rd45, 0;
	mov.b16 	%rs38, 0;
	mov.u64 	%rd6998, %rd37;
	mov.u64 	%rd6999, %rd38;
	mov.u64 	%rd7000, %rd39;
	mov.u64 	%rd7001, %rd40;
	@%p3102 bra 	$L__BB9_651;
	mov.b16 	%rs38, 1;
	mov.b64 	%rd7005, 1;
	mov.b64 	%rd7002, 0;
	mov.u64 	%rd6994, %rd9;
	mov.u64 	%rd6995, %rd7;
	mov.u64 	%rd6996, %rd5;
	mov.u64 	%rd6997, %rd3;
	mov.u64 	%rd6998, %rd10;
	mov.u64 	%rd6999, %rd8;
	mov.u64 	%rd7000, %rd6;
	mov.u64 	%rd7001, %rd4;
	mov.u64 	%rd7003, %rd7002;
	mov.u64 	%rd7004, %rd7002;
	bra.uni 	$L__BB9_651;
$L__BB9_6:
	mul.lo.s64 	%rd1603, %rd39, %rd40;
	mul.hi.u64 	%rd1604, %rd40, %rd39;
	mul.lo.s64 	%rd1605, %rd38, %rd40;
	mul.hi.u64 	%rd1606, %rd40, %rd38;
	add.s64 	%rd1607, %rd1605, %rd1604;
	setp.lt.u64 	%p29, %rd1607, %rd1605;
	selp.u64 	%rd1608, 1, 0, %p29;
	add.s64 	%rd1609, %rd1606, %rd1608;
	mul.lo.s64 	%rd1610, %rd37, %rd40;
	mul.hi.u64 	%rd1611, %rd40, %rd37;
	add.s64 	%rd1612, %rd1610, %rd1609;
	setp.lt.u64 	%p30, %rd1612, %rd1610;
	selp.u64 	%rd1613, 1, 0, %p30;
	add.s64 	%rd1614, %rd1611, %rd1613;
	mul.hi.u64 	%rd1615, %rd39, %rd38;
	mad.lo.s64 	%rd1616, %rd38, %rd39, %rd1612;
	setp.lt.u64 	%p31, %rd1616, %rd1612;
	selp.u64 	%rd1617, 1, 0, %p31;
	add.s64 	%rd1618, %rd1615, %rd1617;
	mul.hi.u64 	%rd1619, %rd39, %rd37;
	mad.lo.s64 	%rd1620, %rd37, %rd39, %rd1614;
	setp.lt.u64 	%p32, %rd1620, %rd1614;
	selp.u64 	%rd1621, 1, 0, %p32;
	add.s64 	%rd1622, %rd1620, %rd1618;
	setp.lt.u64 	%p33, %rd1622, %rd1620;
	selp.u64 	%rd1623, 1, 0, %p33;
	add.s64 	%rd1624, %rd1619, %rd1621;
	add.s64 	%rd1625, %rd1624, %rd1623;
	mul.hi.u64 	%rd1626, %rd38, %rd37;
	mad.lo.s64 	%rd1627, %rd37, %rd38, %rd1625;
	setp.lt.u64 	%p34, %rd1627, %rd1625;
	selp.u64 	%rd1628, 1, 0, %p34;
	add.s64 	%rd1629, %rd1626, %rd1628;
	shl.b64 	%rd1630, %rd1603, 1;
	mov.b64 	{%r38, %r39}, %rd1603;
	mov.b64 	{%r40, %r41}, %rd1607;
	shf.l.wrap.b32 	%r42, %r39, %r40, 1;
	shf.l.wrap.b32 	%r43, %r40, %r41, 1;
	mov.b64 	%rd1631, {%r42, %r43};
	mov.b64 	{%r44, %r45}, %rd1616;
	shf.l.wrap.b32 	%r46, %r41, %r44, 1;
	shf.l.wrap.b32 	%r47, %r44, %r45, 1;
	mov.b64 	%rd1632, {%r46, %r47};
	mov.b64 	{%r48, %r49}, %rd1622;
	shf.l.wrap.b32 	%r50, %r45, %r48, 1;
	shf.l.wrap.b32 	%r51, %r48, %r49, 1;
	mov.b64 	%rd1633, {%r50, %r51};
	mov.b64 	{%r52, %r53}, %rd1627;
	shf.l.wrap.b32 	%r54, %r49, %r52, 1;
	shf.l.wrap.b32 	%r55, %r52, %r53, 1;
	mov.b64 	%rd1634, {%r54, %r55};
	shr.u64 	%rd1635, %rd1629, 63;
	mov.b64 	{%r56, %r57}, %rd1629;
	shf.l.wrap.b32 	%r58, %r53, %r56, 1;
	shf.l.wrap.b32 	%r59, %r56, %r57, 1;
	mov.b64 	%rd1636, {%r58, %r59};
	mul.hi.u64 	%rd1637, %rd40, %rd40;
	mul.hi.u64 	%rd1638, %rd39, %rd39;
	mul.hi.u64 	%rd1639, %rd38, %rd38;
	mul.hi.u64 	%rd1640, %rd37, %rd37;
	add.s64 	%rd46, %rd1630, %rd1637;
	setp.lt.u64 	%p35, %rd46, %rd1630;
	selp.u64 	%rd1641, 1, 0, %p35;
	mad.lo.s64 	%rd1642, %rd39, %rd39, %rd1631;
	setp.lt.u64 	%p36, %rd1642, %rd1631;
	add.s64 	%rd47, %rd1642, %rd1641;
	setp.lt.u64 	%p37, %rd47, %rd1642;
	or.pred  	%p38, %p36, %p37;
	selp.u64 	%rd1643, 1, 0, %p38;
	add.s64 	%rd1644, %rd1632, %rd1638;
	setp.lt.u64 	%p39, %rd1644, %rd1632;
	add.s64 	%rd48, %rd1644, %rd1643;
	setp.lt.u64 	%p40, %rd48, %rd1644;
	or.pred  	%p41, %p39, %p40;
	selp.u64 	%rd1645, 1, 0, %p41;
	mad.lo.s64 	%rd1646, %rd38, %rd38, %rd1633;
	setp.lt.u64 	%p42, %rd1646, %rd1633;
	add.s64 	%rd1647, %rd1646, %rd1645;
	setp.lt.u64 	%p43, %rd1647, %rd1646;
	or.pred  	%p44, %p42, %p43;
	selp.u64 	%rd1648, 1, 0, %p44;
	add.s64 	%rd1649, %rd1634, %rd1639;
	setp.lt.u64 	%p45, %rd1649, %rd1634;
	add.s64 	%rd1650, %rd1649, %rd1648;
	setp.lt.u64 	%p46, %rd1650, %rd1649;
	or.pred  	%p47, %p45, %p46;
	selp.u64 	%rd1651, 1, 0, %p47;
	mad.lo.s64 	%rd1652, %rd37, %rd37, %rd1636;
	setp.lt.u64 	%p48, %rd1652, %rd1636;
	add.s64 	%rd1653, %rd1652, %rd1651;
	setp.lt.u64 	%p49, %rd1653, %rd1652;
	or.pred  	%p50, %p48, %p49;
	selp.u64 	%rd1654, 1, 0, %p50;
	add.s64 	%rd1655, %rd1635, %rd1640;
	add.s64 	%rd1656, %rd1655, %rd1654;
	shl.b64 	%rd1657, %rd1647, 32;
	mov.b64 	{%r60, %r61}, %rd1647;
	mov.b64 	{%r62, %r63}, %rd1650;
	mov.b64 	%rd1658, {%r61, %r62};
	mov.b64 	{%r64, %r65}, %rd1653;
	mov.b64 	%rd1659, {%r63, %r64};
	mov.b64 	{%r66, %r67}, %rd1656;
	mov.b64 	%rd1660, {%r65, %r66};
	shr.u64 	%rd1661, %rd1656, 32;
	mul.lo.s64 	%rd1662, %rd1647, 977;
	mov.b64 	%rd1663, 977;
	mul.hi.u64 	%rd1664, %rd1647, %rd1663;
	mul.lo.s64 	%rd1665, %rd1650, 977;
	mul.hi.u64 	%rd1666, %rd1650, %rd1663;
	add.s64 	%rd1667, %rd1665, %rd1664;
	setp.lt.u64 	%p51, %rd1667, %rd1665;
	selp.u64 	%rd1668, 1, 0, %p51;
	add.s64 	%rd1669, %rd1666, %rd1668;
	mul.lo.s64 	%rd1670, %rd1653, 977;
	mul.hi.u64 	%rd1671, %rd1653, %rd1663;
	add.s64 	%rd1672, %rd1670, %rd1669;
	setp.lt.u64 	%p52, %rd1672, %rd1670;
	selp.u64 	%rd1673, 1, 0, %p52;
	add.s64 	%rd1674, %rd1671, %rd1673;
	mul.lo.s64 	%rd1675, %rd1656, 977;
	mul.hi.u64 	%rd1676, %rd1656, %rd1663;
	add.s64 	%rd1677, %rd1675, %rd1674;
	setp.lt.u64 	%p53, %rd1677, %rd1675;
	selp.u64 	%rd1678, 1, 0, %p53;
	add.s64 	%rd1679, %rd1676, %rd1678;
	add.s64 	%rd6715, %rd1662, %rd1657;
	setp.lt.u64 	%p54, %rd6715, %rd1662;
	selp.u64 	%rd1680, 1, 0, %p54;
	add.s64 	%rd1681, %rd1667, %rd1658;
	setp.lt.u64 	%p55, %rd1681, %rd1667;
	add.s64 	%rd6714, %rd1681, %rd1680;
	setp.lt.u64 	%p56, %rd6714, %rd1681;
	or.pred  	%p57, %p55, %p56;
	selp.u64 	%rd1682, 1, 0, %p57;
	add.s64 	%rd1683, %rd1672, %rd1659;
	setp.lt.u64 	%p58, %rd1683, %rd1672;
	add.s64 	%rd6713, %rd1683, %rd1682;
	setp.lt.u64 	%p59, %rd6713, %rd1683;
	or.pred  	%p60, %p58, %p59;
	selp.u64 	%rd1684, 1, 0, %p60;
	add.s64 	%rd1685, %rd1677, %rd1660;
	setp.lt.u64 	%p61, %rd1685, %rd1677;
	add.s64 	%rd6712, %rd1685, %rd1684;
	setp.lt.u64 	%p62, %rd6712, %rd1685;
	or.pred  	%p63, %p61, %p62;
	selp.u64 	%rd1686, 1, 0, %p63;
	add.s64 	%rd1687, %rd1679, %rd1661;
	add.s64 	%rd53, %rd1687, %rd1686;
	setp.eq.s64 	%p64, %rd53, 0;
	mov.b64 	%rd6711, 0;
	@%p64 bra 	$L__BB9_8;
	shl.b64 	%rd1688, %rd53, 32;
	shr.u64 	%rd1689, %rd53, 32;
	mov.b64 	%rd1690, 977;
	mul.hi.u64 	%rd1691, %rd53, %rd1690;
	mad.lo.s64 	%rd1692, %rd53, 977, %rd1688;
	setp.lt.u64 	%p65, %rd1692, %rd1688;
	selp.u64 	%rd1693, 1, 0, %p65;
	add.s64 	%rd6715, %rd1692, %rd6715;
	setp.lt.u64 	%p66, %rd6715, %rd1692;
	selp.u64 	%rd1694, 1, 0, %p66;
	add.s64 	%rd1695, %rd1694, %rd1693;
	add.s64 	%rd1696, %rd1689, %rd1691;
	setp.lt.u64 	%p67, %rd1696, %rd1689;
	selp.u64 	%rd1697, 1, 0, %p67;
	add.s64 	%rd1698, %rd6714, %rd1696;
	add.s64 	%rd1699, %rd1698, %rd1695;
	setp.lt.u64 	%p68, %rd1699, %rd6714;
	not.b64 	%rd1700, %rd1696;
	setp.gt.u64 	%p69, %rd1695, %rd1700;
	or.pred  	%p70, %p69, %p68;
	selp.u64 	%rd1701, 1, 0, %p70;
	add.s64 	%rd1702, %rd6713, %rd1697;
	add.s64 	%rd56, %rd1702, %rd1701;
	setp.lt.u64 	%p71, %rd56, %rd6713;
	selp.u64 	%rd1703, 1, 0, %p71;
	add.s64 	%rd57, %rd6712, %rd1703;
	setp.lt.u64 	%p72, %rd57, %rd6712;
	selp.u64 	%rd6711, 1, 0, %p72;
	mov.u64 	%rd6712, %rd57;
	mov.u64 	%rd6713, %rd56;
	mov.u64 	%rd6714, %rd1699;
$L__BB9_8:
	ld.const.u64 	%rd64, [_P+8];
	ld.const.u64 	%rd65, [_P];
	mad.lo.s64 	%rd6719, %rd40, %rd40, %rd6715;
	setp.lt.u64 	%p73, %rd6719, %rd6715;
	selp.u64 	%rd1704, 1, 0, %p73;
	add.s64 	%rd1705, %rd6714, %rd46;
	setp.lt.u64 	%p74, %rd1705, %rd6714;
	add.s64 	%rd6718, %rd1705, %rd1704;
	setp.lt.u64 	%p75, %rd6718, %rd1705;
	or.pred  	%p76, %p74, %p75;
	selp.u64 	%rd1706, 1, 0, %p76;
	add.s64 	%rd1707, %rd6713, %rd47;
	setp.lt.u64 	%p77, %rd1707, %rd6713;
	add.s64 	%rd6717, %rd1707, %rd1706;
	setp.lt.u64 	%p78, %rd6717, %rd1707;
	or.pred  	%p79, %p77, %p78;
	selp.u64 	%rd1708, 1, 0, %p79;
	add.s64 	%rd1709, %rd6712, %rd48;
	setp.lt.u64 	%p80, %rd1709, %rd6712;
	add.s64 	%rd6716, %rd1709, %rd1708;
	setp.lt.u64 	%p81, %rd6716, %rd1709;
	or.pred  	%p82, %p80, %p81;
	selp.u64 	%rd1711, 1, 0, %p82;
	add.s64 	%rd70, %rd6711, %rd1711;
	setp.ne.s64 	%p83, %rd70, 0;
	ld.const.u64 	%rd1712, [_P+24];
	setp.gt.u64 	%p84, %rd6716, %rd1712;
	or.pred  	%p85, %p83, %p84;
	@%p85 bra 	$L__BB9_14;
	setp.lt.u64 	%p86, %rd6716, %rd1712;
	@%p86 bra 	$L__BB9_27;
	setp.gt.u64 	%p87, %rd6717, %rd11;
	@%p87 bra 	$L__BB9_14;
	setp.lt.u64 	%p88, %rd6717, %rd11;
	@%p88 bra 	$L__BB9_27;
	setp.gt.u64 	%p89, %rd6718, %rd64;
	@%p89 bra 	$L__BB9_14;
	setp.lt.u64 	%p90, %rd6718, %rd64;
	setp.lt.u64 	%p91, %rd6719, %rd65;
	or.pred  	%p92, %p90, %p91;
	@%p92 bra 	$L__BB9_27;
$L__BB9_14:
	sub.s64 	%rd72, %rd6719, %rd65;
	setp.lt.u64 	%p93, %rd6719, %rd65;
	selp.u64 	%rd1713, 1, 0, %p93;
	sub.s64 	%rd1714, %rd6718, %rd64;
	setp.lt.u64 	%p94, %rd6718, %rd64;
	selp.s64 	%rd1715, -1, 0, %p93;
	add.s64 	%rd6718, %rd1714, %rd1715;
	setp.lt.u64 	%p95, %rd1714, %rd1713;
	or.pred  	%p96, %p94, %p95;
	selp.u64 	%rd1716, 1, 0, %p96;
	sub.s64 	%rd1717, %rd6717, %rd11;
	setp.lt.u64 	%p97, %rd6717, %rd11;
	selp.s64 	%rd1718, -1, 0, %p96;
	add.s64 	%rd6717, %rd1717, %rd1718;
	setp.lt.u64 	%p98, %rd1717, %rd1716;
	or.pred  	%p99, %p97, %p98;
	selp.u64 	%rd1719, 1, 0, %p99;
	sub.s64 	%rd1720, %rd6716, %rd1712;
	setp.lt.u64 	%p100, %rd6716, %rd1712;
	selp.s64 	%rd1721, -1, 0, %p99;
	add.s64 	%rd6716, %rd1720, %rd1721;
	setp.lt.u64 	%p101, %rd1720, %rd1719;
	or.pred  	%p102, %p100, %p101;
	selp.s64 	%rd1722, -1, 0, %p102;
	add.s64 	%rd76, %rd70, %rd1722;
	setp.ne.s64 	%p103, %rd76, 0;
	setp.gt.u64 	%p104, %rd6716, %rd1712;
	or.pred  	%p105, %p103, %p104;
	@%p105 bra 	$L__BB9_20;
	setp.lt.u64 	%p106, %rd6716, %rd1712;
	mov.u64 	%rd6719, %rd72;
	@%p106 bra 	$L__BB9_27;
	setp.gt.u64 	%p107, %rd6717, %rd11;
	@%p107 bra 	$L__BB9_20;
	setp.lt.u64 	%p108, %rd6717, %rd11;
	mov.u64 	%rd6719, %rd72;
	@%p108 bra 	$L__BB9_27;
	setp.gt.u64 	%p109, %rd6718, %rd64;
	@%p109 bra 	$L__BB9_20;
	setp.lt.u64 	%p110, %rd6718, %rd64;
	setp.lt.u64 	%p111, %rd72, %rd65;
	or.pred  	%p112, %p110, %p111;
	mov.u64 	%rd6719, %rd72;
	@%p112 bra 	$L__BB9_27;
$L__BB9_20:
	sub.s64 	%rd77, %rd72, %rd65;
	setp.lt.u64 	%p113, %rd72, %rd65;
	selp.u64 	%rd1723, 1, 0, %p113;
	sub.s64 	%rd1724, %rd6718, %rd64;
	setp.lt.u64 	%p114, %rd6718, %rd64;
	selp.s64 	%rd1725, -1, 0, %p113;
	add.s64 	%rd6718, %rd1724, %rd1725;
	setp.lt.u64 	%p115, %rd1724, %rd1723;
	or.pred  	%p116, %p114, %p115;
	selp.u64 	%rd1726, 1, 0, %p116;
	sub.s64 	%rd1727, %rd6717, %rd11;
	setp.lt.u64 	%p117, %rd6717, %rd11;
	selp.s64 	%rd1728, -1, 0, %p116;
	add.s64 	%rd6717, %rd1727, %rd1728;
	setp.lt.u64 	%p118, %rd1727, %rd1726;
	or.pred  	%p119, %p117, %p118;
	selp.u64 	%rd1729, 1, 0, %p119;
	sub.s64 	%rd1730, %rd6716, %rd1712;
	setp.lt.u64 	%p120, %rd6716, %rd1712;
	selp.s64 	%rd1731, -1, 0, %p119;
	add.s64 	%rd6716, %rd1730, %rd1731;
	setp.lt.u64 	%p121, %rd1730, %rd1729;
	or.pred  	%p122, %p120, %p121;
	selp.u64 	%rd1732, 1, 0, %p122;
	setp.ne.s64 	%p123, %rd76, %rd1732;
	setp.gt.u64 	%p124, %rd6716, %rd1712;
	or.pred  	%p125, %p123, %p124;
	@%p125 bra 	$L__BB9_26;
	setp.lt.u64 	%p126, %rd6716, %rd1712;
	mov.u64 	%rd6719, %rd77;
	@%p126 bra 	$L__BB9_27;
	setp.gt.u64 	%p127, %rd6717, %rd11;
	@%p127 bra 	$L__BB9_26;
	setp.lt.u64 	%p128, %rd6717, %rd11;
	mov.u64 	%rd6719, %rd77;
	@%p128 bra 	$L__BB9_27;
	setp.gt.u64 	%p129, %rd6718, %rd64;
	@%p129 bra 	$L__BB9_26;
	setp.lt.u64 	%p130, %rd6718, %rd64;
	setp.lt.u64 	%p131, %rd77, %rd65;
	or.pred  	%p132, %p130, %p131;
	mov.u64 	%rd6719, %rd77;
	@%p132 bra 	$L__BB9_27;
$L__BB9_26:
	sub.s64 	%rd6719, %rd77, %rd65;
	setp.lt.u64 	%p133, %rd77, %rd65;
	selp.u64 	%rd1733, 1, 0, %p133;
	sub.s64 	%rd1734, %rd6718, %rd64;
	setp.lt.u64 	%p134, %rd6718, %rd64;
	selp.s64 	%rd1735, -1, 0, %p133;
	add.s64 	%rd6718, %rd1734, %rd1735;
	setp.lt.u64 	%p135, %rd1734, %rd1733;
	or.pred  	%p136, %p134, %p135;
	selp.u64 	%rd1736, 1, 0, %p136;
	sub.s64 	%rd1737, %rd6717, %rd11;
	setp.lt.u64 	%p137, %rd6717, %rd11;
	selp.s64 	%rd1738, -1, 0, %p136;
	add.s64 	%rd6717, %rd1737, %rd1738;
	setp.lt.u64 	%p138, %rd1737, %rd1736;
	or.pred  	%p139, %p137, %p138;
	selp.s64 	%rd1739, -1, 0, %p139;
	sub.s64 	%rd1740, %rd6716, %rd1712;
	add.s64 	%rd6716, %rd1740, %rd1739;
$L__BB9_27:
	mul.lo.s64 	%rd1742, %rd6718, %rd6719;
	mul.hi.u64 	%rd1743, %rd6719, %rd6718;
	mul.lo.s64 	%rd1744, %rd6717, %rd6719;
	mul.hi.u64 	%rd1745, %rd6719, %rd6717;
	add.s64 	%rd1746, %rd1744, %rd1743;
	setp.lt.u64 	%p140, %rd1746, %rd1744;
	selp.u64 	%rd1747, 1, 0, %p140;
	add.s64 	%rd1748, %rd1745, %rd1747;
	mul.lo.s64 	%rd1749, %rd6716, %rd6719;
	mul.hi.u64 	%rd1750, %rd6719, %rd6716;
	add.s64 	%rd1751, %rd1749, %rd1748;
	setp.lt.u64 	%p141, %rd1751, %rd1749;
	selp.u64 	%rd1752, 1, 0, %p141;
	add.s64 	%rd1753, %rd1750, %rd1752;
	mul.hi.u64 	%rd1754, %rd6718, %rd6717;
	mad.lo.s64 	%rd1755, %rd6717, %rd6718, %rd1751;
	setp.lt.u64 	%p142, %rd1755, %rd1751;
	selp.u64 	%rd1756, 1, 0, %p142;
	add.s64 	%rd1757, %rd1754, %rd1756;
	mul.hi.u64 	%rd1758, %rd6718, %rd6716;
	mad.lo.s64 	%rd1759, %rd6716, %rd6718, %rd1753;
	setp.lt.u64 	%p143, %rd1759, %rd1753;
	selp.u64 	%rd1760, 1, 0, %p143;
	add.s64 	%rd1761, %rd1759, %rd1757;
	setp.lt.u64 	%p144, %rd1761, %rd1759;
	selp.u64 	%rd1762, 1, 0, %p144;
	add.s64 	%rd1763, %rd1758, %rd1760;
	add.s64 	%rd1764, %rd1763, %rd1762;
	mul.hi.u64 	%rd1765, %rd6717, %rd6716;
	mad.lo.s64 	%rd1766, %rd6716, %rd6717, %rd1764;
	setp.lt.u64 	%p145, %rd1766, %rd1764;
	selp.u64 	%rd1767, 1, 0, %p145;
	add.s64 	%rd1768, %rd1765, %rd1767;
	shl.b64 	%rd1769, %rd1742, 1;
	mov.b64 	{%r68, %r69}, %rd1742;
	mov.b64 	{%r70, %r71}, %rd1746;
	shf.l.wrap.b32 	%r72, %r69, %r70, 1;
	shf.l.wrap.b32 	%r73, %r70, %r71, 1;
	mov.b64 	%rd1770, {%r72, %r73};
	mov.b64 	{%r74, %r75}, %rd1755;
	shf.l.wrap.b32 	%r76, %r71, %r74, 1;
	shf.l.wrap.b32 	%r77, %r74, %r75, 1;
	mov.b64 	%rd1771, {%r76, %r77};
	mov.b64 	{%r78, %r79}, %rd1761;
	shf.l.wrap.b32 	%r80, %r75, %r78, 1;
	shf.l.wrap.b32 	%r81, %r78, %r79, 1;
	mov.b64 	%rd1772, {%r80, %r81};
	mov.b64 	{%r82, %r83}, %rd1766;
	shf.l.wrap.b32 	%r84, %r79, %r82, 1;
	shf.l.wrap.b32 	%r85, %r82, %r83, 1;
	mov.b64 	%rd1773, {%r84, %r85};
	shr.u64 	%rd1774, %rd1768, 63;
	mov.b64 	{%r86, %r87}, %rd1768;
	shf.l.wrap.b32 	%r88, %r83, %r86, 1;
	shf.l.wrap.b32 	%r89, %r86, %r87, 1;
	mov.b64 	%rd1775, {%r88, %r89};
	mul.hi.u64 	%rd1776, %rd6719, %rd6719;
	mul.hi.u64 	%rd1777, %rd6718, %rd6718;
	mul.hi.u64 	%rd1778, %rd6717, %rd6717;
	mul.hi.u64 	%rd1779, %rd6716, %rd6716;
	add.s64 	%rd89, %rd1769, %rd1776;
	setp.lt.u64 	%p146, %rd89, %rd1769;
	selp.u64 	%rd1780, 1, 0, %p146;
	mad.lo.s64 	%rd1781, %rd6718, %rd6718, %rd1770;
	setp.lt.u64 	%p147, %rd1781, %rd1770;
	add.s64 	%rd90, %rd1781, %rd1780;
	setp.lt.u64 	%p148, %rd90, %rd1781;
	or.pred  	%p149, %p147, %p148;
	selp.u64 	%rd1782, 1, 0, %p149;
	add.s64 	%rd1783, %rd1771, %rd1777;
	setp.lt.u64 	%p150, %rd1783, %rd1771;
	add.s64 	%rd91, %rd1783, %rd1782;
	setp.lt.u64 	%p151, %rd91, %rd1783;
	or.pred  	%p152, %p150, %p151;
	selp.u64 	%rd1784, 1, 0, %p152;
	mad.lo.s64 	%rd1785, %rd6717, %rd6717, %rd1772;
	setp.lt.u64 	%p153, %rd1785, %rd1772;
	add.s64 	%rd1786, %rd1785, %rd1784;
	setp.lt.u64 	%p154, %rd1786, %rd1785;
	or.pred  	%p155, %p153, %p154;
	selp.u64 	%rd1787, 1, 0, %p155;
	add.s64 	%rd1788, %rd1773, %rd1778;
	setp.lt.u64 	%p156, %rd1788, %rd1773;
	add.s64 	%rd1789, %rd1788, %rd1787;
	setp.lt.u64 	%p157, %rd1789, %rd1788;
	or.pred  	%p158, %p156, %p157;
	selp.u64 	%rd1790, 1, 0, %p158;
	mad.lo.s64 	%rd1791, %rd6716, %rd6716, %rd1775;
	setp.lt.u64 	%p159, %rd1791, %rd1775;
	add.s64 	%rd1792, %rd1791, %rd1790;
	setp.lt.u64 	%p160, %rd1792, %rd1791;
	or.pred  	%p161, %p159, %p160;
	selp.u64 	%rd1793, 1, 0, %p161;
	add.s64 	%rd1794, %rd1774, %rd1779;
	add.s64 	%rd1795, %rd1794, %rd1793;
	shl.b64 	%rd1796, %rd1786, 32;
	mov.b64 	{%r90, %r91}, %rd1786;
	mov.b64 	{%r92, %r93}, %rd1789;
	mov.b64 	%rd1797, {%r91, %r92};
	mov.b64 	{%r94, %r95}, %rd1792;
	mov.b64 	%rd1798, {%r93, %r94};
	mov.b64 	{%r96, %r97}, %rd1795;
	mov.b64 	%rd1799, {%r95, %r96};
	shr.u64 	%rd1800, %rd1795, 32;
	mul.lo.s64 	%rd1801, %rd1786, 977;
	mov.b64 	%rd1802, 977;
	mul.hi.u64 	%rd1803, %rd1786, %rd1802;
	mul.lo.s64 	%rd1804, %rd1789, 977;
	mul.hi.u64 	%rd1805, %rd1789, %rd1802;
	add.s64 	%rd1806, %rd1804, %rd1803;
	setp.lt.u64 	%p162, %rd1806, %rd1804;
	selp.u64 	%rd1807, 1, 0, %p162;
	add.s64 	%rd1808, %rd1805, %rd1807;
	mul.lo.s64 	%rd1809, %rd1792, 977;
	mul.hi.u64 	%rd1810, %rd1792, %rd1802;
	add.s64 	%rd1811, %rd1809, %rd1808;
	setp.lt.u64 	%p163, %rd1811, %rd1809;
	selp.u64 	%rd1812, 1, 0, %p163;
	add.s64 	%rd1813, %rd1810, %rd1812;
	mul.lo.s64 	%rd1814, %rd1795, 977;
	mul.hi.u64 	%rd1815, %rd1795, %rd1802;
	add.s64 	%rd1816, %rd1814, %rd1813;
	setp.lt.u64 	%p164, %rd1816, %rd1814;
	selp.u64 	%rd1817, 1, 0, %p164;
	add.s64 	%rd1818, %rd1815, %rd1817;
	add.s64 	%rd6724, %rd1801, %rd1796;
	setp.lt.u64 	%p165, %rd6724, %rd1801;
	selp.u64 	%rd1819, 1, 0, %p165;
	add.s64 	%rd1820, %rd1806, %rd1797;
	setp.lt.u64 	%p166, %rd1820, %rd1806;
	add.s64 	%rd6723, %rd1820, %rd1819;
	setp.lt.u64 	%p167, %rd6723, %rd1820;
	or.pred  	%p168, %p166, %p167;
	selp.u64 	%rd1821, 1, 0, %p168;
	add.s64 	%rd1822, %rd1811, %rd1798;
	setp.lt.u64 	%p169, %rd1822, %rd1811;
	add.s64 	%rd6722, %rd1822, %rd1821;
	setp.lt.u64 	%p170, %rd6722, %rd1822;
	or.pred  	%p171, %p169, %p170;
	selp.u64 	%rd1823, 1, 0, %p171;
	add.s64 	%rd1824, %rd1816, %rd1799;
	setp.lt.u64 	%p172, %rd1824, %rd1816;
	add.s64 	%rd6721, %rd1824, %rd1823;
	setp.lt.u64 	%p173, %rd6721, %rd1824;
	or.pred  	%p174, %p172, %p173;
	selp.u64 	%rd1825, 1, 0, %p174;
	add.s64 	%rd1826, %rd1818, %rd1800;
	add.s64 	%rd96, %rd1826, %rd1825;
	setp.eq.s64 	%p175, %rd96, 0;
	mov.b64 	%rd6720, 0;
	@%p175 bra 	$L__BB9_29;
	shl.b64 	%rd1827, %rd96, 32;
	shr.u64 	%rd1828, %rd96, 32;
	mov.b64 	%rd1829, 977;
	mul.hi.u64 	%rd1830, %rd96, %rd1829;
	mad.lo.s64 	%rd1831, %rd96, 977, %rd1827;
	setp.lt.u64 	%p176, %rd1831, %rd1827;
	selp.u64 	%rd1832, 1, 0, %p176;
	add.s64 	%rd6724, %rd1831, %rd6724;
	setp.lt.u64 	%p177, %rd6724, %rd1831;
	selp.u64 	%rd1833, 1, 0, %p177;
	add.s64 	%rd1834, %rd1833, %rd1832;
	add.s64 	%rd1835, %rd1828, %rd1830;
	setp.lt.u64 	%p178, %rd1835, %rd1828;
	selp.u64 	%rd1836, 1, 0, %p178;
	add.s64 	%rd1837, %rd6723, %rd1835;
	add.s64 	%rd1838, %rd1837, %rd1834;
	setp.lt.u64 	%p179, %rd1838, %rd6723;
	not.b64 	%rd1839, %rd1835;
	setp.gt.u64 	%p180, %rd1834, %rd1839;
	or.pred  	%p181, %p180, %p179;
	selp.u64 	%rd1840, 1, 0, %p181;
	add.s64 	%rd1841, %rd6722, %rd1836;
	add.s64 	%rd99, %rd1841, %rd1840;
	setp.lt.u64 	%p182, %rd99, %rd6722;
	selp.u64 	%rd1842, 1, 0, %p182;
	add.s64 	%rd100, %rd6721, %rd1842;
	setp.lt.u64 	%p183, %rd100, %rd6721;
	selp.u64 	%rd6720, 1, 0, %p183;
	mov.u64 	%rd6721, %rd100;
	mov.u64 	%rd6722, %rd99;
	mov.u64 	%rd6723, %rd1838;
$L__BB9_29:
	mad.lo.s64 	%rd6728, %rd6719, %rd6719, %rd6724;
	setp.lt.u64 	%p184, %rd6728, %rd6724;
	selp.u64 	%rd1843, 1, 0, %p184;
	add.s64 	%rd1844, %rd6723, %rd89;
	setp.lt.u64 	%p185, %rd1844, %rd6723;
	add.s64 	%rd6727, %rd1844, %rd1843;
	setp.lt.u64 	%p186, %rd6727, %rd1844;
	or.pred  	%p187, %p185, %p186;
	selp.u64 	%rd1845, 1, 0, %p187;
	add.s64 	%rd1846, %rd6722, %rd90;
	setp.lt.u64 	%p188, %rd1846, %rd6722;
	add.s64 	%rd6726, %rd1846, %rd1845;
	setp.lt.u64 	%p189, %rd6726, %rd1846;
	or.pred  	%p190, %p188, %p189;
	selp.u64 	%rd1847, 1, 0, %p190;
	add.s64 	%rd1848, %rd6721, %rd91;
	setp.lt.u64 	%p191, %rd1848, %rd6721;
	add.s64 	%rd6725, %rd1848, %rd1847;
	setp.lt.u64 	%p192, %rd6725, %rd1848;
	or.pred  	%p193, %p191, %p192;
	selp.u64 	%rd1850, 1, 0, %p193;
	add.s64 	%rd111, %rd6720, %rd1850;
	setp.ne.s64 	%p194, %rd111, 0;
	setp.gt.u64 	%p195, %rd6725, %rd1712;
	or.pred  	%p196, %p194, %p195;
	@%p196 bra 	$L__BB9_35;
	setp.lt.u64 	%p197, %rd6725, %rd1712;
	@%p197 bra 	$L__BB9_48;
	setp.gt.u64 	%p198, %rd6726, %rd11;
	@%p198 bra 	$L__BB9_35;
	setp.lt.u64 	%p199, %rd6726, %rd11;
	@%p199 bra 	$L__BB9_48;
	setp.gt.u64 	%p200, %rd6727, %rd64;
	@%p200 bra 	$L__BB9_35;
	setp.lt.u64 	%p201, %rd6727, %rd64;
	setp.lt.u64 	%p202, %rd6728, %rd65;
	or.pred  	%p203, %p201, %p202;
	@%p203 bra 	$L__BB9_48;
$L__BB9_35:
	sub.s64 	%rd112, %rd6728, %rd65;
	setp.lt.u64 	%p204, %rd6728, %rd65;
	selp.u64 	%rd1851, 1, 0, %p204;
	sub.s64 	%rd1852, %rd6727, %rd64;
	setp.lt.u64 	%p205, %rd6727, %rd64;
	selp.s64 	%rd1853, -1, 0, %p204;
	add.s64 	%rd6727, %rd1852, %rd1853;
	setp.lt.u64 	%p206, %rd1852, %rd1851;
	or.pred  	%p207, %p205, %p206;
	selp.u64 	%rd1854, 1, 0, %p207;
	sub.s64 	%rd1855, %rd6726, %rd11;
	setp.lt.u64 	%p208, %rd6726, %rd11;
	selp.s64 	%rd1856, -1, 0, %p207;
	add.s64 	%rd6726, %rd1855, %rd1856;
	setp.lt.u64 	%p209, %rd1855, %rd1854;
	or.pred  	%p210, %p208, %p209;
	selp.u64 	%rd1857, 1, 0, %p210;
	sub.s64 	%rd1858, %rd6725, %rd1712;
	setp.lt.u64 	%p211, %rd6725, %rd1712;
	selp.s64 	%rd1859, -1, 0, %p210;
	add.s64 	%rd6725, %rd1858, %rd1859;
	setp.lt.u64 	%p212, %rd1858, %rd1857;
	or.pred  	%p213, %p211, %p212;
	selp.s64 	%rd1860, -1, 0, %p213;
	add.s64 	%rd116, %rd111, %rd1860;
	setp.ne.s64 	%p214, %rd116, 0;
	setp.gt.u64 	%p215, %rd6725, %rd1712;
	or.pred  	%p216, %p214, %p215;
	@%p216 bra 	$L__BB9_41;
	setp.lt.u64 	%p217, %rd6725, %rd1712;
	mov.u64 	%rd6728, %rd112;
	@%p217 bra 	$L__BB9_48;
	setp.gt.u64 	%p218, %rd6726, %rd11;
	@%p218 bra 	$L__BB9_41;
	setp.lt.u64 	%p219, %rd6726, %rd11;
	mov.u64 	%rd6728, %rd112;
	@%p219 bra 	$L__BB9_48;
	setp.gt.u64 	%p220, %rd6727, %rd64;
	@%p220 bra 	$L__BB9_41;
	setp.lt.u64 	%p221, %rd6727, %rd64;
	setp.lt.u64 	%p222, %rd112, %rd65;
	or.pred  	%p223, %p221, %p222;
	mov.u64 	%rd6728, %rd112;
	@%p223 bra 	$L__BB9_48;
$L__BB9_41:
	sub.s64 	%rd117, %rd112, %rd65;
	setp.lt.u64 	%p224, %rd112, %rd65;
	selp.u64 	%rd1861, 1, 0, %p224;
	sub.s64 	%rd1862, %rd6727, %rd64;
	setp.lt.u64 	%p225, %rd6727, %rd64;
	selp.s64 	%rd1863, -1, 0, %p224;
	add.s64 	%rd6727, %rd1862, %rd1863;
	setp.lt.u64 	%p226, %rd1862, %rd1861;
	or.pred  	%p227, %p225, %p226;
	selp.u64 	%rd1864, 1, 0, %p227;
	sub.s64 	%rd1865, %rd6726, %rd11;
	setp.lt.u64 	%p228, %rd6726, %rd11;
	selp.s64 	%rd1866, -1, 0, %p227;
	add.s64 	%rd6726, %rd1865, %rd1866;
	setp.lt.u64 	%p229, %rd1865, %rd1864;
	or.pred  	%p230, %p228, %p229;
	selp.u64 	%rd1867, 1, 0, %p230;
	sub.s64 	%rd1868, %rd6725, %rd1712;
	setp.lt.u64 	%p231, %rd6725, %rd1712;
	selp.s64 	%rd1869, -1, 0, %p230;
	add.s64 	%rd6725, %rd1868, %rd1869;
	setp.lt.u64 	%p232, %rd1868, %rd1867;
	or.pred  	%p233, %p231, %p232;
	selp.u64 	%rd1870, 1, 0, %p233;
	setp.ne.s64 	%p234, %rd116, %rd1870;
	setp.gt.u64 	%p235, %rd6725, %rd1712;
	or.pred  	%p236, %p234, %p235;
	@%p236 bra 	$L__BB9_47;
	setp.lt.u64 	%p237, %rd6725, %rd1712;
	mov.u64 	%rd6728, %rd117;
	@%p237 bra 	$L__BB9_48;
	setp.gt.u64 	%p238, %rd6726, %rd11;
	@%p238 bra 	$L__BB9_47;
	setp.lt.u64 	%p239, %rd6726, %rd11;
	mov.u64 	%rd6728, %rd117;
	@%p239 bra 	$L__BB9_48;
	setp.gt.u64 	%p240, %rd6727, %rd64;
	@%p240 bra 	$L__BB9_47;
	setp.lt.u64 	%p241, %rd6727, %rd64;
	setp.lt.u64 	%p242, %rd117, %rd65;
	or.pred  	%p243, %p241, %p242;
	mov.u64 	%rd6728, %rd117;
	@%p243 bra 	$L__BB9_48;
$L__BB9_47:
	sub.s64 	%rd6728, %rd117, %rd65;
	setp.lt.u64 	%p244, %rd117, %rd65;
	selp.u64 	%rd1871, 1, 0, %p244;
	sub.s64 	%rd1872, %rd6727, %rd64;
	setp.lt.u64 	%p245, %rd6727, %rd64;
	selp.s64 	%rd1873, -1, 0, %p244;
	add.s64 	%rd6727, %rd1872, %rd1873;
	setp.lt.u64 	%p246, %rd1872, %rd1871;
	or.pred  	%p247, %p245, %p246;
	selp.u64 	%rd1874, 1, 0, %p247;
	sub.s64 	%rd1875, %rd6726, %rd11;
	setp.lt.u64 	%p248, %rd6726, %rd11;
	selp.s64 	%rd1876, -1, 0, %p247;
	add.s64 	%rd6726, %rd1875, %rd1876;
	setp.lt.u64 	%p249, %rd1875, %rd1874;
	or.pred  	%p250, %p248, %p249;
	selp.s64 	%rd1877, -1, 0, %p250;
	sub.s64 	%rd1878, %rd6725, %rd1712;
	add.s64 	%rd6725, %rd1878, %rd1877;
$L__BB9_48:
	mul.hi.u64 	%rd1880, %rd6997, %rd6719;
	mul.lo.s64 	%rd1881, %rd6718, %rd6997;
	mul.hi.u64 	%rd1882, %rd6997, %rd6718;
	add.s64 	%rd1883, %rd1881, %rd1880;
	setp.lt.u64 	%p251, %rd1883, %rd1881;
	selp.u64 	%rd1884, 1, 0, %p251;
	add.s64 	%rd1885, %rd1882, %rd1884;
	mul.lo.s64 	%rd1886, %rd6717, %rd6997;
	mul.hi.u64 	%rd1887, %rd6997, %rd6717;
	add.s64 	%rd1888, %rd1886, %rd1885;
	setp.lt.u64 	%p252, %rd1888, %rd1886;
	selp.u64 	%rd1889, 1, 0, %p252;
	add.s64 	%rd1890, %rd1887, %rd1889;
	mul.lo.s64 	%rd1891, %rd6716, %rd6997;
	mul.hi.u64 	%rd1892, %rd6997, %rd6716;
	add.s64 	%rd1893, %rd1891, %rd1890;
	setp.lt.u64 	%p253, %rd1893, %rd1891;
	selp.u64 	%rd1894, 1, 0, %p253;
	add.s64 	%rd1895, %rd1892, %rd1894;
	mul.hi.u64 	%rd1896, %rd6996, %rd6719;
	mad.lo.s64 	%rd129, %rd6719, %rd6996, %rd1883;
	setp.lt.u64 	%p254, %rd129, %rd1883;
	selp.u64 	%rd1897, 1, 0, %p254;
	add.s64 	%rd1898, %rd1896, %rd1897;
	mul.hi.u64 	%rd1899, %rd6996, %rd6718;
	mad.lo.s64 	%rd1900, %rd6718, %rd6996, %rd1888;
	setp.lt.u64 	%p255, %rd1900, %rd1888;
	selp.u64 	%rd1901, 1, 0, %p255;
	add.s64 	%rd1902, %rd1900, %rd1898;
	setp.lt.u64 	%p256, %rd1902, %rd1900;
	selp.u64 	%rd1903, 1, 0, %p256;
	add.s64 	%rd1904, %rd1899, %rd1901;
	add.s64 	%rd1905, %rd1904, %rd1903;
	mul.hi.u64 	%rd1906, %rd6996, %rd6717;
	mad.lo.s64 	%rd1907, %rd6717, %rd6996, %rd1893;
	setp.lt.u64 	%p257, %rd1907, %rd1893;
	selp.u64 	%rd1908, 1, 0, %p257;
	add.s64 	%rd1909, %rd1907, %rd1905;
	setp.lt.u64 	%p258, %rd1909, %rd1907;
	selp.u64 	%rd1910, 1, 0, %p258;
	add.s64 	%rd1911, %rd1906, %rd1908;
	add.s64 	%rd1912, %rd1911, %rd1910;
	mul.hi.u64 	%rd1913, %rd6996, %rd6716;
	mad.lo.s64 	%rd1914, %rd6716, %rd6996, %rd1895;
	setp.lt.u64 	%p259, %rd1914, %rd1895;
	selp.u64 	%rd1915, 1, 0, %p259;
	add.s64 	%rd1916, %rd1914, %rd1912;
	setp.lt.u64 	%p260, %rd1916, %rd1914;
	selp.u64 	%rd1917, 1, 0, %p260;
	add.s64 	%rd1918, %rd1913, %rd1915;
	add.s64 	%rd1919, %rd1918, %rd1917;
	mul.hi.u64 	%rd1920, %rd6995, %rd6719;
	mad.lo.s64 	%rd130, %rd6719, %rd6995, %rd1902;
	setp.lt.u64 	%p261, %rd130, %rd1902;
	selp.u64 	%rd1921, 1, 0, %p261;
	add.s64 	%rd1922, %rd1920, %rd1921;
	mul.hi.u64 	%rd1923, %rd6995, %rd6718;
	mad.lo.s64 	%rd1924, %rd6718, %rd6995, %rd1909;
	setp.lt.u64 	%p262, %rd1924, %rd1909;
	selp.u64 	%rd1925, 1, 0, %p262;
	add.s64 	%rd1926, %rd1924, %rd1922;
	setp.lt.u64 	%p263, %rd1926, %rd1924;
	selp.u64 	%rd1927, 1, 0, %p263;
	add.s64 	%rd1928, %rd1923, %rd1925;
	add.s64 	%rd1929, %rd1928, %rd1927;
	mul.hi.u64 	%rd1930, %rd6995, %rd6717;
	mad.lo.s64 	%rd1931, %rd6717, %rd6995, %rd1916;
	setp.lt.u64 	%p264, %rd1931, %rd1916;
	selp.u64 	%rd1932, 1, 0, %p264;
	add.s64 	%rd1933, %rd1931, %rd1929;
	setp.lt.u64 	%p265, %rd1933, %rd1931;
	selp.u64 	%rd1934, 1, 0, %p265;
	add.s64 	%rd1935, %rd1930, %rd1932;
	add.s64 	%rd1936, %rd1935, %rd1934;
	mul.hi.u64 	%rd1937, %rd6995, %rd6716;
	mad.lo.s64 	%rd1938, %rd6716, %rd6995, %rd1919;
	setp.lt.u64 	%p266, %rd1938, %rd1919;
	selp.u64 	%rd1939, 1, 0, %p266;
	add.s64 	%rd1940, %rd1938, %rd1936;
	setp.lt.u64 	%p267, %rd1940, %rd1938;
	selp.u64 	%rd1941, 1, 0, %p267;
	add.s64 	%rd1942, %rd1937, %rd1939;
	add.s64 	%rd1943, %rd1942, %rd1941;
	mul.hi.u64 	%rd1944, %rd6994, %rd6719;
	mad.lo.s64 	%rd131, %rd6719, %rd6994, %rd1926;
	setp.lt.u64 	%p268, %rd131, %rd1926;
	selp.u64 	%rd1945, 1, 0, %p268;
	add.s64 	%rd1946, %rd1944, %rd1945;
	mul.hi.u64 	%rd1947, %rd6994, %rd6718;
	mad.lo.s64 	%rd1948, %rd6718, %rd6994, %rd1933;
	setp.lt.u64 	%p269, %rd1948, %rd1933;
	selp.u64 	%rd1949, 1, 0, %p269;
	add.s64 	%rd1950, %rd1948, %rd1946;
	setp.lt.u64 	%p270, %rd1950, %rd1948;
	selp.u64 	%rd1951, 1, 0, %p270;
	add.s64 	%rd1952, %rd1947, %rd1949;
	add.s64 	%rd1953, %rd1952, %rd1951;
	mul.hi.u64 	%rd1954, %rd6994, %rd6717;
	mad.lo.s64 	%rd1955, %rd6717, %rd6994, %rd1940;
	setp.lt.u64 	%p271, %rd1955, %rd1940;
	selp.u64 	%rd1956, 1, 0, %p271;
	add.s64 	%rd1957, %rd1955, %rd1953;
	setp.lt.u64 	%p272, %rd1957, %rd1955;
	selp.u64 	%rd1958, 1, 0, %p272;
	add.s64 	%rd1959, %rd1954, %rd1956;
	add.s64 	%rd1960, %rd1959, %rd1958;
	mul.hi.u64 	%rd1961, %rd6994, %rd6716;
	mad.lo.s64 	%rd1962, %rd6716, %rd6994, %rd1943;
	setp.lt.u64 	%p273, %rd1962, %rd1943;
	selp.u64 	%rd1963, 1, 0, %p273;
	add.s64 	%rd1964, %rd1962, %rd1960;
	setp.lt.u64 	%p274, %rd1964, %rd1962;
	selp.u64 	%rd1965, 1, 0, %p274;
	add.s64 	%rd1966, %rd1961, %rd1963;
	add.s64 	%rd1967, %rd1966, %rd1965;
	shl.b64 	%rd1968, %rd1950, 32;
	mov.b64 	{%r98, %r99}, %rd1950;
	mov.b64 	{%r100, %r101}, %rd1957;
	mov.b64 	%rd1969, {%r99, %r100};
	mov.b64 	{%r102, %r103}, %rd1964;
	mov.b64 	%rd1970, {%r101, %r102};
	mov.b64 	{%r104, %r105}, %rd1967;
	mov.b64 	%rd1971, {%r103, %r104};
	shr.u64 	%rd1972, %rd1967, 32;
	mul.lo.s64 	%rd1973, %rd1950, 977;
	mov.b64 	%rd1974, 977;
	mul.hi.u64 	%rd1975, %rd1950, %rd1974;
	mul.lo.s64 	%rd1976, %rd1957, 977;
	mul.hi.u64 	%rd1977, %rd1957, %rd1974;
	add.s64 	%rd1978, %rd1976, %rd1975;
	setp.lt.u64 	%p275, %rd1978, %rd1976;
	selp.u64 	%rd1979, 1, 0, %p275;
	add.s64 	%rd1980, %rd1977, %rd1979;
	mul.lo.s64 	%rd1981, %rd1964, 977;
	mul.hi.u64 	%rd1982, %rd1964, %rd1974;
	add.s64 	%rd1983, %rd1981, %rd1980;
	setp.lt.u64 	%p276, %rd1983, %rd1981;
	selp.u64 	%rd1984, 1, 0, %p276;
	add.s64 	%rd1985, %rd1982, %rd1984;
	mul.lo.s64 	%rd1986, %rd1967, 977;
	mul.hi.u64 	%rd1987, %rd1967, %rd1974;
	add.s64 	%rd1988, %rd1986, %rd1985;
	setp.lt.u64 	%p277, %rd1988, %rd1986;
	selp.u64 	%rd1989, 1, 0, %p277;
	add.s64 	%rd1990, %rd1987, %rd1989;
	add.s64 	%rd6733, %rd1973, %rd1968;
	setp.lt.u64 	%p278, %rd6733, %rd1973;
	selp.u64 	%rd1991, 1, 0, %p278;
	add.s64 	%rd1992, %rd1978, %rd1969;
	setp.lt.u64 	%p279, %rd1992, %rd1978;
	add.s64 	%rd6732, %rd1992, %rd1991;
	setp.lt.u64 	%p280, %rd6732, %rd1992;
	or.pred  	%p281, %p279, %p280;
	selp.u64 	%rd1993, 1, 0, %p281;
	add.s64 	%rd1994, %rd1983, %rd1970;
	setp.lt.u64 	%p282, %rd1994, %rd1983;
	add.s64 	%rd6731, %rd1994, %rd1993;
	setp.lt.u64 	%p283, %rd6731, %rd1994;
	or.pred  	%p284, %p282, %p283;
	selp.u64 	%rd1995, 1, 0, %p284;
	add.s64 	%rd1996, %rd1988, %rd1971;
	setp.lt.u64 	%p285, %rd1996, %rd1988;
	add.s64 	%rd6730, %rd1996, %rd1995;
	setp.lt.u64 	%p286, %rd6730, %rd1996;
	or.pred  	%p287, %p285, %p286;
	selp.u64 	%rd1997, 1, 0, %p287;
	add.s64 	%rd1998, %rd1990, %rd1972;
	add.s64 	%rd136, %rd1998, %rd1997;
	setp.eq.s64 	%p288, %rd136, 0;
	mov.b64 	%rd6729, 0;
	@%p288 bra 	$L__BB9_50;
	shl.b64 	%rd1999, %rd136, 32;
	shr.u64 	%rd2000, %rd136, 32;
	mov.b64 	%rd2001, 977;
	mul.hi.u64 	%rd2002, %rd136, %rd2001;
	mad.lo.s64 	%rd2003, %rd136, 977, %rd1999;
	setp.lt.u64 	%p289, %rd2003, %rd1999;
	selp.u64 	%rd2004, 1, 0, %p289;
	add.s64 	%rd6733, %rd2003, %rd6733;
	setp.lt.u64 	%p290, %rd6733, %rd2003;
	selp.u64 	%rd2005, 1, 0, %p290;
	add.s64 	%rd2006, %rd2005, %rd2004;
	add.s64 	%rd2007, %rd2000, %rd2002;
	setp.lt.u64 	%p291, %rd2007, %rd2000;
	selp.u64 	%rd2008, 1, 0, %p291;
	add.s64 	%rd2009, %rd6732, %rd2007;
	add.s64 	%rd2010, %rd2009, %rd2006;
	setp.lt.u64 	%p292, %rd2010, %rd6732;
	not.b64 	%rd2011, %rd2007;
	setp.gt.u64 	%p293, %rd2006, %rd2011;
	or.pred  	%p294, %p293, %p292;
	selp.u64 	%rd2012, 1, 0, %p294;
	add.s64 	%rd2013, %rd6731, %rd2008;
	add.s64 	%rd139, %rd2013, %rd2012;
	setp.lt.u64 	%p295, %rd139, %rd6731;
	selp.u64 	%rd2014, 1, 0, %p295;
	add.s64 	%rd140, %rd6730, %rd2014;
	setp.lt.u64 	%p296, %rd140, %rd6730;
	selp.u64 	%rd6729, 1, 0, %p296;
	mov.u64 	%rd6730, %rd140;
	mov.u64 	%rd6731, %rd139;
	mov.u64 	%rd6732, %rd2010;
$L__BB9_50:
	mad.lo.s64 	%rd6737, %rd6719, %rd6997, %rd6733;
	setp.lt.u64 	%p297, %rd6737, %rd6733;
	selp.u64 	%rd2015, 1, 0, %p297;
	add.s64 	%rd2016, %rd6732, %rd129;
	setp.lt.u64 	%p298, %rd2016, %rd6732;
	add.s64 	%rd6736, %rd2016, %rd2015;
	setp.lt.u64 	%p299, %rd6736, %rd2016;
	or.pred  	%p300, %p298, %p299;
	selp.u64 	%rd2017, 1, 0, %p300;
	add.s64 	%rd2018, %rd6731, %rd130;
	setp.lt.u64 	%p301, %rd2018, %rd6731;
	add.s64 	%rd6735, %rd2018, %rd2017;
	setp.lt.u64 	%p302, %rd6735, %rd2018;
	or.pred  	%p303, %p301, %p302;
	selp.u64 	%rd2019, 1, 0, %p303;
	add.s64 	%rd2020, %rd6730, %rd131;
	setp.lt.u64 	%p304, %rd2020, %rd6730;
	add.s64 	%rd6734, %rd2020, %rd2019;
	setp.lt.u64 	%p305, %rd6734, %rd2020;
	or.pred  	%p306, %p304, %p305;
	selp.u64 	%rd2022, 1, 0, %p306;
	add.s64 	%rd151, %rd6729, %rd2022;
	setp.ne.s64 	%p307, %rd151, 0;
	setp.gt.u64 	%p308, %rd6734, %rd1712;
	or.pred  	%p309, %p307, %p308;
	@%p309 bra 	$L__BB9_56;
	setp.lt.u64 	%p310, %rd6734, %rd1712;
	@%p310 bra 	$L__BB9_69;
	setp.gt.u64 	%p311, %rd6735, %rd11;
	@%p311 bra 	$L__BB9_56;
	setp.lt.u64 	%p312, %rd6735, %rd11;
	@%p312 bra 	$L__BB9_69;
	setp.gt.u64 	%p313, %rd6736, %rd64;
	@%p313 bra 	$L__BB9_56;
	setp.lt.u64 	%p314, %rd6736, %rd64;
	setp.lt.u64 	%p315, %rd6737, %rd65;
	or.pred  	%p316, %p314, %p315;
	@%p316 bra 	$L__BB9_69;
$L__BB9_56:
	sub.s64 	%rd152, %rd6737, %rd65;
	setp.lt.u64 	%p317, %rd6737, %rd65;
	selp.u64 	%rd2023, 1, 0, %p317;
	sub.s64 	%rd2024, %rd6736, %rd64;
	setp.lt.u64 	%p318, %rd6736, %rd64;
	selp.s64 	%rd2025, -1, 0, %p317;
	add.s64 	%rd6736, %rd2024, %rd2025;
	setp.lt.u64 	%p319, %rd2024, %rd2023;
	or.pred  	%p320, %p318, %p319;
	selp.u64 	%rd2026, 1, 0, %p320;
	sub.s64 	%rd2027, %rd6735, %rd11;
	setp.lt.u64 	%p321, %rd6735, %rd11;
	selp.s64 	%rd2028, -1, 0, %p320;
	add.s64 	%rd6735, %rd2027, %rd2028;
	setp.lt.u64 	%p322, %rd2027, %rd2026;
	or.pred  	%p323, %p321, %p322;
	selp.u64 	%rd2029, 1, 0, %p323;
	sub.s64 	%rd2030, %rd6734, %rd1712;
	setp.lt.u64 	%p324, %rd6734, %rd1712;
	selp.s64 	%rd2031, -1, 0, %p323;
	add.s64 	%rd6734, %rd2030, %rd2031;
	setp.lt.u64 	%p325, %rd2030, %rd2029;
	or.pred  	%p326, %p324, %p325;
	selp.s64 	%rd2032, -1, 0, %p326;
	add.s64 	%rd156, %rd151, %rd2032;
	setp.ne.s64 	%p327, %rd156, 0;
	setp.gt.u64 	%p328, %rd6734, %rd1712;
	or.pred  	%p329, %p327, %p328;
	@%p329 bra 	$L__BB9_62;
	setp.lt.u64 	%p330, %rd6734, %rd1712;
	mov.u64 	%rd6737, %rd152;
	@%p330 bra 	$L__BB9_69;
	setp.gt.u64 	%p331, %rd6735, %rd11;
	@%p331 bra 	$L__BB9_62;
	setp.lt.u64 	%p332, %rd6735, %rd11;
	mov.u64 	%rd6737, %rd152;
	@%p332 bra 	$L__BB9_69;
	setp.gt.u64 	%p333, %rd6736, %rd64;
	@%p333 bra 	$L__BB9_62;
	setp.lt.u64 	%p334, %rd6736, %rd64;
	setp.lt.u64 	%p335, %rd152, %rd65;
	or.pred  	%p336, %p334, %p335;
	mov.u64 	%rd6737, %rd152;
	@%p336 bra 	$L__BB9_69;
$L__BB9_62:
	sub.s64 	%rd157, %rd152, %rd65;
	setp.lt.u64 	%p337, %rd152, %rd65;
	selp.u64 	%rd2033, 1, 0, %p337;
	sub.s64 	%rd2034, %rd6736, %rd64;
	setp.lt.u64 	%p338, %rd6736, %rd64;
	selp.s64 	%rd2035, -1, 0, %p337;
	add.s64 	%rd6736, %rd2034, %rd2035;
	setp.lt.u64 	%p339, %rd2034, %rd2033;
	or.pred  	%p340, %p338, %p339;
	selp.u64 	%rd2036, 1, 0, %p340;
	sub.s64 	%rd2037, %rd6735, %rd11;
	setp.lt.u64 	%p341, %rd6735, %rd11;
	selp.s64 	%rd2038, -1, 0, %p340;
	add.s64 	%rd6735, %rd2037, %rd2038;
	setp.lt.u64 	%p342, %rd2037, %rd2036;
	or.pred  	%p343, %p341, %p342;
	selp.u64 	%rd2039, 1, 0, %p343;
	sub.s64 	%rd2040, %rd6734, %rd1712;
	setp.lt.u64 	%p344, %rd6734, %rd1712;
	selp.s64 	%rd2041, -1, 0, %p343;
	add.s64 	%rd6734, %rd2040, %rd2041;
	setp.lt.u64 	%p345, %rd2040, %rd2039;
	or.pred  	%p346, %p344, %p345;
	selp.u64 	%rd2042, 1, 0, %p346;
	setp.ne.s64 	%p347, %rd156, %rd2042;
	setp.gt.u64 	%p348, %rd6734, %rd1712;
	or.pred  	%p349, %p347, %p348;
	@%p349 bra 	$L__BB9_68;
	setp.lt.u64 	%p350, %rd6734, %rd1712;
	mov.u64 	%rd6737, %rd157;
	@%p350 bra 	$L__BB9_69;
	setp.gt.u64 	%p351, %rd6735, %rd11;
	@%p351 bra 	$L__BB9_68;
	setp.lt.u64 	%p352, %rd6735, %rd11;
	mov.u64 	%rd6737, %rd157;
	@%p352 bra 	$L__BB9_69;
	setp.gt.u64 	%p353, %rd6736, %rd64;
	@%p353 bra 	$L__BB9_68;
	setp.lt.u64 	%p354, %rd6736, %rd64;
	setp.lt.u64 	%p355, %rd157, %rd65;
	or.pred  	%p356, %p354, %p355;
	mov.u64 	%rd6737, %rd157;
	@%p356 bra 	$L__BB9_69;
$L__BB9_68:
	sub.s64 	%rd6737, %rd157, %rd65;
	setp.lt.u64 	%p357, %rd157, %rd65;
	selp.u64 	%rd2043, 1, 0, %p357;
	sub.s64 	%rd2044, %rd6736, %rd64;
	setp.lt.u64 	%p358, %rd6736, %rd64;
	selp.s64 	%rd2045, -1, 0, %p357;
	add.s64 	%rd6736, %rd2044, %rd2045;
	setp.lt.u64 	%p359, %rd2044, %rd2043;
	or.pred  	%p360, %p358, %p359;
	selp.u64 	%rd2046, 1, 0, %p360;
	sub.s64 	%rd2047, %rd6735, %rd11;
	setp.lt.u64 	%p361, %rd6735, %rd11;
	selp.s64 	%rd2048, -1, 0, %p360;
	add.s64 	%rd6735, %rd2047, %rd2048;
	setp.lt.u64 	%p362, %rd2047, %rd2046;
	or.pred  	%p363, %p361, %p362;
	selp.s64 	%rd2049, -1, 0, %p363;
	sub.s64 	%rd2050, %rd6734, %rd1712;
	add.s64 	%rd6734, %rd2050, %rd2049;
$L__BB9_69:
	shl.b64 	%rd169, %rd6737, 1;
	shr.u64 	%rd2051, %rd6737, 63;
	add.s64 	%rd2052, %rd6736, %rd2051;
	setp.lt.u64 	%p364, %rd2052, %rd6736;
	selp.u64 	%rd2053, 1, 0, %p364;
	add.s64 	%rd6740, %rd2052, %rd6736;
	setp.lt.u64 	%p365, %rd6740, %rd2052;
	selp.u64 	%rd2054, 1, 0, %p365;
	add.s64 	%rd2055, %rd2054, %rd2053;
	add.s64 	%rd2056, %rd6735, %rd2055;
	setp.lt.u64 	%p366, %rd2056, %rd6735;
	selp.u64 	%rd2057, 1, 0, %p366;
	add.s64 	%rd6739, %rd2056, %rd6735;
	setp.lt.u64 	%p367, %rd6739, %rd2056;
	selp.u64 	%rd2058, 1, 0, %p367;
	add.s64 	%rd2059, %rd2058, %rd2057;
	add.s64 	%rd2060, %rd6734, %rd2059;
	setp.lt.u64 	%p368, %rd2060, %rd6734;
	add.s64 	%rd6738, %rd2060, %rd6734;
	setp.lt.u64 	%p369, %rd6738, %rd2060;
	or.pred  	%p370, %p369, %p368;
	setp.gt.u64 	%p371, %rd6738, %rd1712;
	or.pred  	%p372, %p370, %p371;
	@%p372 bra 	$L__BB9_75;
	setp.lt.u64 	%p373, %rd6738, %rd1712;
	mov.u64 	%rd6741, %rd169;
	@%p373 bra 	$L__BB9_76;
	setp.gt.u64 	%p374, %rd6739, %rd11;
	@%p374 bra 	$L__BB9_75;
	setp.lt.u64 	%p375, %rd6739, %rd11;
	mov.u64 	%rd6741, %rd169;
	@%p375 bra 	$L__BB9_76;
	setp.gt.u64 	%p376, %rd6740, %rd64;
	@%p376 bra 	$L__BB9_75;
	setp.lt.u64 	%p377, %rd6740, %rd64;
	setp.lt.u64 	%p378, %rd169, %rd65;
	or.pred  	%p379, %p377, %p378;
	mov.u64 	%rd6741, %rd169;
	@%p379 bra 	$L__BB9_76;
$L__BB9_75:
	sub.s64 	%rd6741, %rd169, %rd65;
	setp.lt.u64 	%p380, %rd169, %rd65;
	selp.u64 	%rd2062, 1, 0, %p380;
	sub.s64 	%rd2063, %rd6740, %rd64;
	setp.lt.u64 	%p381, %rd6740, %rd64;
	selp.s64 	%rd2064, -1, 0, %p380;
	add.s64 	%rd6740, %rd2063, %rd2064;
	setp.lt.u64 	%p382, %rd2063, %rd2062;
	or.pred  	%p383, %p381, %p382;
	selp.u64 	%rd2065, 1, 0, %p383;
	sub.s64 	%rd2066, %rd6739, %rd11;
	setp.lt.u64 	%p384, %rd6739, %rd11;
	selp.s64 	%rd2067, -1, 0, %p383;
	add.s64 	%rd6739, %rd2066, %rd2067;
	setp.lt.u64 	%p385, %rd2066, %rd2065;
	or.pred  	%p386, %p384, %p385;
	selp.s64 	%rd2068, -1, 0, %p386;
	sub.s64 	%rd2069, %rd6738, %rd1712;
	add.s64 	%rd6738, %rd2069, %rd2068;
$L__BB9_76:
	shl.b64 	%rd181, %rd6741, 1;
	shr.u64 	%rd2070, %rd6741, 63;
	add.s64 	%rd2071, %rd6740, %rd2070;
	setp.lt.u64 	%p387, %rd2071, %rd6740;
	selp.u64 	%rd2072, 1, 0, %p387;
	add.s64 	%rd6744, %rd2071, %rd6740;
	setp.lt.u64 	%p388, %rd6744, %rd2071;
	selp.u64 	%rd2073, 1, 0, %p388;
	add.s64 	%rd2074, %rd2073, %rd2072;
	add.s64 	%rd2075, %rd6739, %rd2074;
	setp.lt.u64 	%p389, %rd2075, %rd6739;
	selp.u64 	%rd2076, 1, 0, %p389;
	add.s64 	%rd6743, %rd2075, %rd6739;
	setp.lt.u64 	%p390, %rd6743, %rd2075;
	selp.u64 	%rd2077, 1, 0, %p390;
	add.s64 	%rd2078, %rd2077, %rd2076;
	add.s64 	%rd2079, %rd6738, %rd2078;
	setp.lt.u64 	%p391, %rd2079, %rd6738;
	add.s64 	%rd6742, %rd2079, %rd6738;
	setp.lt.u64 	%p392, %rd6742, %rd2079;
	or.pred  	%p393, %p392, %p391;
	setp.gt.u64 	%p394, %rd6742, %rd1712;
	or.pred  	%p395, %p393, %p394;
	@%p395 bra 	$L__BB9_82;
	setp.lt.u64 	%p396, %rd6742, %rd1712;
	mov.u64 	%rd6745, %rd181;
	@%p396 bra 	$L__BB9_83;
	setp.gt.u64 	%p397, %rd6743, %rd11;
	@%p397 bra 	$L__BB9_82;
	setp.lt.u64 	%p398, %rd6743, %rd11;
	mov.u64 	%rd6745, %rd181;
	@%p398 bra 	$L__BB9_83;
	setp.gt.u64 	%p399, %rd6744, %rd64;
	@%p399 bra 	$L__BB9_82;
	setp.lt.u64 	%p400, %rd6744, %rd64;
	setp.lt.u64 	%p401, %rd181, %rd65;
	or.pred  	%p402, %p400, %p401;
	mov.u64 	%rd6745, %rd181;
	@%p402 bra 	$L__BB9_83;
$L__BB9_82:
	sub.s64 	%rd6745, %rd181, %rd65;
	setp.lt.u64 	%p403, %rd181, %rd65;
	selp.u64 	%rd2081, 1, 0, %p403;
	sub.s64 	%rd2082, %rd6744, %rd64;
	setp.lt.u64 	%p404, %rd6744, %rd64;
	selp.s64 	%rd2083, -1, 0, %p403;
	add.s64 	%rd6744, %rd2082, %rd2083;
	setp.lt.u64 	%p405, %rd2082, %rd2081;
	or.pred  	%p406, %p404, %p405;
	selp.u64 	%rd2084, 1, 0, %p406;
	sub.s64 	%rd2085, %rd6743, %rd11;
	setp.lt.u64 	%p407, %rd6743, %rd11;
	selp.s64 	%rd2086, -1, 0, %p406;
	add.s64 	%rd6743, %rd2085, %rd2086;
	setp.lt.u64 	%p408, %rd2085, %rd2084;
	or.pred  	%p409, %p407, %p408;
	selp.s64 	%rd2087, -1, 0, %p409;
	sub.s64 	%rd2088, %rd6742, %rd1712;
	add.s64 	%rd6742, %rd2088, %rd2087;
$L__BB9_83:
	mul.lo.s64 	%rd2090, %rd6996, %rd6997;
	mul.hi.u64 	%rd2091, %rd6997, %rd6996;
	mul.lo.s64 	%rd2092, %rd6995, %rd6997;
	mul.hi.u64 	%rd2093, %rd6997, %rd6995;
	add.s64 	%rd2094, %rd2092, %rd2091;
	setp.lt.u64 	%p410, %rd2094, %rd2092;
	selp.u64 	%rd2095, 1, 0, %p410;
	add.s64 	%rd2096, %rd2093, %rd2095;
	mul.lo.s64 	%rd2097, %rd6994, %rd6997;
	mul.hi.u64 	%rd2098, %rd6997, %rd6994;
	add.s64 	%rd2099, %rd2097, %rd2096;
	setp.lt.u64 	%p411, %rd2099, %rd2097;
	selp.u64 	%rd2100, 1, 0, %p411;
	add.s64 	%rd2101, %rd2098, %rd2100;
	mul.hi.u64 	%rd2102, %rd6996, %rd6995;
	mad.lo.s64 	%rd2103, %rd6995, %rd6996, %rd2099;
	setp.lt.u64 	%p412, %rd2103, %rd2099;
	selp.u64 	%rd2104, 1, 0, %p412;
	add.s64 	%rd2105, %rd2102, %rd2104;
	mul.hi.u64 	%rd2106, %rd6996, %rd6994;
	mad.lo.s64 	%rd2107, %rd6994, %rd6996, %rd2101;
	setp.lt.u64 	%p413, %rd2107, %rd2101;
	selp.u64 	%rd2108, 1, 0, %p413;
	add.s64 	%rd2109, %rd2107, %rd2105;
	setp.lt.u64 	%p414, %rd2109, %rd2107;
	selp.u64 	%rd2110, 1, 0, %p414;
	add.s64 	%rd2111, %rd2106, %rd2108;
	add.s64 	%rd2112, %rd2111, %rd2110;
	mul.hi.u64 	%rd2113, %rd6995, %rd6994;
	mad.lo.s64 	%rd2114, %rd6994, %rd6995, %rd2112;
	setp.lt.u64 	%p415, %rd2114, %rd2112;
	selp.u64 	%rd2115, 1, 0, %p415;
	add.s64 	%rd2116, %rd2113, %rd2115;
	shl.b64 	%rd2117, %rd2090, 1;
	mov.b64 	{%r106, %r107}, %rd2090;
	mov.b64 	{%r108, %r109}, %rd2094;
	shf.l.wrap.b32 	%r110, %r107, %r108, 1;
	shf.l.wrap.b32 	%r111, %r108, %r109, 1;
	mov.b64 	%rd2118, {%r110, %r111};
	mov.b64 	{%r112, %r113}, %rd2103;
	shf.l.wrap.b32 	%r114, %r109, %r112, 1;
	shf.l.wrap.b32 	%r115, %r112, %r113, 1;
	mov.b64 	%rd2119, {%r114, %r115};
	mov.b64 	{%r116, %r117}, %rd2109;
	shf.l.wrap.b32 	%r118, %r113, %r116, 1;
	shf.l.wrap.b32 	%r119, %r116, %r117, 1;
	mov.b64 	%rd2120, {%r118, %r119};
	mov.b64 	{%r120, %r121}, %rd2114;
	shf.l.wrap.b32 	%r122, %r117, %r120, 1;
	shf.l.wrap.b32 	%r123, %r120, %r121, 1;
	mov.b64 	%rd2121, {%r122, %r123};
	shr.u64 	%rd2122, %rd2116, 63;
	mov.b64 	{%r124, %r125}, %rd2116;
	shf.l.wrap.b32 	%r126, %r121, %r124, 1;
	shf.l.wrap.b32 	%r127, %r124, %r125, 1;
	mov.b64 	%rd2123, {%r126, %r127};
	mul.hi.u64 	%rd2124, %rd6997, %rd6997;
	mul.hi.u64 	%rd2125, %rd6996, %rd6996;
	mul.hi.u64 	%rd2126, %rd6995, %rd6995;
	mul.hi.u64 	%rd2127, %rd6994, %rd6994;
	add.s64 	%rd193, %rd2117, %rd2124;
	setp.lt.u64 	%p416, %rd193, %rd2117;
	selp.u64 	%rd2128, 1, 0, %p416;
	mad.lo.s64 	%rd2129, %rd6996, %rd6996, %rd2118;
	setp.lt.u64 	%p417, %rd2129, %rd2118;
	add.s64 	%rd194, %rd2129, %rd2128;
	setp.lt.u64 	%p418, %rd194, %rd2129;
	or.pred  	%p419, %p417, %p418;
	selp.u64 	%rd2130, 1, 0, %p419;
	add.s64 	%rd2131, %rd2119, %rd2125;
	setp.lt.u64 	%p420, %rd2131, %rd2119;
	add.s64 	%rd195, %rd2131, %rd2130;
	setp.lt.u64 	%p421, %rd195, %rd2131;
	or.pred  	%p422, %p420, %p421;
	selp.u64 	%rd2132, 1, 0, %p422;
	mad.lo.s64 	%rd2133, %rd6995, %rd6995, %rd2120;
	setp.lt.u64 	%p423, %rd2133, %rd2120;
	add.s64 	%rd2134, %rd2133, %rd2132;
	setp.lt.u64 	%p424, %rd2134, %rd2133;
	or.pred  	%p425, %p423, %p424;
	selp.u64 	%rd2135, 1, 0, %p425;
	add.s64 	%rd2136, %rd2121, %rd2126;
	setp.lt.u64 	%p426, %rd2136, %rd2121;
	add.s64 	%rd2137, %rd2136, %rd2135;
	setp.lt.u64 	%p427, %rd2137, %rd2136;
	or.pred  	%p428, %p426, %p427;
	selp.u64 	%rd2138, 1, 0, %p428;
	mad.lo.s64 	%rd2139, %rd6994, %rd6994, %rd2123;
	setp.lt.u64 	%p429, %rd2139, %rd2123;
	add.s64 	%rd2140, %rd2139, %rd2138;
	setp.lt.u64 	%p430, %rd2140, %rd2139;
	or.pred  	%p431, %p429, %p430;
	selp.u64 	%rd2141, 1, 0, %p431;
	add.s64 	%rd2142, %rd2122, %rd2127;
	add.s64 	%rd2143, %rd2142, %rd2141;
	shl.b64 	%rd2144, %rd2134, 32;
	mov.b64 	{%r128, %r129}, %rd2134;
	mov.b64 	{%r130, %r131}, %rd2137;
	mov.b64 	%rd2145, {%r129, %r130};
	mov.b64 	{%r132, %r133}, %rd2140;
	mov.b64 	%rd2146, {%r131, %r132};
	mov.b64 	{%r134, %r135}, %rd2143;
	mov.b64 	%rd2147, {%r133, %r134};
	shr.u64 	%rd2148, %rd2143, 32;
	mul.lo.s64 	%rd2149, %rd2134, 977;
	mov.b64 	%rd2150, 977;
	mul.hi.u64 	%rd2151, %rd2134, %rd2150;
	mul.lo.s64 	%rd2152, %rd2137, 977;
	mul.hi.u64 	%rd2153, %rd2137, %rd2150;
	add.s64 	%rd2154, %rd2152, %rd2151;
	setp.lt.u64 	%p432, %rd2154, %rd2152;
	selp.u64 	%rd2155, 1, 0, %p432;
	add.s64 	%rd2156, %rd2153, %rd2155;
	mul.lo.s64 	%rd2157, %rd2140, 977;
	mul.hi.u64 	%rd2158, %rd2140, %rd2150;
	add.s64 	%rd2159, %rd2157, %rd2156;
	setp.lt.u64 	%p433, %rd2159, %rd2157;
	selp.u64 	%rd2160, 1, 0, %p433;
	add.s64 	%rd2161, %rd2158, %rd2160;
	mul.lo.s64 	%rd2162, %rd2143, 977;
	mul.hi.u64 	%rd2163, %rd2143, %rd2150;
	add.s64 	%rd2164, %rd2162, %rd2161;
	setp.lt.u64 	%p434, %rd2164, %rd2162;
	selp.u64 	%rd2165, 1, 0, %p434;
	add.s64 	%rd2166, %rd2163, %rd2165;
	add.s64 	%rd6750, %rd2149, %rd2144;
	setp.lt.u64 	%p435, %rd6750, %rd2149;
	selp.u64 	%rd2167, 1, 0, %p435;
	add.s64 	%rd2168, %rd2154, %rd2145;
	setp.lt.u64 	%p436, %rd2168, %rd2154;
	add.s64 	%rd6749, %rd2168, %rd2167;
	setp.lt.u64 	%p437, %rd6749, %rd2168;
	or.pred  	%p438, %p436, %p437;
	selp.u64 	%rd2169, 1, 0, %p438;
	add.s64 	%rd2170, %rd2159, %rd2146;
	setp.lt.u64 	%p439, %rd2170, %rd2159;
	add.s64 	%rd6748, %rd2170, %rd2169;
	setp.lt.u64 	%p440, %rd6748, %rd2170;
	or.pred  	%p441, %p439, %p440;
	selp.u64 	%rd2171, 1, 0, %p441;
	add.s64 	%rd2172, %rd2164, %rd2147;
	setp.lt.u64 	%p442, %rd2172, %rd2164;
	add.s64 	%rd6747, %rd2172, %rd2171;
	setp.lt.u64 	%p443, %rd6747, %rd2172;
	or.pred  	%p444, %p442, %p443;
	selp.u64 	%rd2173, 1, 0, %p444;
	add.s64 	%rd2174, %rd2166, %rd2148;
	add.s64 	%rd200, %rd2174, %rd2173;
	setp.eq.s64 	%p445, %rd200, 0;
	mov.b64 	%rd6746, 0;
	@%p445 bra 	$L__BB9_85;
	shl.b64 	%rd2175, %rd200, 32;
	shr.u64 	%rd2176, %rd200, 32;
	mov.b64 	%rd2177, 977;
	mul.hi.u64 	%rd2178, %rd200, %rd2177;
	mad.lo.s64 	%rd2179, %rd200, 977, %rd2175;
	setp.lt.u64 	%p446, %rd2179, %rd2175;
	selp.u64 	%rd2180, 1, 0, %p446;
	add.s64 	%rd6750, %rd2179, %rd6750;
	setp.lt.u64 	%p447, %rd6750, %rd2179;
	selp.u64 	%rd2181, 1, 0, %p447;
	add.s64 	%rd2182, %rd2181, %rd2180;
	add.s64 	%rd2183, %rd2176, %rd2178;
	setp.lt.u64 	%p448, %rd2183, %rd2176;
	selp.u64 	%rd2184, 1, 0, %p448;
	add.s64 	%rd2185, %rd6749, %rd2183;
	add.s64 	%rd2186, %rd2185, %rd2182;
	setp.lt.u64 	%p449, %rd2186, %rd6749;
	not.b64 	%rd2187, %rd2183;
	setp.gt.u64 	%p450, %rd2182, %rd2187;
	or.pred  	%p451, %p450, %p449;
	selp.u64 	%rd2188, 1, 0, %p451;
	add.s64 	%rd2189, %rd6748, %rd2184;
	add.s64 	%rd203, %rd2189, %rd2188;
	setp.lt.u64 	%p452, %rd203, %rd6748;
	selp.u64 	%rd2190, 1, 0, %p452;
	add.s64 	%rd204, %rd6747, %rd2190;
	setp.lt.u64 	%p453, %rd204, %rd6747;
	selp.u64 	%rd6746, 1, 0, %p453;
	mov.u64 	%rd6747, %rd204;
	mov.u64 	%rd6748, %rd203;
	mov.u64 	%rd6749, %rd2186;
$L__BB9_85:
	mad.lo.s64 	%rd6754, %rd6997, %rd6997, %rd6750;
	setp.lt.u64 	%p454, %rd6754, %rd6750;
	selp.u64 	%rd2191, 1, 0, %p454;
	add.s64 	%rd2192, %rd6749, %rd193;
	setp.lt.u64 	%p455, %rd2192, %rd6749;
	add.s64 	%rd6753, %rd2192, %rd2191;
	setp.lt.u64 	%p456, %rd6753, %rd2192;
	or.pred  	%p457, %p455, %p456;
	selp.u64 	%rd2193, 1, 0, %p457;
	add.s64 	%rd2194, %rd6748, %rd194;
	setp.lt.u64 	%p458, %rd2194, %rd6748;
	add.s64 	%rd6752, %rd2194, %rd2193;
	setp.lt.u64 	%p459, %rd6752, %rd2194;
	or.pred  	%p460, %p458, %p459;
	selp.u64 	%rd2195, 1, 0, %p460;
	add.s64 	%rd2196, %rd6747, %rd195;
	setp.lt.u64 	%p461, %rd2196, %rd6747;
	add.s64 	%rd6751, %rd2196, %rd2195;
	setp.lt.u64 	%p462, %rd6751, %rd2196;
	or.pred  	%p463, %p461, %p462;
	selp.u64 	%rd2198, 1, 0, %p463;
	add.s64 	%rd215, %rd6746, %rd2198;
	setp.ne.s64 	%p464, %rd215, 0;
	setp.gt.u64 	%p465, %rd6751, %rd1712;
	or.pred  	%p466, %p464, %p465;
	@%p466 bra 	$L__BB9_91;
	setp.lt.u64 	%p467, %rd6751, %rd1712;
	@%p467 bra 	$L__BB9_104;
	setp.gt.u64 	%p468, %rd6752, %rd11;
	@%p468 bra 	$L__BB9_91;
	setp.lt.u64 	%p469, %rd6752, %rd11;
	@%p469 bra 	$L__BB9_104;
	setp.gt.u64 	%p470, %rd6753, %rd64;
	@%p470 bra 	$L__BB9_91;
	setp.lt.u64 	%p471, %rd6753, %rd64;
	setp.lt.u64 	%p472, %rd6754, %rd65;
	or.pred  	%p473, %p471, %p472;
	@%p473 bra 	$L__BB9_104;
$L__BB9_91:
	sub.s64 	%rd216, %rd6754, %rd65;
	setp.lt.u64 	%p474, %rd6754, %rd65;
	selp.u64 	%rd2199, 1, 0, %p474;
	sub.s64 	%rd2200, %rd6753, %rd64;
	setp.lt.u64 	%p475, %rd6753, %rd64;
	selp.s64 	%rd2201, -1, 0, %p474;
	add.s64 	%rd6753, %rd2200, %rd2201;
	setp.lt.u64 	%p476, %rd2200, %rd2199;
	or.pred  	%p477, %p475, %p476;
	selp.u64 	%rd2202, 1, 0, %p477;
	sub.s64 	%rd2203, %rd6752, %rd11;
	setp.lt.u64 	%p478, %rd6752, %rd11;
	selp.s64 	%rd2204, -1, 0, %p477;
	add.s64 	%rd6752, %rd2203, %rd2204;
	setp.lt.u64 	%p479, %rd2203, %rd2202;
	or.pred  	%p480, %p478, %p479;
	selp.u64 	%rd2205, 1, 0, %p480;
	sub.s64 	%rd2206, %rd6751, %rd1712;
	setp.lt.u64 	%p481, %rd6751, %rd1712;
	selp.s64 	%rd2207, -1, 0, %p480;
	add.s64 	%rd6751, %rd2206, %rd2207;
	setp.lt.u64 	%p482, %rd2206, %rd2205;
	or.pred  	%p483, %p481, %p482;
	selp.s64 	%rd2208, -1, 0, %p483;
	add.s64 	%rd220, %rd215, %rd2208;
	setp.ne.s64 	%p484, %rd220, 0;
	setp.gt.u64 	%p485, %rd6751, %rd1712;
	or.pred  	%p486, %p484, %p485;
	@%p486 bra 	$L__BB9_97;
	setp.lt.u64 	%p487, %rd6751, %rd1712;
	mov.u64 	%rd6754, %rd216;
	@%p487 bra 	$L__BB9_104;
	setp.gt.u64 	%p488, %rd6752, %rd11;
	@%p488 bra 	$L__BB9_97;
	setp.lt.u64 	%p489, %rd6752, %rd11;
	mov.u64 	%rd6754, %rd216;
	@%p489 bra 	$L__BB9_104;
	setp.gt.u64 	%p490, %rd6753, %rd64;
	@%p490 bra 	$L__BB9_97;
	setp.lt.u64 	%p491, %rd6753, %rd64;
	setp.lt.u64 	%p492, %rd216, %rd65;
	or.pred  	%p493, %p491, %p492;
	mov.u64 	%rd6754, %rd216;
	@%p493 bra 	$L__BB9_104;
$L__BB9_97:
	sub.s64 	%rd221, %rd216, %rd65;
	setp.lt.u64 	%p494, %rd216, %rd65;
	selp.u64 	%rd2209, 1, 0, %p494;
	sub.s64 	%rd2210, %rd6753, %rd64;
	setp.lt.u64 	%p495, %rd6753, %rd64;
	selp.s64 	%rd2211, -1, 0, %p494;
	add.s64 	%rd6753, %rd2210, %rd2211;
	setp.lt.u64 	%p496, %rd2210, %rd2209;
	or.pred  	%p497, %p495, %p496;
	selp.u64 	%rd2212, 1, 0, %p497;
	sub.s64 	%rd2213, %rd6752, %rd11;
	setp.lt.u64 	%p498, %rd6752, %rd11;
	selp.s64 	%rd2214, -1, 0, %p497;
	add.s64 	%rd6752, %rd2213, %rd2214;
	setp.lt.u64 	%p499, %rd2213, %rd2212;
	or.pred  	%p500, %p498, %p499;
	selp.u64 	%rd2215, 1, 0, %p500;
	sub.s64 	%rd2216, %rd6751, %rd1712;
	setp.lt.u64 	%p501, %rd6751, %rd1712;
	selp.s64 	%rd2217, -1, 0, %p500;
	add.s64 	%rd6751, %rd2216, %rd2217;
	setp.lt.u64 	%p502, %rd2216, %rd2215;
	or.pred  	%p503, %p501, %p502;
	selp.u64 	%rd2218, 1, 0, %p503;
	setp.ne.s64 	%p504, %rd220, %rd2218;
	setp.gt.u64 	%p505, %rd6751, %rd1712;
	or.pred  	%p506, %p504, %p505;
	@%p506 bra 	$L__BB9_103;
	setp.lt.u64 	%p507, %rd6751, %rd1712;
	mov.u64 	%rd6754, %rd221;
	@%p507 bra 	$L__BB9_104;
	setp.gt.u64 	%p508, %rd6752, %rd11;
	@%p508 bra 	$L__BB9_103;
	setp.lt.u64 	%p509, %rd6752, %rd11;
	mov.u64 	%rd6754, %rd221;
	@%p509 bra 	$L__BB9_104;
	setp.gt.u64 	%p510, %rd6753, %rd64;
	@%p510 bra 	$L__BB9_103;
	setp.lt.u64 	%p511, %rd6753, %rd64;
	setp.lt.u64 	%p512, %rd221, %rd65;
	or.pred  	%p513, %p511, %p512;
	mov.u64 	%rd6754, %rd221;
	@%p513 bra 	$L__BB9_104;
$L__BB9_103:
	sub.s64 	%rd6754, %rd221, %rd65;
	setp.lt.u64 	%p514, %rd221, %rd65;
	selp.u64 	%rd2219, 1, 0, %p514;
	sub.s64 	%rd2220, %rd6753, %rd64;
	setp.lt.u64 	%p515, %rd6753, %rd64;
	selp.s64 	%rd2221, -1, 0, %p514;
	add.s64 	%rd6753, %rd2220, %rd2221;
	setp.lt.u64 	%p516, %rd2220, %rd2219;
	or.pred  	%p517, %p515, %p516;
	selp.u64 	%rd2222, 1, 0, %p517;
	sub.s64 	%rd2223, %rd6752, %rd11;
	setp.lt.u64 	%p518, %rd6752, %rd11;
	selp.s64 	%rd2224, -1, 0, %p517;
	add.s64 	%rd6752, %rd2223, %rd2224;
	setp.lt.u64 	%p519, %rd2223, %rd2222;
	or.pred  	%p520, %p518, %p519;
	selp.s64 	%rd2225, -1, 0, %p520;
	sub.s64 	%rd2226, %rd6751, %rd1712;
	add.s64 	%rd6751, %rd2226, %rd2225;
$L__BB9_104:
	shl.b64 	%rd233, %rd6754, 1;
	shr.u64 	%rd2227, %rd6754, 63;
	add.s64 	%rd2228, %rd6753, %rd2227;
	setp.lt.u64 	%p521, %rd2228, %rd6753;
	selp.u64 	%rd2229, 1, 0, %p521;
	add.s64 	%rd6757, %rd2228, %rd6753;
	setp.lt.u64 	%p522, %rd6757, %rd2228;
	selp.u64 	%rd2230, 1, 0, %p522;
	add.s64 	%rd2231, %rd2230, %rd2229;
	add.s64 	%rd2232, %rd6752, %rd2231;
	setp.lt.u64 	%p523, %rd2232, %rd6752;
	selp.u64 	%rd2233, 1, 0, %p523;
	add.s64 	%rd6756, %rd2232, %rd6752;
	setp.lt.u64 	%p524, %rd6756, %rd2232;
	selp.u64 	%rd2234, 1, 0, %p524;
	add.s64 	%rd2235, %rd2234, %rd2233;
	add.s64 	%rd2236, %rd6751, %rd2235;
	setp.lt.u64 	%p525, %rd2236, %rd6751;
	add.s64 	%rd6755, %rd2236, %rd6751;
	setp.lt.u64 	%p526, %rd6755, %rd2236;
	or.pred  	%p527, %p526, %p525;
	setp.gt.u64 	%p528, %rd6755, %rd1712;
	or.pred  	%p529, %p527, %p528;
	@%p529 bra 	$L__BB9_110;
	setp.lt.u64 	%p530, %rd6755, %rd1712;
	mov.u64 	%rd6758, %rd233;
	@%p530 bra 	$L__BB9_111;
	setp.gt.u64 	%p531, %rd6756, %rd11;
	@%p531 bra 	$L__BB9_110;
	setp.lt.u64 	%p532, %rd6756, %rd11;
	mov.u64 	%rd6758, %rd233;
	@%p532 bra 	$L__BB9_111;
	setp.gt.u64 	%p533, %rd6757, %rd64;
	@%p533 bra 	$L__BB9_110;
	setp.lt.u64 	%p534, %rd6757, %rd64;
	setp.lt.u64 	%p535, %rd233, %rd65;
	or.pred  	%p536, %p534, %p535;
	mov.u64 	%rd6758, %rd233;
	@%p536 bra 	$L__BB9_111;
$L__BB9_110:
	sub.s64 	%rd6758, %rd233, %rd65;
	setp.lt.u64 	%p537, %rd233, %rd65;
	selp.u64 	%rd2238, 1, 0, %p537;
	sub.s64 	%rd2239, %rd6757, %rd64;
	setp.lt.u64 	%p538, %rd6757, %rd64;
	selp.s64 	%rd2240, -1, 0, %p537;
	add.s64 	%rd6757, %rd2239, %rd2240;
	setp.lt.u64 	%p539, %rd2239, %rd2238;
	or.pred  	%p540, %p538, %p539;
	selp.u64 	%rd2241, 1, 0, %p540;
	sub.s64 	%rd2242, %rd6756, %rd11;
	setp.lt.u64 	%p541, %rd6756, %rd11;
	selp.s64 	%rd2243, -1, 0, %p540;
	add.s64 	%rd6756, %rd2242, %rd2243;
	setp.lt.u64 	%p542, %rd2242, %rd2241;
	or.pred  	%p543, %p541, %p542;
	selp.s64 	%rd2244, -1, 0, %p543;
	sub.s64 	%rd2245, %rd6755, %rd1712;
	add.s64 	%rd6755, %rd2245, %rd2244;
$L__BB9_111:
	add.s64 	%rd245, %rd6758, %rd6754;
	setp.lt.u64 	%p544, %rd245, %rd6758;
	selp.u64 	%rd2246, 1, 0, %p544;
	add.s64 	%rd2247, %rd6757, %rd2246;
	setp.lt.u64 	%p545, %rd2247, %rd6757;
	selp.u64 	%rd2248, 1, 0, %p545;
	add.s64 	%rd6761, %rd2247, %rd6753;
	setp.lt.u64 	%p546, %rd6761, %rd2247;
	selp.u64 	%rd2249, 1, 0, %p546;
	add.s64 	%rd2250, %rd2249, %rd2248;
	add.s64 	%rd2251, %rd6756, %rd2250;
	setp.lt.u64 	%p547, %rd2251, %rd6756;
	selp.u64 	%rd2252, 1, 0, %p547;
	add.s64 	%rd6760, %rd2251, %rd6752;
	setp.lt.u64 	%p548, %rd6760, %rd2251;
	selp.u64 	%rd2253, 1, 0, %p548;
	add.s64 	%rd2254, %rd2253, %rd2252;
	add.s64 	%rd2255, %rd6755, %rd2254;
	setp.lt.u64 	%p549, %rd2255, %rd6755;
	add.s64 	%rd6759, %rd2255, %rd6751;
	setp.lt.u64 	%p550, %rd6759, %rd2255;
	or.pred  	%p551, %p550, %p549;
	setp.gt.u64 	%p552, %rd6759, %rd1712;
	or.pred  	%p553, %p551, %p552;
	@%p553 bra 	$L__BB9_117;
	setp.lt.u64 	%p554, %rd6759, %rd1712;
	mov.u64 	%rd6762, %rd245;
	@%p554 bra 	$L__BB9_118;
	setp.gt.u64 	%p555, %rd6760, %rd11;
	@%p555 bra 	$L__BB9_117;
	setp.lt.u64 	%p556, %rd6760, %rd11;
	mov.u64 	%rd6762, %rd245;
	@%p556 bra 	$L__BB9_118;
	setp.gt.u64 	%p557, %rd6761, %rd64;
	@%p557 bra 	$L__BB9_117;
	setp.lt.u64 	%p558, %rd6761, %rd64;
	setp.lt.u64 	%p559, %rd245, %rd65;
	or.pred  	%p560, %p558, %p559;
	mov.u64 	%rd6762, %rd245;
	@%p560 bra 	$L__BB9_118;
$L__BB9_117:
	sub.s64 	%rd6762, %rd245, %rd65;
	setp.lt.u64 	%p561, %rd245, %rd65;
	selp.u64 	%rd2257, 1, 0, %p561;
	sub.s64 	%rd2258, %rd6761, %rd64;
	setp.lt.u64 	%p562, %rd6761, %rd64;
	selp.s64 	%rd2259, -1, 0, %p561;
	add.s64 	%rd6761, %rd2258, %rd2259;
	setp.lt.u64 	%p563, %rd2258, %rd2257;
	or.pred  	%p564, %p562, %p563;
	selp.u64 	%rd2260, 1, 0, %p564;
	sub.s64 	%rd2261, %rd6760, %rd11;
	setp.lt.u64 	%p565, %rd6760, %rd11;
	selp.s64 	%rd2262, -1, 0, %p564;
	add.s64 	%rd6760, %rd2261, %rd2262;
	setp.lt.u64 	%p566, %rd2261, %rd2260;
	or.pred  	%p567, %p565, %p566;
	selp.s64 	%rd2263, -1, 0, %p567;
	sub.s64 	%rd2264, %rd6759, %rd1712;
	add.s64 	%rd6759, %rd2264, %rd2263;
$L__BB9_118:
	mul.lo.s64 	%rd2266, %rd6761, %rd6762;
	mul.hi.u64 	%rd2267, %rd6762, %rd6761;
	mul.lo.s64 	%rd2268, %rd6760, %rd6762;
	mul.hi.u64 	%rd2269, %rd6762, %rd6760;
	add.s64 	%rd2270, %rd2268, %rd2267;
	setp.lt.u64 	%p568, %rd2270, %rd2268;
	selp.u64 	%rd2271, 1, 0, %p568;
	add.s64 	%rd2272, %rd2269, %rd2271;
	mul.lo.s64 	%rd2273, %rd6759, %rd6762;
	mul.hi.u64 	%rd2274, %rd6762, %rd6759;
	add.s64 	%rd2275, %rd2273, %rd2272;
	setp.lt.u64 	%p569, %rd2275, %rd2273;
	selp.u64 	%rd2276, 1, 0, %p569;
	add.s64 	%rd2277, %rd2274, %rd2276;
	mul.hi.u64 	%rd2278, %rd6761, %rd6760;
	mad.lo.s64 	%rd2279, %rd6760, %rd6761, %rd2275;
	setp.lt.u64 	%p570, %rd2279, %rd2275;
	selp.u64 	%rd2280, 1, 0, %p570;
	add.s64 	%rd2281, %rd2278, %rd2280;
	mul.hi.u64 	%rd2282, %rd6761, %rd6759;
	mad.lo.s64 	%rd2283, %rd6759, %rd6761, %rd2277;
	setp.lt.u64 	%p571, %rd2283, %rd2277;
	selp.u64 	%rd2284, 1, 0, %p571;
	add.s64 	%rd2285, %rd2283, %rd2281;
	setp.lt.u64 	%p572, %rd2285, %rd2283;
	selp.u64 	%rd2286, 1, 0, %p572;
	add.s64 	%rd2287, %rd2282, %rd2284;
	add.s64 	%rd2288, %rd2287, %rd2286;
	mul.hi.u64 	%rd2289, %rd6760, %rd6759;
	mad.lo.s64 	%rd2290, %rd6759, %rd6760, %rd2288;
	setp.lt.u64 	%p573, %rd2290, %rd2288;
	selp.u64 	%rd2291, 1, 0, %p573;
	add.s64 	%rd2292, %rd2289, %rd2291;
	shl.b64 	%rd2293, %rd2266, 1;
	mov.b64 	{%r136, %r137}, %rd2266;
	mov.b64 	{%r138, %r139}, %rd2270;
	shf.l.wrap.b32 	%r140, %r137, %r138, 1;
	shf.l.wrap.b32 	%r141, %r138, %r139, 1;
	mov.b64 	%rd2294, {%r140, %r141};
	mov.b64 	{%r142, %r143}, %rd2279;
	shf.l.wrap.b32 	%r144, %r139, %r142, 1;
	shf.l.wrap.b32 	%r145, %r142, %r143, 1;
	mov.b64 	%rd2295, {%r144, %r145};
	mov.b64 	{%r146, %r147}, %rd2285;
	shf.l.wrap.b32 	%r148, %r143, %r146, 1;
	shf.l.wrap.b32 	%r149, %r146, %r147, 1;
	mov.b64 	%rd2296, {%r148, %r149};
	mov.b64 	{%r150, %r151}, %rd2290;
	shf.l.wrap.b32 	%r152, %r147, %r150, 1;
	shf.l.wrap.b32 	%r153, %r150, %r151, 1;
	mov.b64 	%rd2297, {%r152, %r153};
	shr.u64 	%rd2298, %rd2292, 63;
	mov.b64 	{%r154, %r155}, %rd2292;
	shf.l.wrap.b32 	%r156, %r151, %r154, 1;
	shf.l.wrap.b32 	%r157, %r154, %r155, 1;
	mov.b64 	%rd2299, {%r156, %r157};
	mul.hi.u64 	%rd2300, %rd6762, %rd6762;
	mul.hi.u64 	%rd2301, %rd6761, %rd6761;
	mul.hi.u64 	%rd2302, %rd6760, %rd6760;
	mul.hi.u64 	%rd2303, %rd6759, %rd6759;
	add.s64 	%rd257, %rd2293, %rd2300;
	setp.lt.u64 	%p574, %rd257, %rd2293;
	selp.u64 	%rd2304, 1, 0, %p574;
	mad.lo.s64 	%rd2305, %rd6761, %rd6761, %rd2294;
	setp.lt.u64 	%p575, %rd2305, %rd2294;
	add.s64 	%rd258, %rd2305, %rd2304;
	setp.lt.u64 	%p576, %rd258, %rd2305;
	or.pred  	%p577, %p575, %p576;
	selp.u64 	%rd2306, 1, 0, %p577;
	add.s64 	%rd2307, %rd2295, %rd2301;
	setp.lt.u64 	%p578, %rd2307, %rd2295;
	add.s64 	%rd259, %rd2307, %rd2306;
	setp.lt.u64 	%p579, %rd259, %rd2307;
	or.pred  	%p580, %p578, %p579;
	selp.u64 	%rd2308, 1, 0, %p580;
	mad.lo.s64 	%rd2309, %rd6760, %rd6760, %rd2296;
	setp.lt.u64 	%p581, %rd2309, %rd2296;
	add.s64 	%rd2310, %rd2309, %rd2308;
	setp.lt.u64 	%p582, %rd2310, %rd2309;
	or.pred  	%p583, %p581, %p582;
	selp.u64 	%rd2311, 1, 0, %p583;
	add.s64 	%rd2312, %rd2297, %rd2302;
	setp.lt.u64 	%p584, %rd2312, %rd2297;
	add.s64 	%rd2313, %rd2312, %rd2311;
	setp.lt.u64 	%p585, %rd2313, %rd2312;
	or.pred  	%p586, %p584, %p585;
	selp.u64 	%rd2314, 1, 0, %p586;
	mad.lo.s64 	%rd2315, %rd6759, %rd6759, %rd2299;
	setp.lt.u64 	%p587, %rd2315, %rd2299;
	add.s64 	%rd2316, %rd2315, %rd2314;
	setp.lt.u64 	%p588, %rd2316, %rd2315;
	or.pred  	%p589, %p587, %p588;
	selp.u64 	%rd2317, 1, 0, %p589;
	add.s64 	%rd2318, %rd2298, %rd2303;
	add.s64 	%rd2319, %rd2318, %rd2317;
	shl.b64 	%rd2320, %rd2310, 32;
	mov.b64 	{%r158, %r159}, %rd2310;
	mov.b64 	{%r160, %r161}, %rd2313;
	mov.b64 	%rd2321, {%r159, %r160};
	mov.b64 	{%r162, %r163}, %rd2316;
	mov.b64 	%rd2322, {%r161, %r162};
	mov.b64 	{%r164, %r165}, %rd2319;
	mov.b64 	%rd2323, {%r163, %r164};
	shr.u64 	%rd2324, %rd2319, 32;
	mul.lo.s64 	%rd2325, %rd2310, 977;
	mov.b64 	%rd2326, 977;
	mul.hi.u64 	%rd2327, %rd2310, %rd2326;
	mul.lo.s64 	%rd2328, %rd2313, 977;
	mul.hi.u64 	%rd2329, %rd2313, %rd2326;
	add.s64 	%rd2330, %rd2328, %rd2327;
	setp.lt.u64 	%p590, %rd2330, %rd2328;
	selp.u64 	%rd2331, 1, 0, %p590;
	add.s64 	%rd2332, %rd2329, %rd2331;
	mul.lo.s64 	%rd2333, %rd2316, 977;
	mul.hi.u64 	%rd2334, %rd2316, %rd2326;
	add.s64 	%rd2335, %rd2333, %rd2332;
	setp.lt.u64 	%p591, %rd2335, %rd2333;
	selp.u64 	%rd2336, 1, 0, %p591;
	add.s64 	%rd2337, %rd2334, %rd2336;
	mul.lo.s64 	%rd2338, %rd2319, 977;
	mul.hi.u64 	%rd2339, %rd2319, %rd2326;
	add.s64 	%rd2340, %rd2338, %rd2337;
	setp.lt.u64 	%p592, %rd2340, %rd2338;
	selp.u64 	%rd2341, 1, 0, %p592;
	add.s64 	%rd2342, %rd2339, %rd2341;
	add.s64 	%rd6767, %rd2325, %rd2320;
	setp.lt.u64 	%p593, %rd6767, %rd2325;
	selp.u64 	%rd2343, 1, 0, %p593;
	add.s64 	%rd2344, %rd2330, %rd2321;
	setp.lt.u64 	%p594, %rd2344, %rd2330;
	add.s64 	%rd6766, %rd2344, %rd2343;
	setp.lt.u64 	%p595, %rd6766, %rd2344;
	or.pred  	%p596, %p594, %p595;
	selp.u64 	%rd2345, 1, 0, %p596;
	add.s64 	%rd2346, %rd2335, %rd2322;
	setp.lt.u64 	%p597, %rd2346, %rd2335;
	add.s64 	%rd6765, %rd2346, %rd2345;
	setp.lt.u64 	%p598, %rd6765, %rd2346;
	or.pred  	%p599, %p597, %p598;
	selp.u64 	%rd2347, 1, 0, %p599;
	add.s64 	%rd2348, %rd2340, %rd2323;
	setp.lt.u64 	%p600, %rd2348, %rd2340;
	add.s64 	%rd6764, %rd2348, %rd2347;
	setp.lt.u64 	%p601, %rd6764, %rd2348;
	or.pred  	%p602, %p600, %p601;
	selp.u64 	%rd2349, 1, 0, %p602;
	add.s64 	%rd2350, %rd2342, %rd2324;
	add.s64 	%rd264, %rd2350, %rd2349;
	setp.eq.s64 	%p603, %rd264, 0;
	mov.b64 	%rd6763, 0;
	@%p603 bra 	$L__BB9_120;
	shl.b64 	%rd2351, %rd264, 32;
	shr.u64 	%rd2352, %rd264, 32;
	mov.b64 	%rd2353, 977;
	mul.hi.u64 	%rd2354, %rd264, %rd2353;
	mad.lo.s64 	%rd2355, %rd264, 977, %rd2351;
	setp.lt.u64 	%p604, %rd2355, %rd2351;
	selp.u64 	%rd2356, 1, 0, %p604;
	add.s64 	%rd6767, %rd2355, %rd6767;
	setp.lt.u64 	%p605, %rd6767, %rd2355;
	selp.u64 	%rd2357, 1, 0, %p605;
	add.s64 	%rd2358, %rd2357, %rd2356;
	add.s64 	%rd2359, %rd2352, %rd2354;
	setp.lt.u64 	%p606, %rd2359, %rd2352;
	selp.u64 	%rd2360, 1, 0, %p606;
	add.s64 	%rd2361, %rd6766, %rd2359;
	add.s64 	%rd2362, %rd2361, %rd2358;
	setp.lt.u64 	%p607, %rd2362, %rd6766;
	not.b64 	%rd2363, %rd2359;
	setp.gt.u64 	%p608, %rd2358, %rd2363;
	or.pred  	%p609, %p608, %p607;
	selp.u64 	%rd2364, 1, 0, %p609;
	add.s64 	%rd2365, %rd6765, %rd2360;
	add.s64 	%rd267, %rd2365, %rd2364;
	setp.lt.u64 	%p610, %rd267, %rd6765;
	selp.u64 	%rd2366, 1, 0, %p610;
	add.s64 	%rd268, %rd6764, %rd2366;
	setp.lt.u64 	%p611, %rd268, %rd6764;
	selp.u64 	%rd6763, 1, 0, %p611;
	mov.u64 	%rd6764, %rd268;
	mov.u64 	%rd6765, %rd267;
	mov.u64 	%rd6766, %rd2362;
$L__BB9_120:
	mad.lo.s64 	%rd6771, %rd6762, %rd6762, %rd6767;
	setp.lt.u64 	%p612, %rd6771, %rd6767;
	selp.u64 	%rd2367, 1, 0, %p612;
	add.s64 	%rd2368, %rd6766, %rd257;
	setp.lt.u64 	%p613, %rd2368, %rd6766;
	add.s64 	%rd6770, %rd2368, %rd2367;
	setp.lt.u64 	%p614, %rd6770, %rd2368;
	or.pred  	%p615, %p613, %p614;
	selp.u64 	%rd2369, 1, 0, %p615;
	add.s64 	%rd2370, %rd6765, %rd258;
	setp.lt.u64 	%p616, %rd2370, %rd6765;
	add.s64 	%rd6769, %rd2370, %rd2369;
	setp.lt.u64 	%p617, %rd6769, %rd2370;
	or.pred  	%p618, %p616, %p617;
	selp.u64 	%rd2371, 1, 0, %p618;
	add.s64 	%rd2372, %rd6764, %rd259;
	setp.lt.u64 	%p619, %rd2372, %rd6764;
	add.s64 	%rd6768, %rd2372, %rd2371;
	setp.lt.u64 	%p620, %rd6768, %rd2372;
	or.pred  	%p621, %p619, %p620;
	selp.u64 	%rd2374, 1, 0, %p621;
	add.s64 	%rd280, %rd6763, %rd2374;
	setp.ne.s64 	%p622, %rd280, 0;
	setp.gt.u64 	%p623, %rd6768, %rd1712;
	or.pred  	%p624, %p622, %p623;
	@%p624 bra 	$L__BB9_126;
	setp.lt.u64 	%p625, %rd6768, %rd1712;
	@%p625 bra 	$L__BB9_139;
	setp.gt.u64 	%p626, %rd6769, %rd11;
	@%p626 bra 	$L__BB9_126;
	setp.lt.u64 	%p627, %rd6769, %rd11;
	@%p627 bra 	$L__BB9_139;
	setp.gt.u64 	%p628, %rd6770, %rd64;
	@%p628 bra 	$L__BB9_126;
	setp.lt.u64 	%p629, %rd6770, %rd64;
	setp.lt.u64 	%p630, %rd6771, %rd65;
	or.pred  	%p631, %p629, %p630;
	@%p631 bra 	$L__BB9_139;
$L__BB9_126:
	sub.s64 	%rd282, %rd6771, %rd65;
	setp.lt.u64 	%p632, %rd6771, %rd65;
	selp.u64 	%rd2376, 1, 0, %p632;
	sub.s64 	%rd2377, %rd6770, %rd64;
	setp.lt.u64 	%p633, %rd6770, %rd64;
	selp.s64 	%rd2378, -1, 0, %p632;
	add.s64 	%rd6770, %rd2377, %rd2378;
	setp.lt.u64 	%p634, %rd2377, %rd2376;
	or.pred  	%p635, %p633, %p634;
	selp.u64 	%rd2379, 1, 0, %p635;
	sub.s64 	%rd2380, %rd6769, %rd11;
	setp.lt.u64 	%p636, %rd6769, %rd11;
	selp.s64 	%rd2381, -1, 0, %p635;
	add.s64 	%rd6769, %rd2380, %rd2381;
	setp.lt.u64 	%p637, %rd2380, %rd2379;
	or.pred  	%p638, %p636, %p637;
	selp.u64 	%rd2382, 1, 0, %p638;
	sub.s64 	%rd2383, %rd6768, %rd1712;
	setp.lt.u64 	%p639, %rd6768, %rd1712;
	selp.s64 	%rd2384, -1, 0, %p638;
	add.s64 	%rd6768, %rd2383, %rd2384;
	setp.lt.u64 	%p640, %rd2383, %rd2382;
	or.pred  	%p641, %p639, %p640;
	selp.s64 	%rd2385, -1, 0, %p641;
	add.s64 	%rd286, %rd280, %rd2385;
	setp.ne.s64 	%p642, %rd286, 0;
	setp.gt.u64 	%p643, %rd6768, %rd1712;
	or.pred  	%p644, %p642, %p643;
	@%p644 bra 	$L__BB9_132;
	setp.lt.u64 	%p645, %rd6768, %rd1712;
	mov.u64 	%rd6771, %rd282;
	@%p645 bra 	$L__BB9_139;
	setp.gt.u64 	%p646, %rd6769, %rd11;
	@%p646 bra 	$L__BB9_132;
	setp.lt.u64 	%p647, %rd6769, %rd11;
	mov.u64 	%rd6771, %rd282;
	@%p647 bra 	$L__BB9_139;
	setp.gt.u64 	%p648, %rd6770, %rd64;
	@%p648 bra 	$L__BB9_132;
	setp.lt.u64 	%p649, %rd6770, %rd64;
	setp.lt.u64 	%p650, %rd282, %rd65;
	or.pred  	%p651, %p649, %p650;
	mov.u64 	%rd6771, %rd282;
	@%p651 bra 	$L__BB9_139;
$L__BB9_132:
	sub.s64 	%rd287, %rd282, %rd65;
	setp.lt.u64 	%p652, %rd282, %rd65;
	selp.u64 	%rd2386, 1, 0, %p652;
	sub.s64 	%rd2387, %rd6770, %rd64;
	setp.lt.u64 	%p653, %rd6770, %rd64;
	selp.s64 	%rd2388, -1, 0, %p652;
	add.s64 	%rd6770, %rd2387, %rd2388;
	setp.lt.u64 	%p654, %rd2387, %rd2386;
	or.pred  	%p655, %p653, %p654;
	selp.u64 	%rd2389, 1, 0, %p655;
	sub.s64 	%rd2390, %rd6769, %rd11;
	setp.lt.u64 	%p656, %rd6769, %rd11;
	selp.s64 	%rd2391, -1, 0, %p655;
	add.s64 	%rd6769, %rd2390, %rd2391;
	setp.lt.u64 	%p657, %rd2390, %rd2389;
	or.pred  	%p658, %p656, %p657;
	selp.u64 	%rd2392, 1, 0, %p658;
	sub.s64 	%rd2393, %rd6768, %rd1712;
	setp.lt.u64 	%p659, %rd6768, %rd1712;
	selp.s64 	%rd2394, -1, 0, %p658;
	add.s64 	%rd6768, %rd2393, %rd2394;
	setp.lt.u64 	%p660, %rd2393, %rd2392;
	or.pred  	%p661, %p659, %p660;
	selp.u64 	%rd2395, 1, 0, %p661;
	setp.ne.s64 	%p662, %rd286, %rd2395;
	setp.gt.u64 	%p663, %rd6768, %rd1712;
	or.pred  	%p664, %p662, %p663;
	@%p664 bra 	$L__BB9_138;
	setp.lt.u64 	%p665, %rd6768, %rd1712;
	mov.u64 	%rd6771, %rd287;
	@%p665 bra 	$L__BB9_139;
	setp.gt.u64 	%p666, %rd6769, %rd11;
	@%p666 bra 	$L__BB9_138;
	setp.lt.u64 	%p667, %rd6769, %rd11;
	mov.u64 	%rd6771, %rd287;
	@%p667 bra 	$L__BB9_139;
	setp.gt.u64 	%p668, %rd6770, %rd64;
	@%p668 bra 	$L__BB9_138;
	setp.lt.u64 	%p669, %rd6770, %rd64;
	setp.lt.u64 	%p670, %rd287, %rd65;
	or.pred  	%p671, %p669, %p670;
	mov.u64 	%rd6771, %rd287;
	@%p671 bra 	$L__BB9_139;
$L__BB9_138:
	sub.s64 	%rd6771, %rd287, %rd65;
	setp.lt.u64 	%p672, %rd287, %rd65;
	selp.u64 	%rd2396, 1, 0, %p672;
	sub.s64 	%rd2397, %rd6770, %rd64;
	setp.lt.u64 	%p673, %rd6770, %rd64;
	selp.s64 	%rd2398, -1, 0, %p672;
	add.s64 	%rd6770, %rd2397, %rd2398;
	setp.lt.u64 	%p674, %rd2397, %rd2396;
	or.pred  	%p675, %p673, %p674;
	selp.u64 	%rd2399, 1, 0, %p675;
	sub.s64 	%rd2400, %rd6769, %rd11;
	setp.lt.u64 	%p676, %rd6769, %rd11;
	selp.s64 	%rd2401, -1, 0, %p675;
	add.s64 	%rd6769, %rd2400, %rd2401;
	setp.lt.u64 	%p677, %rd2400, %rd2399;
	or.pred  	%p678, %p676, %p677;
	selp.s64 	%rd2402, -1, 0, %p678;
	sub.s64 	%rd2403, %rd6768, %rd1712;
	add.s64 	%rd6768, %rd2403, %rd2402;
$L__BB9_139:
	shl.b64 	%rd299, %rd6745, 1;
	shr.u64 	%rd2404, %rd6745, 63;
	add.s64 	%rd2405, %rd6744, %rd2404;
	setp.lt.u64 	%p679, %rd2405, %rd6744;
	selp.u64 	%rd2406, 1, 0, %p679;
	add.s64 	%rd6774, %rd2405, %rd6744;
	setp.lt.u64 	%p680, %rd6774, %rd2405;
	selp.u64 	%rd2407, 1, 0, %p680;
	add.s64 	%rd2408, %rd2407, %rd2406;
	add.s64 	%rd2409, %rd6743, %rd2408;
	setp.lt.u64 	%p681, %rd2409, %rd6743;
	selp.u64 	%rd2410, 1, 0, %p681;
	add.s64 	%rd6773, %rd2409, %rd6743;
	setp.lt.u64 	%p682, %rd6773, %rd2409;
	selp.u64 	%rd2411, 1, 0, %p682;
	add.s64 	%rd2412, %rd2411, %rd2410;
	add.s64 	%rd2413, %rd6742, %rd2412;
	setp.lt.u64 	%p683, %rd2413, %rd6742;
	add.s64 	%rd6772, %rd2413, %rd6742;
	setp.lt.u64 	%p684, %rd6772, %rd2413;
	or.pred  	%p685, %p684, %p683;
	setp.gt.u64 	%p686, %rd6772, %rd1712;
	or.pred  	%p687, %p685, %p686;
	@%p687 bra 	$L__BB9_145;
	setp.lt.u64 	%p688, %rd6772, %rd1712;
	mov.u64 	%rd6775, %rd299;
	@%p688 bra 	$L__BB9_146;
	setp.gt.u64 	%p689, %rd6773, %rd11;
	@%p689 bra 	$L__BB9_145;
	setp.lt.u64 	%p690, %rd6773, %rd11;
	mov.u64 	%rd6775, %rd299;
	@%p690 bra 	$L__BB9_146;
	setp.gt.u64 	%p691, %rd6774, %rd64;
	@%p691 bra 	$L__BB9_145;
	setp.lt.u64 	%p692, %rd6774, %rd64;
	setp.lt.u64 	%p693, %rd299, %rd65;
	or.pred  	%p694, %p692, %p693;
	mov.u64 	%rd6775, %rd299;
	@%p694 bra 	$L__BB9_146;
$L__BB9_145:
	sub.s64 	%rd6775, %rd299, %rd65;
	setp.lt.u64 	%p695, %rd299, %rd65;
	selp.u64 	%rd2415, 1, 0, %p695;
	sub.s64 	%rd2416, %rd6774, %rd64;
	setp.lt.u64 	%p696, %rd6774, %rd64;
	selp.s64 	%rd2417, -1, 0, %p695;
	add.s64 	%rd6774, %rd2416, %rd2417;
	setp.lt.u64 	%p697, %rd2416, %rd2415;
	or.pred  	%p698, %p696, %p697;
	selp.u64 	%rd2418, 1, 0, %p698;
	sub.s64 	%rd2419, %rd6773, %rd11;
	setp.lt.u64 	%p699, %rd6773, %rd11;
	selp.s64 	%rd2420, -1, 0, %p698;
	add.s64 	%rd6773, %rd2419, %rd2420;
	setp.lt.u64 	%p700, %rd2419, %rd2418;
	or.pred  	%p701, %p699, %p700;
	selp.s64 	%rd2421, -1, 0, %p701;
	sub.s64 	%rd2422, %rd6772, %rd1712;
	add.s64 	%rd6772, %rd2422, %rd2421;
$L__BB9_146:
	setp.gt.u64 	%p702, %rd6768, %rd6772;
	@%p702 bra 	$L__BB9_152;
	setp.lt.u64 	%p703, %rd6768, %rd6772;
	@%p703 bra 	$L__BB9_153;
	setp.gt.u64 	%p704, %rd6769, %rd6773;
	@%p704 bra 	$L__BB9_152;
	setp.lt.u64 	%p705, %rd6769, %rd6773;
	@%p705 bra 	$L__BB9_153;
	setp.gt.u64 	%p706, %rd6770, %rd6774;
	@%p706 bra 	$L__BB9_152;
	setp.lt.u64 	%p707, %rd6770, %rd6774;
	setp.lt.u64 	%p708, %rd6771, %rd6775;
	or.pred  	%p709, %p707, %p708;
	@%p709 bra 	$L__BB9_153;
$L__BB9_152:
	setp.lt.u64 	%p722, %rd6771, %rd6775;
	selp.u64 	%rd2444, 1, 0, %p722;
	sub.s64 	%rd2445, %rd6770, %rd6774;
	setp.lt.u64 	%p723, %rd6770, %rd6774;
	selp.s64 	%rd2446, -1, 0, %p722;
	add.s64 	%rd6996, %rd2445, %rd2446;
	setp.lt.u64 	%p724, %rd2445, %rd2444;
	or.pred  	%p725, %p723, %p724;
	selp.u64 	%rd2447, 1, 0, %p725;
	sub.s64 	%rd2448, %rd6769, %rd6773;
	setp.lt.u64 	%p726, %rd6769, %rd6773;
	selp.s64 	%rd2449, -1, 0, %p725;
	add.s64 	%rd6995, %rd2448, %rd2449;
	setp.lt.u64 	%p727, %rd2448, %rd2447;
	or.pred  	%p728, %p726, %p727;
	selp.s64 	%rd2450, -1, 0, %p728;
	sub.s64 	%rd2451, %rd6768, %rd6772;
	add.s64 	%rd6994, %rd2451, %rd2450;
	bra.uni 	$L__BB9_154;
$L__BB9_153:
	add.s64 	%rd314, %rd6771, %rd65;
	setp.lt.u64 	%p710, %rd314, %rd6771;
	selp.u64 	%rd2423, 1, 0, %p710;
	add.s64 	%rd2424, %rd6770, %rd2423;
	setp.lt.u64 	%p711, %rd2424, %rd6770;
	selp.u64 	%rd2425, 1, 0, %p711;
	add.s64 	%rd2426, %rd2424, %rd64;
	setp.lt.u64 	%p712, %rd2426, %rd2424;
	selp.u64 	%rd2427, 1, 0, %p712;
	add.s64 	%rd2428, %rd2427, %rd2425;
	add.s64 	%rd2429, %rd6769, %rd2428;
	setp.lt.u64 	%p713, %rd2429, %rd6769;
	selp.u64 	%rd2430, 1, 0, %p713;
	add.s64 	%rd2431, %rd2429, %rd11;
	setp.lt.u64 	%p714, %rd2431, %rd2429;
	selp.u64 	%rd2432, 1, 0, %p714;
	add.s64 	%rd2433, %rd2432, %rd2430;
	add.s64 	%rd2434, %rd6768, %rd2433;
	add.s64 	%rd2435, %rd2434, %rd1712;
	setp.lt.u64 	%p715, %rd314, %rd6775;
	selp.u64 	%rd2436, 1, 0, %p715;
	sub.s64 	%rd2437, %rd2426, %rd6774;
	setp.lt.u64 	%p716, %rd2426, %rd6774;
	selp.s64 	%rd2438, -1, 0, %p715;
	add.s64 	%rd6996, %rd2437, %rd2438;
	setp.lt.u64 	%p717, %rd2437, %rd2436;
	or.pred  	%p718, %p716, %p717;
	selp.u64 	%rd2439, 1, 0, %p718;
	sub.s64 	%rd2440, %rd2431, %rd6773;
	setp.lt.u64 	%p719, %rd2431, %rd6773;
	selp.s64 	%rd2441, -1, 0, %p718;
	add.s64 	%rd6995, %rd2440, %rd2441;
	setp.lt.u64 	%p720, %rd2440, %rd2439;
	or.pred  	%p721, %p719, %p720;
	selp.s64 	%rd2442, -1, 0, %p721;
	sub.s64 	%rd2443, %rd2435, %rd6772;
	add.s64 	%rd6994, %rd2443, %rd2442;
	mov.u64 	%rd6771, %rd314;
$L__BB9_154:
	sub.s64 	%rd6997, %rd6771, %rd6775;
	setp.gt.u64 	%p729, %rd6742, %rd6994;
	@%p729 bra 	$L__BB9_160;
	setp.lt.u64 	%p730, %rd6742, %rd6994;
	@%p730 bra 	$L__BB9_161;
	setp.gt.u64 	%p731, %rd6743, %rd6995;
	@%p731 bra 	$L__BB9_160;
	setp.lt.u64 	%p732, %rd6743, %rd6995;
	@%p732 bra 	$L__BB9_161;
	setp.gt.u64 	%p733, %rd6744, %rd6996;
	@%p733 bra 	$L__BB9_160;
	setp.lt.u64 	%p734, %rd6744, %rd6996;
	setp.lt.u64 	%p735, %rd6745, %rd6997;
	or.pred  	%p736, %p734, %p735;
	@%p736 bra 	$L__BB9_161;
$L__BB9_160:
	setp.lt.u64 	%p749, %rd6745, %rd6997;
	selp.u64 	%rd2473, 1, 0, %p749;
	sub.s64 	%rd2474, %rd6744, %rd6996;
	setp.lt.u64 	%p750, %rd6744, %rd6996;
	selp.s64 	%rd2475, -1, 0, %p749;
	add.s64 	%rd6782, %rd2474, %rd2475;
	setp.lt.u64 	%p751, %rd2474, %rd2473;
	or.pred  	%p752, %p750, %p751;
	selp.u64 	%rd2476, 1, 0, %p752;
	sub.s64 	%rd2477, %rd6743, %rd6995;
	setp.lt.u64 	%p753, %rd6743, %rd6995;
	selp.s64 	%rd2478, -1, 0, %p752;
	add.s64 	%rd6781, %rd2477, %rd2478;
	setp.lt.u64 	%p754, %rd2477, %rd2476;
	or.pred  	%p755, %p753, %p754;
	selp.s64 	%rd2479, -1, 0, %p755;
	sub.s64 	%rd2480, %rd6742, %rd6994;
	add.s64 	%rd6780, %rd2480, %rd2479;
	bra.uni 	$L__BB9_162;
$L__BB9_161:
	add.s64 	%rd326, %rd6745, %rd65;
	setp.lt.u64 	%p737, %rd326, %rd6745;
	selp.u64 	%rd2452, 1, 0, %p737;
	add.s64 	%rd2453, %rd6744, %rd2452;
	setp.lt.u64 	%p738, %rd2453, %rd6744;
	selp.u64 	%rd2454, 1, 0, %p738;
	add.s64 	%rd2455, %rd2453, %rd64;
	setp.lt.u64 	%p739, %rd2455, %rd2453;
	selp.u64 	%rd2456, 1, 0, %p739;
	add.s64 	%rd2457, %rd2456, %rd2454;
	add.s64 	%rd2458, %rd6743, %rd2457;
	setp.lt.u64 	%p740, %rd2458, %rd6743;
	selp.u64 	%rd2459, 1, 0, %p740;
	add.s64 	%rd2460, %rd2458, %rd11;
	setp.lt.u64 	%p741, %rd2460, %rd2458;
	selp.u64 	%rd2461, 1, 0, %p741;
	add.s64 	%rd2462, %rd2461, %rd2459;
	add.s64 	%rd2463, %rd6742, %rd2462;
	add.s64 	%rd2464, %rd2463, %rd1712;
	setp.lt.u64 	%p742, %rd326, %rd6997;
	selp.u64 	%rd2465, 1, 0, %p742;
	sub.s64 	%rd2466, %rd2455, %rd6996;
	setp.lt.u64 	%p743, %rd2455, %rd6996;
	selp.s64 	%rd2467, -1, 0, %p742;
	add.s64 	%rd6782, %rd2466, %rd2467;
	setp.lt.u64 	%p744, %rd2466, %rd2465;
	or.pred  	%p745, %p743, %p744;
	selp.u64 	%rd2468, 1, 0, %p745;
	sub.s64 	%rd2469, %rd2460, %rd6995;
	setp.lt.u64 	%p746, %rd2460, %rd6995;
	selp.s64 	%rd2470, -1, 0, %p745;
	add.s64 	%rd6781, %rd2469, %rd2470;
	setp.lt.u64 	%p747, %rd2469, %rd2468;
	or.pred  	%p748, %p746, %p747;
	selp.s64 	%rd2471, -1, 0, %p748;
	sub.s64 	%rd2472, %rd2464, %rd6994;
	add.s64 	%rd6780, %rd2472, %rd2471;
	mov.u64 	%rd6745, %rd326;
$L__BB9_162:
	sub.s64 	%rd2482, %rd6745, %rd6997;
	mul.lo.s64 	%rd334, %rd2482, %rd6762;
	mul.hi.u64 	%rd2483, %rd6762, %rd2482;
	mul.lo.s64 	%rd2484, %rd6782, %rd6762;
	mul.hi.u64 	%rd2485, %rd6762, %rd6782;
	add.s64 	%rd2486, %rd2484, %rd2483;
	setp.lt.u64 	%p756, %rd2486, %rd2484;
	selp.u64 	%rd2487, 1, 0, %p756;
	add.s64 	%rd2488, %rd2485, %rd2487;
	mul.lo.s64 	%rd2489, %rd6781, %rd6762;
	mul.hi.u64 	%rd2490, %rd6762, %rd6781;
	add.s64 	%rd2491, %rd2489, %rd2488;
	setp.lt.u64 	%p757, %rd2491, %rd2489;
	selp.u64 	%rd2492, 1, 0, %p757;
	add.s64 	%rd2493, %rd2490, %rd2492;
	mul.lo.s64 	%rd2494, %rd6780, %rd6762;
	mul.hi.u64 	%rd2495, %rd6762, %rd6780;
	add.s64 	%rd2496, %rd2494, %rd2493;
	setp.lt.u64 	%p758, %rd2496, %rd2494;
	selp.u64 	%rd2497, 1, 0, %p758;
	add.s64 	%rd2498, %rd2495, %rd2497;
	mul.hi.u64 	%rd2499, %rd6761, %rd2482;
	mad.lo.s64 	%rd335, %rd2482, %rd6761, %rd2486;
	setp.lt.u64 	%p759, %rd335, %rd2486;
	selp.u64 	%rd2500, 1, 0, %p759;
	add.s64 	%rd2501, %rd2499, %rd2500;
	mul.hi.u64 	%rd2502, %rd6761, %rd6782;
	mad.lo.s64 	%rd2503, %rd6782, %rd6761, %rd2491;
	setp.lt.u64 	%p760, %rd2503, %rd2491;
	selp.u64 	%rd2504, 1, 0, %p760;
	add.s64 	%rd2505, %rd2503, %rd2501;
	setp.lt.u64 	%p761, %rd2505, %rd2503;
	selp.u64 	%rd2506, 1, 0, %p761;
	add.s64 	%rd2507, %rd2502, %rd2504;
	add.s64 	%rd2508, %rd2507, %rd2506;
	mul.hi.u64 	%rd2509, %rd6761, %rd6781;
	mad.lo.s64 	%rd2510, %rd6781, %rd6761, %rd2496;
	setp.lt.u64 	%p762, %rd2510, %rd2496;
	selp.u64 	%rd2511, 1, 0, %p762;
	add.s64 	%rd2512, %rd2510, %rd2508;
	setp.lt.u64 	%p763, %rd2512, %rd2510;
	selp.u64 	%rd2513, 1, 0, %p763;
	add.s64 	%rd2514, %rd2509, %rd2511;
	add.s64 	%rd2515, %rd2514, %rd2513;
	mul.hi.u64 	%rd2516, %rd6761, %rd6780;
	mad.lo.s64 	%rd2517, %rd6780, %rd6761, %rd2498;
	setp.lt.u64 	%p764, %rd2517, %rd2498;
	selp.u64 	%rd2518, 1, 0, %p764;
	add.s64 	%rd2519, %rd2517, %rd2515;
	setp.lt.u64 	%p765, %rd2519, %rd2517;
	selp.u64 	%rd2520, 1, 0, %p765;
	add.s64 	%rd2521, %rd2516, %rd2518;
	add.s64 	%rd2522, %rd2521, %rd2520;
	mul.hi.u64 	%rd2523, %rd6760, %rd2482;
	mad.lo.s64 	%rd336, %rd2482, %rd6760, %rd2505;
	setp.lt.u64 	%p766, %rd336, %rd2505;
	selp.u64 	%rd2524, 1, 0, %p766;
	add.s64 	%rd2525, %rd2523, %rd2524;
	mul.hi.u64 	%rd2526, %rd6760, %rd6782;
	mad.lo.s64 	%rd2527, %rd6782, %rd6760, %rd2512;
	setp.lt.u64 	%p767, %rd2527, %rd2512;
	selp.u64 	%rd2528, 1, 0, %p767;
	add.s64 	%rd2529, %rd2527, %rd2525;
	setp.lt.u64 	%p768, %rd2529, %rd2527;
	selp.u64 	%rd2530, 1, 0, %p768;
	add.s64 	%rd2531, %rd2526, %rd2528;
	add.s64 	%rd2532, %rd2531, %rd2530;
	mul.hi.u64 	%rd2533, %rd6760, %rd6781;
	mad.lo.s64 	%rd2534, %rd6781, %rd6760, %rd2519;
	setp.lt.u64 	%p769, %rd2534, %rd2519;
	selp.u64 	%rd2535, 1, 0, %p769;
	add.s64 	%rd2536, %rd2534, %rd2532;
	setp.lt.u64 	%p770, %rd2536, %rd2534;
	selp.u64 	%rd2537, 1, 0, %p770;
	add.s64 	%rd2538, %rd2533, %rd2535;
	add.s64 	%rd2539, %rd2538, %rd2537;
	mul.hi.u64 	%rd2540, %rd6760, %rd6780;
	mad.lo.s64 	%rd2541, %rd6780, %rd6760, %rd2522;
	setp.lt.u64 	%p771, %rd2541, %rd2522;
	selp.u64 	%rd2542, 1, 0, %p771;
	add.s64 	%rd2543, %rd2541, %rd2539;
	setp.lt.u64 	%p772, %rd2543, %rd2541;
	selp.u64 	%rd2544, 1, 0, %p772;
	add.s64 	%rd2545, %rd2540, %rd2542;
	add.s64 	%rd2546, %rd2545, %rd2544;
	mul.hi.u64 	%rd2547, %rd6759, %rd2482;
	mad.lo.s64 	%rd337, %rd2482, %rd6759, %rd2529;
	setp.lt.u64 	%p773, %rd337, %rd2529;
	selp.u64 	%rd2548, 1, 0, %p773;
	add.s64 	%rd2549, %rd2547, %rd2548;
	mul.hi.u64 	%rd2550, %rd6759, %rd6782;
	mad.lo.s64 	%rd2551, %rd6782, %rd6759, %rd2536;
	setp.lt.u64 	%p774, %rd2551, %rd2536;
	selp.u64 	%rd2552, 1, 0, %p774;
	add.s64 	%rd2553, %rd2551, %rd2549;
	setp.lt.u64 	%p775, %rd2553, %rd2551;
	selp.u64 	%rd2554, 1, 0, %p775;
	add.s64 	%rd2555, %rd2550, %rd2552;
	add.s64 	%rd2556, %rd2555, %rd2554;
	mul.hi.u64 	%rd2557, %rd6759, %rd6781;
	mad.lo.s64 	%rd2558, %rd6781, %rd6759, %rd2543;
	setp.lt.u64 	%p776, %rd2558, %rd2543;
	selp.u64 	%rd2559, 1, 0, %p776;
	add.s64 	%rd2560, %rd2558, %rd2556;
	setp.lt.u64 	%p777, %rd2560, %rd2558;
	selp.u64 	%rd2561, 1, 0, %p777;
	add.s64 	%rd2562, %rd2557, %rd2559;
	add.s64 	%rd2563, %rd2562, %rd2561;
	mul.hi.u64 	%rd2564, %rd6759, %rd6780;
	mad.lo.s64 	%rd2565, %rd6780, %rd6759, %rd2546;
	setp.lt.u64 	%p778, %rd2565, %rd2546;
	selp.u64 	%rd2566, 1, 0, %p778;
	add.s64 	%rd2567, %rd2565, %rd2563;
	setp.lt.u64 	%p779, %rd2567, %rd2565;
	selp.u64 	%rd2568, 1, 0, %p779;
	add.s64 	%rd2569, %rd2564, %rd2566;
	add.s64 	%rd2570, %rd2569, %rd2568;
	shl.b64 	%rd2571, %rd2553, 32;
	mov.b64 	{%r166, %r167}, %rd2553;
	mov.b64 	{%r168, %r169}, %rd2560;
	mov.b64 	%rd2572, {%r167, %r168};
	mov.b64 	{%r170, %r171}, %rd2567;
	mov.b64 	%rd2573, {%r169, %r170};
	mov.b64 	{%r172, %r173}, %rd2570;
	mov.b64 	%rd2574, {%r171, %r172};
	shr.u64 	%rd2575, %rd2570, 32;
	mul.lo.s64 	%rd2576, %rd2553, 977;
	mov.b64 	%rd2577, 977;
	mul.hi.u64 	%rd2578, %rd2553, %rd2577;
	mul.lo.s64 	%rd2579, %rd2560, 977;
	mul.hi.u64 	%rd2580, %rd2560, %rd2577;
	add.s64 	%rd2581, %rd2579, %rd2578;
	setp.lt.u64 	%p780, %rd2581, %rd2579;
	selp.u64 	%rd2582, 1, 0, %p780;
	add.s64 	%rd2583, %rd2580, %rd2582;
	mul.lo.s64 	%rd2584, %rd2567, 977;
	mul.hi.u64 	%rd2585, %rd2567, %rd2577;
	add.s64 	%rd2586, %rd2584, %rd2583;
	setp.lt.u64 	%p781, %rd2586, %rd2584;
	selp.u64 	%rd2587, 1, 0, %p781;
	add.s64 	%rd2588, %rd2585, %rd2587;
	mul.lo.s64 	%rd2589, %rd2570, 977;
	mul.hi.u64 	%rd2590, %rd2570, %rd2577;
	add.s64 	%rd2591, %rd2589, %rd2588;
	setp.lt.u64 	%p782, %rd2591, %rd2589;
	selp.u64 	%rd2592, 1, 0, %p782;
	add.s64 	%rd2593, %rd2590, %rd2592;
	add.s64 	%rd6788, %rd2576, %rd2571;
	setp.lt.u64 	%p783, %rd6788, %rd2576;
	selp.u64 	%rd2594, 1, 0, %p783;
	add.s64 	%rd2595, %rd2581, %rd2572;
	setp.lt.u64 	%p784, %rd2595, %rd2581;
	add.s64 	%rd6787, %rd2595, %rd2594;
	setp.lt.u64 	%p785, %rd6787, %rd2595;
	or.pred  	%p786, %p784, %p785;
	selp.u64 	%rd2596, 1, 0, %p786;
	add.s64 	%rd2597, %rd2586, %rd2573;
	setp.lt.u64 	%p787, %rd2597, %rd2586;
	add.s64 	%rd6786, %rd2597, %rd2596;
	setp.lt.u64 	%p788, %rd6786, %rd2597;
	or.pred  	%p789, %p787, %p788;
	selp.u64 	%rd2598, 1, 0, %p789;
	add.s64 	%rd2599, %rd2591, %rd2574;
	setp.lt.u64 	%p790, %rd2599, %rd2591;
	add.s64 	%rd6785, %rd2599, %rd2598;
	setp.lt.u64 	%p791, %rd6785, %rd2599;
	or.pred  	%p792, %p790, %p791;
	selp.u64 	%rd2600, 1, 0, %p792;
	add.s64 	%rd2601, %rd2593, %rd2575;
	add.s64 	%rd342, %rd2601, %rd2600;
	setp.eq.s64 	%p793, %rd342, 0;
	mov.b64 	%rd6784, 0;
	@%p793 bra 	$L__BB9_164;
	shl.b64 	%rd2602, %rd342, 32;
	shr.u64 	%rd2603, %rd342, 32;
	mov.b64 	%rd2604, 977;
	mul.hi.u64 	%rd2605, %rd342, %rd2604;
	mad.lo.s64 	%rd2606, %rd342, 977, %rd2602;
	setp.lt.u64 	%p794, %rd2606, %rd2602;
	selp.u64 	%rd2607, 1, 0, %p794;
	add.s64 	%rd6788, %rd2606, %rd6788;
	setp.lt.u64 	%p795, %rd6788, %rd2606;
	selp.u64 	%rd2608, 1, 0, %p795;
	add.s64 	%rd2609, %rd2608, %rd2607;
	add.s64 	%rd2610, %rd2603, %rd2605;
	setp.lt.u64 	%p796, %rd2610, %rd2603;
	selp.u64 	%rd2611, 1, 0, %p796;
	add.s64 	%rd2612, %rd6787, %rd2610;
	add.s64 	%rd2613, %rd2612, %rd2609;
	setp.lt.u64 	%p797, %rd2613, %rd6787;
	not.b64 	%rd2614, %rd2610;
	setp.gt.u64 	%p798, %rd2609, %rd2614;
	or.pred  	%p799, %p798, %p797;
	selp.u64 	%rd2615, 1, 0, %p799;
	add.s64 	%rd2616, %rd6786, %rd2611;
	add.s64 	%rd345, %rd2616, %rd2615;
	setp.lt.u64 	%p800, %rd345, %rd6786;
	selp.u64 	%rd2617, 1, 0, %p800;
	add.s64 	%rd346, %rd6785, %rd2617;
	setp.lt.u64 	%p801, %rd346, %rd6785;
	selp.u64 	%rd6784, 1, 0, %p801;
	mov.u64 	%rd6785, %rd346;
	mov.u64 	%rd6786, %rd345;
	mov.u64 	%rd6787, %rd2613;
$L__BB9_164:
	add.s64 	%rd6792, %rd6788, %rd334;
	setp.lt.u64 	%p802, %rd6792, %rd6788;
	selp.u64 	%rd2618, 1, 0, %p802;
	add.s64 	%rd2619, %rd6787, %rd335;
	setp.lt.u64 	%p803, %rd2619, %rd6787;
	add.s64 	%rd6791, %rd2619, %rd2618;
	setp.lt.u64 	%p804, %rd6791, %rd2619;
	or.pred  	%p805, %p803, %p804;
	selp.u64 	%rd2620, 1, 0, %p805;
	add.s64 	%rd2621, %rd6786, %rd336;
	setp.lt.u64 	%p806, %rd2621, %rd6786;
	add.s64 	%rd6790, %rd2621, %rd2620;
	setp.lt.u64 	%p807, %rd6790, %rd2621;
	or.pred  	%p808, %p806, %p807;
	selp.u64 	%rd2622, 1, 0, %p808;
	add.s64 	%rd2623, %rd6785, %rd337;
	setp.lt.u64 	%p809, %rd2623, %rd6785;
	add.s64 	%rd6789, %rd2623, %rd2622;
	setp.lt.u64 	%p810, %rd6789, %rd2623;
	or.pred  	%p811, %p809, %p810;
	selp.u64 	%rd2625, 1, 0, %p811;
	add.s64 	%rd357, %rd6784, %rd2625;
	setp.ne.s64 	%p812, %rd357, 0;
	setp.gt.u64 	%p813, %rd6789, %rd1712;
	or.pred  	%p814, %p812, %p813;
	@%p814 bra 	$L__BB9_170;
	setp.lt.u64 	%p815, %rd6789, %rd1712;
	@%p815 bra 	$L__BB9_183;
	setp.gt.u64 	%p816, %rd6790, %rd11;
	@%p816 bra 	$L__BB9_170;
	setp.lt.u64 	%p817, %rd6790, %rd11;
	@%p817 bra 	$L__BB9_183;
	setp.gt.u64 	%p818, %rd6791, %rd64;
	@%p818 bra 	$L__BB9_170;
	setp.lt.u64 	%p819, %rd6791, %rd64;
	setp.lt.u64 	%p820, %rd6792, %rd65;
	or.pred  	%p821, %p819, %p820;
	@%p821 bra 	$L__BB9_183;
$L__BB9_170:
	sub.s64 	%rd358, %rd6792, %rd65;
	setp.lt.u64 	%p822, %rd6792, %rd65;
	selp.u64 	%rd2626, 1, 0, %p822;
	sub.s64 	%rd2627, %rd6791, %rd64;
	setp.lt.u64 	%p823, %rd6791, %rd64;
	selp.s64 	%rd2628, -1, 0, %p822;
	add.s64 	%rd6791, %rd2627, %rd2628;
	setp.lt.u64 	%p824, %rd2627, %rd2626;
	or.pred  	%p825, %p823, %p824;
	selp.u64 	%rd2629, 1, 0, %p825;
	sub.s64 	%rd2630, %rd6790, %rd11;
	setp.lt.u64 	%p826, %rd6790, %rd11;
	selp.s64 	%rd2631, -1, 0, %p825;
	add.s64 	%rd6790, %rd2630, %rd2631;
	setp.lt.u64 	%p827, %rd2630, %rd2629;
	or.pred  	%p828, %p826, %p827;
	selp.u64 	%rd2632, 1, 0, %p828;
	sub.s64 	%rd2633, %rd6789, %rd1712;
	setp.lt.u64 	%p829, %rd6789, %rd1712;
	selp.s64 	%rd2634, -1, 0, %p828;
	add.s64 	%rd6789, %rd2633, %rd2634;
	setp.lt.u64 	%p830, %rd2633, %rd2632;
	or.pred  	%p831, %p829, %p830;
	selp.s64 	%rd2635, -1, 0, %p831;
	add.s64 	%rd362, %rd357, %rd2635;
	setp.ne.s64 	%p832, %rd362, 0;
	setp.gt.u64 	%p833, %rd6789, %rd1712;
	or.pred  	%p834, %p832, %p833;
	@%p834 bra 	$L__BB9_176;
	setp.lt.u64 	%p835, %rd6789, %rd1712;
	mov.u64 	%rd6792, %rd358;
	@%p835 bra 	$L__BB9_183;
	setp.gt.u64 	%p836, %rd6790, %rd11;
	@%p836 bra 	$L__BB9_176;
	setp.lt.u64 	%p837, %rd6790, %rd11;
	mov.u64 	%rd6792, %rd358;
	@%p837 bra 	$L__BB9_183;
	setp.gt.u64 	%p838, %rd6791, %rd64;
	@%p838 bra 	$L__BB9_176;
	setp.lt.u64 	%p839, %rd6791, %rd64;
	setp.lt.u64 	%p840, %rd358, %rd65;
	or.pred  	%p841, %p839, %p840;
	mov.u64 	%rd6792, %rd358;
	@%p841 bra 	$L__BB9_183;
$L__BB9_176:
	sub.s64 	%rd363, %rd358, %rd65;
	setp.lt.u64 	%p842, %rd358, %rd65;
	selp.u64 	%rd2636, 1, 0, %p842;
	sub.s64 	%rd2637, %rd6791, %rd64;
	setp.lt.u64 	%p843, %rd6791, %rd64;
	selp.s64 	%rd2638, -1, 0, %p842;
	add.s64 	%rd6791, %rd2637, %rd2638;
	setp.lt.u64 	%p844, %rd2637, %rd2636;
	or.pred  	%p845, %p843, %p844;
	selp.u64 	%rd2639, 1, 0, %p845;
	sub.s64 	%rd2640, %rd6790, %rd11;
	setp.lt.u64 	%p846, %rd6790, %rd11;
	selp.s64 	%rd2641, -1, 0, %p845;
	add.s64 	%rd6790, %rd2640, %rd2641;
	setp.lt.u64 	%p847, %rd2640, %rd2639;
	or.pred  	%p848, %p846, %p847;
	selp.u64 	%rd2642, 1, 0, %p848;
	sub.s64 	%rd2643, %rd6789, %rd1712;
	setp.lt.u64 	%p849, %rd6789, %rd1712;
	selp.s64 	%rd2644, -1, 0, %p848;
	add.s64 	%rd6789, %rd2643, %rd2644;
	setp.lt.u64 	%p850, %rd2643, %rd2642;
	or.pred  	%p851, %p849, %p850;
	selp.u64 	%rd2645, 1, 0, %p851;
	setp.ne.s64 	%p852, %rd362, %rd2645;
	setp.gt.u64 	%p853, %rd6789, %rd1712;
	or.pred  	%p854, %p852, %p853;
	@%p854 bra 	$L__BB9_182;
	setp.lt.u64 	%p855, %rd6789, %rd1712;
	mov.u64 	%rd6792, %rd363;
	@%p855 bra 	$L__BB9_183;
	setp.gt.u64 	%p856, %rd6790, %rd11;
	@%p856 bra 	$L__BB9_182;
	setp.lt.u64 	%p857, %rd6790, %rd11;
	mov.u64 	%rd6792, %rd363;
	@%p857 bra 	$L__BB9_183;
	setp.gt.u64 	%p858, %rd6791, %rd64;
	@%p858 bra 	$L__BB9_182;
	setp.lt.u64 	%p859, %rd6791, %rd64;
	setp.lt.u64 	%p860, %rd363, %rd65;
	or.pred  	%p861, %p859, %p860;
	mov.u64 	%rd6792, %rd363;
	@%p861 bra 	$L__BB9_183;
$L__BB9_182:
	sub.s64 	%rd6792, %rd363, %rd65;
	setp.lt.u64 	%p862, %rd363, %rd65;
	selp.u64 	%rd2646, 1, 0, %p862;
	sub.s64 	%rd2647, %rd6791, %rd64;
	setp.lt.u64 	%p863, %rd6791, %rd64;
	selp.s64 	%rd2648, -1, 0, %p862;
	add.s64 	%rd6791, %rd2647, %rd2648;
	setp.lt.u64 	%p864, %rd2647, %rd2646;
	or.pred  	%p865, %p863, %p864;
	selp.u64 	%rd2649, 1, 0, %p865;
	sub.s64 	%rd2650, %rd6790, %rd11;
	setp.lt.u64 	%p866, %rd6790, %rd11;
	selp.s64 	%rd2651, -1, 0, %p865;
	add.s64 	%rd6790, %rd2650, %rd2651;
	setp.lt.u64 	%p867, %rd2650, %rd2649;
	or.pred  	%p868, %p866, %p867;
	selp.s64 	%rd2652, -1, 0, %p868;
	sub.s64 	%rd2653, %rd6789, %rd1712;
	add.s64 	%rd6789, %rd2653, %rd2652;
$L__BB9_183:
	shl.b64 	%rd375, %rd6728, 1;
	shr.u64 	%rd2654, %rd6728, 63;
	add.s64 	%rd2655, %rd6727, %rd2654;
	setp.lt.u64 	%p869, %rd2655, %rd6727;
	selp.u64 	%rd2656, 1, 0, %p869;
	add.s64 	%rd6795, %rd2655, %rd6727;
	setp.lt.u64 	%p870, %rd6795, %rd2655;
	selp.u64 	%rd2657, 1, 0, %p870;
	add.s64 	%rd2658, %rd2657, %rd2656;
	add.s64 	%rd2659, %rd6726, %rd2658;
	setp.lt.u64 	%p871, %rd2659, %rd6726;
	selp.u64 	%rd2660, 1, 0, %p871;
	add.s64 	%rd6794, %rd2659, %rd6726;
	setp.lt.u64 	%p872, %rd6794, %rd2659;
	selp.u64 	%rd2661, 1, 0, %p872;
	add.s64 	%rd2662, %rd2661, %rd2660;
	add.s64 	%rd2663, %rd6725, %rd2662;
	setp.lt.u64 	%p873, %rd2663, %rd6725;
	add.s64 	%rd6793, %rd2663, %rd6725;
	setp.lt.u64 	%p874, %rd6793, %rd2663;
	or.pred  	%p875, %p874, %p873;
	setp.gt.u64 	%p876, %rd6793, %rd1712;
	or.pred  	%p877, %p875, %p876;
	@%p877 bra 	$L__BB9_189;
	setp.lt.u64 	%p878, %rd6793, %rd1712;
	mov.u64 	%rd6796, %rd375;
	@%p878 bra 	$L__BB9_190;
	setp.gt.u64 	%p879, %rd6794, %rd11;
	@%p879 bra 	$L__BB9_189;
	setp.lt.u64 	%p880, %rd6794, %rd11;
	mov.u64 	%rd6796, %rd375;
	@%p880 bra 	$L__BB9_190;
	setp.gt.u64 	%p881, %rd6795, %rd64;
	@%p881 bra 	$L__BB9_189;
	setp.lt.u64 	%p882, %rd6795, %rd64;
	setp.lt.u64 	%p883, %rd375, %rd65;
	or.pred  	%p884, %p882, %p883;
	mov.u64 	%rd6796, %rd375;
	@%p884 bra 	$L__BB9_190;
$L__BB9_189:
	sub.s64 	%rd6796, %rd375, %rd65;
	setp.lt.u64 	%p885, %rd375, %rd65;
	selp.u64 	%rd2665, 1, 0, %p885;
	sub.s64 	%rd2666, %rd6795, %rd64;
	setp.lt.u64 	%p886, %rd6795, %rd64;
	selp.s64 	%rd2667, -1, 0, %p885;
	add.s64 	%rd6795, %rd2666, %rd2667;
	setp.lt.u64 	%p887, %rd2666, %rd2665;
	or.pred  	%p888, %p886, %p887;
	selp.u64 	%rd2668, 1, 0, %p888;
	sub.s64 	%rd2669, %rd6794, %rd11;
	setp.lt.u64 	%p889, %rd6794, %rd11;
	selp.s64 	%rd2670, -1, 0, %p888;
	add.s64 	%rd6794, %rd2669, %rd2670;
	setp.lt.u64 	%p890, %rd2669, %rd2668;
	or.pred  	%p891, %p889, %p890;
	selp.s64 	%rd2671, -1, 0, %p891;
	sub.s64 	%rd2672, %rd6793, %rd1712;
	add.s64 	%rd6793, %rd2672, %rd2671;
$L__BB9_190:
	shl.b64 	%rd387, %rd6796, 1;
	shr.u64 	%rd2673, %rd6796, 63;
	add.s64 	%rd2674, %rd6795, %rd2673;
	setp.lt.u64 	%p892, %rd2674, %rd6795;
	selp.u64 	%rd2675, 1, 0, %p892;
	add.s64 	%rd6799, %rd2674, %rd6795;
	setp.lt.u64 	%p893, %rd6799, %rd2674;
	selp.u64 	%rd2676, 1, 0, %p893;
	add.s64 	%rd2677, %rd2676, %rd2675;
	add.s64 	%rd2678, %rd6794, %rd2677;
	setp.lt.u64 	%p894, %rd2678, %rd6794;
	selp.u64 	%rd2679, 1, 0, %p894;
	add.s64 	%rd6798, %rd2678, %rd6794;
	setp.lt.u64 	%p895, %rd6798, %rd2678;
	selp.u64 	%rd2680, 1, 0, %p895;
	add.s64 	%rd2681, %rd2680, %rd2679;
	add.s64 	%rd2682, %rd6793, %rd2681;
	setp.lt.u64 	%p896, %rd2682, %rd6793;
	add.s64 	%rd6797, %rd2682, %rd6793;
	setp.lt.u64 	%p897, %rd6797, %rd2682;
	or.pred  	%p898, %p897, %p896;
	setp.gt.u64 	%p899, %rd6797, %rd1712;
	or.pred  	%p900, %p898, %p899;
	@%p900 bra 	$L__BB9_196;
	setp.lt.u64 	%p901, %rd6797, %rd1712;
	mov.u64 	%rd6800, %rd387;
	@%p901 bra 	$L__BB9_197;
	setp.gt.u64 	%p902, %rd6798, %rd11;
	@%p902 bra 	$L__BB9_196;
	setp.lt.u64 	%p903, %rd6798, %rd11;
	mov.u64 	%rd6800, %rd387;
	@%p903 bra 	$L__BB9_197;
	setp.gt.u64 	%p904, %rd6799, %rd64;
	@%p904 bra 	$L__BB9_196;
	setp.lt.u64 	%p905, %rd6799, %rd64;
	setp.lt.u64 	%p906, %rd387, %rd65;
	or.pred  	%p907, %p905, %p906;
	mov.u64 	%rd6800, %rd387;
	@%p907 bra 	$L__BB9_197;
$L__BB9_196:
	sub.s64 	%rd6800, %rd387, %rd65;
	setp.lt.u64 	%p908, %rd387, %rd65;
	selp.u64 	%rd2684, 1, 0, %p908;
	sub.s64 	%rd2685, %rd6799, %rd64;
	setp.lt.u64 	%p909, %rd6799, %rd64;
	selp.s64 	%rd2686, -1, 0, %p908;
	add.s64 	%rd6799, %rd2685, %rd2686;
	setp.lt.u64 	%p910, %rd2685, %rd2684;
	or.pred  	%p911, %p909, %p910;
	selp.u64 	%rd2687, 1, 0, %p911;
	sub.s64 	%rd2688, %rd6798, %rd11;
	setp.lt.u64 	%p912, %rd6798, %rd11;
	selp.s64 	%rd2689, -1, 0, %p911;
	add.s64 	%rd6798, %rd2688, %rd2689;
	setp.lt.u64 	%p913, %rd2688, %rd2687;
	or.pred  	%p914, %p912, %p913;
	selp.s64 	%rd2690, -1, 0, %p914;
	sub.s64 	%rd2691, %rd6797, %rd1712;
	add.s64 	%rd6797, %rd2691, %rd2690;
$L__BB9_197:
	shl.b64 	%rd399, %rd6800, 1;
	shr.u64 	%rd2692, %rd6800, 63;
	add.s64 	%rd2693, %rd6799, %rd2692;
	setp.lt.u64 	%p915, %rd2693, %rd6799;
	selp.u64 	%rd2694, 1, 0, %p915;
	add.s64 	%rd6803, %rd2693, %rd6799;
	setp.lt.u64 	%p916, %rd6803, %rd2693;
	selp.u64 	%rd2695, 1, 0, %p916;
	add.s64 	%rd2696, %rd2695, %rd2694;
	add.s64 	%rd2697, %rd6798, %rd2696;
	setp.lt.u64 	%p917, %rd2697, %rd6798;
	selp.u64 	%rd2698, 1, 0, %p917;
	add.s64 	%rd6802, %rd2697, %rd6798;
	setp.lt.u64 	%p918, %rd6802, %rd2697;
	selp.u64 	%rd2699, 1, 0, %p918;
	add.s64 	%rd2700, %rd2699, %rd2698;
	add.s64 	%rd2701, %rd6797, %rd2700;
	setp.lt.u64 	%p919, %rd2701, %rd6797;
	add.s64 	%rd6801, %rd2701, %rd6797;
	setp.lt.u64 	%p920, %rd6801, %rd2701;
	or.pred  	%p921, %p920, %p919;
	setp.gt.u64 	%p922, %rd6801, %rd1712;
	or.pred  	%p923, %p921, %p922;
	@%p923 bra 	$L__BB9_203;
	setp.lt.u64 	%p924, %rd6801, %rd1712;
	mov.u64 	%rd6804, %rd399;
	@%p924 bra 	$L__BB9_204;
	setp.gt.u64 	%p925, %rd6802, %rd11;
	@%p925 bra 	$L__BB9_203;
	setp.lt.u64 	%p926, %rd6802, %rd11;
	mov.u64 	%rd6804, %rd399;
	@%p926 bra 	$L__BB9_204;
	setp.gt.u64 	%p927, %rd6803, %rd64;
	@%p927 bra 	$L__BB9_203;
	setp.lt.u64 	%p928, %rd6803, %rd64;
	setp.lt.u64 	%p929, %rd399, %rd65;
	or.pred  	%p930, %p928, %p929;
	mov.u64 	%rd6804, %rd399;
	@%p930 bra 	$L__BB9_204;
$L__BB9_203:
	sub.s64 	%rd6804, %rd399, %rd65;
	setp.lt.u64 	%p931, %rd399, %rd65;
	selp.u64 	%rd2703, 1, 0, %p931;
	sub.s64 	%rd2704, %rd6803, %rd64;
	setp.lt.u64 	%p932, %rd6803, %rd64;
	selp.s64 	%rd2705, -1, 0, %p931;
	add.s64 	%rd6803, %rd2704, %rd2705;
	setp.lt.u64 	%p933, %rd2704, %rd2703;
	or.pred  	%p934, %p932, %p933;
	selp.u64 	%rd2706, 1, 0, %p934;
	sub.s64 	%rd2707, %rd6802, %rd11;
	setp.lt.u64 	%p935, %rd6802, %rd11;
	selp.s64 	%rd2708, -1, 0, %p934;
	add.s64 	%rd6802, %rd2707, %rd2708;
	setp.lt.u64 	%p936, %rd2707, %rd2706;
	or.pred  	%p937, %p935, %p936;
	selp.s64 	%rd2709, -1, 0, %p937;
	sub.s64 	%rd2710, %rd6801, %rd1712;
	add.s64 	%rd6801, %rd2710, %rd2709;
$L__BB9_204:
	setp.gt.u64 	%p938, %rd6789, %rd6801;
	@%p938 bra 	$L__BB9_210;
	setp.lt.u64 	%p939, %rd6789, %rd6801;
	@%p939 bra 	$L__BB9_211;
	setp.gt.u64 	%p940, %rd6790, %rd6802;
	@%p940 bra 	$L__BB9_210;
	setp.lt.u64 	%p941, %rd6790, %rd6802;
	@%p941 bra 	$L__BB9_211;
	setp.gt.u64 	%p942, %rd6791, %rd6803;
	@%p942 bra 	$L__BB9_210;
	setp.lt.u64 	%p943, %rd6791, %rd6803;
	setp.lt.u64 	%p944, %rd6792, %rd6804;
	or.pred  	%p945, %p943, %p944;
	@%p945 bra 	$L__BB9_211;
$L__BB9_210:
	setp.lt.u64 	%p958, %rd6792, %rd6804;
	selp.u64 	%rd2732, 1, 0, %p958;
	sub.s64 	%rd2733, %rd6791, %rd6803;
	setp.lt.u64 	%p959, %rd6791, %rd6803;
	selp.s64 	%rd2734, -1, 0, %p958;
	add.s64 	%rd7000, %rd2733, %rd2734;
	setp.lt.u64 	%p960, %rd2733, %rd2732;
	or.pred  	%p961, %p959, %p960;
	selp.u64 	%rd2735, 1, 0, %p961;
	sub.s64 	%rd2736, %rd6790, %rd6802;
	setp.lt.u64 	%p962, %rd6790, %rd6802;
	selp.s64 	%rd2737, -1, 0, %p961;
	add.s64 	%rd6999, %rd2736, %rd2737;
	setp.lt.u64 	%p963, %rd2736, %rd2735;
	or.pred  	%p964, %p962, %p963;
	selp.s64 	%rd2738, -1, 0, %p964;
	sub.s64 	%rd2739, %rd6789, %rd6801;
	add.s64 	%rd6998, %rd2739, %rd2738;
	bra.uni 	$L__BB9_212;
$L__BB9_211:
	add.s64 	%rd414, %rd6792, %rd65;
	setp.lt.u64 	%p946, %rd414, %rd6792;
	selp.u64 	%rd2711, 1, 0, %p946;
	add.s64 	%rd2712, %rd6791, %rd2711;
	setp.lt.u64 	%p947, %rd2712, %rd6791;
	selp.u64 	%rd2713, 1, 0, %p947;
	add.s64 	%rd2714, %rd2712, %rd64;
	setp.lt.u64 	%p948, %rd2714, %rd2712;
	selp.u64 	%rd2715, 1, 0, %p948;
	add.s64 	%rd2716, %rd2715, %rd2713;
	add.s64 	%rd2717, %rd6790, %rd2716;
	setp.lt.u64 	%p949, %rd2717, %rd6790;
	selp.u64 	%rd2718, 1, 0, %p949;
	add.s64 	%rd2719, %rd2717, %rd11;
	setp.lt.u64 	%p950, %rd2719, %rd2717;
	selp.u64 	%rd2720, 1, 0, %p950;
	add.s64 	%rd2721, %rd2720, %rd2718;
	add.s64 	%rd2722, %rd6789, %rd2721;
	add.s64 	%rd2723, %rd2722, %rd1712;
	setp.lt.u64 	%p951, %rd414, %rd6804;
	selp.u64 	%rd2724, 1, 0, %p951;
	sub.s64 	%rd2725, %rd2714, %rd6803;
	setp.lt.u64 	%p952, %rd2714, %rd6803;
	selp.s64 	%rd2726, -1, 0, %p951;
	add.s64 	%rd7000, %rd2725, %rd2726;
	setp.lt.u64 	%p953, %rd2725, %rd2724;
	or.pred  	%p954, %p952, %p953;
	selp.u64 	%rd2727, 1, 0, %p954;
	sub.s64 	%rd2728, %rd2719, %rd6802;
	setp.lt.u64 	%p955, %rd2719, %rd6802;
	selp.s64 	%rd2729, -1, 0, %p954;
	add.s64 	%rd6999, %rd2728, %rd2729;
	setp.lt.u64 	%p956, %rd2728, %rd2727;
	or.pred  	%p957, %p955, %p956;
	selp.s64 	%rd2730, -1, 0, %p957;
	sub.s64 	%rd2731, %rd2723, %rd6801;
	add.s64 	%rd6998, %rd2731, %rd2730;
	mov.u64 	%rd6792, %rd414;
$L__BB9_212:
	sub.s64 	%rd7001, %rd6792, %rd6804;
	mul.lo.s64 	%rd423, %rd7005, %rd40;
	mul.hi.u64 	%rd2741, %rd40, %rd7005;
	mul.lo.s64 	%rd2742, %rd7004, %rd40;
	mul.hi.u64 	%rd2743, %rd40, %rd7004;
	add.s64 	%rd2744, %rd2742, %rd2741;
	setp.lt.u64 	%p965, %rd2744, %rd2742;
	selp.u64 	%rd2745, 1, 0, %p965;
	add.s64 	%rd2746, %rd2743, %rd2745;
	mul.lo.s64 	%rd2747, %rd7003, %rd40;
	mul.hi.u64 	%rd2748, %rd40, %rd7003;
	add.s64 	%rd2749, %rd2747, %rd2746;
	setp.lt.u64 	%p966, %rd2749, %rd2747;
	selp.u64 	%rd2750, 1, 0, %p966;
	add.s64 	%rd2751, %rd2748, %rd2750;
	mul.lo.s64 	%rd2752, %rd7002, %rd40;
	mul.hi.u64 	%rd2753, %rd40, %rd7002;
	add.s64 	%rd2754, %rd2752, %rd2751;
	setp.lt.u64 	%p967, %rd2754, %rd2752;
	selp.u64 	%rd2755, 1, 0, %p967;
	add.s64 	%rd2756, %rd2753, %rd2755;
	mul.hi.u64 	%rd2757, %rd39, %rd7005;
	mad.lo.s64 	%rd424, %rd7005, %rd39, %rd2744;
	setp.lt.u64 	%p968, %rd424, %rd2744;
	selp.u64 	%rd2758, 1, 0, %p968;
	add.s64 	%rd2759, %rd2757, %rd2758;
	mul.hi.u64 	%rd2760, %rd39, %rd7004;
	mad.lo.s64 	%rd2761, %rd7004, %rd39, %rd2749;
	setp.lt.u64 	%p969, %rd2761, %rd2749;
	selp.u64 	%rd2762, 1, 0, %p969;
	add.s64 	%rd2763, %rd2761, %rd2759;
	setp.lt.u64 	%p970, %rd2763, %rd2761;
	selp.u64 	%rd2764, 1, 0, %p970;
	add.s64 	%rd2765, %rd2760, %rd2762;
	add.s64 	%rd2766, %rd2765, %rd2764;
	mul.hi.u64 	%rd2767, %rd39, %rd7003;
	mad.lo.s64 	%rd2768, %rd7003, %rd39, %rd2754;
	setp.lt.u64 	%p971, %rd2768, %rd2754;
	selp.u64 	%rd2769, 1, 0, %p971;
	add.s64 	%rd2770, %rd2768, %rd2766;
	setp.lt.u64 	%p972, %rd2770, %rd2768;
	selp.u64 	%rd2771, 1, 0, %p972;
	add.s64 	%rd2772, %rd2767, %rd2769;
	add.s64 	%rd2773, %rd2772, %rd2771;
	mul.hi.u64 	%rd2774, %rd39, %rd7002;
	mad.lo.s64 	%rd2775, %rd7002, %rd39, %rd2756;
	setp.lt.u64 	%p973, %rd2775, %rd2756;
	selp.u64 	%rd2776, 1, 0, %p973;
	add.s64 	%rd2777, %rd2775, %rd2773;
	setp.lt.u64 	%p974, %rd2777, %rd2775;
	selp.u64 	%rd2778, 1, 0, %p974;
	add.s64 	%rd2779, %rd2774, %rd2776;
	add.s64 	%rd2780, %rd2779, %rd2778;
	mul.hi.u64 	%rd2781, %rd38, %rd7005;
	mad.lo.s64 	%rd425, %rd7005, %rd38, %rd2763;
	setp.lt.u64 	%p975, %rd425, %rd2763;
	selp.u64 	%rd2782, 1, 0, %p975;
	add.s64 	%rd2783, %rd2781, %rd2782;
	mul.hi.u64 	%rd2784, %rd38, %rd7004;
	mad.lo.s64 	%rd2785, %rd7004, %rd38, %rd2770;
	setp.lt.u64 	%p976, %rd2785, %rd2770;
	selp.u64 	%rd2786, 1, 0, %p976;
	add.s64 	%rd2787, %rd2785, %rd2783;
	setp.lt.u64 	%p977, %rd2787, %rd2785;
	selp.u64 	%rd2788, 1, 0, %p977;
	add.s64 	%rd2789, %rd2784, %rd2786;
	add.s64 	%rd2790, %rd2789, %rd2788;
	mul.hi.u64 	%rd2791, %rd38, %rd7003;
	mad.lo.s64 	%rd2792, %rd7003, %rd38, %rd2777;
	setp.lt.u64 	%p978, %rd2792, %rd2777;
	selp.u64 	%rd2793, 1, 0, %p978;
	add.s64 	%rd2794, %rd2792, %rd2790;
	setp.lt.u64 	%p979, %rd2794, %rd2792;
	selp.u64 	%rd2795, 1, 0, %p979;
	add.s64 	%rd2796, %rd2791, %rd2793;
	add.s64 	%rd2797, %rd2796, %rd2795;
	mul.hi.u64 	%rd2798, %rd38, %rd7002;
	mad.lo.s64 	%rd2799, %rd7002, %rd38, %rd2780;
	setp.lt.u64 	%p980, %rd2799, %rd2780;
	selp.u64 	%rd2800, 1, 0, %p980;
	add.s64 	%rd2801, %rd2799, %rd2797;
	setp.lt.u64 	%p981, %rd2801, %rd2799;
	selp.u64 	%rd2802, 1, 0, %p981;
	add.s64 	%rd2803, %rd2798, %rd2800;
	add.s64 	%rd2804, %rd2803, %rd2802;
	mul.hi.u64 	%rd2805, %rd37, %rd7005;
	mad.lo.s64 	%rd426, %rd7005, %rd37, %rd2787;
	setp.lt.u64 	%p982, %rd426, %rd2787;
	selp.u64 	%rd2806, 1, 0, %p982;
	add.s64 	%rd2807, %rd2805, %rd2806;
	mul.hi.u64 	%rd2808, %rd37, %rd7004;
	mad.lo.s64 	%rd2809, %rd7004, %rd37, %rd2794;
	setp.lt.u64 	%p983, %rd2809, %rd2794;
	selp.u64 	%rd2810, 1, 0, %p983;
	add.s64 	%rd2811, %rd2809, %rd2807;
	setp.lt.u64 	%p984, %rd2811, %rd2809;
	selp.u64 	%rd2812, 1, 0, %p984;
	add.s64 	%rd2813, %rd2808, %rd2810;
	add.s64 	%rd2814, %rd2813, %rd2812;
	mul.hi.u64 	%rd2815, %rd37, %rd7003;
	mad.lo.s64 	%rd2816, %rd7003, %rd37, %rd2801;
	setp.lt.u64 	%p985, %rd2816, %rd2801;
	selp.u64 	%rd2817, 1, 0, %p985;
	add.s64 	%rd2818, %rd2816, %rd2814;
	setp.lt.u64 	%p986, %rd2818, %rd2816;
	selp.u64 	%rd2819, 1, 0, %p986;
	add.s64 	%rd2820, %rd2815, %rd2817;
	add.s64 	%rd2821, %rd2820, %rd2819;
	mul.hi.u64 	%rd2822, %rd37, %rd7002;
	mad.lo.s64 	%rd2823, %rd7002, %rd37, %rd2804;
	setp.lt.u64 	%p987, %rd2823, %rd2804;
	selp.u64 	%rd2824, 1, 0, %p987;
	add.s64 	%rd2825, %rd2823, %rd2821;
	setp.lt.u64 	%p988, %rd2825, %rd2823;
	selp.u64 	%rd2826, 1, 0, %p988;
	add.s64 	%rd2827, %rd2822, %rd2824;
	add.s64 	%rd2828, %rd2827, %rd2826;
	shl.b64 	%rd2829, %rd2811, 32;
	mov.b64 	{%r174, %r175}, %rd2811;
	mov.b64 	{%r176, %r177}, %rd2818;
	mov.b64 	%rd2830, {%r175, %r176};
	mov.b64 	{%r178, %r179}, %rd2825;
	mov.b64 	%rd2831, {%r177, %r178};
	mov.b64 	{%r180, %r181}, %rd2828;
	mov.b64 	%rd2832, {%r179, %r180};
	shr.u64 	%rd2833, %rd2828, 32;
	mul.lo.s64 	%rd2834, %rd2811, 977;
	mov.b64 	%rd2835, 977;
	mul.hi.u64 	%rd2836, %rd2811, %rd2835;
	mul.lo.s64 	%rd2837, %rd2818, 977;
	mul.hi.u64 	%rd2838, %rd2818, %rd2835;
	add.s64 	%rd2839, %rd2837, %rd2836;
	setp.lt.u64 	%p989, %rd2839, %rd2837;
	selp.u64 	%rd2840, 1, 0, %p989;
	add.s64 	%rd2841, %rd2838, %rd2840;
	mul.lo.s64 	%rd2842, %rd2825, 977;
	mul.hi.u64 	%rd2843, %rd2825, %rd2835;
	add.s64 	%rd2844, %rd2842, %rd2841;
	setp.lt.u64 	%p990, %rd2844, %rd2842;
	selp.u64 	%rd2845, 1, 0, %p990;
	add.s64 	%rd2846, %rd2843, %rd2845;
	mul.lo.s64 	%rd2847, %rd2828, 977;
	mul.hi.u64 	%rd2848, %rd2828, %rd2835;
	add.s64 	%rd2849, %rd2847, %rd2846;
	setp.lt.u64 	%p991, %rd2849, %rd2847;
	selp.u64 	%rd2850, 1, 0, %p991;
	add.s64 	%rd2851, %rd2848, %rd2850;
	add.s64 	%rd6809, %rd2834, %rd2829;
	setp.lt.u64 	%p992, %rd6809, %rd2834;
	selp.u64 	%rd2852, 1, 0, %p992;
	add.s64 	%rd2853, %rd2839, %rd2830;
	setp.lt.u64 	%p993, %rd2853, %rd2839;
	add.s64 	%rd6810, %rd2853, %rd2852;
	setp.lt.u64 	%p994, %rd6810, %rd2853;
	or.pred  	%p995, %p993, %p994;
	selp.u64 	%rd2854, 1, 0, %p995;
	add.s64 	%rd2855, %rd2844, %rd2831;
	setp.lt.u64 	%p996, %rd2855, %rd2844;
	add.s64 	%rd6811, %rd2855, %rd2854;
	setp.lt.u64 	%p997, %rd6811, %rd2855;
	or.pred  	%p998, %p996, %p997;
	selp.u64 	%rd2856, 1, 0, %p998;
	add.s64 	%rd2857, %rd2849, %rd2832;
	setp.lt.u64 	%p999, %rd2857, %rd2849;
	add.s64 	%rd6812, %rd2857, %rd2856;
	setp.lt.u64 	%p1000, %rd6812, %rd2857;
	or.pred  	%p1001, %p999, %p1000;
	selp.u64 	%rd2858, 1, 0, %p1001;
	add.s64 	%rd2859, %rd2851, %rd2833;
	add.s64 	%rd431, %rd2859, %rd2858;
	setp.eq.s64 	%p1002, %rd431, 0;
	mov.b64 	%rd6813, 0;
	@%p1002 bra 	$L__BB9_214;
	shl.b64 	%rd2860, %rd431, 32;
	shr.u64 	%rd2861, %rd431, 32;
	mov.b64 	%rd2862, 977;
	mul.hi.u64 	%rd2863, %rd431, %rd2862;
	mad.lo.s64 	%rd2864, %rd431, 977, %rd2860;
	setp.lt.u64 	%p1003, %rd2864, %rd2860;
	selp.u64 	%rd2865, 1, 0, %p1003;
	add.s64 	%rd6809, %rd2864, %rd6809;
	setp.lt.u64 	%p1004, %rd6809, %rd2864;
	selp.u64 	%rd2866, 1, 0, %p1004;
	add.s64 	%rd2867, %rd2866, %rd2865;
	add.s64 	%rd2868, %rd2861, %rd2863;
	setp.lt.u64 	%p1005, %rd2868, %rd2861;
	selp.u64 	%rd2869, 1, 0, %p1005;
	add.s64 	%rd2870, %rd6810, %rd2868;
	add.s64 	%rd2871, %rd2870, %rd2867;
	setp.lt.u64 	%p1006, %rd2871, %rd6810;
	not.b64 	%rd2872, %rd2868;
	setp.gt.u64 	%p1007, %rd2867, %rd2872;
	or.pred  	%p1008, %p1007, %p1006;
	selp.u64 	%rd2873, 1, 0, %p1008;
	add.s64 	%rd2874, %rd6811, %rd2869;
	add.s64 	%rd434, %rd2874, %rd2873;
	setp.lt.u64 	%p1009, %rd434, %rd6811;
	selp.u64 	%rd2875, 1, 0, %p1009;
	add.s64 	%rd435, %rd6812, %rd2875;
	setp.lt.u64 	%p1010, %rd435, %rd6812;
	selp.u64 	%rd6813, 1, 0, %p1010;
	mov.u64 	%rd6810, %rd2871;
	mov.u64 	%rd6811, %rd434;
	mov.u64 	%rd6812, %rd435;
$L__BB9_214:
	add.s64 	%rd6814, %rd6809, %rd423;
	setp.lt.u64 	%p1011, %rd6814, %rd6809;
	selp.u64 	%rd2876, 1, 0, %p1011;
	add.s64 	%rd2877, %rd6810, %rd424;
	setp.lt.u64 	%p1012, %rd2877, %rd6810;
	add.s64 	%rd6815, %rd2877, %rd2876;
	setp.lt.u64 	%p1013, %rd6815, %rd2877;
	or.pred  	%p1014, %p1012, %p1013;
	selp.u64 	%rd2878, 1, 0, %p1014;
	add.s64 	%rd2879, %rd6811, %rd425;
	setp.lt.u64 	%p1015, %rd2879, %rd6811;
	add.s64 	%rd6816, %rd2879, %rd2878;
	setp.lt.u64 	%p1016, %rd6816, %rd2879;
	or.pred  	%p1017, %p1015, %p1016;
	selp.u64 	%rd2880, 1, 0, %p1017;
	add.s64 	%rd2881, %rd6812, %rd426;
	setp.lt.u64 	%p1018, %rd2881, %rd6812;
	add.s64 	%rd6817, %rd2881, %rd2880;
	setp.lt.u64 	%p1019, %rd6817, %rd2881;
	or.pred  	%p1020, %p1018, %p1019;
	selp.u64 	%rd2883, 1, 0, %p1020;
	add.s64 	%rd446, %rd6813, %rd2883;
	setp.ne.s64 	%p1021, %rd446, 0;
	setp.gt.u64 	%p1022, %rd6817, %rd1712;
	or.pred  	%p1023, %p1021, %p1022;
	@%p1023 bra 	$L__BB9_220;
	setp.lt.u64 	%p1024, %rd6817, %rd1712;
	@%p1024 bra 	$L__BB9_233;
	setp.gt.u64 	%p1025, %rd6816, %rd11;
	@%p1025 bra 	$L__BB9_220;
	setp.lt.u64 	%p1026, %rd6816, %rd11;
	@%p1026 bra 	$L__BB9_233;
	setp.gt.u64 	%p1027, %rd6815, %rd64;
	@%p1027 bra 	$L__BB9_220;
	setp.lt.u64 	%p1028, %rd6815, %rd64;
	setp.lt.u64 	%p1029, %rd6814, %rd65;
	or.pred  	%p1030, %p1028, %p1029;
	@%p1030 bra 	$L__BB9_233;
$L__BB9_220:
	sub.s64 	%rd447, %rd6814, %rd65;
	setp.lt.u64 	%p1031, %rd6814, %rd65;
	selp.u64 	%rd2884, 1, 0, %p1031;
	sub.s64 	%rd2885, %rd6815, %rd64;
	setp.lt.u64 	%p1032, %rd6815, %rd64;
	selp.s64 	%rd2886, -1, 0, %p1031;
	add.s64 	%rd6815, %rd2885, %rd2886;
	setp.lt.u64 	%p1033, %rd2885, %rd2884;
	or.pred  	%p1034, %p1032, %p1033;
	selp.u64 	%rd2887, 1, 0, %p1034;
	sub.s64 	%rd2888, %rd6816, %rd11;
	setp.lt.u64 	%p1035, %rd6816, %rd11;
	selp.s64 	%rd2889, -1, 0, %p1034;
	add.s64 	%rd6816, %rd2888, %rd2889;
	setp.lt.u64 	%p1036, %rd2888, %rd2887;
	or.pred  	%p1037, %p1035, %p1036;
	selp.u64 	%rd2890, 1, 0, %p1037;
	sub.s64 	%rd2891, %rd6817, %rd1712;
	setp.lt.u64 	%p1038, %rd6817, %rd1712;
	selp.s64 	%rd2892, -1, 0, %p1037;
	add.s64 	%rd6817, %rd2891, %rd2892;
	setp.lt.u64 	%p1039, %rd2891, %rd2890;
	or.pred  	%p1040, %p1038, %p1039;
	selp.s64 	%rd2893, -1, 0, %p1040;
	add.s64 	%rd451, %rd446, %rd2893;
	setp.ne.s64 	%p1041, %rd451, 0;
	setp.gt.u64 	%p1042, %rd6817, %rd1712;
	or.pred  	%p1043, %p1041, %p1042;
	@%p1043 bra 	$L__BB9_226;
	setp.lt.u64 	%p1044, %rd6817, %rd1712;
	mov.u64 	%rd6814, %rd447;
	@%p1044 bra 	$L__BB9_233;
	setp.gt.u64 	%p1045, %rd6816, %rd11;
	@%p1045 bra 	$L__BB9_226;
	setp.lt.u64 	%p1046, %rd6816, %rd11;
	mov.u64 	%rd6814, %rd447;
	@%p1046 bra 	$L__BB9_233;
	setp.gt.u64 	%p1047, %rd6815, %rd64;
	@%p1047 bra 	$L__BB9_226;
	setp.lt.u64 	%p1048, %rd6815, %rd64;
	setp.lt.u64 	%p1049, %rd447, %rd65;
	or.pred  	%p1050, %p1048, %p1049;
	mov.u64 	%rd6814, %rd447;
	@%p1050 bra 	$L__BB9_233;
$L__BB9_226:
	sub.s64 	%rd452, %rd447, %rd65;
	setp.lt.u64 	%p1051, %rd447, %rd65;
	selp.u64 	%rd2894, 1, 0, %p1051;
	sub.s64 	%rd2895, %rd6815, %rd64;
	setp.lt.u64 	%p1052, %rd6815, %rd64;
	selp.s64 	%rd2896, -1, 0, %p1051;
	add.s64 	%rd6815, %rd2895, %rd2896;
	setp.lt.u64 	%p1053, %rd2895, %rd2894;
	or.pred  	%p1054, %p1052, %p1053;
	selp.u64 	%rd2897, 1, 0, %p1054;
	sub.s64 	%rd2898, %rd6816, %rd11;
	setp.lt.u64 	%p1055, %rd6816, %rd11;
	selp.s64 	%rd2899, -1, 0, %p1054;
	add.s64 	%rd6816, %rd2898, %rd2899;
	setp.lt.u64 	%p1056, %rd2898, %rd2897;
	or.pred  	%p1057, %p1055, %p1056;
	selp.u64 	%rd2900, 1, 0, %p1057;
	sub.s64 	%rd2901, %rd6817, %rd1712;
	setp.lt.u64 	%p1058, %rd6817, %rd1712;
	selp.s64 	%rd2902, -1, 0, %p1057;
	add.s64 	%rd6817, %rd2901, %rd2902;
	setp.lt.u64 	%p1059, %rd2901, %rd2900;
	or.pred  	%p1060, %p1058, %p1059;
	selp.u64 	%rd2903, 1, 0, %p1060;
	setp.ne.s64 	%p1061, %rd451, %rd2903;
	setp.gt.u64 	%p1062, %rd6817, %rd1712;
	or.pred  	%p1063, %p1061, %p1062;
	@%p1063 bra 	$L__BB9_232;
	setp.lt.u64 	%p1064, %rd6817, %rd1712;
	mov.u64 	%rd6814, %rd452;
	@%p1064 bra 	$L__BB9_233;
	setp.gt.u64 	%p1065, %rd6816, %rd11;
	@%p1065 bra 	$L__BB9_232;
	setp.lt.u64 	%p1066, %rd6816, %rd11;
	mov.u64 	%rd6814, %rd452;
	@%p1066 bra 	$L__BB9_233;
	setp.gt.u64 	%p1067, %rd6815, %rd64;
	@%p1067 bra 	$L__BB9_232;
	setp.lt.u64 	%p1068, %rd6815, %rd64;
	setp.lt.u64 	%p1069, %rd452, %rd65;
	or.pred  	%p1070, %p1068, %p1069;
	mov.u64 	%rd6814, %rd452;
	@%p1070 bra 	$L__BB9_233;
$L__BB9_232:
	sub.s64 	%rd6814, %rd452, %rd65;
	setp.lt.u64 	%p1071, %rd452, %rd65;
	selp.u64 	%rd2904, 1, 0, %p1071;
	sub.s64 	%rd2905, %rd6815, %rd64;
	setp.lt.u64 	%p1072, %rd6815, %rd64;
	selp.s64 	%rd2906, -1, 0, %p1071;
	add.s64 	%rd6815, %rd2905, %rd2906;
	setp.lt.u64 	%p1073, %rd2905, %rd2904;
	or.pred  	%p1074, %p1072, %p1073;
	selp.u64 	%rd2907, 1, 0, %p1074;
	sub.s64 	%rd2908, %rd6816, %rd11;
	setp.lt.u64 	%p1075, %rd6816, %rd11;
	selp.s64 	%rd2909, -1, 0, %p1074;
	add.s64 	%rd6816, %rd2908, %rd2909;
	setp.lt.u64 	%p1076, %rd2908, %rd2907;
	or.pred  	%p1077, %p1075, %p1076;
	selp.s64 	%rd2910, -1, 0, %p1077;
	sub.s64 	%rd2911, %rd6817, %rd1712;
	add.s64 	%rd6817, %rd2911, %rd2910;
$L__BB9_233:
	shl.b64 	%rd464, %rd6814, 1;
	shr.u64 	%rd2912, %rd6814, 63;
	add.s64 	%rd2913, %rd6815, %rd2912;
	setp.lt.u64 	%p1078, %rd2913, %rd6815;
	selp.u64 	%rd2914, 1, 0, %p1078;
	add.s64 	%rd7004, %rd2913, %rd6815;
	setp.lt.u64 	%p1079, %rd7004, %rd2913;
	selp.u64 	%rd2915, 1, 0, %p1079;
	add.s64 	%rd2916, %rd2915, %rd2914;
	add.s64 	%rd2917, %rd6816, %rd2916;
	setp.lt.u64 	%p1080, %rd2917, %rd6816;
	selp.u64 	%rd2918, 1, 0, %p1080;
	add.s64 	%rd7003, %rd2917, %rd6816;
	setp.lt.u64 	%p1081, %rd7003, %rd2917;
	selp.u64 	%rd2919, 1, 0, %p1081;
	add.s64 	%rd2920, %rd2919, %rd2918;
	add.s64 	%rd2921, %rd6817, %rd2920;
	setp.lt.u64 	%p1082, %rd2921, %rd6817;
	add.s64 	%rd7002, %rd2921, %rd6817;
	setp.lt.u64 	%p1083, %rd7002, %rd2921;
	or.pred  	%p1084, %p1083, %p1082;
	setp.gt.u64 	%p1085, %rd7002, %rd1712;
	or.pred  	%p1086, %p1084, %p1085;
	@%p1086 bra 	$L__BB9_239;
	setp.lt.u64 	%p1087, %rd7002, %rd1712;
	mov.u64 	%rd7005, %rd464;
	@%p1087 bra 	$L__BB9_240;
	setp.gt.u64 	%p1088, %rd7003, %rd11;
	@%p1088 bra 	$L__BB9_239;
	setp.lt.u64 	%p1089, %rd7003, %rd11;
	mov.u64 	%rd7005, %rd464;
	@%p1089 bra 	$L__BB9_240;
	setp.gt.u64 	%p1090, %rd7004, %rd64;
	@%p1090 bra 	$L__BB9_239;
	setp.lt.u64 	%p1091, %rd7004, %rd64;
	setp.lt.u64 	%p1092, %rd464, %rd65;
	or.pred  	%p1093, %p1091, %p1092;
	mov.u64 	%rd7005, %rd464;
	@%p1093 bra 	$L__BB9_240;
$L__BB9_239:
	sub.s64 	%rd7005, %rd464, %rd65;
	setp.lt.u64 	%p1094, %rd464, %rd65;
	selp.u64 	%rd2923, 1, 0, %p1094;
	sub.s64 	%rd2924, %rd7004, %rd64;
	setp.lt.u64 	%p1095, %rd7004, %rd64;
	selp.s64 	%rd2925, -1, 0, %p1094;
	add.s64 	%rd7004, %rd2924, %rd2925;
	setp.lt.u64 	%p1096, %rd2924, %rd2923;
	or.pred  	%p1097, %p1095, %p1096;
	selp.u64 	%rd2926, 1, 0, %p1097;
	sub.s64 	%rd2927, %rd7003, %rd11;
	setp.lt.u64 	%p1098, %rd7003, %rd11;
	selp.s64 	%rd2928, -1, 0, %p1097;
	add.s64 	%rd7003, %rd2927, %rd2928;
	setp.lt.u64 	%p1099, %rd2927, %rd2926;
	or.pred  	%p1100, %p1098, %p1099;
	selp.s64 	%rd2929, -1, 0, %p1100;
	sub.s64 	%rd2930, %rd7002, %rd1712;
	add.s64 	%rd7002, %rd2930, %rd2929;
$L__BB9_240:
	setp.eq.b64 	%p1101, %rd45, 1;
	not.pred 	%p1102, %p1101;
	mov.b16 	%rs38, 1;
	@%p1102 bra 	$L__BB9_651;
	mul.lo.s64 	%rd2934, %rd7004, %rd7005;
	mul.hi.u64 	%rd2935, %rd7005, %rd7004;
	mul.lo.s64 	%rd2936, %rd7003, %rd7005;
	mul.hi.u64 	%rd2937, %rd7005, %rd7003;
	add.s64 	%rd2938, %rd2936, %rd2935;
	setp.lt.u64 	%p1103, %rd2938, %rd2936;
	selp.u64 	%rd2939, 1, 0, %p1103;
	add.s64 	%rd2940, %rd2937, %rd2939;
	mul.lo.s64 	%rd2941, %rd7002, %rd7005;
	mul.hi.u64 	%rd2942, %rd7005, %rd7002;
	add.s64 	%rd2943, %rd2941, %rd2940;
	setp.lt.u64 	%p1104, %rd2943, %rd2941;
	selp.u64 	%rd2944, 1, 0, %p1104;
	add.s64 	%rd2945, %rd2942, %rd2944;
	mul.hi.u64 	%rd2946, %rd7004, %rd7003;
	mad.lo.s64 	%rd2947, %rd7003, %rd7004, %rd2943;
	setp.lt.u64 	%p1105, %rd2947, %rd2943;
	selp.u64 	%rd2948, 1, 0, %p1105;
	add.s64 	%rd2949, %rd2946, %rd2948;
	mul.hi.u64 	%rd2950, %rd7004, %rd7002;
	mad.lo.s64 	%rd2951, %rd7002, %rd7004, %rd2945;
	setp.lt.u64 	%p1106, %rd2951, %rd2945;
	selp.u64 	%rd2952, 1, 0, %p1106;
	add.s64 	%rd2953, %rd2951, %rd2949;
	setp.lt.u64 	%p1107, %rd2953, %rd2951;
	selp.u64 	%rd2954, 1, 0, %p1107;
	add.s64 	%rd2955, %rd2950, %rd2952;
	add.s64 	%rd2956, %rd2955, %rd2954;
	mul.hi.u64 	%rd2957, %rd7003, %rd7002;
	mad.lo.s64 	%rd2958, %rd7002, %rd7003, %rd2956;
	setp.lt.u64 	%p1108, %rd2958, %rd2956;
	selp.u64 	%rd2959, 1, 0, %p1108;
	add.s64 	%rd2960, %rd2957, %rd2959;
	shl.b64 	%rd2961, %rd2934, 1;
	mov.b64 	{%r182, %r183}, %rd2934;
	mov.b64 	{%r184, %r185}, %rd2938;
	shf.l.wrap.b32 	%r186, %r183, %r184, 1;
	shf.l.wrap.b32 	%r187, %r184, %r185, 1;
	mov.b64 	%rd2962, {%r186, %r187};
	mov.b64 	{%r188, %r189}, %rd2947;
	shf.l.wrap.b32 	%r190, %r185, %r188, 1;
	shf.l.wrap.b32 	%r191, %r188, %r189, 1;
	mov.b64 	%rd2963, {%r190, %r191};
	mov.b64 	{%r192, %r193}, %rd2953;
	shf.l.wrap.b32 	%r194, %r189, %r192, 1;
	shf.l.wrap.b32 	%r195, %r192, %r193, 1;
	mov.b64 	%rd2964, {%r194, %r195};
	mov.b64 	{%r196, %r197}, %rd2958;
	shf.l.wrap.b32 	%r198, %r193, %r196, 1;
	shf.l.wrap.b32 	%r199, %r196, %r197, 1;
	mov.b64 	%rd2965, {%r198, %r199};
	shr.u64 	%rd2966, %rd2960, 63;
	mov.b64 	{%r200, %r201}, %rd2960;
	shf.l.wrap.b32 	%r202, %r197, %r200, 1;
	shf.l.wrap.b32 	%r203, %r200, %r201, 1;
	mov.b64 	%rd2967, {%r202, %r203};
	mul.hi.u64 	%rd2968, %rd7005, %rd7005;
	mul.hi.u64 	%rd2969, %rd7004, %rd7004;
	mul.hi.u64 	%rd2970, %rd7003, %rd7003;
	mul.hi.u64 	%rd2971, %rd7002, %rd7002;
	add.s64 	%rd476, %rd2961, %rd2968;
	setp.lt.u64 	%p1109, %rd476, %rd2961;
	selp.u64 	%rd2972, 1, 0, %p1109;
	mad.lo.s64 	%rd2973, %rd7004, %rd7004, %rd2962;
	setp.lt.u64 	%p1110, %rd2973, %rd2962;
	add.s64 	%rd477, %rd2973, %rd2972;
	setp.lt.u64 	%p1111, %rd477, %rd2973;
	or.pred  	%p1112, %p1110, %p1111;
	selp.u64 	%rd2974, 1, 0, %p1112;
	add.s64 	%rd2975, %rd2963, %rd2969;
	setp.lt.u64 	%p1113, %rd2975, %rd2963;
	add.s64 	%rd478, %rd2975, %rd2974;
	setp.lt.u64 	%p1114, %rd478, %rd2975;
	or.pred  	%p1115, %p1113, %p1114;
	selp.u64 	%rd2976, 1, 0, %p1115;
	mad.lo.s64 	%rd2977, %rd7003, %rd7003, %rd2964;
	setp.lt.u64 	%p1116, %rd2977, %rd2964;
	add.s64 	%rd2978, %rd2977, %rd2976;
	setp.lt.u64 	%p1117, %rd2978, %rd2977;
	or.pred  	%p1118, %p1116, %p1117;
	selp.u64 	%rd2979, 1, 0, %p1118;
	add.s64 	%rd2980, %rd2965, %rd2970;
	setp.lt.u64 	%p1119, %rd2980, %rd2965;
	add.s64 	%rd2981, %rd2980, %rd2979;
	setp.lt.u64 	%p1120, %rd2981, %rd2980;
	or.pred  	%p1121, %p1119, %p1120;
	selp.u64 	%rd2982, 1, 0, %p1121;
	mad.lo.s64 	%rd2983, %rd7002, %rd7002, %rd2967;
	setp.lt.u64 	%p1122, %rd2983, %rd2967;
	add.s64 	%rd2984, %rd2983, %rd2982;
	setp.lt.u64 	%p1123, %rd2984, %rd2983;
	or.pred  	%p1124, %p1122, %p1123;
	selp.u64 	%rd2985, 1, 0, %p1124;
	add.s64 	%rd2986, %rd2966, %rd2971;
	add.s64 	%rd2987, %rd2986, %rd2985;
	shl.b64 	%rd2988, %rd2978, 32;
	mov.b64 	{%r204, %r205}, %rd2978;
	mov.b64 	{%r206, %r207}, %rd2981;
	mov.b64 	%rd2989, {%r205, %r206};
	mov.b64 	{%r208, %r209}, %rd2984;
	mov.b64 	%rd2990, {%r207, %r208};
	mov.b64 	{%r210, %r211}, %rd2987;
	mov.b64 	%rd2991, {%r209, %r210};
	shr.u64 	%rd2992, %rd2987, 32;
	mul.lo.s64 	%rd2993, %rd2978, 977;
	mov.b64 	%rd2994, 977;
	mul.hi.u64 	%rd2995, %rd2978, %rd2994;
	mul.lo.s64 	%rd2996, %rd2981, 977;
	mul.hi.u64 	%rd2997, %rd2981, %rd2994;
	add.s64 	%rd2998, %rd2996, %rd2995;
	setp.lt.u64 	%p1125, %rd2998, %rd2996;
	selp.u64 	%rd2999, 1, 0, %p1125;
	add.s64 	%rd3000, %rd2997, %rd2999;
	mul.lo.s64 	%rd3001, %rd2984, 977;
	mul.hi.u64 	%rd3002, %rd2984, %rd2994;
	add.s64 	%rd3003, %rd3001, %rd3000;
	setp.lt.u64 	%p1126, %rd3003, %rd3001;
	selp.u64 	%rd3004, 1, 0, %p1126;
	add.s64 	%rd3005, %rd3002, %rd3004;
	mul.lo.s64 	%rd3006, %rd2987, 977;
	mul.hi.u64 	%rd3007, %rd2987, %rd2994;
	add.s64 	%rd3008, %rd3006, %rd3005;
	setp.lt.u64 	%p1127, %rd3008, %rd3006;
	selp.u64 	%rd3009, 1, 0, %p1127;
	add.s64 	%rd3010, %rd3007, %rd3009;
	add.s64 	%rd6822, %rd2993, %rd2988;
	setp.lt.u64 	%p1128, %rd6822, %rd2993;
	selp.u64 	%rd3011, 1, 0, %p1128;
	add.s64 	%rd3012, %rd2998, %rd2989;
	setp.lt.u64 	%p1129, %rd3012, %rd2998;
	add.s64 	%rd6823, %rd3012, %rd3011;
	setp.lt.u64 	%p1130, %rd6823, %rd3012;
	or.pred  	%p1131, %p1129, %p1130;
	selp.u64 	%rd3013, 1, 0, %p1131;
	add.s64 	%rd3014, %rd3003, %rd2990;
	setp.lt.u64 	%p1132, %rd3014, %rd3003;
	add.s64 	%rd6824, %rd3014, %rd3013;
	setp.lt.u64 	%p1133, %rd6824, %rd3014;
	or.pred  	%p1134, %p1132, %p1133;
	selp.u64 	%rd3015, 1, 0, %p1134;
	add.s64 	%rd3016, %rd3008, %rd2991;
	setp.lt.u64 	%p1135, %rd3016, %rd3008;
	add.s64 	%rd6825, %rd3016, %rd3015;
	setp.lt.u64 	%p1136, %rd6825, %rd3016;
	or.pred  	%p1137, %p1135, %p1136;
	selp.u64 	%rd3017, 1, 0, %p1137;
	add.s64 	%rd3018, %rd3010, %rd2992;
	add.s64 	%rd483, %rd3018, %rd3017;
	setp.eq.s64 	%p1138, %rd483, 0;
	mov.b64 	%rd6826, 0;
	@%p1138 bra 	$L__BB9_243;
	shl.b64 	%rd3019, %rd483, 32;
	shr.u64 	%rd3020, %rd483, 32;
	mov.b64 	%rd3021, 977;
	mul.hi.u64 	%rd3022, %rd483, %rd3021;
	mad.lo.s64 	%rd3023, %rd483, 977, %rd3019;
	setp.lt.u64 	%p1139, %rd3023, %rd3019;
	selp.u64 	%rd3024, 1, 0, %p1139;
	add.s64 	%rd6822, %rd3023, %rd6822;
	setp.lt.u64 	%p1140, %rd6822, %rd3023;
	selp.u64 	%rd3025, 1, 0, %p1140;
	add.s64 	%rd3026, %rd3025, %rd3024;
	add.s64 	%rd3027, %rd3020, %rd3022;
	setp.lt.u64 	%p1141, %rd3027, %rd3020;
	selp.u64 	%rd3028, 1, 0, %p1141;
	add.s64 	%rd3029, %rd6823, %rd3027;
	add.s64 	%rd3030, %rd3029, %rd3026;
	setp.lt.u64 	%p1142, %rd3030, %rd6823;
	not.b64 	%rd3031, %rd3027;
	setp.gt.u64 	%p1143, %rd3026, %rd3031;
	or.pred  	%p1144, %p1143, %p1142;
	selp.u64 	%rd3032, 1, 0, %p1144;
	add.s64 	%rd3033, %rd6824, %rd3028;
	add.s64 	%rd486, %rd3033, %rd3032;
	setp.lt.u64 	%p1145, %rd486, %rd6824;
	selp.u64 	%rd3034, 1, 0, %p1145;
	add.s64 	%rd487, %rd6825, %rd3034;
	setp.lt.u64 	%p1146, %rd487, %rd6825;
	selp.u64 	%rd6826, 1, 0, %p1146;
	mov.u64 	%rd6823, %rd3030;
	mov.u64 	%rd6824, %rd486;
	mov.u64 	%rd6825, %rd487;
$L__BB9_243:
	mad.lo.s64 	%rd6827, %rd7005, %rd7005, %rd6822;
	setp.lt.u64 	%p1147, %rd6827, %rd6822;
	selp.u64 	%rd3035, 1, 0, %p1147;
	add.s64 	%rd3036, %rd6823, %rd476;
	setp.lt.u64 	%p1148, %rd3036, %rd6823;
	add.s64 	%rd6828, %rd3036, %rd3035;
	setp.lt.u64 	%p1149, %rd6828, %rd3036;
	or.pred  	%p1150, %p1148, %p1149;
	selp.u64 	%rd3037, 1, 0, %p1150;
	add.s64 	%rd3038, %rd6824, %rd477;
	setp.lt.u64 	%p1151, %rd3038, %rd6824;
	add.s64 	%rd6829, %rd3038, %rd3037;
	setp.lt.u64 	%p1152, %rd6829, %rd3038;
	or.pred  	%p1153, %p1151, %p1152;
	selp.u64 	%rd3039, 1, 0, %p1153;
	add.s64 	%rd3040, %rd6825, %rd478;
	setp.lt.u64 	%p1154, %rd3040, %rd6825;
	add.s64 	%rd6830, %rd3040, %rd3039;
	setp.lt.u64 	%p1155, %rd6830, %rd3040;
	or.pred  	%p1156, %p1154, %p1155;
	selp.u64 	%rd3042, 1, 0, %p1156;
	add.s64 	%rd498, %rd6826, %rd3042;
	setp.ne.s64 	%p1157, %rd498, 0;
	setp.gt.u64 	%p1158, %rd6830, %rd1712;
	or.pred  	%p1159, %p1157, %p1158;
	@%p1159 bra 	$L__BB9_249;
	setp.lt.u64 	%p1160, %rd6830, %rd1712;
	@%p1160 bra 	$L__BB9_262;
	setp.gt.u64 	%p1161, %rd6829, %rd11;
	@%p1161 bra 	$L__BB9_249;
	setp.lt.u64 	%p1162, %rd6829, %rd11;
	@%p1162 bra 	$L__BB9_262;
	setp.gt.u64 	%p1163, %rd6828, %rd64;
	@%p1163 bra 	$L__BB9_249;
	setp.lt.u64 	%p1164, %rd6828, %rd64;
	setp.lt.u64 	%p1165, %rd6827, %rd65;
	or.pred  	%p1166, %p1164, %p1165;
	@%p1166 bra 	$L__BB9_262;
$L__BB9_249:
	sub.s64 	%rd499, %rd6827, %rd65;
	setp.lt.u64 	%p1167, %rd6827, %rd65;
	selp.u64 	%rd3043, 1, 0, %p1167;
	sub.s64 	%rd3044, %rd6828, %rd64;
	setp.lt.u64 	%p1168, %rd6828, %rd64;
	selp.s64 	%rd3045, -1, 0, %p1167;
	add.s64 	%rd6828, %rd3044, %rd3045;
	setp.lt.u64 	%p1169, %rd3044, %rd3043;
	or.pred  	%p1170, %p1168, %p1169;
	selp.u64 	%rd3046, 1, 0, %p1170;
	sub.s64 	%rd3047, %rd6829, %rd11;
	setp.lt.u64 	%p1171, %rd6829, %rd11;
	selp.s64 	%rd3048, -1, 0, %p1170;
	add.s64 	%rd6829, %rd3047, %rd3048;
	setp.lt.u64 	%p1172, %rd3047, %rd3046;
	or.pred  	%p1173, %p1171, %p1172;
	selp.u64 	%rd3049, 1, 0, %p1173;
	sub.s64 	%rd3050, %rd6830, %rd1712;
	setp.lt.u64 	%p1174, %rd6830, %rd1712;
	selp.s64 	%rd3051, -1, 0, %p1173;
	add.s64 	%rd6830, %rd3050, %rd3051;
	setp.lt.u64 	%p1175, %rd3050, %rd3049;
	or.pred  	%p1176, %p1174, %p1175;
	selp.s64 	%rd3052, -1, 0, %p1176;
	add.s64 	%rd503, %rd498, %rd3052;
	setp.ne.s64 	%p1177, %rd503, 0;
	setp.gt.u64 	%p1178, %rd6830, %rd1712;
	or.pred  	%p1179, %p1177, %p1178;
	@%p1179 bra 	$L__BB9_255;
	setp.lt.u64 	%p1180, %rd6830, %rd1712;
	mov.u64 	%rd6827, %rd499;
	@%p1180 bra 	$L__BB9_262;
	setp.gt.u64 	%p1181, %rd6829, %rd11;
	@%p1181 bra 	$L__BB9_255;
	setp.lt.u64 	%p1182, %rd6829, %rd11;
	mov.u64 	%rd6827, %rd499;
	@%p1182 bra 	$L__BB9_262;
	setp.gt.u64 	%p1183, %rd6828, %rd64;
	@%p1183 bra 	$L__BB9_255;
	setp.lt.u64 	%p1184, %rd6828, %rd64;
	setp.lt.u64 	%p1185, %rd499, %rd65;
	or.pred  	%p1186, %p1184, %p1185;
	mov.u64 	%rd6827, %rd499;
	@%p1186 bra 	$L__BB9_262;
$L__BB9_255:
	sub.s64 	%rd504, %rd499, %rd65;
	setp.lt.u64 	%p1187, %rd499, %rd65;
	selp.u64 	%rd3053, 1, 0, %p1187;
	sub.s64 	%rd3054, %rd6828, %rd64;
	setp.lt.u64 	%p1188, %rd6828, %rd64;
	selp.s64 	%rd3055, -1, 0, %p1187;
	add.s64 	%rd6828, %rd3054, %rd3055;
	setp.lt.u64 	%p1189, %rd3054, %rd3053;
	or.pred  	%p1190, %p1188, %p1189;
	selp.u64 	%rd3056, 1, 0, %p1190;
	sub.s64 	%rd3057, %rd6829, %rd11;
	setp.lt.u64 	%p1191, %rd6829, %rd11;
	selp.s64 	%rd3058, -1, 0, %p1190;
	add.s64 	%rd6829, %rd3057, %rd3058;
	setp.lt.u64 	%p1192, %rd3057, %rd3056;
	or.pred  	%p1193, %p1191, %p1192;
	selp.u64 	%rd3059, 1, 0, %p1193;
	sub.s64 	%rd3060, %rd6830, %rd1712;
	setp.lt.u64 	%p1194, %rd6830, %rd1712;
	selp.s64 	%rd3061, -1, 0, %p1193;
	add.s64 	%rd6830, %rd3060, %rd3061;
	setp.lt.u64 	%p1195, %rd3060, %rd3059;
	or.pred  	%p1196, %p1194, %p1195;
	selp.u64 	%rd3062, 1, 0, %p1196;
	setp.ne.s64 	%p1197, %rd503, %rd3062;
	setp.gt.u64 	%p1198, %rd6830, %rd1712;
	or.pred  	%p1199, %p1197, %p1198;
	@%p1199 bra 	$L__BB9_261;
	setp.lt.u64 	%p1200, %rd6830, %rd1712;
	mov.u64 	%rd6827, %rd504;
	@%p1200 bra 	$L__BB9_262;
	setp.gt.u64 	%p1201, %rd6829, %rd11;
	@%p1201 bra 	$L__BB9_261;
	setp.lt.u64 	%p1202, %rd6829, %rd11;
	mov.u64 	%rd6827, %rd504;
	@%p1202 bra 	$L__BB9_262;
	setp.gt.u64 	%p1203, %rd6828, %rd64;
	@%p1203 bra 	$L__BB9_261;
	setp.lt.u64 	%p1204, %rd6828, %rd64;
	setp.lt.u64 	%p1205, %rd504, %rd65;
	or.pred  	%p1206, %p1204, %p1205;
	mov.u64 	%rd6827, %rd504;
	@%p1206 bra 	$L__BB9_262;
$L__BB9_261:
	sub.s64 	%rd6827, %rd504, %rd65;
	setp.lt.u64 	%p1207, %rd504, %rd65;
	selp.u64 	%rd3063, 1, 0, %p1207;
	sub.s64 	%rd3064, %rd6828, %rd64;
	setp.lt.u64 	%p1208, %rd6828, %rd64;
	selp.s64 	%rd3065, -1, 0, %p1207;
	add.s64 	%rd6828, %rd3064, %rd3065;
	setp.lt.u64 	%p1209, %rd3064, %rd3063;
	or.pred  	%p1210, %p1208, %p1209;
	selp.u64 	%rd3066, 1, 0, %p1210;
	sub.s64 	%rd3067, %rd6829, %rd11;
	setp.lt.u64 	%p1211, %rd6829, %rd11;
	selp.s64 	%rd3068, -1, 0, %p1210;
	add.s64 	%rd6829, %rd3067, %rd3068;
	setp.lt.u64 	%p1212, %rd3067, %rd3066;
	or.pred  	%p1213, %p1211, %p1212;
	selp.s64 	%rd3069, -1, 0, %p1213;
	sub.s64 	%rd3070, %rd6830, %rd1712;
	add.s64 	%rd6830, %rd3070, %rd3069;
$L__BB9_262:
	mul.hi.u64 	%rd3072, %rd6827, %rd7005;
	mul.lo.s64 	%rd3073, %rd7004, %rd6827;
	mul.hi.u64 	%rd3074, %rd6827, %rd7004;
	add.s64 	%rd3075, %rd3073, %rd3072;
	setp.lt.u64 	%p1214, %rd3075, %rd3073;
	selp.u64 	%rd3076, 1, 0, %p1214;
	add.s64 	%rd3077, %rd3074, %rd3076;
	mul.lo.s64 	%rd3078, %rd7003, %rd6827;
	mul.hi.u64 	%rd3079, %rd6827, %rd7003;
	add.s64 	%rd3080, %rd3078, %rd3077;
	setp.lt.u64 	%p1215, %rd3080, %rd3078;
	selp.u64 	%rd3081, 1, 0, %p1215;
	add.s64 	%rd3082, %rd3079, %rd3081;
	mul.lo.s64 	%rd3083, %rd7002, %rd6827;
	mul.hi.u64 	%rd3084, %rd6827, %rd7002;
	add.s64 	%rd3085, %rd3083, %rd3082;
	setp.lt.u64 	%p1216, %rd3085, %rd3083;
	selp.u64 	%rd3086, 1, 0, %p1216;
	add.s64 	%rd3087, %rd3084, %rd3086;
	mul.hi.u64 	%rd3088, %rd6828, %rd7005;
	mad.lo.s64 	%rd516, %rd7005, %rd6828, %rd3075;
	setp.lt.u64 	%p1217, %rd516, %rd3075;
	selp.u64 	%rd3089, 1, 0, %p1217;
	add.s64 	%rd3090, %rd3088, %rd3089;
	mul.hi.u64 	%rd3091, %rd6828, %rd7004;
	mad.lo.s64 	%rd3092, %rd7004, %rd6828, %rd3080;
	setp.lt.u64 	%p1218, %rd3092, %rd3080;
	selp.u64 	%rd3093, 1, 0, %p1218;
	add.s64 	%rd3094, %rd3092, %rd3090;
	setp.lt.u64 	%p1219, %rd3094, %rd3092;
	selp.u64 	%rd3095, 1, 0, %p1219;
	add.s64 	%rd3096, %rd3091, %rd3093;
	add.s64 	%rd3097, %rd3096, %rd3095;
	mul.hi.u64 	%rd3098, %rd6828, %rd7003;
	mad.lo.s64 	%rd3099, %rd7003, %rd6828, %rd3085;
	setp.lt.u64 	%p1220, %rd3099, %rd3085;
	selp.u64 	%rd3100, 1, 0, %p1220;
	add.s64 	%rd3101, %rd3099, %rd3097;
	setp.lt.u64 	%p1221, %rd3101, %rd3099;
	selp.u64 	%rd3102, 1, 0, %p1221;
	add.s64 	%rd3103, %rd3098, %rd3100;
	add.s64 	%rd3104, %rd3103, %rd3102;
	mul.hi.u64 	%rd3105, %rd6828, %rd7002;
	mad.lo.s64 	%rd3106, %rd7002, %rd6828, %rd3087;
	setp.lt.u64 	%p1222, %rd3106, %rd3087;
	selp.u64 	%rd3107, 1, 0, %p1222;
	add.s64 	%rd3108, %rd3106, %rd3104;
	setp.lt.u64 	%p1223, %rd3108, %rd3106;
	selp.u64 	%rd3109, 1, 0, %p1223;
	add.s64 	%rd3110, %rd3105, %rd3107;
	add.s64 	%rd3111, %rd3110, %rd3109;
	mul.hi.u64 	%rd3112, %rd6829, %rd7005;
	mad.lo.s64 	%rd517, %rd7005, %rd6829, %rd3094;
	setp.lt.u64 	%p1224, %rd517, %rd3094;
	selp.u64 	%rd3113, 1, 0, %p1224;
	add.s64 	%rd3114, %rd3112, %rd3113;
	mul.hi.u64 	%rd3115, %rd6829, %rd7004;
	mad.lo.s64 	%rd3116, %rd7004, %rd6829, %rd3101;
	setp.lt.u64 	%p1225, %rd3116, %rd3101;
	selp.u64 	%rd3117, 1, 0, %p1225;
	add.s64 	%rd3118, %rd3116, %rd3114;
	setp.lt.u64 	%p1226, %rd3118, %rd3116;
	selp.u64 	%rd3119, 1, 0, %p1226;
	add.s64 	%rd3120, %rd3115, %rd3117;
	add.s64 	%rd3121, %rd3120, %rd3119;
	mul.hi.u64 	%rd3122, %rd6829, %rd7003;
	mad.lo.s64 	%rd3123, %rd7003, %rd6829, %rd3108;
	setp.lt.u64 	%p1227, %rd3123, %rd3108;
	selp.u64 	%rd3124, 1, 0, %p1227;
	add.s64 	%rd3125, %rd3123, %rd3121;
	setp.lt.u64 	%p1228, %rd3125, %rd3123;
	selp.u64 	%rd3126, 1, 0, %p1228;
	add.s64 	%rd3127, %rd3122, %rd3124;
	add.s64 	%rd3128, %rd3127, %rd3126;
	mul.hi.u64 	%rd3129, %rd6829, %rd7002;
	mad.lo.s64 	%rd3130, %rd7002, %rd6829, %rd3111;
	setp.lt.u64 	%p1229, %rd3130, %rd3111;
	selp.u64 	%rd3131, 1, 0, %p1229;
	add.s64 	%rd3132, %rd3130, %rd3128;
	setp.lt.u64 	%p1230, %rd3132, %rd3130;
	selp.u64 	%rd3133, 1, 0, %p1230;
	add.s64 	%rd3134, %rd3129, %rd3131;
	add.s64 	%rd3135, %rd3134, %rd3133;
	mul.hi.u64 	%rd3136, %rd6830, %rd7005;
	mad.lo.s64 	%rd518, %rd7005, %rd6830, %rd3118;
	setp.lt.u64 	%p1231, %rd518, %rd3118;
	selp.u64 	%rd3137, 1, 0, %p1231;
	add.s64 	%rd3138, %rd3136, %rd3137;
	mul.hi.u64 	%rd3139, %rd6830, %rd7004;
	mad.lo.s64 	%rd3140, %rd7004, %rd6830, %rd3125;
	setp.lt.u64 	%p1232, %rd3140, %rd3125;
	selp.u64 	%rd3141, 1, 0, %p1232;
	add.s64 	%rd3142, %rd3140, %rd3138;
	setp.lt.u64 	%p1233, %rd3142, %rd3140;
	selp.u64 	%rd3143, 1, 0, %p1233;
	add.s64 	%rd3144, %rd3139, %rd3141;
	add.s64 	%rd3145, %rd3144, %rd3143;
	mul.hi.u64 	%rd3146, %rd6830, %rd7003;
	mad.lo.s64 	%rd3147, %rd7003, %rd6830, %rd3132;
	setp.lt.u64 	%p1234, %rd3147, %rd3132;
	selp.u64 	%rd3148, 1, 0, %p1234;
	add.s64 	%rd3149, %rd3147, %rd3145;
	setp.lt.u64 	%p1235, %rd3149, %rd3147;
	selp.u64 	%rd3150, 1, 0, %p1235;
	add.s64 	%rd3151, %rd3146, %rd3148;
	add.s64 	%rd3152, %rd3151, %rd3150;
	mul.hi.u64 	%rd3153, %rd6830, %rd7002;
	mad.lo.s64 	%rd3154, %rd7002, %rd6830, %rd3135;
	setp.lt.u64 	%p1236, %rd3154, %rd3135;
	selp.u64 	%rd3155, 1, 0, %p1236;
	add.s64 	%rd3156, %rd3154, %rd3152;
	setp.lt.u64 	%p1237, %rd3156, %rd3154;
	selp.u64 	%rd3157, 1, 0, %p1237;
	add.s64 	%rd3158, %rd3153, %rd3155;
	add.s64 	%rd3159, %rd3158, %rd3157;
	shl.b64 	%rd3160, %rd3142, 32;
	mov.b64 	{%r212, %r213}, %rd3142;
	mov.b64 	{%r214, %r215}, %rd3149;
	mov.b64 	%rd3161, {%r213, %r214};
	mov.b64 	{%r216, %r217}, %rd3156;
	mov.b64 	%rd3162, {%r215, %r216};
	mov.b64 	{%r218, %r219}, %rd3159;
	mov.b64 	%rd3163, {%r217, %r218};
	shr.u64 	%rd3164, %rd3159, 32;
	mul.lo.s64 	%rd3165, %rd3142, 977;
	mov.b64 	%rd3166, 977;
	mul.hi.u64 	%rd3167, %rd3142, %rd3166;
	mul.lo.s64 	%rd3168, %rd3149, 977;
	mul.hi.u64 	%rd3169, %rd3149, %rd3166;
	add.s64 	%rd3170, %rd3168, %rd3167;
	setp.lt.u64 	%p1238, %rd3170, %rd3168;
	selp.u64 	%rd3171, 1, 0, %p1238;
	add.s64 	%rd3172, %rd3169, %rd3171;
	mul.lo.s64 	%rd3173, %rd3156, 977;
	mul.hi.u64 	%rd3174, %rd3156, %rd3166;
	add.s64 	%rd3175, %rd3173, %rd3172;
	setp.lt.u64 	%p1239, %rd3175, %rd3173;
	selp.u64 	%rd3176, 1, 0, %p1239;
	add.s64 	%rd3177, %rd3174, %rd3176;
	mul.lo.s64 	%rd3178, %rd3159, 977;
	mul.hi.u64 	%rd3179, %rd3159, %rd3166;
	add.s64 	%rd3180, %rd3178, %rd3177;
	setp.lt.u64 	%p1240, %rd3180, %rd3178;
	selp.u64 	%rd3181, 1, 0, %p1240;
	add.s64 	%rd3182, %rd3179, %rd3181;
	add.s64 	%rd6831, %rd3165, %rd3160;
	setp.lt.u64 	%p1241, %rd6831, %rd3165;
	selp.u64 	%rd3183, 1, 0, %p1241;
	add.s64 	%rd3184, %rd3170, %rd3161;
	setp.lt.u64 	%p1242, %rd3184, %rd3170;
	add.s64 	%rd6832, %rd3184, %rd3183;
	setp.lt.u64 	%p1243, %rd6832, %rd3184;
	or.pred  	%p1244, %p1242, %p1243;
	selp.u64 	%rd3185, 1, 0, %p1244;
	add.s64 	%rd3186, %rd3175, %rd3162;
	setp.lt.u64 	%p1245, %rd3186, %rd3175;
	add.s64 	%rd6833, %rd3186, %rd3185;
	setp.lt.u64 	%p1246, %rd6833, %rd3186;
	or.pred  	%p1247, %p1245, %p1246;
	selp.u64 	%rd3187, 1, 0, %p1247;
	add.s64 	%rd3188, %rd3180, %rd3163;
	setp.lt.u64 	%p1248, %rd3188, %rd3180;
	add.s64 	%rd6834, %rd3188, %rd3187;
	setp.lt.u64 	%p1249, %rd6834, %rd3188;
	or.pred  	%p1250, %p1248, %p1249;
	selp.u64 	%rd3189, 1, 0, %p1250;
	add.s64 	%rd3190, %rd3182, %rd3164;
	add.s64 	%rd523, %rd3190, %rd3189;
	setp.eq.s64 	%p1251, %rd523, 0;
	mov.b64 	%rd6835, 0;
	@%p1251 bra 	$L__BB9_264;
	shl.b64 	%rd3191, %rd523, 32;
	shr.u64 	%rd3192, %rd523, 32;
	mov.b64 	%rd3193, 977;
	mul.hi.u64 	%rd3194, %rd523, %rd3193;
	mad.lo.s64 	%rd3195, %rd523, 977, %rd3191;
	setp.lt.u64 	%p1252, %rd3195, %rd3191;
	selp.u64 	%rd3196, 1, 0, %p1252;
	add.s64 	%rd6831, %rd3195, %rd6831;
	setp.lt.u64 	%p1253, %rd6831, %rd3195;
	selp.u64 	%rd3197, 1, 0, %p1253;
	add.s64 	%rd3198, %rd3197, %rd3196;
	add.s64 	%rd3199, %rd3192, %rd3194;
	setp.lt.u64 	%p1254, %rd3199, %rd3192;
	selp.u64 	%rd3200, 1, 0, %p1254;
	add.s64 	%rd3201, %rd6832, %rd3199;
	add.s64 	%rd3202, %rd3201, %rd3198;
	setp.lt.u64 	%p1255, %rd3202, %rd6832;
	not.b64 	%rd3203, %rd3199;
	setp.gt.u64 	%p1256, %rd3198, %rd3203;
	or.pred  	%p1257, %p1256, %p1255;
	selp.u64 	%rd3204, 1, 0, %p1257;
	add.s64 	%rd3205, %rd6833, %rd3200;
	add.s64 	%rd526, %rd3205, %rd3204;
	setp.lt.u64 	%p1258, %rd526, %rd6833;
	selp.u64 	%rd3206, 1, 0, %p1258;
	add.s64 	%rd527, %rd6834, %rd3206;
	setp.lt.u64 	%p1259, %rd527, %rd6834;
	selp.u64 	%rd6835, 1, 0, %p1259;
	mov.u64 	%rd6832, %rd3202;
	mov.u64 	%rd6833, %rd526;
	mov.u64 	%rd6834, %rd527;
$L__BB9_264:
	mad.lo.s64 	%rd6836, %rd7005, %rd6827, %rd6831;
	setp.lt.u64 	%p1260, %rd6836, %rd6831;
	selp.u64 	%rd3207, 1, 0, %p1260;
	add.s64 	%rd3208, %rd6832, %rd516;
	setp.lt.u64 	%p1261, %rd3208, %rd6832;
	add.s64 	%rd6837, %rd3208, %rd3207;
	setp.lt.u64 	%p1262, %rd6837, %rd3208;
	or.pred  	%p1263, %p1261, %p1262;
	selp.u64 	%rd3209, 1, 0, %p1263;
	add.s64 	%rd3210, %rd6833, %rd517;
	setp.lt.u64 	%p1264, %rd3210, %rd6833;
	add.s64 	%rd6838, %rd3210, %rd3209;
	setp.lt.u64 	%p1265, %rd6838, %rd3210;
	or.pred  	%p1266, %p1264, %p1265;
	selp.u64 	%rd3211, 1, 0, %p1266;
	add.s64 	%rd3212, %rd6834, %rd518;
	setp.lt.u64 	%p1267, %rd3212, %rd6834;
	add.s64 	%rd6839, %rd3212, %rd3211;
	setp.lt.u64 	%p1268, %rd6839, %rd3212;
	or.pred  	%p1269, %p1267, %p1268;
	selp.u64 	%rd3214, 1, 0, %p1269;
	add.s64 	%rd538, %rd6835, %rd3214;
	setp.ne.s64 	%p1270, %rd538, 0;
	setp.gt.u64 	%p1271, %rd6839, %rd1712;
	or.pred  	%p1272, %p1270, %p1271;
	@%p1272 bra 	$L__BB9_270;
	setp.lt.u64 	%p1273, %rd6839, %rd1712;
	@%p1273 bra 	$L__BB9_283;
	setp.gt.u64 	%p1274, %rd6838, %rd11;
	@%p1274 bra 	$L__BB9_270;
	setp.lt.u64 	%p1275, %rd6838, %rd11;
	@%p1275 bra 	$L__BB9_283;
	setp.gt.u64 	%p1276, %rd6837, %rd64;
	@%p1276 bra 	$L__BB9_270;
	setp.lt.u64 	%p1277, %rd6837, %rd64;
	setp.lt.u64 	%p1278, %rd6836, %rd65;
	or.pred  	%p1279, %p1277, %p1278;
	@%p1279 bra 	$L__BB9_283;
$L__BB9_270:
	sub.s64 	%rd539, %rd6836, %rd65;
	setp.lt.u64 	%p1280, %rd6836, %rd65;
	selp.u64 	%rd3215, 1, 0, %p1280;
	sub.s64 	%rd3216, %rd6837, %rd64;
	setp.lt.u64 	%p1281, %rd6837, %rd64;
	selp.s64 	%rd3217, -1, 0, %p1280;
	add.s64 	%rd6837, %rd3216, %rd3217;
	setp.lt.u64 	%p1282, %rd3216, %rd3215;
	or.pred  	%p1283, %p1281, %p1282;
	selp.u64 	%rd3218, 1, 0, %p1283;
	sub.s64 	%rd3219, %rd6838, %rd11;
	setp.lt.u64 	%p1284, %rd6838, %rd11;
	selp.s64 	%rd3220, -1, 0, %p1283;
	add.s64 	%rd6838, %rd3219, %rd3220;
	setp.lt.u64 	%p1285, %rd3219, %rd3218;
	or.pred  	%p1286, %p1284, %p1285;
	selp.u64 	%rd3221, 1, 0, %p1286;
	sub.s64 	%rd3222, %rd6839, %rd1712;
	setp.lt.u64 	%p1287, %rd6839, %rd1712;
	selp.s64 	%rd3223, -1, 0, %p1286;
	add.s64 	%rd6839, %rd3222, %rd3223;
	setp.lt.u64 	%p1288, %rd3222, %rd3221;
	or.pred  	%p1289, %p1287, %p1288;
	selp.s64 	%rd3224, -1, 0, %p1289;
	add.s64 	%rd543, %rd538, %rd3224;
	setp.ne.s64 	%p1290, %rd543, 0;
	setp.gt.u64 	%p1291, %rd6839, %rd1712;
	or.pred  	%p1292, %p1290, %p1291;
	@%p1292 bra 	$L__BB9_276;
	setp.lt.u64 	%p1293, %rd6839, %rd1712;
	mov.u64 	%rd6836, %rd539;
	@%p1293 bra 	$L__BB9_283;
	setp.gt.u64 	%p1294, %rd6838, %rd11;
	@%p1294 bra 	$L__BB9_276;
	setp.lt.u64 	%p1295, %rd6838, %rd11;
	mov.u64 	%rd6836, %rd539;
	@%p1295 bra 	$L__BB9_283;
	setp.gt.u64 	%p1296, %rd6837, %rd64;
	@%p1296 bra 	$L__BB9_276;
	setp.lt.u64 	%p1297, %rd6837, %rd64;
	setp.lt.u64 	%p1298, %rd539, %rd65;
	or.pred  	%p1299, %p1297, %p1298;
	mov.u64 	%rd6836, %rd539;
	@%p1299 bra 	$L__BB9_283;
$L__BB9_276:
	sub.s64 	%rd544, %rd539, %rd65;
	setp.lt.u64 	%p1300, %rd539, %rd65;
	selp.u64 	%rd3225, 1, 0, %p1300;
	sub.s64 	%rd3226, %rd6837, %rd64;
	setp.lt.u64 	%p1301, %rd6837, %rd64;
	selp.s64 	%rd3227, -1, 0, %p1300;
	add.s64 	%rd6837, %rd3226, %rd3227;
	setp.lt.u64 	%p1302, %rd3226, %rd3225;
	or.pred  	%p1303, %p1301, %p1302;
	selp.u64 	%rd3228, 1, 0, %p1303;
	sub.s64 	%rd3229, %rd6838, %rd11;
	setp.lt.u64 	%p1304, %rd6838, %rd11;
	selp.s64 	%rd3230, -1, 0, %p1303;
	add.s64 	%rd6838, %rd3229, %rd3230;
	setp.lt.u64 	%p1305, %rd3229, %rd3228;
	or.pred  	%p1306, %p1304, %p1305;
	selp.u64 	%rd3231, 1, 0, %p1306;
	sub.s64 	%rd3232, %rd6839, %rd1712;
	setp.lt.u64 	%p1307, %rd6839, %rd1712;
	selp.s64 	%rd3233, -1, 0, %p1306;
	add.s64 	%rd6839, %rd3232, %rd3233;
	setp.lt.u64 	%p1308, %rd3232, %rd3231;
	or.pred  	%p1309, %p1307, %p1308;
	selp.u64 	%rd3234, 1, 0, %p1309;
	setp.ne.s64 	%p1310, %rd543, %rd3234;
	setp.gt.u64 	%p1311, %rd6839, %rd1712;
	or.pred  	%p1312, %p1310, %p1311;
	@%p1312 bra 	$L__BB9_282;
	setp.lt.u64 	%p1313, %rd6839, %rd1712;
	mov.u64 	%rd6836, %rd544;
	@%p1313 bra 	$L__BB9_283;
	setp.gt.u64 	%p1314, %rd6838, %rd11;
	@%p1314 bra 	$L__BB9_282;
	setp.lt.u64 	%p1315, %rd6838, %rd11;
	mov.u64 	%rd6836, %rd544;
	@%p1315 bra 	$L__BB9_283;
	setp.gt.u64 	%p1316, %rd6837, %rd64;
	@%p1316 bra 	$L__BB9_282;
	setp.lt.u64 	%p1317, %rd6837, %rd64;
	setp.lt.u64 	%p1318, %rd544, %rd65;
	or.pred  	%p1319, %p1317, %p1318;
	mov.u64 	%rd6836, %rd544;
	@%p1319 bra 	$L__BB9_283;
$L__BB9_282:
	sub.s64 	%rd6836, %rd544, %rd65;
	setp.lt.u64 	%p1320, %rd544, %rd65;
	selp.u64 	%rd3235, 1, 0, %p1320;
	sub.s64 	%rd3236, %rd6837, %rd64;
	setp.lt.u64 	%p1321, %rd6837, %rd64;
	selp.s64 	%rd3237, -1, 0, %p1320;
	add.s64 	%rd6837, %rd3236, %rd3237;
	setp.lt.u64 	%p1322, %rd3236, %rd3235;
	or.pred  	%p1323, %p1321, %p1322;
	selp.u64 	%rd3238, 1, 0, %p1323;
	sub.s64 	%rd3239, %rd6838, %rd11;
	setp.lt.u64 	%p1324, %rd6838, %rd11;
	selp.s64 	%rd3240, -1, 0, %p1323;
	add.s64 	%rd6838, %rd3239, %rd3240;
	setp.lt.u64 	%p1325, %rd3239, %rd3238;
	or.pred  	%p1326, %p1324, %p1325;
	selp.s64 	%rd3241, -1, 0, %p1326;
	sub.s64 	%rd3242, %rd6839, %rd1712;
	add.s64 	%rd6839, %rd3242, %rd3241;
$L__BB9_283:
	setp.lt.u64 	%p1327, %rd19, %rd14;
	selp.u64 	%rd3243, 1, 0, %p1327;
	add.s64 	%rd3244, %rd15, %rd3243;
	setp.lt.u64 	%p1328, %rd3244, %rd15;
	setp.ne.s64 	%p1329, %rd16, 0;
	selp.b64 	%rd3245, %rd1595, %rd1578, %p1329;
	selp.b64 	%rd3246, %rd19, %rd14, %p1329;
	selp.b64 	%rd3247, %rd3244, %rd15, %p1329;
	and.pred  	%p1330, %p1329, %p1328;
	selp.u64 	%rd3248, 1, 0, %p1330;
	add.s64 	%rd6840, %rd17, 1;
	setp.eq.s64 	%p1331, %rd6840, 0;
	selp.u64 	%rd3249, 1, 0, %p1331;
	mov.b64 	%rd3250, 1;
	mul.hi.u64 	%rd3251, %rd3250, %rd3250;
	add.s64 	%rd3252, %rd3245, %rd3251;
	setp.lt.u64 	%p1332, %rd3252, %rd3245;
	add.s64 	%rd6841, %rd3252, %rd3249;
	setp.lt.u64 	%p1333, %rd6841, %rd3252;
	or.pred  	%p1334, %p1332, %p1333;
	selp.u64 	%rd3253, 1, 0, %p1334;
	mov.b64 	%rd3254, 0;
	mul.hi.u64 	%rd3255, %rd3250, %rd3254;
	shl.b64 	%rd3256, %rd3255, 1;
	add.s64 	%rd3257, %rd3246, %rd3256;
	setp.lt.u64 	%p1335, %rd3257, %rd3246;
	add.s64 	%rd6842, %rd3257, %rd3253;
	setp.lt.u64 	%p1336, %rd6842, %rd3257;
	or.pred  	%p1337, %p1335, %p1336;
	selp.u64 	%rd3258, 1, 0, %p1337;
	add.s64 	%rd3259, %rd3247, %rd12;
	setp.lt.u64 	%p1338, %rd3259, %rd3247;
	add.s64 	%rd6843, %rd3259, %rd3258;
	setp.lt.u64 	%p1339, %rd6843, %rd3259;
	or.pred  	%p1340, %p1338, %p1339;
	selp.u64 	%rd3261, 1, 0, %p1340;
	add.s64 	%rd560, %rd3248, %rd3261;
	or.pred  	%p1341, %p1330, %p1340;
	setp.gt.u64 	%p1342, %rd6843, %rd1712;
	or.pred  	%p1343, %p1341, %p1342;
	@%p1343 bra 	$L__BB9_289;
	setp.lt.u64 	%p1344, %rd6843, %rd1712;
	@%p1344 bra 	$L__BB9_302;
	setp.gt.u64 	%p1345, %rd6842, %rd11;
	@%p1345 bra 	$L__BB9_289;
	setp.lt.u64 	%p1346, %rd6842, %rd11;
	@%p1346 bra 	$L__BB9_302;
	setp.gt.u64 	%p1347, %rd6841, %rd64;
	@%p1347 bra 	$L__BB9_289;
	setp.lt.u64 	%p1348, %rd6841, %rd64;
	setp.lt.u64 	%p1349, %rd6840, %rd65;
	or.pred  	%p1350, %p1348, %p1349;
	@%p1350 bra 	$L__BB9_302;
$L__BB9_289:
	sub.s64 	%rd561, %rd6840, %rd65;
	setp.lt.u64 	%p1351, %rd6840, %rd65;
	selp.u64 	%rd3262, 1, 0, %p1351;
	sub.s64 	%rd3263, %rd6841, %rd64;
	setp.lt.u64 	%p1352, %rd6841, %rd64;
	selp.s64 	%rd3264, -1, 0, %p1351;
	add.s64 	%rd6841, %rd3263, %rd3264;
	setp.lt.u64 	%p1353, %rd3263, %rd3262;
	or.pred  	%p1354, %p1352, %p1353;
	selp.u64 	%rd3265, 1, 0, %p1354;
	sub.s64 	%rd3266, %rd6842, %rd11;
	setp.lt.u64 	%p1355, %rd6842, %rd11;
	selp.s64 	%rd3267, -1, 0, %p1354;
	add.s64 	%rd6842, %rd3266, %rd3267;
	setp.lt.u64 	%p1356, %rd3266, %rd3265;
	or.pred  	%p1357, %p1355, %p1356;
	selp.u64 	%rd3268, 1, 0, %p1357;
	sub.s64 	%rd3269, %rd6843, %rd1712;
	setp.lt.u64 	%p1358, %rd6843, %rd1712;
	selp.s64 	%rd3270, -1, 0, %p1357;
	add.s64 	%rd6843, %rd3269, %rd3270;
	setp.lt.u64 	%p1359, %rd3269, %rd3268;
	or.pred  	%p1360, %p1358, %p1359;
	selp.s64 	%rd3271, -1, 0, %p1360;
	add.s64 	%rd565, %rd560, %rd3271;
	setp.ne.s64 	%p1361, %rd565, 0;
	setp.gt.u64 	%p1362, %rd6843, %rd1712;
	or.pred  	%p1363, %p1361, %p1362;
	@%p1363 bra 	$L__BB9_295;
	setp.lt.u64 	%p1364, %rd6843, %rd1712;
	mov.u64 	%rd6840, %rd561;
	@%p1364 bra 	$L__BB9_302;
	setp.gt.u64 	%p1365, %rd6842, %rd11;
	@%p1365 bra 	$L__BB9_295;
	setp.lt.u64 	%p1366, %rd6842, %rd11;
	mov.u64 	%rd6840, %rd561;
	@%p1366 bra 	$L__BB9_302;
	setp.gt.u64 	%p1367, %rd6841, %rd64;
	@%p1367 bra 	$L__BB9_295;
	setp.lt.u64 	%p1368, %rd6841, %rd64;
	setp.lt.u64 	%p1369, %rd561, %rd65;
	or.pred  	%p1370, %p1368, %p1369;
	mov.u64 	%rd6840, %rd561;
	@%p1370 bra 	$L__BB9_302;
$L__BB9_295:
	sub.s64 	%rd566, %rd561, %rd65;
	setp.lt.u64 	%p1371, %rd561, %rd65;
	selp.u64 	%rd3272, 1, 0, %p1371;
	sub.s64 	%rd3273, %rd6841, %rd64;
	setp.lt.u64 	%p1372, %rd6841, %rd64;
	selp.s64 	%rd3274, -1, 0, %p1371;
	add.s64 	%rd6841, %rd3273, %rd3274;
	setp.lt.u64 	%p1373, %rd3273, %rd3272;
	or.pred  	%p1374, %p1372, %p1373;
	selp.u64 	%rd3275, 1, 0, %p1374;
	sub.s64 	%rd3276, %rd6842, %rd11;
	setp.lt.u64 	%p1375, %rd6842, %rd11;
	selp.s64 	%rd3277, -1, 0, %p1374;
	add.s64 	%rd6842, %rd3276, %rd3277;
	setp.lt.u64 	%p1376, %rd3276, %rd3275;
	or.pred  	%p1377, %p1375, %p1376;
	selp.u64 	%rd3278, 1, 0, %p1377;
	sub.s64 	%rd3279, %rd6843, %rd1712;
	setp.lt.u64 	%p1378, %rd6843, %rd1712;
	selp.s64 	%rd3280, -1, 0, %p1377;
	add.s64 	%rd6843, %rd3279, %rd3280;
	setp.lt.u64 	%p1379, %rd3279, %rd3278;
	or.pred  	%p1380, %p1378, %p1379;
	selp.u64 	%rd3281, 1, 0, %p1380;
	setp.ne.s64 	%p1381, %rd565, %rd3281;
	setp.gt.u64 	%p1382, %rd6843, %rd1712;
	or.pred  	%p1383, %p1381, %p1382;
	@%p1383 bra 	$L__BB9_301;
	setp.lt.u64 	%p1384, %rd6843, %rd1712;
	mov.u64 	%rd6840, %rd566;
	@%p1384 bra 	$L__BB9_302;
	setp.gt.u64 	%p1385, %rd6842, %rd11;
	@%p1385 bra 	$L__BB9_301;
	setp.lt.u64 	%p1386, %rd6842, %rd11;
	mov.u64 	%rd6840, %rd566;
	@%p1386 bra 	$L__BB9_302;
	setp.gt.u64 	%p1387, %rd6841, %rd64;
	@%p1387 bra 	$L__BB9_301;
	setp.lt.u64 	%p1388, %rd6841, %rd64;
	setp.lt.u64 	%p1389, %rd566, %rd65;
	or.pred  	%p1390, %p1388, %p1389;
	mov.u64 	%rd6840, %rd566;
	@%p1390 bra 	$L__BB9_302;
$L__BB9_301:
	sub.s64 	%rd6840, %rd566, %rd65;
	setp.lt.u64 	%p1391, %rd566, %rd65;
	selp.u64 	%rd3282, 1, 0, %p1391;
	sub.s64 	%rd3283, %rd6841, %rd64;
	setp.lt.u64 	%p1392, %rd6841, %rd64;
	selp.s64 	%rd3284, -1, 0, %p1391;
	add.s64 	%rd6841, %rd3283, %rd3284;
	setp.lt.u64 	%p1393, %rd3283, %rd3282;
	or.pred  	%p1394, %p1392, %p1393;
	selp.u64 	%rd3285, 1, 0, %p1394;
	sub.s64 	%rd3286, %rd6842, %rd11;
	setp.lt.u64 	%p1395, %rd6842, %rd11;
	selp.s64 	%rd3287, -1, 0, %p1394;
	add.s64 	%rd6842, %rd3286, %rd3287;
	setp.lt.u64 	%p1396, %rd3286, %rd3285;
	or.pred  	%p1397, %p1395, %p1396;
	selp.s64 	%rd3288, -1, 0, %p1397;
	sub.s64 	%rd3289, %rd6843, %rd1712;
	add.s64 	%rd6843, %rd3289, %rd3288;
$L__BB9_302:
	mov.b64 	%rd3291, 1;
	mul.hi.u64 	%rd3292, %rd6840, %rd3291;
	mov.b64 	%rd6848, 0;
	mul.hi.u64 	%rd3293, %rd6840, %rd6848;
	mul.hi.u64 	%rd3294, %rd6841, %rd3291;
	add.s64 	%rd578, %rd3292, %rd6841;
	setp.lt.u64 	%p1398, %rd578, %rd3292;
	selp.u64 	%rd3295, 1, 0, %p1398;
	add.s64 	%rd3296, %rd3294, %rd3295;
	mul.hi.u64 	%rd3297, %rd6841, %rd6848;
	add.s64 	%rd3298, %rd3293, %rd3296;
	setp.lt.u64 	%p1399, %rd3298, %rd3293;
	selp.u64 	%rd3299, 1, 0, %p1399;
	add.s64 	%rd3300, %rd3297, %rd3299;
	add.s64 	%rd3301, %rd3293, %rd3300;
	setp.lt.u64 	%p1400, %rd3301, %rd3293;
	selp.u64 	%rd3302, 1, 0, %p1400;
	add.s64 	%rd3303, %rd3297, %rd3302;
	add.s64 	%rd3304, %rd3293, %rd3303;
	setp.lt.u64 	%p1401, %rd3304, %rd3293;
	selp.u64 	%rd3305, 1, 0, %p1401;
	add.s64 	%rd3306, %rd3297, %rd3305;
	mul.hi.u64 	%rd3307, %rd6842, %rd3291;
	add.s64 	%rd579, %rd3298, %rd6842;
	setp.lt.u64 	%p1402, %rd579, %rd3298;
	selp.u64 	%rd3308, 1, 0, %p1402;
	add.s64 	%rd3309, %rd3307, %rd3308;
	mul.hi.u64 	%rd3310, %rd6842, %rd6848;
	add.s64 	%rd3311, %rd3301, %rd3309;
	setp.lt.u64 	%p1403, %rd3311, %rd3301;
	selp.u64 	%rd3312, 1, 0, %p1403;
	add.s64 	%rd3313, %rd3310, %rd3312;
	add.s64 	%rd3314, %rd3304, %rd3313;
	setp.lt.u64 	%p1404, %rd3314, %rd3304;
	selp.u64 	%rd3315, 1, 0, %p1404;
	add.s64 	%rd3316, %rd3310, %rd3315;
	add.s64 	%rd3317, %rd3306, %rd3316;
	setp.lt.u64 	%p1405, %rd3317, %rd3306;
	selp.u64 	%rd3318, 1, 0, %p1405;
	add.s64 	%rd3319, %rd3310, %rd3318;
	mul.hi.u64 	%rd3320, %rd6843, %rd3291;
	add.s64 	%rd580, %rd3311, %rd6843;
	setp.lt.u64 	%p1406, %rd580, %rd3311;
	selp.u64 	%rd3321, 1, 0, %p1406;
	add.s64 	%rd3322, %rd3320, %rd3321;
	mul.hi.u64 	%rd3323, %rd6843, %rd6848;
	add.s64 	%rd3324, %rd3314, %rd3322;
	setp.lt.u64 	%p1407, %rd3324, %rd3314;
	selp.u64 	%rd3325, 1, 0, %p1407;
	add.s64 	%rd3326, %rd3323, %rd3325;
	add.s64 	%rd3327, %rd3317, %rd3326;
	setp.lt.u64 	%p1408, %rd3327, %rd3317;
	selp.u64 	%rd3328, 1, 0, %p1408;
	add.s64 	%rd3329, %rd3323, %rd3328;
	add.s64 	%rd3330, %rd3319, %rd3329;
	setp.lt.u64 	%p1409, %rd3330, %rd3319;
	selp.u64 	%rd3331, 1, 0, %p1409;
	add.s64 	%rd3332, %rd3323, %rd3331;
	shl.b64 	%rd3333, %rd3324, 32;
	mov.b64 	{%r220, %r221}, %rd3324;
	mov.b64 	{%r222, %r223}, %rd3327;
	mov.b64 	%rd3334, {%r221, %r222};
	mov.b64 	{%r224, %r225}, %rd3330;
	mov.b64 	%rd3335, {%r223, %r224};
	mov.b64 	{%r226, %r227}, %rd3332;
	mov.b64 	%rd3336, {%r225, %r226};
	shr.u64 	%rd3337, %rd3332, 32;
	mul.lo.s64 	%rd3338, %rd3324, 977;
	mov.b64 	%rd3339, 977;
	mul.hi.u64 	%rd3340, %rd3324, %rd3339;
	mul.lo.s64 	%rd3341, %rd3327, 977;
	mul.hi.u64 	%rd3342, %rd3327, %rd3339;
	add.s64 	%rd3343, %rd3341, %rd3340;
	setp.lt.u64 	%p1410, %rd3343, %rd3341;
	selp.u64 	%rd3344, 1, 0, %p1410;
	add.s64 	%rd3345, %rd3342, %rd3344;
	mul.lo.s64 	%rd3346, %rd3330, 977;
	mul.hi.u64 	%rd3347, %rd3330, %rd3339;
	add.s64 	%rd3348, %rd3346, %rd3345;
	setp.lt.u64 	%p1411, %rd3348, %rd3346;
	selp.u64 	%rd3349, 1, 0, %p1411;
	add.s64 	%rd3350, %rd3347, %rd3349;
	mul.lo.s64 	%rd3351, %rd3332, 977;
	mul.hi.u64 	%rd3352, %rd3332, %rd3339;
	add.s64 	%rd3353, %rd3351, %rd3350;
	setp.lt.u64 	%p1412, %rd3353, %rd3351;
	selp.u64 	%rd3354, 1, 0, %p1412;
	add.s64 	%rd3355, %rd3352, %rd3354;
	add.s64 	%rd6844, %rd3338, %rd3333;
	setp.lt.u64 	%p1413, %rd6844, %rd3338;
	selp.u64 	%rd3356, 1, 0, %p1413;
	add.s64 	%rd3357, %rd3343, %rd3334;
	setp.lt.u64 	%p1414, %rd3357, %rd3343;
	add.s64 	%rd6845, %rd3357, %rd3356;
	setp.lt.u64 	%p1415, %rd6845, %rd3357;
	or.pred  	%p1416, %p1414, %p1415;
	selp.u64 	%rd3358, 1, 0, %p1416;
	add.s64 	%rd3359, %rd3348, %rd3335;
	setp.lt.u64 	%p1417, %rd3359, %rd3348;
	add.s64 	%rd6846, %rd3359, %rd3358;
	setp.lt.u64 	%p1418, %rd6846, %rd3359;
	or.pred  	%p1419, %p1417, %p1418;
	selp.u64 	%rd3360, 1, 0, %p1419;
	add.s64 	%rd3361, %rd3353, %rd3336;
	setp.lt.u64 	%p1420, %rd3361, %rd3353;
	add.s64 	%rd6847, %rd3361, %rd3360;
	setp.lt.u64 	%p1421, %rd6847, %rd3361;
	or.pred  	%p1422, %p1420, %p1421;
	selp.u64 	%rd3362, 1, 0, %p1422;
	add.s64 	%rd3363, %rd3355, %rd3337;
	add.s64 	%rd585, %rd3363, %rd3362;
	setp.eq.s64 	%p1423, %rd585, 0;
	@%p1423 bra 	$L__BB9_304;
	shl.b64 	%rd3364, %rd585, 32;
	shr.u64 	%rd3365, %rd585, 32;
	mov.b64 	%rd3366, 977;
	mul.hi.u64 	%rd3367, %rd585, %rd3366;
	mad.lo.s64 	%rd3368, %rd585, 977, %rd3364;
	setp.lt.u64 	%p1424, %rd3368, %rd3364;
	selp.u64 	%rd3369, 1, 0, %p1424;
	add.s64 	%rd6844, %rd3368, %rd6844;
	setp.lt.u64 	%p1425, %rd6844, %rd3368;
	selp.u64 	%rd3370, 1, 0, %p1425;
	add.s64 	%rd3371, %rd3370, %rd3369;
	add.s64 	%rd3372, %rd3365, %rd3367;
	setp.lt.u64 	%p1426, %rd3372, %rd3365;
	selp.u64 	%rd3373, 1, 0, %p1426;
	add.s64 	%rd3374, %rd6845, %rd3372;
	add.s64 	%rd3375, %rd3374, %rd3371;
	setp.lt.u64 	%p1427, %rd3375, %rd6845;
	not.b64 	%rd3376, %rd3372;
	setp.gt.u64 	%p1428, %rd3371, %rd3376;
	or.pred  	%p1429, %p1428, %p1427;
	selp.u64 	%rd3377, 1, 0, %p1429;
	add.s64 	%rd3378, %rd6846, %rd3373;
	add.s64 	%rd588, %rd3378, %rd3377;
	setp.lt.u64 	%p1430, %rd588, %rd6846;
	selp.u64 	%rd3379, 1, 0, %p1430;
	add.s64 	%rd589, %rd6847, %rd3379;
	setp.lt.u64 	%p1431, %rd589, %rd6847;
	selp.u64 	%rd6848, 1, 0, %p1431;
	mov.u64 	%rd6845, %rd3375;
	mov.u64 	%rd6846, %rd588;
	mov.u64 	%rd6847, %rd589;
$L__BB9_304:
	ld.const.u64 	%rd597, [_P];
	add.s64 	%rd6849, %rd6844, %rd6840;
	setp.lt.u64 	%p1432, %rd6849, %rd6844;
	selp.u64 	%rd3380, 1, 0, %p1432;
	add.s64 	%rd3381, %rd6845, %rd578;
	setp.lt.u64 	%p1433, %rd3381, %rd6845;
	add.s64 	%rd6850, %rd3381, %rd3380;
	setp.lt.u64 	%p1434, %rd6850, %rd3381;
	or.pred  	%p1435, %p1433, %p1434;
	selp.u64 	%rd3382, 1, 0, %p1435;
	add.s64 	%rd3383, %rd6846, %rd579;
	setp.lt.u64 	%p1436, %rd3383, %rd6846;
	add.s64 	%rd6851, %rd3383, %rd3382;
	setp.lt.u64 	%p1437, %rd6851, %rd3383;
	or.pred  	%p1438, %p1436, %p1437;
	selp.u64 	%rd3384, 1, 0, %p1438;
	add.s64 	%rd3385, %rd6847, %rd580;
	setp.lt.u64 	%p1439, %rd3385, %rd6847;
	add.s64 	%rd6852, %rd3385, %rd3384;
	setp.lt.u64 	%p1440, %rd6852, %rd3385;
	or.pred  	%p1441, %p1439, %p1440;
	selp.u64 	%rd3387, 1, 0, %p1441;
	add.s64 	%rd602, %rd6848, %rd3387;
	setp.ne.s64 	%p1442, %rd602, 0;
	ld.const.u64 	%rd3388, [_P+24];
	setp.gt.u64 	%p1443, %rd6852, %rd3388;
	or.pred  	%p1444, %p1442, %p1443;
	@%p1444 bra 	$L__BB9_310;
	setp.lt.u64 	%p1445, %rd6852, %rd3388;
	@%p1445 bra 	$L__BB9_323;
	setp.gt.u64 	%p1446, %rd6851, %rd11;
	@%p1446 bra 	$L__BB9_310;
	setp.lt.u64 	%p1447, %rd6851, %rd11;
	@%p1447 bra 	$L__BB9_323;
	setp.gt.u64 	%p1448, %rd6850, %rd64;
	@%p1448 bra 	$L__BB9_310;
	setp.lt.u64 	%p1449, %rd6850, %rd64;
	setp.lt.u64 	%p1450, %rd6849, %rd597;
	or.pred  	%p1451, %p1449, %p1450;
	@%p1451 bra 	$L__BB9_323;
$L__BB9_310:
	sub.s64 	%rd604, %rd6849, %rd597;
	setp.lt.u64 	%p1452, %rd6849, %rd597;
	selp.u64 	%rd3389, 1, 0, %p1452;
	sub.s64 	%rd3390, %rd6850, %rd64;
	setp.lt.u64 	%p1453, %rd6850, %rd64;
	selp.s64 	%rd3391, -1, 0, %p1452;
	add.s64 	%rd6850, %rd3390, %rd3391;
	setp.lt.u64 	%p1454, %rd3390, %rd3389;
	or.pred  	%p1455, %p1453, %p1454;
	selp.u64 	%rd3392, 1, 0, %p1455;
	sub.s64 	%rd3393, %rd6851, %rd11;
	setp.lt.u64 	%p1456, %rd6851, %rd11;
	selp.s64 	%rd3394, -1, 0, %p1455;
	add.s64 	%rd6851, %rd3393, %rd3394;
	setp.lt.u64 	%p1457, %rd3393, %rd3392;
	or.pred  	%p1458, %p1456, %p1457;
	selp.u64 	%rd3395, 1, 0, %p1458;
	sub.s64 	%rd3396, %rd6852, %rd3388;
	setp.lt.u64 	%p1459, %rd6852, %rd3388;
	selp.s64 	%rd3397, -1, 0, %p1458;
	add.s64 	%rd6852, %rd3396, %rd3397;
	setp.lt.u64 	%p1460, %rd3396, %rd3395;
	or.pred  	%p1461, %p1459, %p1460;
	selp.s64 	%rd3398, -1, 0, %p1461;
	add.s64 	%rd608, %rd602, %rd3398;
	setp.ne.s64 	%p1462, %rd608, 0;
	setp.gt.u64 	%p1463, %rd6852, %rd3388;
	or.pred  	%p1464, %p1462, %p1463;
	@%p1464 bra 	$L__BB9_316;
	setp.lt.u64 	%p1465, %rd6852, %rd3388;
	mov.u64 	%rd6849, %rd604;
	@%p1465 bra 	$L__BB9_323;
	setp.gt.u64 	%p1466, %rd6851, %rd11;
	@%p1466 bra 	$L__BB9_316;
	setp.lt.u64 	%p1467, %rd6851, %rd11;
	mov.u64 	%rd6849, %rd604;
	@%p1467 bra 	$L__BB9_323;
	setp.gt.u64 	%p1468, %rd6850, %rd64;
	@%p1468 bra 	$L__BB9_316;
	setp.lt.u64 	%p1469, %rd6850, %rd64;
	setp.lt.u64 	%p1470, %rd604, %rd597;
	or.pred  	%p1471, %p1469, %p1470;
	mov.u64 	%rd6849, %rd604;
	@%p1471 bra 	$L__BB9_323;
$L__BB9_316:
	sub.s64 	%rd609, %rd604, %rd597;
	setp.lt.u64 	%p1472, %rd604, %rd597;
	selp.u64 	%rd3399, 1, 0, %p1472;
	sub.s64 	%rd3400, %rd6850, %rd64;
	setp.lt.u64 	%p1473, %rd6850, %rd64;
	selp.s64 	%rd3401, -1, 0, %p1472;
	add.s64 	%rd6850, %rd3400, %rd3401;
	setp.lt.u64 	%p1474, %rd3400, %rd3399;
	or.pred  	%p1475, %p1473, %p1474;
	selp.u64 	%rd3402, 1, 0, %p1475;
	sub.s64 	%rd3403, %rd6851, %rd11;
	setp.lt.u64 	%p1476, %rd6851, %rd11;
	selp.s64 	%rd3404, -1, 0, %p1475;
	add.s64 	%rd6851, %rd3403, %rd3404;
	setp.lt.u64 	%p1477, %rd3403, %rd3402;
	or.pred  	%p1478, %p1476, %p1477;
	selp.u64 	%rd3405, 1, 0, %p1478;
	sub.s64 	%rd3406, %rd6852, %rd3388;
	setp.lt.u64 	%p1479, %rd6852, %rd3388;
	selp.s64 	%rd3407, -1, 0, %p1478;
	add.s64 	%rd6852, %rd3406, %rd3407;
	setp.lt.u64 	%p1480, %rd3406, %rd3405;
	or.pred  	%p1481, %p1479, %p1480;
	selp.u64 	%rd3408, 1, 0, %p1481;
	setp.ne.s64 	%p1482, %rd608, %rd3408;
	setp.gt.u64 	%p1483, %rd6852, %rd3388;
	or.pred  	%p1484, %p1482, %p1483;
	@%p1484 bra 	$L__BB9_322;
	setp.lt.u64 	%p1485, %rd6852, %rd3388;
	mov.u64 	%rd6849, %rd609;
	@%p1485 bra 	$L__BB9_323;
	setp.gt.u64 	%p1486, %rd6851, %rd11;
	@%p1486 bra 	$L__BB9_322;
	setp.lt.u64 	%p1487, %rd6851, %rd11;
	mov.u64 	%rd6849, %rd609;
	@%p1487 bra 	$L__BB9_323;
	setp.gt.u64 	%p1488, %rd6850, %rd64;
	@%p1488 bra 	$L__BB9_322;
	setp.lt.u64 	%p1489, %rd6850, %rd64;
	setp.lt.u64 	%p1490, %rd609, %rd597;
	or.pred  	%p1491, %p1489, %p1490;
	mov.u64 	%rd6849, %rd609;
	@%p1491 bra 	$L__BB9_323;
$L__BB9_322:
	sub.s64 	%rd6849, %rd609, %rd597;
	setp.lt.u64 	%p1492, %rd609, %rd597;
	selp.u64 	%rd3409, 1, 0, %p1492;
	sub.s64 	%rd3410, %rd6850, %rd64;
	setp.lt.u64 	%p1493, %rd6850, %rd64;
	selp.s64 	%rd3411, -1, 0, %p1492;
	add.s64 	%rd6850, %rd3410, %rd3411;
	setp.lt.u64 	%p1494, %rd3410, %rd3409;
	or.pred  	%p1495, %p1493, %p1494;
	selp.u64 	%rd3412, 1, 0, %p1495;
	sub.s64 	%rd3413, %rd6851, %rd11;
	setp.lt.u64 	%p1496, %rd6851, %rd11;
	selp.s64 	%rd3414, -1, 0, %p1495;
	add.s64 	%rd6851, %rd3413, %rd3414;
	setp.lt.u64 	%p1497, %rd3413, %rd3412;
	or.pred  	%p1498, %p1496, %p1497;
	selp.s64 	%rd3415, -1, 0, %p1498;
	sub.s64 	%rd3416, %rd6852, %rd3388;
	add.s64 	%rd6852, %rd3416, %rd3415;
$L__BB9_323:
	mul.lo.s64 	%rd621, %rd6840, %rd6997;
	mul.hi.u64 	%rd3418, %rd6997, %rd6840;
	mul.lo.s64 	%rd3419, %rd6841, %rd6997;
	mul.hi.u64 	%rd3420, %rd6997, %rd6841;
	add.s64 	%rd3421, %rd3419, %rd3418;
	setp.lt.u64 	%p1499, %rd3421, %rd3419;
	selp.u64 	%rd3422, 1, 0, %p1499;
	add.s64 	%rd3423, %rd3420, %rd3422;
	mul.lo.s64 	%rd3424, %rd6842, %rd6997;
	mul.hi.u64 	%rd3425, %rd6997, %rd6842;
	add.s64 	%rd3426, %rd3424, %rd3423;
	setp.lt.u64 	%p1500, %rd3426, %rd3424;
	selp.u64 	%rd3427, 1, 0, %p1500;
	add.s64 	%rd3428, %rd3425, %rd3427;
	mul.lo.s64 	%rd3429, %rd6843, %rd6997;
	mul.hi.u64 	%rd3430, %rd6997, %rd6843;
	add.s64 	%rd3431, %rd3429, %rd3428;
	setp.lt.u64 	%p1501, %rd3431, %rd3429;
	selp.u64 	%rd3432, 1, 0, %p1501;
	add.s64 	%rd3433, %rd3430, %rd3432;
	mul.hi.u64 	%rd3434, %rd6996, %rd6840;
	mad.lo.s64 	%rd622, %rd6840, %rd6996, %rd3421;
	setp.lt.u64 	%p1502, %rd622, %rd3421;
	selp.u64 	%rd3435, 1, 0, %p1502;
	add.s64 	%rd3436, %rd3434, %rd3435;
	mul.hi.u64 	%rd3437, %rd6996, %rd6841;
	mad.lo.s64 	%rd3438, %rd6841, %rd6996, %rd3426;
	setp.lt.u64 	%p1503, %rd3438, %rd3426;
	selp.u64 	%rd3439, 1, 0, %p1503;
	add.s64 	%rd3440, %rd3438, %rd3436;
	setp.lt.u64 	%p1504, %rd3440, %rd3438;
	selp.u64 	%rd3441, 1, 0, %p1504;
	add.s64 	%rd3442, %rd3437, %rd3439;
	add.s64 	%rd3443, %rd3442, %rd3441;
	mul.hi.u64 	%rd3444, %rd6996, %rd6842;
	mad.lo.s64 	%rd3445, %rd6842, %rd6996, %rd3431;
	setp.lt.u64 	%p1505, %rd3445, %rd3431;
	selp.u64 	%rd3446, 1, 0, %p1505;
	add.s64 	%rd3447, %rd3445, %rd3443;
	setp.lt.u64 	%p1506, %rd3447, %rd3445;
	selp.u64 	%rd3448, 1, 0, %p1506;
	add.s64 	%rd3449, %rd3444, %rd3446;
	add.s64 	%rd3450, %rd3449, %rd3448;
	mul.hi.u64 	%rd3451, %rd6996, %rd6843;
	mad.lo.s64 	%rd3452, %rd6843, %rd6996, %rd3433;
	setp.lt.u64 	%p1507, %rd3452, %rd3433;
	selp.u64 	%rd3453, 1, 0, %p1507;
	add.s64 	%rd3454, %rd3452, %rd3450;
	setp.lt.u64 	%p1508, %rd3454, %rd3452;
	selp.u64 	%rd3455, 1, 0, %p1508;
	add.s64 	%rd3456, %rd3451, %rd3453;
	add.s64 	%rd3457, %rd3456, %rd3455;
	mul.hi.u64 	%rd3458, %rd6995, %rd6840;
	mad.lo.s64 	%rd623, %rd6840, %rd6995, %rd3440;
	setp.lt.u64 	%p1509, %rd623, %rd3440;
	selp.u64 	%rd3459, 1, 0, %p1509;
	add.s64 	%rd3460, %rd3458, %rd3459;
	mul.hi.u64 	%rd3461, %rd6995, %rd6841;
	mad.lo.s64 	%rd3462, %rd6841, %rd6995, %rd3447;
	setp.lt.u64 	%p1510, %rd3462, %rd3447;
	selp.u64 	%rd3463, 1, 0, %p1510;
	add.s64 	%rd3464, %rd3462, %rd3460;
	setp.lt.u64 	%p1511, %rd3464, %rd3462;
	selp.u64 	%rd3465, 1, 0, %p1511;
	add.s64 	%rd3466, %rd3461, %rd3463;
	add.s64 	%rd3467, %rd3466, %rd3465;
	mul.hi.u64 	%rd3468, %rd6995, %rd6842;
	mad.lo.s64 	%rd3469, %rd6842, %rd6995, %rd3454;
	setp.lt.u64 	%p1512, %rd3469, %rd3454;
	selp.u64 	%rd3470, 1, 0, %p1512;
	add.s64 	%rd3471, %rd3469, %rd3467;
	setp.lt.u64 	%p1513, %rd3471, %rd3469;
	selp.u64 	%rd3472, 1, 0, %p1513;
	add.s64 	%rd3473, %rd3468, %rd3470;
	add.s64 	%rd3474, %rd3473, %rd3472;
	mul.hi.u64 	%rd3475, %rd6995, %rd6843;
	mad.lo.s64 	%rd3476, %rd6843, %rd6995, %rd3457;
	setp.lt.u64 	%p1514, %rd3476, %rd3457;
	selp.u64 	%rd3477, 1, 0, %p1514;
	add.s64 	%rd3478, %rd3476, %rd3474;
	setp.lt.u64 	%p1515, %rd3478, %rd3476;
	selp.u64 	%rd3479, 1, 0, %p1515;
	add.s64 	%rd3480, %rd3475, %rd3477;
	add.s64 	%rd3481, %rd3480, %rd3479;
	mul.hi.u64 	%rd3482, %rd6994, %rd6840;
	mad.lo.s64 	%rd624, %rd6840, %rd6994, %rd3464;
	setp.lt.u64 	%p1516, %rd624, %rd3464;
	selp.u64 	%rd3483, 1, 0, %p1516;
	add.s64 	%rd3484, %rd3482, %rd3483;
	mul.hi.u64 	%rd3485, %rd6994, %rd6841;
	mad.lo.s64 	%rd3486, %rd6841, %rd6994, %rd3471;
	setp.lt.u64 	%p1517, %rd3486, %rd3471;
	selp.u64 	%rd3487, 1, 0, %p1517;
	add.s64 	%rd3488, %rd3486, %rd3484;
	setp.lt.u64 	%p1518, %rd3488, %rd3486;
	selp.u64 	%rd3489, 1, 0, %p1518;
	add.s64 	%rd3490, %rd3485, %rd3487;
	add.s64 	%rd3491, %rd3490, %rd3489;
	mul.hi.u64 	%rd3492, %rd6994, %rd6842;
	mad.lo.s64 	%rd3493, %rd6842, %rd6994, %rd3478;
	setp.lt.u64 	%p1519, %rd3493, %rd3478;
	selp.u64 	%rd3494, 1, 0, %p1519;
	add.s64 	%rd3495, %rd3493, %rd3491;
	setp.lt.u64 	%p1520, %rd3495, %rd3493;
	selp.u64 	%rd3496, 1, 0, %p1520;
	add.s64 	%rd3497, %rd3492, %rd3494;
	add.s64 	%rd3498, %rd3497, %rd3496;
	mul.hi.u64 	%rd3499, %rd6994, %rd6843;
	mad.lo.s64 	%rd3500, %rd6843, %rd6994, %rd3481;
	setp.lt.u64 	%p1521, %rd3500, %rd3481;
	selp.u64 	%rd3501, 1, 0, %p1521;
	add.s64 	%rd3502, %rd3500, %rd3498;
	setp.lt.u64 	%p1522, %rd3502, %rd3500;
	selp.u64 	%rd3503, 1, 0, %p1522;
	add.s64 	%rd3504, %rd3499, %rd3501;
	add.s64 	%rd3505, %rd3504, %rd3503;
	shl.b64 	%rd3506, %rd3488, 32;
	mov.b64 	{%r228, %r229}, %rd3488;
	mov.b64 	{%r230, %r231}, %rd3495;
	mov.b64 	%rd3507, {%r229, %r230};
	mov.b64 	{%r232, %r233}, %rd3502;
	mov.b64 	%rd3508, {%r231, %r232};
	mov.b64 	{%r234, %r235}, %rd3505;
	mov.b64 	%rd3509, {%r233, %r234};
	shr.u64 	%rd3510, %rd3505, 32;
	mul.lo.s64 	%rd3511, %rd3488, 977;
	mov.b64 	%rd3512, 977;
	mul.hi.u64 	%rd3513, %rd3488, %rd3512;
	mul.lo.s64 	%rd3514, %rd3495, 977;
	mul.hi.u64 	%rd3515, %rd3495, %rd3512;
	add.s64 	%rd3516, %rd3514, %rd3513;
	setp.lt.u64 	%p1523, %rd3516, %rd3514;
	selp.u64 	%rd3517, 1, 0, %p1523;
	add.s64 	%rd3518, %rd3515, %rd3517;
	mul.lo.s64 	%rd3519, %rd3502, 977;
	mul.hi.u64 	%rd3520, %rd3502, %rd3512;
	add.s64 	%rd3521, %rd3519, %rd3518;
	setp.lt.u64 	%p1524, %rd3521, %rd3519;
	selp.u64 	%rd3522, 1, 0, %p1524;
	add.s64 	%rd3523, %rd3520, %rd3522;
	mul.lo.s64 	%rd3524, %rd3505, 977;
	mul.hi.u64 	%rd3525, %rd3505, %rd3512;
	add.s64 	%rd3526, %rd3524, %rd3523;
	setp.lt.u64 	%p1525, %rd3526, %rd3524;
	selp.u64 	%rd3527, 1, 0, %p1525;
	add.s64 	%rd3528, %rd3525, %rd3527;
	add.s64 	%rd6853, %rd3511, %rd3506;
	setp.lt.u64 	%p1526, %rd6853, %rd3511;
	selp.u64 	%rd3529, 1, 0, %p1526;
	add.s64 	%rd3530, %rd3516, %rd3507;
	setp.lt.u64 	%p1527, %rd3530, %rd3516;
	add.s64 	%rd6854, %rd3530, %rd3529;
	setp.lt.u64 	%p1528, %rd6854, %rd3530;
	or.pred  	%p1529, %p1527, %p1528;
	selp.u64 	%rd3531, 1, 0, %p1529;
	add.s64 	%rd3532, %rd3521, %rd3508;
	setp.lt.u64 	%p1530, %rd3532, %rd3521;
	add.s64 	%rd6855, %rd3532, %rd3531;
	setp.lt.u64 	%p1531, %rd6855, %rd3532;
	or.pred  	%p1532, %p1530, %p1531;
	selp.u64 	%rd3533, 1, 0, %p1532;
	add.s64 	%rd3534, %rd3526, %rd3509;
	setp.lt.u64 	%p1533, %rd3534, %rd3526;
	add.s64 	%rd6856, %rd3534, %rd3533;
	setp.lt.u64 	%p1534, %rd6856, %rd3534;
	or.pred  	%p1535, %p1533, %p1534;
	selp.u64 	%rd3535, 1, 0, %p1535;
	add.s64 	%rd3536, %rd3528, %rd3510;
	add.s64 	%rd629, %rd3536, %rd3535;
	setp.eq.s64 	%p1536, %rd629, 0;
	mov.b64 	%rd6857, 0;
	@%p1536 bra 	$L__BB9_325;
	shl.b64 	%rd3537, %rd629, 32;
	shr.u64 	%rd3538, %rd629, 32;
	mov.b64 	%rd3539, 977;
	mul.hi.u64 	%rd3540, %rd629, %rd3539;
	mad.lo.s64 	%rd3541, %rd629, 977, %rd3537;
	setp.lt.u64 	%p1537, %rd3541, %rd3537;
	selp.u64 	%rd3542, 1, 0, %p1537;
	add.s64 	%rd6853, %rd3541, %rd6853;
	setp.lt.u64 	%p1538, %rd6853, %rd3541;
	selp.u64 	%rd3543, 1, 0, %p1538;
	add.s64 	%rd3544, %rd3543, %rd3542;
	add.s64 	%rd3545, %rd3538, %rd3540;
	setp.lt.u64 	%p1539, %rd3545, %rd3538;
	selp.u64 	%rd3546, 1, 0, %p1539;
	add.s64 	%rd3547, %rd6854, %rd3545;
	add.s64 	%rd3548, %rd3547, %rd3544;
	setp.lt.u64 	%p1540, %rd3548, %rd6854;
	not.b64 	%rd3549, %rd3545;
	setp.gt.u64 	%p1541, %rd3544, %rd3549;
	or.pred  	%p1542, %p1541, %p1540;
	selp.u64 	%rd3550, 1, 0, %p1542;
	add.s64 	%rd3551, %rd6855, %rd3546;
	add.s64 	%rd632, %rd3551, %rd3550;
	setp.lt.u64 	%p1543, %rd632, %rd6855;
	selp.u64 	%rd3552, 1, 0, %p1543;
	add.s64 	%rd633, %rd6856, %rd3552;
	setp.lt.u64 	%p1544, %rd633, %rd6856;
	selp.u64 	%rd6857, 1, 0, %p1544;
	mov.u64 	%rd6854, %rd3548;
	mov.u64 	%rd6855, %rd632;
	mov.u64 	%rd6856, %rd633;
$L__BB9_325:
	add.s64 	%rd6858, %rd6853, %rd621;
	setp.lt.u64 	%p1545, %rd6858, %rd6853;
	selp.u64 	%rd3553, 1, 0, %p1545;
	add.s64 	%rd3554, %rd6854, %rd622;
	setp.lt.u64 	%p1546, %rd3554, %rd6854;
	add.s64 	%rd6859, %rd3554, %rd3553;
	setp.lt.u64 	%p1547, %rd6859, %rd3554;
	or.pred  	%p1548, %p1546, %p1547;
	selp.u64 	%rd3555, 1, 0, %p1548;
	add.s64 	%rd3556, %rd6855, %rd623;
	setp.lt.u64 	%p1549, %rd3556, %rd6855;
	add.s64 	%rd6860, %rd3556, %rd3555;
	setp.lt.u64 	%p1550, %rd6860, %rd3556;
	or.pred  	%p1551, %p1549, %p1550;
	selp.u64 	%rd3557, 1, 0, %p1551;
	add.s64 	%rd3558, %rd6856, %rd624;
	setp.lt.u64 	%p1552, %rd3558, %rd6856;
	add.s64 	%rd6861, %rd3558, %rd3557;
	setp.lt.u64 	%p1553, %rd6861, %rd3558;
	or.pred  	%p1554, %p1552, %p1553;
	selp.u64 	%rd3560, 1, 0, %p1554;
	add.s64 	%rd646, %rd6857, %rd3560;
	setp.ne.s64 	%p1555, %rd646, 0;
	setp.gt.u64 	%p1556, %rd6861, %rd3388;
	or.pred  	%p1557, %p1555, %p1556;
	@%p1557 bra 	$L__BB9_331;
	setp.lt.u64 	%p1558, %rd6861, %rd3388;
	@%p1558 bra 	$L__BB9_344;
	setp.gt.u64 	%p1559, %rd6860, %rd11;
	@%p1559 bra 	$L__BB9_331;
	setp.lt.u64 	%p1560, %rd6860, %rd11;
	@%p1560 bra 	$L__BB9_344;
	setp.gt.u64 	%p1561, %rd6859, %rd64;
	@%p1561 bra 	$L__BB9_331;
	setp.lt.u64 	%p1562, %rd6859, %rd64;
	setp.lt.u64 	%p1563, %rd6858, %rd597;
	or.pred  	%p1564, %p1562, %p1563;
	@%p1564 bra 	$L__BB9_344;
$L__BB9_331:
	sub.s64 	%rd648, %rd6858, %rd597;
	setp.lt.u64 	%p1565, %rd6858, %rd597;
	selp.u64 	%rd3562, 1, 0, %p1565;
	sub.s64 	%rd3563, %rd6859, %rd64;
	setp.lt.u64 	%p1566, %rd6859, %rd64;
	selp.s64 	%rd3564, -1, 0, %p1565;
	add.s64 	%rd6859, %rd3563, %rd3564;
	setp.lt.u64 	%p1567, %rd3563, %rd3562;
	or.pred  	%p1568, %p1566, %p1567;
	selp.u64 	%rd3565, 1, 0, %p1568;
	sub.s64 	%rd3566, %rd6860, %rd11;
	setp.lt.u64 	%p1569, %rd6860, %rd11;
	selp.s64 	%rd3567, -1, 0, %p1568;
	add.s64 	%rd6860, %rd3566, %rd3567;
	setp.lt.u64 	%p1570, %rd3566, %rd3565;
	or.pred  	%p1571, %p1569, %p1570;
	selp.u64 	%rd3568, 1, 0, %p1571;
	sub.s64 	%rd3569, %rd6861, %rd3388;
	setp.lt.u64 	%p1572, %rd6861, %rd3388;
	selp.s64 	%rd3570, -1, 0, %p1571;
	add.s64 	%rd6861, %rd3569, %rd3570;
	setp.lt.u64 	%p1573, %rd3569, %rd3568;
	or.pred  	%p1574, %p1572, %p1573;
	selp.s64 	%rd3571, -1, 0, %p1574;
	add.s64 	%rd652, %rd646, %rd3571;
	setp.ne.s64 	%p1575, %rd652, 0;
	setp.gt.u64 	%p1576, %rd6861, %rd3388;
	or.pred  	%p1577, %p1575, %p1576;
	@%p1577 bra 	$L__BB9_337;
	setp.lt.u64 	%p1578, %rd6861, %rd3388;
	mov.u64 	%rd6858, %rd648;
	@%p1578 bra 	$L__BB9_344;
	setp.gt.u64 	%p1579, %rd6860, %rd11;
	@%p1579 bra 	$L__BB9_337;
	setp.lt.u64 	%p1580, %rd6860, %rd11;
	mov.u64 	%rd6858, %rd648;
	@%p1580 bra 	$L__BB9_344;
	setp.gt.u64 	%p1581, %rd6859, %rd64;
	@%p1581 bra 	$L__BB9_337;
	setp.lt.u64 	%p1582, %rd6859, %rd64;
	setp.lt.u64 	%p1583, %rd648, %rd597;
	or.pred  	%p1584, %p1582, %p1583;
	mov.u64 	%rd6858, %rd648;
	@%p1584 bra 	$L__BB9_344;
$L__BB9_337:
	sub.s64 	%rd653, %rd648, %rd597;
	setp.lt.u64 	%p1585, %rd648, %rd597;
	selp.u64 	%rd3572, 1, 0, %p1585;
	sub.s64 	%rd3573, %rd6859, %rd64;
	setp.lt.u64 	%p1586, %rd6859, %rd64;
	selp.s64 	%rd3574, -1, 0, %p1585;
	add.s64 	%rd6859, %rd3573, %rd3574;
	setp.lt.u64 	%p1587, %rd3573, %rd3572;
	or.pred  	%p1588, %p1586, %p1587;
	selp.u64 	%rd3575, 1, 0, %p1588;
	sub.s64 	%rd3576, %rd6860, %rd11;
	setp.lt.u64 	%p1589, %rd6860, %rd11;
	selp.s64 	%rd3577, -1, 0, %p1588;
	add.s64 	%rd6860, %rd3576, %rd3577;
	setp.lt.u64 	%p1590, %rd3576, %rd3575;
	or.pred  	%p1591, %p1589, %p1590;
	selp.u64 	%rd3578, 1, 0, %p1591;
	sub.s64 	%rd3579, %rd6861, %rd3388;
	setp.lt.u64 	%p1592, %rd6861, %rd3388;
	selp.s64 	%rd3580, -1, 0, %p1591;
	add.s64 	%rd6861, %rd3579, %rd3580;
	setp.lt.u64 	%p1593, %rd3579, %rd3578;
	or.pred  	%p1594, %p1592, %p1593;
	selp.u64 	%rd3581, 1, 0, %p1594;
	setp.ne.s64 	%p1595, %rd652, %rd3581;
	setp.gt.u64 	%p1596, %rd6861, %rd3388;
	or.pred  	%p1597, %p1595, %p1596;
	@%p1597 bra 	$L__BB9_343;
	setp.lt.u64 	%p1598, %rd6861, %rd3388;
	mov.u64 	%rd6858, %rd653;
	@%p1598 bra 	$L__BB9_344;
	setp.gt.u64 	%p1599, %rd6860, %rd11;
	@%p1599 bra 	$L__BB9_343;
	setp.lt.u64 	%p1600, %rd6860, %rd11;
	mov.u64 	%rd6858, %rd653;
	@%p1600 bra 	$L__BB9_344;
	setp.gt.u64 	%p1601, %rd6859, %rd64;
	@%p1601 bra 	$L__BB9_343;
	setp.lt.u64 	%p1602, %rd6859, %rd64;
	setp.lt.u64 	%p1603, %rd653, %rd597;
	or.pred  	%p1604, %p1602, %p1603;
	mov.u64 	%rd6858, %rd653;
	@%p1604 bra 	$L__BB9_344;
$L__BB9_343:
	sub.s64 	%rd6858, %rd653, %rd597;
	setp.lt.u64 	%p1605, %rd653, %rd597;
	selp.u64 	%rd3582, 1, 0, %p1605;
	sub.s64 	%rd3583, %rd6859, %rd64;
	setp.lt.u64 	%p1606, %rd6859, %rd64;
	selp.s64 	%rd3584, -1, 0, %p1605;
	add.s64 	%rd6859, %rd3583, %rd3584;
	setp.lt.u64 	%p1607, %rd3583, %rd3582;
	or.pred  	%p1608, %p1606, %p1607;
	selp.u64 	%rd3585, 1, 0, %p1608;
	sub.s64 	%rd3586, %rd6860, %rd11;
	setp.lt.u64 	%p1609, %rd6860, %rd11;
	selp.s64 	%rd3587, -1, 0, %p1608;
	add.s64 	%rd6860, %rd3586, %rd3587;
	setp.lt.u64 	%p1610, %rd3586, %rd3585;
	or.pred  	%p1611, %p1609, %p1610;
	selp.s64 	%rd3588, -1, 0, %p1611;
	sub.s64 	%rd3589, %rd6861, %rd3388;
	add.s64 	%rd6861, %rd3589, %rd3588;
$L__BB9_344:
	mul.hi.u64 	%rd3591, %rd3, %rd6827;
	mul.lo.s64 	%rd3592, %rd6828, %rd3;
	mul.hi.u64 	%rd3593, %rd3, %rd6828;
	add.s64 	%rd3594, %rd3592, %rd3591;
	setp.lt.u64 	%p1612, %rd3594, %rd3592;
	selp.u64 	%rd3595, 1, 0, %p1612;
	add.s64 	%rd3596, %rd3593, %rd3595;
	mul.lo.s64 	%rd3597, %rd6829, %rd3;
	mul.hi.u64 	%rd3598, %rd3, %rd6829;
	add.s64 	%rd3599, %rd3597, %rd3596;
	setp.lt.u64 	%p1613, %rd3599, %rd3597;
	selp.u64 	%rd3600, 1, 0, %p1613;
	add.s64 	%rd3601, %rd3598, %rd3600;
	mul.lo.s64 	%rd3602, %rd6830, %rd3;
	mul.hi.u64 	%rd3603, %rd3, %rd6830;
	add.s64 	%rd3604, %rd3602, %rd3601;
	setp.lt.u64 	%p1614, %rd3604, %rd3602;
	selp.u64 	%rd3605, 1, 0, %p1614;
	add.s64 	%rd3606, %rd3603, %rd3605;
	mul.hi.u64 	%rd3607, %rd5, %rd6827;
	mad.lo.s64 	%rd665, %rd6827, %rd5, %rd3594;
	setp.lt.u64 	%p1615, %rd665, %rd3594;
	selp.u64 	%rd3608, 1, 0, %p1615;
	add.s64 	%rd3609, %rd3607, %rd3608;
	mul.hi.u64 	%rd3610, %rd5, %rd6828;
	mad.lo.s64 	%rd3611, %rd6828, %rd5, %rd3599;
	setp.lt.u64 	%p1616, %rd3611, %rd3599;
	selp.u64 	%rd3612, 1, 0, %p1616;
	add.s64 	%rd3613, %rd3611, %rd3609;
	setp.lt.u64 	%p1617, %rd3613, %rd3611;
	selp.u64 	%rd3614, 1, 0, %p1617;
	add.s64 	%rd3615, %rd3610, %rd3612;
	add.s64 	%rd3616, %rd3615, %rd3614;
	mul.hi.u64 	%rd3617, %rd5, %rd6829;
	mad.lo.s64 	%rd3618, %rd6829, %rd5, %rd3604;
	setp.lt.u64 	%p1618, %rd3618, %rd3604;
	selp.u64 	%rd3619, 1, 0, %p1618;
	add.s64 	%rd3620, %rd3618, %rd3616;
	setp.lt.u64 	%p1619, %rd3620, %rd3618;
	selp.u64 	%rd3621, 1, 0, %p1619;
	add.s64 	%rd3622, %rd3617, %rd3619;
	add.s64 	%rd3623, %rd3622, %rd3621;
	mul.hi.u64 	%rd3624, %rd5, %rd6830;
	mad.lo.s64 	%rd3625, %rd6830, %rd5, %rd3606;
	setp.lt.u64 	%p1620, %rd3625, %rd3606;
	selp.u64 	%rd3626, 1, 0, %p1620;
	add.s64 	%rd3627, %rd3625, %rd3623;
	setp.lt.u64 	%p1621, %rd3627, %rd3625;
	selp.u64 	%rd3628, 1, 0, %p1621;
	add.s64 	%rd3629, %rd3624, %rd3626;
	add.s64 	%rd3630, %rd3629, %rd3628;
	mul.hi.u64 	%rd3631, %rd7, %rd6827;
	mad.lo.s64 	%rd666, %rd6827, %rd7, %rd3613;
	setp.lt.u64 	%p1622, %rd666, %rd3613;
	selp.u64 	%rd3632, 1, 0, %p1622;
	add.s64 	%rd3633, %rd3631, %rd3632;
	mul.hi.u64 	%rd3634, %rd7, %rd6828;
	mad.lo.s64 	%rd3635, %rd6828, %rd7, %rd3620;
	setp.lt.u64 	%p1623, %rd3635, %rd3620;
	selp.u64 	%rd3636, 1, 0, %p1623;
	add.s64 	%rd3637, %rd3635, %rd3633;
	setp.lt.u64 	%p1624, %rd3637, %rd3635;
	selp.u64 	%rd3638, 1, 0, %p1624;
	add.s64 	%rd3639, %rd3634, %rd3636;
	add.s64 	%rd3640, %rd3639, %rd3638;
	mul.hi.u64 	%rd3641, %rd7, %rd6829;
	mad.lo.s64 	%rd3642, %rd6829, %rd7, %rd3627;
	setp.lt.u64 	%p1625, %rd3642, %rd3627;
	selp.u64 	%rd3643, 1, 0, %p1625;
	add.s64 	%rd3644, %rd3642, %rd3640;
	setp.lt.u64 	%p1626, %rd3644, %rd3642;
	selp.u64 	%rd3645, 1, 0, %p1626;
	add.s64 	%rd3646, %rd3641, %rd3643;
	add.s64 	%rd3647, %rd3646, %rd3645;
	mul.hi.u64 	%rd3648, %rd7, %rd6830;
	mad.lo.s64 	%rd3649, %rd6830, %rd7, %rd3630;
	setp.lt.u64 	%p1627, %rd3649, %rd3630;
	selp.u64 	%rd3650, 1, 0, %p1627;
	add.s64 	%rd3651, %rd3649, %rd3647;
	setp.lt.u64 	%p1628, %rd3651, %rd3649;
	selp.u64 	%rd3652, 1, 0, %p1628;
	add.s64 	%rd3653, %rd3648, %rd3650;
	add.s64 	%rd3654, %rd3653, %rd3652;
	mul.hi.u64 	%rd3655, %rd9, %rd6827;
	mad.lo.s64 	%rd667, %rd6827, %rd9, %rd3637;
	setp.lt.u64 	%p1629, %rd667, %rd3637;
	selp.u64 	%rd3656, 1, 0, %p1629;
	add.s64 	%rd3657, %rd3655, %rd3656;
	mul.hi.u64 	%rd3658, %rd9, %rd6828;
	mad.lo.s64 	%rd3659, %rd6828, %rd9, %rd3644;
	setp.lt.u64 	%p1630, %rd3659, %rd3644;
	selp.u64 	%rd3660, 1, 0, %p1630;
	add.s64 	%rd3661, %rd3659, %rd3657;
	setp.lt.u64 	%p1631, %rd3661, %rd3659;
	selp.u64 	%rd3662, 1, 0, %p1631;
	add.s64 	%rd3663, %rd3658, %rd3660;
	add.s64 	%rd3664, %rd3663, %rd3662;
	mul.hi.u64 	%rd3665, %rd9, %rd6829;
	mad.lo.s64 	%rd3666, %rd6829, %rd9, %rd3651;
	setp.lt.u64 	%p1632, %rd3666, %rd3651;
	selp.u64 	%rd3667, 1, 0, %p1632;
	add.s64 	%rd3668, %rd3666, %rd3664;
	setp.lt.u64 	%p1633, %rd3668, %rd3666;
	selp.u64 	%rd3669, 1, 0, %p1633;
	add.s64 	%rd3670, %rd3665, %rd3667;
	add.s64 	%rd3671, %rd3670, %rd3669;
	mul.hi.u64 	%rd3672, %rd9, %rd6830;
	mad.lo.s64 	%rd3673, %rd6830, %rd9, %rd3654;
	setp.lt.u64 	%p1634, %rd3673, %rd3654;
	selp.u64 	%rd3674, 1, 0, %p1634;
	add.s64 	%rd3675, %rd3673, %rd3671;
	setp.lt.u64 	%p1635, %rd3675, %rd3673;
	selp.u64 	%rd3676, 1, 0, %p1635;
	add.s64 	%rd3677, %rd3672, %rd3674;
	add.s64 	%rd3678, %rd3677, %rd3676;
	shl.b64 	%rd3679, %rd3661, 32;
	mov.b64 	{%r236, %r237}, %rd3661;
	mov.b64 	{%r238, %r239}, %rd3668;
	mov.b64 	%rd3680, {%r237, %r238};
	mov.b64 	{%r240, %r241}, %rd3675;
	mov.b64 	%rd3681, {%r239, %r240};
	mov.b64 	{%r242, %r243}, %rd3678;
	mov.b64 	%rd3682, {%r241, %r242};
	shr.u64 	%rd3683, %rd3678, 32;
	mul.lo.s64 	%rd3684, %rd3661, 977;
	mov.b64 	%rd3685, 977;
	mul.hi.u64 	%rd3686, %rd3661, %rd3685;
	mul.lo.s64 	%rd3687, %rd3668, 977;
	mul.hi.u64 	%rd3688, %rd3668, %rd3685;
	add.s64 	%rd3689, %rd3687, %rd3686;
	setp.lt.u64 	%p1636, %rd3689, %rd3687;
	selp.u64 	%rd3690, 1, 0, %p1636;
	add.s64 	%rd3691, %rd3688, %rd3690;
	mul.lo.s64 	%rd3692, %rd3675, 977;
	mul.hi.u64 	%rd3693, %rd3675, %rd3685;
	add.s64 	%rd3694, %rd3692, %rd3691;
	setp.lt.u64 	%p1637, %rd3694, %rd3692;
	selp.u64 	%rd3695, 1, 0, %p1637;
	add.s64 	%rd3696, %rd3693, %rd3695;
	mul.lo.s64 	%rd3697, %rd3678, 977;
	mul.hi.u64 	%rd3698, %rd3678, %rd3685;
	add.s64 	%rd3699, %rd3697, %rd3696;
	setp.lt.u64 	%p1638, %rd3699, %rd3697;
	selp.u64 	%rd3700, 1, 0, %p1638;
	add.s64 	%rd3701, %rd3698, %rd3700;
	add.s64 	%rd6862, %rd3684, %rd3679;
	setp.lt.u64 	%p1639, %rd6862, %rd3684;
	selp.u64 	%rd3702, 1, 0, %p1639;
	add.s64 	%rd3703, %rd3689, %rd3680;
	setp.lt.u64 	%p1640, %rd3703, %rd3689;
	add.s64 	%rd6863, %rd3703, %rd3702;
	setp.lt.u64 	%p1641, %rd6863, %rd3703;
	or.pred  	%p1642, %p1640, %p1641;
	selp.u64 	%rd3704, 1, 0, %p1642;
	add.s64 	%rd3705, %rd3694, %rd3681;
	setp.lt.u64 	%p1643, %rd3705, %rd3694;
	add.s64 	%rd6864, %rd3705, %rd3704;
	setp.lt.u64 	%p1644, %rd6864, %rd3705;
	or.pred  	%p1645, %p1643, %p1644;
	selp.u64 	%rd3706, 1, 0, %p1645;
	add.s64 	%rd3707, %rd3699, %rd3682;
	setp.lt.u64 	%p1646, %rd3707, %rd3699;
	add.s64 	%rd6865, %rd3707, %rd3706;
	setp.lt.u64 	%p1647, %rd6865, %rd3707;
	or.pred  	%p1648, %p1646, %p1647;
	selp.u64 	%rd3708, 1, 0, %p1648;
	add.s64 	%rd3709, %rd3701, %rd3683;
	add.s64 	%rd672, %rd3709, %rd3708;
	setp.eq.s64 	%p1649, %rd672, 0;
	mov.b64 	%rd6866, 0;
	@%p1649 bra 	$L__BB9_346;
	shl.b64 	%rd3710, %rd672, 32;
	shr.u64 	%rd3711, %rd672, 32;
	mov.b64 	%rd3712, 977;
	mul.hi.u64 	%rd3713, %rd672, %rd3712;
	mad.lo.s64 	%rd3714, %rd672, 977, %rd3710;
	setp.lt.u64 	%p1650, %rd3714, %rd3710;
	selp.u64 	%rd3715, 1, 0, %p1650;
	add.s64 	%rd6862, %rd3714, %rd6862;
	setp.lt.u64 	%p1651, %rd6862, %rd3714;
	selp.u64 	%rd3716, 1, 0, %p1651;
	add.s64 	%rd3717, %rd3716, %rd3715;
	add.s64 	%rd3718, %rd3711, %rd3713;
	setp.lt.u64 	%p1652, %rd3718, %rd3711;
	selp.u64 	%rd3719, 1, 0, %p1652;
	add.s64 	%rd3720, %rd6863, %rd3718;
	add.s64 	%rd3721, %rd3720, %rd3717;
	setp.lt.u64 	%p1653, %rd3721, %rd6863;
	not.b64 	%rd3722, %rd3718;
	setp.gt.u64 	%p1654, %rd3717, %rd3722;
	or.pred  	%p1655, %p1654, %p1653;
	selp.u64 	%rd3723, 1, 0, %p1655;
	add.s64 	%rd3724, %rd6864, %rd3719;
	add.s64 	%rd675, %rd3724, %rd3723;
	setp.lt.u64 	%p1656, %rd675, %rd6864;
	selp.u64 	%rd3725, 1, 0, %p1656;
	add.s64 	%rd676, %rd6865, %rd3725;
	setp.lt.u64 	%p1657, %rd676, %rd6865;
	selp.u64 	%rd6866, 1, 0, %p1657;
	mov.u64 	%rd6863, %rd3721;
	mov.u64 	%rd6864, %rd675;
	mov.u64 	%rd6865, %rd676;
$L__BB9_346:
	mad.lo.s64 	%rd6867, %rd6827, %rd3, %rd6862;
	setp.lt.u64 	%p1658, %rd6867, %rd6862;
	selp.u64 	%rd3726, 1, 0, %p1658;
	add.s64 	%rd3727, %rd6863, %rd665;
	setp.lt.u64 	%p1659, %rd3727, %rd6863;
	add.s64 	%rd6868, %rd3727, %rd3726;
	setp.lt.u64 	%p1660, %rd6868, %rd3727;
	or.pred  	%p1661, %p1659, %p1660;
	selp.u64 	%rd3728, 1, 0, %p1661;
	add.s64 	%rd3729, %rd6864, %rd666;
	setp.lt.u64 	%p1662, %rd3729, %rd6864;
	add.s64 	%rd6869, %rd3729, %rd3728;
	setp.lt.u64 	%p1663, %rd6869, %rd3729;
	or.pred  	%p1664, %p1662, %p1663;
	selp.u64 	%rd3730, 1, 0, %p1664;
	add.s64 	%rd3731, %rd6865, %rd667;
	setp.lt.u64 	%p1665, %rd3731, %rd6865;
	add.s64 	%rd6870, %rd3731, %rd3730;
	setp.lt.u64 	%p1666, %rd6870, %rd3731;
	or.pred  	%p1667, %p1665, %p1666;
	selp.u64 	%rd3733, 1, 0, %p1667;
	add.s64 	%rd689, %rd6866, %rd3733;
	setp.ne.s64 	%p1668, %rd689, 0;
	setp.gt.u64 	%p1669, %rd6870, %rd3388;
	or.pred  	%p1670, %p1668, %p1669;
	@%p1670 bra 	$L__BB9_352;
	setp.lt.u64 	%p1671, %rd6870, %rd3388;
	@%p1671 bra 	$L__BB9_365;
	setp.gt.u64 	%p1672, %rd6869, %rd11;
	@%p1672 bra 	$L__BB9_352;
	setp.lt.u64 	%p1673, %rd6869, %rd11;
	@%p1673 bra 	$L__BB9_365;
	setp.gt.u64 	%p1674, %rd6868, %rd64;
	@%p1674 bra 	$L__BB9_352;
	setp.lt.u64 	%p1675, %rd6868, %rd64;
	setp.lt.u64 	%p1676, %rd6867, %rd597;
	or.pred  	%p1677, %p1675, %p1676;
	@%p1677 bra 	$L__BB9_365;
$L__BB9_352:
	sub.s64 	%rd691, %rd6867, %rd597;
	setp.lt.u64 	%p1678, %rd6867, %rd597;
	selp.u64 	%rd3735, 1, 0, %p1678;
	sub.s64 	%rd3736, %rd6868, %rd64;
	setp.lt.u64 	%p1679, %rd6868, %rd64;
	selp.s64 	%rd3737, -1, 0, %p1678;
	add.s64 	%rd6868, %rd3736, %rd3737;
	setp.lt.u64 	%p1680, %rd3736, %rd3735;
	or.pred  	%p1681, %p1679, %p1680;
	selp.u64 	%rd3738, 1, 0, %p1681;
	sub.s64 	%rd3739, %rd6869, %rd11;
	setp.lt.u64 	%p1682, %rd6869, %rd11;
	selp.s64 	%rd3740, -1, 0, %p1681;
	add.s64 	%rd6869, %rd3739, %rd3740;
	setp.lt.u64 	%p1683, %rd3739, %rd3738;
	or.pred  	%p1684, %p1682, %p1683;
	selp.u64 	%rd3741, 1, 0, %p1684;
	sub.s64 	%rd3742, %rd6870, %rd3388;
	setp.lt.u64 	%p1685, %rd6870, %rd3388;
	selp.s64 	%rd3743, -1, 0, %p1684;
	add.s64 	%rd6870, %rd3742, %rd3743;
	setp.lt.u64 	%p1686, %rd3742, %rd3741;
	or.pred  	%p1687, %p1685, %p1686;
	selp.s64 	%rd3744, -1, 0, %p1687;
	add.s64 	%rd695, %rd689, %rd3744;
	setp.ne.s64 	%p1688, %rd695, 0;
	setp.gt.u64 	%p1689, %rd6870, %rd3388;
	or.pred  	%p1690, %p1688, %p1689;
	@%p1690 bra 	$L__BB9_358;
	setp.lt.u64 	%p1691, %rd6870, %rd3388;
	mov.u64 	%rd6867, %rd691;
	@%p1691 bra 	$L__BB9_365;
	setp.gt.u64 	%p1692, %rd6869, %rd11;
	@%p1692 bra 	$L__BB9_358;
	setp.lt.u64 	%p1693, %rd6869, %rd11;
	mov.u64 	%rd6867, %rd691;
	@%p1693 bra 	$L__BB9_365;
	setp.gt.u64 	%p1694, %rd6868, %rd64;
	@%p1694 bra 	$L__BB9_358;
	setp.lt.u64 	%p1695, %rd6868, %rd64;
	setp.lt.u64 	%p1696, %rd691, %rd597;
	or.pred  	%p1697, %p1695, %p1696;
	mov.u64 	%rd6867, %rd691;
	@%p1697 bra 	$L__BB9_365;
$L__BB9_358:
	sub.s64 	%rd696, %rd691, %rd597;
	setp.lt.u64 	%p1698, %rd691, %rd597;
	selp.u64 	%rd3745, 1, 0, %p1698;
	sub.s64 	%rd3746, %rd6868, %rd64;
	setp.lt.u64 	%p1699, %rd6868, %rd64;
	selp.s64 	%rd3747, -1, 0, %p1698;
	add.s64 	%rd6868, %rd3746, %rd3747;
	setp.lt.u64 	%p1700, %rd3746, %rd3745;
	or.pred  	%p1701, %p1699, %p1700;
	selp.u64 	%rd3748, 1, 0, %p1701;
	sub.s64 	%rd3749, %rd6869, %rd11;
	setp.lt.u64 	%p1702, %rd6869, %rd11;
	selp.s64 	%rd3750, -1, 0, %p1701;
	add.s64 	%rd6869, %rd3749, %rd3750;
	setp.lt.u64 	%p1703, %rd3749, %rd3748;
	or.pred  	%p1704, %p1702, %p1703;
	selp.u64 	%rd3751, 1, 0, %p1704;
	sub.s64 	%rd3752, %rd6870, %rd3388;
	setp.lt.u64 	%p1705, %rd6870, %rd3388;
	selp.s64 	%rd3753, -1, 0, %p1704;
	add.s64 	%rd6870, %rd3752, %rd3753;
	setp.lt.u64 	%p1706, %rd3752, %rd3751;
	or.pred  	%p1707, %p1705, %p1706;
	selp.u64 	%rd3754, 1, 0, %p1707;
	setp.ne.s64 	%p1708, %rd695, %rd3754;
	setp.gt.u64 	%p1709, %rd6870, %rd3388;
	or.pred  	%p1710, %p1708, %p1709;
	@%p1710 bra 	$L__BB9_364;
	setp.lt.u64 	%p1711, %rd6870, %rd3388;
	mov.u64 	%rd6867, %rd696;
	@%p1711 bra 	$L__BB9_365;
	setp.gt.u64 	%p1712, %rd6869, %rd11;
	@%p1712 bra 	$L__BB9_364;
	setp.lt.u64 	%p1713, %rd6869, %rd11;
	mov.u64 	%rd6867, %rd696;
	@%p1713 bra 	$L__BB9_365;
	setp.gt.u64 	%p1714, %rd6868, %rd64;
	@%p1714 bra 	$L__BB9_364;
	setp.lt.u64 	%p1715, %rd6868, %rd64;
	setp.lt.u64 	%p1716, %rd696, %rd597;
	or.pred  	%p1717, %p1715, %p1716;
	mov.u64 	%rd6867, %rd696;
	@%p1717 bra 	$L__BB9_365;
$L__BB9_364:
	sub.s64 	%rd6867, %rd696, %rd597;
	setp.lt.u64 	%p1718, %rd696, %rd597;
	selp.u64 	%rd3755, 1, 0, %p1718;
	sub.s64 	%rd3756, %rd6868, %rd64;
	setp.lt.u64 	%p1719, %rd6868, %rd64;
	selp.s64 	%rd3757, -1, 0, %p1718;
	add.s64 	%rd6868, %rd3756, %rd3757;
	setp.lt.u64 	%p1720, %rd3756, %rd3755;
	or.pred  	%p1721, %p1719, %p1720;
	selp.u64 	%rd3758, 1, 0, %p1721;
	sub.s64 	%rd3759, %rd6869, %rd11;
	setp.lt.u64 	%p1722, %rd6869, %rd11;
	selp.s64 	%rd3760, -1, 0, %p1721;
	add.s64 	%rd6869, %rd3759, %rd3760;
	setp.lt.u64 	%p1723, %rd3759, %rd3758;
	or.pred  	%p1724, %p1722, %p1723;
	selp.s64 	%rd3761, -1, 0, %p1724;
	sub.s64 	%rd3762, %rd6870, %rd3388;
	add.s64 	%rd6870, %rd3762, %rd3761;
$L__BB9_365:
	mul.lo.s64 	%rd708, %rd6849, %rd7001;
	mul.hi.u64 	%rd3764, %rd7001, %rd6849;
	mul.lo.s64 	%rd3765, %rd6850, %rd7001;
	mul.hi.u64 	%rd3766, %rd7001, %rd6850;
	add.s64 	%rd3767, %rd3765, %rd3764;
	setp.lt.u64 	%p1725, %rd3767, %rd3765;
	selp.u64 	%rd3768, 1, 0, %p1725;
	add.s64 	%rd3769, %rd3766, %rd3768;
	mul.lo.s64 	%rd3770, %rd6851, %rd7001;
	mul.hi.u64 	%rd3771, %rd7001, %rd6851;
	add.s64 	%rd3772, %rd3770, %rd3769;
	setp.lt.u64 	%p1726, %rd3772, %rd3770;
	selp.u64 	%rd3773, 1, 0, %p1726;
	add.s64 	%rd3774, %rd3771, %rd3773;
	mul.lo.s64 	%rd3775, %rd6852, %rd7001;
	mul.hi.u64 	%rd3776, %rd7001, %rd6852;
	add.s64 	%rd3777, %rd3775, %rd3774;
	setp.lt.u64 	%p1727, %rd3777, %rd3775;
	selp.u64 	%rd3778, 1, 0, %p1727;
	add.s64 	%rd3779, %rd3776, %rd3778;
	mul.hi.u64 	%rd3780, %rd7000, %rd6849;
	mad.lo.s64 	%rd709, %rd6849, %rd7000, %rd3767;
	setp.lt.u64 	%p1728, %rd709, %rd3767;
	selp.u64 	%rd3781, 1, 0, %p1728;
	add.s64 	%rd3782, %rd3780, %rd3781;
	mul.hi.u64 	%rd3783, %rd7000, %rd6850;
	mad.lo.s64 	%rd3784, %rd6850, %rd7000, %rd3772;
	setp.lt.u64 	%p1729, %rd3784, %rd3772;
	selp.u64 	%rd3785, 1, 0, %p1729;
	add.s64 	%rd3786, %rd3784, %rd3782;
	setp.lt.u64 	%p1730, %rd3786, %rd3784;
	selp.u64 	%rd3787, 1, 0, %p1730;
	add.s64 	%rd3788, %rd3783, %rd3785;
	add.s64 	%rd3789, %rd3788, %rd3787;
	mul.hi.u64 	%rd3790, %rd7000, %rd6851;
	mad.lo.s64 	%rd3791, %rd6851, %rd7000, %rd3777;
	setp.lt.u64 	%p1731, %rd3791, %rd3777;
	selp.u64 	%rd3792, 1, 0, %p1731;
	add.s64 	%rd3793, %rd3791, %rd3789;
	setp.lt.u64 	%p1732, %rd3793, %rd3791;
	selp.u64 	%rd3794, 1, 0, %p1732;
	add.s64 	%rd3795, %rd3790, %rd3792;
	add.s64 	%rd3796, %rd3795, %rd3794;
	mul.hi.u64 	%rd3797, %rd7000, %rd6852;
	mad.lo.s64 	%rd3798, %rd6852, %rd7000, %rd3779;
	setp.lt.u64 	%p1733, %rd3798, %rd3779;
	selp.u64 	%rd3799, 1, 0, %p1733;
	add.s64 	%rd3800, %rd3798, %rd3796;
	setp.lt.u64 	%p1734, %rd3800, %rd3798;
	selp.u64 	%rd3801, 1, 0, %p1734;
	add.s64 	%rd3802, %rd3797, %rd3799;
	add.s64 	%rd3803, %rd3802, %rd3801;
	mul.hi.u64 	%rd3804, %rd6999, %rd6849;
	mad.lo.s64 	%rd710, %rd6849, %rd6999, %rd3786;
	setp.lt.u64 	%p1735, %rd710, %rd3786;
	selp.u64 	%rd3805, 1, 0, %p1735;
	add.s64 	%rd3806, %rd3804, %rd3805;
	mul.hi.u64 	%rd3807, %rd6999, %rd6850;
	mad.lo.s64 	%rd3808, %rd6850, %rd6999, %rd3793;
	setp.lt.u64 	%p1736, %rd3808, %rd3793;
	selp.u64 	%rd3809, 1, 0, %p1736;
	add.s64 	%rd3810, %rd3808, %rd3806;
	setp.lt.u64 	%p1737, %rd3810, %rd3808;
	selp.u64 	%rd3811, 1, 0, %p1737;
	add.s64 	%rd3812, %rd3807, %rd3809;
	add.s64 	%rd3813, %rd3812, %rd3811;
	mul.hi.u64 	%rd3814, %rd6999, %rd6851;
	mad.lo.s64 	%rd3815, %rd6851, %rd6999, %rd3800;
	setp.lt.u64 	%p1738, %rd3815, %rd3800;
	selp.u64 	%rd3816, 1, 0, %p1738;
	add.s64 	%rd3817, %rd3815, %rd3813;
	setp.lt.u64 	%p1739, %rd3817, %rd3815;
	selp.u64 	%rd3818, 1, 0, %p1739;
	add.s64 	%rd3819, %rd3814, %rd3816;
	add.s64 	%rd3820, %rd3819, %rd3818;
	mul.hi.u64 	%rd3821, %rd6999, %rd6852;
	mad.lo.s64 	%rd3822, %rd6852, %rd6999, %rd3803;
	setp.lt.u64 	%p1740, %rd3822, %rd3803;
	selp.u64 	%rd3823, 1, 0, %p1740;
	add.s64 	%rd3824, %rd3822, %rd3820;
	setp.lt.u64 	%p1741, %rd3824, %rd3822;
	selp.u64 	%rd3825, 1, 0, %p1741;
	add.s64 	%rd3826, %rd3821, %rd3823;
	add.s64 	%rd3827, %rd3826, %rd3825;
	mul.hi.u64 	%rd3828, %rd6998, %rd6849;
	mad.lo.s64 	%rd711, %rd6849, %rd6998, %rd3810;
	setp.lt.u64 	%p1742, %rd711, %rd3810;
	selp.u64 	%rd3829, 1, 0, %p1742;
	add.s64 	%rd3830, %rd3828, %rd3829;
	mul.hi.u64 	%rd3831, %rd6998, %rd6850;
	mad.lo.s64 	%rd3832, %rd6850, %rd6998, %rd3817;
	setp.lt.u64 	%p1743, %rd3832, %rd3817;
	selp.u64 	%rd3833, 1, 0, %p1743;
	add.s64 	%rd3834, %rd3832, %rd3830;
	setp.lt.u64 	%p1744, %rd3834, %rd3832;
	selp.u64 	%rd3835, 1, 0, %p1744;
	add.s64 	%rd3836, %rd3831, %rd3833;
	add.s64 	%rd3837, %rd3836, %rd3835;
	mul.hi.u64 	%rd3838, %rd6998, %rd6851;
	mad.lo.s64 	%rd3839, %rd6851, %rd6998, %rd3824;
	setp.lt.u64 	%p1745, %rd3839, %rd3824;
	selp.u64 	%rd3840, 1, 0, %p1745;
	add.s64 	%rd3841, %rd3839, %rd3837;
	setp.lt.u64 	%p1746, %rd3841, %rd3839;
	selp.u64 	%rd3842, 1, 0, %p1746;
	add.s64 	%rd3843, %rd3838, %rd3840;
	add.s64 	%rd3844, %rd3843, %rd3842;
	mul.hi.u64 	%rd3845, %rd6998, %rd6852;
	mad.lo.s64 	%rd3846, %rd6852, %rd6998, %rd3827;
	setp.lt.u64 	%p1747, %rd3846, %rd3827;
	selp.u64 	%rd3847, 1, 0, %p1747;
	add.s64 	%rd3848, %rd3846, %rd3844;
	setp.lt.u64 	%p1748, %rd3848, %rd3846;
	selp.u64 	%rd3849, 1, 0, %p1748;
	add.s64 	%rd3850, %rd3845, %rd3847;
	add.s64 	%rd3851, %rd3850, %rd3849;
	shl.b64 	%rd3852, %rd3834, 32;
	mov.b64 	{%r244, %r245}, %rd3834;
	mov.b64 	{%r246, %r247}, %rd3841;
	mov.b64 	%rd3853, {%r245, %r246};
	mov.b64 	{%r248, %r249}, %rd3848;
	mov.b64 	%rd3854, {%r247, %r248};
	mov.b64 	{%r250, %r251}, %rd3851;
	mov.b64 	%rd3855, {%r249, %r250};
	shr.u64 	%rd3856, %rd3851, 32;
	mul.lo.s64 	%rd3857, %rd3834, 977;
	mov.b64 	%rd3858, 977;
	mul.hi.u64 	%rd3859, %rd3834, %rd3858;
	mul.lo.s64 	%rd3860, %rd3841, 977;
	mul.hi.u64 	%rd3861, %rd3841, %rd3858;
	add.s64 	%rd3862, %rd3860, %rd3859;
	setp.lt.u64 	%p1749, %rd3862, %rd3860;
	selp.u64 	%rd3863, 1, 0, %p1749;
	add.s64 	%rd3864, %rd3861, %rd3863;
	mul.lo.s64 	%rd3865, %rd3848, 977;
	mul.hi.u64 	%rd3866, %rd3848, %rd3858;
	add.s64 	%rd3867, %rd3865, %rd3864;
	setp.lt.u64 	%p1750, %rd3867, %rd3865;
	selp.u64 	%rd3868, 1, 0, %p1750;
	add.s64 	%rd3869, %rd3866, %rd3868;
	mul.lo.s64 	%rd3870, %rd3851, 977;
	mul.hi.u64 	%rd3871, %rd3851, %rd3858;
	add.s64 	%rd3872, %rd3870, %rd3869;
	setp.lt.u64 	%p1751, %rd3872, %rd3870;
	selp.u64 	%rd3873, 1, 0, %p1751;
	add.s64 	%rd3874, %rd3871, %rd3873;
	add.s64 	%rd6871, %rd3857, %rd3852;
	setp.lt.u64 	%p1752, %rd6871, %rd3857;
	selp.u64 	%rd3875, 1, 0, %p1752;
	add.s64 	%rd3876, %rd3862, %rd3853;
	setp.lt.u64 	%p1753, %rd3876, %rd3862;
	add.s64 	%rd6872, %rd3876, %rd3875;
	setp.lt.u64 	%p1754, %rd6872, %rd3876;
	or.pred  	%p1755, %p1753, %p1754;
	selp.u64 	%rd3877, 1, 0, %p1755;
	add.s64 	%rd3878, %rd3867, %rd3854;
	setp.lt.u64 	%p1756, %rd3878, %rd3867;
	add.s64 	%rd6873, %rd3878, %rd3877;
	setp.lt.u64 	%p1757, %rd6873, %rd3878;
	or.pred  	%p1758, %p1756, %p1757;
	selp.u64 	%rd3879, 1, 0, %p1758;
	add.s64 	%rd3880, %rd3872, %rd3855;
	setp.lt.u64 	%p1759, %rd3880, %rd3872;
	add.s64 	%rd6874, %rd3880, %rd3879;
	setp.lt.u64 	%p1760, %rd6874, %rd3880;
	or.pred  	%p1761, %p1759, %p1760;
	selp.u64 	%rd3881, 1, 0, %p1761;
	add.s64 	%rd3882, %rd3874, %rd3856;
	add.s64 	%rd716, %rd3882, %rd3881;
	setp.eq.s64 	%p1762, %rd716, 0;
	mov.b64 	%rd6875, 0;
	@%p1762 bra 	$L__BB9_367;
	shl.b64 	%rd3883, %rd716, 32;
	shr.u64 	%rd3884, %rd716, 32;
	mov.b64 	%rd3885, 977;
	mul.hi.u64 	%rd3886, %rd716, %rd3885;
	mad.lo.s64 	%rd3887, %rd716, 977, %rd3883;
	setp.lt.u64 	%p1763, %rd3887, %rd3883;
	selp.u64 	%rd3888, 1, 0, %p1763;
	add.s64 	%rd6871, %rd3887, %rd6871;
	setp.lt.u64 	%p1764, %rd6871, %rd3887;
	selp.u64 	%rd3889, 1, 0, %p1764;
	add.s64 	%rd3890, %rd3889, %rd3888;
	add.s64 	%rd3891, %rd3884, %rd3886;
	setp.lt.u64 	%p1765, %rd3891, %rd3884;
	selp.u64 	%rd3892, 1, 0, %p1765;
	add.s64 	%rd3893, %rd6872, %rd3891;
	add.s64 	%rd3894, %rd3893, %rd3890;
	setp.lt.u64 	%p1766, %rd3894, %rd6872;
	not.b64 	%rd3895, %rd3891;
	setp.gt.u64 	%p1767, %rd3890, %rd3895;
	or.pred  	%p1768, %p1767, %p1766;
	selp.u64 	%rd3896, 1, 0, %p1768;
	add.s64 	%rd3897, %rd6873, %rd3892;
	add.s64 	%rd719, %rd3897, %rd3896;
	setp.lt.u64 	%p1769, %rd719, %rd6873;
	selp.u64 	%rd3898, 1, 0, %p1769;
	add.s64 	%rd720, %rd6874, %rd3898;
	setp.lt.u64 	%p1770, %rd720, %rd6874;
	selp.u64 	%rd6875, 1, 0, %p1770;
	mov.u64 	%rd6872, %rd3894;
	mov.u64 	%rd6873, %rd719;
	mov.u64 	%rd6874, %rd720;
$L__BB9_367:
	add.s64 	%rd6876, %rd6871, %rd708;
	setp.lt.u64 	%p1771, %rd6876, %rd6871;
	selp.u64 	%rd3899, 1, 0, %p1771;
	add.s64 	%rd3900, %rd6872, %rd709;
	setp.lt.u64 	%p1772, %rd3900, %rd6872;
	add.s64 	%rd6877, %rd3900, %rd3899;
	setp.lt.u64 	%p1773, %rd6877, %rd3900;
	or.pred  	%p1774, %p1772, %p1773;
	selp.u64 	%rd3901, 1, 0, %p1774;
	add.s64 	%rd3902, %rd6873, %rd710;
	setp.lt.u64 	%p1775, %rd3902, %rd6873;
	add.s64 	%rd6878, %rd3902, %rd3901;
	setp.lt.u64 	%p1776, %rd6878, %rd3902;
	or.pred  	%p1777, %p1775, %p1776;
	selp.u64 	%rd3903, 1, 0, %p1777;
	add.s64 	%rd3904, %rd6874, %rd711;
	setp.lt.u64 	%p1778, %rd3904, %rd6874;
	add.s64 	%rd6879, %rd3904, %rd3903;
	setp.lt.u64 	%p1779, %rd6879, %rd3904;
	or.pred  	%p1780, %p1778, %p1779;
	selp.u64 	%rd3906, 1, 0, %p1780;
	add.s64 	%rd731, %rd6875, %rd3906;
	setp.ne.s64 	%p1781, %rd731, 0;
	setp.gt.u64 	%p1782, %rd6879, %rd3388;
	or.pred  	%p1783, %p1781, %p1782;
	@%p1783 bra 	$L__BB9_373;
	setp.lt.u64 	%p1784, %rd6879, %rd3388;
	@%p1784 bra 	$L__BB9_386;
	setp.gt.u64 	%p1785, %rd6878, %rd11;
	@%p1785 bra 	$L__BB9_373;
	setp.lt.u64 	%p1786, %rd6878, %rd11;
	@%p1786 bra 	$L__BB9_386;
	setp.gt.u64 	%p1787, %rd6877, %rd64;
	@%p1787 bra 	$L__BB9_373;
	setp.lt.u64 	%p1788, %rd6877, %rd64;
	setp.lt.u64 	%p1789, %rd6876, %rd597;
	or.pred  	%p1790, %p1788, %p1789;
	@%p1790 bra 	$L__BB9_386;
$L__BB9_373:
	sub.s64 	%rd732, %rd6876, %rd597;
	setp.lt.u64 	%p1791, %rd6876, %rd597;
	selp.u64 	%rd3907, 1, 0, %p1791;
	sub.s64 	%rd3908, %rd6877, %rd64;
	setp.lt.u64 	%p1792, %rd6877, %rd64;
	selp.s64 	%rd3909, -1, 0, %p1791;
	add.s64 	%rd6877, %rd3908, %rd3909;
	setp.lt.u64 	%p1793, %rd3908, %rd3907;
	or.pred  	%p1794, %p1792, %p1793;
	selp.u64 	%rd3910, 1, 0, %p1794;
	sub.s64 	%rd3911, %rd6878, %rd11;
	setp.lt.u64 	%p1795, %rd6878, %rd11;
	selp.s64 	%rd3912, -1, 0, %p1794;
	add.s64 	%rd6878, %rd3911, %rd3912;
	setp.lt.u64 	%p1796, %rd3911, %rd3910;
	or.pred  	%p1797, %p1795, %p1796;
	selp.u64 	%rd3913, 1, 0, %p1797;
	sub.s64 	%rd3914, %rd6879, %rd3388;
	setp.lt.u64 	%p1798, %rd6879, %rd3388;
	selp.s64 	%rd3915, -1, 0, %p1797;
	add.s64 	%rd6879, %rd3914, %rd3915;
	setp.lt.u64 	%p1799, %rd3914, %rd3913;
	or.pred  	%p1800, %p1798, %p1799;
	selp.s64 	%rd3916, -1, 0, %p1800;
	add.s64 	%rd736, %rd731, %rd3916;
	setp.ne.s64 	%p1801, %rd736, 0;
	setp.gt.u64 	%p1802, %rd6879, %rd3388;
	or.pred  	%p1803, %p1801, %p1802;
	@%p1803 bra 	$L__BB9_379;
	setp.lt.u64 	%p1804, %rd6879, %rd3388;
	mov.u64 	%rd6876, %rd732;
	@%p1804 bra 	$L__BB9_386;
	setp.gt.u64 	%p1805, %rd6878, %rd11;
	@%p1805 bra 	$L__BB9_379;
	setp.lt.u64 	%p1806, %rd6878, %rd11;
	mov.u64 	%rd6876, %rd732;
	@%p1806 bra 	$L__BB9_386;
	setp.gt.u64 	%p1807, %rd6877, %rd64;
	@%p1807 bra 	$L__BB9_379;
	setp.lt.u64 	%p1808, %rd6877, %rd64;
	setp.lt.u64 	%p1809, %rd732, %rd597;
	or.pred  	%p1810, %p1808, %p1809;
	mov.u64 	%rd6876, %rd732;
	@%p1810 bra 	$L__BB9_386;
$L__BB9_379:
	sub.s64 	%rd737, %rd732, %rd597;
	setp.lt.u64 	%p1811, %rd732, %rd597;
	selp.u64 	%rd3917, 1, 0, %p1811;
	sub.s64 	%rd3918, %rd6877, %rd64;
	setp.lt.u64 	%p1812, %rd6877, %rd64;
	selp.s64 	%rd3919, -1, 0, %p1811;
	add.s64 	%rd6877, %rd3918, %rd3919;
	setp.lt.u64 	%p1813, %rd3918, %rd3917;
	or.pred  	%p1814, %p1812, %p1813;
	selp.u64 	%rd3920, 1, 0, %p1814;
	sub.s64 	%rd3921, %rd6878, %rd11;
	setp.lt.u64 	%p1815, %rd6878, %rd11;
	selp.s64 	%rd3922, -1, 0, %p1814;
	add.s64 	%rd6878, %rd3921, %rd3922;
	setp.lt.u64 	%p1816, %rd3921, %rd3920;
	or.pred  	%p1817, %p1815, %p1816;
	selp.u64 	%rd3923, 1, 0, %p1817;
	sub.s64 	%rd3924, %rd6879, %rd3388;
	setp.lt.u64 	%p1818, %rd6879, %rd3388;
	selp.s64 	%rd3925, -1, 0, %p1817;
	add.s64 	%rd6879, %rd3924, %rd3925;
	setp.lt.u64 	%p1819, %rd3924, %rd3923;
	or.pred  	%p1820, %p1818, %p1819;
	selp.u64 	%rd3926, 1, 0, %p1820;
	setp.ne.s64 	%p1821, %rd736, %rd3926;
	setp.gt.u64 	%p1822, %rd6879, %rd3388;
	or.pred  	%p1823, %p1821, %p1822;
	@%p1823 bra 	$L__BB9_385;
	setp.lt.u64 	%p1824, %rd6879, %rd3388;
	mov.u64 	%rd6876, %rd737;
	@%p1824 bra 	$L__BB9_386;
	setp.gt.u64 	%p1825, %rd6878, %rd11;
	@%p1825 bra 	$L__BB9_385;
	setp.lt.u64 	%p1826, %rd6878, %rd11;
	mov.u64 	%rd6876, %rd737;
	@%p1826 bra 	$L__BB9_386;
	setp.gt.u64 	%p1827, %rd6877, %rd64;
	@%p1827 bra 	$L__BB9_385;
	setp.lt.u64 	%p1828, %rd6877, %rd64;
	setp.lt.u64 	%p1829, %rd737, %rd597;
	or.pred  	%p1830, %p1828, %p1829;
	mov.u64 	%rd6876, %rd737;
	@%p1830 bra 	$L__BB9_386;
$L__BB9_385:
	sub.s64 	%rd6876, %rd737, %rd597;
	setp.lt.u64 	%p1831, %rd737, %rd597;
	selp.u64 	%rd3927, 1, 0, %p1831;
	sub.s64 	%rd3928, %rd6877, %rd64;
	setp.lt.u64 	%p1832, %rd6877, %rd64;
	selp.s64 	%rd3929, -1, 0, %p1831;
	add.s64 	%rd6877, %rd3928, %rd3929;
	setp.lt.u64 	%p1833, %rd3928, %rd3927;
	or.pred  	%p1834, %p1832, %p1833;
	selp.u64 	%rd3930, 1, 0, %p1834;
	sub.s64 	%rd3931, %rd6878, %rd11;
	setp.lt.u64 	%p1835, %rd6878, %rd11;
	selp.s64 	%rd3932, -1, 0, %p1834;
	add.s64 	%rd6878, %rd3931, %rd3932;
	setp.lt.u64 	%p1836, %rd3931, %rd3930;
	or.pred  	%p1837, %p1835, %p1836;
	selp.s64 	%rd3933, -1, 0, %p1837;
	sub.s64 	%rd3934, %rd6879, %rd3388;
	add.s64 	%rd6879, %rd3934, %rd3933;
$L__BB9_386:
	mul.hi.u64 	%rd3936, %rd4, %rd6836;
	mul.lo.s64 	%rd3937, %rd6837, %rd4;
	mul.hi.u64 	%rd3938, %rd4, %rd6837;
	add.s64 	%rd3939, %rd3937, %rd3936;
	setp.lt.u64 	%p1838, %rd3939, %rd3937;
	selp.u64 	%rd3940, 1, 0, %p1838;
	add.s64 	%rd3941, %rd3938, %rd3940;
	mul.lo.s64 	%rd3942, %rd6838, %rd4;
	mul.hi.u64 	%rd3943, %rd4, %rd6838;
	add.s64 	%rd3944, %rd3942, %rd3941;
	setp.lt.u64 	%p1839, %rd3944, %rd3942;
	selp.u64 	%rd3945, 1, 0, %p1839;
	add.s64 	%rd3946, %rd3943, %rd3945;
	mul.lo.s64 	%rd3947, %rd6839, %rd4;
	mul.hi.u64 	%rd3948, %rd4, %rd6839;
	add.s64 	%rd3949, %rd3947, %rd3946;
	setp.lt.u64 	%p1840, %rd3949, %rd3947;
	selp.u64 	%rd3950, 1, 0, %p1840;
	add.s64 	%rd3951, %rd3948, %rd3950;
	mul.hi.u64 	%rd3952, %rd6, %rd6836;
	mad.lo.s64 	%rd749, %rd6836, %rd6, %rd3939;
	setp.lt.u64 	%p1841, %rd749, %rd3939;
	selp.u64 	%rd3953, 1, 0, %p1841;
	add.s64 	%rd3954, %rd3952, %rd3953;
	mul.hi.u64 	%rd3955, %rd6, %rd6837;
	mad.lo.s64 	%rd3956, %rd6837, %rd6, %rd3944;
	setp.lt.u64 	%p1842, %rd3956, %rd3944;
	selp.u64 	%rd3957, 1, 0, %p1842;
	add.s64 	%rd3958, %rd3956, %rd3954;
	setp.lt.u64 	%p1843, %rd3958, %rd3956;
	selp.u64 	%rd3959, 1, 0, %p1843;
	add.s64 	%rd3960, %rd3955, %rd3957;
	add.s64 	%rd3961, %rd3960, %rd3959;
	mul.hi.u64 	%rd3962, %rd6, %rd6838;
	mad.lo.s64 	%rd3963, %rd6838, %rd6, %rd3949;
	setp.lt.u64 	%p1844, %rd3963, %rd3949;
	selp.u64 	%rd3964, 1, 0, %p1844;
	add.s64 	%rd3965, %rd3963, %rd3961;
	setp.lt.u64 	%p1845, %rd3965, %rd3963;
	selp.u64 	%rd3966, 1, 0, %p1845;
	add.s64 	%rd3967, %rd3962, %rd3964;
	add.s64 	%rd3968, %rd3967, %rd3966;
	mul.hi.u64 	%rd3969, %rd6, %rd6839;
	mad.lo.s64 	%rd3970, %rd6839, %rd6, %rd3951;
	setp.lt.u64 	%p1846, %rd3970, %rd3951;
	selp.u64 	%rd3971, 1, 0, %p1846;
	add.s64 	%rd3972, %rd3970, %rd3968;
	setp.lt.u64 	%p1847, %rd3972, %rd3970;
	selp.u64 	%rd3973, 1, 0, %p1847;
	add.s64 	%rd3974, %rd3969, %rd3971;
	add.s64 	%rd3975, %rd3974, %rd3973;
	mul.hi.u64 	%rd3976, %rd8, %rd6836;
	mad.lo.s64 	%rd750, %rd6836, %rd8, %rd3958;
	setp.lt.u64 	%p1848, %rd750, %rd3958;
	selp.u64 	%rd3977, 1, 0, %p1848;
	add.s64 	%rd3978, %rd3976, %rd3977;
	mul.hi.u64 	%rd3979, %rd8, %rd6837;
	mad.lo.s64 	%rd3980, %rd6837, %rd8, %rd3965;
	setp.lt.u64 	%p1849, %rd3980, %rd3965;
	selp.u64 	%rd3981, 1, 0, %p1849;
	add.s64 	%rd3982, %rd3980, %rd3978;
	setp.lt.u64 	%p1850, %rd3982, %rd3980;
	selp.u64 	%rd3983, 1, 0, %p1850;
	add.s64 	%rd3984, %rd3979, %rd3981;
	add.s64 	%rd3985, %rd3984, %rd3983;
	mul.hi.u64 	%rd3986, %rd8, %rd6838;
	mad.lo.s64 	%rd3987, %rd6838, %rd8, %rd3972;
	setp.lt.u64 	%p1851, %rd3987, %rd3972;
	selp.u64 	%rd3988, 1, 0, %p1851;
	add.s64 	%rd3989, %rd3987, %rd3985;
	setp.lt.u64 	%p1852, %rd3989, %rd3987;
	selp.u64 	%rd3990, 1, 0, %p1852;
	add.s64 	%rd3991, %rd3986, %rd3988;
	add.s64 	%rd3992, %rd3991, %rd3990;
	mul.hi.u64 	%rd3993, %rd8, %rd6839;
	mad.lo.s64 	%rd3994, %rd6839, %rd8, %rd3975;
	setp.lt.u64 	%p1853, %rd3994, %rd3975;
	selp.u64 	%rd3995, 1, 0, %p1853;
	add.s64 	%rd3996, %rd3994, %rd3992;
	setp.lt.u64 	%p1854, %rd3996, %rd3994;
	selp.u64 	%rd3997, 1, 0, %p1854;
	add.s64 	%rd3998, %rd3993, %rd3995;
	add.s64 	%rd3999, %rd3998, %rd3997;
	mul.hi.u64 	%rd4000, %rd10, %rd6836;
	mad.lo.s64 	%rd751, %rd6836, %rd10, %rd3982;
	setp.lt.u64 	%p1855, %rd751, %rd3982;
	selp.u64 	%rd4001, 1, 0, %p1855;
	add.s64 	%rd4002, %rd4000, %rd4001;
	mul.hi.u64 	%rd4003, %rd10, %rd6837;
	mad.lo.s64 	%rd4004, %rd6837, %rd10, %rd3989;
	setp.lt.u64 	%p1856, %rd4004, %rd3989;
	selp.u64 	%rd4005, 1, 0, %p1856;
	add.s64 	%rd4006, %rd4004, %rd4002;
	setp.lt.u64 	%p1857, %rd4006, %rd4004;
	selp.u64 	%rd4007, 1, 0, %p1857;
	add.s64 	%rd4008, %rd4003, %rd4005;
	add.s64 	%rd4009, %rd4008, %rd4007;
	mul.hi.u64 	%rd4010, %rd10, %rd6838;
	mad.lo.s64 	%rd4011, %rd6838, %rd10, %rd3996;
	setp.lt.u64 	%p1858, %rd4011, %rd3996;
	selp.u64 	%rd4012, 1, 0, %p1858;
	add.s64 	%rd4013, %rd4011, %rd4009;
	setp.lt.u64 	%p1859, %rd4013, %rd4011;
	selp.u64 	%rd4014, 1, 0, %p1859;
	add.s64 	%rd4015, %rd4010, %rd4012;
	add.s64 	%rd4016, %rd4015, %rd4014;
	mul.hi.u64 	%rd4017, %rd10, %rd6839;
	mad.lo.s64 	%rd4018, %rd6839, %rd10, %rd3999;
	setp.lt.u64 	%p1860, %rd4018, %rd3999;
	selp.u64 	%rd4019, 1, 0, %p1860;
	add.s64 	%rd4020, %rd4018, %rd4016;
	setp.lt.u64 	%p1861, %rd4020, %rd4018;
	selp.u64 	%rd4021, 1, 0, %p1861;
	add.s64 	%rd4022, %rd4017, %rd4019;
	add.s64 	%rd4023, %rd4022, %rd4021;
	shl.b64 	%rd4024, %rd4006, 32;
	mov.b64 	{%r252, %r253}, %rd4006;
	mov.b64 	{%r254, %r255}, %rd4013;
	mov.b64 	%rd4025, {%r253, %r254};
	mov.b64 	{%r256, %r257}, %rd4020;
	mov.b64 	%rd4026, {%r255, %r256};
	mov.b64 	{%r258, %r259}, %rd4023;
	mov.b64 	%rd4027, {%r257, %r258};
	shr.u64 	%rd4028, %rd4023, 32;
	mul.lo.s64 	%rd4029, %rd4006, 977;
	mov.b64 	%rd4030, 977;
	mul.hi.u64 	%rd4031, %rd4006, %rd4030;
	mul.lo.s64 	%rd4032, %rd4013, 977;
	mul.hi.u64 	%rd4033, %rd4013, %rd4030;
	add.s64 	%rd4034, %rd4032, %rd4031;
	setp.lt.u64 	%p1862, %rd4034, %rd4032;
	selp.u64 	%rd4035, 1, 0, %p1862;
	add.s64 	%rd4036, %rd4033, %rd4035;
	mul.lo.s64 	%rd4037, %rd4020, 977;
	mul.hi.u64 	%rd4038, %rd4020, %rd4030;
	add.s64 	%rd4039, %rd4037, %rd4036;
	setp.lt.u64 	%p1863, %rd4039, %rd4037;
	selp.u64 	%rd4040, 1, 0, %p1863;
	add.s64 	%rd4041, %rd4038, %rd4040;
	mul.lo.s64 	%rd4042, %rd4023, 977;
	mul.hi.u64 	%rd4043, %rd4023, %rd4030;
	add.s64 	%rd4044, %rd4042, %rd4041;
	setp.lt.u64 	%p1864, %rd4044, %rd4042;
	selp.u64 	%rd4045, 1, 0, %p1864;
	add.s64 	%rd4046, %rd4043, %rd4045;
	add.s64 	%rd6880, %rd4029, %rd4024;
	setp.lt.u64 	%p1865, %rd6880, %rd4029;
	selp.u64 	%rd4047, 1, 0, %p1865;
	add.s64 	%rd4048, %rd4034, %rd4025;
	setp.lt.u64 	%p1866, %rd4048, %rd4034;
	add.s64 	%rd6881, %rd4048, %rd4047;
	setp.lt.u64 	%p1867, %rd6881, %rd4048;
	or.pred  	%p1868, %p1866, %p1867;
	selp.u64 	%rd4049, 1, 0, %p1868;
	add.s64 	%rd4050, %rd4039, %rd4026;
	setp.lt.u64 	%p1869, %rd4050, %rd4039;
	add.s64 	%rd6882, %rd4050, %rd4049;
	setp.lt.u64 	%p1870, %rd6882, %rd4050;
	or.pred  	%p1871, %p1869, %p1870;
	selp.u64 	%rd4051, 1, 0, %p1871;
	add.s64 	%rd4052, %rd4044, %rd4027;
	setp.lt.u64 	%p1872, %rd4052, %rd4044;
	add.s64 	%rd6883, %rd4052, %rd4051;
	setp.lt.u64 	%p1873, %rd6883, %rd4052;
	or.pred  	%p1874, %p1872, %p1873;
	selp.u64 	%rd4053, 1, 0, %p1874;
	add.s64 	%rd4054, %rd4046, %rd4028;
	add.s64 	%rd756, %rd4054, %rd4053;
	setp.eq.s64 	%p1875, %rd756, 0;
	mov.b64 	%rd6884, 0;
	@%p1875 bra 	$L__BB9_388;
	shl.b64 	%rd4055, %rd756, 32;
	shr.u64 	%rd4056, %rd756, 32;
	mov.b64 	%rd4057, 977;
	mul.hi.u64 	%rd4058, %rd756, %rd4057;
	mad.lo.s64 	%rd4059, %rd756, 977, %rd4055;
	setp.lt.u64 	%p1876, %rd4059, %rd4055;
	selp.u64 	%rd4060, 1, 0, %p1876;
	add.s64 	%rd6880, %rd4059, %rd6880;
	setp.lt.u64 	%p1877, %rd6880, %rd4059;
	selp.u64 	%rd4061, 1, 0, %p1877;
	add.s64 	%rd4062, %rd4061, %rd4060;
	add.s64 	%rd4063, %rd4056, %rd4058;
	setp.lt.u64 	%p1878, %rd4063, %rd4056;
	selp.u64 	%rd4064, 1, 0, %p1878;
	add.s64 	%rd4065, %rd6881, %rd4063;
	add.s64 	%rd4066, %rd4065, %rd4062;
	setp.lt.u64 	%p1879, %rd4066, %rd6881;
	not.b64 	%rd4067, %rd4063;
	setp.gt.u64 	%p1880, %rd4062, %rd4067;
	or.pred  	%p1881, %p1880, %p1879;
	selp.u64 	%rd4068, 1, 0, %p1881;
	add.s64 	%rd4069, %rd6882, %rd4064;
	add.s64 	%rd759, %rd4069, %rd4068;
	setp.lt.u64 	%p1882, %rd759, %rd6882;
	selp.u64 	%rd4070, 1, 0, %p1882;
	add.s64 	%rd760, %rd6883, %rd4070;
	setp.lt.u64 	%p1883, %rd760, %rd6883;
	selp.u64 	%rd6884, 1, 0, %p1883;
	mov.u64 	%rd6881, %rd4066;
	mov.u64 	%rd6882, %rd759;
	mov.u64 	%rd6883, %rd760;
$L__BB9_388:
	mad.lo.s64 	%rd6885, %rd6836, %rd4, %rd6880;
	setp.lt.u64 	%p1884, %rd6885, %rd6880;
	selp.u64 	%rd4071, 1, 0, %p1884;
	add.s64 	%rd4072, %rd6881, %rd749;
	setp.lt.u64 	%p1885, %rd4072, %rd6881;
	add.s64 	%rd6886, %rd4072, %rd4071;
	setp.lt.u64 	%p1886, %rd6886, %rd4072;
	or.pred  	%p1887, %p1885, %p1886;
	selp.u64 	%rd4073, 1, 0, %p1887;
	add.s64 	%rd4074, %rd6882, %rd750;
	setp.lt.u64 	%p1888, %rd4074, %rd6882;
	add.s64 	%rd6887, %rd4074, %rd4073;
	setp.lt.u64 	%p1889, %rd6887, %rd4074;
	or.pred  	%p1890, %p1888, %p1889;
	selp.u64 	%rd4075, 1, 0, %p1890;
	add.s64 	%rd4076, %rd6883, %rd751;
	setp.lt.u64 	%p1891, %rd4076, %rd6883;
	add.s64 	%rd6888, %rd4076, %rd4075;
	setp.lt.u64 	%p1892, %rd6888, %rd4076;
	or.pred  	%p1893, %p1891, %p1892;
	selp.u64 	%rd4078, 1, 0, %p1893;
	add.s64 	%rd771, %rd6884, %rd4078;
	setp.ne.s64 	%p1894, %rd771, 0;
	setp.gt.u64 	%p1895, %rd6888, %rd3388;
	or.pred  	%p1896, %p1894, %p1895;
	@%p1896 bra 	$L__BB9_394;
	setp.lt.u64 	%p1897, %rd6888, %rd3388;
	@%p1897 bra 	$L__BB9_407;
	setp.gt.u64 	%p1898, %rd6887, %rd11;
	@%p1898 bra 	$L__BB9_394;
	setp.lt.u64 	%p1899, %rd6887, %rd11;
	@%p1899 bra 	$L__BB9_407;
	setp.gt.u64 	%p1900, %rd6886, %rd64;
	@%p1900 bra 	$L__BB9_394;
	setp.lt.u64 	%p1901, %rd6886, %rd64;
	setp.lt.u64 	%p1902, %rd6885, %rd597;
	or.pred  	%p1903, %p1901, %p1902;
	@%p1903 bra 	$L__BB9_407;
$L__BB9_394:
	sub.s64 	%rd772, %rd6885, %rd597;
	setp.lt.u64 	%p1904, %rd6885, %rd597;
	selp.u64 	%rd4079, 1, 0, %p1904;
	sub.s64 	%rd4080, %rd6886, %rd64;
	setp.lt.u64 	%p1905, %rd6886, %rd64;
	selp.s64 	%rd4081, -1, 0, %p1904;
	add.s64 	%rd6886, %rd4080, %rd4081;
	setp.lt.u64 	%p1906, %rd4080, %rd4079;
	or.pred  	%p1907, %p1905, %p1906;
	selp.u64 	%rd4082, 1, 0, %p1907;
	sub.s64 	%rd4083, %rd6887, %rd11;
	setp.lt.u64 	%p1908, %rd6887, %rd11;
	selp.s64 	%rd4084, -1, 0, %p1907;
	add.s64 	%rd6887, %rd4083, %rd4084;
	setp.lt.u64 	%p1909, %rd4083, %rd4082;
	or.pred  	%p1910, %p1908, %p1909;
	selp.u64 	%rd4085, 1, 0, %p1910;
	sub.s64 	%rd4086, %rd6888, %rd3388;
	setp.lt.u64 	%p1911, %rd6888, %rd3388;
	selp.s64 	%rd4087, -1, 0, %p1910;
	add.s64 	%rd6888, %rd4086, %rd4087;
	setp.lt.u64 	%p1912, %rd4086, %rd4085;
	or.pred  	%p1913, %p1911, %p1912;
	selp.s64 	%rd4088, -1, 0, %p1913;
	add.s64 	%rd776, %rd771, %rd4088;
	setp.ne.s64 	%p1914, %rd776, 0;
	setp.gt.u64 	%p1915, %rd6888, %rd3388;
	or.pred  	%p1916, %p1914, %p1915;
	@%p1916 bra 	$L__BB9_400;
	setp.lt.u64 	%p1917, %rd6888, %rd3388;
	mov.u64 	%rd6885, %rd772;
	@%p1917 bra 	$L__BB9_407;
	setp.gt.u64 	%p1918, %rd6887, %rd11;
	@%p1918 bra 	$L__BB9_400;
	setp.lt.u64 	%p1919, %rd6887, %rd11;
	mov.u64 	%rd6885, %rd772;
	@%p1919 bra 	$L__BB9_407;
	setp.gt.u64 	%p1920, %rd6886, %rd64;
	@%p1920 bra 	$L__BB9_400;
	setp.lt.u64 	%p1921, %rd6886, %rd64;
	setp.lt.u64 	%p1922, %rd772, %rd597;
	or.pred  	%p1923, %p1921, %p1922;
	mov.u64 	%rd6885, %rd772;
	@%p1923 bra 	$L__BB9_407;
$L__BB9_400:
	sub.s64 	%rd777, %rd772, %rd597;
	setp.lt.u64 	%p1924, %rd772, %rd597;
	selp.u64 	%rd4089, 1, 0, %p1924;
	sub.s64 	%rd4090, %rd6886, %rd64;
	setp.lt.u64 	%p1925, %rd6886, %rd64;
	selp.s64 	%rd4091, -1, 0, %p1924;
	add.s64 	%rd6886, %rd4090, %rd4091;
	setp.lt.u64 	%p1926, %rd4090, %rd4089;
	or.pred  	%p1927, %p1925, %p1926;
	selp.u64 	%rd4092, 1, 0, %p1927;
	sub.s64 	%rd4093, %rd6887, %rd11;
	setp.lt.u64 	%p1928, %rd6887, %rd11;
	selp.s64 	%rd4094, -1, 0, %p1927;
	add.s64 	%rd6887, %rd4093, %rd4094;
	setp.lt.u64 	%p1929, %rd4093, %rd4092;
	or.pred  	%p1930, %p1928, %p1929;
	selp.u64 	%rd4095, 1, 0, %p1930;
	sub.s64 	%rd4096, %rd6888, %rd3388;
	setp.lt.u64 	%p1931, %rd6888, %rd3388;
	selp.s64 	%rd4097, -1, 0, %p1930;
	add.s64 	%rd6888, %rd4096, %rd4097;
	setp.lt.u64 	%p1932, %rd4096, %rd4095;
	or.pred  	%p1933, %p1931, %p1932;
	selp.u64 	%rd4098, 1, 0, %p1933;
	setp.ne.s64 	%p1934, %rd776, %rd4098;
	setp.gt.u64 	%p1935, %rd6888, %rd3388;
	or.pred  	%p1936, %p1934, %p1935;
	@%p1936 bra 	$L__BB9_406;
	setp.lt.u64 	%p1937, %rd6888, %rd3388;
	mov.u64 	%rd6885, %rd777;
	@%p1937 bra 	$L__BB9_407;
	setp.gt.u64 	%p1938, %rd6887, %rd11;
	@%p1938 bra 	$L__BB9_406;
	setp.lt.u64 	%p1939, %rd6887, %rd11;
	mov.u64 	%rd6885, %rd777;
	@%p1939 bra 	$L__BB9_407;
	setp.gt.u64 	%p1940, %rd6886, %rd64;
	@%p1940 bra 	$L__BB9_406;
	setp.lt.u64 	%p1941, %rd6886, %rd64;
	setp.lt.u64 	%p1942, %rd777, %rd597;
	or.pred  	%p1943, %p1941, %p1942;
	mov.u64 	%rd6885, %rd777;
	@%p1943 bra 	$L__BB9_407;
$L__BB9_406:
	sub.s64 	%rd6885, %rd777, %rd597;
	setp.lt.u64 	%p1944, %rd777, %rd597;
	selp.u64 	%rd4099, 1, 0, %p1944;
	sub.s64 	%rd4100, %rd6886, %rd64;
	setp.lt.u64 	%p1945, %rd6886, %rd64;
	selp.s64 	%rd4101, -1, 0, %p1944;
	add.s64 	%rd6886, %rd4100, %rd4101;
	setp.lt.u64 	%p1946, %rd4100, %rd4099;
	or.pred  	%p1947, %p1945, %p1946;
	selp.u64 	%rd4102, 1, 0, %p1947;
	sub.s64 	%rd4103, %rd6887, %rd11;
	setp.lt.u64 	%p1948, %rd6887, %rd11;
	selp.s64 	%rd4104, -1, 0, %p1947;
	add.s64 	%rd6887, %rd4103, %rd4104;
	setp.lt.u64 	%p1949, %rd4103, %rd4102;
	or.pred  	%p1950, %p1948, %p1949;
	selp.s64 	%rd4105, -1, 0, %p1950;
	sub.s64 	%rd4106, %rd6888, %rd3388;
	add.s64 	%rd6888, %rd4106, %rd4105;
$L__BB9_407:
	setp.gt.u64 	%p1951, %rd6870, %rd6861;
	@%p1951 bra 	$L__BB9_413;
	setp.lt.u64 	%p1952, %rd6870, %rd6861;
	@%p1952 bra 	$L__BB9_414;
	setp.gt.u64 	%p1953, %rd6869, %rd6860;
	@%p1953 bra 	$L__BB9_413;
	setp.lt.u64 	%p1954, %rd6869, %rd6860;
	@%p1954 bra 	$L__BB9_414;
	setp.gt.u64 	%p1955, %rd6868, %rd6859;
	@%p1955 bra 	$L__BB9_413;
	setp.lt.u64 	%p1956, %rd6868, %rd6859;
	setp.lt.u64 	%p1957, %rd6867, %rd6858;
	or.pred  	%p1958, %p1956, %p1957;
	@%p1958 bra 	$L__BB9_414;
$L__BB9_413:
	setp.lt.u64 	%p1971, %rd6867, %rd6858;
	selp.u64 	%rd4128, 1, 0, %p1971;
	sub.s64 	%rd4129, %rd6868, %rd6859;
	setp.lt.u64 	%p1972, %rd6868, %rd6859;
	selp.s64 	%rd4130, -1, 0, %p1971;
	add.s64 	%rd6890, %rd4129, %rd4130;
	setp.lt.u64 	%p1973, %rd4129, %rd4128;
	or.pred  	%p1974, %p1972, %p1973;
	selp.u64 	%rd4131, 1, 0, %p1974;
	sub.s64 	%rd4132, %rd6869, %rd6860;
	setp.lt.u64 	%p1975, %rd6869, %rd6860;
	selp.s64 	%rd4133, -1, 0, %p1974;
	add.s64 	%rd6891, %rd4132, %rd4133;
	setp.lt.u64 	%p1976, %rd4132, %rd4131;
	or.pred  	%p1977, %p1975, %p1976;
	selp.s64 	%rd4134, -1, 0, %p1977;
	sub.s64 	%rd4135, %rd6870, %rd6861;
	add.s64 	%rd6892, %rd4135, %rd4134;
	bra.uni 	$L__BB9_415;
$L__BB9_414:
	add.s64 	%rd792, %rd6867, %rd597;
	setp.lt.u64 	%p1959, %rd792, %rd6867;
	selp.u64 	%rd4107, 1, 0, %p1959;
	add.s64 	%rd4108, %rd6868, %rd4107;
	setp.lt.u64 	%p1960, %rd4108, %rd6868;
	selp.u64 	%rd4109, 1, 0, %p1960;
	add.s64 	%rd4110, %rd4108, %rd64;
	setp.lt.u64 	%p1961, %rd4110, %rd4108;
	selp.u64 	%rd4111, 1, 0, %p1961;
	add.s64 	%rd4112, %rd4111, %rd4109;
	add.s64 	%rd4113, %rd6869, %rd4112;
	setp.lt.u64 	%p1962, %rd4113, %rd6869;
	selp.u64 	%rd4114, 1, 0, %p1962;
	add.s64 	%rd4115, %rd4113, %rd11;
	setp.lt.u64 	%p1963, %rd4115, %rd4113;
	selp.u64 	%rd4116, 1, 0, %p1963;
	add.s64 	%rd4117, %rd4116, %rd4114;
	add.s64 	%rd4118, %rd6870, %rd4117;
	add.s64 	%rd4119, %rd4118, %rd3388;
	setp.lt.u64 	%p1964, %rd792, %rd6858;
	selp.u64 	%rd4120, 1, 0, %p1964;
	sub.s64 	%rd4121, %rd4110, %rd6859;
	setp.lt.u64 	%p1965, %rd4110, %rd6859;
	selp.s64 	%rd4122, -1, 0, %p1964;
	add.s64 	%rd6890, %rd4121, %rd4122;
	setp.lt.u64 	%p1966, %rd4121, %rd4120;
	or.pred  	%p1967, %p1965, %p1966;
	selp.u64 	%rd4123, 1, 0, %p1967;
	sub.s64 	%rd4124, %rd4115, %rd6860;
	setp.lt.u64 	%p1968, %rd4115, %rd6860;
	selp.s64 	%rd4125, -1, 0, %p1967;
	add.s64 	%rd6891, %rd4124, %rd4125;
	setp.lt.u64 	%p1969, %rd4124, %rd4123;
	or.pred  	%p1970, %p1968, %p1969;
	selp.s64 	%rd4126, -1, 0, %p1970;
	sub.s64 	%rd4127, %rd4119, %rd6861;
	add.s64 	%rd6892, %rd4127, %rd4126;
	mov.u64 	%rd6867, %rd792;
$L__BB9_415:
	sub.s64 	%rd800, %rd6867, %rd6858;
	setp.gt.u64 	%p1978, %rd6888, %rd6879;
	@%p1978 bra 	$L__BB9_421;
	setp.lt.u64 	%p1979, %rd6888, %rd6879;
	@%p1979 bra 	$L__BB9_422;
	setp.gt.u64 	%p1980, %rd6887, %rd6878;
	@%p1980 bra 	$L__BB9_421;
	setp.lt.u64 	%p1981, %rd6887, %rd6878;
	@%p1981 bra 	$L__BB9_422;
	setp.gt.u64 	%p1982, %rd6886, %rd6877;
	@%p1982 bra 	$L__BB9_421;
	setp.lt.u64 	%p1983, %rd6886, %rd6877;
	setp.lt.u64 	%p1984, %rd6885, %rd6876;
	or.pred  	%p1985, %p1983, %p1984;
	@%p1985 bra 	$L__BB9_422;
$L__BB9_421:
	setp.lt.u64 	%p1998, %rd6885, %rd6876;
	selp.u64 	%rd4157, 1, 0, %p1998;
	sub.s64 	%rd4158, %rd6886, %rd6877;
	setp.lt.u64 	%p1999, %rd6886, %rd6877;
	selp.s64 	%rd4159, -1, 0, %p1998;
	add.s64 	%rd6894, %rd4158, %rd4159;
	setp.lt.u64 	%p2000, %rd4158, %rd4157;
	or.pred  	%p2001, %p1999, %p2000;
	selp.u64 	%rd4160, 1, 0, %p2001;
	sub.s64 	%rd4161, %rd6887, %rd6878;
	setp.lt.u64 	%p2002, %rd6887, %rd6878;
	selp.s64 	%rd4162, -1, 0, %p2001;
	add.s64 	%rd6895, %rd4161, %rd4162;
	setp.lt.u64 	%p2003, %rd4161, %rd4160;
	or.pred  	%p2004, %p2002, %p2003;
	selp.s64 	%rd4163, -1, 0, %p2004;
	sub.s64 	%rd4164, %rd6888, %rd6879;
	add.s64 	%rd6896, %rd4164, %rd4163;
	bra.uni 	$L__BB9_423;
$L__BB9_422:
	add.s64 	%rd804, %rd6885, %rd597;
	setp.lt.u64 	%p1986, %rd804, %rd6885;
	selp.u64 	%rd4136, 1, 0, %p1986;
	add.s64 	%rd4137, %rd6886, %rd4136;
	setp.lt.u64 	%p1987, %rd4137, %rd6886;
	selp.u64 	%rd4138, 1, 0, %p1987;
	add.s64 	%rd4139, %rd4137, %rd64;
	setp.lt.u64 	%p1988, %rd4139, %rd4137;
	selp.u64 	%rd4140, 1, 0, %p1988;
	add.s64 	%rd4141, %rd4140, %rd4138;
	add.s64 	%rd4142, %rd6887, %rd4141;
	setp.lt.u64 	%p1989, %rd4142, %rd6887;
	selp.u64 	%rd4143, 1, 0, %p1989;
	add.s64 	%rd4144, %rd4142, %rd11;
	setp.lt.u64 	%p1990, %rd4144, %rd4142;
	selp.u64 	%rd4145, 1, 0, %p1990;
	add.s64 	%rd4146, %rd4145, %rd4143;
	add.s64 	%rd4147, %rd6888, %rd4146;
	add.s64 	%rd4148, %rd4147, %rd3388;
	setp.lt.u64 	%p1991, %rd804, %rd6876;
	selp.u64 	%rd4149, 1, 0, %p1991;
	sub.s64 	%rd4150, %rd4139, %rd6877;
	setp.lt.u64 	%p1992, %rd4139, %rd6877;
	selp.s64 	%rd4151, -1, 0, %p1991;
	add.s64 	%rd6894, %rd4150, %rd4151;
	setp.lt.u64 	%p1993, %rd4150, %rd4149;
	or.pred  	%p1994, %p1992, %p1993;
	selp.u64 	%rd4152, 1, 0, %p1994;
	sub.s64 	%rd4153, %rd4144, %rd6878;
	setp.lt.u64 	%p1995, %rd4144, %rd6878;
	selp.s64 	%rd4154, -1, 0, %p1994;
	add.s64 	%rd6895, %rd4153, %rd4154;
	setp.lt.u64 	%p1996, %rd4153, %rd4152;
	or.pred  	%p1997, %p1995, %p1996;
	selp.s64 	%rd4155, -1, 0, %p1997;
	sub.s64 	%rd4156, %rd4148, %rd6879;
	add.s64 	%rd6896, %rd4156, %rd4155;
	mov.u64 	%rd6885, %rd804;
$L__BB9_423:
	sub.s64 	%rd812, %rd6885, %rd6876;
	mul.lo.s64 	%rd4166, %rd6890, %rd800;
	mul.hi.u64 	%rd4167, %rd800, %rd6890;
	mul.lo.s64 	%rd4168, %rd6891, %rd800;
	mul.hi.u64 	%rd4169, %rd800, %rd6891;
	add.s64 	%rd4170, %rd4168, %rd4167;
	setp.lt.u64 	%p2005, %rd4170, %rd4168;
	selp.u64 	%rd4171, 1, 0, %p2005;
	add.s64 	%rd4172, %rd4169, %rd4171;
	mul.lo.s64 	%rd4173, %rd6892, %rd800;
	mul.hi.u64 	%rd4174, %rd800, %rd6892;
	add.s64 	%rd4175, %rd4173, %rd4172;
	setp.lt.u64 	%p2006, %rd4175, %rd4173;
	selp.u64 	%rd4176, 1, 0, %p2006;
	add.s64 	%rd4177, %rd4174, %rd4176;
	mul.hi.u64 	%rd4178, %rd6890, %rd6891;
	mad.lo.s64 	%rd4179, %rd6891, %rd6890, %rd4175;
	setp.lt.u64 	%p2007, %rd4179, %rd4175;
	selp.u64 	%rd4180, 1, 0, %p2007;
	add.s64 	%rd4181, %rd4178, %rd4180;
	mul.hi.u64 	%rd4182, %rd6890, %rd6892;
	mad.lo.s64 	%rd4183, %rd6892, %rd6890, %rd4177;
	setp.lt.u64 	%p2008, %rd4183, %rd4177;
	selp.u64 	%rd4184, 1, 0, %p2008;
	add.s64 	%rd4185, %rd4183, %rd4181;
	setp.lt.u64 	%p2009, %rd4185, %rd4183;
	selp.u64 	%rd4186, 1, 0, %p2009;
	add.s64 	%rd4187, %rd4182, %rd4184;
	add.s64 	%rd4188, %rd4187, %rd4186;
	mul.hi.u64 	%rd4189, %rd6891, %rd6892;
	mad.lo.s64 	%rd4190, %rd6892, %rd6891, %rd4188;
	setp.lt.u64 	%p2010, %rd4190, %rd4188;
	selp.u64 	%rd4191, 1, 0, %p2010;
	add.s64 	%rd4192, %rd4189, %rd4191;
	shl.b64 	%rd4193, %rd4166, 1;
	mov.b64 	{%r260, %r261}, %rd4166;
	mov.b64 	{%r262, %r263}, %rd4170;
	shf.l.wrap.b32 	%r264, %r261, %r262, 1;
	shf.l.wrap.b32 	%r265, %r262, %r263, 1;
	mov.b64 	%rd4194, {%r264, %r265};
	mov.b64 	{%r266, %r267}, %rd4179;
	shf.l.wrap.b32 	%r268, %r263, %r266, 1;
	shf.l.wrap.b32 	%r269, %r266, %r267, 1;
	mov.b64 	%rd4195, {%r268, %r269};
	mov.b64 	{%r270, %r271}, %rd4185;
	shf.l.wrap.b32 	%r272, %r267, %r270, 1;
	shf.l.wrap.b32 	%r273, %r270, %r271, 1;
	mov.b64 	%rd4196, {%r272, %r273};
	mov.b64 	{%r274, %r275}, %rd4190;
	shf.l.wrap.b32 	%r276, %r271, %r274, 1;
	shf.l.wrap.b32 	%r277, %r274, %r275, 1;
	mov.b64 	%rd4197, {%r276, %r277};
	shr.u64 	%rd4198, %rd4192, 63;
	mov.b64 	{%r278, %r279}, %rd4192;
	shf.l.wrap.b32 	%r280, %r275, %r278, 1;
	shf.l.wrap.b32 	%r281, %r278, %r279, 1;
	mov.b64 	%rd4199, {%r280, %r281};
	mul.hi.u64 	%rd4200, %rd800, %rd800;
	mul.hi.u64 	%rd4201, %rd6890, %rd6890;
	mul.hi.u64 	%rd4202, %rd6891, %rd6891;
	mul.hi.u64 	%rd4203, %rd6892, %rd6892;
	add.s64 	%rd813, %rd4193, %rd4200;
	setp.lt.u64 	%p2011, %rd813, %rd4193;
	selp.u64 	%rd4204, 1, 0, %p2011;
	mad.lo.s64 	%rd4205, %rd6890, %rd6890, %rd4194;
	setp.lt.u64 	%p2012, %rd4205, %rd4194;
	add.s64 	%rd814, %rd4205, %rd4204;
	setp.lt.u64 	%p2013, %rd814, %rd4205;
	or.pred  	%p2014, %p2012, %p2013;
	selp.u64 	%rd4206, 1, 0, %p2014;
	add.s64 	%rd4207, %rd4195, %rd4201;
	setp.lt.u64 	%p2015, %rd4207, %rd4195;
	add.s64 	%rd815, %rd4207, %rd4206;
	setp.lt.u64 	%p2016, %rd815, %rd4207;
	or.pred  	%p2017, %p2015, %p2016;
	selp.u64 	%rd4208, 1, 0, %p2017;
	mad.lo.s64 	%rd4209, %rd6891, %rd6891, %rd4196;
	setp.lt.u64 	%p2018, %rd4209, %rd4196;
	add.s64 	%rd4210, %rd4209, %rd4208;
	setp.lt.u64 	%p2019, %rd4210, %rd4209;
	or.pred  	%p2020, %p2018, %p2019;
	selp.u64 	%rd4211, 1, 0, %p2020;
	add.s64 	%rd4212, %rd4197, %rd4202;
	setp.lt.u64 	%p2021, %rd4212, %rd4197;
	add.s64 	%rd4213, %rd4212, %rd4211;
	setp.lt.u64 	%p2022, %rd4213, %rd4212;
	or.pred  	%p2023, %p2021, %p2022;
	selp.u64 	%rd4214, 1, 0, %p2023;
	mad.lo.s64 	%rd4215, %rd6892, %rd6892, %rd4199;
	setp.lt.u64 	%p2024, %rd4215, %rd4199;
	add.s64 	%rd4216, %rd4215, %rd4214;
	setp.lt.u64 	%p2025, %rd4216, %rd4215;
	or.pred  	%p2026, %p2024, %p2025;
	selp.u64 	%rd4217, 1, 0, %p2026;
	add.s64 	%rd4218, %rd4198, %rd4203;
	add.s64 	%rd4219, %rd4218, %rd4217;
	shl.b64 	%rd4220, %rd4210, 32;
	mov.b64 	{%r282, %r283}, %rd4210;
	mov.b64 	{%r284, %r285}, %rd4213;
	mov.b64 	%rd4221, {%r283, %r284};
	mov.b64 	{%r286, %r287}, %rd4216;
	mov.b64 	%rd4222, {%r285, %r286};
	mov.b64 	{%r288, %r289}, %rd4219;
	mov.b64 	%rd4223, {%r287, %r288};
	shr.u64 	%rd4224, %rd4219, 32;
	mul.lo.s64 	%rd4225, %rd4210, 977;
	mov.b64 	%rd4226, 977;
	mul.hi.u64 	%rd4227, %rd4210, %rd4226;
	mul.lo.s64 	%rd4228, %rd4213, 977;
	mul.hi.u64 	%rd4229, %rd4213, %rd4226;
	add.s64 	%rd4230, %rd4228, %rd4227;
	setp.lt.u64 	%p2027, %rd4230, %rd4228;
	selp.u64 	%rd4231, 1, 0, %p2027;
	add.s64 	%rd4232, %rd4229, %rd4231;
	mul.lo.s64 	%rd4233, %rd4216, 977;
	mul.hi.u64 	%rd4234, %rd4216, %rd4226;
	add.s64 	%rd4235, %rd4233, %rd4232;
	setp.lt.u64 	%p2028, %rd4235, %rd4233;
	selp.u64 	%rd4236, 1, 0, %p2028;
	add.s64 	%rd4237, %rd4234, %rd4236;
	mul.lo.s64 	%rd4238, %rd4219, 977;
	mul.hi.u64 	%rd4239, %rd4219, %rd4226;
	add.s64 	%rd4240, %rd4238, %rd4237;
	setp.lt.u64 	%p2029, %rd4240, %rd4238;
	selp.u64 	%rd4241, 1, 0, %p2029;
	add.s64 	%rd4242, %rd4239, %rd4241;
	add.s64 	%rd6897, %rd4225, %rd4220;
	setp.lt.u64 	%p2030, %rd6897, %rd4225;
	selp.u64 	%rd4243, 1, 0, %p2030;
	add.s64 	%rd4244, %rd4230, %rd4221;
	setp.lt.u64 	%p2031, %rd4244, %rd4230;
	add.s64 	%rd6898, %rd4244, %rd4243;
	setp.lt.u64 	%p2032, %rd6898, %rd4244;
	or.pred  	%p2033, %p2031, %p2032;
	selp.u64 	%rd4245, 1, 0, %p2033;
	add.s64 	%rd4246, %rd4235, %rd4222;
	setp.lt.u64 	%p2034, %rd4246, %rd4235;
	add.s64 	%rd6899, %rd4246, %rd4245;
	setp.lt.u64 	%p2035, %rd6899, %rd4246;
	or.pred  	%p2036, %p2034, %p2035;
	selp.u64 	%rd4247, 1, 0, %p2036;
	add.s64 	%rd4248, %rd4240, %rd4223;
	setp.lt.u64 	%p2037, %rd4248, %rd4240;
	add.s64 	%rd6900, %rd4248, %rd4247;
	setp.lt.u64 	%p2038, %rd6900, %rd4248;
	or.pred  	%p2039, %p2037, %p2038;
	selp.u64 	%rd4249, 1, 0, %p2039;
	add.s64 	%rd4250, %rd4242, %rd4224;
	add.s64 	%rd820, %rd4250, %rd4249;
	setp.eq.s64 	%p2040, %rd820, 0;
	mov.b64 	%rd6901, 0;
	@%p2040 bra 	$L__BB9_425;
	shl.b64 	%rd4251, %rd820, 32;
	shr.u64 	%rd4252, %rd820, 32;
	mov.b64 	%rd4253, 977;
	mul.hi.u64 	%rd4254, %rd820, %rd4253;
	mad.lo.s64 	%rd4255, %rd820, 977, %rd4251;
	setp.lt.u64 	%p2041, %rd4255, %rd4251;
	selp.u64 	%rd4256, 1, 0, %p2041;
	add.s64 	%rd6897, %rd4255, %rd6897;
	setp.lt.u64 	%p2042, %rd6897, %rd4255;
	selp.u64 	%rd4257, 1, 0, %p2042;
	add.s64 	%rd4258, %rd4257, %rd4256;
	add.s64 	%rd4259, %rd4252, %rd4254;
	setp.lt.u64 	%p2043, %rd4259, %rd4252;
	selp.u64 	%rd4260, 1, 0, %p2043;
	add.s64 	%rd4261, %rd6898, %rd4259;
	add.s64 	%rd4262, %rd4261, %rd4258;
	setp.lt.u64 	%p2044, %rd4262, %rd6898;
	not.b64 	%rd4263, %rd4259;
	setp.gt.u64 	%p2045, %rd4258, %rd4263;
	or.pred  	%p2046, %p2045, %p2044;
	selp.u64 	%rd4264, 1, 0, %p2046;
	add.s64 	%rd4265, %rd6899, %rd4260;
	add.s64 	%rd823, %rd4265, %rd4264;
	setp.lt.u64 	%p2047, %rd823, %rd6899;
	selp.u64 	%rd4266, 1, 0, %p2047;
	add.s64 	%rd824, %rd6900, %rd4266;
	setp.lt.u64 	%p2048, %rd824, %rd6900;
	selp.u64 	%rd6901, 1, 0, %p2048;
	mov.u64 	%rd6898, %rd4262;
	mov.u64 	%rd6899, %rd823;
	mov.u64 	%rd6900, %rd824;
$L__BB9_425:
	mad.lo.s64 	%rd6902, %rd800, %rd800, %rd6897;
	setp.lt.u64 	%p2049, %rd6902, %rd6897;
	selp.u64 	%rd4267, 1, 0, %p2049;
	add.s64 	%rd4268, %rd6898, %rd813;
	setp.lt.u64 	%p2050, %rd4268, %rd6898;
	add.s64 	%rd6903, %rd4268, %rd4267;
	setp.lt.u64 	%p2051, %rd6903, %rd4268;
	or.pred  	%p2052, %p2050, %p2051;
	selp.u64 	%rd4269, 1, 0, %p2052;
	add.s64 	%rd4270, %rd6899, %rd814;
	setp.lt.u64 	%p2053, %rd4270, %rd6899;
	add.s64 	%rd6904, %rd4270, %rd4269;
	setp.lt.u64 	%p2054, %rd6904, %rd4270;
	or.pred  	%p2055, %p2053, %p2054;
	selp.u64 	%rd4271, 1, 0, %p2055;
	add.s64 	%rd4272, %rd6900, %rd815;
	setp.lt.u64 	%p2056, %rd4272, %rd6900;
	add.s64 	%rd6905, %rd4272, %rd4271;
	setp.lt.u64 	%p2057, %rd6905, %rd4272;
	or.pred  	%p2058, %p2056, %p2057;
	selp.u64 	%rd4274, 1, 0, %p2058;
	add.s64 	%rd836, %rd6901, %rd4274;
	setp.ne.s64 	%p2059, %rd836, 0;
	setp.gt.u64 	%p2060, %rd6905, %rd3388;
	or.pred  	%p2061, %p2059, %p2060;
	@%p2061 bra 	$L__BB9_431;
	setp.lt.u64 	%p2062, %rd6905, %rd3388;
	@%p2062 bra 	$L__BB9_444;
	setp.gt.u64 	%p2063, %rd6904, %rd11;
	@%p2063 bra 	$L__BB9_431;
	setp.lt.u64 	%p2064, %rd6904, %rd11;
	@%p2064 bra 	$L__BB9_444;
	setp.gt.u64 	%p2065, %rd6903, %rd64;
	@%p2065 bra 	$L__BB9_431;
	setp.lt.u64 	%p2066, %rd6903, %rd64;
	setp.lt.u64 	%p2067, %rd6902, %rd597;
	or.pred  	%p2068, %p2066, %p2067;
	@%p2068 bra 	$L__BB9_444;
$L__BB9_431:
	sub.s64 	%rd838, %rd6902, %rd597;
	setp.lt.u64 	%p2069, %rd6902, %rd597;
	selp.u64 	%rd4276, 1, 0, %p2069;
	sub.s64 	%rd4277, %rd6903, %rd64;
	setp.lt.u64 	%p2070, %rd6903, %rd64;
	selp.s64 	%rd4278, -1, 0, %p2069;
	add.s64 	%rd6903, %rd4277, %rd4278;
	setp.lt.u64 	%p2071, %rd4277, %rd4276;
	or.pred  	%p2072, %p2070, %p2071;
	selp.u64 	%rd4279, 1, 0, %p2072;
	sub.s64 	%rd4280, %rd6904, %rd11;
	setp.lt.u64 	%p2073, %rd6904, %rd11;
	selp.s64 	%rd4281, -1, 0, %p2072;
	add.s64 	%rd6904, %rd4280, %rd4281;
	setp.lt.u64 	%p2074, %rd4280, %rd4279;
	or.pred  	%p2075, %p2073, %p2074;
	selp.u64 	%rd4282, 1, 0, %p2075;
	sub.s64 	%rd4283, %rd6905, %rd3388;
	setp.lt.u64 	%p2076, %rd6905, %rd3388;
	selp.s64 	%rd4284, -1, 0, %p2075;
	add.s64 	%rd6905, %rd4283, %rd4284;
	setp.lt.u64 	%p2077, %rd4283, %rd4282;
	or.pred  	%p2078, %p2076, %p2077;
	selp.s64 	%rd4285, -1, 0, %p2078;
	add.s64 	%rd842, %rd836, %rd4285;
	setp.ne.s64 	%p2079, %rd842, 0;
	setp.gt.u64 	%p2080, %rd6905, %rd3388;
	or.pred  	%p2081, %p2079, %p2080;
	@%p2081 bra 	$L__BB9_437;
	setp.lt.u64 	%p2082, %rd6905, %rd3388;
	mov.u64 	%rd6902, %rd838;
	@%p2082 bra 	$L__BB9_444;
	setp.gt.u64 	%p2083, %rd6904, %rd11;
	@%p2083 bra 	$L__BB9_437;
	setp.lt.u64 	%p2084, %rd6904, %rd11;
	mov.u64 	%rd6902, %rd838;
	@%p2084 bra 	$L__BB9_444;
	setp.gt.u64 	%p2085, %rd6903, %rd64;
	@%p2085 bra 	$L__BB9_437;
	setp.lt.u64 	%p2086, %rd6903, %rd64;
	setp.lt.u64 	%p2087, %rd838, %rd597;
	or.pred  	%p2088, %p2086, %p2087;
	mov.u64 	%rd6902, %rd838;
	@%p2088 bra 	$L__BB9_444;
$L__BB9_437:
	sub.s64 	%rd843, %rd838, %rd597;
	setp.lt.u64 	%p2089, %rd838, %rd597;
	selp.u64 	%rd4286, 1, 0, %p2089;
	sub.s64 	%rd4287, %rd6903, %rd64;
	setp.lt.u64 	%p2090, %rd6903, %rd64;
	selp.s64 	%rd4288, -1, 0, %p2089;
	add.s64 	%rd6903, %rd4287, %rd4288;
	setp.lt.u64 	%p2091, %rd4287, %rd4286;
	or.pred  	%p2092, %p2090, %p2091;
	selp.u64 	%rd4289, 1, 0, %p2092;
	sub.s64 	%rd4290, %rd6904, %rd11;
	setp.lt.u64 	%p2093, %rd6904, %rd11;
	selp.s64 	%rd4291, -1, 0, %p2092;
	add.s64 	%rd6904, %rd4290, %rd4291;
	setp.lt.u64 	%p2094, %rd4290, %rd4289;
	or.pred  	%p2095, %p2093, %p2094;
	selp.u64 	%rd4292, 1, 0, %p2095;
	sub.s64 	%rd4293, %rd6905, %rd3388;
	setp.lt.u64 	%p2096, %rd6905, %rd3388;
	selp.s64 	%rd4294, -1, 0, %p2095;
	add.s64 	%rd6905, %rd4293, %rd4294;
	setp.lt.u64 	%p2097, %rd4293, %rd4292;
	or.pred  	%p2098, %p2096, %p2097;
	selp.u64 	%rd4295, 1, 0, %p2098;
	setp.ne.s64 	%p2099, %rd842, %rd4295;
	setp.gt.u64 	%p2100, %rd6905, %rd3388;
	or.pred  	%p2101, %p2099, %p2100;
	@%p2101 bra 	$L__BB9_443;
	setp.lt.u64 	%p2102, %rd6905, %rd3388;
	mov.u64 	%rd6902, %rd843;
	@%p2102 bra 	$L__BB9_444;
	setp.gt.u64 	%p2103, %rd6904, %rd11;
	@%p2103 bra 	$L__BB9_443;
	setp.lt.u64 	%p2104, %rd6904, %rd11;
	mov.u64 	%rd6902, %rd843;
	@%p2104 bra 	$L__BB9_444;
	setp.gt.u64 	%p2105, %rd6903, %rd64;
	@%p2105 bra 	$L__BB9_443;
	setp.lt.u64 	%p2106, %rd6903, %rd64;
	setp.lt.u64 	%p2107, %rd843, %rd597;
	or.pred  	%p2108, %p2106, %p2107;
	mov.u64 	%rd6902, %rd843;
	@%p2108 bra 	$L__BB9_444;
$L__BB9_443:
	sub.s64 	%rd6902, %rd843, %rd597;
	setp.lt.u64 	%p2109, %rd843, %rd597;
	selp.u64 	%rd4296, 1, 0, %p2109;
	sub.s64 	%rd4297, %rd6903, %rd64;
	setp.lt.u64 	%p2110, %rd6903, %rd64;
	selp.s64 	%rd4298, -1, 0, %p2109;
	add.s64 	%rd6903, %rd4297, %rd4298;
	setp.lt.u64 	%p2111, %rd4297, %rd4296;
	or.pred  	%p2112, %p2110, %p2111;
	selp.u64 	%rd4299, 1, 0, %p2112;
	sub.s64 	%rd4300, %rd6904, %rd11;
	setp.lt.u64 	%p2113, %rd6904, %rd11;
	selp.s64 	%rd4301, -1, 0, %p2112;
	add.s64 	%rd6904, %rd4300, %rd4301;
	setp.lt.u64 	%p2114, %rd4300, %rd4299;
	or.pred  	%p2115, %p2113, %p2114;
	selp.s64 	%rd4302, -1, 0, %p2115;
	sub.s64 	%rd4303, %rd6905, %rd3388;
	add.s64 	%rd6905, %rd4303, %rd4302;
$L__BB9_444:
	mul.hi.u64 	%rd4305, %rd6902, %rd800;
	mul.lo.s64 	%rd4306, %rd6890, %rd6902;
	mul.hi.u64 	%rd4307, %rd6902, %rd6890;
	add.s64 	%rd4308, %rd4306, %rd4305;
	setp.lt.u64 	%p2116, %rd4308, %rd4306;
	selp.u64 	%rd4309, 1, 0, %p2116;
	add.s64 	%rd4310, %rd4307, %rd4309;
	mul.lo.s64 	%rd4311, %rd6891, %rd6902;
	mul.hi.u64 	%rd4312, %rd6902, %rd6891;
	add.s64 	%rd4313, %rd4311, %rd4310;
	setp.lt.u64 	%p2117, %rd4313, %rd4311;
	selp.u64 	%rd4314, 1, 0, %p2117;
	add.s64 	%rd4315, %rd4312, %rd4314;
	mul.lo.s64 	%rd4316, %rd6892, %rd6902;
	mul.hi.u64 	%rd4317, %rd6902, %rd6892;
	add.s64 	%rd4318, %rd4316, %rd4315;
	setp.lt.u64 	%p2118, %rd4318, %rd4316;
	selp.u64 	%rd4319, 1, 0, %p2118;
	add.s64 	%rd4320, %rd4317, %rd4319;
	mul.hi.u64 	%rd4321, %rd6903, %rd800;
	mad.lo.s64 	%rd855, %rd800, %rd6903, %rd4308;
	setp.lt.u64 	%p2119, %rd855, %rd4308;
	selp.u64 	%rd4322, 1, 0, %p2119;
	add.s64 	%rd4323, %rd4321, %rd4322;
	mul.hi.u64 	%rd4324, %rd6903, %rd6890;
	mad.lo.s64 	%rd4325, %rd6890, %rd6903, %rd4313;
	setp.lt.u64 	%p2120, %rd4325, %rd4313;
	selp.u64 	%rd4326, 1, 0, %p2120;
	add.s64 	%rd4327, %rd4325, %rd4323;
	setp.lt.u64 	%p2121, %rd4327, %rd4325;
	selp.u64 	%rd4328, 1, 0, %p2121;
	add.s64 	%rd4329, %rd4324, %rd4326;
	add.s64 	%rd4330, %rd4329, %rd4328;
	mul.hi.u64 	%rd4331, %rd6903, %rd6891;
	mad.lo.s64 	%rd4332, %rd6891, %rd6903, %rd4318;
	setp.lt.u64 	%p2122, %rd4332, %rd4318;
	selp.u64 	%rd4333, 1, 0, %p2122;
	add.s64 	%rd4334, %rd4332, %rd4330;
	setp.lt.u64 	%p2123, %rd4334, %rd4332;
	selp.u64 	%rd4335, 1, 0, %p2123;
	add.s64 	%rd4336, %rd4331, %rd4333;
	add.s64 	%rd4337, %rd4336, %rd4335;
	mul.hi.u64 	%rd4338, %rd6903, %rd6892;
	mad.lo.s64 	%rd4339, %rd6892, %rd6903, %rd4320;
	setp.lt.u64 	%p2124, %rd4339, %rd4320;
	selp.u64 	%rd4340, 1, 0, %p2124;
	add.s64 	%rd4341, %rd4339, %rd4337;
	setp.lt.u64 	%p2125, %rd4341, %rd4339;
	selp.u64 	%rd4342, 1, 0, %p2125;
	add.s64 	%rd4343, %rd4338, %rd4340;
	add.s64 	%rd4344, %rd4343, %rd4342;
	mul.hi.u64 	%rd4345, %rd6904, %rd800;
	mad.lo.s64 	%rd856, %rd800, %rd6904, %rd4327;
	setp.lt.u64 	%p2126, %rd856, %rd4327;
	selp.u64 	%rd4346, 1, 0, %p2126;
	add.s64 	%rd4347, %rd4345, %rd4346;
	mul.hi.u64 	%rd4348, %rd6904, %rd6890;
	mad.lo.s64 	%rd4349, %rd6890, %rd6904, %rd4334;
	setp.lt.u64 	%p2127, %rd4349, %rd4334;
	selp.u64 	%rd4350, 1, 0, %p2127;
	add.s64 	%rd4351, %rd4349, %rd4347;
	setp.lt.u64 	%p2128, %rd4351, %rd4349;
	selp.u64 	%rd4352, 1, 0, %p2128;
	add.s64 	%rd4353, %rd4348, %rd4350;
	add.s64 	%rd4354, %rd4353, %rd4352;
	mul.hi.u64 	%rd4355, %rd6904, %rd6891;
	mad.lo.s64 	%rd4356, %rd6891, %rd6904, %rd4341;
	setp.lt.u64 	%p2129, %rd4356, %rd4341;
	selp.u64 	%rd4357, 1, 0, %p2129;
	add.s64 	%rd4358, %rd4356, %rd4354;
	setp.lt.u64 	%p2130, %rd4358, %rd4356;
	selp.u64 	%rd4359, 1, 0, %p2130;
	add.s64 	%rd4360, %rd4355, %rd4357;
	add.s64 	%rd4361, %rd4360, %rd4359;
	mul.hi.u64 	%rd4362, %rd6904, %rd6892;
	mad.lo.s64 	%rd4363, %rd6892, %rd6904, %rd4344;
	setp.lt.u64 	%p2131, %rd4363, %rd4344;
	selp.u64 	%rd4364, 1, 0, %p2131;
	add.s64 	%rd4365, %rd4363, %rd4361;
	setp.lt.u64 	%p2132, %rd4365, %rd4363;
	selp.u64 	%rd4366, 1, 0, %p2132;
	add.s64 	%rd4367, %rd4362, %rd4364;
	add.s64 	%rd4368, %rd4367, %rd4366;
	mul.hi.u64 	%rd4369, %rd6905, %rd800;
	mad.lo.s64 	%rd857, %rd800, %rd6905, %rd4351;
	setp.lt.u64 	%p2133, %rd857, %rd4351;
	selp.u64 	%rd4370, 1, 0, %p2133;
	add.s64 	%rd4371, %rd4369, %rd4370;
	mul.hi.u64 	%rd4372, %rd6905, %rd6890;
	mad.lo.s64 	%rd4373, %rd6890, %rd6905, %rd4358;
	setp.lt.u64 	%p2134, %rd4373, %rd4358;
	selp.u64 	%rd4374, 1, 0, %p2134;
	add.s64 	%rd4375, %rd4373, %rd4371;
	setp.lt.u64 	%p2135, %rd4375, %rd4373;
	selp.u64 	%rd4376, 1, 0, %p2135;
	add.s64 	%rd4377, %rd4372, %rd4374;
	add.s64 	%rd4378, %rd4377, %rd4376;
	mul.hi.u64 	%rd4379, %rd6905, %rd6891;
	mad.lo.s64 	%rd4380, %rd6891, %rd6905, %rd4365;
	setp.lt.u64 	%p2136, %rd4380, %rd4365;
	selp.u64 	%rd4381, 1, 0, %p2136;
	add.s64 	%rd4382, %rd4380, %rd4378;
	setp.lt.u64 	%p2137, %rd4382, %rd4380;
	selp.u64 	%rd4383, 1, 0, %p2137;
	add.s64 	%rd4384, %rd4379, %rd4381;
	add.s64 	%rd4385, %rd4384, %rd4383;
	mul.hi.u64 	%rd4386, %rd6905, %rd6892;
	mad.lo.s64 	%rd4387, %rd6892, %rd6905, %rd4368;
	setp.lt.u64 	%p2138, %rd4387, %rd4368;
	selp.u64 	%rd4388, 1, 0, %p2138;
	add.s64 	%rd4389, %rd4387, %rd4385;
	setp.lt.u64 	%p2139, %rd4389, %rd4387;
	selp.u64 	%rd4390, 1, 0, %p2139;
	add.s64 	%rd4391, %rd4386, %rd4388;
	add.s64 	%rd4392, %rd4391, %rd4390;
	shl.b64 	%rd4393, %rd4375, 32;
	mov.b64 	{%r290, %r291}, %rd4375;
	mov.b64 	{%r292, %r293}, %rd4382;
	mov.b64 	%rd4394, {%r291, %r292};
	mov.b64 	{%r294, %r295}, %rd4389;
	mov.b64 	%rd4395, {%r293, %r294};
	mov.b64 	{%r296, %r297}, %rd4392;
	mov.b64 	%rd4396, {%r295, %r296};
	shr.u64 	%rd4397, %rd4392, 32;
	mul.lo.s64 	%rd4398, %rd4375, 977;
	mov.b64 	%rd4399, 977;
	mul.hi.u64 	%rd4400, %rd4375, %rd4399;
	mul.lo.s64 	%rd4401, %rd4382, 977;
	mul.hi.u64 	%rd4402, %rd4382, %rd4399;
	add.s64 	%rd4403, %rd4401, %rd4400;
	setp.lt.u64 	%p2140, %rd4403, %rd4401;
	selp.u64 	%rd4404, 1, 0, %p2140;
	add.s64 	%rd4405, %rd4402, %rd4404;
	mul.lo.s64 	%rd4406, %rd4389, 977;
	mul.hi.u64 	%rd4407, %rd4389, %rd4399;
	add.s64 	%rd4408, %rd4406, %rd4405;
	setp.lt.u64 	%p2141, %rd4408, %rd4406;
	selp.u64 	%rd4409, 1, 0, %p2141;
	add.s64 	%rd4410, %rd4407, %rd4409;
	mul.lo.s64 	%rd4411, %rd4392, 977;
	mul.hi.u64 	%rd4412, %rd4392, %rd4399;
	add.s64 	%rd4413, %rd4411, %rd4410;
	setp.lt.u64 	%p2142, %rd4413, %rd4411;
	selp.u64 	%rd4414, 1, 0, %p2142;
	add.s64 	%rd4415, %rd4412, %rd4414;
	add.s64 	%rd6906, %rd4398, %rd4393;
	setp.lt.u64 	%p2143, %rd6906, %rd4398;
	selp.u64 	%rd4416, 1, 0, %p2143;
	add.s64 	%rd4417, %rd4403, %rd4394;
	setp.lt.u64 	%p2144, %rd4417, %rd4403;
	add.s64 	%rd6907, %rd4417, %rd4416;
	setp.lt.u64 	%p2145, %rd6907, %rd4417;
	or.pred  	%p2146, %p2144, %p2145;
	selp.u64 	%rd4418, 1, 0, %p2146;
	add.s64 	%rd4419, %rd4408, %rd4395;
	setp.lt.u64 	%p2147, %rd4419, %rd4408;
	add.s64 	%rd6908, %rd4419, %rd4418;
	setp.lt.u64 	%p2148, %rd6908, %rd4419;
	or.pred  	%p2149, %p2147, %p2148;
	selp.u64 	%rd4420, 1, 0, %p2149;
	add.s64 	%rd4421, %rd4413, %rd4396;
	setp.lt.u64 	%p2150, %rd4421, %rd4413;
	add.s64 	%rd6909, %rd4421, %rd4420;
	setp.lt.u64 	%p2151, %rd6909, %rd4421;
	or.pred  	%p2152, %p2150, %p2151;
	selp.u64 	%rd4422, 1, 0, %p2152;
	add.s64 	%rd4423, %rd4415, %rd4397;
	add.s64 	%rd862, %rd4423, %rd4422;
	setp.eq.s64 	%p2153, %rd862, 0;
	mov.b64 	%rd6910, 0;
	@%p2153 bra 	$L__BB9_446;
	shl.b64 	%rd4424, %rd862, 32;
	shr.u64 	%rd4425, %rd862, 32;
	mov.b64 	%rd4426, 977;
	mul.hi.u64 	%rd4427, %rd862, %rd4426;
	mad.lo.s64 	%rd4428, %rd862, 977, %rd4424;
	setp.lt.u64 	%p2154, %rd4428, %rd4424;
	selp.u64 	%rd4429, 1, 0, %p2154;
	add.s64 	%rd6906, %rd4428, %rd6906;
	setp.lt.u64 	%p2155, %rd6906, %rd4428;
	selp.u64 	%rd4430, 1, 0, %p2155;
	add.s64 	%rd4431, %rd4430, %rd4429;
	add.s64 	%rd4432, %rd4425, %rd4427;
	setp.lt.u64 	%p2156, %rd4432, %rd4425;
	selp.u64 	%rd4433, 1, 0, %p2156;
	add.s64 	%rd4434, %rd6907, %rd4432;
	add.s64 	%rd4435, %rd4434, %rd4431;
	setp.lt.u64 	%p2157, %rd4435, %rd6907;
	not.b64 	%rd4436, %rd4432;
	setp.gt.u64 	%p2158, %rd4431, %rd4436;
	or.pred  	%p2159, %p2158, %p2157;
	selp.u64 	%rd4437, 1, 0, %p2159;
	add.s64 	%rd4438, %rd6908, %rd4433;
	add.s64 	%rd865, %rd4438, %rd4437;
	setp.lt.u64 	%p2160, %rd865, %rd6908;
	selp.u64 	%rd4439, 1, 0, %p2160;
	add.s64 	%rd866, %rd6909, %rd4439;
	setp.lt.u64 	%p2161, %rd866, %rd6909;
	selp.u64 	%rd6910, 1, 0, %p2161;
	mov.u64 	%rd6907, %rd4435;
	mov.u64 	%rd6908, %rd865;
	mov.u64 	%rd6909, %rd866;
$L__BB9_446:
	mad.lo.s64 	%rd6911, %rd800, %rd6902, %rd6906;
	setp.lt.u64 	%p2162, %rd6911, %rd6906;
	selp.u64 	%rd4440, 1, 0, %p2162;
	add.s64 	%rd4441, %rd6907, %rd855;
	setp.lt.u64 	%p2163, %rd4441, %rd6907;
	add.s64 	%rd6912, %rd4441, %rd4440;
	setp.lt.u64 	%p2164, %rd6912, %rd4441;
	or.pred  	%p2165, %p2163, %p2164;
	selp.u64 	%rd4442, 1, 0, %p2165;
	add.s64 	%rd4443, %rd6908, %rd856;
	setp.lt.u64 	%p2166, %rd4443, %rd6908;
	add.s64 	%rd6913, %rd4443, %rd4442;
	setp.lt.u64 	%p2167, %rd6913, %rd4443;
	or.pred  	%p2168, %p2166, %p2167;
	selp.u64 	%rd4444, 1, 0, %p2168;
	add.s64 	%rd4445, %rd6909, %rd857;
	setp.lt.u64 	%p2169, %rd4445, %rd6909;
	add.s64 	%rd6914, %rd4445, %rd4444;
	setp.lt.u64 	%p2170, %rd6914, %rd4445;
	or.pred  	%p2171, %p2169, %p2170;
	selp.u64 	%rd4447, 1, 0, %p2171;
	add.s64 	%rd879, %rd6910, %rd4447;
	setp.ne.s64 	%p2172, %rd879, 0;
	ld.const.u64 	%rd4448, [_P+24];
	setp.gt.u64 	%p2173, %rd6914, %rd4448;
	or.pred  	%p2174, %p2172, %p2173;
	@%p2174 bra 	$L__BB9_452;
	setp.lt.u64 	%p2175, %rd6914, %rd4448;
	@%p2175 bra 	$L__BB9_465;
	setp.gt.u64 	%p2176, %rd6913, %rd11;
	@%p2176 bra 	$L__BB9_452;
	setp.lt.u64 	%p2177, %rd6913, %rd11;
	@%p2177 bra 	$L__BB9_465;
	setp.gt.u64 	%p2178, %rd6912, %rd64;
	@%p2178 bra 	$L__BB9_452;
	setp.lt.u64 	%p2179, %rd6912, %rd64;
	setp.lt.u64 	%p2180, %rd6911, %rd597;
	or.pred  	%p2181, %p2179, %p2180;
	@%p2181 bra 	$L__BB9_465;
$L__BB9_452:
	sub.s64 	%rd881, %rd6911, %rd597;
	setp.lt.u64 	%p2182, %rd6911, %rd597;
	selp.u64 	%rd4449, 1, 0, %p2182;
	sub.s64 	%rd4450, %rd6912, %rd64;
	setp.lt.u64 	%p2183, %rd6912, %rd64;
	selp.s64 	%rd4451, -1, 0, %p2182;
	add.s64 	%rd6912, %rd4450, %rd4451;
	setp.lt.u64 	%p2184, %rd4450, %rd4449;
	or.pred  	%p2185, %p2183, %p2184;
	selp.u64 	%rd4452, 1, 0, %p2185;
	sub.s64 	%rd4453, %rd6913, %rd11;
	setp.lt.u64 	%p2186, %rd6913, %rd11;
	selp.s64 	%rd4454, -1, 0, %p2185;
	add.s64 	%rd6913, %rd4453, %rd4454;
	setp.lt.u64 	%p2187, %rd4453, %rd4452;
	or.pred  	%p2188, %p2186, %p2187;
	selp.u64 	%rd4455, 1, 0, %p2188;
	sub.s64 	%rd4456, %rd6914, %rd4448;
	setp.lt.u64 	%p2189, %rd6914, %rd4448;
	selp.s64 	%rd4457, -1, 0, %p2188;
	add.s64 	%rd6914, %rd4456, %rd4457;
	setp.lt.u64 	%p2190, %rd4456, %rd4455;
	or.pred  	%p2191, %p2189, %p2190;
	selp.s64 	%rd4458, -1, 0, %p2191;
	add.s64 	%rd885, %rd879, %rd4458;
	setp.ne.s64 	%p2192, %rd885, 0;
	setp.gt.u64 	%p2193, %rd6914, %rd4448;
	or.pred  	%p2194, %p2192, %p2193;
	@%p2194 bra 	$L__BB9_458;
	setp.lt.u64 	%p2195, %rd6914, %rd4448;
	mov.u64 	%rd6911, %rd881;
	@%p2195 bra 	$L__BB9_465;
	setp.gt.u64 	%p2196, %rd6913, %rd11;
	@%p2196 bra 	$L__BB9_458;
	setp.lt.u64 	%p2197, %rd6913, %rd11;
	mov.u64 	%rd6911, %rd881;
	@%p2197 bra 	$L__BB9_465;
	setp.gt.u64 	%p2198, %rd6912, %rd64;
	@%p2198 bra 	$L__BB9_458;
	setp.lt.u64 	%p2199, %rd6912, %rd64;
	setp.lt.u64 	%p2200, %rd881, %rd597;
	or.pred  	%p2201, %p2199, %p2200;
	mov.u64 	%rd6911, %rd881;
	@%p2201 bra 	$L__BB9_465;
$L__BB9_458:
	sub.s64 	%rd886, %rd881, %rd597;
	setp.lt.u64 	%p2202, %rd881, %rd597;
	selp.u64 	%rd4459, 1, 0, %p2202;
	sub.s64 	%rd4460, %rd6912, %rd64;
	setp.lt.u64 	%p2203, %rd6912, %rd64;
	selp.s64 	%rd4461, -1, 0, %p2202;
	add.s64 	%rd6912, %rd4460, %rd4461;
	setp.lt.u64 	%p2204, %rd4460, %rd4459;
	or.pred  	%p2205, %p2203, %p2204;
	selp.u64 	%rd4462, 1, 0, %p2205;
	sub.s64 	%rd4463, %rd6913, %rd11;
	setp.lt.u64 	%p2206, %rd6913, %rd11;
	selp.s64 	%rd4464, -1, 0, %p2205;
	add.s64 	%rd6913, %rd4463, %rd4464;
	setp.lt.u64 	%p2207, %rd4463, %rd4462;
	or.pred  	%p2208, %p2206, %p2207;
	selp.u64 	%rd4465, 1, 0, %p2208;
	sub.s64 	%rd4466, %rd6914, %rd4448;
	setp.lt.u64 	%p2209, %rd6914, %rd4448;
	selp.s64 	%rd4467, -1, 0, %p2208;
	add.s64 	%rd6914, %rd4466, %rd4467;
	setp.lt.u64 	%p2210, %rd4466, %rd4465;
	or.pred  	%p2211, %p2209, %p2210;
	selp.u64 	%rd4468, 1, 0, %p2211;
	setp.ne.s64 	%p2212, %rd885, %rd4468;
	setp.gt.u64 	%p2213, %rd6914, %rd4448;
	or.pred  	%p2214, %p2212, %p2213;
	@%p2214 bra 	$L__BB9_464;
	setp.lt.u64 	%p2215, %rd6914, %rd4448;
	mov.u64 	%rd6911, %rd886;
	@%p2215 bra 	$L__BB9_465;
	setp.gt.u64 	%p2216, %rd6913, %rd11;
	@%p2216 bra 	$L__BB9_464;
	setp.lt.u64 	%p2217, %rd6913, %rd11;
	mov.u64 	%rd6911, %rd886;
	@%p2217 bra 	$L__BB9_465;
	setp.gt.u64 	%p2218, %rd6912, %rd64;
	@%p2218 bra 	$L__BB9_464;
	setp.lt.u64 	%p2219, %rd6912, %rd64;
	setp.lt.u64 	%p2220, %rd886, %rd597;
	or.pred  	%p2221, %p2219, %p2220;
	mov.u64 	%rd6911, %rd886;
	@%p2221 bra 	$L__BB9_465;
$L__BB9_464:
	sub.s64 	%rd6911, %rd886, %rd597;
	setp.lt.u64 	%p2222, %rd886, %rd597;
	selp.u64 	%rd4469, 1, 0, %p2222;
	sub.s64 	%rd4470, %rd6912, %rd64;
	setp.lt.u64 	%p2223, %rd6912, %rd64;
	selp.s64 	%rd4471, -1, 0, %p2222;
	add.s64 	%rd6912, %rd4470, %rd4471;
	setp.lt.u64 	%p2224, %rd4470, %rd4469;
	or.pred  	%p2225, %p2223, %p2224;
	selp.u64 	%rd4472, 1, 0, %p2225;
	sub.s64 	%rd4473, %rd6913, %rd11;
	setp.lt.u64 	%p2226, %rd6913, %rd11;
	selp.s64 	%rd4474, -1, 0, %p2225;
	add.s64 	%rd6913, %rd4473, %rd4474;
	setp.lt.u64 	%p2227, %rd4473, %rd4472;
	or.pred  	%p2228, %p2226, %p2227;
	selp.s64 	%rd4475, -1, 0, %p2228;
	sub.s64 	%rd4476, %rd6914, %rd4448;
	add.s64 	%rd6914, %rd4476, %rd4475;
$L__BB9_465:
	mul.lo.s64 	%rd4478, %rd6894, %rd812;
	mul.hi.u64 	%rd4479, %rd812, %rd6894;
	mul.lo.s64 	%rd4480, %rd6895, %rd812;
	mul.hi.u64 	%rd4481, %rd812, %rd6895;
	add.s64 	%rd4482, %rd4480, %rd4479;
	setp.lt.u64 	%p2229, %rd4482, %rd4480;
	selp.u64 	%rd4483, 1, 0, %p2229;
	add.s64 	%rd4484, %rd4481, %rd4483;
	mul.lo.s64 	%rd4485, %rd6896, %rd812;
	mul.hi.u64 	%rd4486, %rd812, %rd6896;
	add.s64 	%rd4487, %rd4485, %rd4484;
	setp.lt.u64 	%p2230, %rd4487, %rd4485;
	selp.u64 	%rd4488, 1, 0, %p2230;
	add.s64 	%rd4489, %rd4486, %rd4488;
	mul.hi.u64 	%rd4490, %rd6894, %rd6895;
	mad.lo.s64 	%rd4491, %rd6895, %rd6894, %rd4487;
	setp.lt.u64 	%p2231, %rd4491, %rd4487;
	selp.u64 	%rd4492, 1, 0, %p2231;
	add.s64 	%rd4493, %rd4490, %rd4492;
	mul.hi.u64 	%rd4494, %rd6894, %rd6896;
	mad.lo.s64 	%rd4495, %rd6896, %rd6894, %rd4489;
	setp.lt.u64 	%p2232, %rd4495, %rd4489;
	selp.u64 	%rd4496, 1, 0, %p2232;
	add.s64 	%rd4497, %rd4495, %rd4493;
	setp.lt.u64 	%p2233, %rd4497, %rd4495;
	selp.u64 	%rd4498, 1, 0, %p2233;
	add.s64 	%rd4499, %rd4494, %rd4496;
	add.s64 	%rd4500, %rd4499, %rd4498;
	mul.hi.u64 	%rd4501, %rd6895, %rd6896;
	mad.lo.s64 	%rd4502, %rd6896, %rd6895, %rd4500;
	setp.lt.u64 	%p2234, %rd4502, %rd4500;
	selp.u64 	%rd4503, 1, 0, %p2234;
	add.s64 	%rd4504, %rd4501, %rd4503;
	shl.b64 	%rd4505, %rd4478, 1;
	mov.b64 	{%r298, %r299}, %rd4478;
	mov.b64 	{%r300, %r301}, %rd4482;
	shf.l.wrap.b32 	%r302, %r299, %r300, 1;
	shf.l.wrap.b32 	%r303, %r300, %r301, 1;
	mov.b64 	%rd4506, {%r302, %r303};
	mov.b64 	{%r304, %r305}, %rd4491;
	shf.l.wrap.b32 	%r306, %r301, %r304, 1;
	shf.l.wrap.b32 	%r307, %r304, %r305, 1;
	mov.b64 	%rd4507, {%r306, %r307};
	mov.b64 	{%r308, %r309}, %rd4497;
	shf.l.wrap.b32 	%r310, %r305, %r308, 1;
	shf.l.wrap.b32 	%r311, %r308, %r309, 1;
	mov.b64 	%rd4508, {%r310, %r311};
	mov.b64 	{%r312, %r313}, %rd4502;
	shf.l.wrap.b32 	%r314, %r309, %r312, 1;
	shf.l.wrap.b32 	%r315, %r312, %r313, 1;
	mov.b64 	%rd4509, {%r314, %r315};
	shr.u64 	%rd4510, %rd4504, 63;
	mov.b64 	{%r316, %r317}, %rd4504;
	shf.l.wrap.b32 	%r318, %r313, %r316, 1;
	shf.l.wrap.b32 	%r319, %r316, %r317, 1;
	mov.b64 	%rd4511, {%r318, %r319};
	mul.hi.u64 	%rd4512, %rd812, %rd812;
	mul.hi.u64 	%rd4513, %rd6894, %rd6894;
	mul.hi.u64 	%rd4514, %rd6895, %rd6895;
	mul.hi.u64 	%rd4515, %rd6896, %rd6896;
	add.s64 	%rd898, %rd4505, %rd4512;
	setp.lt.u64 	%p2235, %rd898, %rd4505;
	selp.u64 	%rd4516, 1, 0, %p2235;
	mad.lo.s64 	%rd4517, %rd6894, %rd6894, %rd4506;
	setp.lt.u64 	%p2236, %rd4517, %rd4506;
	add.s64 	%rd899, %rd4517, %rd4516;
	setp.lt.u64 	%p2237, %rd899, %rd4517;
	or.pred  	%p2238, %p2236, %p2237;
	selp.u64 	%rd4518, 1, 0, %p2238;
	add.s64 	%rd4519, %rd4507, %rd4513;
	setp.lt.u64 	%p2239, %rd4519, %rd4507;
	add.s64 	%rd900, %rd4519, %rd4518;
	setp.lt.u64 	%p2240, %rd900, %rd4519;
	or.pred  	%p2241, %p2239, %p2240;
	selp.u64 	%rd4520, 1, 0, %p2241;
	mad.lo.s64 	%rd4521, %rd6895, %rd6895, %rd4508;
	setp.lt.u64 	%p2242, %rd4521, %rd4508;
	add.s64 	%rd4522, %rd4521, %rd4520;
	setp.lt.u64 	%p2243, %rd4522, %rd4521;
	or.pred  	%p2244, %p2242, %p2243;
	selp.u64 	%rd4523, 1, 0, %p2244;
	add.s64 	%rd4524, %rd4509, %rd4514;
	setp.lt.u64 	%p2245, %rd4524, %rd4509;
	add.s64 	%rd4525, %rd4524, %rd4523;
	setp.lt.u64 	%p2246, %rd4525, %rd4524;
	or.pred  	%p2247, %p2245, %p2246;
	selp.u64 	%rd4526, 1, 0, %p2247;
	mad.lo.s64 	%rd4527, %rd6896, %rd6896, %rd4511;
	setp.lt.u64 	%p2248, %rd4527, %rd4511;
	add.s64 	%rd4528, %rd4527, %rd4526;
	setp.lt.u64 	%p2249, %rd4528, %rd4527;
	or.pred  	%p2250, %p2248, %p2249;
	selp.u64 	%rd4529, 1, 0, %p2250;
	add.s64 	%rd4530, %rd4510, %rd4515;
	add.s64 	%rd4531, %rd4530, %rd4529;
	shl.b64 	%rd4532, %rd4522, 32;
	mov.b64 	{%r320, %r321}, %rd4522;
	mov.b64 	{%r322, %r323}, %rd4525;
	mov.b64 	%rd4533, {%r321, %r322};
	mov.b64 	{%r324, %r325}, %rd4528;
	mov.b64 	%rd4534, {%r323, %r324};
	mov.b64 	{%r326, %r327}, %rd4531;
	mov.b64 	%rd4535, {%r325, %r326};
	shr.u64 	%rd4536, %rd4531, 32;
	mul.lo.s64 	%rd4537, %rd4522, 977;
	mov.b64 	%rd4538, 977;
	mul.hi.u64 	%rd4539, %rd4522, %rd4538;
	mul.lo.s64 	%rd4540, %rd4525, 977;
	mul.hi.u64 	%rd4541, %rd4525, %rd4538;
	add.s64 	%rd4542, %rd4540, %rd4539;
	setp.lt.u64 	%p2251, %rd4542, %rd4540;
	selp.u64 	%rd4543, 1, 0, %p2251;
	add.s64 	%rd4544, %rd4541, %rd4543;
	mul.lo.s64 	%rd4545, %rd4528, 977;
	mul.hi.u64 	%rd4546, %rd4528, %rd4538;
	add.s64 	%rd4547, %rd4545, %rd4544;
	setp.lt.u64 	%p2252, %rd4547, %rd4545;
	selp.u64 	%rd4548, 1, 0, %p2252;
	add.s64 	%rd4549, %rd4546, %rd4548;
	mul.lo.s64 	%rd4550, %rd4531, 977;
	mul.hi.u64 	%rd4551, %rd4531, %rd4538;
	add.s64 	%rd4552, %rd4550, %rd4549;
	setp.lt.u64 	%p2253, %rd4552, %rd4550;
	selp.u64 	%rd4553, 1, 0, %p2253;
	add.s64 	%rd4554, %rd4551, %rd4553;
	add.s64 	%rd6915, %rd4537, %rd4532;
	setp.lt.u64 	%p2254, %rd6915, %rd4537;
	selp.u64 	%rd4555, 1, 0, %p2254;
	add.s64 	%rd4556, %rd4542, %rd4533;
	setp.lt.u64 	%p2255, %rd4556, %rd4542;
	add.s64 	%rd6916, %rd4556, %rd4555;
	setp.lt.u64 	%p2256, %rd6916, %rd4556;
	or.pred  	%p2257, %p2255, %p2256;
	selp.u64 	%rd4557, 1, 0, %p2257;
	add.s64 	%rd4558, %rd4547, %rd4534;
	setp.lt.u64 	%p2258, %rd4558, %rd4547;
	add.s64 	%rd6917, %rd4558, %rd4557;
	setp.lt.u64 	%p2259, %rd6917, %rd4558;
	or.pred  	%p2260, %p2258, %p2259;
	selp.u64 	%rd4559, 1, 0, %p2260;
	add.s64 	%rd4560, %rd4552, %rd4535;
	setp.lt.u64 	%p2261, %rd4560, %rd4552;
	add.s64 	%rd6918, %rd4560, %rd4559;
	setp.lt.u64 	%p2262, %rd6918, %rd4560;
	or.pred  	%p2263, %p2261, %p2262;
	selp.u64 	%rd4561, 1, 0, %p2263;
	add.s64 	%rd4562, %rd4554, %rd4536;
	add.s64 	%rd905, %rd4562, %rd4561;
	setp.eq.s64 	%p2264, %rd905, 0;
	mov.b64 	%rd6919, 0;
	@%p2264 bra 	$L__BB9_467;
	shl.b64 	%rd4563, %rd905, 32;
	shr.u64 	%rd4564, %rd905, 32;
	mov.b64 	%rd4565, 977;
	mul.hi.u64 	%rd4566, %rd905, %rd4565;
	mad.lo.s64 	%rd4567, %rd905, 977, %rd4563;
	setp.lt.u64 	%p2265, %rd4567, %rd4563;
	selp.u64 	%rd4568, 1, 0, %p2265;
	add.s64 	%rd6915, %rd4567, %rd6915;
	setp.lt.u64 	%p2266, %rd6915, %rd4567;
	selp.u64 	%rd4569, 1, 0, %p2266;
	add.s64 	%rd4570, %rd4569, %rd4568;
	add.s64 	%rd4571, %rd4564, %rd4566;
	setp.lt.u64 	%p2267, %rd4571, %rd4564;
	selp.u64 	%rd4572, 1, 0, %p2267;
	add.s64 	%rd4573, %rd6916, %rd4571;
	add.s64 	%rd4574, %rd4573, %rd4570;
	setp.lt.u64 	%p2268, %rd4574, %rd6916;
	not.b64 	%rd4575, %rd4571;
	setp.gt.u64 	%p2269, %rd4570, %rd4575;
	or.pred  	%p2270, %p2269, %p2268;
	selp.u64 	%rd4576, 1, 0, %p2270;
	add.s64 	%rd4577, %rd6917, %rd4572;
	add.s64 	%rd908, %rd4577, %rd4576;
	setp.lt.u64 	%p2271, %rd908, %rd6917;
	selp.u64 	%rd4578, 1, 0, %p2271;
	add.s64 	%rd909, %rd6918, %rd4578;
	setp.lt.u64 	%p2272, %rd909, %rd6918;
	selp.u64 	%rd6919, 1, 0, %p2272;
	mov.u64 	%rd6916, %rd4574;
	mov.u64 	%rd6917, %rd908;
	mov.u64 	%rd6918, %rd909;
$L__BB9_467:
	ld.const.u64 	%rd916, [_P+8];
	mad.lo.s64 	%rd6920, %rd812, %rd812, %rd6915;
	setp.lt.u64 	%p2273, %rd6920, %rd6915;
	selp.u64 	%rd4579, 1, 0, %p2273;
	add.s64 	%rd4580, %rd6916, %rd898;
	setp.lt.u64 	%p2274, %rd4580, %rd6916;
	add.s64 	%rd6921, %rd4580, %rd4579;
	setp.lt.u64 	%p2275, %rd6921, %rd4580;
	or.pred  	%p2276, %p2274, %p2275;
	selp.u64 	%rd4581, 1, 0, %p2276;
	add.s64 	%rd4582, %rd6917, %rd899;
	setp.lt.u64 	%p2277, %rd4582, %rd6917;
	add.s64 	%rd6922, %rd4582, %rd4581;
	setp.lt.u64 	%p2278, %rd6922, %rd4582;
	or.pred  	%p2279, %p2277, %p2278;
	selp.u64 	%rd4583, 1, 0, %p2279;
	add.s64 	%rd4584, %rd6918, %rd900;
	setp.lt.u64 	%p2280, %rd4584, %rd6918;
	add.s64 	%rd6923, %rd4584, %rd4583;
	setp.lt.u64 	%p2281, %rd6923, %rd4584;
	or.pred  	%p2282, %p2280, %p2281;
	selp.u64 	%rd4586, 1, 0, %p2282;
	add.s64 	%rd921, %rd6919, %rd4586;
	setp.ne.s64 	%p2283, %rd921, 0;
	ld.const.u64 	%rd4587, [_P+24];
	setp.gt.u64 	%p2284, %rd6923, %rd4587;
	or.pred  	%p2285, %p2283, %p2284;
	@%p2285 bra 	$L__BB9_473;
	setp.lt.u64 	%p2286, %rd6923, %rd4587;
	@%p2286 bra 	$L__BB9_486;
	setp.gt.u64 	%p2287, %rd6922, %rd11;
	@%p2287 bra 	$L__BB9_473;
	setp.lt.u64 	%p2288, %rd6922, %rd11;
	@%p2288 bra 	$L__BB9_486;
	setp.gt.u64 	%p2289, %rd6921, %rd916;
	@%p2289 bra 	$L__BB9_473;
	setp.lt.u64 	%p2290, %rd6921, %rd916;
	ld.const.u64 	%rd4588, [_P];
	setp.lt.u64 	%p2291, %rd6920, %rd4588;
	or.pred  	%p2292, %p2290, %p2291;
	@%p2292 bra 	$L__BB9_486;
$L__BB9_473:
	ld.const.u64 	%rd4590, [_P];
	sub.s64 	%rd924, %rd6920, %rd4590;
	setp.lt.u64 	%p2293, %rd6920, %rd4590;
	selp.u64 	%rd4591, 1, 0, %p2293;
	sub.s64 	%rd4592, %rd6921, %rd916;
	setp.lt.u64 	%p2294, %rd6921, %rd916;
	selp.s64 	%rd4593, -1, 0, %p2293;
	add.s64 	%rd6921, %rd4592, %rd4593;
	setp.lt.u64 	%p2295, %rd4592, %rd4591;
	or.pred  	%p2296, %p2294, %p2295;
	selp.u64 	%rd4594, 1, 0, %p2296;
	sub.s64 	%rd4595, %rd6922, %rd11;
	setp.lt.u64 	%p2297, %rd6922, %rd11;
	selp.s64 	%rd4596, -1, 0, %p2296;
	add.s64 	%rd6922, %rd4595, %rd4596;
	setp.lt.u64 	%p2298, %rd4595, %rd4594;
	or.pred  	%p2299, %p2297, %p2298;
	selp.u64 	%rd4597, 1, 0, %p2299;
	sub.s64 	%rd4599, %rd6923, %rd4587;
	setp.lt.u64 	%p2300, %rd6923, %rd4587;
	selp.s64 	%rd4600, -1, 0, %p2299;
	add.s64 	%rd6923, %rd4599, %rd4600;
	setp.lt.u64 	%p2301, %rd4599, %rd4597;
	or.pred  	%p2302, %p2300, %p2301;
	selp.s64 	%rd4601, -1, 0, %p2302;
	add.s64 	%rd929, %rd921, %rd4601;
	setp.ne.s64 	%p2303, %rd929, 0;
	setp.gt.u64 	%p2304, %rd6923, %rd4587;
	or.pred  	%p2305, %p2303, %p2304;
	@%p2305 bra 	$L__BB9_479;
	setp.lt.u64 	%p2306, %rd6923, %rd4587;
	mov.u64 	%rd6920, %rd924;
	@%p2306 bra 	$L__BB9_486;
	setp.gt.u64 	%p2307, %rd6922, %rd11;
	@%p2307 bra 	$L__BB9_479;
	setp.lt.u64 	%p2308, %rd6922, %rd11;
	mov.u64 	%rd6920, %rd924;
	@%p2308 bra 	$L__BB9_486;
	setp.gt.u64 	%p2309, %rd6921, %rd916;
	@%p2309 bra 	$L__BB9_479;
	setp.lt.u64 	%p2310, %rd6921, %rd916;
	setp.lt.u64 	%p2311, %rd924, %rd4590;
	or.pred  	%p2312, %p2310, %p2311;
	mov.u64 	%rd6920, %rd924;
	@%p2312 bra 	$L__BB9_486;
$L__BB9_479:
	sub.s64 	%rd931, %rd924, %rd4590;
	setp.lt.u64 	%p2313, %rd924, %rd4590;
	selp.u64 	%rd4603, 1, 0, %p2313;
	sub.s64 	%rd4604, %rd6921, %rd916;
	setp.lt.u64 	%p2314, %rd6921, %rd916;
	selp.s64 	%rd4605, -1, 0, %p2313;
	add.s64 	%rd6921, %rd4604, %rd4605;
	setp.lt.u64 	%p2315, %rd4604, %rd4603;
	or.pred  	%p2316, %p2314, %p2315;
	selp.u64 	%rd4606, 1, 0, %p2316;
	sub.s64 	%rd4607, %rd6922, %rd11;
	setp.lt.u64 	%p2317, %rd6922, %rd11;
	selp.s64 	%rd4608, -1, 0, %p2316;
	add.s64 	%rd6922, %rd4607, %rd4608;
	setp.lt.u64 	%p2318, %rd4607, %rd4606;
	or.pred  	%p2319, %p2317, %p2318;
	selp.u64 	%rd4609, 1, 0, %p2319;
	sub.s64 	%rd4611, %rd6923, %rd4587;
	setp.lt.u64 	%p2320, %rd6923, %rd4587;
	selp.s64 	%rd4612, -1, 0, %p2319;
	add.s64 	%rd6923, %rd4611, %rd4612;
	setp.lt.u64 	%p2321, %rd4611, %rd4609;
	or.pred  	%p2322, %p2320, %p2321;
	selp.u64 	%rd4613, 1, 0, %p2322;
	setp.ne.s64 	%p2323, %rd929, %rd4613;
	setp.gt.u64 	%p2324, %rd6923, %rd4587;
	or.pred  	%p2325, %p2323, %p2324;
	@%p2325 bra 	$L__BB9_485;
	setp.lt.u64 	%p2326, %rd6923, %rd4587;
	mov.u64 	%rd6920, %rd931;
	@%p2326 bra 	$L__BB9_486;
	setp.gt.u64 	%p2327, %rd6922, %rd11;
	@%p2327 bra 	$L__BB9_485;
	setp.lt.u64 	%p2328, %rd6922, %rd11;
	mov.u64 	%rd6920, %rd931;
	@%p2328 bra 	$L__BB9_486;
	setp.gt.u64 	%p2329, %rd6921, %rd916;
	@%p2329 bra 	$L__BB9_485;
	setp.lt.u64 	%p2330, %rd6921, %rd916;
	setp.lt.u64 	%p2331, %rd931, %rd4590;
	or.pred  	%p2332, %p2330, %p2331;
	mov.u64 	%rd6920, %rd931;
	@%p2332 bra 	$L__BB9_486;
$L__BB9_485:
	sub.s64 	%rd6920, %rd931, %rd4590;
	setp.lt.u64 	%p2333, %rd931, %rd4590;
	selp.u64 	%rd4615, 1, 0, %p2333;
	sub.s64 	%rd4616, %rd6921, %rd916;
	setp.lt.u64 	%p2334, %rd6921, %rd916;
	selp.s64 	%rd4617, -1, 0, %p2333;
	add.s64 	%rd6921, %rd4616, %rd4617;
	setp.lt.u64 	%p2335, %rd4616, %rd4615;
	or.pred  	%p2336, %p2334, %p2335;
	selp.u64 	%rd4618, 1, 0, %p2336;
	sub.s64 	%rd4619, %rd6922, %rd11;
	setp.lt.u64 	%p2337, %rd6922, %rd11;
	selp.s64 	%rd4620, -1, 0, %p2336;
	add.s64 	%rd6922, %rd4619, %rd4620;
	setp.lt.u64 	%p2338, %rd4619, %rd4618;
	or.pred  	%p2339, %p2337, %p2338;
	selp.s64 	%rd4621, -1, 0, %p2339;
	sub.s64 	%rd4622, %rd6923, %rd4587;
	add.s64 	%rd6923, %rd4622, %rd4621;
$L__BB9_486:
	mul.lo.s64 	%rd944, %rd6902, %rd6858;
	mul.hi.u64 	%rd4624, %rd6858, %rd6902;
	mul.lo.s64 	%rd4625, %rd6903, %rd6858;
	mul.hi.u64 	%rd4626, %rd6858, %rd6903;
	add.s64 	%rd4627, %rd4625, %rd4624;
	setp.lt.u64 	%p2340, %rd4627, %rd4625;
	selp.u64 	%rd4628, 1, 0, %p2340;
	add.s64 	%rd4629, %rd4626, %rd4628;
	mul.lo.s64 	%rd4630, %rd6904, %rd6858;
	mul.hi.u64 	%rd4631, %rd6858, %rd6904;
	add.s64 	%rd4632, %rd4630, %rd4629;
	setp.lt.u64 	%p2341, %rd4632, %rd4630;
	selp.u64 	%rd4633, 1, 0, %p2341;
	add.s64 	%rd4634, %rd4631, %rd4633;
	mul.lo.s64 	%rd4635, %rd6905, %rd6858;
	mul.hi.u64 	%rd4636, %rd6858, %rd6905;
	add.s64 	%rd4637, %rd4635, %rd4634;
	setp.lt.u64 	%p2342, %rd4637, %rd4635;
	selp.u64 	%rd4638, 1, 0, %p2342;
	add.s64 	%rd4639, %rd4636, %rd4638;
	mul.hi.u64 	%rd4640, %rd6859, %rd6902;
	mad.lo.s64 	%rd945, %rd6902, %rd6859, %rd4627;
	setp.lt.u64 	%p2343, %rd945, %rd4627;
	selp.u64 	%rd4641, 1, 0, %p2343;
	add.s64 	%rd4642, %rd4640, %rd4641;
	mul.hi.u64 	%rd4643, %rd6859, %rd6903;
	mad.lo.s64 	%rd4644, %rd6903, %rd6859, %rd4632;
	setp.lt.u64 	%p2344, %rd4644, %rd4632;
	selp.u64 	%rd4645, 1, 0, %p2344;
	add.s64 	%rd4646, %rd4644, %rd4642;
	setp.lt.u64 	%p2345, %rd4646, %rd4644;
	selp.u64 	%rd4647, 1, 0, %p2345;
	add.s64 	%rd4648, %rd4643, %rd4645;
	add.s64 	%rd4649, %rd4648, %rd4647;
	mul.hi.u64 	%rd4650, %rd6859, %rd6904;
	mad.lo.s64 	%rd4651, %rd6904, %rd6859, %rd4637;
	setp.lt.u64 	%p2346, %rd4651, %rd4637;
	selp.u64 	%rd4652, 1, 0, %p2346;
	add.s64 	%rd4653, %rd4651, %rd4649;
	setp.lt.u64 	%p2347, %rd4653, %rd4651;
	selp.u64 	%rd4654, 1, 0, %p2347;
	add.s64 	%rd4655, %rd4650, %rd4652;
	add.s64 	%rd4656, %rd4655, %rd4654;
	mul.hi.u64 	%rd4657, %rd6859, %rd6905;
	mad.lo.s64 	%rd4658, %rd6905, %rd6859, %rd4639;
	setp.lt.u64 	%p2348, %rd4658, %rd4639;
	selp.u64 	%rd4659, 1, 0, %p2348;
	add.s64 	%rd4660, %rd4658, %rd4656;
	setp.lt.u64 	%p2349, %rd4660, %rd4658;
	selp.u64 	%rd4661, 1, 0, %p2349;
	add.s64 	%rd4662, %rd4657, %rd4659;
	add.s64 	%rd4663, %rd4662, %rd4661;
	mul.hi.u64 	%rd4664, %rd6860, %rd6902;
	mad.lo.s64 	%rd946, %rd6902, %rd6860, %rd4646;
	setp.lt.u64 	%p2350, %rd946, %rd4646;
	selp.u64 	%rd4665, 1, 0, %p2350;
	add.s64 	%rd4666, %rd4664, %rd4665;
	mul.hi.u64 	%rd4667, %rd6860, %rd6903;
	mad.lo.s64 	%rd4668, %rd6903, %rd6860, %rd4653;
	setp.lt.u64 	%p2351, %rd4668, %rd4653;
	selp.u64 	%rd4669, 1, 0, %p2351;
	add.s64 	%rd4670, %rd4668, %rd4666;
	setp.lt.u64 	%p2352, %rd4670, %rd4668;
	selp.u64 	%rd4671, 1, 0, %p2352;
	add.s64 	%rd4672, %rd4667, %rd4669;
	add.s64 	%rd4673, %rd4672, %rd4671;
	mul.hi.u64 	%rd4674, %rd6860, %rd6904;
	mad.lo.s64 	%rd4675, %rd6904, %rd6860, %rd4660;
	setp.lt.u64 	%p2353, %rd4675, %rd4660;
	selp.u64 	%rd4676, 1, 0, %p2353;
	add.s64 	%rd4677, %rd4675, %rd4673;
	setp.lt.u64 	%p2354, %rd4677, %rd4675;
	selp.u64 	%rd4678, 1, 0, %p2354;
	add.s64 	%rd4679, %rd4674, %rd4676;
	add.s64 	%rd4680, %rd4679, %rd4678;
	mul.hi.u64 	%rd4681, %rd6860, %rd6905;
	mad.lo.s64 	%rd4682, %rd6905, %rd6860, %rd4663;
	setp.lt.u64 	%p2355, %rd4682, %rd4663;
	selp.u64 	%rd4683, 1, 0, %p2355;
	add.s64 	%rd4684, %rd4682, %rd4680;
	setp.lt.u64 	%p2356, %rd4684, %rd4682;
	selp.u64 	%rd4685, 1, 0, %p2356;
	add.s64 	%rd4686, %rd4681, %rd4683;
	add.s64 	%rd4687, %rd4686, %rd4685;
	mul.hi.u64 	%rd4688, %rd6861, %rd6902;
	mad.lo.s64 	%rd947, %rd6902, %rd6861, %rd4670;
	setp.lt.u64 	%p2357, %rd947, %rd4670;
	selp.u64 	%rd4689, 1, 0, %p2357;
	add.s64 	%rd4690, %rd4688, %rd4689;
	mul.hi.u64 	%rd4691, %rd6861, %rd6903;
	mad.lo.s64 	%rd4692, %rd6903, %rd6861, %rd4677;
	setp.lt.u64 	%p2358, %rd4692, %rd4677;
	selp.u64 	%rd4693, 1, 0, %p2358;
	add.s64 	%rd4694, %rd4692, %rd4690;
	setp.lt.u64 	%p2359, %rd4694, %rd4692;
	selp.u64 	%rd4695, 1, 0, %p2359;
	add.s64 	%rd4696, %rd4691, %rd4693;
	add.s64 	%rd4697, %rd4696, %rd4695;
	mul.hi.u64 	%rd4698, %rd6861, %rd6904;
	mad.lo.s64 	%rd4699, %rd6904, %rd6861, %rd4684;
	setp.lt.u64 	%p2360, %rd4699, %rd4684;
	selp.u64 	%rd4700, 1, 0, %p2360;
	add.s64 	%rd4701, %rd4699, %rd4697;
	setp.lt.u64 	%p2361, %rd4701, %rd4699;
	selp.u64 	%rd4702, 1, 0, %p2361;
	add.s64 	%rd4703, %rd4698, %rd4700;
	add.s64 	%rd4704, %rd4703, %rd4702;
	mul.hi.u64 	%rd4705, %rd6861, %rd6905;
	mad.lo.s64 	%rd4706, %rd6905, %rd6861, %rd4687;
	setp.lt.u64 	%p2362, %rd4706, %rd4687;
	selp.u64 	%rd4707, 1, 0, %p2362;
	add.s64 	%rd4708, %rd4706, %rd4704;
	setp.lt.u64 	%p2363, %rd4708, %rd4706;
	selp.u64 	%rd4709, 1, 0, %p2363;
	add.s64 	%rd4710, %rd4705, %rd4707;
	add.s64 	%rd4711, %rd4710, %rd4709;
	shl.b64 	%rd4712, %rd4694, 32;
	mov.b64 	{%r328, %r329}, %rd4694;
	mov.b64 	{%r330, %r331}, %rd4701;
	mov.b64 	%rd4713, {%r329, %r330};
	mov.b64 	{%r332, %r333}, %rd4708;
	mov.b64 	%rd4714, {%r331, %r332};
	mov.b64 	{%r334, %r335}, %rd4711;
	mov.b64 	%rd4715, {%r333, %r334};
	shr.u64 	%rd4716, %rd4711, 32;
	mul.lo.s64 	%rd4717, %rd4694, 977;
	mov.b64 	%rd4718, 977;
	mul.hi.u64 	%rd4719, %rd4694, %rd4718;
	mul.lo.s64 	%rd4720, %rd4701, 977;
	mul.hi.u64 	%rd4721, %rd4701, %rd4718;
	add.s64 	%rd4722, %rd4720, %rd4719;
	setp.lt.u64 	%p2364, %rd4722, %rd4720;
	selp.u64 	%rd4723, 1, 0, %p2364;
	add.s64 	%rd4724, %rd4721, %rd4723;
	mul.lo.s64 	%rd4725, %rd4708, 977;
	mul.hi.u64 	%rd4726, %rd4708, %rd4718;
	add.s64 	%rd4727, %rd4725, %rd4724;
	setp.lt.u64 	%p2365, %rd4727, %rd4725;
	selp.u64 	%rd4728, 1, 0, %p2365;
	add.s64 	%rd4729, %rd4726, %rd4728;
	mul.lo.s64 	%rd4730, %rd4711, 977;
	mul.hi.u64 	%rd4731, %rd4711, %rd4718;
	add.s64 	%rd4732, %rd4730, %rd4729;
	setp.lt.u64 	%p2366, %rd4732, %rd4730;
	selp.u64 	%rd4733, 1, 0, %p2366;
	add.s64 	%rd4734, %rd4731, %rd4733;
	add.s64 	%rd6945, %rd4717, %rd4712;
	setp.lt.u64 	%p2367, %rd6945, %rd4717;
	selp.u64 	%rd4735, 1, 0, %p2367;
	add.s64 	%rd4736, %rd4722, %rd4713;
	setp.lt.u64 	%p2368, %rd4736, %rd4722;
	add.s64 	%rd6946, %rd4736, %rd4735;
	setp.lt.u64 	%p2369, %rd6946, %rd4736;
	or.pred  	%p2370, %p2368, %p2369;
	selp.u64 	%rd4737, 1, 0, %p2370;
	add.s64 	%rd4738, %rd4727, %rd4714;
	setp.lt.u64 	%p2371, %rd4738, %rd4727;
	add.s64 	%rd6947, %rd4738, %rd4737;
	setp.lt.u64 	%p2372, %rd6947, %rd4738;
	or.pred  	%p2373, %p2371, %p2372;
	selp.u64 	%rd4739, 1, 0, %p2373;
	add.s64 	%rd4740, %rd4732, %rd4715;
	setp.lt.u64 	%p2374, %rd4740, %rd4732;
	add.s64 	%rd6948, %rd4740, %rd4739;
	setp.lt.u64 	%p2375, %rd6948, %rd4740;
	or.pred  	%p2376, %p2374, %p2375;
	selp.u64 	%rd4741, 1, 0, %p2376;
	add.s64 	%rd4742, %rd4734, %rd4716;
	add.s64 	%rd952, %rd4742, %rd4741;
	setp.eq.s64 	%p2377, %rd952, 0;
	mov.b64 	%rd6928, 0;
	mov.u64 	%rd6924, %rd6945;
	mov.u64 	%rd6925, %rd6946;
	mov.u64 	%rd6926, %rd6947;
	mov.u64 	%rd6927, %rd6948;
	@%p2377 bra 	$L__BB9_488;
	shl.b64 	%rd4743, %rd952, 32;
	shr.u64 	%rd4744, %rd952, 32;
	mov.b64 	%rd4745, 977;
	mul.hi.u64 	%rd4746, %rd952, %rd4745;
	mad.lo.s64 	%rd4747, %rd952, 977, %rd4743;
	setp.lt.u64 	%p2378, %rd4747, %rd4743;
	selp.u64 	%rd4748, 1, 0, %p2378;
	add.s64 	%rd6924, %rd4747, %rd6945;
	setp.lt.u64 	%p2379, %rd6924, %rd4747;
	selp.u64 	%rd4749, 1, 0, %p2379;
	add.s64 	%rd4750, %rd4749, %rd4748;
	add.s64 	%rd4751, %rd4744, %rd4746;
	setp.lt.u64 	%p2380, %rd4751, %rd4744;
	selp.u64 	%rd4752, 1, 0, %p2380;
	add.s64 	%rd4753, %rd6946, %rd4751;
	add.s64 	%rd6925, %rd4753, %rd4750;
	setp.lt.u64 	%p2381, %rd6925, %rd6946;
	not.b64 	%rd4755, %rd4751;
	setp.gt.u64 	%p2382, %rd4750, %rd4755;
	or.pred  	%p2383, %p2382, %p2381;
	selp.u64 	%rd4756, 1, 0, %p2383;
	add.s64 	%rd4757, %rd6947, %rd4752;
	add.s64 	%rd6926, %rd4757, %rd4756;
	setp.lt.u64 	%p2384, %rd6926, %rd6947;
	selp.u64 	%rd4758, 1, 0, %p2384;
	add.s64 	%rd6927, %rd6948, %rd4758;
	setp.lt.u64 	%p2385, %rd6927, %rd6948;
	selp.u64 	%rd6928, 1, 0, %p2385;
$L__BB9_488:
	add.s64 	%rd6929, %rd6924, %rd944;
	setp.lt.u64 	%p2386, %rd6929, %rd6924;
	selp.u64 	%rd4759, 1, 0, %p2386;
	add.s64 	%rd4760, %rd6925, %rd945;
	setp.lt.u64 	%p2387, %rd4760, %rd6925;
	add.s64 	%rd6930, %rd4760, %rd4759;
	setp.lt.u64 	%p2388, %rd6930, %rd4760;
	or.pred  	%p2389, %p2387, %p2388;
	selp.u64 	%rd4761, 1, 0, %p2389;
	add.s64 	%rd4762, %rd6926, %rd946;
	setp.lt.u64 	%p2390, %rd4762, %rd6926;
	add.s64 	%rd6931, %rd4762, %rd4761;
	setp.lt.u64 	%p2391, %rd6931, %rd4762;
	or.pred  	%p2392, %p2390, %p2391;
	selp.u64 	%rd4763, 1, 0, %p2392;
	add.s64 	%rd4764, %rd6927, %rd947;
	setp.lt.u64 	%p2393, %rd4764, %rd6927;
	add.s64 	%rd6932, %rd4764, %rd4763;
	setp.lt.u64 	%p2394, %rd6932, %rd4764;
	or.pred  	%p2395, %p2393, %p2394;
	selp.u64 	%rd4766, 1, 0, %p2395;
	add.s64 	%rd967, %rd6928, %rd4766;
	setp.ne.s64 	%p2396, %rd967, 0;
	setp.gt.u64 	%p2397, %rd6932, %rd4587;
	or.pred  	%p2398, %p2396, %p2397;
	@%p2398 bra 	$L__BB9_494;
	setp.lt.u64 	%p2399, %rd6932, %rd4587;
	@%p2399 bra 	$L__BB9_507;
	setp.gt.u64 	%p2400, %rd6931, %rd11;
	@%p2400 bra 	$L__BB9_494;
	setp.lt.u64 	%p2401, %rd6931, %rd11;
	@%p2401 bra 	$L__BB9_507;
	ld.const.u64 	%rd4770, [_P+8];
	setp.gt.u64 	%p2402, %rd6930, %rd4770;
	@%p2402 bra 	$L__BB9_494;
	setp.lt.u64 	%p2403, %rd6930, %rd4770;
	ld.const.u64 	%rd4772, [_P];
	setp.lt.u64 	%p2404, %rd6929, %rd4772;
	or.pred  	%p2405, %p2403, %p2404;
	@%p2405 bra 	$L__BB9_507;
$L__BB9_494:
	ld.const.u64 	%rd4774, [_P];
	sub.s64 	%rd968, %rd6929, %rd4774;
	setp.lt.u64 	%p2406, %rd6929, %rd4774;
	selp.u64 	%rd4775, 1, 0, %p2406;
	ld.const.u64 	%rd4776, [_P+8];
	sub.s64 	%rd4777, %rd6930, %rd4776;
	setp.lt.u64 	%p2407, %rd6930, %rd4776;
	selp.s64 	%rd4778, -1, 0, %p2406;
	add.s64 	%rd6930, %rd4777, %rd4778;
	setp.lt.u64 	%p2408, %rd4777, %rd4775;
	or.pred  	%p2409, %p2407, %p2408;
	selp.u64 	%rd4779, 1, 0, %p2409;
	sub.s64 	%rd4780, %rd6931, %rd11;
	setp.lt.u64 	%p2411, %rd6931, %rd11;
	selp.s64 	%rd4781, -1, 0, %p2409;
	add.s64 	%rd6931, %rd4780, %rd4781;
	setp.lt.u64 	%p2412, %rd4780, %rd4779;
	or.pred  	%p2413, %p2411, %p2412;
	selp.u64 	%rd4782, 1, 0, %p2413;
	ld.const.u64 	%rd4783, [_P+24];
	sub.s64 	%rd4785, %rd6932, %rd4783;
	setp.lt.u64 	%p2414, %rd6932, %rd4783;
	selp.s64 	%rd4786, -1, 0, %p2413;
	add.s64 	%rd6932, %rd4785, %rd4786;
	setp.lt.u64 	%p2415, %rd4785, %rd4782;
	or.pred  	%p2416, %p2414, %p2415;
	selp.s64 	%rd4787, -1, 0, %p2416;
	add.s64 	%rd972, %rd967, %rd4787;
	setp.ne.s64 	%p2417, %rd972, 0;
	setp.gt.u64 	%p2418, %rd6932, %rd4783;
	or.pred  	%p2419, %p2417, %p2418;
	@%p2419 bra 	$L__BB9_500;
	setp.lt.u64 	%p2420, %rd6932, %rd4783;
	mov.u64 	%rd6929, %rd968;
	@%p2420 bra 	$L__BB9_507;
	setp.gt.u64 	%p2421, %rd6931, %rd11;
	@%p2421 bra 	$L__BB9_500;
	setp.lt.u64 	%p2422, %rd6931, %rd11;
	mov.u64 	%rd6929, %rd968;
	@%p2422 bra 	$L__BB9_507;
	setp.gt.u64 	%p2423, %rd6930, %rd4776;
	@%p2423 bra 	$L__BB9_500;
	setp.lt.u64 	%p2424, %rd6930, %rd4776;
	ld.const.u64 	%rd4791, [_P];
	setp.lt.u64 	%p2425, %rd968, %rd4791;
	or.pred  	%p2426, %p2424, %p2425;
	mov.u64 	%rd6929, %rd968;
	@%p2426 bra 	$L__BB9_507;
$L__BB9_500:
	ld.const.u64 	%rd4793, [_P];
	sub.s64 	%rd973, %rd968, %rd4793;
	setp.lt.u64 	%p2427, %rd968, %rd4793;
	selp.u64 	%rd4794, 1, 0, %p2427;
	ld.const.u64 	%rd4795, [_P+8];
	sub.s64 	%rd4796, %rd6930, %rd4795;
	setp.lt.u64 	%p2428, %rd6930, %rd4795;
	selp.s64 	%rd4797, -1, 0, %p2427;
	add.s64 	%rd6930, %rd4796, %rd4797;
	setp.lt.u64 	%p2429, %rd4796, %rd4794;
	or.pred  	%p2430, %p2428, %p2429;
	selp.u64 	%rd4798, 1, 0, %p2430;
	sub.s64 	%rd4799, %rd6931, %rd11;
	setp.lt.u64 	%p2432, %rd6931, %rd11;
	selp.s64 	%rd4800, -1, 0, %p2430;
	add.s64 	%rd6931, %rd4799, %rd4800;
	setp.lt.u64 	%p2433, %rd4799, %rd4798;
	or.pred  	%p2434, %p2432, %p2433;
	selp.u64 	%rd4801, 1, 0, %p2434;
	ld.const.u64 	%rd4802, [_P+24];
	sub.s64 	%rd4804, %rd6932, %rd4802;
	setp.lt.u64 	%p2435, %rd6932, %rd4802;
	selp.s64 	%rd4805, -1, 0, %p2434;
	add.s64 	%rd6932, %rd4804, %rd4805;
	setp.lt.u64 	%p2436, %rd4804, %rd4801;
	or.pred  	%p2437, %p2435, %p2436;
	selp.u64 	%rd4806, 1, 0, %p2437;
	setp.ne.s64 	%p2438, %rd972, %rd4806;
	setp.gt.u64 	%p2439, %rd6932, %rd4802;
	or.pred  	%p2440, %p2438, %p2439;
	@%p2440 bra 	$L__BB9_506;
	setp.lt.u64 	%p2441, %rd6932, %rd4802;
	mov.u64 	%rd6929, %rd973;
	@%p2441 bra 	$L__BB9_507;
	setp.gt.u64 	%p2442, %rd6931, %rd11;
	@%p2442 bra 	$L__BB9_506;
	setp.lt.u64 	%p2443, %rd6931, %rd11;
	mov.u64 	%rd6929, %rd973;
	@%p2443 bra 	$L__BB9_507;
	setp.gt.u64 	%p2444, %rd6930, %rd4795;
	@%p2444 bra 	$L__BB9_506;
	setp.lt.u64 	%p2445, %rd6930, %rd4795;
	ld.const.u64 	%rd4810, [_P];
	setp.lt.u64 	%p2446, %rd973, %rd4810;
	or.pred  	%p2447, %p2445, %p2446;
	mov.u64 	%rd6929, %rd973;
	@%p2447 bra 	$L__BB9_507;
$L__BB9_506:
	sub.s64 	%rd6929, %rd973, %rd4793;
	setp.lt.u64 	%p2448, %rd973, %rd4793;
	selp.u64 	%rd4813, 1, 0, %p2448;
	ld.const.u64 	%rd4814, [_P+8];
	sub.s64 	%rd4815, %rd6930, %rd4814;
	setp.lt.u64 	%p2449, %rd6930, %rd4814;
	selp.s64 	%rd4816, -1, 0, %p2448;
	add.s64 	%rd6930, %rd4815, %rd4816;
	setp.lt.u64 	%p2450, %rd4815, %rd4813;
	or.pred  	%p2451, %p2449, %p2450;
	selp.u64 	%rd4817, 1, 0, %p2451;
	sub.s64 	%rd4818, %rd6931, %rd11;
	setp.lt.u64 	%p2452, %rd6931, %rd11;
	selp.s64 	%rd4819, -1, 0, %p2451;
	add.s64 	%rd6931, %rd4818, %rd4819;
	setp.lt.u64 	%p2453, %rd4818, %rd4817;
	or.pred  	%p2454, %p2452, %p2453;
	selp.s64 	%rd4820, -1, 0, %p2454;
	ld.const.u64 	%rd4821, [_P+24];
	sub.s64 	%rd4822, %rd6932, %rd4821;
	add.s64 	%rd6932, %rd4822, %rd4820;
$L__BB9_507:
	shl.b64 	%rd985, %rd6929, 1;
	shr.u64 	%rd4823, %rd6929, 63;
	add.s64 	%rd4824, %rd6930, %rd4823;
	setp.lt.u64 	%p2455, %rd4824, %rd6930;
	selp.u64 	%rd4825, 1, 0, %p2455;
	add.s64 	%rd6934, %rd4824, %rd6930;
	setp.lt.u64 	%p2456, %rd6934, %rd4824;
	selp.u64 	%rd4826, 1, 0, %p2456;
	add.s64 	%rd4827, %rd4826, %rd4825;
	add.s64 	%rd4828, %rd6931, %rd4827;
	setp.lt.u64 	%p2457, %rd4828, %rd6931;
	selp.u64 	%rd4829, 1, 0, %p2457;
	add.s64 	%rd6935, %rd4828, %rd6931;
	setp.lt.u64 	%p2458, %rd6935, %rd4828;
	selp.u64 	%rd4830, 1, 0, %p2458;
	add.s64 	%rd4831, %rd4830, %rd4829;
	add.s64 	%rd4832, %rd6932, %rd4831;
	setp.lt.u64 	%p2459, %rd4832, %rd6932;
	add.s64 	%rd6936, %rd4832, %rd6932;
	setp.lt.u64 	%p2460, %rd6936, %rd4832;
	or.pred  	%p2461, %p2460, %p2459;
	setp.gt.u64 	%p2462, %rd6936, %rd4587;
	or.pred  	%p2463, %p2461, %p2462;
	@%p2463 bra 	$L__BB9_513;
	setp.lt.u64 	%p2464, %rd6936, %rd4587;
	mov.u64 	%rd6933, %rd985;
	@%p2464 bra 	$L__BB9_514;
	setp.gt.u64 	%p2465, %rd6935, %rd11;
	@%p2465 bra 	$L__BB9_513;
	setp.lt.u64 	%p2466, %rd6935, %rd11;
	mov.u64 	%rd6933, %rd985;
	@%p2466 bra 	$L__BB9_514;
	ld.const.u64 	%rd4837, [_P+8];
	setp.gt.u64 	%p2467, %rd6934, %rd4837;
	@%p2467 bra 	$L__BB9_513;
	setp.lt.u64 	%p2468, %rd6934, %rd4837;
	ld.const.u64 	%rd4839, [_P];
	setp.lt.u64 	%p2469, %rd985, %rd4839;
	or.pred  	%p2470, %p2468, %p2469;
	mov.u64 	%rd6933, %rd985;
	@%p2470 bra 	$L__BB9_514;
$L__BB9_513:
	ld.const.u64 	%rd4841, [_P];
	sub.s64 	%rd6933, %rd985, %rd4841;
	setp.lt.u64 	%p2471, %rd985, %rd4841;
	selp.u64 	%rd4842, 1, 0, %p2471;
	ld.const.u64 	%rd4843, [_P+8];
	sub.s64 	%rd4844, %rd6934, %rd4843;
	setp.lt.u64 	%p2472, %rd6934, %rd4843;
	selp.s64 	%rd4845, -1, 0, %p2471;
	add.s64 	%rd6934, %rd4844, %rd4845;
	setp.lt.u64 	%p2473, %rd4844, %rd4842;
	or.pred  	%p2474, %p2472, %p2473;
	selp.u64 	%rd4846, 1, 0, %p2474;
	sub.s64 	%rd4847, %rd6935, %rd11;
	setp.lt.u64 	%p2475, %rd6935, %rd11;
	selp.s64 	%rd4848, -1, 0, %p2474;
	add.s64 	%rd6935, %rd4847, %rd4848;
	setp.lt.u64 	%p2476, %rd4847, %rd4846;
	or.pred  	%p2477, %p2475, %p2476;
	selp.s64 	%rd4849, -1, 0, %p2477;
	ld.const.u64 	%rd4850, [_P+24];
	sub.s64 	%rd4851, %rd6936, %rd4850;
	add.s64 	%rd6936, %rd4851, %rd4849;
$L__BB9_514:
	setp.gt.u64 	%p2478, %rd6923, %rd6914;
	@%p2478 bra 	$L__BB9_520;
	setp.lt.u64 	%p2479, %rd6923, %rd6914;
	@%p2479 bra 	$L__BB9_521;
	setp.gt.u64 	%p2480, %rd6922, %rd6913;
	@%p2480 bra 	$L__BB9_520;
	setp.lt.u64 	%p2481, %rd6922, %rd6913;
	@%p2481 bra 	$L__BB9_521;
	setp.gt.u64 	%p2482, %rd6921, %rd6912;
	@%p2482 bra 	$L__BB9_520;
	setp.lt.u64 	%p2483, %rd6921, %rd6912;
	setp.lt.u64 	%p2484, %rd6920, %rd6911;
	or.pred  	%p2485, %p2483, %p2484;
	@%p2485 bra 	$L__BB9_521;
$L__BB9_520:
	setp.lt.u64 	%p2498, %rd6920, %rd6911;
	selp.u64 	%rd4876, 1, 0, %p2498;
	sub.s64 	%rd4877, %rd6921, %rd6912;
	setp.lt.u64 	%p2499, %rd6921, %rd6912;
	selp.s64 	%rd4878, -1, 0, %p2498;
	add.s64 	%rd6938, %rd4877, %rd4878;
	setp.lt.u64 	%p2500, %rd4877, %rd4876;
	or.pred  	%p2501, %p2499, %p2500;
	selp.u64 	%rd4879, 1, 0, %p2501;
	sub.s64 	%rd4880, %rd6922, %rd6913;
	setp.lt.u64 	%p2502, %rd6922, %rd6913;
	selp.s64 	%rd4881, -1, 0, %p2501;
	add.s64 	%rd6939, %rd4880, %rd4881;
	setp.lt.u64 	%p2503, %rd4880, %rd4879;
	or.pred  	%p2504, %p2502, %p2503;
	selp.s64 	%rd4882, -1, 0, %p2504;
	sub.s64 	%rd4883, %rd6923, %rd6914;
	add.s64 	%rd6940, %rd4883, %rd4882;
	bra.uni 	$L__BB9_522;
$L__BB9_521:
	ld.const.u64 	%rd4852, [_P];
	add.s64 	%rd1000, %rd6920, %rd4852;
	setp.lt.u64 	%p2486, %rd1000, %rd6920;
	selp.u64 	%rd4853, 1, 0, %p2486;
	add.s64 	%rd4854, %rd6921, %rd4853;
	setp.lt.u64 	%p2487, %rd4854, %rd6921;
	selp.u64 	%rd4855, 1, 0, %p2487;
	ld.const.u64 	%rd4856, [_P+8];
	add.s64 	%rd4857, %rd4854, %rd4856;
	setp.lt.u64 	%p2488, %rd4857, %rd4854;
	selp.u64 	%rd4858, 1, 0, %p2488;
	add.s64 	%rd4859, %rd4858, %rd4855;
	add.s64 	%rd4860, %rd6922, %rd4859;
	setp.lt.u64 	%p2489, %rd4860, %rd6922;
	selp.u64 	%rd4861, 1, 0, %p2489;
	add.s64 	%rd4862, %rd4860, %rd11;
	setp.lt.u64 	%p2490, %rd4862, %rd4860;
	selp.u64 	%rd4863, 1, 0, %p2490;
	add.s64 	%rd4864, %rd4863, %rd4861;
	add.s64 	%rd4865, %rd6923, %rd4864;
	add.s64 	%rd4867, %rd4865, %rd4587;
	setp.lt.u64 	%p2491, %rd1000, %rd6911;
	selp.u64 	%rd4868, 1, 0, %p2491;
	sub.s64 	%rd4869, %rd4857, %rd6912;
	setp.lt.u64 	%p2492, %rd4857, %rd6912;
	selp.s64 	%rd4870, -1, 0, %p2491;
	add.s64 	%rd6938, %rd4869, %rd4870;
	setp.lt.u64 	%p2493, %rd4869, %rd4868;
	or.pred  	%p2494, %p2492, %p2493;
	selp.u64 	%rd4871, 1, 0, %p2494;
	sub.s64 	%rd4872, %rd4862, %rd6913;
	setp.lt.u64 	%p2495, %rd4862, %rd6913;
	selp.s64 	%rd4873, -1, 0, %p2494;
	add.s64 	%rd6939, %rd4872, %rd4873;
	setp.lt.u64 	%p2496, %rd4872, %rd4871;
	or.pred  	%p2497, %p2495, %p2496;
	selp.s64 	%rd4874, -1, 0, %p2497;
	sub.s64 	%rd4875, %rd4867, %rd6914;
	add.s64 	%rd6940, %rd4875, %rd4874;
	mov.u64 	%rd6920, %rd1000;
$L__BB9_522:
	sub.s64 	%rd6944, %rd6920, %rd6911;
	setp.gt.u64 	%p2505, %rd6940, %rd6936;
	@%p2505 bra 	$L__BB9_528;
	setp.lt.u64 	%p2506, %rd6940, %rd6936;
	@%p2506 bra 	$L__BB9_529;
	setp.gt.u64 	%p2507, %rd6939, %rd6935;
	@%p2507 bra 	$L__BB9_528;
	setp.lt.u64 	%p2508, %rd6939, %rd6935;
	@%p2508 bra 	$L__BB9_529;
	setp.gt.u64 	%p2509, %rd6938, %rd6934;
	@%p2509 bra 	$L__BB9_528;
	setp.lt.u64 	%p2510, %rd6938, %rd6934;
	setp.lt.u64 	%p2511, %rd6944, %rd6933;
	or.pred  	%p2512, %p2510, %p2511;
	@%p2512 bra 	$L__BB9_529;
$L__BB9_528:
	setp.lt.u64 	%p2525, %rd6944, %rd6933;
	selp.u64 	%rd4908, 1, 0, %p2525;
	sub.s64 	%rd4909, %rd6938, %rd6934;
	setp.lt.u64 	%p2526, %rd6938, %rd6934;
	selp.s64 	%rd4910, -1, 0, %p2525;
	add.s64 	%rd6996, %rd4909, %rd4910;
	setp.lt.u64 	%p2527, %rd4909, %rd4908;
	or.pred  	%p2528, %p2526, %p2527;
	selp.u64 	%rd4911, 1, 0, %p2528;
	sub.s64 	%rd4912, %rd6939, %rd6935;
	setp.lt.u64 	%p2529, %rd6939, %rd6935;
	selp.s64 	%rd4913, -1, 0, %p2528;
	add.s64 	%rd6995, %rd4912, %rd4913;
	setp.lt.u64 	%p2530, %rd4912, %rd4911;
	or.pred  	%p2531, %p2529, %p2530;
	selp.s64 	%rd4914, -1, 0, %p2531;
	sub.s64 	%rd4915, %rd6940, %rd6936;
	add.s64 	%rd6994, %rd4915, %rd4914;
	bra.uni 	$L__BB9_530;
$L__BB9_529:
	ld.const.u64 	%rd4884, [_P];
	add.s64 	%rd1012, %rd6944, %rd4884;
	setp.lt.u64 	%p2513, %rd1012, %rd6944;
	selp.u64 	%rd4885, 1, 0, %p2513;
	add.s64 	%rd4886, %rd6938, %rd4885;
	setp.lt.u64 	%p2514, %rd4886, %rd6938;
	selp.u64 	%rd4887, 1, 0, %p2514;
	ld.const.u64 	%rd4888, [_P+8];
	add.s64 	%rd4889, %rd4886, %rd4888;
	setp.lt.u64 	%p2515, %rd4889, %rd4886;
	selp.u64 	%rd4890, 1, 0, %p2515;
	add.s64 	%rd4891, %rd4890, %rd4887;
	add.s64 	%rd4892, %rd6939, %rd4891;
	setp.lt.u64 	%p2516, %rd4892, %rd6939;
	selp.u64 	%rd4893, 1, 0, %p2516;
	add.s64 	%rd4894, %rd4892, %rd11;
	setp.lt.u64 	%p2517, %rd4894, %rd4892;
	selp.u64 	%rd4895, 1, 0, %p2517;
	add.s64 	%rd4896, %rd4895, %rd4893;
	add.s64 	%rd4897, %rd6940, %rd4896;
	add.s64 	%rd4899, %rd4897, %rd4587;
	setp.lt.u64 	%p2518, %rd1012, %rd6933;
	selp.u64 	%rd4900, 1, 0, %p2518;
	sub.s64 	%rd4901, %rd4889, %rd6934;
	setp.lt.u64 	%p2519, %rd4889, %rd6934;
	selp.s64 	%rd4902, -1, 0, %p2518;
	add.s64 	%rd6996, %rd4901, %rd4902;
	setp.lt.u64 	%p2520, %rd4901, %rd4900;
	or.pred  	%p2521, %p2519, %p2520;
	selp.u64 	%rd4903, 1, 0, %p2521;
	sub.s64 	%rd4904, %rd4894, %rd6935;
	setp.lt.u64 	%p2522, %rd4894, %rd6935;
	selp.s64 	%rd4905, -1, 0, %p2521;
	add.s64 	%rd6995, %rd4904, %rd4905;
	setp.lt.u64 	%p2523, %rd4904, %rd4903;
	or.pred  	%p2524, %p2522, %p2523;
	selp.s64 	%rd4906, -1, 0, %p2524;
	sub.s64 	%rd4907, %rd4899, %rd6936;
	add.s64 	%rd6994, %rd4907, %rd4906;
	mov.u64 	%rd6944, %rd1012;
$L__BB9_530:
	sub.s64 	%rd6997, %rd6944, %rd6933;
	mov.b64 	%rd6949, 0;
	@%p2377 bra 	$L__BB9_532;
	shl.b64 	%rd4917, %rd952, 32;
	shr.u64 	%rd4918, %rd952, 32;
	mov.b64 	%rd4919, 977;
	mul.hi.u64 	%rd4920, %rd952, %rd4919;
	mad.lo.s64 	%rd4921, %rd952, 977, %rd4917;
	setp.lt.u64 	%p2533, %rd4921, %rd4917;
	selp.u64 	%rd4922, 1, 0, %p2533;
	add.s64 	%rd6945, %rd4921, %rd6945;
	setp.lt.u64 	%p2534, %rd6945, %rd4921;
	selp.u64 	%rd4923, 1, 0, %p2534;
	add.s64 	%rd4924, %rd4923, %rd4922;
	add.s64 	%rd4925, %rd4918, %rd4920;
	setp.lt.u64 	%p2535, %rd4925, %rd4918;
	selp.u64 	%rd4926, 1, 0, %p2535;
	add.s64 	%rd4927, %rd6946, %rd4925;
	add.s64 	%rd4928, %rd4927, %rd4924;
	setp.lt.u64 	%p2536, %rd4928, %rd6946;
	not.b64 	%rd4929, %rd4925;
	setp.gt.u64 	%p2537, %rd4924, %rd4929;
	or.pred  	%p2538, %p2537, %p2536;
	selp.u64 	%rd4930, 1, 0, %p2538;
	add.s64 	%rd4931, %rd6947, %rd4926;
	add.s64 	%rd1023, %rd4931, %rd4930;
	setp.lt.u64 	%p2539, %rd1023, %rd6947;
	selp.u64 	%rd4932, 1, 0, %p2539;
	add.s64 	%rd1024, %rd6948, %rd4932;
	setp.lt.u64 	%p2540, %rd1024, %rd6948;
	selp.u64 	%rd6949, 1, 0, %p2540;
	mov.u64 	%rd6946, %rd4928;
	mov.u64 	%rd6947, %rd1023;
	mov.u64 	%rd6948, %rd1024;
$L__BB9_532:
	ld.const.u64 	%rd1031, [_P+8];
	ld.const.u64 	%rd1032, [_P];
	add.s64 	%rd6950, %rd6945, %rd944;
	setp.lt.u64 	%p2541, %rd6950, %rd6945;
	selp.u64 	%rd4933, 1, 0, %p2541;
	add.s64 	%rd4934, %rd6946, %rd945;
	setp.lt.u64 	%p2542, %rd4934, %rd6946;
	add.s64 	%rd6951, %rd4934, %rd4933;
	setp.lt.u64 	%p2543, %rd6951, %rd4934;
	or.pred  	%p2544, %p2542, %p2543;
	selp.u64 	%rd4935, 1, 0, %p2544;
	add.s64 	%rd4936, %rd6947, %rd946;
	setp.lt.u64 	%p2545, %rd4936, %rd6947;
	add.s64 	%rd6952, %rd4936, %rd4935;
	setp.lt.u64 	%p2546, %rd6952, %rd4936;
	or.pred  	%p2547, %p2545, %p2546;
	selp.u64 	%rd4937, 1, 0, %p2547;
	add.s64 	%rd4938, %rd6948, %rd947;
	setp.lt.u64 	%p2548, %rd4938, %rd6948;
	add.s64 	%rd6953, %rd4938, %rd4937;
	setp.lt.u64 	%p2549, %rd6953, %rd4938;
	or.pred  	%p2550, %p2548, %p2549;
	selp.u64 	%rd4940, 1, 0, %p2550;
	add.s64 	%rd1037, %rd6949, %rd4940;
	setp.ne.s64 	%p2551, %rd1037, 0;
	setp.gt.u64 	%p2552, %rd6953, %rd4587;
	or.pred  	%p2553, %p2551, %p2552;
	@%p2553 bra 	$L__BB9_538;
	setp.lt.u64 	%p2554, %rd6953, %rd4587;
	@%p2554 bra 	$L__BB9_551;
	setp.gt.u64 	%p2555, %rd6952, %rd11;
	@%p2555 bra 	$L__BB9_538;
	setp.lt.u64 	%p2556, %rd6952, %rd11;
	@%p2556 bra 	$L__BB9_551;
	setp.gt.u64 	%p2557, %rd6951, %rd1031;
	@%p2557 bra 	$L__BB9_538;
	setp.lt.u64 	%p2558, %rd6951, %rd1031;
	setp.lt.u64 	%p2559, %rd6950, %rd1032;
	or.pred  	%p2560, %p2558, %p2559;
	@%p2560 bra 	$L__BB9_551;
$L__BB9_538:
	sub.s64 	%rd1039, %rd6950, %rd1032;
	setp.lt.u64 	%p2561, %rd6950, %rd1032;
	selp.u64 	%rd4942, 1, 0, %p2561;
	sub.s64 	%rd4943, %rd6951, %rd1031;
	setp.lt.u64 	%p2562, %rd6951, %rd1031;
	selp.s64 	%rd4944, -1, 0, %p2561;
	add.s64 	%rd6951, %rd4943, %rd4944;
	setp.lt.u64 	%p2563, %rd4943, %rd4942;
	or.pred  	%p2564, %p2562, %p2563;
	selp.u64 	%rd4945, 1, 0, %p2564;
	sub.s64 	%rd4946, %rd6952, %rd11;
	setp.lt.u64 	%p2565, %rd6952, %rd11;
	selp.s64 	%rd4947, -1, 0, %p2564;
	add.s64 	%rd6952, %rd4946, %rd4947;
	setp.lt.u64 	%p2566, %rd4946, %rd4945;
	or.pred  	%p2567, %p2565, %p2566;
	selp.u64 	%rd4948, 1, 0, %p2567;
	sub.s64 	%rd4949, %rd6953, %rd4587;
	setp.lt.u64 	%p2568, %rd6953, %rd4587;
	selp.s64 	%rd4950, -1, 0, %p2567;
	add.s64 	%rd6953, %rd4949, %rd4950;
	setp.lt.u64 	%p2569, %rd4949, %rd4948;
	or.pred  	%p2570, %p2568, %p2569;
	selp.s64 	%rd4951, -1, 0, %p2570;
	add.s64 	%rd1043, %rd1037, %rd4951;
	setp.ne.s64 	%p2571, %rd1043, 0;
	setp.gt.u64 	%p2572, %rd6953, %rd4587;
	or.pred  	%p2573, %p2571, %p2572;
	@%p2573 bra 	$L__BB9_544;
	setp.lt.u64 	%p2574, %rd6953, %rd4587;
	mov.u64 	%rd6950, %rd1039;
	@%p2574 bra 	$L__BB9_551;
	setp.gt.u64 	%p2575, %rd6952, %rd11;
	@%p2575 bra 	$L__BB9_544;
	setp.lt.u64 	%p2576, %rd6952, %rd11;
	mov.u64 	%rd6950, %rd1039;
	@%p2576 bra 	$L__BB9_551;
	setp.gt.u64 	%p2577, %rd6951, %rd1031;
	@%p2577 bra 	$L__BB9_544;
	setp.lt.u64 	%p2578, %rd6951, %rd1031;
	setp.lt.u64 	%p2579, %rd1039, %rd1032;
	or.pred  	%p2580, %p2578, %p2579;
	mov.u64 	%rd6950, %rd1039;
	@%p2580 bra 	$L__BB9_551;
$L__BB9_544:
	sub.s64 	%rd1044, %rd1039, %rd1032;
	setp.lt.u64 	%p2581, %rd1039, %rd1032;
	selp.u64 	%rd4952, 1, 0, %p2581;
	sub.s64 	%rd4953, %rd6951, %rd1031;
	setp.lt.u64 	%p2582, %rd6951, %rd1031;
	selp.s64 	%rd4954, -1, 0, %p2581;
	add.s64 	%rd6951, %rd4953, %rd4954;
	setp.lt.u64 	%p2583, %rd4953, %rd4952;
	or.pred  	%p2584, %p2582, %p2583;
	selp.u64 	%rd4955, 1, 0, %p2584;
	sub.s64 	%rd4956, %rd6952, %rd11;
	setp.lt.u64 	%p2585, %rd6952, %rd11;
	selp.s64 	%rd4957, -1, 0, %p2584;
	add.s64 	%rd6952, %rd4956, %rd4957;
	setp.lt.u64 	%p2586, %rd4956, %rd4955;
	or.pred  	%p2587, %p2585, %p2586;
	selp.u64 	%rd4958, 1, 0, %p2587;
	sub.s64 	%rd4959, %rd6953, %rd4587;
	setp.lt.u64 	%p2588, %rd6953, %rd4587;
	selp.s64 	%rd4960, -1, 0, %p2587;
	add.s64 	%rd6953, %rd4959, %rd4960;
	setp.lt.u64 	%p2589, %rd4959, %rd4958;
	or.pred  	%p2590, %p2588, %p2589;
	selp.u64 	%rd4961, 1, 0, %p2590;
	setp.ne.s64 	%p2591, %rd1043, %rd4961;
	setp.gt.u64 	%p2592, %rd6953, %rd4587;
	or.pred  	%p2593, %p2591, %p2592;
	@%p2593 bra 	$L__BB9_550;
	setp.lt.u64 	%p2594, %rd6953, %rd4587;
	mov.u64 	%rd6950, %rd1044;
	@%p2594 bra 	$L__BB9_551;
	setp.gt.u64 	%p2595, %rd6952, %rd11;
	@%p2595 bra 	$L__BB9_550;
	setp.lt.u64 	%p2596, %rd6952, %rd11;
	mov.u64 	%rd6950, %rd1044;
	@%p2596 bra 	$L__BB9_551;
	setp.gt.u64 	%p2597, %rd6951, %rd1031;
	@%p2597 bra 	$L__BB9_550;
	setp.lt.u64 	%p2598, %rd6951, %rd1031;
	setp.lt.u64 	%p2599, %rd1044, %rd1032;
	or.pred  	%p2600, %p2598, %p2599;
	mov.u64 	%rd6950, %rd1044;
	@%p2600 bra 	$L__BB9_551;
$L__BB9_550:
	sub.s64 	%rd6950, %rd1044, %rd1032;
	setp.lt.u64 	%p2601, %rd1044, %rd1032;
	selp.u64 	%rd4962, 1, 0, %p2601;
	sub.s64 	%rd4963, %rd6951, %rd1031;
	setp.lt.u64 	%p2602, %rd6951, %rd1031;
	selp.s64 	%rd4964, -1, 0, %p2601;
	add.s64 	%rd6951, %rd4963, %rd4964;
	setp.lt.u64 	%p2603, %rd4963, %rd4962;
	or.pred  	%p2604, %p2602, %p2603;
	selp.u64 	%rd4965, 1, 0, %p2604;
	sub.s64 	%rd4966, %rd6952, %rd11;
	setp.lt.u64 	%p2605, %rd6952, %rd11;
	selp.s64 	%rd4967, -1, 0, %p2604;
	add.s64 	%rd6952, %rd4966, %rd4967;
	setp.lt.u64 	%p2606, %rd4966, %rd4965;
	or.pred  	%p2607, %p2605, %p2606;
	selp.s64 	%rd4968, -1, 0, %p2607;
	sub.s64 	%rd4969, %rd6953, %rd4587;
	add.s64 	%rd6953, %rd4969, %rd4968;
$L__BB9_551:
	setp.gt.u64 	%p2608, %rd6953, %rd6994;
	@%p2608 bra 	$L__BB9_557;
	setp.lt.u64 	%p2609, %rd6953, %rd6994;
	@%p2609 bra 	$L__BB9_558;
	setp.gt.u64 	%p2610, %rd6952, %rd6995;
	@%p2610 bra 	$L__BB9_557;
	setp.lt.u64 	%p2611, %rd6952, %rd6995;
	@%p2611 bra 	$L__BB9_558;
	setp.gt.u64 	%p2612, %rd6951, %rd6996;
	@%p2612 bra 	$L__BB9_557;
	setp.lt.u64 	%p2613, %rd6951, %rd6996;
	setp.lt.u64 	%p2614, %rd6950, %rd6997;
	or.pred  	%p2615, %p2613, %p2614;
	@%p2615 bra 	$L__BB9_558;
$L__BB9_557:
	setp.lt.u64 	%p2628, %rd6950, %rd6997;
	selp.u64 	%rd4991, 1, 0, %p2628;
	sub.s64 	%rd4992, %rd6951, %rd6996;
	setp.lt.u64 	%p2629, %rd6951, %rd6996;
	selp.s64 	%rd4993, -1, 0, %p2628;
	add.s64 	%rd6955, %rd4992, %rd4993;
	setp.lt.u64 	%p2630, %rd4992, %rd4991;
	or.pred  	%p2631, %p2629, %p2630;
	selp.u64 	%rd4994, 1, 0, %p2631;
	sub.s64 	%rd4995, %rd6952, %rd6995;
	setp.lt.u64 	%p2632, %rd6952, %rd6995;
	selp.s64 	%rd4996, -1, 0, %p2631;
	add.s64 	%rd6956, %rd4995, %rd4996;
	setp.lt.u64 	%p2633, %rd4995, %rd4994;
	or.pred  	%p2634, %p2632, %p2633;
	selp.s64 	%rd4997, -1, 0, %p2634;
	sub.s64 	%rd4998, %rd6953, %rd6994;
	add.s64 	%rd6957, %rd4998, %rd4997;
	bra.uni 	$L__BB9_559;
$L__BB9_558:
	add.s64 	%rd1059, %rd6950, %rd1032;
	setp.lt.u64 	%p2616, %rd1059, %rd6950;
	selp.u64 	%rd4970, 1, 0, %p2616;
	add.s64 	%rd4971, %rd6951, %rd4970;
	setp.lt.u64 	%p2617, %rd4971, %rd6951;
	selp.u64 	%rd4972, 1, 0, %p2617;
	add.s64 	%rd4973, %rd4971, %rd1031;
	setp.lt.u64 	%p2618, %rd4973, %rd4971;
	selp.u64 	%rd4974, 1, 0, %p2618;
	add.s64 	%rd4975, %rd4974, %rd4972;
	add.s64 	%rd4976, %rd6952, %rd4975;
	setp.lt.u64 	%p2619, %rd4976, %rd6952;
	selp.u64 	%rd4977, 1, 0, %p2619;
	add.s64 	%rd4978, %rd4976, %rd11;
	setp.lt.u64 	%p2620, %rd4978, %rd4976;
	selp.u64 	%rd4979, 1, 0, %p2620;
	add.s64 	%rd4980, %rd4979, %rd4977;
	add.s64 	%rd4981, %rd6953, %rd4980;
	add.s64 	%rd4982, %rd4981, %rd4587;
	setp.lt.u64 	%p2621, %rd1059, %rd6997;
	selp.u64 	%rd4983, 1, 0, %p2621;
	sub.s64 	%rd4984, %rd4973, %rd6996;
	setp.lt.u64 	%p2622, %rd4973, %rd6996;
	selp.s64 	%rd4985, -1, 0, %p2621;
	add.s64 	%rd6955, %rd4984, %rd4985;
	setp.lt.u64 	%p2623, %rd4984, %rd4983;
	or.pred  	%p2624, %p2622, %p2623;
	selp.u64 	%rd4986, 1, 0, %p2624;
	sub.s64 	%rd4987, %rd4978, %rd6995;
	setp.lt.u64 	%p2625, %rd4978, %rd6995;
	selp.s64 	%rd4988, -1, 0, %p2624;
	add.s64 	%rd6956, %rd4987, %rd4988;
	setp.lt.u64 	%p2626, %rd4987, %rd4986;
	or.pred  	%p2627, %p2625, %p2626;
	selp.s64 	%rd4989, -1, 0, %p2627;
	sub.s64 	%rd4990, %rd4982, %rd6994;
	add.s64 	%rd6957, %rd4990, %rd4989;
	mov.u64 	%rd6950, %rd1059;
$L__BB9_559:
	sub.s64 	%rd5000, %rd6950, %rd6997;
	mul.lo.s64 	%rd1067, %rd5000, %rd812;
	mul.hi.u64 	%rd5001, %rd812, %rd5000;
	mul.lo.s64 	%rd5002, %rd6955, %rd812;
	mul.hi.u64 	%rd5003, %rd812, %rd6955;
	add.s64 	%rd5004, %rd5002, %rd5001;
	setp.lt.u64 	%p2635, %rd5004, %rd5002;
	selp.u64 	%rd5005, 1, 0, %p2635;
	add.s64 	%rd5006, %rd5003, %rd5005;
	mul.lo.s64 	%rd5007, %rd6956, %rd812;
	mul.hi.u64 	%rd5008, %rd812, %rd6956;
	add.s64 	%rd5009, %rd5007, %rd5006;
	setp.lt.u64 	%p2636, %rd5009, %rd5007;
	selp.u64 	%rd5010, 1, 0, %p2636;
	add.s64 	%rd5011, %rd5008, %rd5010;
	mul.lo.s64 	%rd5012, %rd6957, %rd812;
	mul.hi.u64 	%rd5013, %rd812, %rd6957;
	add.s64 	%rd5014, %rd5012, %rd5011;
	setp.lt.u64 	%p2637, %rd5014, %rd5012;
	selp.u64 	%rd5015, 1, 0, %p2637;
	add.s64 	%rd5016, %rd5013, %rd5015;
	mul.hi.u64 	%rd5017, %rd6894, %rd5000;
	mad.lo.s64 	%rd1068, %rd5000, %rd6894, %rd5004;
	setp.lt.u64 	%p2638, %rd1068, %rd5004;
	selp.u64 	%rd5018, 1, 0, %p2638;
	add.s64 	%rd5019, %rd5017, %rd5018;
	mul.hi.u64 	%rd5020, %rd6894, %rd6955;
	mad.lo.s64 	%rd5021, %rd6955, %rd6894, %rd5009;
	setp.lt.u64 	%p2639, %rd5021, %rd5009;
	selp.u64 	%rd5022, 1, 0, %p2639;
	add.s64 	%rd5023, %rd5021, %rd5019;
	setp.lt.u64 	%p2640, %rd5023, %rd5021;
	selp.u64 	%rd5024, 1, 0, %p2640;
	add.s64 	%rd5025, %rd5020, %rd5022;
	add.s64 	%rd5026, %rd5025, %rd5024;
	mul.hi.u64 	%rd5027, %rd6894, %rd6956;
	mad.lo.s64 	%rd5028, %rd6956, %rd6894, %rd5014;
	setp.lt.u64 	%p2641, %rd5028, %rd5014;
	selp.u64 	%rd5029, 1, 0, %p2641;
	add.s64 	%rd5030, %rd5028, %rd5026;
	setp.lt.u64 	%p2642, %rd5030, %rd5028;
	selp.u64 	%rd5031, 1, 0, %p2642;
	add.s64 	%rd5032, %rd5027, %rd5029;
	add.s64 	%rd5033, %rd5032, %rd5031;
	mul.hi.u64 	%rd5034, %rd6894, %rd6957;
	mad.lo.s64 	%rd5035, %rd6957, %rd6894, %rd5016;
	setp.lt.u64 	%p2643, %rd5035, %rd5016;
	selp.u64 	%rd5036, 1, 0, %p2643;
	add.s64 	%rd5037, %rd5035, %rd5033;
	setp.lt.u64 	%p2644, %rd5037, %rd5035;
	selp.u64 	%rd5038, 1, 0, %p2644;
	add.s64 	%rd5039, %rd5034, %rd5036;
	add.s64 	%rd5040, %rd5039, %rd5038;
	mul.hi.u64 	%rd5041, %rd6895, %rd5000;
	mad.lo.s64 	%rd1069, %rd5000, %rd6895, %rd5023;
	setp.lt.u64 	%p2645, %rd1069, %rd5023;
	selp.u64 	%rd5042, 1, 0, %p2645;
	add.s64 	%rd5043, %rd5041, %rd5042;
	mul.hi.u64 	%rd5044, %rd6895, %rd6955;
	mad.lo.s64 	%rd5045, %rd6955, %rd6895, %rd5030;
	setp.lt.u64 	%p2646, %rd5045, %rd5030;
	selp.u64 	%rd5046, 1, 0, %p2646;
	add.s64 	%rd5047, %rd5045, %rd5043;
	setp.lt.u64 	%p2647, %rd5047, %rd5045;
	selp.u64 	%rd5048, 1, 0, %p2647;
	add.s64 	%rd5049, %rd5044, %rd5046;
	add.s64 	%rd5050, %rd5049, %rd5048;
	mul.hi.u64 	%rd5051, %rd6895, %rd6956;
	mad.lo.s64 	%rd5052, %rd6956, %rd6895, %rd5037;
	setp.lt.u64 	%p2648, %rd5052, %rd5037;
	selp.u64 	%rd5053, 1, 0, %p2648;
	add.s64 	%rd5054, %rd5052, %rd5050;
	setp.lt.u64 	%p2649, %rd5054, %rd5052;
	selp.u64 	%rd5055, 1, 0, %p2649;
	add.s64 	%rd5056, %rd5051, %rd5053;
	add.s64 	%rd5057, %rd5056, %rd5055;
	mul.hi.u64 	%rd5058, %rd6895, %rd6957;
	mad.lo.s64 	%rd5059, %rd6957, %rd6895, %rd5040;
	setp.lt.u64 	%p2650, %rd5059, %rd5040;
	selp.u64 	%rd5060, 1, 0, %p2650;
	add.s64 	%rd5061, %rd5059, %rd5057;
	setp.lt.u64 	%p2651, %rd5061, %rd5059;
	selp.u64 	%rd5062, 1, 0, %p2651;
	add.s64 	%rd5063, %rd5058, %rd5060;
	add.s64 	%rd5064, %rd5063, %rd5062;
	mul.hi.u64 	%rd5065, %rd6896, %rd5000;
	mad.lo.s64 	%rd1070, %rd5000, %rd6896, %rd5047;
	setp.lt.u64 	%p2652, %rd1070, %rd5047;
	selp.u64 	%rd5066, 1, 0, %p2652;
	add.s64 	%rd5067, %rd5065, %rd5066;
	mul.hi.u64 	%rd5068, %rd6896, %rd6955;
	mad.lo.s64 	%rd5069, %rd6955, %rd6896, %rd5054;
	setp.lt.u64 	%p2653, %rd5069, %rd5054;
	selp.u64 	%rd5070, 1, 0, %p2653;
	add.s64 	%rd5071, %rd5069, %rd5067;
	setp.lt.u64 	%p2654, %rd5071, %rd5069;
	selp.u64 	%rd5072, 1, 0, %p2654;
	add.s64 	%rd5073, %rd5068, %rd5070;
	add.s64 	%rd5074, %rd5073, %rd5072;
	mul.hi.u64 	%rd5075, %rd6896, %rd6956;
	mad.lo.s64 	%rd5076, %rd6956, %rd6896, %rd5061;
	setp.lt.u64 	%p2655, %rd5076, %rd5061;
	selp.u64 	%rd5077, 1, 0, %p2655;
	add.s64 	%rd5078, %rd5076, %rd5074;
	setp.lt.u64 	%p2656, %rd5078, %rd5076;
	selp.u64 	%rd5079, 1, 0, %p2656;
	add.s64 	%rd5080, %rd5075, %rd5077;
	add.s64 	%rd5081, %rd5080, %rd5079;
	mul.hi.u64 	%rd5082, %rd6896, %rd6957;
	mad.lo.s64 	%rd5083, %rd6957, %rd6896, %rd5064;
	setp.lt.u64 	%p2657, %rd5083, %rd5064;
	selp.u64 	%rd5084, 1, 0, %p2657;
	add.s64 	%rd5085, %rd5083, %rd5081;
	setp.lt.u64 	%p2658, %rd5085, %rd5083;
	selp.u64 	%rd5086, 1, 0, %p2658;
	add.s64 	%rd5087, %rd5082, %rd5084;
	add.s64 	%rd5088, %rd5087, %rd5086;
	shl.b64 	%rd5089, %rd5071, 32;
	mov.b64 	{%r336, %r337}, %rd5071;
	mov.b64 	{%r338, %r339}, %rd5078;
	mov.b64 	%rd5090, {%r337, %r338};
	mov.b64 	{%r340, %r341}, %rd5085;
	mov.b64 	%rd5091, {%r339, %r340};
	mov.b64 	{%r342, %r343}, %rd5088;
	mov.b64 	%rd5092, {%r341, %r342};
	shr.u64 	%rd5093, %rd5088, 32;
	mul.lo.s64 	%rd5094, %rd5071, 977;
	mov.b64 	%rd5095, 977;
	mul.hi.u64 	%rd5096, %rd5071, %rd5095;
	mul.lo.s64 	%rd5097, %rd5078, 977;
	mul.hi.u64 	%rd5098, %rd5078, %rd5095;
	add.s64 	%rd5099, %rd5097, %rd5096;
	setp.lt.u64 	%p2659, %rd5099, %rd5097;
	selp.u64 	%rd5100, 1, 0, %p2659;
	add.s64 	%rd5101, %rd5098, %rd5100;
	mul.lo.s64 	%rd5102, %rd5085, 977;
	mul.hi.u64 	%rd5103, %rd5085, %rd5095;
	add.s64 	%rd5104, %rd5102, %rd5101;
	setp.lt.u64 	%p2660, %rd5104, %rd5102;
	selp.u64 	%rd5105, 1, 0, %p2660;
	add.s64 	%rd5106, %rd5103, %rd5105;
	mul.lo.s64 	%rd5107, %rd5088, 977;
	mul.hi.u64 	%rd5108, %rd5088, %rd5095;
	add.s64 	%rd5109, %rd5107, %rd5106;
	setp.lt.u64 	%p2661, %rd5109, %rd5107;
	selp.u64 	%rd5110, 1, 0, %p2661;
	add.s64 	%rd5111, %rd5108, %rd5110;
	add.s64 	%rd6958, %rd5094, %rd5089;
	setp.lt.u64 	%p2662, %rd6958, %rd5094;
	selp.u64 	%rd5112, 1, 0, %p2662;
	add.s64 	%rd5113, %rd5099, %rd5090;
	setp.lt.u64 	%p2663, %rd5113, %rd5099;
	add.s64 	%rd6959, %rd5113, %rd5112;
	setp.lt.u64 	%p2664, %rd6959, %rd5113;
	or.pred  	%p2665, %p2663, %p2664;
	selp.u64 	%rd5114, 1, 0, %p2665;
	add.s64 	%rd5115, %rd5104, %rd5091;
	setp.lt.u64 	%p2666, %rd5115, %rd5104;
	add.s64 	%rd6960, %rd5115, %rd5114;
	setp.lt.u64 	%p2667, %rd6960, %rd5115;
	or.pred  	%p2668, %p2666, %p2667;
	selp.u64 	%rd5116, 1, 0, %p2668;
	add.s64 	%rd5117, %rd5109, %rd5092;
	setp.lt.u64 	%p2669, %rd5117, %rd5109;
	add.s64 	%rd6961, %rd5117, %rd5116;
	setp.lt.u64 	%p2670, %rd6961, %rd5117;
	or.pred  	%p2671, %p2669, %p2670;
	selp.u64 	%rd5118, 1, 0, %p2671;
	add.s64 	%rd5119, %rd5111, %rd5093;
	add.s64 	%rd1075, %rd5119, %rd5118;
	setp.eq.s64 	%p2672, %rd1075, 0;
	mov.b64 	%rd6962, 0;
	@%p2672 bra 	$L__BB9_561;
	shl.b64 	%rd5120, %rd1075, 32;
	shr.u64 	%rd5121, %rd1075, 32;
	mov.b64 	%rd5122, 977;
	mul.hi.u64 	%rd5123, %rd1075, %rd5122;
	mad.lo.s64 	%rd5124, %rd1075, 977, %rd5120;
	setp.lt.u64 	%p2673, %rd5124, %rd5120;
	selp.u64 	%rd5125, 1, 0, %p2673;
	add.s64 	%rd6958, %rd5124, %rd6958;
	setp.lt.u64 	%p2674, %rd6958, %rd5124;
	selp.u64 	%rd5126, 1, 0, %p2674;
	add.s64 	%rd5127, %rd5126, %rd5125;
	add.s64 	%rd5128, %rd5121, %rd5123;
	setp.lt.u64 	%p2675, %rd5128, %rd5121;
	selp.u64 	%rd5129, 1, 0, %p2675;
	add.s64 	%rd5130, %rd6959, %rd5128;
	add.s64 	%rd5131, %rd5130, %rd5127;
	setp.lt.u64 	%p2676, %rd5131, %rd6959;
	not.b64 	%rd5132, %rd5128;
	setp.gt.u64 	%p2677, %rd5127, %rd5132;
	or.pred  	%p2678, %p2677, %p2676;
	selp.u64 	%rd5133, 1, 0, %p2678;
	add.s64 	%rd5134, %rd6960, %rd5129;
	add.s64 	%rd1078, %rd5134, %rd5133;
	setp.lt.u64 	%p2679, %rd1078, %rd6960;
	selp.u64 	%rd5135, 1, 0, %p2679;
	add.s64 	%rd1079, %rd6961, %rd5135;
	setp.lt.u64 	%p2680, %rd1079, %rd6961;
	selp.u64 	%rd6962, 1, 0, %p2680;
	mov.u64 	%rd6959, %rd5131;
	mov.u64 	%rd6960, %rd1078;
	mov.u64 	%rd6961, %rd1079;
$L__BB9_561:
	add.s64 	%rd6963, %rd6958, %rd1067;
	setp.lt.u64 	%p2681, %rd6963, %rd6958;
	selp.u64 	%rd5136, 1, 0, %p2681;
	add.s64 	%rd5137, %rd6959, %rd1068;
	setp.lt.u64 	%p2682, %rd5137, %rd6959;
	add.s64 	%rd6964, %rd5137, %rd5136;
	setp.lt.u64 	%p2683, %rd6964, %rd5137;
	or.pred  	%p2684, %p2682, %p2683;
	selp.u64 	%rd5138, 1, 0, %p2684;
	add.s64 	%rd5139, %rd6960, %rd1069;
	setp.lt.u64 	%p2685, %rd5139, %rd6960;
	add.s64 	%rd6965, %rd5139, %rd5138;
	setp.lt.u64 	%p2686, %rd6965, %rd5139;
	or.pred  	%p2687, %p2685, %p2686;
	selp.u64 	%rd5140, 1, 0, %p2687;
	add.s64 	%rd5141, %rd6961, %rd1070;
	setp.lt.u64 	%p2688, %rd5141, %rd6961;
	add.s64 	%rd6966, %rd5141, %rd5140;
	setp.lt.u64 	%p2689, %rd6966, %rd5141;
	or.pred  	%p2690, %p2688, %p2689;
	selp.u64 	%rd5143, 1, 0, %p2690;
	add.s64 	%rd1092, %rd6962, %rd5143;
	setp.ne.s64 	%p2691, %rd1092, 0;
	ld.const.u64 	%rd5144, [_P+24];
	setp.gt.u64 	%p2692, %rd6966, %rd5144;
	or.pred  	%p2693, %p2691, %p2692;
	@%p2693 bra 	$L__BB9_567;
	setp.lt.u64 	%p2694, %rd6966, %rd5144;
	@%p2694 bra 	$L__BB9_580;
	setp.gt.u64 	%p2695, %rd6965, %rd11;
	@%p2695 bra 	$L__BB9_567;
	setp.lt.u64 	%p2696, %rd6965, %rd11;
	@%p2696 bra 	$L__BB9_580;
	setp.gt.u64 	%p2697, %rd6964, %rd1031;
	@%p2697 bra 	$L__BB9_567;
	setp.lt.u64 	%p2698, %rd6964, %rd1031;
	setp.lt.u64 	%p2699, %rd6963, %rd1032;
	or.pred  	%p2700, %p2698, %p2699;
	@%p2700 bra 	$L__BB9_580;
$L__BB9_567:
	sub.s64 	%rd1094, %rd6963, %rd1032;
	setp.lt.u64 	%p2701, %rd6963, %rd1032;
	selp.u64 	%rd5145, 1, 0, %p2701;
	sub.s64 	%rd5146, %rd6964, %rd1031;
	setp.lt.u64 	%p2702, %rd6964, %rd1031;
	selp.s64 	%rd5147, -1, 0, %p2701;
	add.s64 	%rd6964, %rd5146, %rd5147;
	setp.lt.u64 	%p2703, %rd5146, %rd5145;
	or.pred  	%p2704, %p2702, %p2703;
	selp.u64 	%rd5148, 1, 0, %p2704;
	sub.s64 	%rd5149, %rd6965, %rd11;
	setp.lt.u64 	%p2705, %rd6965, %rd11;
	selp.s64 	%rd5150, -1, 0, %p2704;
	add.s64 	%rd6965, %rd5149, %rd5150;
	setp.lt.u64 	%p2706, %rd5149, %rd5148;
	or.pred  	%p2707, %p2705, %p2706;
	selp.u64 	%rd5151, 1, 0, %p2707;
	sub.s64 	%rd5152, %rd6966, %rd5144;
	setp.lt.u64 	%p2708, %rd6966, %rd5144;
	selp.s64 	%rd5153, -1, 0, %p2707;
	add.s64 	%rd6966, %rd5152, %rd5153;
	setp.lt.u64 	%p2709, %rd5152, %rd5151;
	or.pred  	%p2710, %p2708, %p2709;
	selp.s64 	%rd5154, -1, 0, %p2710;
	add.s64 	%rd1098, %rd1092, %rd5154;
	setp.ne.s64 	%p2711, %rd1098, 0;
	setp.gt.u64 	%p2712, %rd6966, %rd5144;
	or.pred  	%p2713, %p2711, %p2712;
	@%p2713 bra 	$L__BB9_573;
	setp.lt.u64 	%p2714, %rd6966, %rd5144;
	mov.u64 	%rd6963, %rd1094;
	@%p2714 bra 	$L__BB9_580;
	setp.gt.u64 	%p2715, %rd6965, %rd11;
	@%p2715 bra 	$L__BB9_573;
	setp.lt.u64 	%p2716, %rd6965, %rd11;
	mov.u64 	%rd6963, %rd1094;
	@%p2716 bra 	$L__BB9_580;
	setp.gt.u64 	%p2717, %rd6964, %rd1031;
	@%p2717 bra 	$L__BB9_573;
	setp.lt.u64 	%p2718, %rd6964, %rd1031;
	setp.lt.u64 	%p2719, %rd1094, %rd1032;
	or.pred  	%p2720, %p2718, %p2719;
	mov.u64 	%rd6963, %rd1094;
	@%p2720 bra 	$L__BB9_580;
$L__BB9_573:
	sub.s64 	%rd1099, %rd1094, %rd1032;
	setp.lt.u64 	%p2721, %rd1094, %rd1032;
	selp.u64 	%rd5155, 1, 0, %p2721;
	sub.s64 	%rd5156, %rd6964, %rd1031;
	setp.lt.u64 	%p2722, %rd6964, %rd1031;
	selp.s64 	%rd5157, -1, 0, %p2721;
	add.s64 	%rd6964, %rd5156, %rd5157;
	setp.lt.u64 	%p2723, %rd5156, %rd5155;
	or.pred  	%p2724, %p2722, %p2723;
	selp.u64 	%rd5158, 1, 0, %p2724;
	sub.s64 	%rd5159, %rd6965, %rd11;
	setp.lt.u64 	%p2725, %rd6965, %rd11;
	selp.s64 	%rd5160, -1, 0, %p2724;
	add.s64 	%rd6965, %rd5159, %rd5160;
	setp.lt.u64 	%p2726, %rd5159, %rd5158;
	or.pred  	%p2727, %p2725, %p2726;
	selp.u64 	%rd5161, 1, 0, %p2727;
	sub.s64 	%rd5162, %rd6966, %rd5144;
	setp.lt.u64 	%p2728, %rd6966, %rd5144;
	selp.s64 	%rd5163, -1, 0, %p2727;
	add.s64 	%rd6966, %rd5162, %rd5163;
	setp.lt.u64 	%p2729, %rd5162, %rd5161;
	or.pred  	%p2730, %p2728, %p2729;
	selp.u64 	%rd5164, 1, 0, %p2730;
	setp.ne.s64 	%p2731, %rd1098, %rd5164;
	setp.gt.u64 	%p2732, %rd6966, %rd5144;
	or.pred  	%p2733, %p2731, %p2732;
	@%p2733 bra 	$L__BB9_579;
	setp.lt.u64 	%p2734, %rd6966, %rd5144;
	mov.u64 	%rd6963, %rd1099;
	@%p2734 bra 	$L__BB9_580;
	setp.gt.u64 	%p2735, %rd6965, %rd11;
	@%p2735 bra 	$L__BB9_579;
	setp.lt.u64 	%p2736, %rd6965, %rd11;
	mov.u64 	%rd6963, %rd1099;
	@%p2736 bra 	$L__BB9_580;
	setp.gt.u64 	%p2737, %rd6964, %rd1031;
	@%p2737 bra 	$L__BB9_579;
	setp.lt.u64 	%p2738, %rd6964, %rd1031;
	setp.lt.u64 	%p2739, %rd1099, %rd1032;
	or.pred  	%p2740, %p2738, %p2739;
	mov.u64 	%rd6963, %rd1099;
	@%p2740 bra 	$L__BB9_580;
$L__BB9_579:
	sub.s64 	%rd6963, %rd1099, %rd1032;
	setp.lt.u64 	%p2741, %rd1099, %rd1032;
	selp.u64 	%rd5165, 1, 0, %p2741;
	sub.s64 	%rd5166, %rd6964, %rd1031;
	setp.lt.u64 	%p2742, %rd6964, %rd1031;
	selp.s64 	%rd5167, -1, 0, %p2741;
	add.s64 	%rd6964, %rd5166, %rd5167;
	setp.lt.u64 	%p2743, %rd5166, %rd5165;
	or.pred  	%p2744, %p2742, %p2743;
	selp.u64 	%rd5168, 1, 0, %p2744;
	sub.s64 	%rd5169, %rd6965, %rd11;
	setp.lt.u64 	%p2745, %rd6965, %rd11;
	selp.s64 	%rd5170, -1, 0, %p2744;
	add.s64 	%rd6965, %rd5169, %rd5170;
	setp.lt.u64 	%p2746, %rd5169, %rd5168;
	or.pred  	%p2747, %p2745, %p2746;
	selp.s64 	%rd5171, -1, 0, %p2747;
	sub.s64 	%rd5172, %rd6966, %rd5144;
	add.s64 	%rd6966, %rd5172, %rd5171;
$L__BB9_580:
	mul.lo.s64 	%rd1111, %rd6911, %rd6876;
	mul.hi.u64 	%rd5174, %rd6876, %rd6911;
	mul.lo.s64 	%rd5175, %rd6912, %rd6876;
	mul.hi.u64 	%rd5176, %rd6876, %rd6912;
	add.s64 	%rd5177, %rd5175, %rd5174;
	setp.lt.u64 	%p2748, %rd5177, %rd5175;
	selp.u64 	%rd5178, 1, 0, %p2748;
	add.s64 	%rd5179, %rd5176, %rd5178;
	mul.lo.s64 	%rd5180, %rd6913, %rd6876;
	mul.hi.u64 	%rd5181, %rd6876, %rd6913;
	add.s64 	%rd5182, %rd5180, %rd5179;
	setp.lt.u64 	%p2749, %rd5182, %rd5180;
	selp.u64 	%rd5183, 1, 0, %p2749;
	add.s64 	%rd5184, %rd5181, %rd5183;
	mul.lo.s64 	%rd5185, %rd6914, %rd6876;
	mul.hi.u64 	%rd5186, %rd6876, %rd6914;
	add.s64 	%rd5187, %rd5185, %rd5184;
	setp.lt.u64 	%p2750, %rd5187, %rd5185;
	selp.u64 	%rd5188, 1, 0, %p2750;
	add.s64 	%rd5189, %rd5186, %rd5188;
	mul.hi.u64 	%rd5190, %rd6877, %rd6911;
	mad.lo.s64 	%rd1112, %rd6911, %rd6877, %rd5177;
	setp.lt.u64 	%p2751, %rd1112, %rd5177;
	selp.u64 	%rd5191, 1, 0, %p2751;
	add.s64 	%rd5192, %rd5190, %rd5191;
	mul.hi.u64 	%rd5193, %rd6877, %rd6912;
	mad.lo.s64 	%rd5194, %rd6912, %rd6877, %rd5182;
	setp.lt.u64 	%p2752, %rd5194, %rd5182;
	selp.u64 	%rd5195, 1, 0, %p2752;
	add.s64 	%rd5196, %rd5194, %rd5192;
	setp.lt.u64 	%p2753, %rd5196, %rd5194;
	selp.u64 	%rd5197, 1, 0, %p2753;
	add.s64 	%rd5198, %rd5193, %rd5195;
	add.s64 	%rd5199, %rd5198, %rd5197;
	mul.hi.u64 	%rd5200, %rd6877, %rd6913;
	mad.lo.s64 	%rd5201, %rd6913, %rd6877, %rd5187;
	setp.lt.u64 	%p2754, %rd5201, %rd5187;
	selp.u64 	%rd5202, 1, 0, %p2754;
	add.s64 	%rd5203, %rd5201, %rd5199;
	setp.lt.u64 	%p2755, %rd5203, %rd5201;
	selp.u64 	%rd5204, 1, 0, %p2755;
	add.s64 	%rd5205, %rd5200, %rd5202;
	add.s64 	%rd5206, %rd5205, %rd5204;
	mul.hi.u64 	%rd5207, %rd6877, %rd6914;
	mad.lo.s64 	%rd5208, %rd6914, %rd6877, %rd5189;
	setp.lt.u64 	%p2756, %rd5208, %rd5189;
	selp.u64 	%rd5209, 1, 0, %p2756;
	add.s64 	%rd5210, %rd5208, %rd5206;
	setp.lt.u64 	%p2757, %rd5210, %rd5208;
	selp.u64 	%rd5211, 1, 0, %p2757;
	add.s64 	%rd5212, %rd5207, %rd5209;
	add.s64 	%rd5213, %rd5212, %rd5211;
	mul.hi.u64 	%rd5214, %rd6878, %rd6911;
	mad.lo.s64 	%rd1113, %rd6911, %rd6878, %rd5196;
	setp.lt.u64 	%p2758, %rd1113, %rd5196;
	selp.u64 	%rd5215, 1, 0, %p2758;
	add.s64 	%rd5216, %rd5214, %rd5215;
	mul.hi.u64 	%rd5217, %rd6878, %rd6912;
	mad.lo.s64 	%rd5218, %rd6912, %rd6878, %rd5203;
	setp.lt.u64 	%p2759, %rd5218, %rd5203;
	selp.u64 	%rd5219, 1, 0, %p2759;
	add.s64 	%rd5220, %rd5218, %rd5216;
	setp.lt.u64 	%p2760, %rd5220, %rd5218;
	selp.u64 	%rd5221, 1, 0, %p2760;
	add.s64 	%rd5222, %rd5217, %rd5219;
	add.s64 	%rd5223, %rd5222, %rd5221;
	mul.hi.u64 	%rd5224, %rd6878, %rd6913;
	mad.lo.s64 	%rd5225, %rd6913, %rd6878, %rd5210;
	setp.lt.u64 	%p2761, %rd5225, %rd5210;
	selp.u64 	%rd5226, 1, 0, %p2761;
	add.s64 	%rd5227, %rd5225, %rd5223;
	setp.lt.u64 	%p2762, %rd5227, %rd5225;
	selp.u64 	%rd5228, 1, 0, %p2762;
	add.s64 	%rd5229, %rd5224, %rd5226;
	add.s64 	%rd5230, %rd5229, %rd5228;
	mul.hi.u64 	%rd5231, %rd6878, %rd6914;
	mad.lo.s64 	%rd5232, %rd6914, %rd6878, %rd5213;
	setp.lt.u64 	%p2763, %rd5232, %rd5213;
	selp.u64 	%rd5233, 1, 0, %p2763;
	add.s64 	%rd5234, %rd5232, %rd5230;
	setp.lt.u64 	%p2764, %rd5234, %rd5232;
	selp.u64 	%rd5235, 1, 0, %p2764;
	add.s64 	%rd5236, %rd5231, %rd5233;
	add.s64 	%rd5237, %rd5236, %rd5235;
	mul.hi.u64 	%rd5238, %rd6879, %rd6911;
	mad.lo.s64 	%rd1114, %rd6911, %rd6879, %rd5220;
	setp.lt.u64 	%p2765, %rd1114, %rd5220;
	selp.u64 	%rd5239, 1, 0, %p2765;
	add.s64 	%rd5240, %rd5238, %rd5239;
	mul.hi.u64 	%rd5241, %rd6879, %rd6912;
	mad.lo.s64 	%rd5242, %rd6912, %rd6879, %rd5227;
	setp.lt.u64 	%p2766, %rd5242, %rd5227;
	selp.u64 	%rd5243, 1, 0, %p2766;
	add.s64 	%rd5244, %rd5242, %rd5240;
	setp.lt.u64 	%p2767, %rd5244, %rd5242;
	selp.u64 	%rd5245, 1, 0, %p2767;
	add.s64 	%rd5246, %rd5241, %rd5243;
	add.s64 	%rd5247, %rd5246, %rd5245;
	mul.hi.u64 	%rd5248, %rd6879, %rd6913;
	mad.lo.s64 	%rd5249, %rd6913, %rd6879, %rd5234;
	setp.lt.u64 	%p2768, %rd5249, %rd5234;
	selp.u64 	%rd5250, 1, 0, %p2768;
	add.s64 	%rd5251, %rd5249, %rd5247;
	setp.lt.u64 	%p2769, %rd5251, %rd5249;
	selp.u64 	%rd5252, 1, 0, %p2769;
	add.s64 	%rd5253, %rd5248, %rd5250;
	add.s64 	%rd5254, %rd5253, %rd5252;
	mul.hi.u64 	%rd5255, %rd6879, %rd6914;
	mad.lo.s64 	%rd5256, %rd6914, %rd6879, %rd5237;
	setp.lt.u64 	%p2770, %rd5256, %rd5237;
	selp.u64 	%rd5257, 1, 0, %p2770;
	add.s64 	%rd5258, %rd5256, %rd5254;
	setp.lt.u64 	%p2771, %rd5258, %rd5256;
	selp.u64 	%rd5259, 1, 0, %p2771;
	add.s64 	%rd5260, %rd5255, %rd5257;
	add.s64 	%rd5261, %rd5260, %rd5259;
	shl.b64 	%rd5262, %rd5244, 32;
	mov.b64 	{%r344, %r345}, %rd5244;
	mov.b64 	{%r346, %r347}, %rd5251;
	mov.b64 	%rd5263, {%r345, %r346};
	mov.b64 	{%r348, %r349}, %rd5258;
	mov.b64 	%rd5264, {%r347, %r348};
	mov.b64 	{%r350, %r351}, %rd5261;
	mov.b64 	%rd5265, {%r349, %r350};
	shr.u64 	%rd5266, %rd5261, 32;
	mul.lo.s64 	%rd5267, %rd5244, 977;
	mov.b64 	%rd5268, 977;
	mul.hi.u64 	%rd5269, %rd5244, %rd5268;
	mul.lo.s64 	%rd5270, %rd5251, 977;
	mul.hi.u64 	%rd5271, %rd5251, %rd5268;
	add.s64 	%rd5272, %rd5270, %rd5269;
	setp.lt.u64 	%p2772, %rd5272, %rd5270;
	selp.u64 	%rd5273, 1, 0, %p2772;
	add.s64 	%rd5274, %rd5271, %rd5273;
	mul.lo.s64 	%rd5275, %rd5258, 977;
	mul.hi.u64 	%rd5276, %rd5258, %rd5268;
	add.s64 	%rd5277, %rd5275, %rd5274;
	setp.lt.u64 	%p2773, %rd5277, %rd5275;
	selp.u64 	%rd5278, 1, 0, %p2773;
	add.s64 	%rd5279, %rd5276, %rd5278;
	mul.lo.s64 	%rd5280, %rd5261, 977;
	mul.hi.u64 	%rd5281, %rd5261, %rd5268;
	add.s64 	%rd5282, %rd5280, %rd5279;
	setp.lt.u64 	%p2774, %rd5282, %rd5280;
	selp.u64 	%rd5283, 1, 0, %p2774;
	add.s64 	%rd5284, %rd5281, %rd5283;
	add.s64 	%rd6967, %rd5267, %rd5262;
	setp.lt.u64 	%p2775, %rd6967, %rd5267;
	selp.u64 	%rd5285, 1, 0, %p2775;
	add.s64 	%rd5286, %rd5272, %rd5263;
	setp.lt.u64 	%p2776, %rd5286, %rd5272;
	add.s64 	%rd6968, %rd5286, %rd5285;
	setp.lt.u64 	%p2777, %rd6968, %rd5286;
	or.pred  	%p2778, %p2776, %p2777;
	selp.u64 	%rd5287, 1, 0, %p2778;
	add.s64 	%rd5288, %rd5277, %rd5264;
	setp.lt.u64 	%p2779, %rd5288, %rd5277;
	add.s64 	%rd6969, %rd5288, %rd5287;
	setp.lt.u64 	%p2780, %rd6969, %rd5288;
	or.pred  	%p2781, %p2779, %p2780;
	selp.u64 	%rd5289, 1, 0, %p2781;
	add.s64 	%rd5290, %rd5282, %rd5265;
	setp.lt.u64 	%p2782, %rd5290, %rd5282;
	add.s64 	%rd6970, %rd5290, %rd5289;
	setp.lt.u64 	%p2783, %rd6970, %rd5290;
	or.pred  	%p2784, %p2782, %p2783;
	selp.u64 	%rd5291, 1, 0, %p2784;
	add.s64 	%rd5292, %rd5284, %rd5266;
	add.s64 	%rd1119, %rd5292, %rd5291;
	setp.eq.s64 	%p2785, %rd1119, 0;
	mov.b64 	%rd6971, 0;
	@%p2785 bra 	$L__BB9_582;
	shl.b64 	%rd5293, %rd1119, 32;
	shr.u64 	%rd5294, %rd1119, 32;
	mov.b64 	%rd5295, 977;
	mul.hi.u64 	%rd5296, %rd1119, %rd5295;
	mad.lo.s64 	%rd5297, %rd1119, 977, %rd5293;
	setp.lt.u64 	%p2786, %rd5297, %rd5293;
	selp.u64 	%rd5298, 1, 0, %p2786;
	add.s64 	%rd6967, %rd5297, %rd6967;
	setp.lt.u64 	%p2787, %rd6967, %rd5297;
	selp.u64 	%rd5299, 1, 0, %p2787;
	add.s64 	%rd5300, %rd5299, %rd5298;
	add.s64 	%rd5301, %rd5294, %rd5296;
	setp.lt.u64 	%p2788, %rd5301, %rd5294;
	selp.u64 	%rd5302, 1, 0, %p2788;
	add.s64 	%rd5303, %rd6968, %rd5301;
	add.s64 	%rd5304, %rd5303, %rd5300;
	setp.lt.u64 	%p2789, %rd5304, %rd6968;
	not.b64 	%rd5305, %rd5301;
	setp.gt.u64 	%p2790, %rd5300, %rd5305;
	or.pred  	%p2791, %p2790, %p2789;
	selp.u64 	%rd5306, 1, 0, %p2791;
	add.s64 	%rd5307, %rd6969, %rd5302;
	add.s64 	%rd1122, %rd5307, %rd5306;
	setp.lt.u64 	%p2792, %rd1122, %rd6969;
	selp.u64 	%rd5308, 1, 0, %p2792;
	add.s64 	%rd1123, %rd6970, %rd5308;
	setp.lt.u64 	%p2793, %rd1123, %rd6970;
	selp.u64 	%rd6971, 1, 0, %p2793;
	mov.u64 	%rd6968, %rd5304;
	mov.u64 	%rd6969, %rd1122;
	mov.u64 	%rd6970, %rd1123;
$L__BB9_582:
	add.s64 	%rd6972, %rd6967, %rd1111;
	setp.lt.u64 	%p2794, %rd6972, %rd6967;
	selp.u64 	%rd5309, 1, 0, %p2794;
	add.s64 	%rd5310, %rd6968, %rd1112;
	setp.lt.u64 	%p2795, %rd5310, %rd6968;
	add.s64 	%rd6973, %rd5310, %rd5309;
	setp.lt.u64 	%p2796, %rd6973, %rd5310;
	or.pred  	%p2797, %p2795, %p2796;
	selp.u64 	%rd5311, 1, 0, %p2797;
	add.s64 	%rd5312, %rd6969, %rd1113;
	setp.lt.u64 	%p2798, %rd5312, %rd6969;
	add.s64 	%rd6974, %rd5312, %rd5311;
	setp.lt.u64 	%p2799, %rd6974, %rd5312;
	or.pred  	%p2800, %p2798, %p2799;
	selp.u64 	%rd5313, 1, 0, %p2800;
	add.s64 	%rd5314, %rd6970, %rd1114;
	setp.lt.u64 	%p2801, %rd5314, %rd6970;
	add.s64 	%rd6975, %rd5314, %rd5313;
	setp.lt.u64 	%p2802, %rd6975, %rd5314;
	or.pred  	%p2803, %p2801, %p2802;
	selp.u64 	%rd5316, 1, 0, %p2803;
	add.s64 	%rd1134, %rd6971, %rd5316;
	setp.ne.s64 	%p2804, %rd1134, 0;
	setp.gt.u64 	%p2805, %rd6975, %rd5144;
	or.pred  	%p2806, %p2804, %p2805;
	@%p2806 bra 	$L__BB9_588;
	setp.lt.u64 	%p2807, %rd6975, %rd5144;
	@%p2807 bra 	$L__BB9_601;
	setp.gt.u64 	%p2808, %rd6974, %rd11;
	@%p2808 bra 	$L__BB9_588;
	setp.lt.u64 	%p2809, %rd6974, %rd11;
	@%p2809 bra 	$L__BB9_601;
	setp.gt.u64 	%p2810, %rd6973, %rd1031;
	@%p2810 bra 	$L__BB9_588;
	setp.lt.u64 	%p2811, %rd6973, %rd1031;
	setp.lt.u64 	%p2812, %rd6972, %rd1032;
	or.pred  	%p2813, %p2811, %p2812;
	@%p2813 bra 	$L__BB9_601;
$L__BB9_588:
	sub.s64 	%rd1135, %rd6972, %rd1032;
	setp.lt.u64 	%p2814, %rd6972, %rd1032;
	selp.u64 	%rd5317, 1, 0, %p2814;
	sub.s64 	%rd5318, %rd6973, %rd1031;
	setp.lt.u64 	%p2815, %rd6973, %rd1031;
	selp.s64 	%rd5319, -1, 0, %p2814;
	add.s64 	%rd6973, %rd5318, %rd5319;
	setp.lt.u64 	%p2816, %rd5318, %rd5317;
	or.pred  	%p2817, %p2815, %p2816;
	selp.u64 	%rd5320, 1, 0, %p2817;
	sub.s64 	%rd5321, %rd6974, %rd11;
	setp.lt.u64 	%p2818, %rd6974, %rd11;
	selp.s64 	%rd5322, -1, 0, %p2817;
	add.s64 	%rd6974, %rd5321, %rd5322;
	setp.lt.u64 	%p2819, %rd5321, %rd5320;
	or.pred  	%p2820, %p2818, %p2819;
	selp.u64 	%rd5323, 1, 0, %p2820;
	sub.s64 	%rd5324, %rd6975, %rd5144;
	setp.lt.u64 	%p2821, %rd6975, %rd5144;
	selp.s64 	%rd5325, -1, 0, %p2820;
	add.s64 	%rd6975, %rd5324, %rd5325;
	setp.lt.u64 	%p2822, %rd5324, %rd5323;
	or.pred  	%p2823, %p2821, %p2822;
	selp.s64 	%rd5326, -1, 0, %p2823;
	add.s64 	%rd1139, %rd1134, %rd5326;
	setp.ne.s64 	%p2824, %rd1139, 0;
	setp.gt.u64 	%p2825, %rd6975, %rd5144;
	or.pred  	%p2826, %p2824, %p2825;
	@%p2826 bra 	$L__BB9_594;
	setp.lt.u64 	%p2827, %rd6975, %rd5144;
	mov.u64 	%rd6972, %rd1135;
	@%p2827 bra 	$L__BB9_601;
	setp.gt.u64 	%p2828, %rd6974, %rd11;
	@%p2828 bra 	$L__BB9_594;
	setp.lt.u64 	%p2829, %rd6974, %rd11;
	mov.u64 	%rd6972, %rd1135;
	@%p2829 bra 	$L__BB9_601;
	setp.gt.u64 	%p2830, %rd6973, %rd1031;
	@%p2830 bra 	$L__BB9_594;
	setp.lt.u64 	%p2831, %rd6973, %rd1031;
	setp.lt.u64 	%p2832, %rd1135, %rd1032;
	or.pred  	%p2833, %p2831, %p2832;
	mov.u64 	%rd6972, %rd1135;
	@%p2833 bra 	$L__BB9_601;
$L__BB9_594:
	sub.s64 	%rd1140, %rd1135, %rd1032;
	setp.lt.u64 	%p2834, %rd1135, %rd1032;
	selp.u64 	%rd5327, 1, 0, %p2834;
	sub.s64 	%rd5328, %rd6973, %rd1031;
	setp.lt.u64 	%p2835, %rd6973, %rd1031;
	selp.s64 	%rd5329, -1, 0, %p2834;
	add.s64 	%rd6973, %rd5328, %rd5329;
	setp.lt.u64 	%p2836, %rd5328, %rd5327;
	or.pred  	%p2837, %p2835, %p2836;
	selp.u64 	%rd5330, 1, 0, %p2837;
	sub.s64 	%rd5331, %rd6974, %rd11;
	setp.lt.u64 	%p2838, %rd6974, %rd11;
	selp.s64 	%rd5332, -1, 0, %p2837;
	add.s64 	%rd6974, %rd5331, %rd5332;
	setp.lt.u64 	%p2839, %rd5331, %rd5330;
	or.pred  	%p2840, %p2838, %p2839;
	selp.u64 	%rd5333, 1, 0, %p2840;
	sub.s64 	%rd5334, %rd6975, %rd5144;
	setp.lt.u64 	%p2841, %rd6975, %rd5144;
	selp.s64 	%rd5335, -1, 0, %p2840;
	add.s64 	%rd6975, %rd5334, %rd5335;
	setp.lt.u64 	%p2842, %rd5334, %rd5333;
	or.pred  	%p2843, %p2841, %p2842;
	selp.u64 	%rd5336, 1, 0, %p2843;
	setp.ne.s64 	%p2844, %rd1139, %rd5336;
	setp.gt.u64 	%p2845, %rd6975, %rd5144;
	or.pred  	%p2846, %p2844, %p2845;
	@%p2846 bra 	$L__BB9_600;
	setp.lt.u64 	%p2847, %rd6975, %rd5144;
	mov.u64 	%rd6972, %rd1140;
	@%p2847 bra 	$L__BB9_601;
	setp.gt.u64 	%p2848, %rd6974, %rd11;
	@%p2848 bra 	$L__BB9_600;
	setp.lt.u64 	%p2849, %rd6974, %rd11;
	mov.u64 	%rd6972, %rd1140;
	@%p2849 bra 	$L__BB9_601;
	setp.gt.u64 	%p2850, %rd6973, %rd1031;
	@%p2850 bra 	$L__BB9_600;
	setp.lt.u64 	%p2851, %rd6973, %rd1031;
	setp.lt.u64 	%p2852, %rd1140, %rd1032;
	or.pred  	%p2853, %p2851, %p2852;
	mov.u64 	%rd6972, %rd1140;
	@%p2853 bra 	$L__BB9_601;
$L__BB9_600:
	sub.s64 	%rd6972, %rd1140, %rd1032;
	setp.lt.u64 	%p2854, %rd1140, %rd1032;
	selp.u64 	%rd5337, 1, 0, %p2854;
	sub.s64 	%rd5338, %rd6973, %rd1031;
	setp.lt.u64 	%p2855, %rd6973, %rd1031;
	selp.s64 	%rd5339, -1, 0, %p2854;
	add.s64 	%rd6973, %rd5338, %rd5339;
	setp.lt.u64 	%p2856, %rd5338, %rd5337;
	or.pred  	%p2857, %p2855, %p2856;
	selp.u64 	%rd5340, 1, 0, %p2857;
	sub.s64 	%rd5341, %rd6974, %rd11;
	setp.lt.u64 	%p2858, %rd6974, %rd11;
	selp.s64 	%rd5342, -1, 0, %p2857;
	add.s64 	%rd6974, %rd5341, %rd5342;
	setp.lt.u64 	%p2859, %rd5341, %rd5340;
	or.pred  	%p2860, %p2858, %p2859;
	selp.s64 	%rd5343, -1, 0, %p2860;
	sub.s64 	%rd5344, %rd6975, %rd5144;
	add.s64 	%rd6975, %rd5344, %rd5343;
$L__BB9_601:
	setp.gt.u64 	%p2861, %rd6966, %rd6975;
	@%p2861 bra 	$L__BB9_607;
	setp.lt.u64 	%p2862, %rd6966, %rd6975;
	@%p2862 bra 	$L__BB9_608;
	setp.gt.u64 	%p2863, %rd6965, %rd6974;
	@%p2863 bra 	$L__BB9_607;
	setp.lt.u64 	%p2864, %rd6965, %rd6974;
	@%p2864 bra 	$L__BB9_608;
	setp.gt.u64 	%p2865, %rd6964, %rd6973;
	@%p2865 bra 	$L__BB9_607;
	setp.lt.u64 	%p2866, %rd6964, %rd6973;
	setp.lt.u64 	%p2867, %rd6963, %rd6972;
	or.pred  	%p2868, %p2866, %p2867;
	@%p2868 bra 	$L__BB9_608;
$L__BB9_607:
	setp.lt.u64 	%p2881, %rd6963, %rd6972;
	selp.u64 	%rd5366, 1, 0, %p2881;
	sub.s64 	%rd5367, %rd6964, %rd6973;
	setp.lt.u64 	%p2882, %rd6964, %rd6973;
	selp.s64 	%rd5368, -1, 0, %p2881;
	add.s64 	%rd7000, %rd5367, %rd5368;
	setp.lt.u64 	%p2883, %rd5367, %rd5366;
	or.pred  	%p2884, %p2882, %p2883;
	selp.u64 	%rd5369, 1, 0, %p2884;
	sub.s64 	%rd5370, %rd6965, %rd6974;
	setp.lt.u64 	%p2885, %rd6965, %rd6974;
	selp.s64 	%rd5371, -1, 0, %p2884;
	add.s64 	%rd6999, %rd5370, %rd5371;
	setp.lt.u64 	%p2886, %rd5370, %rd5369;
	or.pred  	%p2887, %p2885, %p2886;
	selp.s64 	%rd5372, -1, 0, %p2887;
	sub.s64 	%rd5373, %rd6966, %rd6975;
	add.s64 	%rd6998, %rd5373, %rd5372;
	bra.uni 	$L__BB9_609;
$L__BB9_608:
	add.s64 	%rd1155, %rd6963, %rd1032;
	setp.lt.u64 	%p2869, %rd1155, %rd6963;
	selp.u64 	%rd5345, 1, 0, %p2869;
	add.s64 	%rd5346, %rd6964, %rd5345;
	setp.lt.u64 	%p2870, %rd5346, %rd6964;
	selp.u64 	%rd5347, 1, 0, %p2870;
	add.s64 	%rd5348, %rd5346, %rd1031;
	setp.lt.u64 	%p2871, %rd5348, %rd5346;
	selp.u64 	%rd5349, 1, 0, %p2871;
	add.s64 	%rd5350, %rd5349, %rd5347;
	add.s64 	%rd5351, %rd6965, %rd5350;
	setp.lt.u64 	%p2872, %rd5351, %rd6965;
	selp.u64 	%rd5352, 1, 0, %p2872;
	add.s64 	%rd5353, %rd5351, %rd11;
	setp.lt.u64 	%p2873, %rd5353, %rd5351;
	selp.u64 	%rd5354, 1, 0, %p2873;
	add.s64 	%rd5355, %rd5354, %rd5352;
	add.s64 	%rd5356, %rd6966, %rd5355;
	add.s64 	%rd5357, %rd5356, %rd5144;
	setp.lt.u64 	%p2874, %rd1155, %rd6972;
	selp.u64 	%rd5358, 1, 0, %p2874;
	sub.s64 	%rd5359, %rd5348, %rd6973;
	setp.lt.u64 	%p2875, %rd5348, %rd6973;
	selp.s64 	%rd5360, -1, 0, %p2874;
	add.s64 	%rd7000, %rd5359, %rd5360;
	setp.lt.u64 	%p2876, %rd5359, %rd5358;
	or.pred  	%p2877, %p2875, %p2876;
	selp.u64 	%rd5361, 1, 0, %p2877;
	sub.s64 	%rd5362, %rd5353, %rd6974;
	setp.lt.u64 	%p2878, %rd5353, %rd6974;
	selp.s64 	%rd5363, -1, 0, %p2877;
	add.s64 	%rd6999, %rd5362, %rd5363;
	setp.lt.u64 	%p2879, %rd5362, %rd5361;
	or.pred  	%p2880, %p2878, %p2879;
	selp.s64 	%rd5364, -1, 0, %p2880;
	sub.s64 	%rd5365, %rd5357, %rd6975;
	add.s64 	%rd6998, %rd5365, %rd5364;
	mov.u64 	%rd6963, %rd1155;
$L__BB9_609:
	sub.s64 	%rd7001, %rd6963, %rd6972;
	mov.b64 	%rd5375, 1;
	mul.hi.u64 	%rd5376, %rd7005, %rd5375;
	mov.b64 	%rd6984, 0;
	mul.hi.u64 	%rd5377, %rd7005, %rd6984;
	mul.hi.u64 	%rd5378, %rd7004, %rd5375;
	add.s64 	%rd1164, %rd5376, %rd7004;
	setp.lt.u64 	%p2888, %rd1164, %rd5376;
	selp.u64 	%rd5379, 1, 0, %p2888;
	add.s64 	%rd5380, %rd5378, %rd5379;
	mul.hi.u64 	%rd5381, %rd7004, %rd6984;
	add.s64 	%rd5382, %rd5377, %rd5380;
	setp.lt.u64 	%p2889, %rd5382, %rd5377;
	selp.u64 	%rd5383, 1, 0, %p2889;
	add.s64 	%rd5384, %rd5381, %rd5383;
	add.s64 	%rd5385, %rd5377, %rd5384;
	setp.lt.u64 	%p2890, %rd5385, %rd5377;
	selp.u64 	%rd5386, 1, 0, %p2890;
	add.s64 	%rd5387, %rd5381, %rd5386;
	add.s64 	%rd5388, %rd5377, %rd5387;
	setp.lt.u64 	%p2891, %rd5388, %rd5377;
	selp.u64 	%rd5389, 1, 0, %p2891;
	add.s64 	%rd5390, %rd5381, %rd5389;
	mul.hi.u64 	%rd5391, %rd7003, %rd5375;
	add.s64 	%rd1165, %rd5382, %rd7003;
	setp.lt.u64 	%p2892, %rd1165, %rd5382;
	selp.u64 	%rd5392, 1, 0, %p2892;
	add.s64 	%rd5393, %rd5391, %rd5392;
	mul.hi.u64 	%rd5394, %rd7003, %rd6984;
	add.s64 	%rd5395, %rd5385, %rd5393;
	setp.lt.u64 	%p2893, %rd5395, %rd5385;
	selp.u64 	%rd5396, 1, 0, %p2893;
	add.s64 	%rd5397, %rd5394, %rd5396;
	add.s64 	%rd5398, %rd5388, %rd5397;
	setp.lt.u64 	%p2894, %rd5398, %rd5388;
	selp.u64 	%rd5399, 1, 0, %p2894;
	add.s64 	%rd5400, %rd5394, %rd5399;
	add.s64 	%rd5401, %rd5390, %rd5400;
	setp.lt.u64 	%p2895, %rd5401, %rd5390;
	selp.u64 	%rd5402, 1, 0, %p2895;
	add.s64 	%rd5403, %rd5394, %rd5402;
	mul.hi.u64 	%rd5404, %rd7002, %rd5375;
	add.s64 	%rd1166, %rd5395, %rd7002;
	setp.lt.u64 	%p2896, %rd1166, %rd5395;
	selp.u64 	%rd5405, 1, 0, %p2896;
	add.s64 	%rd5406, %rd5404, %rd5405;
	mul.hi.u64 	%rd5407, %rd7002, %rd6984;
	add.s64 	%rd5408, %rd5398, %rd5406;
	setp.lt.u64 	%p2897, %rd5408, %rd5398;
	selp.u64 	%rd5409, 1, 0, %p2897;
	add.s64 	%rd5410, %rd5407, %rd5409;
	add.s64 	%rd5411, %rd5401, %rd5410;
	setp.lt.u64 	%p2898, %rd5411, %rd5401;
	selp.u64 	%rd5412, 1, 0, %p2898;
	add.s64 	%rd5413, %rd5407, %rd5412;
	add.s64 	%rd5414, %rd5403, %rd5413;
	setp.lt.u64 	%p2899, %rd5414, %rd5403;
	selp.u64 	%rd5415, 1, 0, %p2899;
	add.s64 	%rd5416, %rd5407, %rd5415;
	shl.b64 	%rd5417, %rd5408, 32;
	mov.b64 	{%r352, %r353}, %rd5408;
	mov.b64 	{%r354, %r355}, %rd5411;
	mov.b64 	%rd5418, {%r353, %r354};
	mov.b64 	{%r356, %r357}, %rd5414;
	mov.b64 	%rd5419, {%r355, %r356};
	mov.b64 	{%r358, %r359}, %rd5416;
	mov.b64 	%rd5420, {%r357, %r358};
	shr.u64 	%rd5421, %rd5416, 32;
	mul.lo.s64 	%rd5422, %rd5408, 977;
	mov.b64 	%rd5423, 977;
	mul.hi.u64 	%rd5424, %rd5408, %rd5423;
	mul.lo.s64 	%rd5425, %rd5411, 977;
	mul.hi.u64 	%rd5426, %rd5411, %rd5423;
	add.s64 	%rd5427, %rd5425, %rd5424;
	setp.lt.u64 	%p2900, %rd5427, %rd5425;
	selp.u64 	%rd5428, 1, 0, %p2900;
	add.s64 	%rd5429, %rd5426, %rd5428;
	mul.lo.s64 	%rd5430, %rd5414, 977;
	mul.hi.u64 	%rd5431, %rd5414, %rd5423;
	add.s64 	%rd5432, %rd5430, %rd5429;
	setp.lt.u64 	%p2901, %rd5432, %rd5430;
	selp.u64 	%rd5433, 1, 0, %p2901;
	add.s64 	%rd5434, %rd5431, %rd5433;
	mul.lo.s64 	%rd5435, %rd5416, 977;
	mul.hi.u64 	%rd5436, %rd5416, %rd5423;
	add.s64 	%rd5437, %rd5435, %rd5434;
	setp.lt.u64 	%p2902, %rd5437, %rd5435;
	selp.u64 	%rd5438, 1, 0, %p2902;
	add.s64 	%rd5439, %rd5436, %rd5438;
	add.s64 	%rd6980, %rd5422, %rd5417;
	setp.lt.u64 	%p2903, %rd6980, %rd5422;
	selp.u64 	%rd5440, 1, 0, %p2903;
	add.s64 	%rd5441, %rd5427, %rd5418;
	setp.lt.u64 	%p2904, %rd5441, %rd5427;
	add.s64 	%rd6981, %rd5441, %rd5440;
	setp.lt.u64 	%p2905, %rd6981, %rd5441;
	or.pred  	%p2906, %p2904, %p2905;
	selp.u64 	%rd5442, 1, 0, %p2906;
	add.s64 	%rd5443, %rd5432, %rd5419;
	setp.lt.u64 	%p2907, %rd5443, %rd5432;
	add.s64 	%rd6982, %rd5443, %rd5442;
	setp.lt.u64 	%p2908, %rd6982, %rd5443;
	or.pred  	%p2909, %p2907, %p2908;
	selp.u64 	%rd5444, 1, 0, %p2909;
	add.s64 	%rd5445, %rd5437, %rd5420;
	setp.lt.u64 	%p2910, %rd5445, %rd5437;
	add.s64 	%rd6983, %rd5445, %rd5444;
	setp.lt.u64 	%p2911, %rd6983, %rd5445;
	or.pred  	%p2912, %p2910, %p2911;
	selp.u64 	%rd5446, 1, 0, %p2912;
	add.s64 	%rd5447, %rd5439, %rd5421;
	add.s64 	%rd1171, %rd5447, %rd5446;
	setp.eq.s64 	%p2913, %rd1171, 0;
	@%p2913 bra 	$L__BB9_611;
	shl.b64 	%rd5448, %rd1171, 32;
	shr.u64 	%rd5449, %rd1171, 32;
	mov.b64 	%rd5450, 977;
	mul.hi.u64 	%rd5451, %rd1171, %rd5450;
	mad.lo.s64 	%rd5452, %rd1171, 977, %rd5448;
	setp.lt.u64 	%p2914, %rd5452, %rd5448;
	selp.u64 	%rd5453, 1, 0, %p2914;
	add.s64 	%rd6980, %rd5452, %rd6980;
	setp.lt.u64 	%p2915, %rd6980, %rd5452;
	selp.u64 	%rd5454, 1, 0, %p2915;
	add.s64 	%rd5455, %rd5454, %rd5453;
	add.s64 	%rd5456, %rd5449, %rd5451;
	setp.lt.u64 	%p2916, %rd5456, %rd5449;
	selp.u64 	%rd5457, 1, 0, %p2916;
	add.s64 	%rd5458, %rd6981, %rd5456;
	add.s64 	%rd5459, %rd5458, %rd5455;
	setp.lt.u64 	%p2917, %rd5459, %rd6981;
	not.b64 	%rd5460, %rd5456;
	setp.gt.u64 	%p2918, %rd5455, %rd5460;
	or.pred  	%p2919, %p2918, %p2917;
	selp.u64 	%rd5461, 1, 0, %p2919;
	add.s64 	%rd5462, %rd6982, %rd5457;
	add.s64 	%rd1174, %rd5462, %rd5461;
	setp.lt.u64 	%p2920, %rd1174, %rd6982;
	selp.u64 	%rd5463, 1, 0, %p2920;
	add.s64 	%rd1175, %rd6983, %rd5463;
	setp.lt.u64 	%p2921, %rd1175, %rd6983;
	selp.u64 	%rd6984, 1, 0, %p2921;
	mov.u64 	%rd6981, %rd5459;
	mov.u64 	%rd6982, %rd1174;
	mov.u64 	%rd6983, %rd1175;
$L__BB9_611:
	add.s64 	%rd6985, %rd6980, %rd7005;
	setp.lt.u64 	%p2922, %rd6985, %rd6980;
	selp.u64 	%rd5464, 1, 0, %p2922;
	add.s64 	%rd5465, %rd6981, %rd1164;
	setp.lt.u64 	%p2923, %rd5465, %rd6981;
	add.s64 	%rd6986, %rd5465, %rd5464;
	setp.lt.u64 	%p2924, %rd6986, %rd5465;
	or.pred  	%p2925, %p2923, %p2924;
	selp.u64 	%rd5466, 1, 0, %p2925;
	add.s64 	%rd5467, %rd6982, %rd1165;
	setp.lt.u64 	%p2926, %rd5467, %rd6982;
	add.s64 	%rd6987, %rd5467, %rd5466;
	setp.lt.u64 	%p2927, %rd6987, %rd5467;
	or.pred  	%p2928, %p2926, %p2927;
	selp.u64 	%rd5468, 1, 0, %p2928;
	add.s64 	%rd5469, %rd6983, %rd1166;
	setp.lt.u64 	%p2929, %rd5469, %rd6983;
	add.s64 	%rd6988, %rd5469, %rd5468;
	setp.lt.u64 	%p2930, %rd6988, %rd5469;
	or.pred  	%p2931, %p2929, %p2930;
	selp.u64 	%rd5471, 1, 0, %p2931;
	add.s64 	%rd1186, %rd6984, %rd5471;
	setp.ne.s64 	%p2932, %rd1186, 0;
	setp.gt.u64 	%p2933, %rd6988, %rd5144;
	or.pred  	%p2934, %p2932, %p2933;
	@%p2934 bra 	$L__BB9_617;
	setp.lt.u64 	%p2935, %rd6988, %rd5144;
	@%p2935 bra 	$L__BB9_630;
	setp.gt.u64 	%p2936, %rd6987, %rd11;
	@%p2936 bra 	$L__BB9_617;
	setp.lt.u64 	%p2937, %rd6987, %rd11;
	@%p2937 bra 	$L__BB9_630;
	setp.gt.u64 	%p2938, %rd6986, %rd1031;
	@%p2938 bra 	$L__BB9_617;
	setp.lt.u64 	%p2939, %rd6986, %rd1031;
	setp.lt.u64 	%p2940, %rd6985, %rd1032;
	or.pred  	%p2941, %p2939, %p2940;
	@%p2941 bra 	$L__BB9_630;
$L__BB9_617:
	sub.s64 	%rd1187, %rd6985, %rd1032;
	setp.lt.u64 	%p2942, %rd6985, %rd1032;
	selp.u64 	%rd5472, 1, 0, %p2942;
	sub.s64 	%rd5473, %rd6986, %rd1031;
	setp.lt.u64 	%p2943, %rd6986, %rd1031;
	selp.s64 	%rd5474, -1, 0, %p2942;
	add.s64 	%rd6986, %rd5473, %rd5474;
	setp.lt.u64 	%p2944, %rd5473, %rd5472;
	or.pred  	%p2945, %p2943, %p2944;
	selp.u64 	%rd5475, 1, 0, %p2945;
	sub.s64 	%rd5476, %rd6987, %rd11;
	setp.lt.u64 	%p2946, %rd6987, %rd11;
	selp.s64 	%rd5477, -1, 0, %p2945;
	add.s64 	%rd6987, %rd5476, %rd5477;
	setp.lt.u64 	%p2947, %rd5476, %rd5475;
	or.pred  	%p2948, %p2946, %p2947;
	selp.u64 	%rd5478, 1, 0, %p2948;
	sub.s64 	%rd5479, %rd6988, %rd5144;
	setp.lt.u64 	%p2949, %rd6988, %rd5144;
	selp.s64 	%rd5480, -1, 0, %p2948;
	add.s64 	%rd6988, %rd5479, %rd5480;
	setp.lt.u64 	%p2950, %rd5479, %rd5478;
	or.pred  	%p2951, %p2949, %p2950;
	selp.s64 	%rd5481, -1, 0, %p2951;
	add.s64 	%rd1191, %rd1186, %rd5481;
	setp.ne.s64 	%p2952, %rd1191, 0;
	setp.gt.u64 	%p2953, %rd6988, %rd5144;
	or.pred  	%p2954, %p2952, %p2953;
	@%p2954 bra 	$L__BB9_623;
	setp.lt.u64 	%p2955, %rd6988, %rd5144;
	mov.u64 	%rd6985, %rd1187;
	@%p2955 bra 	$L__BB9_630;
	setp.gt.u64 	%p2956, %rd6987, %rd11;
	@%p2956 bra 	$L__BB9_623;
	setp.lt.u64 	%p2957, %rd6987, %rd11;
	mov.u64 	%rd6985, %rd1187;
	@%p2957 bra 	$L__BB9_630;
	setp.gt.u64 	%p2958, %rd6986, %rd1031;
	@%p2958 bra 	$L__BB9_623;
	setp.lt.u64 	%p2959, %rd6986, %rd1031;
	setp.lt.u64 	%p2960, %rd1187, %rd1032;
	or.pred  	%p2961, %p2959, %p2960;
	mov.u64 	%rd6985, %rd1187;
	@%p2961 bra 	$L__BB9_630;
$L__BB9_623:
	sub.s64 	%rd1192, %rd1187, %rd1032;
	setp.lt.u64 	%p2962, %rd1187, %rd1032;
	selp.u64 	%rd5482, 1, 0, %p2962;
	sub.s64 	%rd5483, %rd6986, %rd1031;
	setp.lt.u64 	%p2963, %rd6986, %rd1031;
	selp.s64 	%rd5484, -1, 0, %p2962;
	add.s64 	%rd6986, %rd5483, %rd5484;
	setp.lt.u64 	%p2964, %rd5483, %rd5482;
	or.pred  	%p2965, %p2963, %p2964;
	selp.u64 	%rd5485, 1, 0, %p2965;
	sub.s64 	%rd5486, %rd6987, %rd11;
	setp.lt.u64 	%p2966, %rd6987, %rd11;
	selp.s64 	%rd5487, -1, 0, %p2965;
	add.s64 	%rd6987, %rd5486, %rd5487;
	setp.lt.u64 	%p2967, %rd5486, %rd5485;
	or.pred  	%p2968, %p2966, %p2967;
	selp.u64 	%rd5488, 1, 0, %p2968;
	sub.s64 	%rd5489, %rd6988, %rd5144;
	setp.lt.u64 	%p2969, %rd6988, %rd5144;
	selp.s64 	%rd5490, -1, 0, %p2968;
	add.s64 	%rd6988, %rd5489, %rd5490;
	setp.lt.u64 	%p2970, %rd5489, %rd5488;
	or.pred  	%p2971, %p2969, %p2970;
	selp.u64 	%rd5491, 1, 0, %p2971;
	setp.ne.s64 	%p2972, %rd1191, %rd5491;
	setp.gt.u64 	%p2973, %rd6988, %rd5144;
	or.pred  	%p2974, %p2972, %p2973;
	@%p2974 bra 	$L__BB9_629;
	setp.lt.u64 	%p2975, %rd6988, %rd5144;
	mov.u64 	%rd6985, %rd1192;
	@%p2975 bra 	$L__BB9_630;
	setp.gt.u64 	%p2976, %rd6987, %rd11;
	@%p2976 bra 	$L__BB9_629;
	setp.lt.u64 	%p2977, %rd6987, %rd11;
	mov.u64 	%rd6985, %rd1192;
	@%p2977 bra 	$L__BB9_630;
	setp.gt.u64 	%p2978, %rd6986, %rd1031;
	@%p2978 bra 	$L__BB9_629;
	setp.lt.u64 	%p2979, %rd6986, %rd1031;
	setp.lt.u64 	%p2980, %rd1192, %rd1032;
	or.pred  	%p2981, %p2979, %p2980;
	mov.u64 	%rd6985, %rd1192;
	@%p2981 bra 	$L__BB9_630;
$L__BB9_629:
	sub.s64 	%rd6985, %rd1192, %rd1032;
	setp.lt.u64 	%p2982, %rd1192, %rd1032;
	selp.u64 	%rd5492, 1, 0, %p2982;
	sub.s64 	%rd5493, %rd6986, %rd1031;
	setp.lt.u64 	%p2983, %rd6986, %rd1031;
	selp.s64 	%rd5494, -1, 0, %p2982;
	add.s64 	%rd6986, %rd5493, %rd5494;
	setp.lt.u64 	%p2984, %rd5493, %rd5492;
	or.pred  	%p2985, %p2983, %p2984;
	selp.u64 	%rd5495, 1, 0, %p2985;
	sub.s64 	%rd5496, %rd6987, %rd11;
	setp.lt.u64 	%p2986, %rd6987, %rd11;
	selp.s64 	%rd5497, -1, 0, %p2985;
	add.s64 	%rd6987, %rd5496, %rd5497;
	setp.lt.u64 	%p2987, %rd5496, %rd5495;
	or.pred  	%p2988, %p2986, %p2987;
	selp.s64 	%rd5498, -1, 0, %p2988;
	sub.s64 	%rd5499, %rd6988, %rd5144;
	add.s64 	%rd6988, %rd5499, %rd5498;
$L__BB9_630:
	mul.lo.s64 	%rd1204, %rd800, %rd6985;
	mul.hi.u64 	%rd5501, %rd6985, %rd800;
	mul.lo.s64 	%rd5502, %rd6890, %rd6985;
	mul.hi.u64 	%rd5503, %rd6985, %rd6890;
	add.s64 	%rd5504, %rd5502, %rd5501;
	setp.lt.u64 	%p2989, %rd5504, %rd5502;
	selp.u64 	%rd5505, 1, 0, %p2989;
	add.s64 	%rd5506, %rd5503, %rd5505;
	mul.lo.s64 	%rd5507, %rd6891, %rd6985;
	mul.hi.u64 	%rd5508, %rd6985, %rd6891;
	add.s64 	%rd5509, %rd5507, %rd5506;
	setp.lt.u64 	%p2990, %rd5509, %rd5507;
	selp.u64 	%rd5510, 1, 0, %p2990;
	add.s64 	%rd5511, %rd5508, %rd5510;
	mul.lo.s64 	%rd5512, %rd6892, %rd6985;
	mul.hi.u64 	%rd5513, %rd6985, %rd6892;
	add.s64 	%rd5514, %rd5512, %rd5511;
	setp.lt.u64 	%p2991, %rd5514, %rd5512;
	selp.u64 	%rd5515, 1, 0, %p2991;
	add.s64 	%rd5516, %rd5513, %rd5515;
	mul.hi.u64 	%rd5517, %rd6986, %rd800;
	mad.lo.s64 	%rd1205, %rd800, %rd6986, %rd5504;
	setp.lt.u64 	%p2992, %rd1205, %rd5504;
	selp.u64 	%rd5518, 1, 0, %p2992;
	add.s64 	%rd5519, %rd5517, %rd5518;
	mul.hi.u64 	%rd5520, %rd6986, %rd6890;
	mad.lo.s64 	%rd5521, %rd6890, %rd6986, %rd5509;
	setp.lt.u64 	%p2993, %rd5521, %rd5509;
	selp.u64 	%rd5522, 1, 0, %p2993;
	add.s64 	%rd5523, %rd5521, %rd5519;
	setp.lt.u64 	%p2994, %rd5523, %rd5521;
	selp.u64 	%rd5524, 1, 0, %p2994;
	add.s64 	%rd5525, %rd5520, %rd5522;
	add.s64 	%rd5526, %rd5525, %rd5524;
	mul.hi.u64 	%rd5527, %rd6986, %rd6891;
	mad.lo.s64 	%rd5528, %rd6891, %rd6986, %rd5514;
	setp.lt.u64 	%p2995, %rd5528, %rd5514;
	selp.u64 	%rd5529, 1, 0, %p2995;
	add.s64 	%rd5530, %rd5528, %rd5526;
	setp.lt.u64 	%p2996, %rd5530, %rd5528;
	selp.u64 	%rd5531, 1, 0, %p2996;
	add.s64 	%rd5532, %rd5527, %rd5529;
	add.s64 	%rd5533, %rd5532, %rd5531;
	mul.hi.u64 	%rd5534, %rd6986, %rd6892;
	mad.lo.s64 	%rd5535, %rd6892, %rd6986, %rd5516;
	setp.lt.u64 	%p2997, %rd5535, %rd5516;
	selp.u64 	%rd5536, 1, 0, %p2997;
	add.s64 	%rd5537, %rd5535, %rd5533;
	setp.lt.u64 	%p2998, %rd5537, %rd5535;
	selp.u64 	%rd5538, 1, 0, %p2998;
	add.s64 	%rd5539, %rd5534, %rd5536;
	add.s64 	%rd5540, %rd5539, %rd5538;
	mul.hi.u64 	%rd5541, %rd6987, %rd800;
	mad.lo.s64 	%rd1206, %rd800, %rd6987, %rd5523;
	setp.lt.u64 	%p2999, %rd1206, %rd5523;
	selp.u64 	%rd5542, 1, 0, %p2999;
	add.s64 	%rd5543, %rd5541, %rd5542;
	mul.hi.u64 	%rd5544, %rd6987, %rd6890;
	mad.lo.s64 	%rd5545, %rd6890, %rd6987, %rd5530;
	setp.lt.u64 	%p3000, %rd5545, %rd5530;
	selp.u64 	%rd5546, 1, 0, %p3000;
	add.s64 	%rd5547, %rd5545, %rd5543;
	setp.lt.u64 	%p3001, %rd5547, %rd5545;
	selp.u64 	%rd5548, 1, 0, %p3001;
	add.s64 	%rd5549, %rd5544, %rd5546;
	add.s64 	%rd5550, %rd5549, %rd5548;
	mul.hi.u64 	%rd5551, %rd6987, %rd6891;
	mad.lo.s64 	%rd5552, %rd6891, %rd6987, %rd5537;
	setp.lt.u64 	%p3002, %rd5552, %rd5537;
	selp.u64 	%rd5553, 1, 0, %p3002;
	add.s64 	%rd5554, %rd5552, %rd5550;
	setp.lt.u64 	%p3003, %rd5554, %rd5552;
	selp.u64 	%rd5555, 1, 0, %p3003;
	add.s64 	%rd5556, %rd5551, %rd5553;
	add.s64 	%rd5557, %rd5556, %rd5555;
	mul.hi.u64 	%rd5558, %rd6987, %rd6892;
	mad.lo.s64 	%rd5559, %rd6892, %rd6987, %rd5540;
	setp.lt.u64 	%p3004, %rd5559, %rd5540;
	selp.u64 	%rd5560, 1, 0, %p3004;
	add.s64 	%rd5561, %rd5559, %rd5557;
	setp.lt.u64 	%p3005, %rd5561, %rd5559;
	selp.u64 	%rd5562, 1, 0, %p3005;
	add.s64 	%rd5563, %rd5558, %rd5560;
	add.s64 	%rd5564, %rd5563, %rd5562;
	mul.hi.u64 	%rd5565, %rd6988, %rd800;
	mad.lo.s64 	%rd1207, %rd800, %rd6988, %rd5547;
	setp.lt.u64 	%p3006, %rd1207, %rd5547;
	selp.u64 	%rd5566, 1, 0, %p3006;
	add.s64 	%rd5567, %rd5565, %rd5566;
	mul.hi.u64 	%rd5568, %rd6988, %rd6890;
	mad.lo.s64 	%rd5569, %rd6890, %rd6988, %rd5554;
	setp.lt.u64 	%p3007, %rd5569, %rd5554;
	selp.u64 	%rd5570, 1, 0, %p3007;
	add.s64 	%rd5571, %rd5569, %rd5567;
	setp.lt.u64 	%p3008, %rd5571, %rd5569;
	selp.u64 	%rd5572, 1, 0, %p3008;
	add.s64 	%rd5573, %rd5568, %rd5570;
	add.s64 	%rd5574, %rd5573, %rd5572;
	mul.hi.u64 	%rd5575, %rd6988, %rd6891;
	mad.lo.s64 	%rd5576, %rd6891, %rd6988, %rd5561;
	setp.lt.u64 	%p3009, %rd5576, %rd5561;
	selp.u64 	%rd5577, 1, 0, %p3009;
	add.s64 	%rd5578, %rd5576, %rd5574;
	setp.lt.u64 	%p3010, %rd5578, %rd5576;
	selp.u64 	%rd5579, 1, 0, %p3010;
	add.s64 	%rd5580, %rd5575, %rd5577;
	add.s64 	%rd5581, %rd5580, %rd5579;
	mul.hi.u64 	%rd5582, %rd6988, %rd6892;
	mad.lo.s64 	%rd5583, %rd6892, %rd6988, %rd5564;
	setp.lt.u64 	%p3011, %rd5583, %rd5564;
	selp.u64 	%rd5584, 1, 0, %p3011;
	add.s64 	%rd5585, %rd5583, %rd5581;
	setp.lt.u64 	%p3012, %rd5585, %rd5583;
	selp.u64 	%rd5586, 1, 0, %p3012;
	add.s64 	%rd5587, %rd5582, %rd5584;
	add.s64 	%rd5588, %rd5587, %rd5586;
	shl.b64 	%rd5589, %rd5571, 32;
	mov.b64 	{%r360, %r361}, %rd5571;
	mov.b64 	{%r362, %r363}, %rd5578;
	mov.b64 	%rd5590, {%r361, %r362};
	mov.b64 	{%r364, %r365}, %rd5585;
	mov.b64 	%rd5591, {%r363, %r364};
	mov.b64 	{%r366, %r367}, %rd5588;
	mov.b64 	%rd5592, {%r365, %r366};
	shr.u64 	%rd5593, %rd5588, 32;
	mul.lo.s64 	%rd5594, %rd5571, 977;
	mov.b64 	%rd5595, 977;
	mul.hi.u64 	%rd5596, %rd5571, %rd5595;
	mul.lo.s64 	%rd5597, %rd5578, 977;
	mul.hi.u64 	%rd5598, %rd5578, %rd5595;
	add.s64 	%rd5599, %rd5597, %rd5596;
	setp.lt.u64 	%p3013, %rd5599, %rd5597;
	selp.u64 	%rd5600, 1, 0, %p3013;
	add.s64 	%rd5601, %rd5598, %rd5600;
	mul.lo.s64 	%rd5602, %rd5585, 977;
	mul.hi.u64 	%rd5603, %rd5585, %rd5595;
	add.s64 	%rd5604, %rd5602, %rd5601;
	setp.lt.u64 	%p3014, %rd5604, %rd5602;
	selp.u64 	%rd5605, 1, 0, %p3014;
	add.s64 	%rd5606, %rd5603, %rd5605;
	mul.lo.s64 	%rd5607, %rd5588, 977;
	mul.hi.u64 	%rd5608, %rd5588, %rd5595;
	add.s64 	%rd5609, %rd5607, %rd5606;
	setp.lt.u64 	%p3015, %rd5609, %rd5607;
	selp.u64 	%rd5610, 1, 0, %p3015;
	add.s64 	%rd5611, %rd5608, %rd5610;
	add.s64 	%rd6989, %rd5594, %rd5589;
	setp.lt.u64 	%p3016, %rd6989, %rd5594;
	selp.u64 	%rd5612, 1, 0, %p3016;
	add.s64 	%rd5613, %rd5599, %rd5590;
	setp.lt.u64 	%p3017, %rd5613, %rd5599;
	add.s64 	%rd6990, %rd5613, %rd5612;
	setp.lt.u64 	%p3018, %rd6990, %rd5613;
	or.pred  	%p3019, %p3017, %p3018;
	selp.u64 	%rd5614, 1, 0, %p3019;
	add.s64 	%rd5615, %rd5604, %rd5591;
	setp.lt.u64 	%p3020, %rd5615, %rd5604;
	add.s64 	%rd6991, %rd5615, %rd5614;
	setp.lt.u64 	%p3021, %rd6991, %rd5615;
	or.pred  	%p3022, %p3020, %p3021;
	selp.u64 	%rd5616, 1, 0, %p3022;
	add.s64 	%rd5617, %rd5609, %rd5592;
	setp.lt.u64 	%p3023, %rd5617, %rd5609;
	add.s64 	%rd6992, %rd5617, %rd5616;
	setp.lt.u64 	%p3024, %rd6992, %rd5617;
	or.pred  	%p3025, %p3023, %p3024;
	selp.u64 	%rd5618, 1, 0, %p3025;
	add.s64 	%rd5619, %rd5611, %rd5593;
	add.s64 	%rd1212, %rd5619, %rd5618;
	setp.eq.s64 	%p3026, %rd1212, 0;
	mov.b64 	%rd6993, 0;
	@%p3026 bra 	$L__BB9_632;
	shl.b64 	%rd5620, %rd1212, 32;
	shr.u64 	%rd5621, %rd1212, 32;
	mov.b64 	%rd5622, 977;
	mul.hi.u64 	%rd5623, %rd1212, %rd5622;
	mad.lo.s64 	%rd5624, %rd1212, 977, %rd5620;
	setp.lt.u64 	%p3027, %rd5624, %rd5620;
	selp.u64 	%rd5625, 1, 0, %p3027;
	add.s64 	%rd6989, %rd5624, %rd6989;
	setp.lt.u64 	%p3028, %rd6989, %rd5624;
	selp.u64 	%rd5626, 1, 0, %p3028;
	add.s64 	%rd5627, %rd5626, %rd5625;
	add.s64 	%rd5628, %rd5621, %rd5623;
	setp.lt.u64 	%p3029, %rd5628, %rd5621;
	selp.u64 	%rd5629, 1, 0, %p3029;
	add.s64 	%rd5630, %rd6990, %rd5628;
	add.s64 	%rd5631, %rd5630, %rd5627;
	setp.lt.u64 	%p3030, %rd5631, %rd6990;
	not.b64 	%rd5632, %rd5628;
	setp.gt.u64 	%p3031, %rd5627, %rd5632;
	or.pred  	%p3032, %p3031, %p3030;
	selp.u64 	%rd5633, 1, 0, %p3032;
	add.s64 	%rd5634, %rd6991, %rd5629;
	add.s64 	%rd1215, %rd5634, %rd5633;
	setp.lt.u64 	%p3033, %rd1215, %rd6991;
	selp.u64 	%rd5635, 1, 0, %p3033;
	add.s64 	%rd1216, %rd6992, %rd5635;
	setp.lt.u64 	%p3034, %rd1216, %rd6992;
	selp.u64 	%rd6993, 1, 0, %p3034;
	mov.u64 	%rd6990, %rd5631;
	mov.u64 	%rd6991, %rd1215;
	mov.u64 	%rd6992, %rd1216;
$L__BB9_632:
	add.s64 	%rd7005, %rd6989, %rd1204;
	setp.lt.u64 	%p3035, %rd7005, %rd6989;
	selp.u64 	%rd5636, 1, 0, %p3035;
	add.s64 	%rd5637, %rd6990, %rd1205;
	setp.lt.u64 	%p3036, %rd5637, %rd6990;
	add.s64 	%rd7004, %rd5637, %rd5636;
	setp.lt.u64 	%p3037, %rd7004, %rd5637;
	or.pred  	%p3038, %p3036, %p3037;
	selp.u64 	%rd5638, 1, 0, %p3038;
	add.s64 	%rd5639, %rd6991, %rd1206;
	setp.lt.u64 	%p3039, %rd5639, %rd6991;
	add.s64 	%rd7003, %rd5639, %rd5638;
	setp.lt.u64 	%p3040, %rd7003, %rd5639;
	or.pred  	%p3041, %p3039, %p3040;
	selp.u64 	%rd5640, 1, 0, %p3041;
	add.s64 	%rd5641, %rd6992, %rd1207;
	setp.lt.u64 	%p3042, %rd5641, %rd6992;
	add.s64 	%rd7002, %rd5641, %rd5640;
	setp.lt.u64 	%p3043, %rd7002, %rd5641;
	or.pred  	%p3044, %p3042, %p3043;
	selp.u64 	%rd5643, 1, 0, %p3044;
	add.s64 	%rd1227, %rd6993, %rd5643;
	setp.ne.s64 	%p3045, %rd1227, 0;
	setp.gt.u64 	%p3046, %rd7002, %rd5144;
	or.pred  	%p3047, %p3045, %p3046;
	@%p3047 bra 	$L__BB9_638;
	setp.lt.u64 	%p3048, %rd7002, %rd5144;
	@%p3048 bra 	$L__BB9_651;
	setp.gt.u64 	%p3049, %rd7003, %rd11;
	@%p3049 bra 	$L__BB9_638;
	setp.lt.u64 	%p3050, %rd7003, %rd11;
	@%p3050 bra 	$L__BB9_651;
	setp.gt.u64 	%p3051, %rd7004, %rd1031;
	@%p3051 bra 	$L__BB9_638;
	setp.lt.u64 	%p3052, %rd7004, %rd1031;
	setp.lt.u64 	%p3053, %rd7005, %rd1032;
	or.pred  	%p3054, %p3052, %p3053;
	@%p3054 bra 	$L__BB9_651;
$L__BB9_638:
	sub.s64 	%rd1228, %rd7005, %rd1032;
	setp.lt.u64 	%p3055, %rd7005, %rd1032;
	selp.u64 	%rd5644, 1, 0, %p3055;
	sub.s64 	%rd5645, %rd7004, %rd1031;
	setp.lt.u64 	%p3056, %rd7004, %rd1031;
	selp.s64 	%rd5646, -1, 0, %p3055;
	add.s64 	%rd7004, %rd5645, %rd5646;
	setp.lt.u64 	%p3057, %rd5645, %rd5644;
	or.pred  	%p3058, %p3056, %p3057;
	selp.u64 	%rd5647, 1, 0, %p3058;
	sub.s64 	%rd5648, %rd7003, %rd11;
	setp.lt.u64 	%p3059, %rd7003, %rd11;
	selp.s64 	%rd5649, -1, 0, %p3058;
	add.s64 	%rd7003, %rd5648, %rd5649;
	setp.lt.u64 	%p3060, %rd5648, %rd5647;
	or.pred  	%p3061, %p3059, %p3060;
	selp.u64 	%rd5650, 1, 0, %p3061;
	sub.s64 	%rd5651, %rd7002, %rd5144;
	setp.lt.u64 	%p3062, %rd7002, %rd5144;
	selp.s64 	%rd5652, -1, 0, %p3061;
	add.s64 	%rd7002, %rd5651, %rd5652;
	setp.lt.u64 	%p3063, %rd5651, %rd5650;
	or.pred  	%p3064, %p3062, %p3063;
	selp.s64 	%rd5653, -1, 0, %p3064;
	add.s64 	%rd1232, %rd1227, %rd5653;
	setp.ne.s64 	%p3065, %rd1232, 0;
	setp.gt.u64 	%p3066, %rd7002, %rd5144;
	or.pred  	%p3067, %p3065, %p3066;
	@%p3067 bra 	$L__BB9_644;
	setp.lt.u64 	%p3068, %rd7002, %rd5144;
	mov.u64 	%rd7005, %rd1228;
	@%p3068 bra 	$L__BB9_651;
	setp.gt.u64 	%p3069, %rd7003, %rd11;
	@%p3069 bra 	$L__BB9_644;
	setp.lt.u64 	%p3070, %rd7003, %rd11;
	mov.u64 	%rd7005, %rd1228;
	@%p3070 bra 	$L__BB9_651;
	setp.gt.u64 	%p3071, %rd7004, %rd1031;
	@%p3071 bra 	$L__BB9_644;
	setp.lt.u64 	%p3072, %rd7004, %rd1031;
	setp.lt.u64 	%p3073, %rd1228, %rd1032;
	or.pred  	%p3074, %p3072, %p3073;
	mov.u64 	%rd7005, %rd1228;
	@%p3074 bra 	$L__BB9_651;
$L__BB9_644:
	sub.s64 	%rd1233, %rd1228, %rd1032;
	setp.lt.u64 	%p3075, %rd1228, %rd1032;
	selp.u64 	%rd5654, 1, 0, %p3075;
	sub.s64 	%rd5655, %rd7004, %rd1031;
	setp.lt.u64 	%p3076, %rd7004, %rd1031;
	selp.s64 	%rd5656, -1, 0, %p3075;
	add.s64 	%rd7004, %rd5655, %rd5656;
	setp.lt.u64 	%p3077, %rd5655, %rd5654;
	or.pred  	%p3078, %p3076, %p3077;
	selp.u64 	%rd5657, 1, 0, %p3078;
	sub.s64 	%rd5658, %rd7003, %rd11;
	setp.lt.u64 	%p3079, %rd7003, %rd11;
	selp.s64 	%rd5659, -1, 0, %p3078;
	add.s64 	%rd7003, %rd5658, %rd5659;
	setp.lt.u64 	%p3080, %rd5658, %rd5657;
	or.pred  	%p3081, %p3079, %p3080;
	selp.u64 	%rd5660, 1, 0, %p3081;
	sub.s64 	%rd5661, %rd7002, %rd5144;
	setp.lt.u64 	%p3082, %rd7002, %rd5144;
	selp.s64 	%rd5662, -1, 0, %p3081;
	add.s64 	%rd7002, %rd5661, %rd5662;
	setp.lt.u64 	%p3083, %rd5661, %rd5660;
	or.pred  	%p3084, %p3082, %p3083;
	selp.u64 	%rd5663, 1, 0, %p3084;
	setp.ne.s64 	%p3085, %rd1232, %rd5663;
	setp.gt.u64 	%p3086, %rd7002, %rd5144;
	or.pred  	%p3087, %p3085, %p3086;
	@%p3087 bra 	$L__BB9_650;
	setp.lt.u64 	%p3088, %rd7002, %rd5144;
	mov.u64 	%rd7005, %rd1233;
	@%p3088 bra 	$L__BB9_651;
	setp.gt.u64 	%p3089, %rd7003, %rd11;
	@%p3089 bra 	$L__BB9_650;
	setp.lt.u64 	%p3090, %rd7003, %rd11;
	mov.u64 	%rd7005, %rd1233;
	@%p3090 bra 	$L__BB9_651;
	setp.gt.u64 	%p3091, %rd7004, %rd1031;
	@%p3091 bra 	$L__BB9_650;
	setp.lt.u64 	%p3092, %rd7004, %rd1031;
	setp.lt.u64 	%p3093, %rd1233, %rd1032;
	or.pred  	%p3094, %p3092, %p3093;
	mov.u64 	%rd7005, %rd1233;
	@%p3094 bra 	$L__BB9_651;
$L__BB9_650:
	sub.s64 	%rd7005, %rd1233, %rd1032;
	setp.lt.u64 	%p3095, %rd1233, %rd1032;
	selp.u64 	%rd5664, 1, 0, %p3095;
	sub.s64 	%rd5665, %rd7004, %rd1031;
	setp.lt.u64 	%p3096, %rd7004, %rd1031;
	selp.s64 	%rd5666, -1, 0, %p3095;
	add.s64 	%rd7004, %rd5665, %rd5666;
	setp.lt.u64 	%p3097, %rd5665, %rd5664;
	or.pred  	%p3098, %p3096, %p3097;
	selp.u64 	%rd5667, 1, 0, %p3098;
	sub.s64 	%rd5668, %rd7003, %rd11;
	setp.lt.u64 	%p3099, %rd7003, %rd11;
	selp.s64 	%rd5669, -1, 0, %p3098;
	add.s64 	%rd7003, %rd5668, %rd5669;
	setp.lt.u64 	%p3100, %rd5668, %rd5667;
	or.pred  	%p3101, %p3099, %p3100;
	selp.s64 	%rd5670, -1, 0, %p3101;
	sub.s64 	%rd5671, %rd7002, %rd5144;
	add.s64 	%rd7002, %rd5671, %rd5670;
$L__BB9_651:
	add.s32 	%r442, %r2, -1;
	setp.ne.s32 	%p3103, %r2, 0;
	@%p3103 bra 	$L__BB9_3;
	add.s32 	%r4, %r441, -1;
	setp.ne.s32 	%p3104, %r441, 0;
	mov.u32 	%r441, %r4;
	@%p3104 bra 	$L__BB9_2;
	mov.b64 	%rd5676, -1;
	mov.b64 	%rd5677, -4294968275;
	st.local.v2.u64 	[%rd1], {%rd5677, %rd5676};
	st.local.v2.u64 	[%rd1+16], {%rd5676, %rd5676};
	ld.const.u64 	%rd1253, [_P+24];
	ld.const.u64 	%rd1254, [_P+16];
	ld.const.u64 	%rd1255, [_P+8];
	mov.b32 	%r443, 3;
	mov.b16 	%rs41, 0;
	mov.b64 	%rd7030, 0;
	mov.b64 	%rd7029, 1;
	ld.const.u64 	%rd1256, [_P];
	mov.u64 	%rd7031, %rd7030;
	mov.u64 	%rd7032, %rd7030;
$L__BB9_654:
	mul.wide.u32 	%rd5679, %r443, 8;
	add.s64 	%rd5680, %rd1, %rd5679;
	ld.local.u64 	%rd1261, [%rd5680];
	mov.b32 	%r444, 0;
	mov.b64 	%rd7010, 63;
$L__BB9_655:
	cvt.u32.u64 	%r370, %rd7010;
	shr.u64 	%rd5681, %rd1261, %r370;
	and.b64  	%rd1267, %rd5681, 1;
	and.b16  	%rs24, %rs41, 255;
	setp.ne.s16 	%p3105, %rs24, 0;
	@%p3105 bra 	$L__BB9_657;
	setp.eq.s64 	%p3333, %rd1267, 0;
	selp.b64 	%rd7029, %rd7029, %rd7005, %p3333;
	selp.b64 	%rd7030, %rd7030, %rd7004, %p3333;
	selp.b64 	%rd7031, %rd7031, %rd7003, %p3333;
	selp.b64 	%rd7032, %rd7032, %rd7002, %p3333;
	cvt.u16.u64 	%rs41, %rd1267;
	bra.uni 	$L__BB9_700;
$L__BB9_657:
	mul.hi.u64 	%rd5683, %rd7029, %rd7029;
	mul.lo.s64 	%rd5684, %rd7030, %rd7029;
	mul.hi.u64 	%rd5685, %rd7029, %rd7030;
	add.s64 	%rd5686, %rd5684, %rd5683;
	setp.lt.u64 	%p3106, %rd5686, %rd5684;
	selp.u64 	%rd5687, 1, 0, %p3106;
	add.s64 	%rd5688, %rd5685, %rd5687;
	mul.lo.s64 	%rd5689, %rd7031, %rd7029;
	mul.hi.u64 	%rd5690, %rd7029, %rd7031;
	add.s64 	%rd5691, %rd5689, %rd5688;
	setp.lt.u64 	%p3107, %rd5691, %rd5689;
	selp.u64 	%rd5692, 1, 0, %p3107;
	add.s64 	%rd5693, %rd5690, %rd5692;
	mul.lo.s64 	%rd5694, %rd7032, %rd7029;
	mul.hi.u64 	%rd5695, %rd7029, %rd7032;
	add.s64 	%rd5696, %rd5694, %rd5693;
	setp.lt.u64 	%p3108, %rd5696, %rd5694;
	selp.u64 	%rd5697, 1, 0, %p3108;
	add.s64 	%rd5698, %rd5695, %rd5697;
	mul.hi.u64 	%rd5699, %rd7030, %rd7029;
	add.s64 	%rd1272, %rd5686, %rd5684;
	setp.lt.u64 	%p3109, %rd1272, %rd5686;
	selp.u64 	%rd5700, 1, 0, %p3109;
	add.s64 	%rd5701, %rd5699, %rd5700;
	mul.hi.u64 	%rd5702, %rd7030, %rd7030;
	mad.lo.s64 	%rd5703, %rd7030, %rd7030, %rd5691;
	setp.lt.u64 	%p3110, %rd5703, %rd5691;
	selp.u64 	%rd5704, 1, 0, %p3110;
	add.s64 	%rd5705, %rd5703, %rd5701;
	setp.lt.u64 	%p3111, %rd5705, %rd5703;
	selp.u64 	%rd5706, 1, 0, %p3111;
	add.s64 	%rd5707, %rd5702, %rd5704;
	add.s64 	%rd5708, %rd5707, %rd5706;
	mul.lo.s64 	%rd5709, %rd7031, %rd7030;
	mul.hi.u64 	%rd5710, %rd7030, %rd7031;
	add.s64 	%rd5711, %rd5696, %rd5709;
	setp.lt.u64 	%p3112, %rd5711, %rd5696;
	selp.u64 	%rd5712, 1, 0, %p3112;
	add.s64 	%rd5713, %rd5711, %rd5708;
	setp.lt.u64 	%p3113, %rd5713, %rd5711;
	selp.u64 	%rd5714, 1, 0, %p3113;
	add.s64 	%rd5715, %rd5710, %rd5712;
	add.s64 	%rd5716, %rd5715, %rd5714;
	mul.lo.s64 	%rd5717, %rd7032, %rd7030;
	mul.hi.u64 	%rd5718, %rd7030, %rd7032;
	add.s64 	%rd5719, %rd5698, %rd5717;
	setp.lt.u64 	%p3114, %rd5719, %rd5698;
	selp.u64 	%rd5720, 1, 0, %p3114;
	add.s64 	%rd5721, %rd5719, %rd5716;
	setp.lt.u64 	%p3115, %rd5721, %rd5719;
	selp.u64 	%rd5722, 1, 0, %p3115;
	add.s64 	%rd5723, %rd5718, %rd5720;
	add.s64 	%rd5724, %rd5723, %rd5722;
	mul.hi.u64 	%rd5725, %rd7031, %rd7029;
	add.s64 	%rd1273, %rd5705, %rd5689;
	setp.lt.u64 	%p3116, %rd1273, %rd5705;
	selp.u64 	%rd5726, 1, 0, %p3116;
	add.s64 	%rd5727, %rd5725, %rd5726;
	mul.hi.u64 	%rd5728, %rd7031, %rd7030;
	add.s64 	%rd5729, %rd5713, %rd5709;
	setp.lt.u64 	%p3117, %rd5729, %rd5713;
	selp.u64 	%rd5730, 1, 0, %p3117;
	add.s64 	%rd5731, %rd5729, %rd5727;
	setp.lt.u64 	%p3118, %rd5731, %rd5729;
	selp.u64 	%rd5732, 1, 0, %p3118;
	add.s64 	%rd5733, %rd5728, %rd5730;
	add.s64 	%rd5734, %rd5733, %rd5732;
	mul.hi.u64 	%rd5735, %rd7031, %rd7031;
	mad.lo.s64 	%rd5736, %rd7031, %rd7031, %rd5721;
	setp.lt.u64 	%p3119, %rd5736, %rd5721;
	selp.u64 	%rd5737, 1, 0, %p3119;
	add.s64 	%rd5738, %rd5736, %rd5734;
	setp.lt.u64 	%p3120, %rd5738, %rd5736;
	selp.u64 	%rd5739, 1, 0, %p3120;
	add.s64 	%rd5740, %rd5735, %rd5737;
	add.s64 	%rd5741, %rd5740, %rd5739;
	mul.lo.s64 	%rd5742, %rd7032, %rd7031;
	mul.hi.u64 	%rd5743, %rd7031, %rd7032;
	add.s64 	%rd5744, %rd5724, %rd5742;
	setp.lt.u64 	%p3121, %rd5744, %rd5724;
	selp.u64 	%rd5745, 1, 0, %p3121;
	add.s64 	%rd5746, %rd5744, %rd5741;
	setp.lt.u64 	%p3122, %rd5746, %rd5744;
	selp.u64 	%rd5747, 1, 0, %p3122;
	add.s64 	%rd5748, %rd5743, %rd5745;
	add.s64 	%rd5749, %rd5748, %rd5747;
	mul.hi.u64 	%rd5750, %rd7032, %rd7029;
	add.s64 	%rd1274, %rd5731, %rd5694;
	setp.lt.u64 	%p3123, %rd1274, %rd5731;
	selp.u64 	%rd5751, 1, 0, %p3123;
	add.s64 	%rd5752, %rd5750, %rd5751;
	mul.hi.u64 	%rd5753, %rd7032, %rd7030;
	add.s64 	%rd5754, %rd5738, %rd5717;
	setp.lt.u64 	%p3124, %rd5754, %rd5738;
	selp.u64 	%rd5755, 1, 0, %p3124;
	add.s64 	%rd5756, %rd5754, %rd5752;
	setp.lt.u64 	%p3125, %rd5756, %rd5754;
	selp.u64 	%rd5757, 1, 0, %p3125;
	add.s64 	%rd5758, %rd5753, %rd5755;
	add.s64 	%rd5759, %rd5758, %rd5757;
	mul.hi.u64 	%rd5760, %rd7032, %rd7031;
	add.s64 	%rd5761, %rd5746, %rd5742;
	setp.lt.u64 	%p3126, %rd5761, %rd5746;
	selp.u64 	%rd5762, 1, 0, %p3126;
	add.s64 	%rd5763, %rd5761, %rd5759;
	setp.lt.u64 	%p3127, %rd5763, %rd5761;
	selp.u64 	%rd5764, 1, 0, %p3127;
	add.s64 	%rd5765, %rd5760, %rd5762;
	add.s64 	%rd5766, %rd5765, %rd5764;
	mul.hi.u64 	%rd5767, %rd7032, %rd7032;
	mad.lo.s64 	%rd5768, %rd7032, %rd7032, %rd5749;
	setp.lt.u64 	%p3128, %rd5768, %rd5749;
	selp.u64 	%rd5769, 1, 0, %p3128;
	add.s64 	%rd5770, %rd5768, %rd5766;
	setp.lt.u64 	%p3129, %rd5770, %rd5768;
	selp.u64 	%rd5771, 1, 0, %p3129;
	add.s64 	%rd5772, %rd5767, %rd5769;
	add.s64 	%rd5773, %rd5772, %rd5771;
	shl.b64 	%rd5774, %rd5756, 32;
	mov.b64 	{%r371, %r372}, %rd5756;
	mov.b64 	{%r373, %r374}, %rd5763;
	mov.b64 	%rd5775, {%r372, %r373};
	mov.b64 	{%r375, %r376}, %rd5770;
	mov.b64 	%rd5776, {%r374, %r375};
	mov.b64 	{%r377, %r378}, %rd5773;
	mov.b64 	%rd5777, {%r376, %r377};
	shr.u64 	%rd5778, %rd5773, 32;
	mul.lo.s64 	%rd5779, %rd5756, 977;
	mov.b64 	%rd5780, 977;
	mul.hi.u64 	%rd5781, %rd5756, %rd5780;
	mul.lo.s64 	%rd5782, %rd5763, 977;
	mul.hi.u64 	%rd5783, %rd5763, %rd5780;
	add.s64 	%rd5784, %rd5782, %rd5781;
	setp.lt.u64 	%p3130, %rd5784, %rd5782;
	selp.u64 	%rd5785, 1, 0, %p3130;
	add.s64 	%rd5786, %rd5783, %rd5785;
	mul.lo.s64 	%rd5787, %rd5770, 977;
	mul.hi.u64 	%rd5788, %rd5770, %rd5780;
	add.s64 	%rd5789, %rd5787, %rd5786;
	setp.lt.u64 	%p3131, %rd5789, %rd5787;
	selp.u64 	%rd5790, 1, 0, %p3131;
	add.s64 	%rd5791, %rd5788, %rd5790;
	mul.lo.s64 	%rd5792, %rd5773, 977;
	mul.hi.u64 	%rd5793, %rd5773, %rd5780;
	add.s64 	%rd5794, %rd5792, %rd5791;
	setp.lt.u64 	%p3132, %rd5794, %rd5792;
	selp.u64 	%rd5795, 1, 0, %p3132;
	add.s64 	%rd5796, %rd5793, %rd5795;
	add.s64 	%rd7015, %rd5779, %rd5774;
	setp.lt.u64 	%p3133, %rd7015, %rd5779;
	selp.u64 	%rd5797, 1, 0, %p3133;
	add.s64 	%rd5798, %rd5784, %rd5775;
	setp.lt.u64 	%p3134, %rd5798, %rd5784;
	add.s64 	%rd7016, %rd5798, %rd5797;
	setp.lt.u64 	%p3135, %rd7016, %rd5798;
	or.pred  	%p3136, %p3134, %p3135;
	selp.u64 	%rd5799, 1, 0, %p3136;
	add.s64 	%rd5800, %rd5789, %rd5776;
	setp.lt.u64 	%p3137, %rd5800, %rd5789;
	add.s64 	%rd7017, %rd5800, %rd5799;
	setp.lt.u64 	%p3138, %rd7017, %rd5800;
	or.pred  	%p3139, %p3137, %p3138;
	selp.u64 	%rd5801, 1, 0, %p3139;
	add.s64 	%rd5802, %rd5794, %rd5777;
	setp.lt.u64 	%p3140, %rd5802, %rd5794;
	add.s64 	%rd7018, %rd5802, %rd5801;
	setp.lt.u64 	%p3141, %rd7018, %rd5802;
	or.pred  	%p3142, %p3140, %p3141;
	selp.u64 	%rd5803, 1, 0, %p3142;
	add.s64 	%rd5804, %rd5796, %rd5778;
	add.s64 	%rd1279, %rd5804, %rd5803;
	setp.eq.s64 	%p3143, %rd1279, 0;
	mov.b64 	%rd7019, 0;
	@%p3143 bra 	$L__BB9_659;
	shl.b64 	%rd5805, %rd1279, 32;
	shr.u64 	%rd5806, %rd1279, 32;
	mov.b64 	%rd5807, 977;
	mul.hi.u64 	%rd5808, %rd1279, %rd5807;
	mad.lo.s64 	%rd5809, %rd1279, 977, %rd5805;
	setp.lt.u64 	%p3144, %rd5809, %rd5805;
	selp.u64 	%rd5810, 1, 0, %p3144;
	add.s64 	%rd7015, %rd5809, %rd7015;
	setp.lt.u64 	%p3145, %rd7015, %rd5809;
	selp.u64 	%rd5811, 1, 0, %p3145;
	add.s64 	%rd5812, %rd5811, %rd5810;
	add.s64 	%rd5813, %rd5806, %rd5808;
	setp.lt.u64 	%p3146, %rd5813, %rd5806;
	selp.u64 	%rd5814, 1, 0, %p3146;
	add.s64 	%rd5815, %rd7016, %rd5813;
	add.s64 	%rd5816, %rd5815, %rd5812;
	setp.lt.u64 	%p3147, %rd5816, %rd7016;
	not.b64 	%rd5817, %rd5813;
	setp.gt.u64 	%p3148, %rd5812, %rd5817;
	or.pred  	%p3149, %p3148, %p3147;
	selp.u64 	%rd5818, 1, 0, %p3149;
	add.s64 	%rd5819, %rd7017, %rd5814;
	add.s64 	%rd1282, %rd5819, %rd5818;
	setp.lt.u64 	%p3150, %rd1282, %rd7017;
	selp.u64 	%rd5820, 1, 0, %p3150;
	add.s64 	%rd1283, %rd7018, %rd5820;
	setp.lt.u64 	%p3151, %rd1283, %rd7018;
	selp.u64 	%rd7019, 1, 0, %p3151;
	mov.u64 	%rd7016, %rd5816;
	mov.u64 	%rd7017, %rd1282;
	mov.u64 	%rd7018, %rd1283;
$L__BB9_659:
	mad.lo.s64 	%rd7029, %rd7029, %rd7029, %rd7015;
	setp.lt.u64 	%p3152, %rd7029, %rd7015;
	selp.u64 	%rd5821, 1, 0, %p3152;
	add.s64 	%rd5822, %rd7016, %rd1272;
	setp.lt.u64 	%p3153, %rd5822, %rd7016;
	add.s64 	%rd7030, %rd5822, %rd5821;
	setp.lt.u64 	%p3154, %rd7030, %rd5822;
	or.pred  	%p3155, %p3153, %p3154;
	selp.u64 	%rd5823, 1, 0, %p3155;
	add.s64 	%rd5824, %rd7017, %rd1273;
	setp.lt.u64 	%p3156, %rd5824, %rd7017;
	add.s64 	%rd7031, %rd5824, %rd5823;
	setp.lt.u64 	%p3157, %rd7031, %rd5824;
	or.pred  	%p3158, %p3156, %p3157;
	selp.u64 	%rd5825, 1, 0, %p3158;
	add.s64 	%rd5826, %rd7018, %rd1274;
	setp.lt.u64 	%p3159, %rd5826, %rd7018;
	add.s64 	%rd7032, %rd5826, %rd5825;
	setp.lt.u64 	%p3160, %rd7032, %rd5826;
	or.pred  	%p3161, %p3159, %p3160;
	selp.u64 	%rd5828, 1, 0, %p3161;
	add.s64 	%rd1294, %rd7019, %rd5828;
	setp.ne.s64 	%p3162, %rd1294, 0;
	setp.gt.u64 	%p3163, %rd7032, %rd1253;
	or.pred  	%p3164, %p3162, %p3163;
	@%p3164 bra 	$L__BB9_665;
	setp.lt.u64 	%p3165, %rd7032, %rd1253;
	@%p3165 bra 	$L__BB9_678;
	setp.gt.u64 	%p3166, %rd7031, %rd1254;
	@%p3166 bra 	$L__BB9_665;
	setp.lt.u64 	%p3167, %rd7031, %rd1254;
	@%p3167 bra 	$L__BB9_678;
	setp.gt.u64 	%p3168, %rd7030, %rd1255;
	@%p3168 bra 	$L__BB9_665;
	setp.lt.u64 	%p3169, %rd7030, %rd1255;
	setp.lt.u64 	%p3170, %rd7029, %rd1256;
	or.pred  	%p3171, %p3169, %p3170;
	@%p3171 bra 	$L__BB9_678;
$L__BB9_665:
	sub.s64 	%rd1295, %rd7029, %rd1256;
	setp.lt.u64 	%p3172, %rd7029, %rd1256;
	selp.u64 	%rd5829, 1, 0, %p3172;
	sub.s64 	%rd5830, %rd7030, %rd1255;
	setp.lt.u64 	%p3173, %rd7030, %rd1255;
	selp.s64 	%rd5831, -1, 0, %p3172;
	add.s64 	%rd7030, %rd5830, %rd5831;
	setp.lt.u64 	%p3174, %rd5830, %rd5829;
	or.pred  	%p3175, %p3173, %p3174;
	selp.u64 	%rd5832, 1, 0, %p3175;
	sub.s64 	%rd5833, %rd7031, %rd1254;
	setp.lt.u64 	%p3176, %rd7031, %rd1254;
	selp.s64 	%rd5834, -1, 0, %p3175;
	add.s64 	%rd7031, %rd5833, %rd5834;
	setp.lt.u64 	%p3177, %rd5833, %rd5832;
	or.pred  	%p3178, %p3176, %p3177;
	selp.u64 	%rd5835, 1, 0, %p3178;
	sub.s64 	%rd5836, %rd7032, %rd1253;
	setp.lt.u64 	%p3179, %rd7032, %rd1253;
	selp.s64 	%rd5837, -1, 0, %p3178;
	add.s64 	%rd7032, %rd5836, %rd5837;
	setp.lt.u64 	%p3180, %rd5836, %rd5835;
	or.pred  	%p3181, %p3179, %p3180;
	selp.s64 	%rd5838, -1, 0, %p3181;
	add.s64 	%rd1299, %rd1294, %rd5838;
	setp.ne.s64 	%p3182, %rd1299, 0;
	setp.gt.u64 	%p3183, %rd7032, %rd1253;
	or.pred  	%p3184, %p3182, %p3183;
	@%p3184 bra 	$L__BB9_671;
	setp.lt.u64 	%p3185, %rd7032, %rd1253;
	mov.u64 	%rd7029, %rd1295;
	@%p3185 bra 	$L__BB9_678;
	setp.gt.u64 	%p3186, %rd7031, %rd1254;
	@%p3186 bra 	$L__BB9_671;
	setp.lt.u64 	%p3187, %rd7031, %rd1254;
	mov.u64 	%rd7029, %rd1295;
	@%p3187 bra 	$L__BB9_678;
	setp.gt.u64 	%p3188, %rd7030, %rd1255;
	@%p3188 bra 	$L__BB9_671;
	setp.lt.u64 	%p3189, %rd7030, %rd1255;
	setp.lt.u64 	%p3190, %rd1295, %rd1256;
	or.pred  	%p3191, %p3189, %p3190;
	mov.u64 	%rd7029, %rd1295;
	@%p3191 bra 	$L__BB9_678;
$L__BB9_671:
	sub.s64 	%rd1300, %rd1295, %rd1256;
	setp.lt.u64 	%p3192, %rd1295, %rd1256;
	selp.u64 	%rd5839, 1, 0, %p3192;
	sub.s64 	%rd5840, %rd7030, %rd1255;
	setp.lt.u64 	%p3193, %rd7030, %rd1255;
	selp.s64 	%rd5841, -1, 0, %p3192;
	add.s64 	%rd7030, %rd5840, %rd5841;
	setp.lt.u64 	%p3194, %rd5840, %rd5839;
	or.pred  	%p3195, %p3193, %p3194;
	selp.u64 	%rd5842, 1, 0, %p3195;
	sub.s64 	%rd5843, %rd7031, %rd1254;
	setp.lt.u64 	%p3196, %rd7031, %rd1254;
	selp.s64 	%rd5844, -1, 0, %p3195;
	add.s64 	%rd7031, %rd5843, %rd5844;
	setp.lt.u64 	%p3197, %rd5843, %rd5842;
	or.pred  	%p3198, %p3196, %p3197;
	selp.u64 	%rd5845, 1, 0, %p3198;
	sub.s64 	%rd5846, %rd7032, %rd1253;
	setp.lt.u64 	%p3199, %rd7032, %rd1253;
	selp.s64 	%rd5847, -1, 0, %p3198;
	add.s64 	%rd7032, %rd5846, %rd5847;
	setp.lt.u64 	%p3200, %rd5846, %rd5845;
	or.pred  	%p3201, %p3199, %p3200;
	selp.u64 	%rd5848, 1, 0, %p3201;
	setp.ne.s64 	%p3202, %rd1299, %rd5848;
	setp.gt.u64 	%p3203, %rd7032, %rd1253;
	or.pred  	%p3204, %p3202, %p3203;
	@%p3204 bra 	$L__BB9_677;
	setp.lt.u64 	%p3205, %rd7032, %rd1253;
	mov.u64 	%rd7029, %rd1300;
	@%p3205 bra 	$L__BB9_678;
	setp.gt.u64 	%p3206, %rd7031, %rd1254;
	@%p3206 bra 	$L__BB9_677;
	setp.lt.u64 	%p3207, %rd7031, %rd1254;
	mov.u64 	%rd7029, %rd1300;
	@%p3207 bra 	$L__BB9_678;
	setp.gt.u64 	%p3208, %rd7030, %rd1255;
	@%p3208 bra 	$L__BB9_677;
	setp.lt.u64 	%p3209, %rd7030, %rd1255;
	setp.lt.u64 	%p3210, %rd1300, %rd1256;
	or.pred  	%p3211, %p3209, %p3210;
	mov.u64 	%rd7029, %rd1300;
	@%p3211 bra 	$L__BB9_678;
$L__BB9_677:
	sub.s64 	%rd7029, %rd1300, %rd1256;
	setp.lt.u64 	%p3212, %rd1300, %rd1256;
	selp.u64 	%rd5849, 1, 0, %p3212;
	sub.s64 	%rd5850, %rd7030, %rd1255;
	setp.lt.u64 	%p3213, %rd7030, %rd1255;
	selp.s64 	%rd5851, -1, 0, %p3212;
	add.s64 	%rd7030, %rd5850, %rd5851;
	setp.lt.u64 	%p3214, %rd5850, %rd5849;
	or.pred  	%p3215, %p3213, %p3214;
	selp.u64 	%rd5852, 1, 0, %p3215;
	sub.s64 	%rd5853, %rd7031, %rd1254;
	setp.lt.u64 	%p3216, %rd7031, %rd1254;
	selp.s64 	%rd5854, -1, 0, %p3215;
	add.s64 	%rd7031, %rd5853, %rd5854;
	setp.lt.u64 	%p3217, %rd5853, %rd5852;
	or.pred  	%p3218, %p3216, %p3217;
	selp.s64 	%rd5855, -1, 0, %p3218;
	sub.s64 	%rd5856, %rd7032, %rd1253;
	add.s64 	%rd7032, %rd5856, %rd5855;
$L__BB9_678:
	setp.eq.s64 	%p3219, %rd1267, 0;
	mov.b16 	%rs41, 1;
	@%p3219 bra 	$L__BB9_700;
	mul.hi.u64 	%rd5858, %rd7029, %rd7005;
	mul.lo.s64 	%rd5859, %rd7004, %rd7029;
	mul.hi.u64 	%rd5860, %rd7029, %rd7004;
	add.s64 	%rd5861, %rd5859, %rd5858;
	setp.lt.u64 	%p3220, %rd5861, %rd5859;
	selp.u64 	%rd5862, 1, 0, %p3220;
	add.s64 	%rd5863, %rd5860, %rd5862;
	mul.lo.s64 	%rd5864, %rd7003, %rd7029;
	mul.hi.u64 	%rd5865, %rd7029, %rd7003;
	add.s64 	%rd5866, %rd5864, %rd5863;
	setp.lt.u64 	%p3221, %rd5866, %rd5864;
	selp.u64 	%rd5867, 1, 0, %p3221;
	add.s64 	%rd5868, %rd5865, %rd5867;
	mul.lo.s64 	%rd5869, %rd7002, %rd7029;
	mul.hi.u64 	%rd5870, %rd7029, %rd7002;
	add.s64 	%rd5871, %rd5869, %rd5868;
	setp.lt.u64 	%p3222, %rd5871, %rd5869;
	selp.u64 	%rd5872, 1, 0, %p3222;
	add.s64 	%rd5873, %rd5870, %rd5872;
	mul.hi.u64 	%rd5874, %rd7030, %rd7005;
	mad.lo.s64 	%rd1312, %rd7005, %rd7030, %rd5861;
	setp.lt.u64 	%p3223, %rd1312, %rd5861;
	selp.u64 	%rd5875, 1, 0, %p3223;
	add.s64 	%rd5876, %rd5874, %rd5875;
	mul.hi.u64 	%rd5877, %rd7030, %rd7004;
	mad.lo.s64 	%rd5878, %rd7004, %rd7030, %rd5866;
	setp.lt.u64 	%p3224, %rd5878, %rd5866;
	selp.u64 	%rd5879, 1, 0, %p3224;
	add.s64 	%rd5880, %rd5878, %rd5876;
	setp.lt.u64 	%p3225, %rd5880, %rd5878;
	selp.u64 	%rd5881, 1, 0, %p3225;
	add.s64 	%rd5882, %rd5877, %rd5879;
	add.s64 	%rd5883, %rd5882, %rd5881;
	mul.hi.u64 	%rd5884, %rd7030, %rd7003;
	mad.lo.s64 	%rd5885, %rd7003, %rd7030, %rd5871;
	setp.lt.u64 	%p3226, %rd5885, %rd5871;
	selp.u64 	%rd5886, 1, 0, %p3226;
	add.s64 	%rd5887, %rd5885, %rd5883;
	setp.lt.u64 	%p3227, %rd5887, %rd5885;
	selp.u64 	%rd5888, 1, 0, %p3227;
	add.s64 	%rd5889, %rd5884, %rd5886;
	add.s64 	%rd5890, %rd5889, %rd5888;
	mul.hi.u64 	%rd5891, %rd7030, %rd7002;
	mad.lo.s64 	%rd5892, %rd7002, %rd7030, %rd5873;
	setp.lt.u64 	%p3228, %rd5892, %rd5873;
	selp.u64 	%rd5893, 1, 0, %p3228;
	add.s64 	%rd5894, %rd5892, %rd5890;
	setp.lt.u64 	%p3229, %rd5894, %rd5892;
	selp.u64 	%rd5895, 1, 0, %p3229;
	add.s64 	%rd5896, %rd5891, %rd5893;
	add.s64 	%rd5897, %rd5896, %rd5895;
	mul.hi.u64 	%rd5898, %rd7031, %rd7005;
	mad.lo.s64 	%rd1313, %rd7005, %rd7031, %rd5880;
	setp.lt.u64 	%p3230, %rd1313, %rd5880;
	selp.u64 	%rd5899, 1, 0, %p3230;
	add.s64 	%rd5900, %rd5898, %rd5899;
	mul.hi.u64 	%rd5901, %rd7031, %rd7004;
	mad.lo.s64 	%rd5902, %rd7004, %rd7031, %rd5887;
	setp.lt.u64 	%p3231, %rd5902, %rd5887;
	selp.u64 	%rd5903, 1, 0, %p3231;
	add.s64 	%rd5904, %rd5902, %rd5900;
	setp.lt.u64 	%p3232, %rd5904, %rd5902;
	selp.u64 	%rd5905, 1, 0, %p3232;
	add.s64 	%rd5906, %rd5901, %rd5903;
	add.s64 	%rd5907, %rd5906, %rd5905;
	mul.hi.u64 	%rd5908, %rd7031, %rd7003;
	mad.lo.s64 	%rd5909, %rd7003, %rd7031, %rd5894;
	setp.lt.u64 	%p3233, %rd5909, %rd5894;
	selp.u64 	%rd5910, 1, 0, %p3233;
	add.s64 	%rd5911, %rd5909, %rd5907;
	setp.lt.u64 	%p3234, %rd5911, %rd5909;
	selp.u64 	%rd5912, 1, 0, %p3234;
	add.s64 	%rd5913, %rd5908, %rd5910;
	add.s64 	%rd5914, %rd5913, %rd5912;
	mul.hi.u64 	%rd5915, %rd7031, %rd7002;
	mad.lo.s64 	%rd5916, %rd7002, %rd7031, %rd5897;
	setp.lt.u64 	%p3235, %rd5916, %rd5897;
	selp.u64 	%rd5917, 1, 0, %p3235;
	add.s64 	%rd5918, %rd5916, %rd5914;
	setp.lt.u64 	%p3236, %rd5918, %rd5916;
	selp.u64 	%rd5919, 1, 0, %p3236;
	add.s64 	%rd5920, %rd5915, %rd5917;
	add.s64 	%rd5921, %rd5920, %rd5919;
	mul.hi.u64 	%rd5922, %rd7032, %rd7005;
	mad.lo.s64 	%rd1314, %rd7005, %rd7032, %rd5904;
	setp.lt.u64 	%p3237, %rd1314, %rd5904;
	selp.u64 	%rd5923, 1, 0, %p3237;
	add.s64 	%rd5924, %rd5922, %rd5923;
	mul.hi.u64 	%rd5925, %rd7032, %rd7004;
	mad.lo.s64 	%rd5926, %rd7004, %rd7032, %rd5911;
	setp.lt.u64 	%p3238, %rd5926, %rd5911;
	selp.u64 	%rd5927, 1, 0, %p3238;
	add.s64 	%rd5928, %rd5926, %rd5924;
	setp.lt.u64 	%p3239, %rd5928, %rd5926;
	selp.u64 	%rd5929, 1, 0, %p3239;
	add.s64 	%rd5930, %rd5925, %rd5927;
	add.s64 	%rd5931, %rd5930, %rd5929;
	mul.hi.u64 	%rd5932, %rd7032, %rd7003;
	mad.lo.s64 	%rd5933, %rd7003, %rd7032, %rd5918;
	setp.lt.u64 	%p3240, %rd5933, %rd5918;
	selp.u64 	%rd5934, 1, 0, %p3240;
	add.s64 	%rd5935, %rd5933, %rd5931;
	setp.lt.u64 	%p3241, %rd5935, %rd5933;
	selp.u64 	%rd5936, 1, 0, %p3241;
	add.s64 	%rd5937, %rd5932, %rd5934;
	add.s64 	%rd5938, %rd5937, %rd5936;
	mul.hi.u64 	%rd5939, %rd7032, %rd7002;
	mad.lo.s64 	%rd5940, %rd7002, %rd7032, %rd5921;
	setp.lt.u64 	%p3242, %rd5940, %rd5921;
	selp.u64 	%rd5941, 1, 0, %p3242;
	add.s64 	%rd5942, %rd5940, %rd5938;
	setp.lt.u64 	%p3243, %rd5942, %rd5940;
	selp.u64 	%rd5943, 1, 0, %p3243;
	add.s64 	%rd5944, %rd5939, %rd5941;
	add.s64 	%rd5945, %rd5944, %rd5943;
	shl.b64 	%rd5946, %rd5928, 32;
	mov.b64 	{%r379, %r380}, %rd5928;
	mov.b64 	{%r381, %r382}, %rd5935;
	mov.b64 	%rd5947, {%r380, %r381};
	mov.b64 	{%r383, %r384}, %rd5942;
	mov.b64 	%rd5948, {%r382, %r383};
	mov.b64 	{%r385, %r386}, %rd5945;
	mov.b64 	%rd5949, {%r384, %r385};
	shr.u64 	%rd5950, %rd5945, 32;
	mul.lo.s64 	%rd5951, %rd5928, 977;
	mov.b64 	%rd5952, 977;
	mul.hi.u64 	%rd5953, %rd5928, %rd5952;
	mul.lo.s64 	%rd5954, %rd5935, 977;
	mul.hi.u64 	%rd5955, %rd5935, %rd5952;
	add.s64 	%rd5956, %rd5954, %rd5953;
	setp.lt.u64 	%p3244, %rd5956, %rd5954;
	selp.u64 	%rd5957, 1, 0, %p3244;
	add.s64 	%rd5958, %rd5955, %rd5957;
	mul.lo.s64 	%rd5959, %rd5942, 977;
	mul.hi.u64 	%rd5960, %rd5942, %rd5952;
	add.s64 	%rd5961, %rd5959, %rd5958;
	setp.lt.u64 	%p3245, %rd5961, %rd5959;
	selp.u64 	%rd5962, 1, 0, %p3245;
	add.s64 	%rd5963, %rd5960, %rd5962;
	mul.lo.s64 	%rd5964, %rd5945, 977;
	mul.hi.u64 	%rd5965, %rd5945, %rd5952;
	add.s64 	%rd5966, %rd5964, %rd5963;
	setp.lt.u64 	%p3246, %rd5966, %rd5964;
	selp.u64 	%rd5967, 1, 0, %p3246;
	add.s64 	%rd5968, %rd5965, %rd5967;
	add.s64 	%rd7024, %rd5951, %rd5946;
	setp.lt.u64 	%p3247, %rd7024, %rd5951;
	selp.u64 	%rd5969, 1, 0, %p3247;
	add.s64 	%rd5970, %rd5956, %rd5947;
	setp.lt.u64 	%p3248, %rd5970, %rd5956;
	add.s64 	%rd7025, %rd5970, %rd5969;
	setp.lt.u64 	%p3249, %rd7025, %rd5970;
	or.pred  	%p3250, %p3248, %p3249;
	selp.u64 	%rd5971, 1, 0, %p3250;
	add.s64 	%rd5972, %rd5961, %rd5948;
	setp.lt.u64 	%p3251, %rd5972, %rd5961;
	add.s64 	%rd7026, %rd5972, %rd5971;
	setp.lt.u64 	%p3252, %rd7026, %rd5972;
	or.pred  	%p3253, %p3251, %p3252;
	selp.u64 	%rd5973, 1, 0, %p3253;
	add.s64 	%rd5974, %rd5966, %rd5949;
	setp.lt.u64 	%p3254, %rd5974, %rd5966;
	add.s64 	%rd7027, %rd5974, %rd5973;
	setp.lt.u64 	%p3255, %rd7027, %rd5974;
	or.pred  	%p3256, %p3254, %p3255;
	selp.u64 	%rd5975, 1, 0, %p3256;
	add.s64 	%rd5976, %rd5968, %rd5950;
	add.s64 	%rd1319, %rd5976, %rd5975;
	setp.eq.s64 	%p3257, %rd1319, 0;
	mov.b64 	%rd7028, 0;
	@%p3257 bra 	$L__BB9_681;
	shl.b64 	%rd5977, %rd1319, 32;
	shr.u64 	%rd5978, %rd1319, 32;
	mov.b64 	%rd5979, 977;
	mul.hi.u64 	%rd5980, %rd1319, %rd5979;
	mad.lo.s64 	%rd5981, %rd1319, 977, %rd5977;
	setp.lt.u64 	%p3258, %rd5981, %rd5977;
	selp.u64 	%rd5982, 1, 0, %p3258;
	add.s64 	%rd7024, %rd5981, %rd7024;
	setp.lt.u64 	%p3259, %rd7024, %rd5981;
	selp.u64 	%rd5983, 1, 0, %p3259;
	add.s64 	%rd5984, %rd5983, %rd5982;
	add.s64 	%rd5985, %rd5978, %rd5980;
	setp.lt.u64 	%p3260, %rd5985, %rd5978;
	selp.u64 	%rd5986, 1, 0, %p3260;
	add.s64 	%rd5987, %rd7025, %rd5985;
	add.s64 	%rd5988, %rd5987, %rd5984;
	setp.lt.u64 	%p3261, %rd5988, %rd7025;
	not.b64 	%rd5989, %rd5985;
	setp.gt.u64 	%p3262, %rd5984, %rd5989;
	or.pred  	%p3263, %p3262, %p3261;
	selp.u64 	%rd5990, 1, 0, %p3263;
	add.s64 	%rd5991, %rd7026, %rd5986;
	add.s64 	%rd1322, %rd5991, %rd5990;
	setp.lt.u64 	%p3264, %rd1322, %rd7026;
	selp.u64 	%rd5992, 1, 0, %p3264;
	add.s64 	%rd1323, %rd7027, %rd5992;
	setp.lt.u64 	%p3265, %rd1323, %rd7027;
	selp.u64 	%rd7028, 1, 0, %p3265;
	mov.u64 	%rd7025, %rd5988;
	mov.u64 	%rd7026, %rd1322;
	mov.u64 	%rd7027, %rd1323;
$L__BB9_681:
	mad.lo.s64 	%rd7029, %rd7005, %rd7029, %rd7024;
	setp.lt.u64 	%p3266, %rd7029, %rd7024;
	selp.u64 	%rd5993, 1, 0, %p3266;
	add.s64 	%rd5994, %rd7025, %rd1312;
	setp.lt.u64 	%p3267, %rd5994, %rd7025;
	add.s64 	%rd7030, %rd5994, %rd5993;
	setp.lt.u64 	%p3268, %rd7030, %rd5994;
	or.pred  	%p3269, %p3267, %p3268;
	selp.u64 	%rd5995, 1, 0, %p3269;
	add.s64 	%rd5996, %rd7026, %rd1313;
	setp.lt.u64 	%p3270, %rd5996, %rd7026;
	add.s64 	%rd7031, %rd5996, %rd5995;
	setp.lt.u64 	%p3271, %rd7031, %rd5996;
	or.pred  	%p3272, %p3270, %p3271;
	selp.u64 	%rd5997, 1, 0, %p3272;
	add.s64 	%rd5998, %rd7027, %rd1314;
	setp.lt.u64 	%p3273, %rd5998, %rd7027;
	add.s64 	%rd7032, %rd5998, %rd5997;
	setp.lt.u64 	%p3274, %rd7032, %rd5998;
	or.pred  	%p3275, %p3273, %p3274;
	selp.u64 	%rd6000, 1, 0, %p3275;
	add.s64 	%rd1334, %rd7028, %rd6000;
	setp.ne.s64 	%p3276, %rd1334, 0;
	setp.gt.u64 	%p3277, %rd7032, %rd1253;
	or.pred  	%p3278, %p3276, %p3277;
	@%p3278 bra 	$L__BB9_687;
	setp.lt.u64 	%p3279, %rd7032, %rd1253;
	@%p3279 bra 	$L__BB9_700;
	setp.gt.u64 	%p3280, %rd7031, %rd1254;
	@%p3280 bra 	$L__BB9_687;
	setp.lt.u64 	%p3281, %rd7031, %rd1254;
	@%p3281 bra 	$L__BB9_700;
	setp.gt.u64 	%p3282, %rd7030, %rd1255;
	@%p3282 bra 	$L__BB9_687;
	setp.lt.u64 	%p3283, %rd7030, %rd1255;
	setp.lt.u64 	%p3284, %rd7029, %rd1256;
	or.pred  	%p3285, %p3283, %p3284;
	@%p3285 bra 	$L__BB9_700;
$L__BB9_687:
	sub.s64 	%rd1335, %rd7029, %rd1256;
	setp.lt.u64 	%p3286, %rd7029, %rd1256;
	selp.u64 	%rd6001, 1, 0, %p3286;
	sub.s64 	%rd6002, %rd7030, %rd1255;
	setp.lt.u64 	%p3287, %rd7030, %rd1255;
	selp.s64 	%rd6003, -1, 0, %p3286;
	add.s64 	%rd7030, %rd6002, %rd6003;
	setp.lt.u64 	%p3288, %rd6002, %rd6001;
	or.pred  	%p3289, %p3287, %p3288;
	selp.u64 	%rd6004, 1, 0, %p3289;
	sub.s64 	%rd6005, %rd7031, %rd1254;
	setp.lt.u64 	%p3290, %rd7031, %rd1254;
	selp.s64 	%rd6006, -1, 0, %p3289;
	add.s64 	%rd7031, %rd6005, %rd6006;
	setp.lt.u64 	%p3291, %rd6005, %rd6004;
	or.pred  	%p3292, %p3290, %p3291;
	selp.u64 	%rd6007, 1, 0, %p3292;
	sub.s64 	%rd6008, %rd7032, %rd1253;
	setp.lt.u64 	%p3293, %rd7032, %rd1253;
	selp.s64 	%rd6009, -1, 0, %p3292;
	add.s64 	%rd7032, %rd6008, %rd6009;
	setp.lt.u64 	%p3294, %rd6008, %rd6007;
	or.pred  	%p3295, %p3293, %p3294;
	selp.s64 	%rd6010, -1, 0, %p3295;
	add.s64 	%rd1339, %rd1334, %rd6010;
	setp.ne.s64 	%p3296, %rd1339, 0;
	setp.gt.u64 	%p3297, %rd7032, %rd1253;
	or.pred  	%p3298, %p3296, %p3297;
	@%p3298 bra 	$L__BB9_693;
	setp.lt.u64 	%p3299, %rd7032, %rd1253;
	mov.u64 	%rd7029, %rd1335;
	@%p3299 bra 	$L__BB9_700;
	setp.gt.u64 	%p3300, %rd7031, %rd1254;
	@%p3300 bra 	$L__BB9_693;
	setp.lt.u64 	%p3301, %rd7031, %rd1254;
	mov.u64 	%rd7029, %rd1335;
	@%p3301 bra 	$L__BB9_700;
	setp.gt.u64 	%p3302, %rd7030, %rd1255;
	@%p3302 bra 	$L__BB9_693;
	setp.lt.u64 	%p3303, %rd7030, %rd1255;
	setp.lt.u64 	%p3304, %rd1335, %rd1256;
	or.pred  	%p3305, %p3303, %p3304;
	mov.u64 	%rd7029, %rd1335;
	@%p3305 bra 	$L__BB9_700;
$L__BB9_693:
	sub.s64 	%rd1340, %rd1335, %rd1256;
	setp.lt.u64 	%p3306, %rd1335, %rd1256;
	selp.u64 	%rd6011, 1, 0, %p3306;
	sub.s64 	%rd6012, %rd7030, %rd1255;
	setp.lt.u64 	%p3307, %rd7030, %rd1255;
	selp.s64 	%rd6013, -1, 0, %p3306;
	add.s64 	%rd7030, %rd6012, %rd6013;
	setp.lt.u64 	%p3308, %rd6012, %rd6011;
	or.pred  	%p3309, %p3307, %p3308;
	selp.u64 	%rd6014, 1, 0, %p3309;
	sub.s64 	%rd6015, %rd7031, %rd1254;
	setp.lt.u64 	%p3310, %rd7031, %rd1254;
	selp.s64 	%rd6016, -1, 0, %p3309;
	add.s64 	%rd7031, %rd6015, %rd6016;
	setp.lt.u64 	%p3311, %rd6015, %rd6014;
	or.pred  	%p3312, %p3310, %p3311;
	selp.u64 	%rd6017, 1, 0, %p3312;
	sub.s64 	%rd6018, %rd7032, %rd1253;
	setp.lt.u64 	%p3313, %rd7032, %rd1253;
	selp.s64 	%rd6019, -1, 0, %p3312;
	add.s64 	%rd7032, %rd6018, %rd6019;
	setp.lt.u64 	%p3314, %rd6018, %rd6017;
	or.pred  	%p3315, %p3313, %p3314;
	selp.u64 	%rd6020, 1, 0, %p3315;
	setp.ne.s64 	%p3316, %rd1339, %rd6020;
	setp.gt.u64 	%p3317, %rd7032, %rd1253;
	or.pred  	%p3318, %p3316, %p3317;
	@%p3318 bra 	$L__BB9_699;
	setp.lt.u64 	%p3319, %rd7032, %rd1253;
	mov.u64 	%rd7029, %rd1340;
	@%p3319 bra 	$L__BB9_700;
	setp.gt.u64 	%p3320, %rd7031, %rd1254;
	@%p3320 bra 	$L__BB9_699;
	setp.lt.u64 	%p3321, %rd7031, %rd1254;
	mov.u64 	%rd7029, %rd1340;
	@%p3321 bra 	$L__BB9_700;
	setp.gt.u64 	%p3322, %rd7030, %rd1255;
	@%p3322 bra 	$L__BB9_699;
	setp.lt.u64 	%p3323, %rd7030, %rd1255;
	setp.lt.u64 	%p3324, %rd1340, %rd1256;
	or.pred  	%p3325, %p3323, %p3324;
	mov.u64 	%rd7029, %rd1340;
	@%p3325 bra 	$L__BB9_700;
$L__BB9_699:
	sub.s64 	%rd7029, %rd1340, %rd1256;
	setp.lt.u64 	%p3326, %rd1340, %rd1256;
	selp.u64 	%rd6021, 1, 0, %p3326;
	sub.s64 	%rd6022, %rd7030, %rd1255;
	setp.lt.u64 	%p3327, %rd7030, %rd1255;
	selp.s64 	%rd6023, -1, 0, %p3326;
	add.s64 	%rd7030, %rd6022, %rd6023;
	setp.lt.u64 	%p3328, %rd6022, %rd6021;
	or.pred  	%p3329, %p3327, %p3328;
	selp.u64 	%rd6024, 1, 0, %p3329;
	sub.s64 	%rd6025, %rd7031, %rd1254;
	setp.lt.u64 	%p3330, %rd7031, %rd1254;
	selp.s64 	%rd6026, -1, 0, %p3329;
	add.s64 	%rd7031, %rd6025, %rd6026;
	setp.lt.u64 	%p3331, %rd6025, %rd6024;
	or.pred  	%p3332, %p3330, %p3331;
	selp.s64 	%rd6027, -1, 0, %p3332;
	sub.s64 	%rd6028, %rd7032, %rd1253;
	add.s64 	%rd7032, %rd6028, %rd6027;
$L__BB9_700:
	add.s32 	%r444, %r444, -1;
	add.s64 	%rd7010, %rd7010, -1;
	setp.ne.s32 	%p3334, %r444, -64;
	@%p3334 bra 	$L__BB9_655;
	add.s32 	%r8, %r443, -1;
	setp.ne.s32 	%p3335, %r443, 0;
	mov.u32 	%r443, %r8;
	@%p3335 bra 	$L__BB9_654;
	mul.lo.s64 	%rd6030, %rd7030, %rd7029;
	mul.hi.u64 	%rd6031, %rd7029, %rd7030;
	mul.lo.s64 	%rd6032, %rd7031, %rd7029;
	mul.hi.u64 	%rd6033, %rd7029, %rd7031;
	add.s64 	%rd6034, %rd6032, %rd6031;
	setp.lt.u64 	%p3336, %rd6034, %rd6032;
	selp.u64 	%rd6035, 1, 0, %p3336;
	add.s64 	%rd6036, %rd6033, %rd6035;
	mul.lo.s64 	%rd6037, %rd7032, %rd7029;
	mul.hi.u64 	%rd6038, %rd7029, %rd7032;
	add.s64 	%rd6039, %rd6037, %rd6036;
	setp.lt.u64 	%p3337, %rd6039, %rd6037;
	selp.u64 	%rd6040, 1, 0, %p3337;
	add.s64 	%rd6041, %rd6038, %rd6040;
	mul.hi.u64 	%rd6042, %rd7030, %rd7031;
	mad.lo.s64 	%rd6043, %rd7031, %rd7030, %rd6039;
	setp.lt.u64 	%p3338, %rd6043, %rd6039;
	selp.u64 	%rd6044, 1, 0, %p3338;
	add.s64 	%rd6045, %rd6042, %rd6044;
	mul.hi.u64 	%rd6046, %rd7030, %rd7032;
	mad.lo.s64 	%rd6047, %rd7032, %rd7030, %rd6041;
	setp.lt.u64 	%p3339, %rd6047, %rd6041;
	selp.u64 	%rd6048, 1, 0, %p3339;
	add.s64 	%rd6049, %rd6047, %rd6045;
	setp.lt.u64 	%p3340, %rd6049, %rd6047;
	selp.u64 	%rd6050, 1, 0, %p3340;
	add.s64 	%rd6051, %rd6046, %rd6048;
	add.s64 	%rd6052, %rd6051, %rd6050;
	mul.hi.u64 	%rd6053, %rd7031, %rd7032;
	mad.lo.s64 	%rd6054, %rd7032, %rd7031, %rd6052;
	setp.lt.u64 	%p3341, %rd6054, %rd6052;
	selp.u64 	%rd6055, 1, 0, %p3341;
	add.s64 	%rd6056, %rd6053, %rd6055;
	shl.b64 	%rd6057, %rd6030, 1;
	mov.b64 	{%r387, %r388}, %rd6030;
	mov.b64 	{%r389, %r390}, %rd6034;
	shf.l.wrap.b32 	%r391, %r388, %r389, 1;
	shf.l.wrap.b32 	%r392, %r389, %r390, 1;
	mov.b64 	%rd6058, {%r391, %r392};
	mov.b64 	{%r393, %r394}, %rd6043;
	shf.l.wrap.b32 	%r395, %r390, %r393, 1;
	shf.l.wrap.b32 	%r396, %r393, %r394, 1;
	mov.b64 	%rd6059, {%r395, %r396};
	mov.b64 	{%r397, %r398}, %rd6049;
	shf.l.wrap.b32 	%r399, %r394, %r397, 1;
	shf.l.wrap.b32 	%r400, %r397, %r398, 1;
	mov.b64 	%rd6060, {%r399, %r400};
	mov.b64 	{%r401, %r402}, %rd6054;
	shf.l.wrap.b32 	%r403, %r398, %r401, 1;
	shf.l.wrap.b32 	%r404, %r401, %r402, 1;
	mov.b64 	%rd6061, {%r403, %r404};
	shr.u64 	%rd6062, %rd6056, 63;
	mov.b64 	{%r405, %r406}, %rd6056;
	shf.l.wrap.b32 	%r407, %r402, %r405, 1;
	shf.l.wrap.b32 	%r408, %r405, %r406, 1;
	mov.b64 	%rd6063, {%r407, %r408};
	mul.hi.u64 	%rd6064, %rd7029, %rd7029;
	mul.hi.u64 	%rd6065, %rd7030, %rd7030;
	mul.hi.u64 	%rd6066, %rd7031, %rd7031;
	mul.hi.u64 	%rd6067, %rd7032, %rd7032;
	add.s64 	%rd1353, %rd6057, %rd6064;
	setp.lt.u64 	%p3342, %rd1353, %rd6057;
	selp.u64 	%rd6068, 1, 0, %p3342;
	mad.lo.s64 	%rd6069, %rd7030, %rd7030, %rd6058;
	setp.lt.u64 	%p3343, %rd6069, %rd6058;
	add.s64 	%rd1354, %rd6069, %rd6068;
	setp.lt.u64 	%p3344, %rd1354, %rd6069;
	or.pred  	%p3345, %p3343, %p3344;
	selp.u64 	%rd6070, 1, 0, %p3345;
	add.s64 	%rd6071, %rd6059, %rd6065;
	setp.lt.u64 	%p3346, %rd6071, %rd6059;
	add.s64 	%rd1355, %rd6071, %rd6070;
	setp.lt.u64 	%p3347, %rd1355, %rd6071;
	or.pred  	%p3348, %p3346, %p3347;
	selp.u64 	%rd6072, 1, 0, %p3348;
	mad.lo.s64 	%rd6073, %rd7031, %rd7031, %rd6060;
	setp.lt.u64 	%p3349, %rd6073, %rd6060;
	add.s64 	%rd6074, %rd6073, %rd6072;
	setp.lt.u64 	%p3350, %rd6074, %rd6073;
	or.pred  	%p3351, %p3349, %p3350;
	selp.u64 	%rd6075, 1, 0, %p3351;
	add.s64 	%rd6076, %rd6061, %rd6066;
	setp.lt.u64 	%p3352, %rd6076, %rd6061;
	add.s64 	%rd6077, %rd6076, %rd6075;
	setp.lt.u64 	%p3353, %rd6077, %rd6076;
	or.pred  	%p3354, %p3352, %p3353;
	selp.u64 	%rd6078, 1, 0, %p3354;
	mad.lo.s64 	%rd6079, %rd7032, %rd7032, %rd6063;
	setp.lt.u64 	%p3355, %rd6079, %rd6063;
	add.s64 	%rd6080, %rd6079, %rd6078;
	setp.lt.u64 	%p3356, %rd6080, %rd6079;
	or.pred  	%p3357, %p3355, %p3356;
	selp.u64 	%rd6081, 1, 0, %p3357;
	add.s64 	%rd6082, %rd6062, %rd6067;
	add.s64 	%rd6083, %rd6082, %rd6081;
	shl.b64 	%rd6084, %rd6074, 32;
	mov.b64 	{%r409, %r410}, %rd6074;
	mov.b64 	{%r411, %r412}, %rd6077;
	mov.b64 	%rd6085, {%r410, %r411};
	mov.b64 	{%r413, %r414}, %rd6080;
	mov.b64 	%rd6086, {%r412, %r413};
	mov.b64 	{%r415, %r416}, %rd6083;
	mov.b64 	%rd6087, {%r414, %r415};
	shr.u64 	%rd6088, %rd6083, 32;
	mul.lo.s64 	%rd6089, %rd6074, 977;
	mov.b64 	%rd6090, 977;
	mul.hi.u64 	%rd6091, %rd6074, %rd6090;
	mul.lo.s64 	%rd6092, %rd6077, 977;
	mul.hi.u64 	%rd6093, %rd6077, %rd6090;
	add.s64 	%rd6094, %rd6092, %rd6091;
	setp.lt.u64 	%p3358, %rd6094, %rd6092;
	selp.u64 	%rd6095, 1, 0, %p3358;
	add.s64 	%rd6096, %rd6093, %rd6095;
	mul.lo.s64 	%rd6097, %rd6080, 977;
	mul.hi.u64 	%rd6098, %rd6080, %rd6090;
	add.s64 	%rd6099, %rd6097, %rd6096;
	setp.lt.u64 	%p3359, %rd6099, %rd6097;
	selp.u64 	%rd6100, 1, 0, %p3359;
	add.s64 	%rd6101, %rd6098, %rd6100;
	mul.lo.s64 	%rd6102, %rd6083, 977;
	mul.hi.u64 	%rd6103, %rd6083, %rd6090;
	add.s64 	%rd6104, %rd6102, %rd6101;
	setp.lt.u64 	%p3360, %rd6104, %rd6102;
	selp.u64 	%rd6105, 1, 0, %p3360;
	add.s64 	%rd6106, %rd6103, %rd6105;
	add.s64 	%rd7033, %rd6089, %rd6084;
	setp.lt.u64 	%p3361, %rd7033, %rd6089;
	selp.u64 	%rd6107, 1, 0, %p3361;
	add.s64 	%rd6108, %rd6094, %rd6085;
	setp.lt.u64 	%p3362, %rd6108, %rd6094;
	add.s64 	%rd7034, %rd6108, %rd6107;
	setp.lt.u64 	%p3363, %rd7034, %rd6108;
	or.pred  	%p3364, %p3362, %p3363;
	selp.u64 	%rd6109, 1, 0, %p3364;
	add.s64 	%rd6110, %rd6099, %rd6086;
	setp.lt.u64 	%p3365, %rd6110, %rd6099;
	add.s64 	%rd7035, %rd6110, %rd6109;
	setp.lt.u64 	%p3366, %rd7035, %rd6110;
	or.pred  	%p3367, %p3365, %p3366;
	selp.u64 	%rd6111, 1, 0, %p3367;
	add.s64 	%rd6112, %rd6104, %rd6087;
	setp.lt.u64 	%p3368, %rd6112, %rd6104;
	add.s64 	%rd7036, %rd6112, %rd6111;
	setp.lt.u64 	%p3369, %rd7036, %rd6112;
	or.pred  	%p3370, %p3368, %p3369;
	selp.u64 	%rd6113, 1, 0, %p3370;
	add.s64 	%rd6114, %rd6106, %rd6088;
	add.s64 	%rd1360, %rd6114, %rd6113;
	setp.eq.s64 	%p3371, %rd1360, 0;
	mov.b64 	%rd7037, 0;
	@%p3371 bra 	$L__BB9_704;
	shl.b64 	%rd6115, %rd1360, 32;
	shr.u64 	%rd6116, %rd1360, 32;
	mov.b64 	%rd6117, 977;
	mul.hi.u64 	%rd6118, %rd1360, %rd6117;
	mad.lo.s64 	%rd6119, %rd1360, 977, %rd6115;
	setp.lt.u64 	%p3372, %rd6119, %rd6115;
	selp.u64 	%rd6120, 1, 0, %p3372;
	add.s64 	%rd7033, %rd6119, %rd7033;
	setp.lt.u64 	%p3373, %rd7033, %rd6119;
	selp.u64 	%rd6121, 1, 0, %p3373;
	add.s64 	%rd6122, %rd6121, %rd6120;
	add.s64 	%rd6123, %rd6116, %rd6118;
	setp.lt.u64 	%p3374, %rd6123, %rd6116;
	selp.u64 	%rd6124, 1, 0, %p3374;
	add.s64 	%rd6125, %rd7034, %rd6123;
	add.s64 	%rd6126, %rd6125, %rd6122;
	setp.lt.u64 	%p3375, %rd6126, %rd7034;
	not.b64 	%rd6127, %rd6123;
	setp.gt.u64 	%p3376, %rd6122, %rd6127;
	or.pred  	%p3377, %p3376, %p3375;
	selp.u64 	%rd6128, 1, 0, %p3377;
	add.s64 	%rd6129, %rd7035, %rd6124;
	add.s64 	%rd1363, %rd6129, %rd6128;
	setp.lt.u64 	%p3378, %rd1363, %rd7035;
	selp.u64 	%rd6130, 1, 0, %p3378;
	add.s64 	%rd1364, %rd7036, %rd6130;
	setp.lt.u64 	%p3379, %rd1364, %rd7036;
	selp.u64 	%rd7037, 1, 0, %p3379;
	mov.u64 	%rd7034, %rd6126;
	mov.u64 	%rd7035, %rd1363;
	mov.u64 	%rd7036, %rd1364;
$L__BB9_704:
	mad.lo.s64 	%rd7038, %rd7029, %rd7029, %rd7033;
	setp.lt.u64 	%p3380, %rd7038, %rd7033;
	selp.u64 	%rd6131, 1, 0, %p3380;
	add.s64 	%rd6132, %rd7034, %rd1353;
	setp.lt.u64 	%p3381, %rd6132, %rd7034;
	add.s64 	%rd7039, %rd6132, %rd6131;
	setp.lt.u64 	%p3382, %rd7039, %rd6132;
	or.pred  	%p3383, %p3381, %p3382;
	selp.u64 	%rd6133, 1, 0, %p3383;
	add.s64 	%rd6134, %rd7035, %rd1354;
	setp.lt.u64 	%p3384, %rd6134, %rd7035;
	add.s64 	%rd7040, %rd6134, %rd6133;
	setp.lt.u64 	%p3385, %rd7040, %rd6134;
	or.pred  	%p3386, %p3384, %p3385;
	selp.u64 	%rd6135, 1, 0, %p3386;
	add.s64 	%rd6136, %rd7036, %rd1355;
	setp.lt.u64 	%p3387, %rd6136, %rd7036;
	add.s64 	%rd7041, %rd6136, %rd6135;
	setp.lt.u64 	%p3388, %rd7041, %rd6136;
	or.pred  	%p3389, %p3387, %p3388;
	selp.u64 	%rd6138, 1, 0, %p3389;
	add.s64 	%rd1375, %rd7037, %rd6138;
	setp.ne.s64 	%p3390, %rd1375, 0;
	setp.gt.u64 	%p3391, %rd7041, %rd1253;
	or.pred  	%p3392, %p3390, %p3391;
	@%p3392 bra 	$L__BB9_710;
	setp.lt.u64 	%p3393, %rd7041, %rd1253;
	@%p3393 bra 	$L__BB9_723;
	setp.gt.u64 	%p3394, %rd7040, %rd1254;
	@%p3394 bra 	$L__BB9_710;
	setp.lt.u64 	%p3395, %rd7040, %rd1254;
	@%p3395 bra 	$L__BB9_723;
	setp.gt.u64 	%p3396, %rd7039, %rd1255;
	@%p3396 bra 	$L__BB9_710;
	setp.lt.u64 	%p3397, %rd7039, %rd1255;
	setp.lt.u64 	%p3398, %rd7038, %rd1256;
	or.pred  	%p3399, %p3397, %p3398;
	@%p3399 bra 	$L__BB9_723;
$L__BB9_710:
	sub.s64 	%rd1376, %rd7038, %rd1256;
	setp.lt.u64 	%p3400, %rd7038, %rd1256;
	selp.u64 	%rd6139, 1, 0, %p3400;
	sub.s64 	%rd6140, %rd7039, %rd1255;
	setp.lt.u64 	%p3401, %rd7039, %rd1255;
	selp.s64 	%rd6141, -1, 0, %p3400;
	add.s64 	%rd7039, %rd6140, %rd6141;
	setp.lt.u64 	%p3402, %rd6140, %rd6139;
	or.pred  	%p3403, %p3401, %p3402;
	selp.u64 	%rd6142, 1, 0, %p3403;
	sub.s64 	%rd6143, %rd7040, %rd1254;
	setp.lt.u64 	%p3404, %rd7040, %rd1254;
	selp.s64 	%rd6144, -1, 0, %p3403;
	add.s64 	%rd7040, %rd6143, %rd6144;
	setp.lt.u64 	%p3405, %rd6143, %rd6142;
	or.pred  	%p3406, %p3404, %p3405;
	selp.u64 	%rd6145, 1, 0, %p3406;
	sub.s64 	%rd6146, %rd7041, %rd1253;
	setp.lt.u64 	%p3407, %rd7041, %rd1253;
	selp.s64 	%rd6147, -1, 0, %p3406;
	add.s64 	%rd7041, %rd6146, %rd6147;
	setp.lt.u64 	%p3408, %rd6146, %rd6145;
	or.pred  	%p3409, %p3407, %p3408;
	selp.s64 	%rd6148, -1, 0, %p3409;
	add.s64 	%rd1380, %rd1375, %rd6148;
	setp.ne.s64 	%p3410, %rd1380, 0;
	setp.gt.u64 	%p3411, %rd7041, %rd1253;
	or.pred  	%p3412, %p3410, %p3411;
	@%p3412 bra 	$L__BB9_716;
	setp.lt.u64 	%p3413, %rd7041, %rd1253;
	mov.u64 	%rd7038, %rd1376;
	@%p3413 bra 	$L__BB9_723;
	setp.gt.u64 	%p3414, %rd7040, %rd1254;
	@%p3414 bra 	$L__BB9_716;
	setp.lt.u64 	%p3415, %rd7040, %rd1254;
	mov.u64 	%rd7038, %rd1376;
	@%p3415 bra 	$L__BB9_723;
	setp.gt.u64 	%p3416, %rd7039, %rd1255;
	@%p3416 bra 	$L__BB9_716;
	setp.lt.u64 	%p3417, %rd7039, %rd1255;
	setp.lt.u64 	%p3418, %rd1376, %rd1256;
	or.pred  	%p3419, %p3417, %p3418;
	mov.u64 	%rd7038, %rd1376;
	@%p3419 bra 	$L__BB9_723;
$L__BB9_716:
	sub.s64 	%rd1381, %rd1376, %rd1256;
	setp.lt.u64 	%p3420, %rd1376, %rd1256;
	selp.u64 	%rd6149, 1, 0, %p3420;
	sub.s64 	%rd6150, %rd7039, %rd1255;
	setp.lt.u64 	%p3421, %rd7039, %rd1255;
	selp.s64 	%rd6151, -1, 0, %p3420;
	add.s64 	%rd7039, %rd6150, %rd6151;
	setp.lt.u64 	%p3422, %rd6150, %rd6149;
	or.pred  	%p3423, %p3421, %p3422;
	selp.u64 	%rd6152, 1, 0, %p3423;
	sub.s64 	%rd6153, %rd7040, %rd1254;
	setp.lt.u64 	%p3424, %rd7040, %rd1254;
	selp.s64 	%rd6154, -1, 0, %p3423;
	add.s64 	%rd7040, %rd6153, %rd6154;
	setp.lt.u64 	%p3425, %rd6153, %rd6152;
	or.pred  	%p3426, %p3424, %p3425;
	selp.u64 	%rd6155, 1, 0, %p3426;
	sub.s64 	%rd6156, %rd7041, %rd1253;
	setp.lt.u64 	%p3427, %rd7041, %rd1253;
	selp.s64 	%rd6157, -1, 0, %p3426;
	add.s64 	%rd7041, %rd6156, %rd6157;
	setp.lt.u64 	%p3428, %rd6156, %rd6155;
	or.pred  	%p3429, %p3427, %p3428;
	selp.u64 	%rd6158, 1, 0, %p3429;
	setp.ne.s64 	%p3430, %rd1380, %rd6158;
	setp.gt.u64 	%p3431, %rd7041, %rd1253;
	or.pred  	%p3432, %p3430, %p3431;
	@%p3432 bra 	$L__BB9_722;
	setp.lt.u64 	%p3433, %rd7041, %rd1253;
	mov.u64 	%rd7038, %rd1381;
	@%p3433 bra 	$L__BB9_723;
	setp.gt.u64 	%p3434, %rd7040, %rd1254;
	@%p3434 bra 	$L__BB9_722;
	setp.lt.u64 	%p3435, %rd7040, %rd1254;
	mov.u64 	%rd7038, %rd1381;
	@%p3435 bra 	$L__BB9_723;
	setp.gt.u64 	%p3436, %rd7039, %rd1255;
	@%p3436 bra 	$L__BB9_722;
	setp.lt.u64 	%p3437, %rd7039, %rd1255;
	setp.lt.u64 	%p3438, %rd1381, %rd1256;
	or.pred  	%p3439, %p3437, %p3438;
	mov.u64 	%rd7038, %rd1381;
	@%p3439 bra 	$L__BB9_723;
$L__BB9_722:
	sub.s64 	%rd7038, %rd1381, %rd1256;
	setp.lt.u64 	%p3440, %rd1381, %rd1256;
	selp.u64 	%rd6159, 1, 0, %p3440;
	sub.s64 	%rd6160, %rd7039, %rd1255;
	setp.lt.u64 	%p3441, %rd7039, %rd1255;
	selp.s64 	%rd6161, -1, 0, %p3440;
	add.s64 	%rd7039, %rd6160, %rd6161;
	setp.lt.u64 	%p3442, %rd6160, %rd6159;
	or.pred  	%p3443, %p3441, %p3442;
	selp.u64 	%rd6162, 1, 0, %p3443;
	sub.s64 	%rd6163, %rd7040, %rd1254;
	setp.lt.u64 	%p3444, %rd7040, %rd1254;
	selp.s64 	%rd6164, -1, 0, %p3443;
	add.s64 	%rd7040, %rd6163, %rd6164;
	setp.lt.u64 	%p3445, %rd6163, %rd6162;
	or.pred  	%p3446, %p3444, %p3445;
	selp.s64 	%rd6165, -1, 0, %p3446;
	sub.s64 	%rd6166, %rd7041, %rd1253;
	add.s64 	%rd7041, %rd6166, %rd6165;
$L__BB9_723:
	mul.hi.u64 	%rd6168, %rd7038, %rd7029;
	mul.lo.s64 	%rd6169, %rd7030, %rd7038;
	mul.hi.u64 	%rd6170, %rd7038, %rd7030;
	add.s64 	%rd6171, %rd6169, %rd6168;
	setp.lt.u64 	%p3447, %rd6171, %rd6169;
	selp.u64 	%rd6172, 1, 0, %p3447;
	add.s64 	%rd6173, %rd6170, %rd6172;
	mul.lo.s64 	%rd6174, %rd7031, %rd7038;
	mul.hi.u64 	%rd6175, %rd7038, %rd7031;
	add.s64 	%rd6176, %rd6174, %rd6173;
	setp.lt.u64 	%p3448, %rd6176, %rd6174;
	selp.u64 	%rd6177, 1, 0, %p3448;
	add.s64 	%rd6178, %rd6175, %rd6177;
	mul.lo.s64 	%rd6179, %rd7032, %rd7038;
	mul.hi.u64 	%rd6180, %rd7038, %rd7032;
	add.s64 	%rd6181, %rd6179, %rd6178;
	setp.lt.u64 	%p3449, %rd6181, %rd6179;
	selp.u64 	%rd6182, 1, 0, %p3449;
	add.s64 	%rd6183, %rd6180, %rd6182;
	mul.hi.u64 	%rd6184, %rd7039, %rd7029;
	mad.lo.s64 	%rd1393, %rd7029, %rd7039, %rd6171;
	setp.lt.u64 	%p3450, %rd1393, %rd6171;
	selp.u64 	%rd6185, 1, 0, %p3450;
	add.s64 	%rd6186, %rd6184, %rd6185;
	mul.hi.u64 	%rd6187, %rd7039, %rd7030;
	mad.lo.s64 	%rd6188, %rd7030, %rd7039, %rd6176;
	setp.lt.u64 	%p3451, %rd6188, %rd6176;
	selp.u64 	%rd6189, 1, 0, %p3451;
	add.s64 	%rd6190, %rd6188, %rd6186;
	setp.lt.u64 	%p3452, %rd6190, %rd6188;
	selp.u64 	%rd6191, 1, 0, %p3452;
	add.s64 	%rd6192, %rd6187, %rd6189;
	add.s64 	%rd6193, %rd6192, %rd6191;
	mul.hi.u64 	%rd6194, %rd7039, %rd7031;
	mad.lo.s64 	%rd6195, %rd7031, %rd7039, %rd6181;
	setp.lt.u64 	%p3453, %rd6195, %rd6181;
	selp.u64 	%rd6196, 1, 0, %p3453;
	add.s64 	%rd6197, %rd6195, %rd6193;
	setp.lt.u64 	%p3454, %rd6197, %rd6195;
	selp.u64 	%rd6198, 1, 0, %p3454;
	add.s64 	%rd6199, %rd6194, %rd6196;
	add.s64 	%rd6200, %rd6199, %rd6198;
	mul.hi.u64 	%rd6201, %rd7039, %rd7032;
	mad.lo.s64 	%rd6202, %rd7032, %rd7039, %rd6183;
	setp.lt.u64 	%p3455, %rd6202, %rd6183;
	selp.u64 	%rd6203, 1, 0, %p3455;
	add.s64 	%rd6204, %rd6202, %rd6200;
	setp.lt.u64 	%p3456, %rd6204, %rd6202;
	selp.u64 	%rd6205, 1, 0, %p3456;
	add.s64 	%rd6206, %rd6201, %rd6203;
	add.s64 	%rd6207, %rd6206, %rd6205;
	mul.hi.u64 	%rd6208, %rd7040, %rd7029;
	mad.lo.s64 	%rd1394, %rd7029, %rd7040, %rd6190;
	setp.lt.u64 	%p3457, %rd1394, %rd6190;
	selp.u64 	%rd6209, 1, 0, %p3457;
	add.s64 	%rd6210, %rd6208, %rd6209;
	mul.hi.u64 	%rd6211, %rd7040, %rd7030;
	mad.lo.s64 	%rd6212, %rd7030, %rd7040, %rd6197;
	setp.lt.u64 	%p3458, %rd6212, %rd6197;
	selp.u64 	%rd6213, 1, 0, %p3458;
	add.s64 	%rd6214, %rd6212, %rd6210;
	setp.lt.u64 	%p3459, %rd6214, %rd6212;
	selp.u64 	%rd6215, 1, 0, %p3459;
	add.s64 	%rd6216, %rd6211, %rd6213;
	add.s64 	%rd6217, %rd6216, %rd6215;
	mul.hi.u64 	%rd6218, %rd7040, %rd7031;
	mad.lo.s64 	%rd6219, %rd7031, %rd7040, %rd6204;
	setp.lt.u64 	%p3460, %rd6219, %rd6204;
	selp.u64 	%rd6220, 1, 0, %p3460;
	add.s64 	%rd6221, %rd6219, %rd6217;
	setp.lt.u64 	%p3461, %rd6221, %rd6219;
	selp.u64 	%rd6222, 1, 0, %p3461;
	add.s64 	%rd6223, %rd6218, %rd6220;
	add.s64 	%rd6224, %rd6223, %rd6222;
	mul.hi.u64 	%rd6225, %rd7040, %rd7032;
	mad.lo.s64 	%rd6226, %rd7032, %rd7040, %rd6207;
	setp.lt.u64 	%p3462, %rd6226, %rd6207;
	selp.u64 	%rd6227, 1, 0, %p3462;
	add.s64 	%rd6228, %rd6226, %rd6224;
	setp.lt.u64 	%p3463, %rd6228, %rd6226;
	selp.u64 	%rd6229, 1, 0, %p3463;
	add.s64 	%rd6230, %rd6225, %rd6227;
	add.s64 	%rd6231, %rd6230, %rd6229;
	mul.hi.u64 	%rd6232, %rd7041, %rd7029;
	mad.lo.s64 	%rd1395, %rd7029, %rd7041, %rd6214;
	setp.lt.u64 	%p3464, %rd1395, %rd6214;
	selp.u64 	%rd6233, 1, 0, %p3464;
	add.s64 	%rd6234, %rd6232, %rd6233;
	mul.hi.u64 	%rd6235, %rd7041, %rd7030;
	mad.lo.s64 	%rd6236, %rd7030, %rd7041, %rd6221;
	setp.lt.u64 	%p3465, %rd6236, %rd6221;
	selp.u64 	%rd6237, 1, 0, %p3465;
	add.s64 	%rd6238, %rd6236, %rd6234;
	setp.lt.u64 	%p3466, %rd6238, %rd6236;
	selp.u64 	%rd6239, 1, 0, %p3466;
	add.s64 	%rd6240, %rd6235, %rd6237;
	add.s64 	%rd6241, %rd6240, %rd6239;
	mul.hi.u64 	%rd6242, %rd7041, %rd7031;
	mad.lo.s64 	%rd6243, %rd7031, %rd7041, %rd6228;
	setp.lt.u64 	%p3467, %rd6243, %rd6228;
	selp.u64 	%rd6244, 1, 0, %p3467;
	add.s64 	%rd6245, %rd6243, %rd6241;
	setp.lt.u64 	%p3468, %rd6245, %rd6243;
	selp.u64 	%rd6246, 1, 0, %p3468;
	add.s64 	%rd6247, %rd6242, %rd6244;
	add.s64 	%rd6248, %rd6247, %rd6246;
	mul.hi.u64 	%rd6249, %rd7041, %rd7032;
	mad.lo.s64 	%rd6250, %rd7032, %rd7041, %rd6231;
	setp.lt.u64 	%p3469, %rd6250, %rd6231;
	selp.u64 	%rd6251, 1, 0, %p3469;
	add.s64 	%rd6252, %rd6250, %rd6248;
	setp.lt.u64 	%p3470, %rd6252, %rd6250;
	selp.u64 	%rd6253, 1, 0, %p3470;
	add.s64 	%rd6254, %rd6249, %rd6251;
	add.s64 	%rd6255, %rd6254, %rd6253;
	shl.b64 	%rd6256, %rd6238, 32;
	mov.b64 	{%r417, %r418}, %rd6238;
	mov.b64 	{%r419, %r420}, %rd6245;
	mov.b64 	%rd6257, {%r418, %r419};
	mov.b64 	{%r421, %r422}, %rd6252;
	mov.b64 	%rd6258, {%r420, %r421};
	mov.b64 	{%r423, %r424}, %rd6255;
	mov.b64 	%rd6259, {%r422, %r423};
	shr.u64 	%rd6260, %rd6255, 32;
	mul.lo.s64 	%rd6261, %rd6238, 977;
	mov.b64 	%rd6262, 977;
	mul.hi.u64 	%rd6263, %rd6238, %rd6262;
	mul.lo.s64 	%rd6264, %rd6245, 977;
	mul.hi.u64 	%rd6265, %rd6245, %rd6262;
	add.s64 	%rd6266, %rd6264, %rd6263;
	setp.lt.u64 	%p3471, %rd6266, %rd6264;
	selp.u64 	%rd6267, 1, 0, %p3471;
	add.s64 	%rd6268, %rd6265, %rd6267;
	mul.lo.s64 	%rd6269, %rd6252, 977;
	mul.hi.u64 	%rd6270, %rd6252, %rd6262;
	add.s64 	%rd6271, %rd6269, %rd6268;
	setp.lt.u64 	%p3472, %rd6271, %rd6269;
	selp.u64 	%rd6272, 1, 0, %p3472;
	add.s64 	%rd6273, %rd6270, %rd6272;
	mul.lo.s64 	%rd6274, %rd6255, 977;
	mul.hi.u64 	%rd6275, %rd6255, %rd6262;
	add.s64 	%rd6276, %rd6274, %rd6273;
	setp.lt.u64 	%p3473, %rd6276, %rd6274;
	selp.u64 	%rd6277, 1, 0, %p3473;
	add.s64 	%rd6278, %rd6275, %rd6277;
	add.s64 	%rd7042, %rd6261, %rd6256;
	setp.lt.u64 	%p3474, %rd7042, %rd6261;
	selp.u64 	%rd6279, 1, 0, %p3474;
	add.s64 	%rd6280, %rd6266, %rd6257;
	setp.lt.u64 	%p3475, %rd6280, %rd6266;
	add.s64 	%rd7043, %rd6280, %rd6279;
	setp.lt.u64 	%p3476, %rd7043, %rd6280;
	or.pred  	%p3477, %p3475, %p3476;
	selp.u64 	%rd6281, 1, 0, %p3477;
	add.s64 	%rd6282, %rd6271, %rd6258;
	setp.lt.u64 	%p3478, %rd6282, %rd6271;
	add.s64 	%rd7044, %rd6282, %rd6281;
	setp.lt.u64 	%p3479, %rd7044, %rd6282;
	or.pred  	%p3480, %p3478, %p3479;
	selp.u64 	%rd6283, 1, 0, %p3480;
	add.s64 	%rd6284, %rd6276, %rd6259;
	setp.lt.u64 	%p3481, %rd6284, %rd6276;
	add.s64 	%rd7045, %rd6284, %rd6283;
	setp.lt.u64 	%p3482, %rd7045, %rd6284;
	or.pred  	%p3483, %p3481, %p3482;
	selp.u64 	%rd6285, 1, 0, %p3483;
	add.s64 	%rd6286, %rd6278, %rd6260;
	add.s64 	%rd1400, %rd6286, %rd6285;
	setp.eq.s64 	%p3484, %rd1400, 0;
	mov.b64 	%rd7046, 0;
	@%p3484 bra 	$L__BB9_725;
	shl.b64 	%rd6287, %rd1400, 32;
	shr.u64 	%rd6288, %rd1400, 32;
	mov.b64 	%rd6289, 977;
	mul.hi.u64 	%rd6290, %rd1400, %rd6289;
	mad.lo.s64 	%rd6291, %rd1400, 977, %rd6287;
	setp.lt.u64 	%p3485, %rd6291, %rd6287;
	selp.u64 	%rd6292, 1, 0, %p3485;
	add.s64 	%rd7042, %rd6291, %rd7042;
	setp.lt.u64 	%p3486, %rd7042, %rd6291;
	selp.u64 	%rd6293, 1, 0, %p3486;
	add.s64 	%rd6294, %rd6293, %rd6292;
	add.s64 	%rd6295, %rd6288, %rd6290;
	setp.lt.u64 	%p3487, %rd6295, %rd6288;
	selp.u64 	%rd6296, 1, 0, %p3487;
	add.s64 	%rd6297, %rd7043, %rd6295;
	add.s64 	%rd6298, %rd6297, %rd6294;
	setp.lt.u64 	%p3488, %rd6298, %rd7043;
	not.b64 	%rd6299, %rd6295;
	setp.gt.u64 	%p3489, %rd6294, %rd6299;
	or.pred  	%p3490, %p3489, %p3488;
	selp.u64 	%rd6300, 1, 0, %p3490;
	add.s64 	%rd6301, %rd7044, %rd6296;
	add.s64 	%rd1403, %rd6301, %rd6300;
	setp.lt.u64 	%p3491, %rd1403, %rd7044;
	selp.u64 	%rd6302, 1, 0, %p3491;
	add.s64 	%rd1404, %rd7045, %rd6302;
	setp.lt.u64 	%p3492, %rd1404, %rd7045;
	selp.u64 	%rd7046, 1, 0, %p3492;
	mov.u64 	%rd7043, %rd6298;
	mov.u64 	%rd7044, %rd1403;
	mov.u64 	%rd7045, %rd1404;
$L__BB9_725:
	mad.lo.s64 	%rd7047, %rd7029, %rd7038, %rd7042;
	setp.lt.u64 	%p3493, %rd7047, %rd7042;
	selp.u64 	%rd6303, 1, 0, %p3493;
	add.s64 	%rd6304, %rd7043, %rd1393;
	setp.lt.u64 	%p3494, %rd6304, %rd7043;
	add.s64 	%rd7048, %rd6304, %rd6303;
	setp.lt.u64 	%p3495, %rd7048, %rd6304;
	or.pred  	%p3496, %p3494, %p3495;
	selp.u64 	%rd6305, 1, 0, %p3496;
	add.s64 	%rd6306, %rd7044, %rd1394;
	setp.lt.u64 	%p3497, %rd6306, %rd7044;
	add.s64 	%rd7049, %rd6306, %rd6305;
	setp.lt.u64 	%p3498, %rd7049, %rd6306;
	or.pred  	%p3499, %p3497, %p3498;
	selp.u64 	%rd6307, 1, 0, %p3499;
	add.s64 	%rd6308, %rd7045, %rd1395;
	setp.lt.u64 	%p3500, %rd6308, %rd7045;
	add.s64 	%rd7050, %rd6308, %rd6307;
	setp.lt.u64 	%p3501, %rd7050, %rd6308;
	or.pred  	%p3502, %p3500, %p3501;
	selp.u64 	%rd6310, 1, 0, %p3502;
	add.s64 	%rd1415, %rd7046, %rd6310;
	setp.ne.s64 	%p3503, %rd1415, 0;
	setp.gt.u64 	%p3504, %rd7050, %rd1253;
	or.pred  	%p3505, %p3503, %p3504;
	@%p3505 bra 	$L__BB9_731;
	setp.lt.u64 	%p3506, %rd7050, %rd1253;
	@%p3506 bra 	$L__BB9_744;
	setp.gt.u64 	%p3507, %rd7049, %rd1254;
	@%p3507 bra 	$L__BB9_731;
	setp.lt.u64 	%p3508, %rd7049, %rd1254;
	@%p3508 bra 	$L__BB9_744;
	setp.gt.u64 	%p3509, %rd7048, %rd1255;
	@%p3509 bra 	$L__BB9_731;
	setp.lt.u64 	%p3510, %rd7048, %rd1255;
	setp.lt.u64 	%p3511, %rd7047, %rd1256;
	or.pred  	%p3512, %p3510, %p3511;
	@%p3512 bra 	$L__BB9_744;
$L__BB9_731:
	sub.s64 	%rd1416, %rd7047, %rd1256;
	setp.lt.u64 	%p3513, %rd7047, %rd1256;
	selp.u64 	%rd6311, 1, 0, %p3513;
	sub.s64 	%rd6312, %rd7048, %rd1255;
	setp.lt.u64 	%p3514, %rd7048, %rd1255;
	selp.s64 	%rd6313, -1, 0, %p3513;
	add.s64 	%rd7048, %rd6312, %rd6313;
	setp.lt.u64 	%p3515, %rd6312, %rd6311;
	or.pred  	%p3516, %p3514, %p3515;
	selp.u64 	%rd6314, 1, 0, %p3516;
	sub.s64 	%rd6315, %rd7049, %rd1254;
	setp.lt.u64 	%p3517, %rd7049, %rd1254;
	selp.s64 	%rd6316, -1, 0, %p3516;
	add.s64 	%rd7049, %rd6315, %rd6316;
	setp.lt.u64 	%p3518, %rd6315, %rd6314;
	or.pred  	%p3519, %p3517, %p3518;
	selp.u64 	%rd6317, 1, 0, %p3519;
	sub.s64 	%rd6318, %rd7050, %rd1253;
	setp.lt.u64 	%p3520, %rd7050, %rd1253;
	selp.s64 	%rd6319, -1, 0, %p3519;
	add.s64 	%rd7050, %rd6318, %rd6319;
	setp.lt.u64 	%p3521, %rd6318, %rd6317;
	or.pred  	%p3522, %p3520, %p3521;
	selp.s64 	%rd6320, -1, 0, %p3522;
	add.s64 	%rd1420, %rd1415, %rd6320;
	setp.ne.s64 	%p3523, %rd1420, 0;
	setp.gt.u64 	%p3524, %rd7050, %rd1253;
	or.pred  	%p3525, %p3523, %p3524;
	@%p3525 bra 	$L__BB9_737;
	setp.lt.u64 	%p3526, %rd7050, %rd1253;
	mov.u64 	%rd7047, %rd1416;
	@%p3526 bra 	$L__BB9_744;
	setp.gt.u64 	%p3527, %rd7049, %rd1254;
	@%p3527 bra 	$L__BB9_737;
	setp.lt.u64 	%p3528, %rd7049, %rd1254;
	mov.u64 	%rd7047, %rd1416;
	@%p3528 bra 	$L__BB9_744;
	setp.gt.u64 	%p3529, %rd7048, %rd1255;
	@%p3529 bra 	$L__BB9_737;
	setp.lt.u64 	%p3530, %rd7048, %rd1255;
	setp.lt.u64 	%p3531, %rd1416, %rd1256;
	or.pred  	%p3532, %p3530, %p3531;
	mov.u64 	%rd7047, %rd1416;
	@%p3532 bra 	$L__BB9_744;
$L__BB9_737:
	sub.s64 	%rd1421, %rd1416, %rd1256;
	setp.lt.u64 	%p3533, %rd1416, %rd1256;
	selp.u64 	%rd6321, 1, 0, %p3533;
	sub.s64 	%rd6322, %rd7048, %rd1255;
	setp.lt.u64 	%p3534, %rd7048, %rd1255;
	selp.s64 	%rd6323, -1, 0, %p3533;
	add.s64 	%rd7048, %rd6322, %rd6323;
	setp.lt.u64 	%p3535, %rd6322, %rd6321;
	or.pred  	%p3536, %p3534, %p3535;
	selp.u64 	%rd6324, 1, 0, %p3536;
	sub.s64 	%rd6325, %rd7049, %rd1254;
	setp.lt.u64 	%p3537, %rd7049, %rd1254;
	selp.s64 	%rd6326, -1, 0, %p3536;
	add.s64 	%rd7049, %rd6325, %rd6326;
	setp.lt.u64 	%p3538, %rd6325, %rd6324;
	or.pred  	%p3539, %p3537, %p3538;
	selp.u64 	%rd6327, 1, 0, %p3539;
	sub.s64 	%rd6328, %rd7050, %rd1253;
	setp.lt.u64 	%p3540, %rd7050, %rd1253;
	selp.s64 	%rd6329, -1, 0, %p3539;
	add.s64 	%rd7050, %rd6328, %rd6329;
	setp.lt.u64 	%p3541, %rd6328, %rd6327;
	or.pred  	%p3542, %p3540, %p3541;
	selp.u64 	%rd6330, 1, 0, %p3542;
	setp.ne.s64 	%p3543, %rd1420, %rd6330;
	setp.gt.u64 	%p3544, %rd7050, %rd1253;
	or.pred  	%p3545, %p3543, %p3544;
	@%p3545 bra 	$L__BB9_743;
	setp.lt.u64 	%p3546, %rd7050, %rd1253;
	mov.u64 	%rd7047, %rd1421;
	@%p3546 bra 	$L__BB9_744;
	setp.gt.u64 	%p3547, %rd7049, %rd1254;
	@%p3547 bra 	$L__BB9_743;
	setp.lt.u64 	%p3548, %rd7049, %rd1254;
	mov.u64 	%rd7047, %rd1421;
	@%p3548 bra 	$L__BB9_744;
	setp.gt.u64 	%p3549, %rd7048, %rd1255;
	@%p3549 bra 	$L__BB9_743;
	setp.lt.u64 	%p3550, %rd7048, %rd1255;
	setp.lt.u64 	%p3551, %rd1421, %rd1256;
	or.pred  	%p3552, %p3550, %p3551;
	mov.u64 	%rd7047, %rd1421;
	@%p3552 bra 	$L__BB9_744;
$L__BB9_743:
	sub.s64 	%rd7047, %rd1421, %rd1256;
	setp.lt.u64 	%p3553, %rd1421, %rd1256;
	selp.u64 	%rd6331, 1, 0, %p3553;
	sub.s64 	%rd6332, %rd7048, %rd1255;
	setp.lt.u64 	%p3554, %rd7048, %rd1255;
	selp.s64 	%rd6333, -1, 0, %p3553;
	add.s64 	%rd7048, %rd6332, %rd6333;
	setp.lt.u64 	%p3555, %rd6332, %rd6331;
	or.pred  	%p3556, %p3554, %p3555;
	selp.u64 	%rd6334, 1, 0, %p3556;
	sub.s64 	%rd6335, %rd7049, %rd1254;
	setp.lt.u64 	%p3557, %rd7049, %rd1254;
	selp.s64 	%rd6336, -1, 0, %p3556;
	add.s64 	%rd7049, %rd6335, %rd6336;
	setp.lt.u64 	%p3558, %rd6335, %rd6334;
	or.pred  	%p3559, %p3557, %p3558;
	selp.s64 	%rd6337, -1, 0, %p3559;
	sub.s64 	%rd6338, %rd7050, %rd1253;
	add.s64 	%rd7050, %rd6338, %rd6337;
$L__BB9_744:
	mul.lo.s64 	%rd1433, %rd7038, %rd6997;
	mul.hi.u64 	%rd6340, %rd6997, %rd7038;
	mul.lo.s64 	%rd6341, %rd7039, %rd6997;
	mul.hi.u64 	%rd6342, %rd6997, %rd7039;
	add.s64 	%rd6343, %rd6341, %rd6340;
	setp.lt.u64 	%p3560, %rd6343, %rd6341;
	selp.u64 	%rd6344, 1, 0, %p3560;
	add.s64 	%rd6345, %rd6342, %rd6344;
	mul.lo.s64 	%rd6346, %rd7040, %rd6997;
	mul.hi.u64 	%rd6347, %rd6997, %rd7040;
	add.s64 	%rd6348, %rd6346, %rd6345;
	setp.lt.u64 	%p3561, %rd6348, %rd6346;
	selp.u64 	%rd6349, 1, 0, %p3561;
	add.s64 	%rd6350, %rd6347, %rd6349;
	mul.lo.s64 	%rd6351, %rd7041, %rd6997;
	mul.hi.u64 	%rd6352, %rd6997, %rd7041;
	add.s64 	%rd6353, %rd6351, %rd6350;
	setp.lt.u64 	%p3562, %rd6353, %rd6351;
	selp.u64 	%rd6354, 1, 0, %p3562;
	add.s64 	%rd6355, %rd6352, %rd6354;
	mul.hi.u64 	%rd6356, %rd6996, %rd7038;
	mad.lo.s64 	%rd1434, %rd7038, %rd6996, %rd6343;
	setp.lt.u64 	%p3563, %rd1434, %rd6343;
	selp.u64 	%rd6357, 1, 0, %p3563;
	add.s64 	%rd6358, %rd6356, %rd6357;
	mul.hi.u64 	%rd6359, %rd6996, %rd7039;
	mad.lo.s64 	%rd6360, %rd7039, %rd6996, %rd6348;
	setp.lt.u64 	%p3564, %rd6360, %rd6348;
	selp.u64 	%rd6361, 1, 0, %p3564;
	add.s64 	%rd6362, %rd6360, %rd6358;
	setp.lt.u64 	%p3565, %rd6362, %rd6360;
	selp.u64 	%rd6363, 1, 0, %p3565;
	add.s64 	%rd6364, %rd6359, %rd6361;
	add.s64 	%rd6365, %rd6364, %rd6363;
	mul.hi.u64 	%rd6366, %rd6996, %rd7040;
	mad.lo.s64 	%rd6367, %rd7040, %rd6996, %rd6353;
	setp.lt.u64 	%p3566, %rd6367, %rd6353;
	selp.u64 	%rd6368, 1, 0, %p3566;
	add.s64 	%rd6369, %rd6367, %rd6365;
	setp.lt.u64 	%p3567, %rd6369, %rd6367;
	selp.u64 	%rd6370, 1, 0, %p3567;
	add.s64 	%rd6371, %rd6366, %rd6368;
	add.s64 	%rd6372, %rd6371, %rd6370;
	mul.hi.u64 	%rd6373, %rd6996, %rd7041;
	mad.lo.s64 	%rd6374, %rd7041, %rd6996, %rd6355;
	setp.lt.u64 	%p3568, %rd6374, %rd6355;
	selp.u64 	%rd6375, 1, 0, %p3568;
	add.s64 	%rd6376, %rd6374, %rd6372;
	setp.lt.u64 	%p3569, %rd6376, %rd6374;
	selp.u64 	%rd6377, 1, 0, %p3569;
	add.s64 	%rd6378, %rd6373, %rd6375;
	add.s64 	%rd6379, %rd6378, %rd6377;
	mul.hi.u64 	%rd6380, %rd6995, %rd7038;
	mad.lo.s64 	%rd1435, %rd7038, %rd6995, %rd6362;
	setp.lt.u64 	%p3570, %rd1435, %rd6362;
	selp.u64 	%rd6381, 1, 0, %p3570;
	add.s64 	%rd6382, %rd6380, %rd6381;
	mul.hi.u64 	%rd6383, %rd6995, %rd7039;
	mad.lo.s64 	%rd6384, %rd7039, %rd6995, %rd6369;
	setp.lt.u64 	%p3571, %rd6384, %rd6369;
	selp.u64 	%rd6385, 1, 0, %p3571;
	add.s64 	%rd6386, %rd6384, %rd6382;
	setp.lt.u64 	%p3572, %rd6386, %rd6384;
	selp.u64 	%rd6387, 1, 0, %p3572;
	add.s64 	%rd6388, %rd6383, %rd6385;
	add.s64 	%rd6389, %rd6388, %rd6387;
	mul.hi.u64 	%rd6390, %rd6995, %rd7040;
	mad.lo.s64 	%rd6391, %rd7040, %rd6995, %rd6376;
	setp.lt.u64 	%p3573, %rd6391, %rd6376;
	selp.u64 	%rd6392, 1, 0, %p3573;
	add.s64 	%rd6393, %rd6391, %rd6389;
	setp.lt.u64 	%p3574, %rd6393, %rd6391;
	selp.u64 	%rd6394, 1, 0, %p3574;
	add.s64 	%rd6395, %rd6390, %rd6392;
	add.s64 	%rd6396, %rd6395, %rd6394;
	mul.hi.u64 	%rd6397, %rd6995, %rd7041;
	mad.lo.s64 	%rd6398, %rd7041, %rd6995, %rd6379;
	setp.lt.u64 	%p3575, %rd6398, %rd6379;
	selp.u64 	%rd6399, 1, 0, %p3575;
	add.s64 	%rd6400, %rd6398, %rd6396;
	setp.lt.u64 	%p3576, %rd6400, %rd6398;
	selp.u64 	%rd6401, 1, 0, %p3576;
	add.s64 	%rd6402, %rd6397, %rd6399;
	add.s64 	%rd6403, %rd6402, %rd6401;
	mul.hi.u64 	%rd6404, %rd6994, %rd7038;
	mad.lo.s64 	%rd1436, %rd7038, %rd6994, %rd6386;
	setp.lt.u64 	%p3577, %rd1436, %rd6386;
	selp.u64 	%rd6405, 1, 0, %p3577;
	add.s64 	%rd6406, %rd6404, %rd6405;
	mul.hi.u64 	%rd6407, %rd6994, %rd7039;
	mad.lo.s64 	%rd6408, %rd7039, %rd6994, %rd6393;
	setp.lt.u64 	%p3578, %rd6408, %rd6393;
	selp.u64 	%rd6409, 1, 0, %p3578;
	add.s64 	%rd6410, %rd6408, %rd6406;
	setp.lt.u64 	%p3579, %rd6410, %rd6408;
	selp.u64 	%rd6411, 1, 0, %p3579;
	add.s64 	%rd6412, %rd6407, %rd6409;
	add.s64 	%rd6413, %rd6412, %rd6411;
	mul.hi.u64 	%rd6414, %rd6994, %rd7040;
	mad.lo.s64 	%rd6415, %rd7040, %rd6994, %rd6400;
	setp.lt.u64 	%p3580, %rd6415, %rd6400;
	selp.u64 	%rd6416, 1, 0, %p3580;
	add.s64 	%rd6417, %rd6415, %rd6413;
	setp.lt.u64 	%p3581, %rd6417, %rd6415;
	selp.u64 	%rd6418, 1, 0, %p3581;
	add.s64 	%rd6419, %rd6414, %rd6416;
	add.s64 	%rd6420, %rd6419, %rd6418;
	mul.hi.u64 	%rd6421, %rd6994, %rd7041;
	mad.lo.s64 	%rd6422, %rd7041, %rd6994, %rd6403;
	setp.lt.u64 	%p3582, %rd6422, %rd6403;
	selp.u64 	%rd6423, 1, 0, %p3582;
	add.s64 	%rd6424, %rd6422, %rd6420;
	setp.lt.u64 	%p3583, %rd6424, %rd6422;
	selp.u64 	%rd6425, 1, 0, %p3583;
	add.s64 	%rd6426, %rd6421, %rd6423;
	add.s64 	%rd6427, %rd6426, %rd6425;
	shl.b64 	%rd6428, %rd6410, 32;
	mov.b64 	{%r425, %r426}, %rd6410;
	mov.b64 	{%r427, %r428}, %rd6417;
	mov.b64 	%rd6429, {%r426, %r427};
	mov.b64 	{%r429, %r430}, %rd6424;
	mov.b64 	%rd6430, {%r428, %r429};
	mov.b64 	{%r431, %r432}, %rd6427;
	mov.b64 	%rd6431, {%r430, %r431};
	shr.u64 	%rd6432, %rd6427, 32;
	mul.lo.s64 	%rd6433, %rd6410, 977;
	mov.b64 	%rd6434, 977;
	mul.hi.u64 	%rd6435, %rd6410, %rd6434;
	mul.lo.s64 	%rd6436, %rd6417, 977;
	mul.hi.u64 	%rd6437, %rd6417, %rd6434;
	add.s64 	%rd6438, %rd6436, %rd6435;
	setp.lt.u64 	%p3584, %rd6438, %rd6436;
	selp.u64 	%rd6439, 1, 0, %p3584;
	add.s64 	%rd6440, %rd6437, %rd6439;
	mul.lo.s64 	%rd6441, %rd6424, 977;
	mul.hi.u64 	%rd6442, %rd6424, %rd6434;
	add.s64 	%rd6443, %rd6441, %rd6440;
	setp.lt.u64 	%p3585, %rd6443, %rd6441;
	selp.u64 	%rd6444, 1, 0, %p3585;
	add.s64 	%rd6445, %rd6442, %rd6444;
	mul.lo.s64 	%rd6446, %rd6427, 977;
	mul.hi.u64 	%rd6447, %rd6427, %rd6434;
	add.s64 	%rd6448, %rd6446, %rd6445;
	setp.lt.u64 	%p3586, %rd6448, %rd6446;
	selp.u64 	%rd6449, 1, 0, %p3586;
	add.s64 	%rd6450, %rd6447, %rd6449;
	add.s64 	%rd7051, %rd6433, %rd6428;
	setp.lt.u64 	%p3587, %rd7051, %rd6433;
	selp.u64 	%rd6451, 1, 0, %p3587;
	add.s64 	%rd6452, %rd6438, %rd6429;
	setp.lt.u64 	%p3588, %rd6452, %rd6438;
	add.s64 	%rd7052, %rd6452, %rd6451;
	setp.lt.u64 	%p3589, %rd7052, %rd6452;
	or.pred  	%p3590, %p3588, %p3589;
	selp.u64 	%rd6453, 1, 0, %p3590;
	add.s64 	%rd6454, %rd6443, %rd6430;
	setp.lt.u64 	%p3591, %rd6454, %rd6443;
	add.s64 	%rd7053, %rd6454, %rd6453;
	setp.lt.u64 	%p3592, %rd7053, %rd6454;
	or.pred  	%p3593, %p3591, %p3592;
	selp.u64 	%rd6455, 1, 0, %p3593;
	add.s64 	%rd6456, %rd6448, %rd6431;
	setp.lt.u64 	%p3594, %rd6456, %rd6448;
	add.s64 	%rd7054, %rd6456, %rd6455;
	setp.lt.u64 	%p3595, %rd7054, %rd6456;
	or.pred  	%p3596, %p3594, %p3595;
	selp.u64 	%rd6457, 1, 0, %p3596;
	add.s64 	%rd6458, %rd6450, %rd6432;
	add.s64 	%rd1441, %rd6458, %rd6457;
	setp.eq.s64 	%p3597, %rd1441, 0;
	mov.b64 	%rd7055, 0;
	@%p3597 bra 	$L__BB9_746;
	shl.b64 	%rd6459, %rd1441, 32;
	shr.u64 	%rd6460, %rd1441, 32;
	mov.b64 	%rd6461, 977;
	mul.hi.u64 	%rd6462, %rd1441, %rd6461;
	mad.lo.s64 	%rd6463, %rd1441, 977, %rd6459;
	setp.lt.u64 	%p3598, %rd6463, %rd6459;
	selp.u64 	%rd6464, 1, 0, %p3598;
	add.s64 	%rd7051, %rd6463, %rd7051;
	setp.lt.u64 	%p3599, %rd7051, %rd6463;
	selp.u64 	%rd6465, 1, 0, %p3599;
	add.s64 	%rd6466, %rd6465, %rd6464;
	add.s64 	%rd6467, %rd6460, %rd6462;
	setp.lt.u64 	%p3600, %rd6467, %rd6460;
	selp.u64 	%rd6468, 1, 0, %p3600;
	add.s64 	%rd6469, %rd7052, %rd6467;
	add.s64 	%rd6470, %rd6469, %rd6466;
	setp.lt.u64 	%p3601, %rd6470, %rd7052;
	not.b64 	%rd6471, %rd6467;
	setp.gt.u64 	%p3602, %rd6466, %rd6471;
	or.pred  	%p3603, %p3602, %p3601;
	selp.u64 	%rd6472, 1, 0, %p3603;
	add.s64 	%rd6473, %rd7053, %rd6468;
	add.s64 	%rd1444, %rd6473, %rd6472;
	setp.lt.u64 	%p3604, %rd1444, %rd7053;
	selp.u64 	%rd6474, 1, 0, %p3604;
	add.s64 	%rd1445, %rd7054, %rd6474;
	setp.lt.u64 	%p3605, %rd1445, %rd7054;
	selp.u64 	%rd7055, 1, 0, %p3605;
	mov.u64 	%rd7052, %rd6470;
	mov.u64 	%rd7053, %rd1444;
	mov.u64 	%rd7054, %rd1445;
$L__BB9_746:
	add.s64 	%rd7056, %rd7051, %rd1433;
	setp.lt.u64 	%p3606, %rd7056, %rd7051;
	selp.u64 	%rd6475, 1, 0, %p3606;
	add.s64 	%rd6476, %rd7052, %rd1434;
	setp.lt.u64 	%p3607, %rd6476, %rd7052;
	add.s64 	%rd7057, %rd6476, %rd6475;
	setp.lt.u64 	%p3608, %rd7057, %rd6476;
	or.pred  	%p3609, %p3607, %p3608;
	selp.u64 	%rd6477, 1, 0, %p3609;
	add.s64 	%rd6478, %rd7053, %rd1435;
	setp.lt.u64 	%p3610, %rd6478, %rd7053;
	add.s64 	%rd7058, %rd6478, %rd6477;
	setp.lt.u64 	%p3611, %rd7058, %rd6478;
	or.pred  	%p3612, %p3610, %p3611;
	selp.u64 	%rd6479, 1, 0, %p3612;
	add.s64 	%rd6480, %rd7054, %rd1436;
	setp.lt.u64 	%p3613, %rd6480, %rd7054;
	add.s64 	%rd7059, %rd6480, %rd6479;
	setp.lt.u64 	%p3614, %rd7059, %rd6480;
	or.pred  	%p3615, %p3613, %p3614;
	selp.u64 	%rd6482, 1, 0, %p3615;
	add.s64 	%rd1456, %rd7055, %rd6482;
	setp.ne.s64 	%p3616, %rd1456, 0;
	setp.gt.u64 	%p3617, %rd7059, %rd1253;
	or.pred  	%p3618, %p3616, %p3617;
	@%p3618 bra 	$L__BB9_752;
	setp.lt.u64 	%p3619, %rd7059, %rd1253;
	@%p3619 bra 	$L__BB9_765;
	setp.gt.u64 	%p3620, %rd7058, %rd1254;
	@%p3620 bra 	$L__BB9_752;
	setp.lt.u64 	%p3621, %rd7058, %rd1254;
	@%p3621 bra 	$L__BB9_765;
	setp.gt.u64 	%p3622, %rd7057, %rd1255;
	@%p3622 bra 	$L__BB9_752;
	setp.lt.u64 	%p3623, %rd7057, %rd1255;
	setp.lt.u64 	%p3624, %rd7056, %rd1256;
	or.pred  	%p3625, %p3623, %p3624;
	@%p3625 bra 	$L__BB9_765;
$L__BB9_752:
	sub.s64 	%rd1457, %rd7056, %rd1256;
	setp.lt.u64 	%p3626, %rd7056, %rd1256;
	selp.u64 	%rd6483, 1, 0, %p3626;
	sub.s64 	%rd6484, %rd7057, %rd1255;
	setp.lt.u64 	%p3627, %rd7057, %rd1255;
	selp.s64 	%rd6485, -1, 0, %p3626;
	add.s64 	%rd7057, %rd6484, %rd6485;
	setp.lt.u64 	%p3628, %rd6484, %rd6483;
	or.pred  	%p3629, %p3627, %p3628;
	selp.u64 	%rd6486, 1, 0, %p3629;
	sub.s64 	%rd6487, %rd7058, %rd1254;
	setp.lt.u64 	%p3630, %rd7058, %rd1254;
	selp.s64 	%rd6488, -1, 0, %p3629;
	add.s64 	%rd7058, %rd6487, %rd6488;
	setp.lt.u64 	%p3631, %rd6487, %rd6486;
	or.pred  	%p3632, %p3630, %p3631;
	selp.u64 	%rd6489, 1, 0, %p3632;
	sub.s64 	%rd6490, %rd7059, %rd1253;
	setp.lt.u64 	%p3633, %rd7059, %rd1253;
	selp.s64 	%rd6491, -1, 0, %p3632;
	add.s64 	%rd7059, %rd6490, %rd6491;
	setp.lt.u64 	%p3634, %rd6490, %rd6489;
	or.pred  	%p3635, %p3633, %p3634;
	selp.s64 	%rd6492, -1, 0, %p3635;
	add.s64 	%rd1461, %rd1456, %rd6492;
	setp.ne.s64 	%p3636, %rd1461, 0;
	setp.gt.u64 	%p3637, %rd7059, %rd1253;
	or.pred  	%p3638, %p3636, %p3637;
	@%p3638 bra 	$L__BB9_758;
	setp.lt.u64 	%p3639, %rd7059, %rd1253;
	mov.u64 	%rd7056, %rd1457;
	@%p3639 bra 	$L__BB9_765;
	setp.gt.u64 	%p3640, %rd7058, %rd1254;
	@%p3640 bra 	$L__BB9_758;
	setp.lt.u64 	%p3641, %rd7058, %rd1254;
	mov.u64 	%rd7056, %rd1457;
	@%p3641 bra 	$L__BB9_765;
	setp.gt.u64 	%p3642, %rd7057, %rd1255;
	@%p3642 bra 	$L__BB9_758;
	setp.lt.u64 	%p3643, %rd7057, %rd1255;
	setp.lt.u64 	%p3644, %rd1457, %rd1256;
	or.pred  	%p3645, %p3643, %p3644;
	mov.u64 	%rd7056, %rd1457;
	@%p3645 bra 	$L__BB9_765;
$L__BB9_758:
	sub.s64 	%rd1462, %rd1457, %rd1256;
	setp.lt.u64 	%p3646, %rd1457, %rd1256;
	selp.u64 	%rd6493, 1, 0, %p3646;
	sub.s64 	%rd6494, %rd7057, %rd1255;
	setp.lt.u64 	%p3647, %rd7057, %rd1255;
	selp.s64 	%rd6495, -1, 0, %p3646;
	add.s64 	%rd7057, %rd6494, %rd6495;
	setp.lt.u64 	%p3648, %rd6494, %rd6493;
	or.pred  	%p3649, %p3647, %p3648;
	selp.u64 	%rd6496, 1, 0, %p3649;
	sub.s64 	%rd6497, %rd7058, %rd1254;
	setp.lt.u64 	%p3650, %rd7058, %rd1254;
	selp.s64 	%rd6498, -1, 0, %p3649;
	add.s64 	%rd7058, %rd6497, %rd6498;
	setp.lt.u64 	%p3651, %rd6497, %rd6496;
	or.pred  	%p3652, %p3650, %p3651;
	selp.u64 	%rd6499, 1, 0, %p3652;
	sub.s64 	%rd6500, %rd7059, %rd1253;
	setp.lt.u64 	%p3653, %rd7059, %rd1253;
	selp.s64 	%rd6501, -1, 0, %p3652;
	add.s64 	%rd7059, %rd6500, %rd6501;
	setp.lt.u64 	%p3654, %rd6500, %rd6499;
	or.pred  	%p3655, %p3653, %p3654;
	selp.u64 	%rd6502, 1, 0, %p3655;
	setp.ne.s64 	%p3656, %rd1461, %rd6502;
	setp.gt.u64 	%p3657, %rd7059, %rd1253;
	or.pred  	%p3658, %p3656, %p3657;
	@%p3658 bra 	$L__BB9_764;
	setp.lt.u64 	%p3659, %rd7059, %rd1253;
	mov.u64 	%rd7056, %rd1462;
	@%p3659 bra 	$L__BB9_765;
	setp.gt.u64 	%p3660, %rd7058, %rd1254;
	@%p3660 bra 	$L__BB9_764;
	setp.lt.u64 	%p3661, %rd7058, %rd1254;
	mov.u64 	%rd7056, %rd1462;
	@%p3661 bra 	$L__BB9_765;
	setp.gt.u64 	%p3662, %rd7057, %rd1255;
	@%p3662 bra 	$L__BB9_764;
	setp.lt.u64 	%p3663, %rd7057, %rd1255;
	setp.lt.u64 	%p3664, %rd1462, %rd1256;
	or.pred  	%p3665, %p3663, %p3664;
	mov.u64 	%rd7056, %rd1462;
	@%p3665 bra 	$L__BB9_765;
$L__BB9_764:
	sub.s64 	%rd7056, %rd1462, %rd1256;
	setp.lt.u64 	%p3666, %rd1462, %rd1256;
	selp.u64 	%rd6503, 1, 0, %p3666;
	sub.s64 	%rd6504, %rd7057, %rd1255;
	setp.lt.u64 	%p3667, %rd7057, %rd1255;
	selp.s64 	%rd6505, -1, 0, %p3666;
	add.s64 	%rd7057, %rd6504, %rd6505;
	setp.lt.u64 	%p3668, %rd6504, %rd6503;
	or.pred  	%p3669, %p3667, %p3668;
	selp.u64 	%rd6506, 1, 0, %p3669;
	sub.s64 	%rd6507, %rd7058, %rd1254;
	setp.lt.u64 	%p3670, %rd7058, %rd1254;
	selp.s64 	%rd6508, -1, 0, %p3669;
	add.s64 	%rd7058, %rd6507, %rd6508;
	setp.lt.u64 	%p3671, %rd6507, %rd6506;
	or.pred  	%p3672, %p3670, %p3671;
	selp.s64 	%rd6509, -1, 0, %p3672;
	sub.s64 	%rd6510, %rd7059, %rd1253;
	add.s64 	%rd7059, %rd6510, %rd6509;
$L__BB9_765:
	mul.lo.s64 	%rd1474, %rd7047, %rd7001;
	mul.hi.u64 	%rd6512, %rd7001, %rd7047;
	mul.lo.s64 	%rd6513, %rd7048, %rd7001;
	mul.hi.u64 	%rd6514, %rd7001, %rd7048;
	add.s64 	%rd6515, %rd6513, %rd6512;
	setp.lt.u64 	%p3673, %rd6515, %rd6513;
	selp.u64 	%rd6516, 1, 0, %p3673;
	add.s64 	%rd6517, %rd6514, %rd6516;
	mul.lo.s64 	%rd6518, %rd7049, %rd7001;
	mul.hi.u64 	%rd6519, %rd7001, %rd7049;
	add.s64 	%rd6520, %rd6518, %rd6517;
	setp.lt.u64 	%p3674, %rd6520, %rd6518;
	selp.u64 	%rd6521, 1, 0, %p3674;
	add.s64 	%rd6522, %rd6519, %rd6521;
	mul.lo.s64 	%rd6523, %rd7050, %rd7001;
	mul.hi.u64 	%rd6524, %rd7001, %rd7050;
	add.s64 	%rd6525, %rd6523, %rd6522;
	setp.lt.u64 	%p3675, %rd6525, %rd6523;
	selp.u64 	%rd6526, 1, 0, %p3675;
	add.s64 	%rd6527, %rd6524, %rd6526;
	mul.hi.u64 	%rd6528, %rd7000, %rd7047;
	mad.lo.s64 	%rd1475, %rd7047, %rd7000, %rd6515;
	setp.lt.u64 	%p3676, %rd1475, %rd6515;
	selp.u64 	%rd6529, 1, 0, %p3676;
	add.s64 	%rd6530, %rd6528, %rd6529;
	mul.hi.u64 	%rd6531, %rd7000, %rd7048;
	mad.lo.s64 	%rd6532, %rd7048, %rd7000, %rd6520;
	setp.lt.u64 	%p3677, %rd6532, %rd6520;
	selp.u64 	%rd6533, 1, 0, %p3677;
	add.s64 	%rd6534, %rd6532, %rd6530;
	setp.lt.u64 	%p3678, %rd6534, %rd6532;
	selp.u64 	%rd6535, 1, 0, %p3678;
	add.s64 	%rd6536, %rd6531, %rd6533;
	add.s64 	%rd6537, %rd6536, %rd6535;
	mul.hi.u64 	%rd6538, %rd7000, %rd7049;
	mad.lo.s64 	%rd6539, %rd7049, %rd7000, %rd6525;
	setp.lt.u64 	%p3679, %rd6539, %rd6525;
	selp.u64 	%rd6540, 1, 0, %p3679;
	add.s64 	%rd6541, %rd6539, %rd6537;
	setp.lt.u64 	%p3680, %rd6541, %rd6539;
	selp.u64 	%rd6542, 1, 0, %p3680;
	add.s64 	%rd6543, %rd6538, %rd6540;
	add.s64 	%rd6544, %rd6543, %rd6542;
	mul.hi.u64 	%rd6545, %rd7000, %rd7050;
	mad.lo.s64 	%rd6546, %rd7050, %rd7000, %rd6527;
	setp.lt.u64 	%p3681, %rd6546, %rd6527;
	selp.u64 	%rd6547, 1, 0, %p3681;
	add.s64 	%rd6548, %rd6546, %rd6544;
	setp.lt.u64 	%p3682, %rd6548, %rd6546;
	selp.u64 	%rd6549, 1, 0, %p3682;
	add.s64 	%rd6550, %rd6545, %rd6547;
	add.s64 	%rd6551, %rd6550, %rd6549;
	mul.hi.u64 	%rd6552, %rd6999, %rd7047;
	mad.lo.s64 	%rd1476, %rd7047, %rd6999, %rd6534;
	setp.lt.u64 	%p3683, %rd1476, %rd6534;
	selp.u64 	%rd6553, 1, 0, %p3683;
	add.s64 	%rd6554, %rd6552, %rd6553;
	mul.hi.u64 	%rd6555, %rd6999, %rd7048;
	mad.lo.s64 	%rd6556, %rd7048, %rd6999, %rd6541;
	setp.lt.u64 	%p3684, %rd6556, %rd6541;
	selp.u64 	%rd6557, 1, 0, %p3684;
	add.s64 	%rd6558, %rd6556, %rd6554;
	setp.lt.u64 	%p3685, %rd6558, %rd6556;
	selp.u64 	%rd6559, 1, 0, %p3685;
	add.s64 	%rd6560, %rd6555, %rd6557;
	add.s64 	%rd6561, %rd6560, %rd6559;
	mul.hi.u64 	%rd6562, %rd6999, %rd7049;
	mad.lo.s64 	%rd6563, %rd7049, %rd6999, %rd6548;
	setp.lt.u64 	%p3686, %rd6563, %rd6548;
	selp.u64 	%rd6564, 1, 0, %p3686;
	add.s64 	%rd6565, %rd6563, %rd6561;
	setp.lt.u64 	%p3687, %rd6565, %rd6563;
	selp.u64 	%rd6566, 1, 0, %p3687;
	add.s64 	%rd6567, %rd6562, %rd6564;
	add.s64 	%rd6568, %rd6567, %rd6566;
	mul.hi.u64 	%rd6569, %rd6999, %rd7050;
	mad.lo.s64 	%rd6570, %rd7050, %rd6999, %rd6551;
	setp.lt.u64 	%p3688, %rd6570, %rd6551;
	selp.u64 	%rd6571, 1, 0, %p3688;
	add.s64 	%rd6572, %rd6570, %rd6568;
	setp.lt.u64 	%p3689, %rd6572, %rd6570;
	selp.u64 	%rd6573, 1, 0, %p3689;
	add.s64 	%rd6574, %rd6569, %rd6571;
	add.s64 	%rd6575, %rd6574, %rd6573;
	mul.hi.u64 	%rd6576, %rd6998, %rd7047;
	mad.lo.s64 	%rd1477, %rd7047, %rd6998, %rd6558;
	setp.lt.u64 	%p3690, %rd1477, %rd6558;
	selp.u64 	%rd6577, 1, 0, %p3690;
	add.s64 	%rd6578, %rd6576, %rd6577;
	mul.hi.u64 	%rd6579, %rd6998, %rd7048;
	mad.lo.s64 	%rd6580, %rd7048, %rd6998, %rd6565;
	setp.lt.u64 	%p3691, %rd6580, %rd6565;
	selp.u64 	%rd6581, 1, 0, %p3691;
	add.s64 	%rd6582, %rd6580, %rd6578;
	setp.lt.u64 	%p3692, %rd6582, %rd6580;
	selp.u64 	%rd6583, 1, 0, %p3692;
	add.s64 	%rd6584, %rd6579, %rd6581;
	add.s64 	%rd6585, %rd6584, %rd6583;
	mul.hi.u64 	%rd6586, %rd6998, %rd7049;
	mad.lo.s64 	%rd6587, %rd7049, %rd6998, %rd6572;
	setp.lt.u64 	%p3693, %rd6587, %rd6572;
	selp.u64 	%rd6588, 1, 0, %p3693;
	add.s64 	%rd6589, %rd6587, %rd6585;
	setp.lt.u64 	%p3694, %rd6589, %rd6587;
	selp.u64 	%rd6590, 1, 0, %p3694;
	add.s64 	%rd6591, %rd6586, %rd6588;
	add.s64 	%rd6592, %rd6591, %rd6590;
	mul.hi.u64 	%rd6593, %rd6998, %rd7050;
	mad.lo.s64 	%rd6594, %rd7050, %rd6998, %rd6575;
	setp.lt.u64 	%p3695, %rd6594, %rd6575;
	selp.u64 	%rd6595, 1, 0, %p3695;
	add.s64 	%rd6596, %rd6594, %rd6592;
	setp.lt.u64 	%p3696, %rd6596, %rd6594;
	selp.u64 	%rd6597, 1, 0, %p3696;
	add.s64 	%rd6598, %rd6593, %rd6595;
	add.s64 	%rd6599, %rd6598, %rd6597;
	shl.b64 	%rd6600, %rd6582, 32;
	mov.b64 	{%r433, %r434}, %rd6582;
	mov.b64 	{%r435, %r436}, %rd6589;
	mov.b64 	%rd6601, {%r434, %r435};
	mov.b64 	{%r437, %r438}, %rd6596;
	mov.b64 	%rd6602, {%r436, %r437};
	mov.b64 	{%r439, %r440}, %rd6599;
	mov.b64 	%rd6603, {%r438, %r439};
	shr.u64 	%rd6604, %rd6599, 32;
	mul.lo.s64 	%rd6605, %rd6582, 977;
	mov.b64 	%rd6606, 977;
	mul.hi.u64 	%rd6607, %rd6582, %rd6606;
	mul.lo.s64 	%rd6608, %rd6589, 977;
	mul.hi.u64 	%rd6609, %rd6589, %rd6606;
	add.s64 	%rd6610, %rd6608, %rd6607;
	setp.lt.u64 	%p3697, %rd6610, %rd6608;
	selp.u64 	%rd6611, 1, 0, %p3697;
	add.s64 	%rd6612, %rd6609, %rd6611;
	mul.lo.s64 	%rd6613, %rd6596, 977;
	mul.hi.u64 	%rd6614, %rd6596, %rd6606;
	add.s64 	%rd6615, %rd6613, %rd6612;
	setp.lt.u64 	%p3698, %rd6615, %rd6613;
	selp.u64 	%rd6616, 1, 0, %p3698;
	add.s64 	%rd6617, %rd6614, %rd6616;
	mul.lo.s64 	%rd6618, %rd6599, 977;
	mul.hi.u64 	%rd6619, %rd6599, %rd6606;
	add.s64 	%rd6620, %rd6618, %rd6617;
	setp.lt.u64 	%p3699, %rd6620, %rd6618;
	selp.u64 	%rd6621, 1, 0, %p3699;
	add.s64 	%rd6622, %rd6619, %rd6621;
	add.s64 	%rd7060, %rd6605, %rd6600;
	setp.lt.u64 	%p3700, %rd7060, %rd6605;
	selp.u64 	%rd6623, 1, 0, %p3700;
	add.s64 	%rd6624, %rd6610, %rd6601;
	setp.lt.u64 	%p3701, %rd6624, %rd6610;
	add.s64 	%rd7061, %rd6624, %rd6623;
	setp.lt.u64 	%p3702, %rd7061, %rd6624;
	or.pred  	%p3703, %p3701, %p3702;
	selp.u64 	%rd6625, 1, 0, %p3703;
	add.s64 	%rd6626, %rd6615, %rd6602;
	setp.lt.u64 	%p3704, %rd6626, %rd6615;
	add.s64 	%rd7062, %rd6626, %rd6625;
	setp.lt.u64 	%p3705, %rd7062, %rd6626;
	or.pred  	%p3706, %p3704, %p3705;
	selp.u64 	%rd6627, 1, 0, %p3706;
	add.s64 	%rd6628, %rd6620, %rd6603;
	setp.lt.u64 	%p3707, %rd6628, %rd6620;
	add.s64 	%rd7063, %rd6628, %rd6627;
	setp.lt.u64 	%p3708, %rd7063, %rd6628;
	or.pred  	%p3709, %p3707, %p3708;
	selp.u64 	%rd6629, 1, 0, %p3709;
	add.s64 	%rd6630, %rd6622, %rd6604;
	add.s64 	%rd1482, %rd6630, %rd6629;
	setp.eq.s64 	%p3710, %rd1482, 0;
	mov.b64 	%rd7064, 0;
	@%p3710 bra 	$L__BB9_767;
	shl.b64 	%rd6631, %rd1482, 32;
	shr.u64 	%rd6632, %rd1482, 32;
	mov.b64 	%rd6633, 977;
	mul.hi.u64 	%rd6634, %rd1482, %rd6633;
	mad.lo.s64 	%rd6635, %rd1482, 977, %rd6631;
	setp.lt.u64 	%p3711, %rd6635, %rd6631;
	selp.u64 	%rd6636, 1, 0, %p3711;
	add.s64 	%rd7060, %rd6635, %rd7060;
	setp.lt.u64 	%p3712, %rd7060, %rd6635;
	selp.u64 	%rd6637, 1, 0, %p3712;
	add.s64 	%rd6638, %rd6637, %rd6636;
	add.s64 	%rd6639, %rd6632, %rd6634;
	setp.lt.u64 	%p3713, %rd6639, %rd6632;
	selp.u64 	%rd6640, 1, 0, %p3713;
	add.s64 	%rd6641, %rd7061, %rd6639;
	add.s64 	%rd6642, %rd6641, %rd6638;
	setp.lt.u64 	%p3714, %rd6642, %rd7061;
	not.b64 	%rd6643, %rd6639;
	setp.gt.u64 	%p3715, %rd6638, %rd6643;
	or.pred  	%p3716, %p3715, %p3714;
	selp.u64 	%rd6644, 1, 0, %p3716;
	add.s64 	%rd6645, %rd7062, %rd6640;
	add.s64 	%rd1485, %rd6645, %rd6644;
	setp.lt.u64 	%p3717, %rd1485, %rd7062;
	selp.u64 	%rd6646, 1, 0, %p3717;
	add.s64 	%rd1486, %rd7063, %rd6646;
	setp.lt.u64 	%p3718, %rd1486, %rd7063;
	selp.u64 	%rd7064, 1, 0, %p3718;
	mov.u64 	%rd7061, %rd6642;
	mov.u64 	%rd7062, %rd1485;
	mov.u64 	%rd7063, %rd1486;
$L__BB9_767:
	add.s64 	%rd7065, %rd7060, %rd1474;
	setp.lt.u64 	%p3719, %rd7065, %rd7060;
	selp.u64 	%rd6647, 1, 0, %p3719;
	add.s64 	%rd6648, %rd7061, %rd1475;
	setp.lt.u64 	%p3720, %rd6648, %rd7061;
	add.s64 	%rd7066, %rd6648, %rd6647;
	setp.lt.u64 	%p3721, %rd7066, %rd6648;
	or.pred  	%p3722, %p3720, %p3721;
	selp.u64 	%rd6649, 1, 0, %p3722;
	add.s64 	%rd6650, %rd7062, %rd1476;
	setp.lt.u64 	%p3723, %rd6650, %rd7062;
	add.s64 	%rd7067, %rd6650, %rd6649;
	setp.lt.u64 	%p3724, %rd7067, %rd6650;
	or.pred  	%p3725, %p3723, %p3724;
	selp.u64 	%rd6651, 1, 0, %p3725;
	add.s64 	%rd6652, %rd7063, %rd1477;
	setp.lt.u64 	%p3726, %rd6652, %rd7063;
	add.s64 	%rd7068, %rd6652, %rd6651;
	setp.lt.u64 	%p3727, %rd7068, %rd6652;
	or.pred  	%p3728, %p3726, %p3727;
	selp.u64 	%rd6654, 1, 0, %p3728;
	add.s64 	%rd1497, %rd7064, %rd6654;
	setp.ne.s64 	%p3729, %rd1497, 0;
	setp.gt.u64 	%p3730, %rd7068, %rd1253;
	or.pred  	%p3731, %p3729, %p3730;
	@%p3731 bra 	$L__BB9_773;
	setp.lt.u64 	%p3732, %rd7068, %rd1253;
	@%p3732 bra 	$L__BB9_786;
	setp.gt.u64 	%p3733, %rd7067, %rd1254;
	@%p3733 bra 	$L__BB9_773;
	setp.lt.u64 	%p3734, %rd7067, %rd1254;
	@%p3734 bra 	$L__BB9_786;
	setp.gt.u64 	%p3735, %rd7066, %rd1255;
	@%p3735 bra 	$L__BB9_773;
	setp.lt.u64 	%p3736, %rd7066, %rd1255;
	setp.lt.u64 	%p3737, %rd7065, %rd1256;
	or.pred  	%p3738, %p3736, %p3737;
	@%p3738 bra 	$L__BB9_786;
$L__BB9_773:
	sub.s64 	%rd1498, %rd7065, %rd1256;
	setp.lt.u64 	%p3739, %rd7065, %rd1256;
	selp.u64 	%rd6655, 1, 0, %p3739;
	sub.s64 	%rd6656, %rd7066, %rd1255;
	setp.lt.u64 	%p3740, %rd7066, %rd1255;
	selp.s64 	%rd6657, -1, 0, %p3739;
	add.s64 	%rd7066, %rd6656, %rd6657;
	setp.lt.u64 	%p3741, %rd6656, %rd6655;
	or.pred  	%p3742, %p3740, %p3741;
	selp.u64 	%rd6658, 1, 0, %p3742;
	sub.s64 	%rd6659, %rd7067, %rd1254;
	setp.lt.u64 	%p3743, %rd7067, %rd1254;
	selp.s64 	%rd6660, -1, 0, %p3742;
	add.s64 	%rd7067, %rd6659, %rd6660;
	setp.lt.u64 	%p3744, %rd6659, %rd6658;
	or.pred  	%p3745, %p3743, %p3744;
	selp.u64 	%rd6661, 1, 0, %p3745;
	sub.s64 	%rd6662, %rd7068, %rd1253;
	setp.lt.u64 	%p3746, %rd7068, %rd1253;
	selp.s64 	%rd6663, -1, 0, %p3745;
	add.s64 	%rd7068, %rd6662, %rd6663;
	setp.lt.u64 	%p3747, %rd6662, %rd6661;
	or.pred  	%p3748, %p3746, %p3747;
	selp.s64 	%rd6664, -1, 0, %p3748;
	add.s64 	%rd1502, %rd1497, %rd6664;
	setp.ne.s64 	%p3749, %rd1502, 0;
	setp.gt.u64 	%p3750, %rd7068, %rd1253;
	or.pred  	%p3751, %p3749, %p3750;
	@%p3751 bra 	$L__BB9_779;
	setp.lt.u64 	%p3752, %rd7068, %rd1253;
	mov.u64 	%rd7065, %rd1498;
	@%p3752 bra 	$L__BB9_786;
	setp.gt.u64 	%p3753, %rd7067, %rd1254;
	@%p3753 bra 	$L__BB9_779;
	setp.lt.u64 	%p3754, %rd7067, %rd1254;
	mov.u64 	%rd7065, %rd1498;
	@%p3754 bra 	$L__BB9_786;
	setp.gt.u64 	%p3755, %rd7066, %rd1255;
	@%p3755 bra 	$L__BB9_779;
	setp.lt.u64 	%p3756, %rd7066, %rd1255;
	setp.lt.u64 	%p3757, %rd1498, %rd1256;
	or.pred  	%p3758, %p3756, %p3757;
	mov.u64 	%rd7065, %rd1498;
	@%p3758 bra 	$L__BB9_786;
$L__BB9_779:
	sub.s64 	%rd1503, %rd1498, %rd1256;
	setp.lt.u64 	%p3759, %rd1498, %rd1256;
	selp.u64 	%rd6665, 1, 0, %p3759;
	sub.s64 	%rd6666, %rd7066, %rd1255;
	setp.lt.u64 	%p3760, %rd7066, %rd1255;
	selp.s64 	%rd6667, -1, 0, %p3759;
	add.s64 	%rd7066, %rd6666, %rd6667;
	setp.lt.u64 	%p3761, %rd6666, %rd6665;
	or.pred  	%p3762, %p3760, %p3761;
	selp.u64 	%rd6668, 1, 0, %p3762;
	sub.s64 	%rd6669, %rd7067, %rd1254;
	setp.lt.u64 	%p3763, %rd7067, %rd1254;
	selp.s64 	%rd6670, -1, 0, %p3762;
	add.s64 	%rd7067, %rd6669, %rd6670;
	setp.lt.u64 	%p3764, %rd6669, %rd6668;
	or.pred  	%p3765, %p3763, %p3764;
	selp.u64 	%rd6671, 1, 0, %p3765;
	sub.s64 	%rd6672, %rd7068, %rd1253;
	setp.lt.u64 	%p3766, %rd7068, %rd1253;
	selp.s64 	%rd6673, -1, 0, %p3765;
	add.s64 	%rd7068, %rd6672, %rd6673;
	setp.lt.u64 	%p3767, %rd6672, %rd6671;
	or.pred  	%p3768, %p3766, %p3767;
	selp.u64 	%rd6674, 1, 0, %p3768;
	setp.ne.s64 	%p3769, %rd1502, %rd6674;
	setp.gt.u64 	%p3770, %rd7068, %rd1253;
	or.pred  	%p3771, %p3769, %p3770;
	@%p3771 bra 	$L__BB9_785;
	setp.lt.u64 	%p3772, %rd7068, %rd1253;
	mov.u64 	%rd7065, %rd1503;
	@%p3772 bra 	$L__BB9_786;
	setp.gt.u64 	%p3773, %rd7067, %rd1254;
	@%p3773 bra 	$L__BB9_785;
	setp.lt.u64 	%p3774, %rd7067, %rd1254;
	mov.u64 	%rd7065, %rd1503;
	@%p3774 bra 	$L__BB9_786;
	setp.gt.u64 	%p3775, %rd7066, %rd1255;
	@%p3775 bra 	$L__BB9_785;
	setp.lt.u64 	%p3776, %rd7066, %rd1255;
	setp.lt.u64 	%p3777, %rd1503, %rd1256;
	or.pred  	%p3778, %p3776, %p3777;
	mov.u64 	%rd7065, %rd1503;
	@%p3778 bra 	$L__BB9_786;
$L__BB9_785:
	sub.s64 	%rd7065, %rd1503, %rd1256;
	setp.lt.u64 	%p3779, %rd1503, %rd1256;
	selp.u64 	%rd6675, 1, 0, %p3779;
	sub.s64 	%rd6676, %rd7066, %rd1255;
	setp.lt.u64 	%p3780, %rd7066, %rd1255;
	selp.s64 	%rd6677, -1, 0, %p3779;
	add.s64 	%rd7066, %rd6676, %rd6677;
	setp.lt.u64 	%p3781, %rd6676, %rd6675;
	or.pred  	%p3782, %p3780, %p3781;
	selp.u64 	%rd6678, 1, 0, %p3782;
	sub.s64 	%rd6679, %rd7067, %rd1254;
	setp.lt.u64 	%p3783, %rd7067, %rd1254;
	selp.s64 	%rd6680, -1, 0, %p3782;
	add.s64 	%rd7067, %rd6679, %rd6680;
	setp.lt.u64 	%p3784, %rd6679, %rd6678;
	or.pred  	%p3785, %p3783, %p3784;
	selp.s64 	%rd6681, -1, 0, %p3785;
	sub.s64 	%rd6682, %rd7068, %rd1253;
	add.s64 	%rd7068, %rd6682, %rd6681;
$L__BB9_786:
	ld.param.u64 	%rd6686, [test_point_mult_param_4];
	ld.param.u64 	%rd6685, [test_point_mult_param_3];
	cvta.to.global.u64 	%rd6683, %rd6686;
	cvta.to.global.u64 	%rd6684, %rd6685;
	st.global.u64 	[%rd6684], %rd7056;
	st.global.u64 	[%rd6683], %rd7065;
	st.global.u64 	[%rd6684+8], %rd7057;
	st.global.u64 	[%rd6683+8], %rd7066;
	st.global.u64 	[%rd6684+16], %rd7058;
	st.global.u64 	[%rd6683+16], %rd7067;
	st.global.u64 	[%rd6684+24], %rd7059;
	st.global.u64 	[%rd6683+24], %rd7068;
$L__BB9_787:
	ret;

}
	// .globl	test_point_add_mixed
.visible .entry test_point_add_mixed(
	.param .u64 .ptr .align 1 test_point_add_mixed_param_0,
	.param .u64 .ptr .align 1 test_point_add_mixed_param_1,
	.param .u64 .ptr .align 1 test_point_add_mixed_param_2,
	.param .u64 .ptr .align 1 test_point_add_mixed_param_3,
	.param .u64 .ptr .align 1 test_point_add_mixed_param_4,
	.param .u64 .ptr .align 1 test_point_add_mixed_param_5,
	.param .u64 .ptr .align 1 test_point_add_mixed_param_6
)
{
	.local .align 16 .b8 	__local_depot10[32];
	.reg .b64 	%SP;
	.reg .b64 	%SPL;
	.reg .pred 	%p<2194>;
	.reg .b16 	%rs<21>;
	.reg .b32 	%r<239>;
	.reg .b64 	%rd<4318>;

	mov.u64 	%SPL, __local_depot10;
	add.u64 	%rd1, %SPL, 0;
	mov.u32 	%r5, %ctaid.x;
	mov.u32 	%r6, %ntid.x;
	mul.lo.s32 	%r7, %r5, %r6;
	mov.u32 	%r8, %tid.x;
	neg.s32 	%r9, %r8;
	setp.ne.s32 	%p1, %r7, %r9;
	@%p1 bra 	$L__BB10_456;
	ld.param.u64 	%rd4100, [test_point_add_mixed_param_4];
	ld.param.u64 	%rd4099, [test_point_add_mixed_param_3];
	ld.param.u64 	%rd4098, [test_point_add_mixed_param_2];
	ld.param.u64 	%rd4097, [test_point_add_mixed_param_1];
	ld.param.u64 	%rd4096, [test_point_add_mixed_param_0];
	cvta.to.global.u64 	%rd942, %rd4096;
	cvta.to.global.u64 	%rd943, %rd4097;
	cvta.to.global.u64 	%rd944, %rd4098;
	cvta.to.global.u64 	%rd945, %rd4099;
	cvta.to.global.u64 	%rd946, %rd4100;
	ld.global.u64 	%rd2, [%rd942];
	ld.global.u64 	%rd3, [%rd943];
	ld.global.u64 	%rd4, [%rd944];
	ld.global.u64 	%rd5, [%rd945];
	ld.global.u64 	%rd6, [%rd946];
	ld.global.u64 	%rd7, [%rd942+8];
	ld.global.u64 	%rd8, [%rd943+8];
	ld.global.u64 	%rd9, [%rd944+8];
	ld.global.u64 	%rd10, [%rd945+8];
	ld.global.u64 	%rd11, [%rd946+8];
	ld.global.u64 	%rd12, [%rd942+16];
	ld.global.u64 	%rd13, [%rd943+16];
	ld.global.u64 	%rd14, [%rd944+16];
	ld.global.u64 	%rd15, [%rd945+16];
	ld.global.u64 	%rd16, [%rd946+16];
	ld.global.u64 	%rd17, [%rd942+24];
	ld.global.u64 	%rd18, [%rd943+24];
	ld.global.u64 	%rd19, [%rd944+24];
	ld.global.u64 	%rd20, [%rd945+24];
	ld.global.u64 	%rd21, [%rd946+24];
	mul.lo.s64 	%rd947, %rd9, %rd4;
	mul.hi.u64 	%rd948, %rd4, %rd9;
	mul.lo.s64 	%rd949, %rd14, %rd4;
	mul.hi.u64 	%rd950, %rd4, %rd14;
	add.s64 	%rd951, %rd949, %rd948;
	setp.lt.u64 	%p2, %rd951, %rd949;
	selp.u64 	%rd952, 1, 0, %p2;
	add.s64 	%rd953, %rd950, %rd952;
	mul.lo.s64 	%rd954, %rd19, %rd4;
	mul.hi.u64 	%rd955, %rd4, %rd19;
	add.s64 	%rd956, %rd954, %rd953;
	setp.lt.u64 	%p3, %rd956, %rd954;
	selp.u64 	%rd957, 1, 0, %p3;
	add.s64 	%rd958, %rd955, %rd957;
	mul.hi.u64 	%rd959, %rd9, %rd14;
	mad.lo.s64 	%rd960, %rd14, %rd9, %rd956;
	setp.lt.u64 	%p4, %rd960, %rd956;
	selp.u64 	%rd961, 1, 0, %p4;
	add.s64 	%rd962, %rd959, %rd961;
	mul.hi.u64 	%rd963, %rd9, %rd19;
	mad.lo.s64 	%rd964, %rd19, %rd9, %rd958;
	setp.lt.u64 	%p5, %rd964, %rd958;
	selp.u64 	%rd965, 1, 0, %p5;
	add.s64 	%rd966, %rd964, %rd962;
	setp.lt.u64 	%p6, %rd966, %rd964;
	selp.u64 	%rd967, 1, 0, %p6;
	add.s64 	%rd968, %rd963, %rd965;
	add.s64 	%rd969, %rd968, %rd967;
	mul.hi.u64 	%rd970, %rd14, %rd19;
	mad.lo.s64 	%rd971, %rd19, %rd14, %rd969;
	setp.lt.u64 	%p7, %rd971, %rd969;
	selp.u64 	%rd972, 1, 0, %p7;
	add.s64 	%rd973, %rd970, %rd972;
	shl.b64 	%rd974, %rd947, 1;
	mov.b64 	{%r10, %r11}, %rd947;
	mov.b64 	{%r12, %r13}, %rd951;
	shf.l.wrap.b32 	%r14, %r11, %r12, 1;
	shf.l.wrap.b32 	%r15, %r12, %r13, 1;
	mov.b64 	%rd975, {%r14, %r15};
	mov.b64 	{%r16, %r17}, %rd960;
	shf.l.wrap.b32 	%r18, %r13, %r16, 1;
	shf.l.wrap.b32 	%r19, %r16, %r17, 1;
	mov.b64 	%rd976, {%r18, %r19};
	mov.b64 	{%r20, %r21}, %rd966;
	shf.l.wrap.b32 	%r22, %r17, %r20, 1;
	shf.l.wrap.b32 	%r23, %r20, %r21, 1;
	mov.b64 	%rd977, {%r22, %r23};
	mov.b64 	{%r24, %r25}, %rd971;
	shf.l.wrap.b32 	%r26, %r21, %r24, 1;
	shf.l.wrap.b32 	%r27, %r24, %r25, 1;
	mov.b64 	%rd978, {%r26, %r27};
	shr.u64 	%rd979, %rd973, 63;
	mov.b64 	{%r28, %r29}, %rd973;
	shf.l.wrap.b32 	%r30, %r25, %r28, 1;
	shf.l.wrap.b32 	%r31, %r28, %r29, 1;
	mov.b64 	%rd980, {%r30, %r31};
	mul.hi.u64 	%rd981, %rd4, %rd4;
	mul.hi.u64 	%rd982, %rd9, %rd9;
	mul.hi.u64 	%rd983, %rd14, %rd14;
	mul.hi.u64 	%rd984, %rd19, %rd19;
	add.s64 	%rd22, %rd974, %rd981;
	setp.lt.u64 	%p8, %rd22, %rd974;
	selp.u64 	%rd985, 1, 0, %p8;
	mad.lo.s64 	%rd986, %rd9, %rd9, %rd975;
	setp.lt.u64 	%p9, %rd986, %rd975;
	add.s64 	%rd23, %rd986, %rd985;
	setp.lt.u64 	%p10, %rd23, %rd986;
	or.pred  	%p11, %p9, %p10;
	selp.u64 	%rd987, 1, 0, %p11;
	add.s64 	%rd988, %rd976, %rd982;
	setp.lt.u64 	%p12, %rd988, %rd976;
	add.s64 	%rd24, %rd988, %rd987;
	setp.lt.u64 	%p13, %rd24, %rd988;
	or.pred  	%p14, %p12, %p13;
	selp.u64 	%rd989, 1, 0, %p14;
	mad.lo.s64 	%rd990, %rd14, %rd14, %rd977;
	setp.lt.u64 	%p15, %rd990, %rd977;
	add.s64 	%rd991, %rd990, %rd989;
	setp.lt.u64 	%p16, %rd991, %rd990;
	or.pred  	%p17, %p15, %p16;
	selp.u64 	%rd992, 1, 0, %p17;
	add.s64 	%rd993, %rd978, %rd983;
	setp.lt.u64 	%p18, %rd993, %rd978;
	add.s64 	%rd994, %rd993, %rd992;
	setp.lt.u64 	%p19, %rd994, %rd993;
	or.pred  	%p20, %p18, %p19;
	selp.u64 	%rd995, 1, 0, %p20;
	mad.lo.s64 	%rd996, %rd19, %rd19, %rd980;
	setp.lt.u64 	%p21, %rd996, %rd980;
	add.s64 	%rd997, %rd996, %rd995;
	setp.lt.u64 	%p22, %rd997, %rd996;
	or.pred  	%p23, %p21, %p22;
	selp.u64 	%rd998, 1, 0, %p23;
	add.s64 	%rd999, %rd979, %rd984;
	add.s64 	%rd1000, %rd999, %rd998;
	shl.b64 	%rd1001, %rd991, 32;
	mov.b64 	{%r32, %r33}, %rd991;
	mov.b64 	{%r34, %r35}, %rd994;
	mov.b64 	%rd1002, {%r33, %r34};
	mov.b64 	{%r36, %r37}, %rd997;
	mov.b64 	%rd1003, {%r35, %r36};
	mov.b64 	{%r38, %r39}, %rd1000;
	mov.b64 	%rd1004, {%r37, %r38};
	shr.u64 	%rd1005, %rd1000, 32;
	mul.lo.s64 	%rd1006, %rd991, 977;
	mov.b64 	%rd1007, 977;
	mul.hi.u64 	%rd1008, %rd991, %rd1007;
	mul.lo.s64 	%rd1009, %rd994, 977;
	mul.hi.u64 	%rd1010, %rd994, %rd1007;
	add.s64 	%rd1011, %rd1009, %rd1008;
	setp.lt.u64 	%p24, %rd1011, %rd1009;
	selp.u64 	%rd1012, 1, 0, %p24;
	add.s64 	%rd1013, %rd1010, %rd1012;
	mul.lo.s64 	%rd1014, %rd997, 977;
	mul.hi.u64 	%rd1015, %rd997, %rd1007;
	add.s64 	%rd1016, %rd1014, %rd1013;
	setp.lt.u64 	%p25, %rd1016, %rd1014;
	selp.u64 	%rd1017, 1, 0, %p25;
	add.s64 	%rd1018, %rd1015, %rd1017;
	mul.lo.s64 	%rd1019, %rd1000, 977;
	mul.hi.u64 	%rd1020, %rd1000, %rd1007;
	add.s64 	%rd1021, %rd1019, %rd1018;
	setp.lt.u64 	%p26, %rd1021, %rd1019;
	selp.u64 	%rd1022, 1, 0, %p26;
	add.s64 	%rd1023, %rd1020, %rd1022;
	add.s64 	%rd4107, %rd1006, %rd1001;
	setp.lt.u64 	%p27, %rd4107, %rd1006;
	selp.u64 	%rd1024, 1, 0, %p27;
	add.s64 	%rd1025, %rd1011, %rd1002;
	setp.lt.u64 	%p28, %rd1025, %rd1011;
	add.s64 	%rd4106, %rd1025, %rd1024;
	setp.lt.u64 	%p29, %rd4106, %rd1025;
	or.pred  	%p30, %p28, %p29;
	selp.u64 	%rd1026, 1, 0, %p30;
	add.s64 	%rd1027, %rd1016, %rd1003;
	setp.lt.u64 	%p31, %rd1027, %rd1016;
	add.s64 	%rd4105, %rd1027, %rd1026;
	setp.lt.u64 	%p32, %rd4105, %rd1027;
	or.pred  	%p33, %p31, %p32;
	selp.u64 	%rd1028, 1, 0, %p33;
	add.s64 	%rd1029, %rd1021, %rd1004;
	setp.lt.u64 	%p34, %rd1029, %rd1021;
	add.s64 	%rd4104, %rd1029, %rd1028;
	setp.lt.u64 	%p35, %rd4104, %rd1029;
	or.pred  	%p36, %p34, %p35;
	selp.u64 	%rd1030, 1, 0, %p36;
	add.s64 	%rd1031, %rd1023, %rd1005;
	add.s64 	%rd29, %rd1031, %rd1030;
	setp.eq.s64 	%p37, %rd29, 0;
	mov.b64 	%rd4103, 0;
	@%p37 bra 	$L__BB10_3;
	shl.b64 	%rd1032, %rd29, 32;
	shr.u64 	%rd1033, %rd29, 32;
	mov.b64 	%rd1034, 977;
	mul.hi.u64 	%rd1035, %rd29, %rd1034;
	mad.lo.s64 	%rd1036, %rd29, 977, %rd1032;
	setp.lt.u64 	%p38, %rd1036, %rd1032;
	selp.u64 	%rd1037, 1, 0, %p38;
	add.s64 	%rd4107, %rd1036, %rd4107;
	setp.lt.u64 	%p39, %rd4107, %rd1036;
	selp.u64 	%rd1038, 1, 0, %p39;
	add.s64 	%rd1039, %rd1038, %rd1037;
	add.s64 	%rd1040, %rd1033, %rd1035;
	setp.lt.u64 	%p40, %rd1040, %rd1033;
	selp.u64 	%rd1041, 1, 0, %p40;
	add.s64 	%rd1042, %rd4106, %rd1040;
	add.s64 	%rd1043, %rd1042, %rd1039;
	setp.lt.u64 	%p41, %rd1043, %rd4106;
	not.b64 	%rd1044, %rd1040;
	setp.gt.u64 	%p42, %rd1039, %rd1044;
	or.pred  	%p43, %p42, %p41;
	selp.u64 	%rd1045, 1, 0, %p43;
	add.s64 	%rd1046, %rd4105, %rd1041;
	add.s64 	%rd32, %rd1046, %rd1045;
	setp.lt.u64 	%p44, %rd32, %rd4105;
	selp.u64 	%rd1047, 1, 0, %p44;
	add.s64 	%rd33, %rd4104, %rd1047;
	setp.lt.u64 	%p45, %rd33, %rd4104;
	selp.u64 	%rd4103, 1, 0, %p45;
	mov.u64 	%rd4104, %rd33;
	mov.u64 	%rd4105, %rd32;
	mov.u64 	%rd4106, %rd1043;
$L__BB10_3:
	mad.lo.s64 	%rd4112, %rd4, %rd4, %rd4107;
	setp.lt.u64 	%p46, %rd4112, %rd4107;
	selp.u64 	%rd1048, 1, 0, %p46;
	add.s64 	%rd1049, %rd4106, %rd22;
	setp.lt.u64 	%p47, %rd1049, %rd4106;
	add.s64 	%rd4111, %rd1049, %rd1048;
	setp.lt.u64 	%p48, %rd4111, %rd1049;
	or.pred  	%p49, %p47, %p48;
	selp.u64 	%rd1050, 1, 0, %p49;
	add.s64 	%rd1051, %rd4105, %rd23;
	setp.lt.u64 	%p50, %rd1051, %rd4105;
	add.s64 	%rd4110, %rd1051, %rd1050;
	setp.lt.u64 	%p51, %rd4110, %rd1051;
	or.pred  	%p52, %p50, %p51;
	selp.u64 	%rd1052, 1, 0, %p52;
	add.s64 	%rd1053, %rd4104, %rd24;
	setp.lt.u64 	%p53, %rd1053, %rd4104;
	add.s64 	%rd4109, %rd1053, %rd1052;
	setp.lt.u64 	%p54, %rd4109, %rd1053;
	or.pred  	%p55, %p53, %p54;
	selp.u64 	%rd1055, 1, 0, %p55;
	add.s64 	%rd44, %rd4103, %rd1055;
	setp.eq.s64 	%p56, %rd44, 0;
	ld.const.u64 	%rd1056, [_P+24];
	setp.le.u64 	%p57, %rd4109, %rd1056;
	and.pred  	%p58, %p56, %p57;
	@%p58 bra 	$L__BB10_5;
	ld.const.u64 	%rd4108, [_P+16];
	bra.uni 	$L__BB10_10;
$L__BB10_5:
	setp.lt.u64 	%p59, %rd4109, %rd1056;
	@%p59 bra 	$L__BB10_23;
	ld.const.u64 	%rd4108, [_P+16];
	setp.gt.u64 	%p60, %rd4110, %rd4108;
	@%p60 bra 	$L__BB10_10;
	setp.lt.u64 	%p61, %rd4110, %rd4108;
	@%p61 bra 	$L__BB10_23;
	ld.const.u64 	%rd48, [_P+8];
	setp.gt.u64 	%p62, %rd4111, %rd48;
	@%p62 bra 	$L__BB10_10;
	setp.lt.u64 	%p63, %rd4111, %rd48;
	ld.const.u64 	%rd1057, [_P];
	setp.lt.u64 	%p64, %rd4112, %rd1057;
	or.pred  	%p65, %p63, %p64;
	@%p65 bra 	$L__BB10_23;
$L__BB10_10:
	ld.const.u64 	%rd50, [_P];
	sub.s64 	%rd51, %rd4112, %rd50;
	setp.lt.u64 	%p66, %rd4112, %rd50;
	selp.u64 	%rd1059, 1, 0, %p66;
	ld.const.u64 	%rd52, [_P+8];
	sub.s64 	%rd1060, %rd4111, %rd52;
	setp.lt.u64 	%p67, %rd4111, %rd52;
	selp.s64 	%rd1061, -1, 0, %p66;
	add.s64 	%rd4111, %rd1060, %rd1061;
	setp.lt.u64 	%p68, %rd1060, %rd1059;
	or.pred  	%p69, %p67, %p68;
	selp.u64 	%rd1062, 1, 0, %p69;
	sub.s64 	%rd1063, %rd4110, %rd4108;
	setp.lt.u64 	%p71, %rd4110, %rd4108;
	selp.s64 	%rd1064, -1, 0, %p69;
	add.s64 	%rd4110, %rd1063, %rd1064;
	setp.lt.u64 	%p72, %rd1063, %rd1062;
	or.pred  	%p73, %p71, %p72;
	selp.u64 	%rd1065, 1, 0, %p73;
	sub.s64 	%rd1066, %rd4109, %rd1056;
	setp.lt.u64 	%p74, %rd4109, %rd1056;
	selp.s64 	%rd1067, -1, 0, %p73;
	add.s64 	%rd4109, %rd1066, %rd1067;
	setp.lt.u64 	%p75, %rd1066, %rd1065;
	or.pred  	%p76, %p74, %p75;
	selp.s64 	%rd1068, -1, 0, %p76;
	add.s64 	%rd56, %rd44, %rd1068;
	setp.ne.s64 	%p77, %rd56, 0;
	setp.gt.u64 	%p78, %rd4109, %rd1056;
	or.pred  	%p79, %p77, %p78;
	@%p79 bra 	$L__BB10_16;
	setp.lt.u64 	%p80, %rd4109, %rd1056;
	mov.u64 	%rd4112, %rd51;
	@%p80 bra 	$L__BB10_23;
	setp.gt.u64 	%p81, %rd4110, %rd4108;
	@%p81 bra 	$L__BB10_16;
	setp.lt.u64 	%p82, %rd4110, %rd4108;
	mov.u64 	%rd4112, %rd51;
	@%p82 bra 	$L__BB10_23;
	setp.gt.u64 	%p83, %rd4111, %rd52;
	@%p83 bra 	$L__BB10_16;
	setp.lt.u64 	%p84, %rd4111, %rd52;
	setp.lt.u64 	%p85, %rd51, %rd50;
	or.pred  	%p86, %p84, %p85;
	mov.u64 	%rd4112, %rd51;
	@%p86 bra 	$L__BB10_23;
$L__BB10_16:
	sub.s64 	%rd57, %rd51, %rd50;
	setp.lt.u64 	%p87, %rd51, %rd50;
	selp.u64 	%rd1069, 1, 0, %p87;
	sub.s64 	%rd1070, %rd4111, %rd52;
	setp.lt.u64 	%p88, %rd4111, %rd52;
	selp.s64 	%rd1071, -1, 0, %p87;
	add.s64 	%rd4111, %rd1070, %rd1071;
	setp.lt.u64 	%p89, %rd1070, %rd1069;
	or.pred  	%p90, %p88, %p89;
	selp.u64 	%rd1072, 1, 0, %p90;
	sub.s64 	%rd1073, %rd4110, %rd4108;
	setp.lt.u64 	%p91, %rd4110, %rd4108;
	selp.s64 	%rd1074, -1, 0, %p90;
	add.s64 	%rd4110, %rd1073, %rd1074;
	setp.lt.u64 	%p92, %rd1073, %rd1072;
	or.pred  	%p93, %p91, %p92;
	selp.u64 	%rd1075, 1, 0, %p93;
	sub.s64 	%rd1076, %rd4109, %rd1056;
	setp.lt.u64 	%p94, %rd4109, %rd1056;
	selp.s64 	%rd1077, -1, 0, %p93;
	add.s64 	%rd4109, %rd1076, %rd1077;
	setp.lt.u64 	%p95, %rd1076, %rd1075;
	or.pred  	%p96, %p94, %p95;
	selp.u64 	%rd1078, 1, 0, %p96;
	setp.ne.s64 	%p97, %rd56, %rd1078;
	setp.gt.u64 	%p98, %rd4109, %rd1056;
	or.pred  	%p99, %p97, %p98;
	@%p99 bra 	$L__BB10_22;
	setp.lt.u64 	%p100, %rd4109, %rd1056;
	mov.u64 	%rd4112, %rd57;
	@%p100 bra 	$L__BB10_23;
	setp.gt.u64 	%p101, %rd4110, %rd4108;
	@%p101 bra 	$L__BB10_22;
	setp.lt.u64 	%p102, %rd4110, %rd4108;
	mov.u64 	%rd4112, %rd57;
	@%p102 bra 	$L__BB10_23;
	setp.gt.u64 	%p103, %rd4111, %rd52;
	@%p103 bra 	$L__BB10_22;
	setp.lt.u64 	%p104, %rd4111, %rd52;
	setp.lt.u64 	%p105, %rd57, %rd50;
	or.pred  	%p106, %p104, %p105;
	mov.u64 	%rd4112, %rd57;
	@%p106 bra 	$L__BB10_23;
$L__BB10_22:
	sub.s64 	%rd4112, %rd57, %rd50;
	setp.lt.u64 	%p107, %rd57, %rd50;
	selp.u64 	%rd1079, 1, 0, %p107;
	sub.s64 	%rd1080, %rd4111, %rd52;
	setp.lt.u64 	%p108, %rd4111, %rd52;
	selp.s64 	%rd1081, -1, 0, %p107;
	add.s64 	%rd4111, %rd1080, %rd1081;
	setp.lt.u64 	%p109, %rd1080, %rd1079;
	or.pred  	%p110, %p108, %p109;
	selp.u64 	%rd1082, 1, 0, %p110;
	sub.s64 	%rd1083, %rd4110, %rd4108;
	setp.lt.u64 	%p111, %rd4110, %rd4108;
	selp.s64 	%rd1084, -1, 0, %p110;
	add.s64 	%rd4110, %rd1083, %rd1084;
	setp.lt.u64 	%p112, %rd1083, %rd1082;
	or.pred  	%p113, %p111, %p112;
	selp.s64 	%rd1085, -1, 0, %p113;
	sub.s64 	%rd1086, %rd4109, %rd1056;
	add.s64 	%rd4109, %rd1086, %rd1085;
$L__BB10_23:
	mul.hi.u64 	%rd1088, %rd4112, %rd4;
	mul.lo.s64 	%rd1089, %rd9, %rd4112;
	mul.hi.u64 	%rd1090, %rd4112, %rd9;
	add.s64 	%rd1091, %rd1089, %rd1088;
	setp.lt.u64 	%p114, %rd1091, %rd1089;
	selp.u64 	%rd1092, 1, 0, %p114;
	add.s64 	%rd1093, %rd1090, %rd1092;
	mul.lo.s64 	%rd1094, %rd14, %rd4112;
	mul.hi.u64 	%rd1095, %rd4112, %rd14;
	add.s64 	%rd1096, %rd1094, %rd1093;
	setp.lt.u64 	%p115, %rd1096, %rd1094;
	selp.u64 	%rd1097, 1, 0, %p115;
	add.s64 	%rd1098, %rd1095, %rd1097;
	mul.lo.s64 	%rd1099, %rd19, %rd4112;
	mul.hi.u64 	%rd1100, %rd4112, %rd19;
	add.s64 	%rd1101, %rd1099, %rd1098;
	setp.lt.u64 	%p116, %rd1101, %rd1099;
	selp.u64 	%rd1102, 1, 0, %p116;
	add.s64 	%rd1103, %rd1100, %rd1102;
	mul.hi.u64 	%rd1104, %rd4111, %rd4;
	mad.lo.s64 	%rd69, %rd4, %rd4111, %rd1091;
	setp.lt.u64 	%p117, %rd69, %rd1091;
	selp.u64 	%rd1105, 1, 0, %p117;
	add.s64 	%rd1106, %rd1104, %rd1105;
	mul.hi.u64 	%rd1107, %rd4111, %rd9;
	mad.lo.s64 	%rd1108, %rd9, %rd4111, %rd1096;
	setp.lt.u64 	%p118, %rd1108, %rd1096;
	selp.u64 	%rd1109, 1, 0, %p118;
	add.s64 	%rd1110, %rd1108, %rd1106;
	setp.lt.u64 	%p119, %rd1110, %rd1108;
	selp.u64 	%rd1111, 1, 0, %p119;
	add.s64 	%rd1112, %rd1107, %rd1109;
	add.s64 	%rd1113, %rd1112, %rd1111;
	mul.hi.u64 	%rd1114, %rd4111, %rd14;
	mad.lo.s64 	%rd1115, %rd14, %rd4111, %rd1101;
	setp.lt.u64 	%p120, %rd1115, %rd1101;
	selp.u64 	%rd1116, 1, 0, %p120;
	add.s64 	%rd1117, %rd1115, %rd1113;
	setp.lt.u64 	%p121, %rd1117, %rd1115;
	selp.u64 	%rd1118, 1, 0, %p121;
	add.s64 	%rd1119, %rd1114, %rd1116;
	add.s64 	%rd1120, %rd1119, %rd1118;
	mul.hi.u64 	%rd1121, %rd4111, %rd19;
	mad.lo.s64 	%rd1122, %rd19, %rd4111, %rd1103;
	setp.lt.u64 	%p122, %rd1122, %rd1103;
	selp.u64 	%rd1123, 1, 0, %p122;
	add.s64 	%rd1124, %rd1122, %rd1120;
	setp.lt.u64 	%p123, %rd1124, %rd1122;
	selp.u64 	%rd1125, 1, 0, %p123;
	add.s64 	%rd1126, %rd1121, %rd1123;
	add.s64 	%rd1127, %rd1126, %rd1125;
	mul.hi.u64 	%rd1128, %rd4110, %rd4;
	mad.lo.s64 	%rd70, %rd4, %rd4110, %rd1110;
	setp.lt.u64 	%p124, %rd70, %rd1110;
	selp.u64 	%rd1129, 1, 0, %p124;
	add.s64 	%rd1130, %rd1128, %rd1129;
	mul.hi.u64 	%rd1131, %rd4110, %rd9;
	mad.lo.s64 	%rd1132, %rd9, %rd4110, %rd1117;
	setp.lt.u64 	%p125, %rd1132, %rd1117;
	selp.u64 	%rd1133, 1, 0, %p125;
	add.s64 	%rd1134, %rd1132, %rd1130;
	setp.lt.u64 	%p126, %rd1134, %rd1132;
	selp.u64 	%rd1135, 1, 0, %p126;
	add.s64 	%rd1136, %rd1131, %rd1133;
	add.s64 	%rd1137, %rd1136, %rd1135;
	mul.hi.u64 	%rd1138, %rd4110, %rd14;
	mad.lo.s64 	%rd1139, %rd14, %rd4110, %rd1124;
	setp.lt.u64 	%p127, %rd1139, %rd1124;
	selp.u64 	%rd1140, 1, 0, %p127;
	add.s64 	%rd1141, %rd1139, %rd1137;
	setp.lt.u64 	%p128, %rd1141, %rd1139;
	selp.u64 	%rd1142, 1, 0, %p128;
	add.s64 	%rd1143, %rd1138, %rd1140;
	add.s64 	%rd1144, %rd1143, %rd1142;
	mul.hi.u64 	%rd1145, %rd4110, %rd19;
	mad.lo.s64 	%rd1146, %rd19, %rd4110, %rd1127;
	setp.lt.u64 	%p129, %rd1146, %rd1127;
	selp.u64 	%rd1147, 1, 0, %p129;
	add.s64 	%rd1148, %rd1146, %rd1144;
	setp.lt.u64 	%p130, %rd1148, %rd1146;
	selp.u64 	%rd1149, 1, 0, %p130;
	add.s64 	%rd1150, %rd1145, %rd1147;
	add.s64 	%rd1151, %rd1150, %rd1149;
	mul.hi.u64 	%rd1152, %rd4109, %rd4;
	mad.lo.s64 	%rd71, %rd4, %rd4109, %rd1134;
	setp.lt.u64 	%p131, %rd71, %rd1134;
	selp.u64 	%rd1153, 1, 0, %p131;
	add.s64 	%rd1154, %rd1152, %rd1153;
	mul.hi.u64 	%rd1155, %rd4109, %rd9;
	mad.lo.s64 	%rd1156, %rd9, %rd4109, %rd1141;
	setp.lt.u64 	%p132, %rd1156, %rd1141;
	selp.u64 	%rd1157, 1, 0, %p132;
	add.s64 	%rd1158, %rd1156, %rd1154;
	setp.lt.u64 	%p133, %rd1158, %rd1156;
	selp.u64 	%rd1159, 1, 0, %p133;
	add.s64 	%rd1160, %rd1155, %rd1157;
	add.s64 	%rd1161, %rd1160, %rd1159;
	mul.hi.u64 	%rd1162, %rd4109, %rd14;
	mad.lo.s64 	%rd1163, %rd14, %rd4109, %rd1148;
	setp.lt.u64 	%p134, %rd1163, %rd1148;
	selp.u64 	%rd1164, 1, 0, %p134;
	add.s64 	%rd1165, %rd1163, %rd1161;
	setp.lt.u64 	%p135, %rd1165, %rd1163;
	selp.u64 	%rd1166, 1, 0, %p135;
	add.s64 	%rd1167, %rd1162, %rd1164;
	add.s64 	%rd1168, %rd1167, %rd1166;
	mul.hi.u64 	%rd1169, %rd4109, %rd19;
	mad.lo.s64 	%rd1170, %rd19, %rd4109, %rd1151;
	setp.lt.u64 	%p136, %rd1170, %rd1151;
	selp.u64 	%rd1171, 1, 0, %p136;
	add.s64 	%rd1172, %rd1170, %rd1168;
	setp.lt.u64 	%p137, %rd1172, %rd1170;
	selp.u64 	%rd1173, 1, 0, %p137;
	add.s64 	%rd1174, %rd1169, %rd1171;
	add.s64 	%rd1175, %rd1174, %rd1173;
	shl.b64 	%rd1176, %rd1158, 32;
	mov.b64 	{%r40, %r41}, %rd1158;
	mov.b64 	{%r42, %r43}, %rd1165;
	mov.b64 	%rd1177, {%r41, %r42};
	mov.b64 	{%r44, %r45}, %rd1172;
	mov.b64 	%rd1178, {%r43, %r44};
	mov.b64 	{%r46, %r47}, %rd1175;
	mov.b64 	%rd1179, {%r45, %r46};
	shr.u64 	%rd1180, %rd1175, 32;
	mul.lo.s64 	%rd1181, %rd1158, 977;
	mov.b64 	%rd1182, 977;
	mul.hi.u64 	%rd1183, %rd1158, %rd1182;
	mul.lo.s64 	%rd1184, %rd1165, 977;
	mul.hi.u64 	%rd1185, %rd1165, %rd1182;
	add.s64 	%rd1186, %rd1184, %rd1183;
	setp.lt.u64 	%p138, %rd1186, %rd1184;
	selp.u64 	%rd1187, 1, 0, %p138;
	add.s64 	%rd1188, %rd1185, %rd1187;
	mul.lo.s64 	%rd1189, %rd1172, 977;
	mul.hi.u64 	%rd1190, %rd1172, %rd1182;
	add.s64 	%rd1191, %rd1189, %rd1188;
	setp.lt.u64 	%p139, %rd1191, %rd1189;
	selp.u64 	%rd1192, 1, 0, %p139;
	add.s64 	%rd1193, %rd1190, %rd1192;
	mul.lo.s64 	%rd1194, %rd1175, 977;
	mul.hi.u64 	%rd1195, %rd1175, %rd1182;
	add.s64 	%rd1196, %rd1194, %rd1193;
	setp.lt.u64 	%p140, %rd1196, %rd1194;
	selp.u64 	%rd1197, 1, 0, %p140;
	add.s64 	%rd1198, %rd1195, %rd1197;
	add.s64 	%rd4117, %rd1181, %rd1176;
	setp.lt.u64 	%p141, %rd4117, %rd1181;
	selp.u64 	%rd1199, 1, 0, %p141;
	add.s64 	%rd1200, %rd1186, %rd1177;
	setp.lt.u64 	%p142, %rd1200, %rd1186;
	add.s64 	%rd4116, %rd1200, %rd1199;
	setp.lt.u64 	%p143, %rd4116, %rd1200;
	or.pred  	%p144, %p142, %p143;
	selp.u64 	%rd1201, 1, 0, %p144;
	add.s64 	%rd1202, %rd1191, %rd1178;
	setp.lt.u64 	%p145, %rd1202, %rd1191;
	add.s64 	%rd4115, %rd1202, %rd1201;
	setp.lt.u64 	%p146, %rd4115, %rd1202;
	or.pred  	%p147, %p145, %p146;
	selp.u64 	%rd1203, 1, 0, %p147;
	add.s64 	%rd1204, %rd1196, %rd1179;
	setp.lt.u64 	%p148, %rd1204, %rd1196;
	add.s64 	%rd4114, %rd1204, %rd1203;
	setp.lt.u64 	%p149, %rd4114, %rd1204;
	or.pred  	%p150, %p148, %p149;
	selp.u64 	%rd1205, 1, 0, %p150;
	add.s64 	%rd1206, %rd1198, %rd1180;
	add.s64 	%rd76, %rd1206, %rd1205;
	setp.eq.s64 	%p151, %rd76, 0;
	mov.b64 	%rd4113, 0;
	@%p151 bra 	$L__BB10_25;
	shl.b64 	%rd1207, %rd76, 32;
	shr.u64 	%rd1208, %rd76, 32;
	mov.b64 	%rd1209, 977;
	mul.hi.u64 	%rd1210, %rd76, %rd1209;
	mad.lo.s64 	%rd1211, %rd76, 977, %rd1207;
	setp.lt.u64 	%p152, %rd1211, %rd1207;
	selp.u64 	%rd1212, 1, 0, %p152;
	add.s64 	%rd4117, %rd1211, %rd4117;
	setp.lt.u64 	%p153, %rd4117, %rd1211;
	selp.u64 	%rd1213, 1, 0, %p153;
	add.s64 	%rd1214, %rd1213, %rd1212;
	add.s64 	%rd1215, %rd1208, %rd1210;
	setp.lt.u64 	%p154, %rd1215, %rd1208;
	selp.u64 	%rd1216, 1, 0, %p154;
	add.s64 	%rd1217, %rd4116, %rd1215;
	add.s64 	%rd1218, %rd1217, %rd1214;
	setp.lt.u64 	%p155, %rd1218, %rd4116;
	not.b64 	%rd1219, %rd1215;
	setp.gt.u64 	%p156, %rd1214, %rd1219;
	or.pred  	%p157, %p156, %p155;
	selp.u64 	%rd1220, 1, 0, %p157;
	add.s64 	%rd1221, %rd4115, %rd1216;
	add.s64 	%rd79, %rd1221, %rd1220;
	setp.lt.u64 	%p158, %rd79, %rd4115;
	selp.u64 	%rd1222, 1, 0, %p158;
	add.s64 	%rd80, %rd4114, %rd1222;
	setp.lt.u64 	%p159, %rd80, %rd4114;
	selp.u64 	%rd4113, 1, 0, %p159;
	mov.u64 	%rd4114, %rd80;
	mov.u64 	%rd4115, %rd79;
	mov.u64 	%rd4116, %rd1218;
$L__BB10_25:
	mad.lo.s64 	%rd4122, %rd4, %rd4112, %rd4117;
	setp.lt.u64 	%p160, %rd4122, %rd4117;
	selp.u64 	%rd1223, 1, 0, %p160;
	add.s64 	%rd1224, %rd4116, %rd69;
	setp.lt.u64 	%p161, %rd1224, %rd4116;
	add.s64 	%rd4121, %rd1224, %rd1223;
	setp.lt.u64 	%p162, %rd4121, %rd1224;
	or.pred  	%p163, %p161, %p162;
	selp.u64 	%rd1225, 1, 0, %p163;
	add.s64 	%rd1226, %rd4115, %rd70;
	setp.lt.u64 	%p164, %rd1226, %rd4115;
	add.s64 	%rd4120, %rd1226, %rd1225;
	setp.lt.u64 	%p165, %rd4120, %rd1226;
	or.pred  	%p166, %p164, %p165;
	selp.u64 	%rd1227, 1, 0, %p166;
	add.s64 	%rd1228, %rd4114, %rd71;
	setp.lt.u64 	%p167, %rd1228, %rd4114;
	add.s64 	%rd4119, %rd1228, %rd1227;
	setp.lt.u64 	%p168, %rd4119, %rd1228;
	or.pred  	%p169, %p167, %p168;
	selp.u64 	%rd1230, 1, 0, %p169;
	add.s64 	%rd91, %rd4113, %rd1230;
	setp.eq.s64 	%p170, %rd91, 0;
	ld.const.u64 	%rd1231, [_P+24];
	setp.le.u64 	%p171, %rd4119, %rd1231;
	and.pred  	%p172, %p170, %p171;
	@%p172 bra 	$L__BB10_27;
	ld.const.u64 	%rd4118, [_P+16];
	bra.uni 	$L__BB10_32;
$L__BB10_27:
	setp.lt.u64 	%p173, %rd4119, %rd1231;
	@%p173 bra 	$L__BB10_45;
	ld.const.u64 	%rd4118, [_P+16];
	setp.gt.u64 	%p174, %rd4120, %rd4118;
	@%p174 bra 	$L__BB10_32;
	setp.lt.u64 	%p175, %rd4120, %rd4118;
	@%p175 bra 	$L__BB10_45;
	ld.const.u64 	%rd95, [_P+8];
	setp.gt.u64 	%p176, %rd4121, %rd95;
	@%p176 bra 	$L__BB10_32;
	setp.lt.u64 	%p177, %rd4121, %rd95;
	ld.const.u64 	%rd1232, [_P];
	setp.lt.u64 	%p178, %rd4122, %rd1232;
	or.pred  	%p179, %p177, %p178;
	@%p179 bra 	$L__BB10_45;
$L__BB10_32:
	ld.const.u64 	%rd97, [_P];
	sub.s64 	%rd98, %rd4122, %rd97;
	setp.lt.u64 	%p180, %rd4122, %rd97;
	selp.u64 	%rd1234, 1, 0, %p180;
	ld.const.u64 	%rd99, [_P+8];
	sub.s64 	%rd1235, %rd4121, %rd99;
	setp.lt.u64 	%p181, %rd4121, %rd99;
	selp.s64 	%rd1236, -1, 0, %p180;
	add.s64 	%rd4121, %rd1235, %rd1236;
	setp.lt.u64 	%p182, %rd1235, %rd1234;
	or.pred  	%p183, %p181, %p182;
	selp.u64 	%rd1237, 1, 0, %p183;
	sub.s64 	%rd1238, %rd4120, %rd4118;
	setp.lt.u64 	%p185, %rd4120, %rd4118;
	selp.s64 	%rd1239, -1, 0, %p183;
	add.s64 	%rd4120, %rd1238, %rd1239;
	setp.lt.u64 	%p186, %rd1238, %rd1237;
	or.pred  	%p187, %p185, %p186;
	selp.u64 	%rd1240, 1, 0, %p187;
	sub.s64 	%rd1241, %rd4119, %rd1231;
	setp.lt.u64 	%p188, %rd4119, %rd1231;
	selp.s64 	%rd1242, -1, 0, %p187;
	add.s64 	%rd4119, %rd1241, %rd1242;
	setp.lt.u64 	%p189, %rd1241, %rd1240;
	or.pred  	%p190, %p188, %p189;
	selp.s64 	%rd1243, -1, 0, %p190;
	add.s64 	%rd103, %rd91, %rd1243;
	setp.ne.s64 	%p191, %rd103, 0;
	setp.gt.u64 	%p192, %rd4119, %rd1231;
	or.pred  	%p193, %p191, %p192;
	@%p193 bra 	$L__BB10_38;
	setp.lt.u64 	%p194, %rd4119, %rd1231;
	mov.u64 	%rd4122, %rd98;
	@%p194 bra 	$L__BB10_45;
	setp.gt.u64 	%p195, %rd4120, %rd4118;
	@%p195 bra 	$L__BB10_38;
	setp.lt.u64 	%p196, %rd4120, %rd4118;
	mov.u64 	%rd4122, %rd98;
	@%p196 bra 	$L__BB10_45;
	setp.gt.u64 	%p197, %rd4121, %rd99;
	@%p197 bra 	$L__BB10_38;
	setp.lt.u64 	%p198, %rd4121, %rd99;
	setp.lt.u64 	%p199, %rd98, %rd97;
	or.pred  	%p200, %p198, %p199;
	mov.u64 	%rd4122, %rd98;
	@%p200 bra 	$L__BB10_45;
$L__BB10_38:
	sub.s64 	%rd104, %rd98, %rd97;
	setp.lt.u64 	%p201, %rd98, %rd97;
	selp.u64 	%rd1244, 1, 0, %p201;
	sub.s64 	%rd1245, %rd4121, %rd99;
	setp.lt.u64 	%p202, %rd4121, %rd99;
	selp.s64 	%rd1246, -1, 0, %p201;
	add.s64 	%rd4121, %rd1245, %rd1246;
	setp.lt.u64 	%p203, %rd1245, %rd1244;
	or.pred  	%p204, %p202, %p203;
	selp.u64 	%rd1247, 1, 0, %p204;
	sub.s64 	%rd1248, %rd4120, %rd4118;
	setp.lt.u64 	%p205, %rd4120, %rd4118;
	selp.s64 	%rd1249, -1, 0, %p204;
	add.s64 	%rd4120, %rd1248, %rd1249;
	setp.lt.u64 	%p206, %rd1248, %rd1247;
	or.pred  	%p207, %p205, %p206;
	selp.u64 	%rd1250, 1, 0, %p207;
	sub.s64 	%rd1251, %rd4119, %rd1231;
	setp.lt.u64 	%p208, %rd4119, %rd1231;
	selp.s64 	%rd1252, -1, 0, %p207;
	add.s64 	%rd4119, %rd1251, %rd1252;
	setp.lt.u64 	%p209, %rd1251, %rd1250;
	or.pred  	%p210, %p208, %p209;
	selp.u64 	%rd1253, 1, 0, %p210;
	setp.ne.s64 	%p211, %rd103, %rd1253;
	setp.gt.u64 	%p212, %rd4119, %rd1231;
	or.pred  	%p213, %p211, %p212;
	@%p213 bra 	$L__BB10_44;
	setp.lt.u64 	%p214, %rd4119, %rd1231;
	mov.u64 	%rd4122, %rd104;
	@%p214 bra 	$L__BB10_45;
	setp.gt.u64 	%p215, %rd4120, %rd4118;
	@%p215 bra 	$L__BB10_44;
	setp.lt.u64 	%p216, %rd4120, %rd4118;
	mov.u64 	%rd4122, %rd104;
	@%p216 bra 	$L__BB10_45;
	setp.gt.u64 	%p217, %rd4121, %rd99;
	@%p217 bra 	$L__BB10_44;
	setp.lt.u64 	%p218, %rd4121, %rd99;
	setp.lt.u64 	%p219, %rd104, %rd97;
	or.pred  	%p220, %p218, %p219;
	mov.u64 	%rd4122, %rd104;
	@%p220 bra 	$L__BB10_45;
$L__BB10_44:
	sub.s64 	%rd4122, %rd104, %rd97;
	setp.lt.u64 	%p221, %rd104, %rd97;
	selp.u64 	%rd1254, 1, 0, %p221;
	sub.s64 	%rd1255, %rd4121, %rd99;
	setp.lt.u64 	%p222, %rd4121, %rd99;
	selp.s64 	%rd1256, -1, 0, %p221;
	add.s64 	%rd4121, %rd1255, %rd1256;
	setp.lt.u64 	%p223, %rd1255, %rd1254;
	or.pred  	%p224, %p222, %p223;
	selp.u64 	%rd1257, 1, 0, %p224;
	sub.s64 	%rd1258, %rd4120, %rd4118;
	setp.lt.u64 	%p225, %rd4120, %rd4118;
	selp.s64 	%rd1259, -1, 0, %p224;
	add.s64 	%rd4120, %rd1258, %rd1259;
	setp.lt.u64 	%p226, %rd1258, %rd1257;
	or.pred  	%p227, %p225, %p226;
	selp.s64 	%rd1260, -1, 0, %p227;
	sub.s64 	%rd1261, %rd4119, %rd1231;
	add.s64 	%rd4119, %rd1261, %rd1260;
$L__BB10_45:
	mul.lo.s64 	%rd116, %rd4112, %rd5;
	mul.hi.u64 	%rd1263, %rd5, %rd4112;
	mul.lo.s64 	%rd1264, %rd4111, %rd5;
	mul.hi.u64 	%rd1265, %rd5, %rd4111;
	add.s64 	%rd1266, %rd1264, %rd1263;
	setp.lt.u64 	%p228, %rd1266, %rd1264;
	selp.u64 	%rd1267, 1, 0, %p228;
	add.s64 	%rd1268, %rd1265, %rd1267;
	mul.lo.s64 	%rd1269, %rd4110, %rd5;
	mul.hi.u64 	%rd1270, %rd5, %rd4110;
	add.s64 	%rd1271, %rd1269, %rd1268;
	setp.lt.u64 	%p229, %rd1271, %rd1269;
	selp.u64 	%rd1272, 1, 0, %p229;
	add.s64 	%rd1273, %rd1270, %rd1272;
	mul.lo.s64 	%rd1274, %rd4109, %rd5;
	mul.hi.u64 	%rd1275, %rd5, %rd4109;
	add.s64 	%rd1276, %rd1274, %rd1273;
	setp.lt.u64 	%p230, %rd1276, %rd1274;
	selp.u64 	%rd1277, 1, 0, %p230;
	add.s64 	%rd1278, %rd1275, %rd1277;
	mul.hi.u64 	%rd1279, %rd10, %rd4112;
	mad.lo.s64 	%rd117, %rd4112, %rd10, %rd1266;
	setp.lt.u64 	%p231, %rd117, %rd1266;
	selp.u64 	%rd1280, 1, 0, %p231;
	add.s64 	%rd1281, %rd1279, %rd1280;
	mul.hi.u64 	%rd1282, %rd10, %rd4111;
	mad.lo.s64 	%rd1283, %rd4111, %rd10, %rd1271;
	setp.lt.u64 	%p232, %rd1283, %rd1271;
	selp.u64 	%rd1284, 1, 0, %p232;
	add.s64 	%rd1285, %rd1283, %rd1281;
	setp.lt.u64 	%p233, %rd1285, %rd1283;
	selp.u64 	%rd1286, 1, 0, %p233;
	add.s64 	%rd1287, %rd1282, %rd1284;
	add.s64 	%rd1288, %rd1287, %rd1286;
	mul.hi.u64 	%rd1289, %rd10, %rd4110;
	mad.lo.s64 	%rd1290, %rd4110, %rd10, %rd1276;
	setp.lt.u64 	%p234, %rd1290, %rd1276;
	selp.u64 	%rd1291, 1, 0, %p234;
	add.s64 	%rd1292, %rd1290, %rd1288;
	setp.lt.u64 	%p235, %rd1292, %rd1290;
	selp.u64 	%rd1293, 1, 0, %p235;
	add.s64 	%rd1294, %rd1289, %rd1291;
	add.s64 	%rd1295, %rd1294, %rd1293;
	mul.hi.u64 	%rd1296, %rd10, %rd4109;
	mad.lo.s64 	%rd1297, %rd4109, %rd10, %rd1278;
	setp.lt.u64 	%p236, %rd1297, %rd1278;
	selp.u64 	%rd1298, 1, 0, %p236;
	add.s64 	%rd1299, %rd1297, %rd1295;
	setp.lt.u64 	%p237, %rd1299, %rd1297;
	selp.u64 	%rd1300, 1, 0, %p237;
	add.s64 	%rd1301, %rd1296, %rd1298;
	add.s64 	%rd1302, %rd1301, %rd1300;
	mul.hi.u64 	%rd1303, %rd15, %rd4112;
	mad.lo.s64 	%rd118, %rd4112, %rd15, %rd1285;
	setp.lt.u64 	%p238, %rd118, %rd1285;
	selp.u64 	%rd1304, 1, 0, %p238;
	add.s64 	%rd1305, %rd1303, %rd1304;
	mul.hi.u64 	%rd1306, %rd15, %rd4111;
	mad.lo.s64 	%rd1307, %rd4111, %rd15, %rd1292;
	setp.lt.u64 	%p239, %rd1307, %rd1292;
	selp.u64 	%rd1308, 1, 0, %p239;
	add.s64 	%rd1309, %rd1307, %rd1305;
	setp.lt.u64 	%p240, %rd1309, %rd1307;
	selp.u64 	%rd1310, 1, 0, %p240;
	add.s64 	%rd1311, %rd1306, %rd1308;
	add.s64 	%rd1312, %rd1311, %rd1310;
	mul.hi.u64 	%rd1313, %rd15, %rd4110;
	mad.lo.s64 	%rd1314, %rd4110, %rd15, %rd1299;
	setp.lt.u64 	%p241, %rd1314, %rd1299;
	selp.u64 	%rd1315, 1, 0, %p241;
	add.s64 	%rd1316, %rd1314, %rd1312;
	setp.lt.u64 	%p242, %rd1316, %rd1314;
	selp.u64 	%rd1317, 1, 0, %p242;
	add.s64 	%rd1318, %rd1313, %rd1315;
	add.s64 	%rd1319, %rd1318, %rd1317;
	mul.hi.u64 	%rd1320, %rd15, %rd4109;
	mad.lo.s64 	%rd1321, %rd4109, %rd15, %rd1302;
	setp.lt.u64 	%p243, %rd1321, %rd1302;
	selp.u64 	%rd1322, 1, 0, %p243;
	add.s64 	%rd1323, %rd1321, %rd1319;
	setp.lt.u64 	%p244, %rd1323, %rd1321;
	selp.u64 	%rd1324, 1, 0, %p244;
	add.s64 	%rd1325, %rd1320, %rd1322;
	add.s64 	%rd1326, %rd1325, %rd1324;
	mul.hi.u64 	%rd1327, %rd20, %rd4112;
	mad.lo.s64 	%rd119, %rd4112, %rd20, %rd1309;
	setp.lt.u64 	%p245, %rd119, %rd1309;
	selp.u64 	%rd1328, 1, 0, %p245;
	add.s64 	%rd1329, %rd1327, %rd1328;
	mul.hi.u64 	%rd1330, %rd20, %rd4111;
	mad.lo.s64 	%rd1331, %rd4111, %rd20, %rd1316;
	setp.lt.u64 	%p246, %rd1331, %rd1316;
	selp.u64 	%rd1332, 1, 0, %p246;
	add.s64 	%rd1333, %rd1331, %rd1329;
	setp.lt.u64 	%p247, %rd1333, %rd1331;
	selp.u64 	%rd1334, 1, 0, %p247;
	add.s64 	%rd1335, %rd1330, %rd1332;
	add.s64 	%rd1336, %rd1335, %rd1334;
	mul.hi.u64 	%rd1337, %rd20, %rd4110;
	mad.lo.s64 	%rd1338, %rd4110, %rd20, %rd1323;
	setp.lt.u64 	%p248, %rd1338, %rd1323;
	selp.u64 	%rd1339, 1, 0, %p248;
	add.s64 	%rd1340, %rd1338, %rd1336;
	setp.lt.u64 	%p249, %rd1340, %rd1338;
	selp.u64 	%rd1341, 1, 0, %p249;
	add.s64 	%rd1342, %rd1337, %rd1339;
	add.s64 	%rd1343, %rd1342, %rd1341;
	mul.hi.u64 	%rd1344, %rd20, %rd4109;
	mad.lo.s64 	%rd1345, %rd4109, %rd20, %rd1326;
	setp.lt.u64 	%p250, %rd1345, %rd1326;
	selp.u64 	%rd1346, 1, 0, %p250;
	add.s64 	%rd1347, %rd1345, %rd1343;
	setp.lt.u64 	%p251, %rd1347, %rd1345;
	selp.u64 	%rd1348, 1, 0, %p251;
	add.s64 	%rd1349, %rd1344, %rd1346;
	add.s64 	%rd1350, %rd1349, %rd1348;
	shl.b64 	%rd1351, %rd1333, 32;
	mov.b64 	{%r48, %r49}, %rd1333;
	mov.b64 	{%r50, %r51}, %rd1340;
	mov.b64 	%rd1352, {%r49, %r50};
	mov.b64 	{%r52, %r53}, %rd1347;
	mov.b64 	%rd1353, {%r51, %r52};
	mov.b64 	{%r54, %r55}, %rd1350;
	mov.b64 	%rd1354, {%r53, %r54};
	shr.u64 	%rd1355, %rd1350, 32;
	mul.lo.s64 	%rd1356, %rd1333, 977;
	mov.b64 	%rd1357, 977;
	mul.hi.u64 	%rd1358, %rd1333, %rd1357;
	mul.lo.s64 	%rd1359, %rd1340, 977;
	mul.hi.u64 	%rd1360, %rd1340, %rd1357;
	add.s64 	%rd1361, %rd1359, %rd1358;
	setp.lt.u64 	%p252, %rd1361, %rd1359;
	selp.u64 	%rd1362, 1, 0, %p252;
	add.s64 	%rd1363, %rd1360, %rd1362;
	mul.lo.s64 	%rd1364, %rd1347, 977;
	mul.hi.u64 	%rd1365, %rd1347, %rd1357;
	add.s64 	%rd1366, %rd1364, %rd1363;
	setp.lt.u64 	%p253, %rd1366, %rd1364;
	selp.u64 	%rd1367, 1, 0, %p253;
	add.s64 	%rd1368, %rd1365, %rd1367;
	mul.lo.s64 	%rd1369, %rd1350, 977;
	mul.hi.u64 	%rd1370, %rd1350, %rd1357;
	add.s64 	%rd1371, %rd1369, %rd1368;
	setp.lt.u64 	%p254, %rd1371, %rd1369;
	selp.u64 	%rd1372, 1, 0, %p254;
	add.s64 	%rd1373, %rd1370, %rd1372;
	add.s64 	%rd4127, %rd1356, %rd1351;
	setp.lt.u64 	%p255, %rd4127, %rd1356;
	selp.u64 	%rd1374, 1, 0, %p255;
	add.s64 	%rd1375, %rd1361, %rd1352;
	setp.lt.u64 	%p256, %rd1375, %rd1361;
	add.s64 	%rd4126, %rd1375, %rd1374;
	setp.lt.u64 	%p257, %rd4126, %rd1375;
	or.pred  	%p258, %p256, %p257;
	selp.u64 	%rd1376, 1, 0, %p258;
	add.s64 	%rd1377, %rd1366, %rd1353;
	setp.lt.u64 	%p259, %rd1377, %rd1366;
	add.s64 	%rd4125, %rd1377, %rd1376;
	setp.lt.u64 	%p260, %rd4125, %rd1377;
	or.pred  	%p261, %p259, %p260;
	selp.u64 	%rd1378, 1, 0, %p261;
	add.s64 	%rd1379, %rd1371, %rd1354;
	setp.lt.u64 	%p262, %rd1379, %rd1371;
	add.s64 	%rd4124, %rd1379, %rd1378;
	setp.lt.u64 	%p263, %rd4124, %rd1379;
	or.pred  	%p264, %p262, %p263;
	selp.u64 	%rd1380, 1, 0, %p264;
	add.s64 	%rd1381, %rd1373, %rd1355;
	add.s64 	%rd124, %rd1381, %rd1380;
	setp.eq.s64 	%p265, %rd124, 0;
	mov.b64 	%rd4123, 0;
	@%p265 bra 	$L__BB10_47;
	shl.b64 	%rd1382, %rd124, 32;
	shr.u64 	%rd1383, %rd124, 32;
	mov.b64 	%rd1384, 977;
	mul.hi.u64 	%rd1385, %rd124, %rd1384;
	mad.lo.s64 	%rd1386, %rd124, 977, %rd1382;
	setp.lt.u64 	%p266, %rd1386, %rd1382;
	selp.u64 	%rd1387, 1, 0, %p266;
	add.s64 	%rd4127, %rd1386, %rd4127;
	setp.lt.u64 	%p267, %rd4127, %rd1386;
	selp.u64 	%rd1388, 1, 0, %p267;
	add.s64 	%rd1389, %rd1388, %rd1387;
	add.s64 	%rd1390, %rd1383, %rd1385;
	setp.lt.u64 	%p268, %rd1390, %rd1383;
	selp.u64 	%rd1391, 1, 0, %p268;
	add.s64 	%rd1392, %rd4126, %rd1390;
	add.s64 	%rd1393, %rd1392, %rd1389;
	setp.lt.u64 	%p269, %rd1393, %rd4126;
	not.b64 	%rd1394, %rd1390;
	setp.gt.u64 	%p270, %rd1389, %rd1394;
	or.pred  	%p271, %p270, %p269;
	selp.u64 	%rd1395, 1, 0, %p271;
	add.s64 	%rd1396, %rd4125, %rd1391;
	add.s64 	%rd127, %rd1396, %rd1395;
	setp.lt.u64 	%p272, %rd127, %rd4125;
	selp.u64 	%rd1397, 1, 0, %p272;
	add.s64 	%rd128, %rd4124, %rd1397;
	setp.lt.u64 	%p273, %rd128, %rd4124;
	selp.u64 	%rd4123, 1, 0, %p273;
	mov.u64 	%rd4124, %rd128;
	mov.u64 	%rd4125, %rd127;
	mov.u64 	%rd4126, %rd1393;
$L__BB10_47:
	add.s64 	%rd4132, %rd4127, %rd116;
	setp.lt.u64 	%p274, %rd4132, %rd4127;
	selp.u64 	%rd1398, 1, 0, %p274;
	add.s64 	%rd1399, %rd4126, %rd117;
	setp.lt.u64 	%p275, %rd1399, %rd4126;
	add.s64 	%rd4131, %rd1399, %rd1398;
	setp.lt.u64 	%p276, %rd4131, %rd1399;
	or.pred  	%p277, %p275, %p276;
	selp.u64 	%rd1400, 1, 0, %p277;
	add.s64 	%rd1401, %rd4125, %rd118;
	setp.lt.u64 	%p278, %rd1401, %rd4125;
	add.s64 	%rd4130, %rd1401, %rd1400;
	setp.lt.u64 	%p279, %rd4130, %rd1401;
	or.pred  	%p280, %p278, %p279;
	selp.u64 	%rd1402, 1, 0, %p280;
	add.s64 	%rd1403, %rd4124, %rd119;
	setp.lt.u64 	%p281, %rd1403, %rd4124;
	add.s64 	%rd4129, %rd1403, %rd1402;
	setp.lt.u64 	%p282, %rd4129, %rd1403;
	or.pred  	%p283, %p281, %p282;
	selp.u64 	%rd1405, 1, 0, %p283;
	add.s64 	%rd139, %rd4123, %rd1405;
	setp.eq.s64 	%p284, %rd139, 0;
	setp.le.u64 	%p285, %rd4129, %rd1231;
	and.pred  	%p286, %p284, %p285;
	@%p286 bra 	$L__BB10_49;
	ld.const.u64 	%rd4128, [_P+16];
	bra.uni 	$L__BB10_54;
$L__BB10_49:
	setp.lt.u64 	%p287, %rd4129, %rd1231;
	@%p287 bra 	$L__BB10_67;
	ld.const.u64 	%rd4128, [_P+16];
	setp.gt.u64 	%p288, %rd4130, %rd4128;
	@%p288 bra 	$L__BB10_54;
	setp.lt.u64 	%p289, %rd4130, %rd4128;
	@%p289 bra 	$L__BB10_67;
	ld.const.u64 	%rd143, [_P+8];
	setp.gt.u64 	%p290, %rd4131, %rd143;
	@%p290 bra 	$L__BB10_54;
	setp.lt.u64 	%p291, %rd4131, %rd143;
	ld.const.u64 	%rd1407, [_P];
	setp.lt.u64 	%p292, %rd4132, %rd1407;
	or.pred  	%p293, %p291, %p292;
	@%p293 bra 	$L__BB10_67;
$L__BB10_54:
	ld.const.u64 	%rd145, [_P];
	sub.s64 	%rd146, %rd4132, %rd145;
	setp.lt.u64 	%p294, %rd4132, %rd145;
	selp.u64 	%rd1409, 1, 0, %p294;
	ld.const.u64 	%rd147, [_P+8];
	sub.s64 	%rd1410, %rd4131, %rd147;
	setp.lt.u64 	%p295, %rd4131, %rd147;
	selp.s64 	%rd1411, -1, 0, %p294;
	add.s64 	%rd4131, %rd1410, %rd1411;
	setp.lt.u64 	%p296, %rd1410, %rd1409;
	or.pred  	%p297, %p295, %p296;
	selp.u64 	%rd1412, 1, 0, %p297;
	sub.s64 	%rd1413, %rd4130, %rd4128;
	setp.lt.u64 	%p299, %rd4130, %rd4128;
	selp.s64 	%rd1414, -1, 0, %p297;
	add.s64 	%rd4130, %rd1413, %rd1414;
	setp.lt.u64 	%p300, %rd1413, %rd1412;
	or.pred  	%p301, %p299, %p300;
	selp.u64 	%rd1415, 1, 0, %p301;
	sub.s64 	%rd1416, %rd4129, %rd1231;
	setp.lt.u64 	%p302, %rd4129, %rd1231;
	selp.s64 	%rd1417, -1, 0, %p301;
	add.s64 	%rd4129, %rd1416, %rd1417;
	setp.lt.u64 	%p303, %rd1416, %rd1415;
	or.pred  	%p304, %p302, %p303;
	selp.s64 	%rd1418, -1, 0, %p304;
	add.s64 	%rd151, %rd139, %rd1418;
	setp.ne.s64 	%p305, %rd151, 0;
	setp.gt.u64 	%p306, %rd4129, %rd1231;
	or.pred  	%p307, %p305, %p306;
	@%p307 bra 	$L__BB10_60;
	setp.lt.u64 	%p308, %rd4129, %rd1231;
	mov.u64 	%rd4132, %rd146;
	@%p308 bra 	$L__BB10_67;
	setp.gt.u64 	%p309, %rd4130, %rd4128;
	@%p309 bra 	$L__BB10_60;
	setp.lt.u64 	%p310, %rd4130, %rd4128;
	mov.u64 	%rd4132, %rd146;
	@%p310 bra 	$L__BB10_67;
	setp.gt.u64 	%p311, %rd4131, %rd147;
	@%p311 bra 	$L__BB10_60;
	setp.lt.u64 	%p312, %rd4131, %rd147;
	setp.lt.u64 	%p313, %rd146, %rd145;
	or.pred  	%p314, %p312, %p313;
	mov.u64 	%rd4132, %rd146;
	@%p314 bra 	$L__BB10_67;
$L__BB10_60:
	sub.s64 	%rd152, %rd146, %rd145;
	setp.lt.u64 	%p315, %rd146, %rd145;
	selp.u64 	%rd1419, 1, 0, %p315;
	sub.s64 	%rd1420, %rd4131, %rd147;
	setp.lt.u64 	%p316, %rd4131, %rd147;
	selp.s64 	%rd1421, -1, 0, %p315;
	add.s64 	%rd4131, %rd1420, %rd1421;
	setp.lt.u64 	%p317, %rd1420, %rd1419;
	or.pred  	%p318, %p316, %p317;
	selp.u64 	%rd1422, 1, 0, %p318;
	sub.s64 	%rd1423, %rd4130, %rd4128;
	setp.lt.u64 	%p319, %rd4130, %rd4128;
	selp.s64 	%rd1424, -1, 0, %p318;
	add.s64 	%rd4130, %rd1423, %rd1424;
	setp.lt.u64 	%p320, %rd1423, %rd1422;
	or.pred  	%p321, %p319, %p320;
	selp.u64 	%rd1425, 1, 0, %p321;
	sub.s64 	%rd1426, %rd4129, %rd1231;
	setp.lt.u64 	%p322, %rd4129, %rd1231;
	selp.s64 	%rd1427, -1, 0, %p321;
	add.s64 	%rd4129, %rd1426, %rd1427;
	setp.lt.u64 	%p323, %rd1426, %rd1425;
	or.pred  	%p324, %p322, %p323;
	selp.u64 	%rd1428, 1, 0, %p324;
	setp.ne.s64 	%p325, %rd151, %rd1428;
	setp.gt.u64 	%p326, %rd4129, %rd1231;
	or.pred  	%p327, %p325, %p326;
	@%p327 bra 	$L__BB10_66;
	setp.lt.u64 	%p328, %rd4129, %rd1231;
	mov.u64 	%rd4132, %rd152;
	@%p328 bra 	$L__BB10_67;
	setp.gt.u64 	%p329, %rd4130, %rd4128;
	@%p329 bra 	$L__BB10_66;
	setp.lt.u64 	%p330, %rd4130, %rd4128;
	mov.u64 	%rd4132, %rd152;
	@%p330 bra 	$L__BB10_67;
	setp.gt.u64 	%p331, %rd4131, %rd147;
	@%p331 bra 	$L__BB10_66;
	setp.lt.u64 	%p332, %rd4131, %rd147;
	setp.lt.u64 	%p333, %rd152, %rd145;
	or.pred  	%p334, %p332, %p333;
	mov.u64 	%rd4132, %rd152;
	@%p334 bra 	$L__BB10_67;
$L__BB10_66:
	sub.s64 	%rd4132, %rd152, %rd145;
	setp.lt.u64 	%p335, %rd152, %rd145;
	selp.u64 	%rd1429, 1, 0, %p335;
	sub.s64 	%rd1430, %rd4131, %rd147;
	setp.lt.u64 	%p336, %rd4131, %rd147;
	selp.s64 	%rd1431, -1, 0, %p335;
	add.s64 	%rd4131, %rd1430, %rd1431;
	setp.lt.u64 	%p337, %rd1430, %rd1429;
	or.pred  	%p338, %p336, %p337;
	selp.u64 	%rd1432, 1, 0, %p338;
	sub.s64 	%rd1433, %rd4130, %rd4128;
	setp.lt.u64 	%p339, %rd4130, %rd4128;
	selp.s64 	%rd1434, -1, 0, %p338;
	add.s64 	%rd4130, %rd1433, %rd1434;
	setp.lt.u64 	%p340, %rd1433, %rd1432;
	or.pred  	%p341, %p339, %p340;
	selp.s64 	%rd1435, -1, 0, %p341;
	sub.s64 	%rd1436, %rd4129, %rd1231;
	add.s64 	%rd4129, %rd1436, %rd1435;
$L__BB10_67:
	mul.lo.s64 	%rd164, %rd4122, %rd6;
	mul.hi.u64 	%rd1438, %rd6, %rd4122;
	mul.lo.s64 	%rd1439, %rd4121, %rd6;
	mul.hi.u64 	%rd1440, %rd6, %rd4121;
	add.s64 	%rd1441, %rd1439, %rd1438;
	setp.lt.u64 	%p342, %rd1441, %rd1439;
	selp.u64 	%rd1442, 1, 0, %p342;
	add.s64 	%rd1443, %rd1440, %rd1442;
	mul.lo.s64 	%rd1444, %rd4120, %rd6;
	mul.hi.u64 	%rd1445, %rd6, %rd4120;
	add.s64 	%rd1446, %rd1444, %rd1443;
	setp.lt.u64 	%p343, %rd1446, %rd1444;
	selp.u64 	%rd1447, 1, 0, %p343;
	add.s64 	%rd1448, %rd1445, %rd1447;
	mul.lo.s64 	%rd1449, %rd4119, %rd6;
	mul.hi.u64 	%rd1450, %rd6, %rd4119;
	add.s64 	%rd1451, %rd1449, %rd1448;
	setp.lt.u64 	%p344, %rd1451, %rd1449;
	selp.u64 	%rd1452, 1, 0, %p344;
	add.s64 	%rd1453, %rd1450, %rd1452;
	mul.hi.u64 	%rd1454, %rd11, %rd4122;
	mad.lo.s64 	%rd165, %rd4122, %rd11, %rd1441;
	setp.lt.u64 	%p345, %rd165, %rd1441;
	selp.u64 	%rd1455, 1, 0, %p345;
	add.s64 	%rd1456, %rd1454, %rd1455;
	mul.hi.u64 	%rd1457, %rd11, %rd4121;
	mad.lo.s64 	%rd1458, %rd4121, %rd11, %rd1446;
	setp.lt.u64 	%p346, %rd1458, %rd1446;
	selp.u64 	%rd1459, 1, 0, %p346;
	add.s64 	%rd1460, %rd1458, %rd1456;
	setp.lt.u64 	%p347, %rd1460, %rd1458;
	selp.u64 	%rd1461, 1, 0, %p347;
	add.s64 	%rd1462, %rd1457, %rd1459;
	add.s64 	%rd1463, %rd1462, %rd1461;
	mul.hi.u64 	%rd1464, %rd11, %rd4120;
	mad.lo.s64 	%rd1465, %rd4120, %rd11, %rd1451;
	setp.lt.u64 	%p348, %rd1465, %rd1451;
	selp.u64 	%rd1466, 1, 0, %p348;
	add.s64 	%rd1467, %rd1465, %rd1463;
	setp.lt.u64 	%p349, %rd1467, %rd1465;
	selp.u64 	%rd1468, 1, 0, %p349;
	add.s64 	%rd1469, %rd1464, %rd1466;
	add.s64 	%rd1470, %rd1469, %rd1468;
	mul.hi.u64 	%rd1471, %rd11, %rd4119;
	mad.lo.s64 	%rd1472, %rd4119, %rd11, %rd1453;
	setp.lt.u64 	%p350, %rd1472, %rd1453;
	selp.u64 	%rd1473, 1, 0, %p350;
	add.s64 	%rd1474, %rd1472, %rd1470;
	setp.lt.u64 	%p351, %rd1474, %rd1472;
	selp.u64 	%rd1475, 1, 0, %p351;
	add.s64 	%rd1476, %rd1471, %rd1473;
	add.s64 	%rd1477, %rd1476, %rd1475;
	mul.hi.u64 	%rd1478, %rd16, %rd4122;
	mad.lo.s64 	%rd166, %rd4122, %rd16, %rd1460;
	setp.lt.u64 	%p352, %rd166, %rd1460;
	selp.u64 	%rd1479, 1, 0, %p352;
	add.s64 	%rd1480, %rd1478, %rd1479;
	mul.hi.u64 	%rd1481, %rd16, %rd4121;
	mad.lo.s64 	%rd1482, %rd4121, %rd16, %rd1467;
	setp.lt.u64 	%p353, %rd1482, %rd1467;
	selp.u64 	%rd1483, 1, 0, %p353;
	add.s64 	%rd1484, %rd1482, %rd1480;
	setp.lt.u64 	%p354, %rd1484, %rd1482;
	selp.u64 	%rd1485, 1, 0, %p354;
	add.s64 	%rd1486, %rd1481, %rd1483;
	add.s64 	%rd1487, %rd1486, %rd1485;
	mul.hi.u64 	%rd1488, %rd16, %rd4120;
	mad.lo.s64 	%rd1489, %rd4120, %rd16, %rd1474;
	setp.lt.u64 	%p355, %rd1489, %rd1474;
	selp.u64 	%rd1490, 1, 0, %p355;
	add.s64 	%rd1491, %rd1489, %rd1487;
	setp.lt.u64 	%p356, %rd1491, %rd1489;
	selp.u64 	%rd1492, 1, 0, %p356;
	add.s64 	%rd1493, %rd1488, %rd1490;
	add.s64 	%rd1494, %rd1493, %rd1492;
	mul.hi.u64 	%rd1495, %rd16, %rd4119;
	mad.lo.s64 	%rd1496, %rd4119, %rd16, %rd1477;
	setp.lt.u64 	%p357, %rd1496, %rd1477;
	selp.u64 	%rd1497, 1, 0, %p357;
	add.s64 	%rd1498, %rd1496, %rd1494;
	setp.lt.u64 	%p358, %rd1498, %rd1496;
	selp.u64 	%rd1499, 1, 0, %p358;
	add.s64 	%rd1500, %rd1495, %rd1497;
	add.s64 	%rd1501, %rd1500, %rd1499;
	mul.hi.u64 	%rd1502, %rd21, %rd4122;
	mad.lo.s64 	%rd167, %rd4122, %rd21, %rd1484;
	setp.lt.u64 	%p359, %rd167, %rd1484;
	selp.u64 	%rd1503, 1, 0, %p359;
	add.s64 	%rd1504, %rd1502, %rd1503;
	mul.hi.u64 	%rd1505, %rd21, %rd4121;
	mad.lo.s64 	%rd1506, %rd4121, %rd21, %rd1491;
	setp.lt.u64 	%p360, %rd1506, %rd1491;
	selp.u64 	%rd1507, 1, 0, %p360;
	add.s64 	%rd1508, %rd1506, %rd1504;
	setp.lt.u64 	%p361, %rd1508, %rd1506;
	selp.u64 	%rd1509, 1, 0, %p361;
	add.s64 	%rd1510, %rd1505, %rd1507;
	add.s64 	%rd1511, %rd1510, %rd1509;
	mul.hi.u64 	%rd1512, %rd21, %rd4120;
	mad.lo.s64 	%rd1513, %rd4120, %rd21, %rd1498;
	setp.lt.u64 	%p362, %rd1513, %rd1498;
	selp.u64 	%rd1514, 1, 0, %p362;
	add.s64 	%rd1515, %rd1513, %rd1511;
	setp.lt.u64 	%p363, %rd1515, %rd1513;
	selp.u64 	%rd1516, 1, 0, %p363;
	add.s64 	%rd1517, %rd1512, %rd1514;
	add.s64 	%rd1518, %rd1517, %rd1516;
	mul.hi.u64 	%rd1519, %rd21, %rd4119;
	mad.lo.s64 	%rd1520, %rd4119, %rd21, %rd1501;
	setp.lt.u64 	%p364, %rd1520, %rd1501;
	selp.u64 	%rd1521, 1, 0, %p364;
	add.s64 	%rd1522, %rd1520, %rd1518;
	setp.lt.u64 	%p365, %rd1522, %rd1520;
	selp.u64 	%rd1523, 1, 0, %p365;
	add.s64 	%rd1524, %rd1519, %rd1521;
	add.s64 	%rd1525, %rd1524, %rd1523;
	shl.b64 	%rd1526, %rd1508, 32;
	mov.b64 	{%r56, %r57}, %rd1508;
	mov.b64 	{%r58, %r59}, %rd1515;
	mov.b64 	%rd1527, {%r57, %r58};
	mov.b64 	{%r60, %r61}, %rd1522;
	mov.b64 	%rd1528, {%r59, %r60};
	mov.b64 	{%r62, %r63}, %rd1525;
	mov.b64 	%rd1529, {%r61, %r62};
	shr.u64 	%rd1530, %rd1525, 32;
	mul.lo.s64 	%rd1531, %rd1508, 977;
	mov.b64 	%rd1532, 977;
	mul.hi.u64 	%rd1533, %rd1508, %rd1532;
	mul.lo.s64 	%rd1534, %rd1515, 977;
	mul.hi.u64 	%rd1535, %rd1515, %rd1532;
	add.s64 	%rd1536, %rd1534, %rd1533;
	setp.lt.u64 	%p366, %rd1536, %rd1534;
	selp.u64 	%rd1537, 1, 0, %p366;
	add.s64 	%rd1538, %rd1535, %rd1537;
	mul.lo.s64 	%rd1539, %rd1522, 977;
	mul.hi.u64 	%rd1540, %rd1522, %rd1532;
	add.s64 	%rd1541, %rd1539, %rd1538;
	setp.lt.u64 	%p367, %rd1541, %rd1539;
	selp.u64 	%rd1542, 1, 0, %p367;
	add.s64 	%rd1543, %rd1540, %rd1542;
	mul.lo.s64 	%rd1544, %rd1525, 977;
	mul.hi.u64 	%rd1545, %rd1525, %rd1532;
	add.s64 	%rd1546, %rd1544, %rd1543;
	setp.lt.u64 	%p368, %rd1546, %rd1544;
	selp.u64 	%rd1547, 1, 0, %p368;
	add.s64 	%rd1548, %rd1545, %rd1547;
	add.s64 	%rd4133, %rd1531, %rd1526;
	setp.lt.u64 	%p369, %rd4133, %rd1531;
	selp.u64 	%rd1549, 1, 0, %p369;
	add.s64 	%rd1550, %rd1536, %rd1527;
	setp.lt.u64 	%p370, %rd1550, %rd1536;
	add.s64 	%rd4134, %rd1550, %rd1549;
	setp.lt.u64 	%p371, %rd4134, %rd1550;
	or.pred  	%p372, %p370, %p371;
	selp.u64 	%rd1551, 1, 0, %p372;
	add.s64 	%rd1552, %rd1541, %rd1528;
	setp.lt.u64 	%p373, %rd1552, %rd1541;
	add.s64 	%rd4135, %rd1552, %rd1551;
	setp.lt.u64 	%p374, %rd4135, %rd1552;
	or.pred  	%p375, %p373, %p374;
	selp.u64 	%rd1553, 1, 0, %p375;
	add.s64 	%rd1554, %rd1546, %rd1529;
	setp.lt.u64 	%p376, %rd1554, %rd1546;
	add.s64 	%rd4136, %rd1554, %rd1553;
	setp.lt.u64 	%p377, %rd4136, %rd1554;
	or.pred  	%p378, %p376, %p377;
	selp.u64 	%rd1555, 1, 0, %p378;
	add.s64 	%rd1556, %rd1548, %rd1530;
	add.s64 	%rd172, %rd1556, %rd1555;
	setp.eq.s64 	%p379, %rd172, 0;
	mov.b64 	%rd4137, 0;
	@%p379 bra 	$L__BB10_69;
	shl.b64 	%rd1557, %rd172, 32;
	shr.u64 	%rd1558, %rd172, 32;
	mov.b64 	%rd1559, 977;
	mul.hi.u64 	%rd1560, %rd172, %rd1559;
	mad.lo.s64 	%rd1561, %rd172, 977, %rd1557;
	setp.lt.u64 	%p380, %rd1561, %rd1557;
	selp.u64 	%rd1562, 1, 0, %p380;
	add.s64 	%rd4133, %rd1561, %rd4133;
	setp.lt.u64 	%p381, %rd4133, %rd1561;
	selp.u64 	%rd1563, 1, 0, %p381;
	add.s64 	%rd1564, %rd1563, %rd1562;
	add.s64 	%rd1565, %rd1558, %rd1560;
	setp.lt.u64 	%p382, %rd1565, %rd1558;
	selp.u64 	%rd1566, 1, 0, %p382;
	add.s64 	%rd1567, %rd4134, %rd1565;
	add.s64 	%rd1568, %rd1567, %rd1564;
	setp.lt.u64 	%p383, %rd1568, %rd4134;
	not.b64 	%rd1569, %rd1565;
	setp.gt.u64 	%p384, %rd1564, %rd1569;
	or.pred  	%p385, %p384, %p383;
	selp.u64 	%rd1570, 1, 0, %p385;
	add.s64 	%rd1571, %rd4135, %rd1566;
	add.s64 	%rd175, %rd1571, %rd1570;
	setp.lt.u64 	%p386, %rd175, %rd4135;
	selp.u64 	%rd1572, 1, 0, %p386;
	add.s64 	%rd176, %rd4136, %rd1572;
	setp.lt.u64 	%p387, %rd176, %rd4136;
	selp.u64 	%rd4137, 1, 0, %p387;
	mov.u64 	%rd4134, %rd1568;
	mov.u64 	%rd4135, %rd175;
	mov.u64 	%rd4136, %rd176;
$L__BB10_69:
	add.s64 	%rd4142, %rd4133, %rd164;
	setp.lt.u64 	%p388, %rd4142, %rd4133;
	selp.u64 	%rd1573, 1, 0, %p388;
	add.s64 	%rd1574, %rd4134, %rd165;
	setp.lt.u64 	%p389, %rd1574, %rd4134;
	add.s64 	%rd4141, %rd1574, %rd1573;
	setp.lt.u64 	%p390, %rd4141, %rd1574;
	or.pred  	%p391, %p389, %p390;
	selp.u64 	%rd1575, 1, 0, %p391;
	add.s64 	%rd1576, %rd4135, %rd166;
	setp.lt.u64 	%p392, %rd1576, %rd4135;
	add.s64 	%rd4140, %rd1576, %rd1575;
	setp.lt.u64 	%p393, %rd4140, %rd1576;
	or.pred  	%p394, %p392, %p393;
	selp.u64 	%rd1577, 1, 0, %p394;
	add.s64 	%rd1578, %rd4136, %rd167;
	setp.lt.u64 	%p395, %rd1578, %rd4136;
	add.s64 	%rd4139, %rd1578, %rd1577;
	setp.lt.u64 	%p396, %rd4139, %rd1578;
	or.pred  	%p397, %p395, %p396;
	selp.u64 	%rd1580, 1, 0, %p397;
	add.s64 	%rd187, %rd4137, %rd1580;
	setp.eq.s64 	%p398, %rd187, 0;
	setp.le.u64 	%p399, %rd4139, %rd1231;
	and.pred  	%p400, %p398, %p399;
	@%p400 bra 	$L__BB10_71;
	ld.const.u64 	%rd4138, [_P+16];
	bra.uni 	$L__BB10_76;
$L__BB10_71:
	setp.lt.u64 	%p401, %rd4139, %rd1231;
	@%p401 bra 	$L__BB10_89;
	ld.const.u64 	%rd4138, [_P+16];
	setp.gt.u64 	%p402, %rd4140, %rd4138;
	@%p402 bra 	$L__BB10_76;
	setp.lt.u64 	%p403, %rd4140, %rd4138;
	@%p403 bra 	$L__BB10_89;
	ld.const.u64 	%rd190, [_P+8];
	setp.gt.u64 	%p404, %rd4141, %rd190;
	@%p404 bra 	$L__BB10_76;
	setp.lt.u64 	%p405, %rd4141, %rd190;
	ld.const.u64 	%rd1581, [_P];
	setp.lt.u64 	%p406, %rd4142, %rd1581;
	or.pred  	%p407, %p405, %p406;
	@%p407 bra 	$L__BB10_89;
$L__BB10_76:
	ld.const.u64 	%rd192, [_P];
	sub.s64 	%rd193, %rd4142, %rd192;
	setp.lt.u64 	%p408, %rd4142, %rd192;
	selp.u64 	%rd1583, 1, 0, %p408;
	ld.const.u64 	%rd194, [_P+8];
	sub.s64 	%rd1584, %rd4141, %rd194;
	setp.lt.u64 	%p409, %rd4141, %rd194;
	selp.s64 	%rd1585, -1, 0, %p408;
	add.s64 	%rd4141, %rd1584, %rd1585;
	setp.lt.u64 	%p410, %rd1584, %rd1583;
	or.pred  	%p411, %p409, %p410;
	selp.u64 	%rd1586, 1, 0, %p411;
	sub.s64 	%rd1587, %rd4140, %rd4138;
	setp.lt.u64 	%p413, %rd4140, %rd4138;
	selp.s64 	%rd1588, -1, 0, %p411;
	add.s64 	%rd4140, %rd1587, %rd1588;
	setp.lt.u64 	%p414, %rd1587, %rd1586;
	or.pred  	%p415, %p413, %p414;
	selp.u64 	%rd1589, 1, 0, %p415;
	sub.s64 	%rd1590, %rd4139, %rd1231;
	setp.lt.u64 	%p416, %rd4139, %rd1231;
	selp.s64 	%rd1591, -1, 0, %p415;
	add.s64 	%rd4139, %rd1590, %rd1591;
	setp.lt.u64 	%p417, %rd1590, %rd1589;
	or.pred  	%p418, %p416, %p417;
	selp.s64 	%rd1592, -1, 0, %p418;
	add.s64 	%rd198, %rd187, %rd1592;
	setp.ne.s64 	%p419, %rd198, 0;
	setp.gt.u64 	%p420, %rd4139, %rd1231;
	or.pred  	%p421, %p419, %p420;
	@%p421 bra 	$L__BB10_82;
	setp.lt.u64 	%p422, %rd4139, %rd1231;
	mov.u64 	%rd4142, %rd193;
	@%p422 bra 	$L__BB10_89;
	setp.gt.u64 	%p423, %rd4140, %rd4138;
	@%p423 bra 	$L__BB10_82;
	setp.lt.u64 	%p424, %rd4140, %rd4138;
	mov.u64 	%rd4142, %rd193;
	@%p424 bra 	$L__BB10_89;
	setp.gt.u64 	%p425, %rd4141, %rd194;
	@%p425 bra 	$L__BB10_82;
	setp.lt.u64 	%p426, %rd4141, %rd194;
	setp.lt.u64 	%p427, %rd193, %rd192;
	or.pred  	%p428, %p426, %p427;
	mov.u64 	%rd4142, %rd193;
	@%p428 bra 	$L__BB10_89;
$L__BB10_82:
	sub.s64 	%rd199, %rd193, %rd192;
	setp.lt.u64 	%p429, %rd193, %rd192;
	selp.u64 	%rd1593, 1, 0, %p429;
	sub.s64 	%rd1594, %rd4141, %rd194;
	setp.lt.u64 	%p430, %rd4141, %rd194;
	selp.s64 	%rd1595, -1, 0, %p429;
	add.s64 	%rd4141, %rd1594, %rd1595;
	setp.lt.u64 	%p431, %rd1594, %rd1593;
	or.pred  	%p432, %p430, %p431;
	selp.u64 	%rd1596, 1, 0, %p432;
	sub.s64 	%rd1597, %rd4140, %rd4138;
	setp.lt.u64 	%p433, %rd4140, %rd4138;
	selp.s64 	%rd1598, -1, 0, %p432;
	add.s64 	%rd4140, %rd1597, %rd1598;
	setp.lt.u64 	%p434, %rd1597, %rd1596;
	or.pred  	%p435, %p433, %p434;
	selp.u64 	%rd1599, 1, 0, %p435;
	sub.s64 	%rd1600, %rd4139, %rd1231;
	setp.lt.u64 	%p436, %rd4139, %rd1231;
	selp.s64 	%rd1601, -1, 0, %p435;
	add.s64 	%rd4139, %rd1600, %rd1601;
	setp.lt.u64 	%p437, %rd1600, %rd1599;
	or.pred  	%p438, %p436, %p437;
	selp.u64 	%rd1602, 1, 0, %p438;
	setp.ne.s64 	%p439, %rd198, %rd1602;
	setp.gt.u64 	%p440, %rd4139, %rd1231;
	or.pred  	%p441, %p439, %p440;
	@%p441 bra 	$L__BB10_88;
	setp.lt.u64 	%p442, %rd4139, %rd1231;
	mov.u64 	%rd4142, %rd199;
	@%p442 bra 	$L__BB10_89;
	setp.gt.u64 	%p443, %rd4140, %rd4138;
	@%p443 bra 	$L__BB10_88;
	setp.lt.u64 	%p444, %rd4140, %rd4138;
	mov.u64 	%rd4142, %rd199;
	@%p444 bra 	$L__BB10_89;
	setp.gt.u64 	%p445, %rd4141, %rd194;
	@%p445 bra 	$L__BB10_88;
	setp.lt.u64 	%p446, %rd4141, %rd194;
	setp.lt.u64 	%p447, %rd199, %rd192;
	or.pred  	%p448, %p446, %p447;
	mov.u64 	%rd4142, %rd199;
	@%p448 bra 	$L__BB10_89;
$L__BB10_88:
	sub.s64 	%rd4142, %rd199, %rd192;
	setp.lt.u64 	%p449, %rd199, %rd192;
	selp.u64 	%rd1603, 1, 0, %p449;
	sub.s64 	%rd1604, %rd4141, %rd194;
	setp.lt.u64 	%p450, %rd4141, %rd194;
	selp.s64 	%rd1605, -1, 0, %p449;
	add.s64 	%rd4141, %rd1604, %rd1605;
	setp.lt.u64 	%p451, %rd1604, %rd1603;
	or.pred  	%p452, %p450, %p451;
	selp.u64 	%rd1606, 1, 0, %p452;
	sub.s64 	%rd1607, %rd4140, %rd4138;
	setp.lt.u64 	%p453, %rd4140, %rd4138;
	selp.s64 	%rd1608, -1, 0, %p452;
	add.s64 	%rd4140, %rd1607, %rd1608;
	setp.lt.u64 	%p454, %rd1607, %rd1606;
	or.pred  	%p455, %p453, %p454;
	selp.s64 	%rd1609, -1, 0, %p455;
	sub.s64 	%rd1610, %rd4139, %rd1231;
	add.s64 	%rd4139, %rd1610, %rd1609;
$L__BB10_89:
	setp.gt.u64 	%p456, %rd4129, %rd17;
	@%p456 bra 	$L__BB10_95;
	setp.lt.u64 	%p457, %rd4129, %rd17;
	@%p457 bra 	$L__BB10_96;
	setp.gt.u64 	%p458, %rd4130, %rd12;
	@%p458 bra 	$L__BB10_95;
	setp.lt.u64 	%p459, %rd4130, %rd12;
	@%p459 bra 	$L__BB10_96;
	setp.gt.u64 	%p460, %rd4131, %rd7;
	@%p460 bra 	$L__BB10_95;
	setp.lt.u64 	%p461, %rd4131, %rd7;
	setp.lt.u64 	%p462, %rd4132, %rd2;
	or.pred  	%p463, %p461, %p462;
	@%p463 bra 	$L__BB10_96;
$L__BB10_95:
	setp.lt.u64 	%p476, %rd4132, %rd2;
	selp.u64 	%rd1635, 1, 0, %p476;
	sub.s64 	%rd1636, %rd4131, %rd7;
	setp.lt.u64 	%p477, %rd4131, %rd7;
	selp.s64 	%rd1637, -1, 0, %p476;
	add.s64 	%rd4145, %rd1636, %rd1637;
	setp.lt.u64 	%p478, %rd1636, %rd1635;
	or.pred  	%p479, %p477, %p478;
	selp.u64 	%rd1638, 1, 0, %p479;
	sub.s64 	%rd1639, %rd4130, %rd12;
	setp.lt.u64 	%p480, %rd4130, %rd12;
	selp.s64 	%rd1640, -1, 0, %p479;
	add.s64 	%rd4144, %rd1639, %rd1640;
	setp.lt.u64 	%p481, %rd1639, %rd1638;
	or.pred  	%p482, %p480, %p481;
	selp.s64 	%rd1641, -1, 0, %p482;
	sub.s64 	%rd1642, %rd4129, %rd17;
	add.s64 	%rd4143, %rd1642, %rd1641;
	bra.uni 	$L__BB10_97;
$L__BB10_96:
	ld.const.u64 	%rd1611, [_P];
	add.s64 	%rd214, %rd4132, %rd1611;
	setp.lt.u64 	%p464, %rd214, %rd4132;
	selp.u64 	%rd1612, 1, 0, %p464;
	add.s64 	%rd1613, %rd4131, %rd1612;
	setp.lt.u64 	%p465, %rd1613, %rd4131;
	selp.u64 	%rd1614, 1, 0, %p465;
	ld.const.u64 	%rd1615, [_P+8];
	add.s64 	%rd1616, %rd1613, %rd1615;
	setp.lt.u64 	%p466, %rd1616, %rd1613;
	selp.u64 	%rd1617, 1, 0, %p466;
	add.s64 	%rd1618, %rd1617, %rd1614;
	add.s64 	%rd1619, %rd4130, %rd1618;
	setp.lt.u64 	%p467, %rd1619, %rd4130;
	selp.u64 	%rd1620, 1, 0, %p467;
	ld.const.u64 	%rd1621, [_P+16];
	add.s64 	%rd1622, %rd1619, %rd1621;
	setp.lt.u64 	%p468, %rd1622, %rd1619;
	selp.u64 	%rd1623, 1, 0, %p468;
	add.s64 	%rd1624, %rd1623, %rd1620;
	add.s64 	%rd1625, %rd4129, %rd1624;
	add.s64 	%rd1626, %rd1625, %rd1231;
	setp.lt.u64 	%p469, %rd214, %rd2;
	selp.u64 	%rd1627, 1, 0, %p469;
	sub.s64 	%rd1628, %rd1616, %rd7;
	setp.lt.u64 	%p470, %rd1616, %rd7;
	selp.s64 	%rd1629, -1, 0, %p469;
	add.s64 	%rd4145, %rd1628, %rd1629;
	setp.lt.u64 	%p471, %rd1628, %rd1627;
	or.pred  	%p472, %p470, %p471;
	selp.u64 	%rd1630, 1, 0, %p472;
	sub.s64 	%rd1631, %rd1622, %rd12;
	setp.lt.u64 	%p473, %rd1622, %rd12;
	selp.s64 	%rd1632, -1, 0, %p472;
	add.s64 	%rd4144, %rd1631, %rd1632;
	setp.lt.u64 	%p474, %rd1631, %rd1630;
	or.pred  	%p475, %p473, %p474;
	selp.s64 	%rd1633, -1, 0, %p475;
	sub.s64 	%rd1634, %rd1626, %rd17;
	add.s64 	%rd4143, %rd1634, %rd1633;
	mov.u64 	%rd4132, %rd214;
$L__BB10_97:
	sub.s64 	%rd222, %rd4132, %rd2;
	setp.gt.u64 	%p483, %rd4139, %rd18;
	@%p483 bra 	$L__BB10_103;
	setp.lt.u64 	%p484, %rd4139, %rd18;
	@%p484 bra 	$L__BB10_104;
	setp.gt.u64 	%p485, %rd4140, %rd13;
	@%p485 bra 	$L__BB10_103;
	setp.lt.u64 	%p486, %rd4140, %rd13;
	@%p486 bra 	$L__BB10_104;
	setp.gt.u64 	%p487, %rd4141, %rd8;
	@%p487 bra 	$L__BB10_103;
	setp.lt.u64 	%p488, %rd4141, %rd8;
	setp.lt.u64 	%p489, %rd4142, %rd3;
	or.pred  	%p490, %p488, %p489;
	@%p490 bra 	$L__BB10_104;
$L__BB10_103:
	setp.lt.u64 	%p503, %rd4142, %rd3;
	selp.u64 	%rd1667, 1, 0, %p503;
	sub.s64 	%rd1668, %rd4141, %rd8;
	setp.lt.u64 	%p504, %rd4141, %rd8;
	selp.s64 	%rd1669, -1, 0, %p503;
	add.s64 	%rd4149, %rd1668, %rd1669;
	setp.lt.u64 	%p505, %rd1668, %rd1667;
	or.pred  	%p506, %p504, %p505;
	selp.u64 	%rd1670, 1, 0, %p506;
	sub.s64 	%rd1671, %rd4140, %rd13;
	setp.lt.u64 	%p507, %rd4140, %rd13;
	selp.s64 	%rd1672, -1, 0, %p506;
	add.s64 	%rd4148, %rd1671, %rd1672;
	setp.lt.u64 	%p508, %rd1671, %rd1670;
	or.pred  	%p509, %p507, %p508;
	selp.s64 	%rd1673, -1, 0, %p509;
	sub.s64 	%rd1674, %rd4139, %rd18;
	add.s64 	%rd4147, %rd1674, %rd1673;
	bra.uni 	$L__BB10_105;
$L__BB10_104:
	ld.const.u64 	%rd1643, [_P];
	add.s64 	%rd226, %rd4142, %rd1643;
	setp.lt.u64 	%p491, %rd226, %rd4142;
	selp.u64 	%rd1644, 1, 0, %p491;
	add.s64 	%rd1645, %rd4141, %rd1644;
	setp.lt.u64 	%p492, %rd1645, %rd4141;
	selp.u64 	%rd1646, 1, 0, %p492;
	ld.const.u64 	%rd1647, [_P+8];
	add.s64 	%rd1648, %rd1645, %rd1647;
	setp.lt.u64 	%p493, %rd1648, %rd1645;
	selp.u64 	%rd1649, 1, 0, %p493;
	add.s64 	%rd1650, %rd1649, %rd1646;
	add.s64 	%rd1651, %rd4140, %rd1650;
	setp.lt.u64 	%p494, %rd1651, %rd4140;
	selp.u64 	%rd1652, 1, 0, %p494;
	ld.const.u64 	%rd1653, [_P+16];
	add.s64 	%rd1654, %rd1651, %rd1653;
	setp.lt.u64 	%p495, %rd1654, %rd1651;
	selp.u64 	%rd1655, 1, 0, %p495;
	add.s64 	%rd1656, %rd1655, %rd1652;
	add.s64 	%rd1657, %rd4139, %rd1656;
	add.s64 	%rd1658, %rd1657, %rd1231;
	setp.lt.u64 	%p496, %rd226, %rd3;
	selp.u64 	%rd1659, 1, 0, %p496;
	sub.s64 	%rd1660, %rd1648, %rd8;
	setp.lt.u64 	%p497, %rd1648, %rd8;
	selp.s64 	%rd1661, -1, 0, %p496;
	add.s64 	%rd4149, %rd1660, %rd1661;
	setp.lt.u64 	%p498, %rd1660, %rd1659;
	or.pred  	%p499, %p497, %p498;
	selp.u64 	%rd1662, 1, 0, %p499;
	sub.s64 	%rd1663, %rd1654, %rd13;
	setp.lt.u64 	%p500, %rd1654, %rd13;
	selp.s64 	%rd1664, -1, 0, %p499;
	add.s64 	%rd4148, %rd1663, %rd1664;
	setp.lt.u64 	%p501, %rd1663, %rd1662;
	or.pred  	%p502, %p500, %p501;
	selp.s64 	%rd1665, -1, 0, %p502;
	sub.s64 	%rd1666, %rd1658, %rd18;
	add.s64 	%rd4147, %rd1666, %rd1665;
	mov.u64 	%rd4142, %rd226;
$L__BB10_105:
	sub.s64 	%rd234, %rd4142, %rd3;
	mul.lo.s64 	%rd1676, %rd4145, %rd222;
	mul.hi.u64 	%rd1677, %rd222, %rd4145;
	mul.lo.s64 	%rd1678, %rd4144, %rd222;
	mul.hi.u64 	%rd1679, %rd222, %rd4144;
	add.s64 	%rd1680, %rd1678, %rd1677;
	setp.lt.u64 	%p510, %rd1680, %rd1678;
	selp.u64 	%rd1681, 1, 0, %p510;
	add.s64 	%rd1682, %rd1679, %rd1681;
	mul.lo.s64 	%rd1683, %rd4143, %rd222;
	mul.hi.u64 	%rd1684, %rd222, %rd4143;
	add.s64 	%rd1685, %rd1683, %rd1682;
	setp.lt.u64 	%p511, %rd1685, %rd1683;
	selp.u64 	%rd1686, 1, 0, %p511;
	add.s64 	%rd1687, %rd1684, %rd1686;
	mul.hi.u64 	%rd1688, %rd4145, %rd4144;
	mad.lo.s64 	%rd1689, %rd4144, %rd4145, %rd1685;
	setp.lt.u64 	%p512, %rd1689, %rd1685;
	selp.u64 	%rd1690, 1, 0, %p512;
	add.s64 	%rd1691, %rd1688, %rd1690;
	mul.hi.u64 	%rd1692, %rd4145, %rd4143;
	mad.lo.s64 	%rd1693, %rd4143, %rd4145, %rd1687;
	setp.lt.u64 	%p513, %rd1693, %rd1687;
	selp.u64 	%rd1694, 1, 0, %p513;
	add.s64 	%rd1695, %rd1693, %rd1691;
	setp.lt.u64 	%p514, %rd1695, %rd1693;
	selp.u64 	%rd1696, 1, 0, %p514;
	add.s64 	%rd1697, %rd1692, %rd1694;
	add.s64 	%rd1698, %rd1697, %rd1696;
	mul.hi.u64 	%rd1699, %rd4144, %rd4143;
	mad.lo.s64 	%rd1700, %rd4143, %rd4144, %rd1698;
	setp.lt.u64 	%p515, %rd1700, %rd1698;
	selp.u64 	%rd1701, 1, 0, %p515;
	add.s64 	%rd1702, %rd1699, %rd1701;
	shl.b64 	%rd1703, %rd1676, 1;
	mov.b64 	{%r64, %r65}, %rd1676;
	mov.b64 	{%r66, %r67}, %rd1680;
	shf.l.wrap.b32 	%r68, %r65, %r66, 1;
	shf.l.wrap.b32 	%r69, %r66, %r67, 1;
	mov.b64 	%rd1704, {%r68, %r69};
	mov.b64 	{%r70, %r71}, %rd1689;
	shf.l.wrap.b32 	%r72, %r67, %r70, 1;
	shf.l.wrap.b32 	%r73, %r70, %r71, 1;
	mov.b64 	%rd1705, {%r72, %r73};
	mov.b64 	{%r74, %r75}, %rd1695;
	shf.l.wrap.b32 	%r76, %r71, %r74, 1;
	shf.l.wrap.b32 	%r77, %r74, %r75, 1;
	mov.b64 	%rd1706, {%r76, %r77};
	mov.b64 	{%r78, %r79}, %rd1700;
	shf.l.wrap.b32 	%r80, %r75, %r78, 1;
	shf.l.wrap.b32 	%r81, %r78, %r79, 1;
	mov.b64 	%rd1707, {%r80, %r81};
	shr.u64 	%rd1708, %rd1702, 63;
	mov.b64 	{%r82, %r83}, %rd1702;
	shf.l.wrap.b32 	%r84, %r79, %r82, 1;
	shf.l.wrap.b32 	%r85, %r82, %r83, 1;
	mov.b64 	%rd1709, {%r84, %r85};
	mul.hi.u64 	%rd1710, %rd222, %rd222;
	mul.hi.u64 	%rd1711, %rd4145, %rd4145;
	mul.hi.u64 	%rd1712, %rd4144, %rd4144;
	mul.hi.u64 	%rd1713, %rd4143, %rd4143;
	add.s64 	%rd235, %rd1703, %rd1710;
	setp.lt.u64 	%p516, %rd235, %rd1703;
	selp.u64 	%rd1714, 1, 0, %p516;
	mad.lo.s64 	%rd1715, %rd4145, %rd4145, %rd1704;
	setp.lt.u64 	%p517, %rd1715, %rd1704;
	add.s64 	%rd236, %rd1715, %rd1714;
	setp.lt.u64 	%p518, %rd236, %rd1715;
	or.pred  	%p519, %p517, %p518;
	selp.u64 	%rd1716, 1, 0, %p519;
	add.s64 	%rd1717, %rd1705, %rd1711;
	setp.lt.u64 	%p520, %rd1717, %rd1705;
	add.s64 	%rd237, %rd1717, %rd1716;
	setp.lt.u64 	%p521, %rd237, %rd1717;
	or.pred  	%p522, %p520, %p521;
	selp.u64 	%rd1718, 1, 0, %p522;
	mad.lo.s64 	%rd1719, %rd4144, %rd4144, %rd1706;
	setp.lt.u64 	%p523, %rd1719, %rd1706;
	add.s64 	%rd1720, %rd1719, %rd1718;
	setp.lt.u64 	%p524, %rd1720, %rd1719;
	or.pred  	%p525, %p523, %p524;
	selp.u64 	%rd1721, 1, 0, %p525;
	add.s64 	%rd1722, %rd1707, %rd1712;
	setp.lt.u64 	%p526, %rd1722, %rd1707;
	add.s64 	%rd1723, %rd1722, %rd1721;
	setp.lt.u64 	%p527, %rd1723, %rd1722;
	or.pred  	%p528, %p526, %p527;
	selp.u64 	%rd1724, 1, 0, %p528;
	mad.lo.s64 	%rd1725, %rd4143, %rd4143, %rd1709;
	setp.lt.u64 	%p529, %rd1725, %rd1709;
	add.s64 	%rd1726, %rd1725, %rd1724;
	setp.lt.u64 	%p530, %rd1726, %rd1725;
	or.pred  	%p531, %p529, %p530;
	selp.u64 	%rd1727, 1, 0, %p531;
	add.s64 	%rd1728, %rd1708, %rd1713;
	add.s64 	%rd1729, %rd1728, %rd1727;
	shl.b64 	%rd1730, %rd1720, 32;
	mov.b64 	{%r86, %r87}, %rd1720;
	mov.b64 	{%r88, %r89}, %rd1723;
	mov.b64 	%rd1731, {%r87, %r88};
	mov.b64 	{%r90, %r91}, %rd1726;
	mov.b64 	%rd1732, {%r89, %r90};
	mov.b64 	{%r92, %r93}, %rd1729;
	mov.b64 	%rd1733, {%r91, %r92};
	shr.u64 	%rd1734, %rd1729, 32;
	mul.lo.s64 	%rd1735, %rd1720, 977;
	mov.b64 	%rd1736, 977;
	mul.hi.u64 	%rd1737, %rd1720, %rd1736;
	mul.lo.s64 	%rd1738, %rd1723, 977;
	mul.hi.u64 	%rd1739, %rd1723, %rd1736;
	add.s64 	%rd1740, %rd1738, %rd1737;
	setp.lt.u64 	%p532, %rd1740, %rd1738;
	selp.u64 	%rd1741, 1, 0, %p532;
	add.s64 	%rd1742, %rd1739, %rd1741;
	mul.lo.s64 	%rd1743, %rd1726, 977;
	mul.hi.u64 	%rd1744, %rd1726, %rd1736;
	add.s64 	%rd1745, %rd1743, %rd1742;
	setp.lt.u64 	%p533, %rd1745, %rd1743;
	selp.u64 	%rd1746, 1, 0, %p533;
	add.s64 	%rd1747, %rd1744, %rd1746;
	mul.lo.s64 	%rd1748, %rd1729, 977;
	mul.hi.u64 	%rd1749, %rd1729, %rd1736;
	add.s64 	%rd1750, %rd1748, %rd1747;
	setp.lt.u64 	%p534, %rd1750, %rd1748;
	selp.u64 	%rd1751, 1, 0, %p534;
	add.s64 	%rd1752, %rd1749, %rd1751;
	add.s64 	%rd4151, %rd1735, %rd1730;
	setp.lt.u64 	%p535, %rd4151, %rd1735;
	selp.u64 	%rd1753, 1, 0, %p535;
	add.s64 	%rd1754, %rd1740, %rd1731;
	setp.lt.u64 	%p536, %rd1754, %rd1740;
	add.s64 	%rd4152, %rd1754, %rd1753;
	setp.lt.u64 	%p537, %rd4152, %rd1754;
	or.pred  	%p538, %p536, %p537;
	selp.u64 	%rd1755, 1, 0, %p538;
	add.s64 	%rd1756, %rd1745, %rd1732;
	setp.lt.u64 	%p539, %rd1756, %rd1745;
	add.s64 	%rd4153, %rd1756, %rd1755;
	setp.lt.u64 	%p540, %rd4153, %rd1756;
	or.pred  	%p541, %p539, %p540;
	selp.u64 	%rd1757, 1, 0, %p541;
	add.s64 	%rd1758, %rd1750, %rd1733;
	setp.lt.u64 	%p542, %rd1758, %rd1750;
	add.s64 	%rd4154, %rd1758, %rd1757;
	setp.lt.u64 	%p543, %rd4154, %rd1758;
	or.pred  	%p544, %p542, %p543;
	selp.u64 	%rd1759, 1, 0, %p544;
	add.s64 	%rd1760, %rd1752, %rd1734;
	add.s64 	%rd242, %rd1760, %rd1759;
	setp.eq.s64 	%p545, %rd242, 0;
	mov.b64 	%rd4155, 0;
	@%p545 bra 	$L__BB10_107;
	shl.b64 	%rd1761, %rd242, 32;
	shr.u64 	%rd1762, %rd242, 32;
	mov.b64 	%rd1763, 977;
	mul.hi.u64 	%rd1764, %rd242, %rd1763;
	mad.lo.s64 	%rd1765, %rd242, 977, %rd1761;
	setp.lt.u64 	%p546, %rd1765, %rd1761;
	selp.u64 	%rd1766, 1, 0, %p546;
	add.s64 	%rd4151, %rd1765, %rd4151;
	setp.lt.u64 	%p547, %rd4151, %rd1765;
	selp.u64 	%rd1767, 1, 0, %p547;
	add.s64 	%rd1768, %rd1767, %rd1766;
	add.s64 	%rd1769, %rd1762, %rd1764;
	setp.lt.u64 	%p548, %rd1769, %rd1762;
	selp.u64 	%rd1770, 1, 0, %p548;
	add.s64 	%rd1771, %rd4152, %rd1769;
	add.s64 	%rd1772, %rd1771, %rd1768;
	setp.lt.u64 	%p549, %rd1772, %rd4152;
	not.b64 	%rd1773, %rd1769;
	setp.gt.u64 	%p550, %rd1768, %rd1773;
	or.pred  	%p551, %p550, %p549;
	selp.u64 	%rd1774, 1, 0, %p551;
	add.s64 	%rd1775, %rd4153, %rd1770;
	add.s64 	%rd245, %rd1775, %rd1774;
	setp.lt.u64 	%p552, %rd245, %rd4153;
	selp.u64 	%rd1776, 1, 0, %p552;
	add.s64 	%rd246, %rd4154, %rd1776;
	setp.lt.u64 	%p553, %rd246, %rd4154;
	selp.u64 	%rd4155, 1, 0, %p553;
	mov.u64 	%rd4152, %rd1772;
	mov.u64 	%rd4153, %rd245;
	mov.u64 	%rd4154, %rd246;
$L__BB10_107:
	mad.lo.s64 	%rd4157, %rd222, %rd222, %rd4151;
	setp.lt.u64 	%p554, %rd4157, %rd4151;
	selp.u64 	%rd1777, 1, 0, %p554;
	add.s64 	%rd1778, %rd4152, %rd235;
	setp.lt.u64 	%p555, %rd1778, %rd4152;
	add.s64 	%rd4158, %rd1778, %rd1777;
	setp.lt.u64 	%p556, %rd4158, %rd1778;
	or.pred  	%p557, %p555, %p556;
	selp.u64 	%rd1779, 1, 0, %p557;
	add.s64 	%rd1780, %rd4153, %rd236;
	setp.lt.u64 	%p558, %rd1780, %rd4153;
	add.s64 	%rd4159, %rd1780, %rd1779;
	setp.lt.u64 	%p559, %rd4159, %rd1780;
	or.pred  	%p560, %p558, %p559;
	selp.u64 	%rd1781, 1, 0, %p560;
	add.s64 	%rd1782, %rd4154, %rd237;
	setp.lt.u64 	%p561, %rd1782, %rd4154;
	add.s64 	%rd4160, %rd1782, %rd1781;
	setp.lt.u64 	%p562, %rd4160, %rd1782;
	or.pred  	%p563, %p561, %p562;
	selp.u64 	%rd1784, 1, 0, %p563;
	add.s64 	%rd257, %rd4155, %rd1784;
	setp.eq.s64 	%p564, %rd257, 0;
	setp.le.u64 	%p565, %rd4160, %rd1231;
	and.pred  	%p566, %p564, %p565;
	@%p566 bra 	$L__BB10_109;
	ld.const.u64 	%rd4156, [_P+16];
	bra.uni 	$L__BB10_114;
$L__BB10_109:
	setp.lt.u64 	%p567, %rd4160, %rd1231;
	@%p567 bra 	$L__BB10_127;
	ld.const.u64 	%rd4156, [_P+16];
	setp.gt.u64 	%p568, %rd4159, %rd4156;
	@%p568 bra 	$L__BB10_114;
	setp.lt.u64 	%p569, %rd4159, %rd4156;
	@%p569 bra 	$L__BB10_127;
	ld.const.u64 	%rd261, [_P+8];
	setp.gt.u64 	%p570, %rd4158, %rd261;
	@%p570 bra 	$L__BB10_114;
	setp.lt.u64 	%p571, %rd4158, %rd261;
	ld.const.u64 	%rd1786, [_P];
	setp.lt.u64 	%p572, %rd4157, %rd1786;
	or.pred  	%p573, %p571, %p572;
	@%p573 bra 	$L__BB10_127;
$L__BB10_114:
	ld.const.u64 	%rd263, [_P];
	sub.s64 	%rd264, %rd4157, %rd263;
	setp.lt.u64 	%p574, %rd4157, %rd263;
	selp.u64 	%rd1788, 1, 0, %p574;
	ld.const.u64 	%rd265, [_P+8];
	sub.s64 	%rd1789, %rd4158, %rd265;
	setp.lt.u64 	%p575, %rd4158, %rd265;
	selp.s64 	%rd1790, -1, 0, %p574;
	add.s64 	%rd4158, %rd1789, %rd1790;
	setp.lt.u64 	%p576, %rd1789, %rd1788;
	or.pred  	%p577, %p575, %p576;
	selp.u64 	%rd1791, 1, 0, %p577;
	sub.s64 	%rd1792, %rd4159, %rd4156;
	setp.lt.u64 	%p579, %rd4159, %rd4156;
	selp.s64 	%rd1793, -1, 0, %p577;
	add.s64 	%rd4159, %rd1792, %rd1793;
	setp.lt.u64 	%p580, %rd1792, %rd1791;
	or.pred  	%p581, %p579, %p580;
	selp.u64 	%rd1794, 1, 0, %p581;
	sub.s64 	%rd1795, %rd4160, %rd1231;
	setp.lt.u64 	%p582, %rd4160, %rd1231;
	selp.s64 	%rd1796, -1, 0, %p581;
	add.s64 	%rd4160, %rd1795, %rd1796;
	setp.lt.u64 	%p583, %rd1795, %rd1794;
	or.pred  	%p584, %p582, %p583;
	selp.s64 	%rd1797, -1, 0, %p584;
	add.s64 	%rd269, %rd257, %rd1797;
	setp.ne.s64 	%p585, %rd269, 0;
	setp.gt.u64 	%p586, %rd4160, %rd1231;
	or.pred  	%p587, %p585, %p586;
	@%p587 bra 	$L__BB10_120;
	setp.lt.u64 	%p588, %rd4160, %rd1231;
	mov.u64 	%rd4157, %rd264;
	@%p588 bra 	$L__BB10_127;
	setp.gt.u64 	%p589, %rd4159, %rd4156;
	@%p589 bra 	$L__BB10_120;
	setp.lt.u64 	%p590, %rd4159, %rd4156;
	mov.u64 	%rd4157, %rd264;
	@%p590 bra 	$L__BB10_127;
	setp.gt.u64 	%p591, %rd4158, %rd265;
	@%p591 bra 	$L__BB10_120;
	setp.lt.u64 	%p592, %rd4158, %rd265;
	setp.lt.u64 	%p593, %rd264, %rd263;
	or.pred  	%p594, %p592, %p593;
	mov.u64 	%rd4157, %rd264;
	@%p594 bra 	$L__BB10_127;
$L__BB10_120:
	sub.s64 	%rd270, %rd264, %rd263;
	setp.lt.u64 	%p595, %rd264, %rd263;
	selp.u64 	%rd1798, 1, 0, %p595;
	sub.s64 	%rd1799, %rd4158, %rd265;
	setp.lt.u64 	%p596, %rd4158, %rd265;
	selp.s64 	%rd1800, -1, 0, %p595;
	add.s64 	%rd4158, %rd1799, %rd1800;
	setp.lt.u64 	%p597, %rd1799, %rd1798;
	or.pred  	%p598, %p596, %p597;
	selp.u64 	%rd1801, 1, 0, %p598;
	sub.s64 	%rd1802, %rd4159, %rd4156;
	setp.lt.u64 	%p599, %rd4159, %rd4156;
	selp.s64 	%rd1803, -1, 0, %p598;
	add.s64 	%rd4159, %rd1802, %rd1803;
	setp.lt.u64 	%p600, %rd1802, %rd1801;
	or.pred  	%p601, %p599, %p600;
	selp.u64 	%rd1804, 1, 0, %p601;
	sub.s64 	%rd1805, %rd4160, %rd1231;
	setp.lt.u64 	%p602, %rd4160, %rd1231;
	selp.s64 	%rd1806, -1, 0, %p601;
	add.s64 	%rd4160, %rd1805, %rd1806;
	setp.lt.u64 	%p603, %rd1805, %rd1804;
	or.pred  	%p604, %p602, %p603;
	selp.u64 	%rd1807, 1, 0, %p604;
	setp.ne.s64 	%p605, %rd269, %rd1807;
	setp.gt.u64 	%p606, %rd4160, %rd1231;
	or.pred  	%p607, %p605, %p606;
	@%p607 bra 	$L__BB10_126;
	setp.lt.u64 	%p608, %rd4160, %rd1231;
	mov.u64 	%rd4157, %rd270;
	@%p608 bra 	$L__BB10_127;
	setp.gt.u64 	%p609, %rd4159, %rd4156;
	@%p609 bra 	$L__BB10_126;
	setp.lt.u64 	%p610, %rd4159, %rd4156;
	mov.u64 	%rd4157, %rd270;
	@%p610 bra 	$L__BB10_127;
	setp.gt.u64 	%p611, %rd4158, %rd265;
	@%p611 bra 	$L__BB10_126;
	setp.lt.u64 	%p612, %rd4158, %rd265;
	setp.lt.u64 	%p613, %rd270, %rd263;
	or.pred  	%p614, %p612, %p613;
	mov.u64 	%rd4157, %rd270;
	@%p614 bra 	$L__BB10_127;
$L__BB10_126:
	sub.s64 	%rd4157, %rd270, %rd263;
	setp.lt.u64 	%p615, %rd270, %rd263;
	selp.u64 	%rd1808, 1, 0, %p615;
	sub.s64 	%rd1809, %rd4158, %rd265;
	setp.lt.u64 	%p616, %rd4158, %rd265;
	selp.s64 	%rd1810, -1, 0, %p615;
	add.s64 	%rd4158, %rd1809, %rd1810;
	setp.lt.u64 	%p617, %rd1809, %rd1808;
	or.pred  	%p618, %p616, %p617;
	selp.u64 	%rd1811, 1, 0, %p618;
	sub.s64 	%rd1812, %rd4159, %rd4156;
	setp.lt.u64 	%p619, %rd4159, %rd4156;
	selp.s64 	%rd1813, -1, 0, %p618;
	add.s64 	%rd4159, %rd1812, %rd1813;
	setp.lt.u64 	%p620, %rd1812, %rd1811;
	or.pred  	%p621, %p619, %p620;
	selp.s64 	%rd1814, -1, 0, %p621;
	sub.s64 	%rd1815, %rd4160, %rd1231;
	add.s64 	%rd4160, %rd1815, %rd1814;
$L__BB10_127:
	mul.hi.u64 	%rd1817, %rd4157, %rd222;
	mul.lo.s64 	%rd1818, %rd4145, %rd4157;
	mul.hi.u64 	%rd1819, %rd4157, %rd4145;
	add.s64 	%rd1820, %rd1818, %rd1817;
	setp.lt.u64 	%p622, %rd1820, %rd1818;
	selp.u64 	%rd1821, 1, 0, %p622;
	add.s64 	%rd1822, %rd1819, %rd1821;
	mul.lo.s64 	%rd1823, %rd4144, %rd4157;
	mul.hi.u64 	%rd1824, %rd4157, %rd4144;
	add.s64 	%rd1825, %rd1823, %rd1822;
	setp.lt.u64 	%p623, %rd1825, %rd1823;
	selp.u64 	%rd1826, 1, 0, %p623;
	add.s64 	%rd1827, %rd1824, %rd1826;
	mul.lo.s64 	%rd1828, %rd4143, %rd4157;
	mul.hi.u64 	%rd1829, %rd4157, %rd4143;
	add.s64 	%rd1830, %rd1828, %rd1827;
	setp.lt.u64 	%p624, %rd1830, %rd1828;
	selp.u64 	%rd1831, 1, 0, %p624;
	add.s64 	%rd1832, %rd1829, %rd1831;
	mul.hi.u64 	%rd1833, %rd4158, %rd222;
	mad.lo.s64 	%rd282, %rd222, %rd4158, %rd1820;
	setp.lt.u64 	%p625, %rd282, %rd1820;
	selp.u64 	%rd1834, 1, 0, %p625;
	add.s64 	%rd1835, %rd1833, %rd1834;
	mul.hi.u64 	%rd1836, %rd4158, %rd4145;
	mad.lo.s64 	%rd1837, %rd4145, %rd4158, %rd1825;
	setp.lt.u64 	%p626, %rd1837, %rd1825;
	selp.u64 	%rd1838, 1, 0, %p626;
	add.s64 	%rd1839, %rd1837, %rd1835;
	setp.lt.u64 	%p627, %rd1839, %rd1837;
	selp.u64 	%rd1840, 1, 0, %p627;
	add.s64 	%rd1841, %rd1836, %rd1838;
	add.s64 	%rd1842, %rd1841, %rd1840;
	mul.hi.u64 	%rd1843, %rd4158, %rd4144;
	mad.lo.s64 	%rd1844, %rd4144, %rd4158, %rd1830;
	setp.lt.u64 	%p628, %rd1844, %rd1830;
	selp.u64 	%rd1845, 1, 0, %p628;
	add.s64 	%rd1846, %rd1844, %rd1842;
	setp.lt.u64 	%p629, %rd1846, %rd1844;
	selp.u64 	%rd1847, 1, 0, %p629;
	add.s64 	%rd1848, %rd1843, %rd1845;
	add.s64 	%rd1849, %rd1848, %rd1847;
	mul.hi.u64 	%rd1850, %rd4158, %rd4143;
	mad.lo.s64 	%rd1851, %rd4143, %rd4158, %rd1832;
	setp.lt.u64 	%p630, %rd1851, %rd1832;
	selp.u64 	%rd1852, 1, 0, %p630;
	add.s64 	%rd1853, %rd1851, %rd1849;
	setp.lt.u64 	%p631, %rd1853, %rd1851;
	selp.u64 	%rd1854, 1, 0, %p631;
	add.s64 	%rd1855, %rd1850, %rd1852;
	add.s64 	%rd1856, %rd1855, %rd1854;
	mul.hi.u64 	%rd1857, %rd4159, %rd222;
	mad.lo.s64 	%rd283, %rd222, %rd4159, %rd1839;
	setp.lt.u64 	%p632, %rd283, %rd1839;
	selp.u64 	%rd1858, 1, 0, %p632;
	add.s64 	%rd1859, %rd1857, %rd1858;
	mul.hi.u64 	%rd1860, %rd4159, %rd4145;
	mad.lo.s64 	%rd1861, %rd4145, %rd4159, %rd1846;
	setp.lt.u64 	%p633, %rd1861, %rd1846;
	selp.u64 	%rd1862, 1, 0, %p633;
	add.s64 	%rd1863, %rd1861, %rd1859;
	setp.lt.u64 	%p634, %rd1863, %rd1861;
	selp.u64 	%rd1864, 1, 0, %p634;
	add.s64 	%rd1865, %rd1860, %rd1862;
	add.s64 	%rd1866, %rd1865, %rd1864;
	mul.hi.u64 	%rd1867, %rd4159, %rd4144;
	mad.lo.s64 	%rd1868, %rd4144, %rd4159, %rd1853;
	setp.lt.u64 	%p635, %rd1868, %rd1853;
	selp.u64 	%rd1869, 1, 0, %p635;
	add.s64 	%rd1870, %rd1868, %rd1866;
	setp.lt.u64 	%p636, %rd1870, %rd1868;
	selp.u64 	%rd1871, 1, 0, %p636;
	add.s64 	%rd1872, %rd1867, %rd1869;
	add.s64 	%rd1873, %rd1872, %rd1871;
	mul.hi.u64 	%rd1874, %rd4159, %rd4143;
	mad.lo.s64 	%rd1875, %rd4143, %rd4159, %rd1856;
	setp.lt.u64 	%p637, %rd1875, %rd1856;
	selp.u64 	%rd1876, 1, 0, %p637;
	add.s64 	%rd1877, %rd1875, %rd1873;
	setp.lt.u64 	%p638, %rd1877, %rd1875;
	selp.u64 	%rd1878, 1, 0, %p638;
	add.s64 	%rd1879, %rd1874, %rd1876;
	add.s64 	%rd1880, %rd1879, %rd1878;
	mul.hi.u64 	%rd1881, %rd4160, %rd222;
	mad.lo.s64 	%rd284, %rd222, %rd4160, %rd1863;
	setp.lt.u64 	%p639, %rd284, %rd1863;
	selp.u64 	%rd1882, 1, 0, %p639;
	add.s64 	%rd1883, %rd1881, %rd1882;
	mul.hi.u64 	%rd1884, %rd4160, %rd4145;
	mad.lo.s64 	%rd1885, %rd4145, %rd4160, %rd1870;
	setp.lt.u64 	%p640, %rd1885, %rd1870;
	selp.u64 	%rd1886, 1, 0, %p640;
	add.s64 	%rd1887, %rd1885, %rd1883;
	setp.lt.u64 	%p641, %rd1887, %rd1885;
	selp.u64 	%rd1888, 1, 0, %p641;
	add.s64 	%rd1889, %rd1884, %rd1886;
	add.s64 	%rd1890, %rd1889, %rd1888;
	mul.hi.u64 	%rd1891, %rd4160, %rd4144;
	mad.lo.s64 	%rd1892, %rd4144, %rd4160, %rd1877;
	setp.lt.u64 	%p642, %rd1892, %rd1877;
	selp.u64 	%rd1893, 1, 0, %p642;
	add.s64 	%rd1894, %rd1892, %rd1890;
	setp.lt.u64 	%p643, %rd1894, %rd1892;
	selp.u64 	%rd1895, 1, 0, %p643;
	add.s64 	%rd1896, %rd1891, %rd1893;
	add.s64 	%rd1897, %rd1896, %rd1895;
	mul.hi.u64 	%rd1898, %rd4160, %rd4143;
	mad.lo.s64 	%rd1899, %rd4143, %rd4160, %rd1880;
	setp.lt.u64 	%p644, %rd1899, %rd1880;
	selp.u64 	%rd1900, 1, 0, %p644;
	add.s64 	%rd1901, %rd1899, %rd1897;
	setp.lt.u64 	%p645, %rd1901, %rd1899;
	selp.u64 	%rd1902, 1, 0, %p645;
	add.s64 	%rd1903, %rd1898, %rd1900;
	add.s64 	%rd1904, %rd1903, %rd1902;
	shl.b64 	%rd1905, %rd1887, 32;
	mov.b64 	{%r94, %r95}, %rd1887;
	mov.b64 	{%r96, %r97}, %rd1894;
	mov.b64 	%rd1906, {%r95, %r96};
	mov.b64 	{%r98, %r99}, %rd1901;
	mov.b64 	%rd1907, {%r97, %r98};
	mov.b64 	{%r100, %r101}, %rd1904;
	mov.b64 	%rd1908, {%r99, %r100};
	shr.u64 	%rd1909, %rd1904, 32;
	mul.lo.s64 	%rd1910, %rd1887, 977;
	mov.b64 	%rd1911, 977;
	mul.hi.u64 	%rd1912, %rd1887, %rd1911;
	mul.lo.s64 	%rd1913, %rd1894, 977;
	mul.hi.u64 	%rd1914, %rd1894, %rd1911;
	add.s64 	%rd1915, %rd1913, %rd1912;
	setp.lt.u64 	%p646, %rd1915, %rd1913;
	selp.u64 	%rd1916, 1, 0, %p646;
	add.s64 	%rd1917, %rd1914, %rd1916;
	mul.lo.s64 	%rd1918, %rd1901, 977;
	mul.hi.u64 	%rd1919, %rd1901, %rd1911;
	add.s64 	%rd1920, %rd1918, %rd1917;
	setp.lt.u64 	%p647, %rd1920, %rd1918;
	selp.u64 	%rd1921, 1, 0, %p647;
	add.s64 	%rd1922, %rd1919, %rd1921;
	mul.lo.s64 	%rd1923, %rd1904, 977;
	mul.hi.u64 	%rd1924, %rd1904, %rd1911;
	add.s64 	%rd1925, %rd1923, %rd1922;
	setp.lt.u64 	%p648, %rd1925, %rd1923;
	selp.u64 	%rd1926, 1, 0, %p648;
	add.s64 	%rd1927, %rd1924, %rd1926;
	add.s64 	%rd4161, %rd1910, %rd1905;
	setp.lt.u64 	%p649, %rd4161, %rd1910;
	selp.u64 	%rd1928, 1, 0, %p649;
	add.s64 	%rd1929, %rd1915, %rd1906;
	setp.lt.u64 	%p650, %rd1929, %rd1915;
	add.s64 	%rd4162, %rd1929, %rd1928;
	setp.lt.u64 	%p651, %rd4162, %rd1929;
	or.pred  	%p652, %p650, %p651;
	selp.u64 	%rd1930, 1, 0, %p652;
	add.s64 	%rd1931, %rd1920, %rd1907;
	setp.lt.u64 	%p653, %rd1931, %rd1920;
	add.s64 	%rd4163, %rd1931, %rd1930;
	setp.lt.u64 	%p654, %rd4163, %rd1931;
	or.pred  	%p655, %p653, %p654;
	selp.u64 	%rd1932, 1, 0, %p655;
	add.s64 	%rd1933, %rd1925, %rd1908;
	setp.lt.u64 	%p656, %rd1933, %rd1925;
	add.s64 	%rd4164, %rd1933, %rd1932;
	setp.lt.u64 	%p657, %rd4164, %rd1933;
	or.pred  	%p658, %p656, %p657;
	selp.u64 	%rd1934, 1, 0, %p658;
	add.s64 	%rd1935, %rd1927, %rd1909;
	add.s64 	%rd289, %rd1935, %rd1934;
	setp.eq.s64 	%p659, %rd289, 0;
	mov.b64 	%rd4165, 0;
	@%p659 bra 	$L__BB10_129;
	shl.b64 	%rd1936, %rd289, 32;
	shr.u64 	%rd1937, %rd289, 32;
	mov.b64 	%rd1938, 977;
	mul.hi.u64 	%rd1939, %rd289, %rd1938;
	mad.lo.s64 	%rd1940, %rd289, 977, %rd1936;
	setp.lt.u64 	%p660, %rd1940, %rd1936;
	selp.u64 	%rd1941, 1, 0, %p660;
	add.s64 	%rd4161, %rd1940, %rd4161;
	setp.lt.u64 	%p661, %rd4161, %rd1940;
	selp.u64 	%rd1942, 1, 0, %p661;
	add.s64 	%rd1943, %rd1942, %rd1941;
	add.s64 	%rd1944, %rd1937, %rd1939;
	setp.lt.u64 	%p662, %rd1944, %rd1937;
	selp.u64 	%rd1945, 1, 0, %p662;
	add.s64 	%rd1946, %rd4162, %rd1944;
	add.s64 	%rd1947, %rd1946, %rd1943;
	setp.lt.u64 	%p663, %rd1947, %rd4162;
	not.b64 	%rd1948, %rd1944;
	setp.gt.u64 	%p664, %rd1943, %rd1948;
	or.pred  	%p665, %p664, %p663;
	selp.u64 	%rd1949, 1, 0, %p665;
	add.s64 	%rd1950, %rd4163, %rd1945;
	add.s64 	%rd292, %rd1950, %rd1949;
	setp.lt.u64 	%p666, %rd292, %rd4163;
	selp.u64 	%rd1951, 1, 0, %p666;
	add.s64 	%rd293, %rd4164, %rd1951;
	setp.lt.u64 	%p667, %rd293, %rd4164;
	selp.u64 	%rd4165, 1, 0, %p667;
	mov.u64 	%rd4162, %rd1947;
	mov.u64 	%rd4163, %rd292;
	mov.u64 	%rd4164, %rd293;
$L__BB10_129:
	mad.lo.s64 	%rd4167, %rd222, %rd4157, %rd4161;
	setp.lt.u64 	%p668, %rd4167, %rd4161;
	selp.u64 	%rd1952, 1, 0, %p668;
	add.s64 	%rd1953, %rd4162, %rd282;
	setp.lt.u64 	%p669, %rd1953, %rd4162;
	add.s64 	%rd4168, %rd1953, %rd1952;
	setp.lt.u64 	%p670, %rd4168, %rd1953;
	or.pred  	%p671, %p669, %p670;
	selp.u64 	%rd1954, 1, 0, %p671;
	add.s64 	%rd1955, %rd4163, %rd283;
	setp.lt.u64 	%p672, %rd1955, %rd4163;
	add.s64 	%rd4169, %rd1955, %rd1954;
	setp.lt.u64 	%p673, %rd4169, %rd1955;
	or.pred  	%p674, %p672, %p673;
	selp.u64 	%rd1956, 1, 0, %p674;
	add.s64 	%rd1957, %rd4164, %rd284;
	setp.lt.u64 	%p675, %rd1957, %rd4164;
	add.s64 	%rd4170, %rd1957, %rd1956;
	setp.lt.u64 	%p676, %rd4170, %rd1957;
	or.pred  	%p677, %p675, %p676;
	selp.u64 	%rd1959, 1, 0, %p677;
	add.s64 	%rd304, %rd4165, %rd1959;
	setp.eq.s64 	%p678, %rd304, 0;
	ld.const.u64 	%rd1960, [_P+24];
	setp.le.u64 	%p679, %rd4170, %rd1960;
	and.pred  	%p680, %p678, %p679;
	@%p680 bra 	$L__BB10_131;
	ld.const.u64 	%rd4166, [_P+16];
	bra.uni 	$L__BB10_136;
$L__BB10_131:
	setp.lt.u64 	%p681, %rd4170, %rd1960;
	@%p681 bra 	$L__BB10_149;
	ld.const.u64 	%rd4166, [_P+16];
	setp.gt.u64 	%p682, %rd4169, %rd4166;
	@%p682 bra 	$L__BB10_136;
	setp.lt.u64 	%p683, %rd4169, %rd4166;
	@%p683 bra 	$L__BB10_149;
	ld.const.u64 	%rd308, [_P+8];
	setp.gt.u64 	%p684, %rd4168, %rd308;
	@%p684 bra 	$L__BB10_136;
	setp.lt.u64 	%p685, %rd4168, %rd308;
	ld.const.u64 	%rd1961, [_P];
	setp.lt.u64 	%p686, %rd4167, %rd1961;
	or.pred  	%p687, %p685, %p686;
	@%p687 bra 	$L__BB10_149;
$L__BB10_136:
	ld.const.u64 	%rd310, [_P];
	sub.s64 	%rd311, %rd4167, %rd310;
	setp.lt.u64 	%p688, %rd4167, %rd310;
	selp.u64 	%rd1963, 1, 0, %p688;
	ld.const.u64 	%rd312, [_P+8];
	sub.s64 	%rd1964, %rd4168, %rd312;
	setp.lt.u64 	%p689, %rd4168, %rd312;
	selp.s64 	%rd1965, -1, 0, %p688;
	add.s64 	%rd4168, %rd1964, %rd1965;
	setp.lt.u64 	%p690, %rd1964, %rd1963;
	or.pred  	%p691, %p689, %p690;
	selp.u64 	%rd1966, 1, 0, %p691;
	sub.s64 	%rd1967, %rd4169, %rd4166;
	setp.lt.u64 	%p693, %rd4169, %rd4166;
	selp.s64 	%rd1968, -1, 0, %p691;
	add.s64 	%rd4169, %rd1967, %rd1968;
	setp.lt.u64 	%p694, %rd1967, %rd1966;
	or.pred  	%p695, %p693, %p694;
	selp.u64 	%rd1969, 1, 0, %p695;
	sub.s64 	%rd1970, %rd4170, %rd1960;
	setp.lt.u64 	%p696, %rd4170, %rd1960;
	selp.s64 	%rd1971, -1, 0, %p695;
	add.s64 	%rd4170, %rd1970, %rd1971;
	setp.lt.u64 	%p697, %rd1970, %rd1969;
	or.pred  	%p698, %p696, %p697;
	selp.s64 	%rd1972, -1, 0, %p698;
	add.s64 	%rd316, %rd304, %rd1972;
	setp.ne.s64 	%p699, %rd316, 0;
	setp.gt.u64 	%p700, %rd4170, %rd1960;
	or.pred  	%p701, %p699, %p700;
	@%p701 bra 	$L__BB10_142;
	setp.lt.u64 	%p702, %rd4170, %rd1960;
	mov.u64 	%rd4167, %rd311;
	@%p702 bra 	$L__BB10_149;
	setp.gt.u64 	%p703, %rd4169, %rd4166;
	@%p703 bra 	$L__BB10_142;
	setp.lt.u64 	%p704, %rd4169, %rd4166;
	mov.u64 	%rd4167, %rd311;
	@%p704 bra 	$L__BB10_149;
	setp.gt.u64 	%p705, %rd4168, %rd312;
	@%p705 bra 	$L__BB10_142;
	setp.lt.u64 	%p706, %rd4168, %rd312;
	setp.lt.u64 	%p707, %rd311, %rd310;
	or.pred  	%p708, %p706, %p707;
	mov.u64 	%rd4167, %rd311;
	@%p708 bra 	$L__BB10_149;
$L__BB10_142:
	sub.s64 	%rd317, %rd311, %rd310;
	setp.lt.u64 	%p709, %rd311, %rd310;
	selp.u64 	%rd1973, 1, 0, %p709;
	sub.s64 	%rd1974, %rd4168, %rd312;
	setp.lt.u64 	%p710, %rd4168, %rd312;
	selp.s64 	%rd1975, -1, 0, %p709;
	add.s64 	%rd4168, %rd1974, %rd1975;
	setp.lt.u64 	%p711, %rd1974, %rd1973;
	or.pred  	%p712, %p710, %p711;
	selp.u64 	%rd1976, 1, 0, %p712;
	sub.s64 	%rd1977, %rd4169, %rd4166;
	setp.lt.u64 	%p713, %rd4169, %rd4166;
	selp.s64 	%rd1978, -1, 0, %p712;
	add.s64 	%rd4169, %rd1977, %rd1978;
	setp.lt.u64 	%p714, %rd1977, %rd1976;
	or.pred  	%p715, %p713, %p714;
	selp.u64 	%rd1979, 1, 0, %p715;
	sub.s64 	%rd1980, %rd4170, %rd1960;
	setp.lt.u64 	%p716, %rd4170, %rd1960;
	selp.s64 	%rd1981, -1, 0, %p715;
	add.s64 	%rd4170, %rd1980, %rd1981;
	setp.lt.u64 	%p717, %rd1980, %rd1979;
	or.pred  	%p718, %p716, %p717;
	selp.u64 	%rd1982, 1, 0, %p718;
	setp.ne.s64 	%p719, %rd316, %rd1982;
	setp.gt.u64 	%p720, %rd4170, %rd1960;
	or.pred  	%p721, %p719, %p720;
	@%p721 bra 	$L__BB10_148;
	setp.lt.u64 	%p722, %rd4170, %rd1960;
	mov.u64 	%rd4167, %rd317;
	@%p722 bra 	$L__BB10_149;
	setp.gt.u64 	%p723, %rd4169, %rd4166;
	@%p723 bra 	$L__BB10_148;
	setp.lt.u64 	%p724, %rd4169, %rd4166;
	mov.u64 	%rd4167, %rd317;
	@%p724 bra 	$L__BB10_149;
	setp.gt.u64 	%p725, %rd4168, %rd312;
	@%p725 bra 	$L__BB10_148;
	setp.lt.u64 	%p726, %rd4168, %rd312;
	setp.lt.u64 	%p727, %rd317, %rd310;
	or.pred  	%p728, %p726, %p727;
	mov.u64 	%rd4167, %rd317;
	@%p728 bra 	$L__BB10_149;
$L__BB10_148:
	sub.s64 	%rd4167, %rd317, %rd310;
	setp.lt.u64 	%p729, %rd317, %rd310;
	selp.u64 	%rd1983, 1, 0, %p729;
	sub.s64 	%rd1984, %rd4168, %rd312;
	setp.lt.u64 	%p730, %rd4168, %rd312;
	selp.s64 	%rd1985, -1, 0, %p729;
	add.s64 	%rd4168, %rd1984, %rd1985;
	setp.lt.u64 	%p731, %rd1984, %rd1983;
	or.pred  	%p732, %p730, %p731;
	selp.u64 	%rd1986, 1, 0, %p732;
	sub.s64 	%rd1987, %rd4169, %rd4166;
	setp.lt.u64 	%p733, %rd4169, %rd4166;
	selp.s64 	%rd1988, -1, 0, %p732;
	add.s64 	%rd4169, %rd1987, %rd1988;
	setp.lt.u64 	%p734, %rd1987, %rd1986;
	or.pred  	%p735, %p733, %p734;
	selp.s64 	%rd1989, -1, 0, %p735;
	sub.s64 	%rd1990, %rd4170, %rd1960;
	add.s64 	%rd4170, %rd1990, %rd1989;
$L__BB10_149:
	mul.lo.s64 	%rd1992, %rd4149, %rd234;
	mul.hi.u64 	%rd1993, %rd234, %rd4149;
	mul.lo.s64 	%rd1994, %rd4148, %rd234;
	mul.hi.u64 	%rd1995, %rd234, %rd4148;
	add.s64 	%rd1996, %rd1994, %rd1993;
	setp.lt.u64 	%p736, %rd1996, %rd1994;
	selp.u64 	%rd1997, 1, 0, %p736;
	add.s64 	%rd1998, %rd1995, %rd1997;
	mul.lo.s64 	%rd1999, %rd4147, %rd234;
	mul.hi.u64 	%rd2000, %rd234, %rd4147;
	add.s64 	%rd2001, %rd1999, %rd1998;
	setp.lt.u64 	%p737, %rd2001, %rd1999;
	selp.u64 	%rd2002, 1, 0, %p737;
	add.s64 	%rd2003, %rd2000, %rd2002;
	mul.hi.u64 	%rd2004, %rd4149, %rd4148;
	mad.lo.s64 	%rd2005, %rd4148, %rd4149, %rd2001;
	setp.lt.u64 	%p738, %rd2005, %rd2001;
	selp.u64 	%rd2006, 1, 0, %p738;
	add.s64 	%rd2007, %rd2004, %rd2006;
	mul.hi.u64 	%rd2008, %rd4149, %rd4147;
	mad.lo.s64 	%rd2009, %rd4147, %rd4149, %rd2003;
	setp.lt.u64 	%p739, %rd2009, %rd2003;
	selp.u64 	%rd2010, 1, 0, %p739;
	add.s64 	%rd2011, %rd2009, %rd2007;
	setp.lt.u64 	%p740, %rd2011, %rd2009;
	selp.u64 	%rd2012, 1, 0, %p740;
	add.s64 	%rd2013, %rd2008, %rd2010;
	add.s64 	%rd2014, %rd2013, %rd2012;
	mul.hi.u64 	%rd2015, %rd4148, %rd4147;
	mad.lo.s64 	%rd2016, %rd4147, %rd4148, %rd2014;
	setp.lt.u64 	%p741, %rd2016, %rd2014;
	selp.u64 	%rd2017, 1, 0, %p741;
	add.s64 	%rd2018, %rd2015, %rd2017;
	shl.b64 	%rd2019, %rd1992, 1;
	mov.b64 	{%r102, %r103}, %rd1992;
	mov.b64 	{%r104, %r105}, %rd1996;
	shf.l.wrap.b32 	%r106, %r103, %r104, 1;
	shf.l.wrap.b32 	%r107, %r104, %r105, 1;
	mov.b64 	%rd2020, {%r106, %r107};
	mov.b64 	{%r108, %r109}, %rd2005;
	shf.l.wrap.b32 	%r110, %r105, %r108, 1;
	shf.l.wrap.b32 	%r111, %r108, %r109, 1;
	mov.b64 	%rd2021, {%r110, %r111};
	mov.b64 	{%r112, %r113}, %rd2011;
	shf.l.wrap.b32 	%r114, %r109, %r112, 1;
	shf.l.wrap.b32 	%r115, %r112, %r113, 1;
	mov.b64 	%rd2022, {%r114, %r115};
	mov.b64 	{%r116, %r117}, %rd2016;
	shf.l.wrap.b32 	%r118, %r113, %r116, 1;
	shf.l.wrap.b32 	%r119, %r116, %r117, 1;
	mov.b64 	%rd2023, {%r118, %r119};
	shr.u64 	%rd2024, %rd2018, 63;
	mov.b64 	{%r120, %r121}, %rd2018;
	shf.l.wrap.b32 	%r122, %r117, %r120, 1;
	shf.l.wrap.b32 	%r123, %r120, %r121, 1;
	mov.b64 	%rd2025, {%r122, %r123};
	mul.hi.u64 	%rd2026, %rd234, %rd234;
	mul.hi.u64 	%rd2027, %rd4149, %rd4149;
	mul.hi.u64 	%rd2028, %rd4148, %rd4148;
	mul.hi.u64 	%rd2029, %rd4147, %rd4147;
	add.s64 	%rd329, %rd2019, %rd2026;
	setp.lt.u64 	%p742, %rd329, %rd2019;
	selp.u64 	%rd2030, 1, 0, %p742;
	mad.lo.s64 	%rd2031, %rd4149, %rd4149, %rd2020;
	setp.lt.u64 	%p743, %rd2031, %rd2020;
	add.s64 	%rd330, %rd2031, %rd2030;
	setp.lt.u64 	%p744, %rd330, %rd2031;
	or.pred  	%p745, %p743, %p744;
	selp.u64 	%rd2032, 1, 0, %p745;
	add.s64 	%rd2033, %rd2021, %rd2027;
	setp.lt.u64 	%p746, %rd2033, %rd2021;
	add.s64 	%rd331, %rd2033, %rd2032;
	setp.lt.u64 	%p747, %rd331, %rd2033;
	or.pred  	%p748, %p746, %p747;
	selp.u64 	%rd2034, 1, 0, %p748;
	mad.lo.s64 	%rd2035, %rd4148, %rd4148, %rd2022;
	setp.lt.u64 	%p749, %rd2035, %rd2022;
	add.s64 	%rd2036, %rd2035, %rd2034;
	setp.lt.u64 	%p750, %rd2036, %rd2035;
	or.pred  	%p751, %p749, %p750;
	selp.u64 	%rd2037, 1, 0, %p751;
	add.s64 	%rd2038, %rd2023, %rd2028;
	setp.lt.u64 	%p752, %rd2038, %rd2023;
	add.s64 	%rd2039, %rd2038, %rd2037;
	setp.lt.u64 	%p753, %rd2039, %rd2038;
	or.pred  	%p754, %p752, %p753;
	selp.u64 	%rd2040, 1, 0, %p754;
	mad.lo.s64 	%rd2041, %rd4147, %rd4147, %rd2025;
	setp.lt.u64 	%p755, %rd2041, %rd2025;
	add.s64 	%rd2042, %rd2041, %rd2040;
	setp.lt.u64 	%p756, %rd2042, %rd2041;
	or.pred  	%p757, %p755, %p756;
	selp.u64 	%rd2043, 1, 0, %p757;
	add.s64 	%rd2044, %rd2024, %rd2029;
	add.s64 	%rd2045, %rd2044, %rd2043;
	shl.b64 	%rd2046, %rd2036, 32;
	mov.b64 	{%r124, %r125}, %rd2036;
	mov.b64 	{%r126, %r127}, %rd2039;
	mov.b64 	%rd2047, {%r125, %r126};
	mov.b64 	{%r128, %r129}, %rd2042;
	mov.b64 	%rd2048, {%r127, %r128};
	mov.b64 	{%r130, %r131}, %rd2045;
	mov.b64 	%rd2049, {%r129, %r130};
	shr.u64 	%rd2050, %rd2045, 32;
	mul.lo.s64 	%rd2051, %rd2036, 977;
	mov.b64 	%rd2052, 977;
	mul.hi.u64 	%rd2053, %rd2036, %rd2052;
	mul.lo.s64 	%rd2054, %rd2039, 977;
	mul.hi.u64 	%rd2055, %rd2039, %rd2052;
	add.s64 	%rd2056, %rd2054, %rd2053;
	setp.lt.u64 	%p758, %rd2056, %rd2054;
	selp.u64 	%rd2057, 1, 0, %p758;
	add.s64 	%rd2058, %rd2055, %rd2057;
	mul.lo.s64 	%rd2059, %rd2042, 977;
	mul.hi.u64 	%rd2060, %rd2042, %rd2052;
	add.s64 	%rd2061, %rd2059, %rd2058;
	setp.lt.u64 	%p759, %rd2061, %rd2059;
	selp.u64 	%rd2062, 1, 0, %p759;
	add.s64 	%rd2063, %rd2060, %rd2062;
	mul.lo.s64 	%rd2064, %rd2045, 977;
	mul.hi.u64 	%rd2065, %rd2045, %rd2052;
	add.s64 	%rd2066, %rd2064, %rd2063;
	setp.lt.u64 	%p760, %rd2066, %rd2064;
	selp.u64 	%rd2067, 1, 0, %p760;
	add.s64 	%rd2068, %rd2065, %rd2067;
	add.s64 	%rd4171, %rd2051, %rd2046;
	setp.lt.u64 	%p761, %rd4171, %rd2051;
	selp.u64 	%rd2069, 1, 0, %p761;
	add.s64 	%rd2070, %rd2056, %rd2047;
	setp.lt.u64 	%p762, %rd2070, %rd2056;
	add.s64 	%rd4172, %rd2070, %rd2069;
	setp.lt.u64 	%p763, %rd4172, %rd2070;
	or.pred  	%p764, %p762, %p763;
	selp.u64 	%rd2071, 1, 0, %p764;
	add.s64 	%rd2072, %rd2061, %rd2048;
	setp.lt.u64 	%p765, %rd2072, %rd2061;
	add.s64 	%rd4173, %rd2072, %rd2071;
	setp.lt.u64 	%p766, %rd4173, %rd2072;
	or.pred  	%p767, %p765, %p766;
	selp.u64 	%rd2073, 1, 0, %p767;
	add.s64 	%rd2074, %rd2066, %rd2049;
	setp.lt.u64 	%p768, %rd2074, %rd2066;
	add.s64 	%rd4174, %rd2074, %rd2073;
	setp.lt.u64 	%p769, %rd4174, %rd2074;
	or.pred  	%p770, %p768, %p769;
	selp.u64 	%rd2075, 1, 0, %p770;
	add.s64 	%rd2076, %rd2068, %rd2050;
	add.s64 	%rd336, %rd2076, %rd2075;
	setp.eq.s64 	%p771, %rd336, 0;
	mov.b64 	%rd4175, 0;
	@%p771 bra 	$L__BB10_151;
	shl.b64 	%rd2077, %rd336, 32;
	shr.u64 	%rd2078, %rd336, 32;
	mov.b64 	%rd2079, 977;
	mul.hi.u64 	%rd2080, %rd336, %rd2079;
	mad.lo.s64 	%rd2081, %rd336, 977, %rd2077;
	setp.lt.u64 	%p772, %rd2081, %rd2077;
	selp.u64 	%rd2082, 1, 0, %p772;
	add.s64 	%rd4171, %rd2081, %rd4171;
	setp.lt.u64 	%p773, %rd4171, %rd2081;
	selp.u64 	%rd2083, 1, 0, %p773;
	add.s64 	%rd2084, %rd2083, %rd2082;
	add.s64 	%rd2085, %rd2078, %rd2080;
	setp.lt.u64 	%p774, %rd2085, %rd2078;
	selp.u64 	%rd2086, 1, 0, %p774;
	add.s64 	%rd2087, %rd4172, %rd2085;
	add.s64 	%rd2088, %rd2087, %rd2084;
	setp.lt.u64 	%p775, %rd2088, %rd4172;
	not.b64 	%rd2089, %rd2085;
	setp.gt.u64 	%p776, %rd2084, %rd2089;
	or.pred  	%p777, %p776, %p775;
	selp.u64 	%rd2090, 1, 0, %p777;
	add.s64 	%rd2091, %rd4173, %rd2086;
	add.s64 	%rd339, %rd2091, %rd2090;
	setp.lt.u64 	%p778, %rd339, %rd4173;
	selp.u64 	%rd2092, 1, 0, %p778;
	add.s64 	%rd340, %rd4174, %rd2092;
	setp.lt.u64 	%p779, %rd340, %rd4174;
	selp.u64 	%rd4175, 1, 0, %p779;
	mov.u64 	%rd4172, %rd2088;
	mov.u64 	%rd4173, %rd339;
	mov.u64 	%rd4174, %rd340;
$L__BB10_151:
	mad.lo.s64 	%rd4177, %rd234, %rd234, %rd4171;
	setp.lt.u64 	%p780, %rd4177, %rd4171;
	selp.u64 	%rd2093, 1, 0, %p780;
	add.s64 	%rd2094, %rd4172, %rd329;
	setp.lt.u64 	%p781, %rd2094, %rd4172;
	add.s64 	%rd4178, %rd2094, %rd2093;
	setp.lt.u64 	%p782, %rd4178, %rd2094;
	or.pred  	%p783, %p781, %p782;
	selp.u64 	%rd2095, 1, 0, %p783;
	add.s64 	%rd2096, %rd4173, %rd330;
	setp.lt.u64 	%p784, %rd2096, %rd4173;
	add.s64 	%rd4179, %rd2096, %rd2095;
	setp.lt.u64 	%p785, %rd4179, %rd2096;
	or.pred  	%p786, %p784, %p785;
	selp.u64 	%rd2097, 1, 0, %p786;
	add.s64 	%rd2098, %rd4174, %rd331;
	setp.lt.u64 	%p787, %rd2098, %rd4174;
	add.s64 	%rd4180, %rd2098, %rd2097;
	setp.lt.u64 	%p788, %rd4180, %rd2098;
	or.pred  	%p789, %p787, %p788;
	selp.u64 	%rd2100, 1, 0, %p789;
	add.s64 	%rd351, %rd4175, %rd2100;
	setp.eq.s64 	%p790, %rd351, 0;
	ld.const.u64 	%rd2101, [_P+24];
	setp.le.u64 	%p791, %rd4180, %rd2101;
	and.pred  	%p792, %p790, %p791;
	@%p792 bra 	$L__BB10_153;
	ld.const.u64 	%rd4176, [_P+16];
	bra.uni 	$L__BB10_158;
$L__BB10_153:
	setp.lt.u64 	%p793, %rd4180, %rd2101;
	@%p793 bra 	$L__BB10_171;
	ld.const.u64 	%rd4176, [_P+16];
	setp.gt.u64 	%p794, %rd4179, %rd4176;
	@%p794 bra 	$L__BB10_158;
	setp.lt.u64 	%p795, %rd4179, %rd4176;
	@%p795 bra 	$L__BB10_171;
	ld.const.u64 	%rd355, [_P+8];
	setp.gt.u64 	%p796, %rd4178, %rd355;
	@%p796 bra 	$L__BB10_158;
	setp.lt.u64 	%p797, %rd4178, %rd355;
	ld.const.u64 	%rd2102, [_P];
	setp.lt.u64 	%p798, %rd4177, %rd2102;
	or.pred  	%p799, %p797, %p798;
	@%p799 bra 	$L__BB10_171;
$L__BB10_158:
	ld.const.u64 	%rd2104, [_P];
	sub.s64 	%rd357, %rd4177, %rd2104;
	setp.lt.u64 	%p800, %rd4177, %rd2104;
	selp.u64 	%rd2105, 1, 0, %p800;
	ld.const.u64 	%rd2106, [_P+8];
	sub.s64 	%rd2107, %rd4178, %rd2106;
	setp.lt.u64 	%p801, %rd4178, %rd2106;
	selp.s64 	%rd2108, -1, 0, %p800;
	add.s64 	%rd4178, %rd2107, %rd2108;
	setp.lt.u64 	%p802, %rd2107, %rd2105;
	or.pred  	%p803, %p801, %p802;
	selp.u64 	%rd2109, 1, 0, %p803;
	sub.s64 	%rd2110, %rd4179, %rd4176;
	setp.lt.u64 	%p805, %rd4179, %rd4176;
	selp.s64 	%rd2111, -1, 0, %p803;
	add.s64 	%rd4179, %rd2110, %rd2111;
	setp.lt.u64 	%p806, %rd2110, %rd2109;
	or.pred  	%p807, %p805, %p806;
	selp.u64 	%rd2112, 1, 0, %p807;
	sub.s64 	%rd2114, %rd4180, %rd2101;
	setp.lt.u64 	%p808, %rd4180, %rd2101;
	selp.s64 	%rd2115, -1, 0, %p807;
	add.s64 	%rd4180, %rd2114, %rd2115;
	setp.lt.u64 	%p809, %rd2114, %rd2112;
	or.pred  	%p810, %p808, %p809;
	selp.s64 	%rd2116, -1, 0, %p810;
	add.s64 	%rd362, %rd351, %rd2116;
	setp.ne.s64 	%p811, %rd362, 0;
	setp.gt.u64 	%p812, %rd4180, %rd2101;
	or.pred  	%p813, %p811, %p812;
	@%p813 bra 	$L__BB10_164;
	setp.lt.u64 	%p814, %rd4180, %rd2101;
	mov.u64 	%rd4177, %rd357;
	@%p814 bra 	$L__BB10_171;
	setp.gt.u64 	%p815, %rd4179, %rd4176;
	@%p815 bra 	$L__BB10_164;
	setp.lt.u64 	%p816, %rd4179, %rd4176;
	mov.u64 	%rd4177, %rd357;
	@%p816 bra 	$L__BB10_171;
	setp.gt.u64 	%p817, %rd4178, %rd2106;
	@%p817 bra 	$L__BB10_164;
	setp.lt.u64 	%p818, %rd4178, %rd2106;
	setp.lt.u64 	%p819, %rd357, %rd2104;
	or.pred  	%p820, %p818, %p819;
	mov.u64 	%rd4177, %rd357;
	@%p820 bra 	$L__BB10_171;
$L__BB10_164:
	ld.const.u64 	%rd2120, [_P];
	sub.s64 	%rd363, %rd357, %rd2120;
	setp.lt.u64 	%p821, %rd357, %rd2120;
	selp.u64 	%rd2121, 1, 0, %p821;
	ld.const.u64 	%rd364, [_P+8];
	sub.s64 	%rd2122, %rd4178, %rd364;
	setp.lt.u64 	%p822, %rd4178, %rd364;
	selp.s64 	%rd2123, -1, 0, %p821;
	add.s64 	%rd4178, %rd2122, %rd2123;
	setp.lt.u64 	%p823, %rd2122, %rd2121;
	or.pred  	%p824, %p822, %p823;
	selp.u64 	%rd2124, 1, 0, %p824;
	sub.s64 	%rd2125, %rd4179, %rd4176;
	setp.lt.u64 	%p826, %rd4179, %rd4176;
	selp.s64 	%rd2126, -1, 0, %p824;
	add.s64 	%rd4179, %rd2125, %rd2126;
	setp.lt.u64 	%p827, %rd2125, %rd2124;
	or.pred  	%p828, %p826, %p827;
	selp.u64 	%rd2127, 1, 0, %p828;
	ld.const.u64 	%rd2128, [_P+24];
	sub.s64 	%rd2129, %rd4180, %rd2128;
	setp.lt.u64 	%p829, %rd4180, %rd2128;
	selp.s64 	%rd2130, -1, 0, %p828;
	add.s64 	%rd4180, %rd2129, %rd2130;
	setp.lt.u64 	%p830, %rd2129, %rd2127;
	or.pred  	%p831, %p829, %p830;
	selp.u64 	%rd2131, 1, 0, %p831;
	setp.ne.s64 	%p832, %rd362, %rd2131;
	setp.gt.u64 	%p833, %rd4180, %rd2128;
	or.pred  	%p834, %p832, %p833;
	@%p834 bra 	$L__BB10_170;
	setp.lt.u64 	%p835, %rd4180, %rd2128;
	mov.u64 	%rd4177, %rd363;
	@%p835 bra 	$L__BB10_171;
	setp.gt.u64 	%p836, %rd4179, %rd4176;
	@%p836 bra 	$L__BB10_170;
	setp.lt.u64 	%p837, %rd4179, %rd4176;
	mov.u64 	%rd4177, %rd363;
	@%p837 bra 	$L__BB10_171;
	setp.gt.u64 	%p838, %rd4178, %rd364;
	@%p838 bra 	$L__BB10_170;
	setp.lt.u64 	%p839, %rd4178, %rd364;
	setp.lt.u64 	%p840, %rd363, %rd2120;
	or.pred  	%p841, %p839, %p840;
	mov.u64 	%rd4177, %rd363;
	@%p841 bra 	$L__BB10_171;
$L__BB10_170:
	sub.s64 	%rd4177, %rd363, %rd2120;
	setp.lt.u64 	%p842, %rd363, %rd2120;
	selp.u64 	%rd2134, 1, 0, %p842;
	sub.s64 	%rd2136, %rd4178, %rd364;
	setp.lt.u64 	%p843, %rd4178, %rd364;
	selp.s64 	%rd2137, -1, 0, %p842;
	add.s64 	%rd4178, %rd2136, %rd2137;
	setp.lt.u64 	%p844, %rd2136, %rd2134;
	or.pred  	%p845, %p843, %p844;
	selp.u64 	%rd2138, 1, 0, %p845;
	sub.s64 	%rd2139, %rd4179, %rd4176;
	setp.lt.u64 	%p846, %rd4179, %rd4176;
	selp.s64 	%rd2140, -1, 0, %p845;
	add.s64 	%rd4179, %rd2139, %rd2140;
	setp.lt.u64 	%p847, %rd2139, %rd2138;
	or.pred  	%p848, %p846, %p847;
	selp.s64 	%rd2141, -1, 0, %p848;
	sub.s64 	%rd2142, %rd4180, %rd2128;
	add.s64 	%rd4180, %rd2142, %rd2141;
$L__BB10_171:
	mul.lo.s64 	%rd377, %rd4157, %rd2;
	mul.hi.u64 	%rd2144, %rd2, %rd4157;
	mul.lo.s64 	%rd2145, %rd4158, %rd2;
	mul.hi.u64 	%rd2146, %rd2, %rd4158;
	add.s64 	%rd2147, %rd2145, %rd2144;
	setp.lt.u64 	%p849, %rd2147, %rd2145;
	selp.u64 	%rd2148, 1, 0, %p849;
	add.s64 	%rd2149, %rd2146, %rd2148;
	mul.lo.s64 	%rd2150, %rd4159, %rd2;
	mul.hi.u64 	%rd2151, %rd2, %rd4159;
	add.s64 	%rd2152, %rd2150, %rd2149;
	setp.lt.u64 	%p850, %rd2152, %rd2150;
	selp.u64 	%rd2153, 1, 0, %p850;
	add.s64 	%rd2154, %rd2151, %rd2153;
	mul.lo.s64 	%rd2155, %rd4160, %rd2;
	mul.hi.u64 	%rd2156, %rd2, %rd4160;
	add.s64 	%rd2157, %rd2155, %rd2154;
	setp.lt.u64 	%p851, %rd2157, %rd2155;
	selp.u64 	%rd2158, 1, 0, %p851;
	add.s64 	%rd2159, %rd2156, %rd2158;
	mul.hi.u64 	%rd2160, %rd7, %rd4157;
	mad.lo.s64 	%rd378, %rd4157, %rd7, %rd2147;
	setp.lt.u64 	%p852, %rd378, %rd2147;
	selp.u64 	%rd2161, 1, 0, %p852;
	add.s64 	%rd2162, %rd2160, %rd2161;
	mul.hi.u64 	%rd2163, %rd7, %rd4158;
	mad.lo.s64 	%rd2164, %rd4158, %rd7, %rd2152;
	setp.lt.u64 	%p853, %rd2164, %rd2152;
	selp.u64 	%rd2165, 1, 0, %p853;
	add.s64 	%rd2166, %rd2164, %rd2162;
	setp.lt.u64 	%p854, %rd2166, %rd2164;
	selp.u64 	%rd2167, 1, 0, %p854;
	add.s64 	%rd2168, %rd2163, %rd2165;
	add.s64 	%rd2169, %rd2168, %rd2167;
	mul.hi.u64 	%rd2170, %rd7, %rd4159;
	mad.lo.s64 	%rd2171, %rd4159, %rd7, %rd2157;
	setp.lt.u64 	%p855, %rd2171, %rd2157;
	selp.u64 	%rd2172, 1, 0, %p855;
	add.s64 	%rd2173, %rd2171, %rd2169;
	setp.lt.u64 	%p856, %rd2173, %rd2171;
	selp.u64 	%rd2174, 1, 0, %p856;
	add.s64 	%rd2175, %rd2170, %rd2172;
	add.s64 	%rd2176, %rd2175, %rd2174;
	mul.hi.u64 	%rd2177, %rd7, %rd4160;
	mad.lo.s64 	%rd2178, %rd4160, %rd7, %rd2159;
	setp.lt.u64 	%p857, %rd2178, %rd2159;
	selp.u64 	%rd2179, 1, 0, %p857;
	add.s64 	%rd2180, %rd2178, %rd2176;
	setp.lt.u64 	%p858, %rd2180, %rd2178;
	selp.u64 	%rd2181, 1, 0, %p858;
	add.s64 	%rd2182, %rd2177, %rd2179;
	add.s64 	%rd2183, %rd2182, %rd2181;
	mul.hi.u64 	%rd2184, %rd12, %rd4157;
	mad.lo.s64 	%rd379, %rd4157, %rd12, %rd2166;
	setp.lt.u64 	%p859, %rd379, %rd2166;
	selp.u64 	%rd2185, 1, 0, %p859;
	add.s64 	%rd2186, %rd2184, %rd2185;
	mul.hi.u64 	%rd2187, %rd12, %rd4158;
	mad.lo.s64 	%rd2188, %rd4158, %rd12, %rd2173;
	setp.lt.u64 	%p860, %rd2188, %rd2173;
	selp.u64 	%rd2189, 1, 0, %p860;
	add.s64 	%rd2190, %rd2188, %rd2186;
	setp.lt.u64 	%p861, %rd2190, %rd2188;
	selp.u64 	%rd2191, 1, 0, %p861;
	add.s64 	%rd2192, %rd2187, %rd2189;
	add.s64 	%rd2193, %rd2192, %rd2191;
	mul.hi.u64 	%rd2194, %rd12, %rd4159;
	mad.lo.s64 	%rd2195, %rd4159, %rd12, %rd2180;
	setp.lt.u64 	%p862, %rd2195, %rd2180;
	selp.u64 	%rd2196, 1, 0, %p862;
	add.s64 	%rd2197, %rd2195, %rd2193;
	setp.lt.u64 	%p863, %rd2197, %rd2195;
	selp.u64 	%rd2198, 1, 0, %p863;
	add.s64 	%rd2199, %rd2194, %rd2196;
	add.s64 	%rd2200, %rd2199, %rd2198;
	mul.hi.u64 	%rd2201, %rd12, %rd4160;
	mad.lo.s64 	%rd2202, %rd4160, %rd12, %rd2183;
	setp.lt.u64 	%p864, %rd2202, %rd2183;
	selp.u64 	%rd2203, 1, 0, %p864;
	add.s64 	%rd2204, %rd2202, %rd2200;
	setp.lt.u64 	%p865, %rd2204, %rd2202;
	selp.u64 	%rd2205, 1, 0, %p865;
	add.s64 	%rd2206, %rd2201, %rd2203;
	add.s64 	%rd2207, %rd2206, %rd2205;
	mul.hi.u64 	%rd2208, %rd17, %rd4157;
	mad.lo.s64 	%rd380, %rd4157, %rd17, %rd2190;
	setp.lt.u64 	%p866, %rd380, %rd2190;
	selp.u64 	%rd2209, 1, 0, %p866;
	add.s64 	%rd2210, %rd2208, %rd2209;
	mul.hi.u64 	%rd2211, %rd17, %rd4158;
	mad.lo.s64 	%rd2212, %rd4158, %rd17, %rd2197;
	setp.lt.u64 	%p867, %rd2212, %rd2197;
	selp.u64 	%rd2213, 1, 0, %p867;
	add.s64 	%rd2214, %rd2212, %rd2210;
	setp.lt.u64 	%p868, %rd2214, %rd2212;
	selp.u64 	%rd2215, 1, 0, %p868;
	add.s64 	%rd2216, %rd2211, %rd2213;
	add.s64 	%rd2217, %rd2216, %rd2215;
	mul.hi.u64 	%rd2218, %rd17, %rd4159;
	mad.lo.s64 	%rd2219, %rd4159, %rd17, %rd2204;
	setp.lt.u64 	%p869, %rd2219, %rd2204;
	selp.u64 	%rd2220, 1, 0, %p869;
	add.s64 	%rd2221, %rd2219, %rd2217;
	setp.lt.u64 	%p870, %rd2221, %rd2219;
	selp.u64 	%rd2222, 1, 0, %p870;
	add.s64 	%rd2223, %rd2218, %rd2220;
	add.s64 	%rd2224, %rd2223, %rd2222;
	mul.hi.u64 	%rd2225, %rd17, %rd4160;
	mad.lo.s64 	%rd2226, %rd4160, %rd17, %rd2207;
	setp.lt.u64 	%p871, %rd2226, %rd2207;
	selp.u64 	%rd2227, 1, 0, %p871;
	add.s64 	%rd2228, %rd2226, %rd2224;
	setp.lt.u64 	%p872, %rd2228, %rd2226;
	selp.u64 	%rd2229, 1, 0, %p872;
	add.s64 	%rd2230, %rd2225, %rd2227;
	add.s64 	%rd2231, %rd2230, %rd2229;
	shl.b64 	%rd2232, %rd2214, 32;
	mov.b64 	{%r132, %r133}, %rd2214;
	mov.b64 	{%r134, %r135}, %rd2221;
	mov.b64 	%rd2233, {%r133, %r134};
	mov.b64 	{%r136, %r137}, %rd2228;
	mov.b64 	%rd2234, {%r135, %r136};
	mov.b64 	{%r138, %r139}, %rd2231;
	mov.b64 	%rd2235, {%r137, %r138};
	shr.u64 	%rd2236, %rd2231, 32;
	mul.lo.s64 	%rd2237, %rd2214, 977;
	mov.b64 	%rd2238, 977;
	mul.hi.u64 	%rd2239, %rd2214, %rd2238;
	mul.lo.s64 	%rd2240, %rd2221, 977;
	mul.hi.u64 	%rd2241, %rd2221, %rd2238;
	add.s64 	%rd2242, %rd2240, %rd2239;
	setp.lt.u64 	%p873, %rd2242, %rd2240;
	selp.u64 	%rd2243, 1, 0, %p873;
	add.s64 	%rd2244, %rd2241, %rd2243;
	mul.lo.s64 	%rd2245, %rd2228, 977;
	mul.hi.u64 	%rd2246, %rd2228, %rd2238;
	add.s64 	%rd2247, %rd2245, %rd2244;
	setp.lt.u64 	%p874, %rd2247, %rd2245;
	selp.u64 	%rd2248, 1, 0, %p874;
	add.s64 	%rd2249, %rd2246, %rd2248;
	mul.lo.s64 	%rd2250, %rd2231, 977;
	mul.hi.u64 	%rd2251, %rd2231, %rd2238;
	add.s64 	%rd2252, %rd2250, %rd2249;
	setp.lt.u64 	%p875, %rd2252, %rd2250;
	selp.u64 	%rd2253, 1, 0, %p875;
	add.s64 	%rd2254, %rd2251, %rd2253;
	add.s64 	%rd4204, %rd2237, %rd2232;
	setp.lt.u64 	%p876, %rd4204, %rd2237;
	selp.u64 	%rd2255, 1, 0, %p876;
	add.s64 	%rd2256, %rd2242, %rd2233;
	setp.lt.u64 	%p877, %rd2256, %rd2242;
	add.s64 	%rd4205, %rd2256, %rd2255;
	setp.lt.u64 	%p878, %rd4205, %rd2256;
	or.pred  	%p879, %p877, %p878;
	selp.u64 	%rd2257, 1, 0, %p879;
	add.s64 	%rd2258, %rd2247, %rd2234;
	setp.lt.u64 	%p880, %rd2258, %rd2247;
	add.s64 	%rd4206, %rd2258, %rd2257;
	setp.lt.u64 	%p881, %rd4206, %rd2258;
	or.pred  	%p882, %p880, %p881;
	selp.u64 	%rd2259, 1, 0, %p882;
	add.s64 	%rd2260, %rd2252, %rd2235;
	setp.lt.u64 	%p883, %rd2260, %rd2252;
	add.s64 	%rd4207, %rd2260, %rd2259;
	setp.lt.u64 	%p884, %rd4207, %rd2260;
	or.pred  	%p885, %p883, %p884;
	selp.u64 	%rd2261, 1, 0, %p885;
	add.s64 	%rd2262, %rd2254, %rd2236;
	add.s64 	%rd385, %rd2262, %rd2261;
	setp.eq.s64 	%p886, %rd385, 0;
	mov.b64 	%rd4185, 0;
	mov.u64 	%rd4181, %rd4204;
	mov.u64 	%rd4182, %rd4205;
	mov.u64 	%rd4183, %rd4206;
	mov.u64 	%rd4184, %rd4207;
	@%p886 bra 	$L__BB10_173;
	shl.b64 	%rd2263, %rd385, 32;
	shr.u64 	%rd2264, %rd385, 32;
	mov.b64 	%rd2265, 977;
	mul.hi.u64 	%rd2266, %rd385, %rd2265;
	mad.lo.s64 	%rd2267, %rd385, 977, %rd2263;
	setp.lt.u64 	%p887, %rd2267, %rd2263;
	selp.u64 	%rd2268, 1, 0, %p887;
	add.s64 	%rd4181, %rd2267, %rd4204;
	setp.lt.u64 	%p888, %rd4181, %rd2267;
	selp.u64 	%rd2269, 1, 0, %p888;
	add.s64 	%rd2270, %rd2269, %rd2268;
	add.s64 	%rd2271, %rd2264, %rd2266;
	setp.lt.u64 	%p889, %rd2271, %rd2264;
	selp.u64 	%rd2272, 1, 0, %p889;
	add.s64 	%rd2273, %rd4205, %rd2271;
	add.s64 	%rd4182, %rd2273, %rd2270;
	setp.lt.u64 	%p890, %rd4182, %rd4205;
	not.b64 	%rd2275, %rd2271;
	setp.gt.u64 	%p891, %rd2270, %rd2275;
	or.pred  	%p892, %p891, %p890;
	selp.u64 	%rd2276, 1, 0, %p892;
	add.s64 	%rd2277, %rd4206, %rd2272;
	add.s64 	%rd4183, %rd2277, %rd2276;
	setp.lt.u64 	%p893, %rd4183, %rd4206;
	selp.u64 	%rd2278, 1, 0, %p893;
	add.s64 	%rd4184, %rd4207, %rd2278;
	setp.lt.u64 	%p894, %rd4184, %rd4207;
	selp.u64 	%rd4185, 1, 0, %p894;
$L__BB10_173:
	add.s64 	%rd4187, %rd4181, %rd377;
	setp.lt.u64 	%p895, %rd4187, %rd4181;
	selp.u64 	%rd2279, 1, 0, %p895;
	add.s64 	%rd2280, %rd4182, %rd378;
	setp.lt.u64 	%p896, %rd2280, %rd4182;
	add.s64 	%rd4188, %rd2280, %rd2279;
	setp.lt.u64 	%p897, %rd4188, %rd2280;
	or.pred  	%p898, %p896, %p897;
	selp.u64 	%rd2281, 1, 0, %p898;
	add.s64 	%rd2282, %rd4183, %rd379;
	setp.lt.u64 	%p899, %rd2282, %rd4183;
	add.s64 	%rd4189, %rd2282, %rd2281;
	setp.lt.u64 	%p900, %rd4189, %rd2282;
	or.pred  	%p901, %p899, %p900;
	selp.u64 	%rd2283, 1, 0, %p901;
	add.s64 	%rd2284, %rd4184, %rd380;
	setp.lt.u64 	%p902, %rd2284, %rd4184;
	add.s64 	%rd4190, %rd2284, %rd2283;
	setp.lt.u64 	%p903, %rd4190, %rd2284;
	or.pred  	%p904, %p902, %p903;
	selp.u64 	%rd2286, 1, 0, %p904;
	add.s64 	%rd400, %rd4185, %rd2286;
	setp.eq.s64 	%p905, %rd400, 0;
	ld.const.u64 	%rd2287, [_P+24];
	setp.le.u64 	%p906, %rd4190, %rd2287;
	and.pred  	%p907, %p905, %p906;
	@%p907 bra 	$L__BB10_175;
	ld.const.u64 	%rd4186, [_P+16];
	bra.uni 	$L__BB10_180;
$L__BB10_175:
	ld.const.u64 	%rd2289, [_P+24];
	setp.lt.u64 	%p908, %rd4190, %rd2289;
	@%p908 bra 	$L__BB10_193;
	ld.const.u64 	%rd4186, [_P+16];
	setp.gt.u64 	%p909, %rd4189, %rd4186;
	@%p909 bra 	$L__BB10_180;
	ld.const.u64 	%rd2290, [_P+16];
	setp.lt.u64 	%p910, %rd4189, %rd2290;
	@%p910 bra 	$L__BB10_193;
	ld.const.u64 	%rd4186, [_P+16];
	ld.const.u64 	%rd2291, [_P+8];
	setp.gt.u64 	%p911, %rd4188, %rd2291;
	@%p911 bra 	$L__BB10_180;
	ld.const.u64 	%rd2292, [_P+8];
	setp.lt.u64 	%p912, %rd4188, %rd2292;
	ld.const.u64 	%rd2293, [_P];
	setp.lt.u64 	%p913, %rd4187, %rd2293;
	or.pred  	%p914, %p912, %p913;
	@%p914 bra 	$L__BB10_193;
$L__BB10_180:
	ld.const.u64 	%rd2295, [_P];
	sub.s64 	%rd406, %rd4187, %rd2295;
	setp.lt.u64 	%p915, %rd4187, %rd2295;
	selp.u64 	%rd2296, 1, 0, %p915;
	ld.const.u64 	%rd2297, [_P+8];
	sub.s64 	%rd2298, %rd4188, %rd2297;
	setp.lt.u64 	%p916, %rd4188, %rd2297;
	selp.s64 	%rd2299, -1, 0, %p915;
	add.s64 	%rd4188, %rd2298, %rd2299;
	setp.lt.u64 	%p917, %rd2298, %rd2296;
	or.pred  	%p918, %p916, %p917;
	selp.u64 	%rd2300, 1, 0, %p918;
	sub.s64 	%rd2301, %rd4189, %rd4186;
	setp.lt.u64 	%p920, %rd4189, %rd4186;
	selp.s64 	%rd2302, -1, 0, %p918;
	add.s64 	%rd4189, %rd2301, %rd2302;
	setp.lt.u64 	%p921, %rd2301, %rd2300;
	or.pred  	%p922, %p920, %p921;
	selp.u64 	%rd2303, 1, 0, %p922;
	ld.const.u64 	%rd2304, [_P+24];
	sub.s64 	%rd2306, %rd4190, %rd2304;
	setp.lt.u64 	%p923, %rd4190, %rd2304;
	selp.s64 	%rd2307, -1, 0, %p922;
	add.s64 	%rd4190, %rd2306, %rd2307;
	setp.lt.u64 	%p924, %rd2306, %rd2303;
	or.pred  	%p925, %p923, %p924;
	selp.s64 	%rd2308, -1, 0, %p925;
	add.s64 	%rd410, %rd400, %rd2308;
	setp.ne.s64 	%p926, %rd410, 0;
	setp.gt.u64 	%p927, %rd4190, %rd2304;
	or.pred  	%p928, %p926, %p927;
	@%p928 bra 	$L__BB10_186;
	ld.const.u64 	%rd2309, [_P+24];
	setp.lt.u64 	%p929, %rd4190, %rd2309;
	mov.u64 	%rd4187, %rd406;
	@%p929 bra 	$L__BB10_193;
	setp.gt.u64 	%p930, %rd4189, %rd4186;
	@%p930 bra 	$L__BB10_186;
	setp.lt.u64 	%p931, %rd4189, %rd4186;
	mov.u64 	%rd4187, %rd406;
	@%p931 bra 	$L__BB10_193;
	ld.const.u64 	%rd2310, [_P+8];
	setp.gt.u64 	%p932, %rd4188, %rd2310;
	@%p932 bra 	$L__BB10_186;
	ld.const.u64 	%rd2311, [_P+8];
	setp.lt.u64 	%p933, %rd4188, %rd2311;
	ld.const.u64 	%rd2312, [_P];
	setp.lt.u64 	%p934, %rd406, %rd2312;
	or.pred  	%p935, %p933, %p934;
	mov.u64 	%rd4187, %rd406;
	@%p935 bra 	$L__BB10_193;
$L__BB10_186:
	ld.const.u64 	%rd2313, [_P];
	sub.s64 	%rd411, %rd406, %rd2313;
	setp.lt.u64 	%p936, %rd406, %rd2313;
	selp.u64 	%rd2314, 1, 0, %p936;
	ld.const.u64 	%rd2315, [_P+8];
	sub.s64 	%rd2316, %rd4188, %rd2315;
	setp.lt.u64 	%p937, %rd4188, %rd2315;
	selp.s64 	%rd2317, -1, 0, %p936;
	add.s64 	%rd4188, %rd2316, %rd2317;
	setp.lt.u64 	%p938, %rd2316, %rd2314;
	or.pred  	%p939, %p937, %p938;
	selp.u64 	%rd2318, 1, 0, %p939;
	sub.s64 	%rd2319, %rd4189, %rd4186;
	setp.lt.u64 	%p941, %rd4189, %rd4186;
	selp.s64 	%rd2320, -1, 0, %p939;
	add.s64 	%rd4189, %rd2319, %rd2320;
	setp.lt.u64 	%p942, %rd2319, %rd2318;
	or.pred  	%p943, %p941, %p942;
	selp.u64 	%rd2321, 1, 0, %p943;
	ld.const.u64 	%rd2322, [_P+24];
	sub.s64 	%rd2324, %rd4190, %rd2322;
	setp.lt.u64 	%p944, %rd4190, %rd2322;
	selp.s64 	%rd2325, -1, 0, %p943;
	add.s64 	%rd4190, %rd2324, %rd2325;
	setp.lt.u64 	%p945, %rd2324, %rd2321;
	or.pred  	%p946, %p944, %p945;
	selp.u64 	%rd2326, 1, 0, %p946;
	setp.ne.s64 	%p947, %rd410, %rd2326;
	setp.gt.u64 	%p948, %rd4190, %rd2322;
	or.pred  	%p949, %p947, %p948;
	@%p949 bra 	$L__BB10_192;
	ld.const.u64 	%rd2327, [_P+24];
	setp.lt.u64 	%p950, %rd4190, %rd2327;
	mov.u64 	%rd4187, %rd411;
	@%p950 bra 	$L__BB10_193;
	setp.gt.u64 	%p951, %rd4189, %rd4186;
	@%p951 bra 	$L__BB10_192;
	setp.lt.u64 	%p952, %rd4189, %rd4186;
	mov.u64 	%rd4187, %rd411;
	@%p952 bra 	$L__BB10_193;
	ld.const.u64 	%rd2328, [_P+8];
	setp.gt.u64 	%p953, %rd4188, %rd2328;
	@%p953 bra 	$L__BB10_192;
	ld.const.u64 	%rd2329, [_P+8];
	setp.lt.u64 	%p954, %rd4188, %rd2329;
	ld.const.u64 	%rd2330, [_P];
	setp.lt.u64 	%p955, %rd411, %rd2330;
	or.pred  	%p956, %p954, %p955;
	mov.u64 	%rd4187, %rd411;
	@%p956 bra 	$L__BB10_193;
$L__BB10_192:
	ld.const.u64 	%rd2331, [_P];
	sub.s64 	%rd4187, %rd411, %rd2331;
	setp.lt.u64 	%p957, %rd411, %rd2331;
	selp.u64 	%rd2332, 1, 0, %p957;
	ld.const.u64 	%rd2333, [_P+8];
	sub.s64 	%rd2334, %rd4188, %rd2333;
	setp.lt.u64 	%p958, %rd4188, %rd2333;
	selp.s64 	%rd2335, -1, 0, %p957;
	add.s64 	%rd4188, %rd2334, %rd2335;
	setp.lt.u64 	%p959, %rd2334, %rd2332;
	or.pred  	%p960, %p958, %p959;
	selp.u64 	%rd2336, 1, 0, %p960;
	sub.s64 	%rd2337, %rd4189, %rd4186;
	setp.lt.u64 	%p961, %rd4189, %rd4186;
	selp.s64 	%rd2338, -1, 0, %p960;
	add.s64 	%rd4189, %rd2337, %rd2338;
	setp.lt.u64 	%p962, %rd2337, %rd2336;
	or.pred  	%p963, %p961, %p962;
	selp.s64 	%rd2339, -1, 0, %p963;
	ld.const.u64 	%rd2340, [_P+24];
	sub.s64 	%rd2341, %rd4190, %rd2340;
	add.s64 	%rd4190, %rd2341, %rd2339;
$L__BB10_193:
	shl.b64 	%rd423, %rd4187, 1;
	shr.u64 	%rd2342, %rd4187, 63;
	add.s64 	%rd2343, %rd4188, %rd2342;
	setp.lt.u64 	%p964, %rd2343, %rd4188;
	selp.u64 	%rd2344, 1, 0, %p964;
	add.s64 	%rd4194, %rd2343, %rd4188;
	setp.lt.u64 	%p965, %rd4194, %rd2343;
	selp.u64 	%rd2345, 1, 0, %p965;
	add.s64 	%rd2346, %rd2345, %rd2344;
	add.s64 	%rd2347, %rd4189, %rd2346;
	setp.lt.u64 	%p966, %rd2347, %rd4189;
	selp.u64 	%rd2348, 1, 0, %p966;
	add.s64 	%rd4193, %rd2347, %rd4189;
	setp.lt.u64 	%p967, %rd4193, %rd2347;
	selp.u64 	%rd2349, 1, 0, %p967;
	add.s64 	%rd2350, %rd2349, %rd2348;
	add.s64 	%rd2351, %rd4190, %rd2350;
	setp.ge.u64 	%p968, %rd2351, %rd4190;
	add.s64 	%rd4192, %rd2351, %rd4190;
	setp.ge.u64 	%p969, %rd4192, %rd2351;
	and.pred  	%p970, %p969, %p968;
	ld.const.u64 	%rd2353, [_P+24];
	setp.le.u64 	%p971, %rd4192, %rd2353;
	and.pred  	%p972, %p970, %p971;
	@%p972 bra 	$L__BB10_195;
	ld.const.u64 	%rd4191, [_P+16];
	bra.uni 	$L__BB10_200;
$L__BB10_195:
	setp.lt.u64 	%p973, %rd4192, %rd2353;
	mov.u64 	%rd4195, %rd423;
	@%p973 bra 	$L__BB10_201;
	ld.const.u64 	%rd4191, [_P+16];
	setp.gt.u64 	%p974, %rd4193, %rd4191;
	@%p974 bra 	$L__BB10_200;
	ld.const.u64 	%rd2356, [_P+16];
	setp.lt.u64 	%p975, %rd4193, %rd2356;
	mov.u64 	%rd4195, %rd423;
	@%p975 bra 	$L__BB10_201;
	ld.const.u64 	%rd4191, [_P+16];
	ld.const.u64 	%rd2357, [_P+8];
	setp.gt.u64 	%p976, %rd4194, %rd2357;
	@%p976 bra 	$L__BB10_200;
	ld.const.u64 	%rd2358, [_P+8];
	setp.lt.u64 	%p977, %rd4194, %rd2358;
	ld.const.u64 	%rd2359, [_P];
	setp.lt.u64 	%p978, %rd423, %rd2359;
	or.pred  	%p979, %p977, %p978;
	mov.u64 	%rd4195, %rd423;
	@%p979 bra 	$L__BB10_201;
$L__BB10_200:
	ld.const.u64 	%rd2361, [_P];
	sub.s64 	%rd4195, %rd423, %rd2361;
	setp.lt.u64 	%p980, %rd423, %rd2361;
	selp.u64 	%rd2362, 1, 0, %p980;
	ld.const.u64 	%rd2363, [_P+8];
	sub.s64 	%rd2364, %rd4194, %rd2363;
	setp.lt.u64 	%p981, %rd4194, %rd2363;
	selp.s64 	%rd2365, -1, 0, %p980;
	add.s64 	%rd4194, %rd2364, %rd2365;
	setp.lt.u64 	%p982, %rd2364, %rd2362;
	or.pred  	%p983, %p981, %p982;
	selp.u64 	%rd2366, 1, 0, %p983;
	sub.s64 	%rd2367, %rd4193, %rd4191;
	setp.lt.u64 	%p984, %rd4193, %rd4191;
	selp.s64 	%rd2368, -1, 0, %p983;
	add.s64 	%rd4193, %rd2367, %rd2368;
	setp.lt.u64 	%p985, %rd2367, %rd2366;
	or.pred  	%p986, %p984, %p985;
	selp.s64 	%rd2369, -1, 0, %p986;
	ld.const.u64 	%rd2370, [_P+24];
	sub.s64 	%rd2371, %rd4192, %rd2370;
	add.s64 	%rd4192, %rd2371, %rd2369;
$L__BB10_201:
	setp.gt.u64 	%p987, %rd4180, %rd4170;
	@%p987 bra 	$L__BB10_207;
	setp.lt.u64 	%p988, %rd4180, %rd4170;
	@%p988 bra 	$L__BB10_208;
	setp.gt.u64 	%p989, %rd4179, %rd4169;
	@%p989 bra 	$L__BB10_207;
	setp.lt.u64 	%p990, %rd4179, %rd4169;
	@%p990 bra 	$L__BB10_208;
	setp.gt.u64 	%p991, %rd4178, %rd4168;
	@%p991 bra 	$L__BB10_207;
	setp.lt.u64 	%p992, %rd4178, %rd4168;
	setp.lt.u64 	%p993, %rd4177, %rd4167;
	or.pred  	%p994, %p992, %p993;
	@%p994 bra 	$L__BB10_208;
$L__BB10_207:
	setp.lt.u64 	%p1007, %rd4177, %rd4167;
	selp.u64 	%rd2397, 1, 0, %p1007;
	sub.s64 	%rd2398, %rd4178, %rd4168;
	setp.lt.u64 	%p1008, %rd4178, %rd4168;
	selp.s64 	%rd2399, -1, 0, %p1007;
	add.s64 	%rd4198, %rd2398, %rd2399;
	setp.lt.u64 	%p1009, %rd2398, %rd2397;
	or.pred  	%p1010, %p1008, %p1009;
	selp.u64 	%rd2400, 1, 0, %p1010;
	sub.s64 	%rd2401, %rd4179, %rd4169;
	setp.lt.u64 	%p1011, %rd4179, %rd4169;
	selp.s64 	%rd2402, -1, 0, %p1010;
	add.s64 	%rd4197, %rd2401, %rd2402;
	setp.lt.u64 	%p1012, %rd2401, %rd2400;
	or.pred  	%p1013, %p1011, %p1012;
	selp.s64 	%rd2403, -1, 0, %p1013;
	sub.s64 	%rd2404, %rd4180, %rd4170;
	add.s64 	%rd4196, %rd2404, %rd2403;
	bra.uni 	$L__BB10_209;
$L__BB10_208:
	ld.const.u64 	%rd2372, [_P];
	add.s64 	%rd443, %rd4177, %rd2372;
	setp.lt.u64 	%p995, %rd443, %rd4177;
	selp.u64 	%rd2373, 1, 0, %p995;
	add.s64 	%rd2374, %rd4178, %rd2373;
	setp.lt.u64 	%p996, %rd2374, %rd4178;
	selp.u64 	%rd2375, 1, 0, %p996;
	ld.const.u64 	%rd2376, [_P+8];
	add.s64 	%rd2377, %rd2374, %rd2376;
	setp.lt.u64 	%p997, %rd2377, %rd2374;
	selp.u64 	%rd2378, 1, 0, %p997;
	add.s64 	%rd2379, %rd2378, %rd2375;
	add.s64 	%rd2380, %rd4179, %rd2379;
	setp.lt.u64 	%p998, %rd2380, %rd4179;
	selp.u64 	%rd2381, 1, 0, %p998;
	ld.const.u64 	%rd2382, [_P+16];
	add.s64 	%rd2383, %rd2380, %rd2382;
	setp.lt.u64 	%p999, %rd2383, %rd2380;
	selp.u64 	%rd2384, 1, 0, %p999;
	add.s64 	%rd2385, %rd2384, %rd2381;
	add.s64 	%rd2386, %rd4180, %rd2385;
	ld.const.u64 	%rd2387, [_P+24];
	add.s64 	%rd2388, %rd2386, %rd2387;
	setp.lt.u64 	%p1000, %rd443, %rd4167;
	selp.u64 	%rd2389, 1, 0, %p1000;
	sub.s64 	%rd2390, %rd2377, %rd4168;
	setp.lt.u64 	%p1001, %rd2377, %rd4168;
	selp.s64 	%rd2391, -1, 0, %p1000;
	add.s64 	%rd4198, %rd2390, %rd2391;
	setp.lt.u64 	%p1002, %rd2390, %rd2389;
	or.pred  	%p1003, %p1001, %p1002;
	selp.u64 	%rd2392, 1, 0, %p1003;
	sub.s64 	%rd2393, %rd2383, %rd4169;
	setp.lt.u64 	%p1004, %rd2383, %rd4169;
	selp.s64 	%rd2394, -1, 0, %p1003;
	add.s64 	%rd4197, %rd2393, %rd2394;
	setp.lt.u64 	%p1005, %rd2393, %rd2392;
	or.pred  	%p1006, %p1004, %p1005;
	selp.s64 	%rd2395, -1, 0, %p1006;
	sub.s64 	%rd2396, %rd2388, %rd4170;
	add.s64 	%rd4196, %rd2396, %rd2395;
	mov.u64 	%rd4177, %rd443;
$L__BB10_209:
	sub.s64 	%rd4203, %rd4177, %rd4167;
	setp.gt.u64 	%p1014, %rd4196, %rd4192;
	@%p1014 bra 	$L__BB10_215;
	setp.lt.u64 	%p1015, %rd4196, %rd4192;
	@%p1015 bra 	$L__BB10_216;
	setp.gt.u64 	%p1016, %rd4197, %rd4193;
	@%p1016 bra 	$L__BB10_215;
	setp.lt.u64 	%p1017, %rd4197, %rd4193;
	@%p1017 bra 	$L__BB10_216;
	setp.gt.u64 	%p1018, %rd4198, %rd4194;
	@%p1018 bra 	$L__BB10_215;
	setp.lt.u64 	%p1019, %rd4198, %rd4194;
	setp.lt.u64 	%p1020, %rd4203, %rd4195;
	or.pred  	%p1021, %p1019, %p1020;
	@%p1021 bra 	$L__BB10_216;
$L__BB10_215:
	setp.lt.u64 	%p1034, %rd4203, %rd4195;
	selp.u64 	%rd2430, 1, 0, %p1034;
	sub.s64 	%rd2431, %rd4198, %rd4194;
	setp.lt.u64 	%p1035, %rd4198, %rd4194;
	selp.s64 	%rd2432, -1, 0, %p1034;
	add.s64 	%rd4202, %rd2431, %rd2432;
	setp.lt.u64 	%p1036, %rd2431, %rd2430;
	or.pred  	%p1037, %p1035, %p1036;
	selp.u64 	%rd2433, 1, 0, %p1037;
	sub.s64 	%rd2434, %rd4197, %rd4193;
	setp.lt.u64 	%p1038, %rd4197, %rd4193;
	selp.s64 	%rd2435, -1, 0, %p1037;
	add.s64 	%rd4201, %rd2434, %rd2435;
	setp.lt.u64 	%p1039, %rd2434, %rd2433;
	or.pred  	%p1040, %p1038, %p1039;
	selp.s64 	%rd2436, -1, 0, %p1040;
	sub.s64 	%rd2437, %rd4196, %rd4192;
	add.s64 	%rd4200, %rd2437, %rd2436;
	bra.uni 	$L__BB10_217;
$L__BB10_216:
	ld.const.u64 	%rd2405, [_P];
	add.s64 	%rd455, %rd4203, %rd2405;
	setp.lt.u64 	%p1022, %rd455, %rd4203;
	selp.u64 	%rd2406, 1, 0, %p1022;
	add.s64 	%rd2407, %rd4198, %rd2406;
	setp.lt.u64 	%p1023, %rd2407, %rd4198;
	selp.u64 	%rd2408, 1, 0, %p1023;
	ld.const.u64 	%rd2409, [_P+8];
	add.s64 	%rd2410, %rd2407, %rd2409;
	setp.lt.u64 	%p1024, %rd2410, %rd2407;
	selp.u64 	%rd2411, 1, 0, %p1024;
	add.s64 	%rd2412, %rd2411, %rd2408;
	add.s64 	%rd2413, %rd4197, %rd2412;
	setp.lt.u64 	%p1025, %rd2413, %rd4197;
	selp.u64 	%rd2414, 1, 0, %p1025;
	ld.const.u64 	%rd2415, [_P+16];
	add.s64 	%rd2416, %rd2413, %rd2415;
	setp.lt.u64 	%p1026, %rd2416, %rd2413;
	selp.u64 	%rd2417, 1, 0, %p1026;
	add.s64 	%rd2418, %rd2417, %rd2414;
	add.s64 	%rd2419, %rd4196, %rd2418;
	ld.const.u64 	%rd2420, [_P+24];
	add.s64 	%rd2421, %rd2419, %rd2420;
	setp.lt.u64 	%p1027, %rd455, %rd4195;
	selp.u64 	%rd2422, 1, 0, %p1027;
	sub.s64 	%rd2423, %rd2410, %rd4194;
	setp.lt.u64 	%p1028, %rd2410, %rd4194;
	selp.s64 	%rd2424, -1, 0, %p1027;
	add.s64 	%rd4202, %rd2423, %rd2424;
	setp.lt.u64 	%p1029, %rd2423, %rd2422;
	or.pred  	%p1030, %p1028, %p1029;
	selp.u64 	%rd2425, 1, 0, %p1030;
	sub.s64 	%rd2426, %rd2416, %rd4193;
	setp.lt.u64 	%p1031, %rd2416, %rd4193;
	selp.s64 	%rd2427, -1, 0, %p1030;
	add.s64 	%rd4201, %rd2426, %rd2427;
	setp.lt.u64 	%p1032, %rd2426, %rd2425;
	or.pred  	%p1033, %p1031, %p1032;
	selp.s64 	%rd2428, -1, 0, %p1033;
	sub.s64 	%rd2429, %rd2421, %rd4192;
	add.s64 	%rd4200, %rd2429, %rd2428;
	mov.u64 	%rd4203, %rd455;
$L__BB10_217:
	sub.s64 	%rd463, %rd4203, %rd4195;
	mov.b64 	%rd4208, 0;
	@%p886 bra 	$L__BB10_219;
	shl.b64 	%rd2439, %rd385, 32;
	shr.u64 	%rd2440, %rd385, 32;
	mov.b64 	%rd2441, 977;
	mul.hi.u64 	%rd2442, %rd385, %rd2441;
	mad.lo.s64 	%rd2443, %rd385, 977, %rd2439;
	setp.lt.u64 	%p1042, %rd2443, %rd2439;
	selp.u64 	%rd2444, 1, 0, %p1042;
	add.s64 	%rd4204, %rd2443, %rd4204;
	setp.lt.u64 	%p1043, %rd4204, %rd2443;
	selp.u64 	%rd2445, 1, 0, %p1043;
	add.s64 	%rd2446, %rd2445, %rd2444;
	add.s64 	%rd2447, %rd2440, %rd2442;
	setp.lt.u64 	%p1044, %rd2447, %rd2440;
	selp.u64 	%rd2448, 1, 0, %p1044;
	add.s64 	%rd2449, %rd4205, %rd2447;
	add.s64 	%rd2450, %rd2449, %rd2446;
	setp.lt.u64 	%p1045, %rd2450, %rd4205;
	not.b64 	%rd2451, %rd2447;
	setp.gt.u64 	%p1046, %rd2446, %rd2451;
	or.pred  	%p1047, %p1046, %p1045;
	selp.u64 	%rd2452, 1, 0, %p1047;
	add.s64 	%rd2453, %rd4206, %rd2448;
	add.s64 	%rd466, %rd2453, %rd2452;
	setp.lt.u64 	%p1048, %rd466, %rd4206;
	selp.u64 	%rd2454, 1, 0, %p1048;
	add.s64 	%rd467, %rd4207, %rd2454;
	setp.lt.u64 	%p1049, %rd467, %rd4207;
	selp.u64 	%rd4208, 1, 0, %p1049;
	mov.u64 	%rd4205, %rd2450;
	mov.u64 	%rd4206, %rd466;
	mov.u64 	%rd4207, %rd467;
$L__BB10_219:
	add.s64 	%rd4210, %rd4204, %rd377;
	setp.lt.u64 	%p1050, %rd4210, %rd4204;
	selp.u64 	%rd2455, 1, 0, %p1050;
	add.s64 	%rd2456, %rd4205, %rd378;
	setp.lt.u64 	%p1051, %rd2456, %rd4205;
	add.s64 	%rd4211, %rd2456, %rd2455;
	setp.lt.u64 	%p1052, %rd4211, %rd2456;
	or.pred  	%p1053, %p1051, %p1052;
	selp.u64 	%rd2457, 1, 0, %p1053;
	add.s64 	%rd2458, %rd4206, %rd379;
	setp.lt.u64 	%p1054, %rd2458, %rd4206;
	add.s64 	%rd4212, %rd2458, %rd2457;
	setp.lt.u64 	%p1055, %rd4212, %rd2458;
	or.pred  	%p1056, %p1054, %p1055;
	selp.u64 	%rd2459, 1, 0, %p1056;
	add.s64 	%rd2460, %rd4207, %rd380;
	setp.lt.u64 	%p1057, %rd2460, %rd4207;
	add.s64 	%rd4213, %rd2460, %rd2459;
	setp.lt.u64 	%p1058, %rd4213, %rd2460;
	or.pred  	%p1059, %p1057, %p1058;
	selp.u64 	%rd2462, 1, 0, %p1059;
	add.s64 	%rd478, %rd4208, %rd2462;
	setp.eq.s64 	%p1060, %rd478, 0;
	ld.const.u64 	%rd2463, [_P+24];
	setp.le.u64 	%p1061, %rd4213, %rd2463;
	and.pred  	%p1062, %p1060, %p1061;
	@%p1062 bra 	$L__BB10_221;
	ld.const.u64 	%rd4209, [_P+16];
	bra.uni 	$L__BB10_226;
$L__BB10_221:
	setp.lt.u64 	%p1063, %rd4213, %rd2463;
	@%p1063 bra 	$L__BB10_239;
	ld.const.u64 	%rd4209, [_P+16];
	setp.gt.u64 	%p1064, %rd4212, %rd4209;
	@%p1064 bra 	$L__BB10_226;
	setp.lt.u64 	%p1065, %rd4212, %rd4209;
	@%p1065 bra 	$L__BB10_239;
	ld.const.u64 	%rd482, [_P+8];
	setp.gt.u64 	%p1066, %rd4211, %rd482;
	@%p1066 bra 	$L__BB10_226;
	setp.lt.u64 	%p1067, %rd4211, %rd482;
	ld.const.u64 	%rd2464, [_P];
	setp.lt.u64 	%p1068, %rd4210, %rd2464;
	or.pred  	%p1069, %p1067, %p1068;
	@%p1069 bra 	$L__BB10_239;
$L__BB10_226:
	ld.const.u64 	%rd484, [_P];
	sub.s64 	%rd485, %rd4210, %rd484;
	setp.lt.u64 	%p1070, %rd4210, %rd484;
	selp.u64 	%rd2466, 1, 0, %p1070;
	ld.const.u64 	%rd486, [_P+8];
	sub.s64 	%rd2467, %rd4211, %rd486;
	setp.lt.u64 	%p1071, %rd4211, %rd486;
	selp.s64 	%rd2468, -1, 0, %p1070;
	add.s64 	%rd4211, %rd2467, %rd2468;
	setp.lt.u64 	%p1072, %rd2467, %rd2466;
	or.pred  	%p1073, %p1071, %p1072;
	selp.u64 	%rd2469, 1, 0, %p1073;
	sub.s64 	%rd2470, %rd4212, %rd4209;
	setp.lt.u64 	%p1075, %rd4212, %rd4209;
	selp.s64 	%rd2471, -1, 0, %p1073;
	add.s64 	%rd4212, %rd2470, %rd2471;
	setp.lt.u64 	%p1076, %rd2470, %rd2469;
	or.pred  	%p1077, %p1075, %p1076;
	selp.u64 	%rd2472, 1, 0, %p1077;
	sub.s64 	%rd2473, %rd4213, %rd2463;
	setp.lt.u64 	%p1078, %rd4213, %rd2463;
	selp.s64 	%rd2474, -1, 0, %p1077;
	add.s64 	%rd4213, %rd2473, %rd2474;
	setp.lt.u64 	%p1079, %rd2473, %rd2472;
	or.pred  	%p1080, %p1078, %p1079;
	selp.s64 	%rd2475, -1, 0, %p1080;
	add.s64 	%rd490, %rd478, %rd2475;
	setp.ne.s64 	%p1081, %rd490, 0;
	setp.gt.u64 	%p1082, %rd4213, %rd2463;
	or.pred  	%p1083, %p1081, %p1082;
	@%p1083 bra 	$L__BB10_232;
	setp.lt.u64 	%p1084, %rd4213, %rd2463;
	mov.u64 	%rd4210, %rd485;
	@%p1084 bra 	$L__BB10_239;
	setp.gt.u64 	%p1085, %rd4212, %rd4209;
	@%p1085 bra 	$L__BB10_232;
	setp.lt.u64 	%p1086, %rd4212, %rd4209;
	mov.u64 	%rd4210, %rd485;
	@%p1086 bra 	$L__BB10_239;
	setp.gt.u64 	%p1087, %rd4211, %rd486;
	@%p1087 bra 	$L__BB10_232;
	setp.lt.u64 	%p1088, %rd4211, %rd486;
	setp.lt.u64 	%p1089, %rd485, %rd484;
	or.pred  	%p1090, %p1088, %p1089;
	mov.u64 	%rd4210, %rd485;
	@%p1090 bra 	$L__BB10_239;
$L__BB10_232:
	sub.s64 	%rd491, %rd485, %rd484;
	setp.lt.u64 	%p1091, %rd485, %rd484;
	selp.u64 	%rd2476, 1, 0, %p1091;
	sub.s64 	%rd2477, %rd4211, %rd486;
	setp.lt.u64 	%p1092, %rd4211, %rd486;
	selp.s64 	%rd2478, -1, 0, %p1091;
	add.s64 	%rd4211, %rd2477, %rd2478;
	setp.lt.u64 	%p1093, %rd2477, %rd2476;
	or.pred  	%p1094, %p1092, %p1093;
	selp.u64 	%rd2479, 1, 0, %p1094;
	sub.s64 	%rd2480, %rd4212, %rd4209;
	setp.lt.u64 	%p1095, %rd4212, %rd4209;
	selp.s64 	%rd2481, -1, 0, %p1094;
	add.s64 	%rd4212, %rd2480, %rd2481;
	setp.lt.u64 	%p1096, %rd2480, %rd2479;
	or.pred  	%p1097, %p1095, %p1096;
	selp.u64 	%rd2482, 1, 0, %p1097;
	sub.s64 	%rd2483, %rd4213, %rd2463;
	setp.lt.u64 	%p1098, %rd4213, %rd2463;
	selp.s64 	%rd2484, -1, 0, %p1097;
	add.s64 	%rd4213, %rd2483, %rd2484;
	setp.lt.u64 	%p1099, %rd2483, %rd2482;
	or.pred  	%p1100, %p1098, %p1099;
	selp.u64 	%rd2485, 1, 0, %p1100;
	setp.ne.s64 	%p1101, %rd490, %rd2485;
	setp.gt.u64 	%p1102, %rd4213, %rd2463;
	or.pred  	%p1103, %p1101, %p1102;
	@%p1103 bra 	$L__BB10_238;
	setp.lt.u64 	%p1104, %rd4213, %rd2463;
	mov.u64 	%rd4210, %rd491;
	@%p1104 bra 	$L__BB10_239;
	setp.gt.u64 	%p1105, %rd4212, %rd4209;
	@%p1105 bra 	$L__BB10_238;
	setp.lt.u64 	%p1106, %rd4212, %rd4209;
	mov.u64 	%rd4210, %rd491;
	@%p1106 bra 	$L__BB10_239;
	setp.gt.u64 	%p1107, %rd4211, %rd486;
	@%p1107 bra 	$L__BB10_238;
	setp.lt.u64 	%p1108, %rd4211, %rd486;
	setp.lt.u64 	%p1109, %rd491, %rd484;
	or.pred  	%p1110, %p1108, %p1109;
	mov.u64 	%rd4210, %rd491;
	@%p1110 bra 	$L__BB10_239;
$L__BB10_238:
	sub.s64 	%rd4210, %rd491, %rd484;
	setp.lt.u64 	%p1111, %rd491, %rd484;
	selp.u64 	%rd2486, 1, 0, %p1111;
	sub.s64 	%rd2487, %rd4211, %rd486;
	setp.lt.u64 	%p1112, %rd4211, %rd486;
	selp.s64 	%rd2488, -1, 0, %p1111;
	add.s64 	%rd4211, %rd2487, %rd2488;
	setp.lt.u64 	%p1113, %rd2487, %rd2486;
	or.pred  	%p1114, %p1112, %p1113;
	selp.u64 	%rd2489, 1, 0, %p1114;
	sub.s64 	%rd2490, %rd4212, %rd4209;
	setp.lt.u64 	%p1115, %rd4212, %rd4209;
	selp.s64 	%rd2491, -1, 0, %p1114;
	add.s64 	%rd4212, %rd2490, %rd2491;
	setp.lt.u64 	%p1116, %rd2490, %rd2489;
	or.pred  	%p1117, %p1115, %p1116;
	selp.s64 	%rd2492, -1, 0, %p1117;
	sub.s64 	%rd2493, %rd4213, %rd2463;
	add.s64 	%rd4213, %rd2493, %rd2492;
$L__BB10_239:
	setp.gt.u64 	%p1118, %rd4213, %rd4200;
	@%p1118 bra 	$L__BB10_245;
	setp.lt.u64 	%p1119, %rd4213, %rd4200;
	@%p1119 bra 	$L__BB10_246;
	setp.gt.u64 	%p1120, %rd4212, %rd4201;
	@%p1120 bra 	$L__BB10_245;
	setp.lt.u64 	%p1121, %rd4212, %rd4201;
	@%p1121 bra 	$L__BB10_246;
	setp.gt.u64 	%p1122, %rd4211, %rd4202;
	@%p1122 bra 	$L__BB10_245;
	setp.lt.u64 	%p1123, %rd4211, %rd4202;
	setp.lt.u64 	%p1124, %rd4210, %rd463;
	or.pred  	%p1125, %p1123, %p1124;
	@%p1125 bra 	$L__BB10_246;
$L__BB10_245:
	setp.lt.u64 	%p1138, %rd4210, %rd463;
	selp.u64 	%rd2518, 1, 0, %p1138;
	sub.s64 	%rd2519, %rd4211, %rd4202;
	setp.lt.u64 	%p1139, %rd4211, %rd4202;
	selp.s64 	%rd2520, -1, 0, %p1138;
	add.s64 	%rd4216, %rd2519, %rd2520;
	setp.lt.u64 	%p1140, %rd2519, %rd2518;
	or.pred  	%p1141, %p1139, %p1140;
	selp.u64 	%rd2521, 1, 0, %p1141;
	sub.s64 	%rd2522, %rd4212, %rd4201;
	setp.lt.u64 	%p1142, %rd4212, %rd4201;
	selp.s64 	%rd2523, -1, 0, %p1141;
	add.s64 	%rd4215, %rd2522, %rd2523;
	setp.lt.u64 	%p1143, %rd2522, %rd2521;
	or.pred  	%p1144, %p1142, %p1143;
	selp.s64 	%rd2524, -1, 0, %p1144;
	sub.s64 	%rd2525, %rd4213, %rd4200;
	add.s64 	%rd4214, %rd2525, %rd2524;
	bra.uni 	$L__BB10_247;
$L__BB10_246:
	ld.const.u64 	%rd2494, [_P];
	add.s64 	%rd506, %rd4210, %rd2494;
	setp.lt.u64 	%p1126, %rd506, %rd4210;
	selp.u64 	%rd2495, 1, 0, %p1126;
	add.s64 	%rd2496, %rd4211, %rd2495;
	setp.lt.u64 	%p1127, %rd2496, %rd4211;
	selp.u64 	%rd2497, 1, 0, %p1127;
	ld.const.u64 	%rd2498, [_P+8];
	add.s64 	%rd2499, %rd2496, %rd2498;
	setp.lt.u64 	%p1128, %rd2499, %rd2496;
	selp.u64 	%rd2500, 1, 0, %p1128;
	add.s64 	%rd2501, %rd2500, %rd2497;
	add.s64 	%rd2502, %rd4212, %rd2501;
	setp.lt.u64 	%p1129, %rd2502, %rd4212;
	selp.u64 	%rd2503, 1, 0, %p1129;
	ld.const.u64 	%rd2504, [_P+16];
	add.s64 	%rd2505, %rd2502, %rd2504;
	setp.lt.u64 	%p1130, %rd2505, %rd2502;
	selp.u64 	%rd2506, 1, 0, %p1130;
	add.s64 	%rd2507, %rd2506, %rd2503;
	add.s64 	%rd2508, %rd4213, %rd2507;
	add.s64 	%rd2509, %rd2508, %rd2463;
	setp.lt.u64 	%p1131, %rd506, %rd463;
	selp.u64 	%rd2510, 1, 0, %p1131;
	sub.s64 	%rd2511, %rd2499, %rd4202;
	setp.lt.u64 	%p1132, %rd2499, %rd4202;
	selp.s64 	%rd2512, -1, 0, %p1131;
	add.s64 	%rd4216, %rd2511, %rd2512;
	setp.lt.u64 	%p1133, %rd2511, %rd2510;
	or.pred  	%p1134, %p1132, %p1133;
	selp.u64 	%rd2513, 1, 0, %p1134;
	sub.s64 	%rd2514, %rd2505, %rd4201;
	setp.lt.u64 	%p1135, %rd2505, %rd4201;
	selp.s64 	%rd2515, -1, 0, %p1134;
	add.s64 	%rd4215, %rd2514, %rd2515;
	setp.lt.u64 	%p1136, %rd2514, %rd2513;
	or.pred  	%p1137, %p1135, %p1136;
	selp.s64 	%rd2516, -1, 0, %p1137;
	sub.s64 	%rd2517, %rd2509, %rd4200;
	add.s64 	%rd4214, %rd2517, %rd2516;
	mov.u64 	%rd4210, %rd506;
$L__BB10_247:
	sub.s64 	%rd2527, %rd4210, %rd463;
	mul.lo.s64 	%rd514, %rd2527, %rd234;
	mul.hi.u64 	%rd2528, %rd234, %rd2527;
	mul.lo.s64 	%rd2529, %rd4216, %rd234;
	mul.hi.u64 	%rd2530, %rd234, %rd4216;
	add.s64 	%rd2531, %rd2529, %rd2528;
	setp.lt.u64 	%p1145, %rd2531, %rd2529;
	selp.u64 	%rd2532, 1, 0, %p1145;
	add.s64 	%rd2533, %rd2530, %rd2532;
	mul.lo.s64 	%rd2534, %rd4215, %rd234;
	mul.hi.u64 	%rd2535, %rd234, %rd4215;
	add.s64 	%rd2536, %rd2534, %rd2533;
	setp.lt.u64 	%p1146, %rd2536, %rd2534;
	selp.u64 	%rd2537, 1, 0, %p1146;
	add.s64 	%rd2538, %rd2535, %rd2537;
	mul.lo.s64 	%rd2539, %rd4214, %rd234;
	mul.hi.u64 	%rd2540, %rd234, %rd4214;
	add.s64 	%rd2541, %rd2539, %rd2538;
	setp.lt.u64 	%p1147, %rd2541, %rd2539;
	selp.u64 	%rd2542, 1, 0, %p1147;
	add.s64 	%rd2543, %rd2540, %rd2542;
	mul.hi.u64 	%rd2544, %rd4149, %rd2527;
	mad.lo.s64 	%rd515, %rd2527, %rd4149, %rd2531;
	setp.lt.u64 	%p1148, %rd515, %rd2531;
	selp.u64 	%rd2545, 1, 0, %p1148;
	add.s64 	%rd2546, %rd2544, %rd2545;
	mul.hi.u64 	%rd2547, %rd4149, %rd4216;
	mad.lo.s64 	%rd2548, %rd4216, %rd4149, %rd2536;
	setp.lt.u64 	%p1149, %rd2548, %rd2536;
	selp.u64 	%rd2549, 1, 0, %p1149;
	add.s64 	%rd2550, %rd2548, %rd2546;
	setp.lt.u64 	%p1150, %rd2550, %rd2548;
	selp.u64 	%rd2551, 1, 0, %p1150;
	add.s64 	%rd2552, %rd2547, %rd2549;
	add.s64 	%rd2553, %rd2552, %rd2551;
	mul.hi.u64 	%rd2554, %rd4149, %rd4215;
	mad.lo.s64 	%rd2555, %rd4215, %rd4149, %rd2541;
	setp.lt.u64 	%p1151, %rd2555, %rd2541;
	selp.u64 	%rd2556, 1, 0, %p1151;
	add.s64 	%rd2557, %rd2555, %rd2553;
	setp.lt.u64 	%p1152, %rd2557, %rd2555;
	selp.u64 	%rd2558, 1, 0, %p1152;
	add.s64 	%rd2559, %rd2554, %rd2556;
	add.s64 	%rd2560, %rd2559, %rd2558;
	mul.hi.u64 	%rd2561, %rd4149, %rd4214;
	mad.lo.s64 	%rd2562, %rd4214, %rd4149, %rd2543;
	setp.lt.u64 	%p1153, %rd2562, %rd2543;
	selp.u64 	%rd2563, 1, 0, %p1153;
	add.s64 	%rd2564, %rd2562, %rd2560;
	setp.lt.u64 	%p1154, %rd2564, %rd2562;
	selp.u64 	%rd2565, 1, 0, %p1154;
	add.s64 	%rd2566, %rd2561, %rd2563;
	add.s64 	%rd2567, %rd2566, %rd2565;
	mul.hi.u64 	%rd2568, %rd4148, %rd2527;
	mad.lo.s64 	%rd516, %rd2527, %rd4148, %rd2550;
	setp.lt.u64 	%p1155, %rd516, %rd2550;
	selp.u64 	%rd2569, 1, 0, %p1155;
	add.s64 	%rd2570, %rd2568, %rd2569;
	mul.hi.u64 	%rd2571, %rd4148, %rd4216;
	mad.lo.s64 	%rd2572, %rd4216, %rd4148, %rd2557;
	setp.lt.u64 	%p1156, %rd2572, %rd2557;
	selp.u64 	%rd2573, 1, 0, %p1156;
	add.s64 	%rd2574, %rd2572, %rd2570;
	setp.lt.u64 	%p1157, %rd2574, %rd2572;
	selp.u64 	%rd2575, 1, 0, %p1157;
	add.s64 	%rd2576, %rd2571, %rd2573;
	add.s64 	%rd2577, %rd2576, %rd2575;
	mul.hi.u64 	%rd2578, %rd4148, %rd4215;
	mad.lo.s64 	%rd2579, %rd4215, %rd4148, %rd2564;
	setp.lt.u64 	%p1158, %rd2579, %rd2564;
	selp.u64 	%rd2580, 1, 0, %p1158;
	add.s64 	%rd2581, %rd2579, %rd2577;
	setp.lt.u64 	%p1159, %rd2581, %rd2579;
	selp.u64 	%rd2582, 1, 0, %p1159;
	add.s64 	%rd2583, %rd2578, %rd2580;
	add.s64 	%rd2584, %rd2583, %rd2582;
	mul.hi.u64 	%rd2585, %rd4148, %rd4214;
	mad.lo.s64 	%rd2586, %rd4214, %rd4148, %rd2567;
	setp.lt.u64 	%p1160, %rd2586, %rd2567;
	selp.u64 	%rd2587, 1, 0, %p1160;
	add.s64 	%rd2588, %rd2586, %rd2584;
	setp.lt.u64 	%p1161, %rd2588, %rd2586;
	selp.u64 	%rd2589, 1, 0, %p1161;
	add.s64 	%rd2590, %rd2585, %rd2587;
	add.s64 	%rd2591, %rd2590, %rd2589;
	mul.hi.u64 	%rd2592, %rd4147, %rd2527;
	mad.lo.s64 	%rd517, %rd2527, %rd4147, %rd2574;
	setp.lt.u64 	%p1162, %rd517, %rd2574;
	selp.u64 	%rd2593, 1, 0, %p1162;
	add.s64 	%rd2594, %rd2592, %rd2593;
	mul.hi.u64 	%rd2595, %rd4147, %rd4216;
	mad.lo.s64 	%rd2596, %rd4216, %rd4147, %rd2581;
	setp.lt.u64 	%p1163, %rd2596, %rd2581;
	selp.u64 	%rd2597, 1, 0, %p1163;
	add.s64 	%rd2598, %rd2596, %rd2594;
	setp.lt.u64 	%p1164, %rd2598, %rd2596;
	selp.u64 	%rd2599, 1, 0, %p1164;
	add.s64 	%rd2600, %rd2595, %rd2597;
	add.s64 	%rd2601, %rd2600, %rd2599;
	mul.hi.u64 	%rd2602, %rd4147, %rd4215;
	mad.lo.s64 	%rd2603, %rd4215, %rd4147, %rd2588;
	setp.lt.u64 	%p1165, %rd2603, %rd2588;
	selp.u64 	%rd2604, 1, 0, %p1165;
	add.s64 	%rd2605, %rd2603, %rd2601;
	setp.lt.u64 	%p1166, %rd2605, %rd2603;
	selp.u64 	%rd2606, 1, 0, %p1166;
	add.s64 	%rd2607, %rd2602, %rd2604;
	add.s64 	%rd2608, %rd2607, %rd2606;
	mul.hi.u64 	%rd2609, %rd4147, %rd4214;
	mad.lo.s64 	%rd2610, %rd4214, %rd4147, %rd2591;
	setp.lt.u64 	%p1167, %rd2610, %rd2591;
	selp.u64 	%rd2611, 1, 0, %p1167;
	add.s64 	%rd2612, %rd2610, %rd2608;
	setp.lt.u64 	%p1168, %rd2612, %rd2610;
	selp.u64 	%rd2613, 1, 0, %p1168;
	add.s64 	%rd2614, %rd2609, %rd2611;
	add.s64 	%rd2615, %rd2614, %rd2613;
	shl.b64 	%rd2616, %rd2598, 32;
	mov.b64 	{%r140, %r141}, %rd2598;
	mov.b64 	{%r142, %r143}, %rd2605;
	mov.b64 	%rd2617, {%r141, %r142};
	mov.b64 	{%r144, %r145}, %rd2612;
	mov.b64 	%rd2618, {%r143, %r144};
	mov.b64 	{%r146, %r147}, %rd2615;
	mov.b64 	%rd2619, {%r145, %r146};
	shr.u64 	%rd2620, %rd2615, 32;
	mul.lo.s64 	%rd2621, %rd2598, 977;
	mov.b64 	%rd2622, 977;
	mul.hi.u64 	%rd2623, %rd2598, %rd2622;
	mul.lo.s64 	%rd2624, %rd2605, 977;
	mul.hi.u64 	%rd2625, %rd2605, %rd2622;
	add.s64 	%rd2626, %rd2624, %rd2623;
	setp.lt.u64 	%p1169, %rd2626, %rd2624;
	selp.u64 	%rd2627, 1, 0, %p1169;
	add.s64 	%rd2628, %rd2625, %rd2627;
	mul.lo.s64 	%rd2629, %rd2612, 977;
	mul.hi.u64 	%rd2630, %rd2612, %rd2622;
	add.s64 	%rd2631, %rd2629, %rd2628;
	setp.lt.u64 	%p1170, %rd2631, %rd2629;
	selp.u64 	%rd2632, 1, 0, %p1170;
	add.s64 	%rd2633, %rd2630, %rd2632;
	mul.lo.s64 	%rd2634, %rd2615, 977;
	mul.hi.u64 	%rd2635, %rd2615, %rd2622;
	add.s64 	%rd2636, %rd2634, %rd2633;
	setp.lt.u64 	%p1171, %rd2636, %rd2634;
	selp.u64 	%rd2637, 1, 0, %p1171;
	add.s64 	%rd2638, %rd2635, %rd2637;
	add.s64 	%rd4218, %rd2621, %rd2616;
	setp.lt.u64 	%p1172, %rd4218, %rd2621;
	selp.u64 	%rd2639, 1, 0, %p1172;
	add.s64 	%rd2640, %rd2626, %rd2617;
	setp.lt.u64 	%p1173, %rd2640, %rd2626;
	add.s64 	%rd4219, %rd2640, %rd2639;
	setp.lt.u64 	%p1174, %rd4219, %rd2640;
	or.pred  	%p1175, %p1173, %p1174;
	selp.u64 	%rd2641, 1, 0, %p1175;
	add.s64 	%rd2642, %rd2631, %rd2618;
	setp.lt.u64 	%p1176, %rd2642, %rd2631;
	add.s64 	%rd4220, %rd2642, %rd2641;
	setp.lt.u64 	%p1177, %rd4220, %rd2642;
	or.pred  	%p1178, %p1176, %p1177;
	selp.u64 	%rd2643, 1, 0, %p1178;
	add.s64 	%rd2644, %rd2636, %rd2619;
	setp.lt.u64 	%p1179, %rd2644, %rd2636;
	add.s64 	%rd4221, %rd2644, %rd2643;
	setp.lt.u64 	%p1180, %rd4221, %rd2644;
	or.pred  	%p1181, %p1179, %p1180;
	selp.u64 	%rd2645, 1, 0, %p1181;
	add.s64 	%rd2646, %rd2638, %rd2620;
	add.s64 	%rd522, %rd2646, %rd2645;
	setp.eq.s64 	%p1182, %rd522, 0;
	mov.b64 	%rd4222, 0;
	@%p1182 bra 	$L__BB10_249;
	shl.b64 	%rd2647, %rd522, 32;
	shr.u64 	%rd2648, %rd522, 32;
	mov.b64 	%rd2649, 977;
	mul.hi.u64 	%rd2650, %rd522, %rd2649;
	mad.lo.s64 	%rd2651, %rd522, 977, %rd2647;
	setp.lt.u64 	%p1183, %rd2651, %rd2647;
	selp.u64 	%rd2652, 1, 0, %p1183;
	add.s64 	%rd4218, %rd2651, %rd4218;
	setp.lt.u64 	%p1184, %rd4218, %rd2651;
	selp.u64 	%rd2653, 1, 0, %p1184;
	add.s64 	%rd2654, %rd2653, %rd2652;
	add.s64 	%rd2655, %rd2648, %rd2650;
	setp.lt.u64 	%p1185, %rd2655, %rd2648;
	selp.u64 	%rd2656, 1, 0, %p1185;
	add.s64 	%rd2657, %rd4219, %rd2655;
	add.s64 	%rd2658, %rd2657, %rd2654;
	setp.lt.u64 	%p1186, %rd2658, %rd4219;
	not.b64 	%rd2659, %rd2655;
	setp.gt.u64 	%p1187, %rd2654, %rd2659;
	or.pred  	%p1188, %p1187, %p1186;
	selp.u64 	%rd2660, 1, 0, %p1188;
	add.s64 	%rd2661, %rd4220, %rd2656;
	add.s64 	%rd525, %rd2661, %rd2660;
	setp.lt.u64 	%p1189, %rd525, %rd4220;
	selp.u64 	%rd2662, 1, 0, %p1189;
	add.s64 	%rd526, %rd4221, %rd2662;
	setp.lt.u64 	%p1190, %rd526, %rd4221;
	selp.u64 	%rd4222, 1, 0, %p1190;
	mov.u64 	%rd4219, %rd2658;
	mov.u64 	%rd4220, %rd525;
	mov.u64 	%rd4221, %rd526;
$L__BB10_249:
	add.s64 	%rd4224, %rd4218, %rd514;
	setp.lt.u64 	%p1191, %rd4224, %rd4218;
	selp.u64 	%rd2663, 1, 0, %p1191;
	add.s64 	%rd2664, %rd4219, %rd515;
	setp.lt.u64 	%p1192, %rd2664, %rd4219;
	add.s64 	%rd4225, %rd2664, %rd2663;
	setp.lt.u64 	%p1193, %rd4225, %rd2664;
	or.pred  	%p1194, %p1192, %p1193;
	selp.u64 	%rd2665, 1, 0, %p1194;
	add.s64 	%rd2666, %rd4220, %rd516;
	setp.lt.u64 	%p1195, %rd2666, %rd4220;
	add.s64 	%rd4226, %rd2666, %rd2665;
	setp.lt.u64 	%p1196, %rd4226, %rd2666;
	or.pred  	%p1197, %p1195, %p1196;
	selp.u64 	%rd2667, 1, 0, %p1197;
	add.s64 	%rd2668, %rd4221, %rd517;
	setp.lt.u64 	%p1198, %rd2668, %rd4221;
	add.s64 	%rd4227, %rd2668, %rd2667;
	setp.lt.u64 	%p1199, %rd4227, %rd2668;
	or.pred  	%p1200, %p1198, %p1199;
	selp.u64 	%rd2670, 1, 0, %p1200;
	add.s64 	%rd537, %rd4222, %rd2670;
	setp.eq.s64 	%p1201, %rd537, 0;
	setp.le.u64 	%p1202, %rd4227, %rd2463;
	and.pred  	%p1203, %p1201, %p1202;
	@%p1203 bra 	$L__BB10_251;
	ld.const.u64 	%rd4223, [_P+16];
	bra.uni 	$L__BB10_256;
$L__BB10_251:
	setp.lt.u64 	%p1204, %rd4227, %rd2463;
	@%p1204 bra 	$L__BB10_269;
	ld.const.u64 	%rd4223, [_P+16];
	setp.gt.u64 	%p1205, %rd4226, %rd4223;
	@%p1205 bra 	$L__BB10_256;
	setp.lt.u64 	%p1206, %rd4226, %rd4223;
	@%p1206 bra 	$L__BB10_269;
	ld.const.u64 	%rd541, [_P+8];
	setp.gt.u64 	%p1207, %rd4225, %rd541;
	@%p1207 bra 	$L__BB10_256;
	setp.lt.u64 	%p1208, %rd4225, %rd541;
	ld.const.u64 	%rd2672, [_P];
	setp.lt.u64 	%p1209, %rd4224, %rd2672;
	or.pred  	%p1210, %p1208, %p1209;
	@%p1210 bra 	$L__BB10_269;
$L__BB10_256:
	ld.const.u64 	%rd543, [_P];
	sub.s64 	%rd544, %rd4224, %rd543;
	setp.lt.u64 	%p1211, %rd4224, %rd543;
	selp.u64 	%rd2674, 1, 0, %p1211;
	ld.const.u64 	%rd545, [_P+8];
	sub.s64 	%rd2675, %rd4225, %rd545;
	setp.lt.u64 	%p1212, %rd4225, %rd545;
	selp.s64 	%rd2676, -1, 0, %p1211;
	add.s64 	%rd4225, %rd2675, %rd2676;
	setp.lt.u64 	%p1213, %rd2675, %rd2674;
	or.pred  	%p1214, %p1212, %p1213;
	selp.u64 	%rd2677, 1, 0, %p1214;
	sub.s64 	%rd2678, %rd4226, %rd4223;
	setp.lt.u64 	%p1216, %rd4226, %rd4223;
	selp.s64 	%rd2679, -1, 0, %p1214;
	add.s64 	%rd4226, %rd2678, %rd2679;
	setp.lt.u64 	%p1217, %rd2678, %rd2677;
	or.pred  	%p1218, %p1216, %p1217;
	selp.u64 	%rd2680, 1, 0, %p1218;
	sub.s64 	%rd2681, %rd4227, %rd2463;
	setp.lt.u64 	%p1219, %rd4227, %rd2463;
	selp.s64 	%rd2682, -1, 0, %p1218;
	add.s64 	%rd4227, %rd2681, %rd2682;
	setp.lt.u64 	%p1220, %rd2681, %rd2680;
	or.pred  	%p1221, %p1219, %p1220;
	selp.s64 	%rd2683, -1, 0, %p1221;
	add.s64 	%rd549, %rd537, %rd2683;
	setp.ne.s64 	%p1222, %rd549, 0;
	setp.gt.u64 	%p1223, %rd4227, %rd2463;
	or.pred  	%p1224, %p1222, %p1223;
	@%p1224 bra 	$L__BB10_262;
	setp.lt.u64 	%p1225, %rd4227, %rd2463;
	mov.u64 	%rd4224, %rd544;
	@%p1225 bra 	$L__BB10_269;
	setp.gt.u64 	%p1226, %rd4226, %rd4223;
	@%p1226 bra 	$L__BB10_262;
	setp.lt.u64 	%p1227, %rd4226, %rd4223;
	mov.u64 	%rd4224, %rd544;
	@%p1227 bra 	$L__BB10_269;
	setp.gt.u64 	%p1228, %rd4225, %rd545;
	@%p1228 bra 	$L__BB10_262;
	setp.lt.u64 	%p1229, %rd4225, %rd545;
	setp.lt.u64 	%p1230, %rd544, %rd543;
	or.pred  	%p1231, %p1229, %p1230;
	mov.u64 	%rd4224, %rd544;
	@%p1231 bra 	$L__BB10_269;
$L__BB10_262:
	sub.s64 	%rd550, %rd544, %rd543;
	setp.lt.u64 	%p1232, %rd544, %rd543;
	selp.u64 	%rd2684, 1, 0, %p1232;
	sub.s64 	%rd2685, %rd4225, %rd545;
	setp.lt.u64 	%p1233, %rd4225, %rd545;
	selp.s64 	%rd2686, -1, 0, %p1232;
	add.s64 	%rd4225, %rd2685, %rd2686;
	setp.lt.u64 	%p1234, %rd2685, %rd2684;
	or.pred  	%p1235, %p1233, %p1234;
	selp.u64 	%rd2687, 1, 0, %p1235;
	sub.s64 	%rd2688, %rd4226, %rd4223;
	setp.lt.u64 	%p1236, %rd4226, %rd4223;
	selp.s64 	%rd2689, -1, 0, %p1235;
	add.s64 	%rd4226, %rd2688, %rd2689;
	setp.lt.u64 	%p1237, %rd2688, %rd2687;
	or.pred  	%p1238, %p1236, %p1237;
	selp.u64 	%rd2690, 1, 0, %p1238;
	sub.s64 	%rd2691, %rd4227, %rd2463;
	setp.lt.u64 	%p1239, %rd4227, %rd2463;
	selp.s64 	%rd2692, -1, 0, %p1238;
	add.s64 	%rd4227, %rd2691, %rd2692;
	setp.lt.u64 	%p1240, %rd2691, %rd2690;
	or.pred  	%p1241, %p1239, %p1240;
	selp.u64 	%rd2693, 1, 0, %p1241;
	setp.ne.s64 	%p1242, %rd549, %rd2693;
	setp.gt.u64 	%p1243, %rd4227, %rd2463;
	or.pred  	%p1244, %p1242, %p1243;
	@%p1244 bra 	$L__BB10_268;
	setp.lt.u64 	%p1245, %rd4227, %rd2463;
	mov.u64 	%rd4224, %rd550;
	@%p1245 bra 	$L__BB10_269;
	setp.gt.u64 	%p1246, %rd4226, %rd4223;
	@%p1246 bra 	$L__BB10_268;
	setp.lt.u64 	%p1247, %rd4226, %rd4223;
	mov.u64 	%rd4224, %rd550;
	@%p1247 bra 	$L__BB10_269;
	setp.gt.u64 	%p1248, %rd4225, %rd545;
	@%p1248 bra 	$L__BB10_268;
	setp.lt.u64 	%p1249, %rd4225, %rd545;
	setp.lt.u64 	%p1250, %rd550, %rd543;
	or.pred  	%p1251, %p1249, %p1250;
	mov.u64 	%rd4224, %rd550;
	@%p1251 bra 	$L__BB10_269;
$L__BB10_268:
	sub.s64 	%rd4224, %rd550, %rd543;
	setp.lt.u64 	%p1252, %rd550, %rd543;
	selp.u64 	%rd2694, 1, 0, %p1252;
	sub.s64 	%rd2695, %rd4225, %rd545;
	setp.lt.u64 	%p1253, %rd4225, %rd545;
	selp.s64 	%rd2696, -1, 0, %p1252;
	add.s64 	%rd4225, %rd2695, %rd2696;
	setp.lt.u64 	%p1254, %rd2695, %rd2694;
	or.pred  	%p1255, %p1253, %p1254;
	selp.u64 	%rd2697, 1, 0, %p1255;
	sub.s64 	%rd2698, %rd4226, %rd4223;
	setp.lt.u64 	%p1256, %rd4226, %rd4223;
	selp.s64 	%rd2699, -1, 0, %p1255;
	add.s64 	%rd4226, %rd2698, %rd2699;
	setp.lt.u64 	%p1257, %rd2698, %rd2697;
	or.pred  	%p1258, %p1256, %p1257;
	selp.s64 	%rd2700, -1, 0, %p1258;
	sub.s64 	%rd2701, %rd4227, %rd2463;
	add.s64 	%rd4227, %rd2701, %rd2700;
$L__BB10_269:
	mul.lo.s64 	%rd562, %rd4167, %rd3;
	mul.hi.u64 	%rd2703, %rd3, %rd4167;
	mul.lo.s64 	%rd2704, %rd4168, %rd3;
	mul.hi.u64 	%rd2705, %rd3, %rd4168;
	add.s64 	%rd2706, %rd2704, %rd2703;
	setp.lt.u64 	%p1259, %rd2706, %rd2704;
	selp.u64 	%rd2707, 1, 0, %p1259;
	add.s64 	%rd2708, %rd2705, %rd2707;
	mul.lo.s64 	%rd2709, %rd4169, %rd3;
	mul.hi.u64 	%rd2710, %rd3, %rd4169;
	add.s64 	%rd2711, %rd2709, %rd2708;
	setp.lt.u64 	%p1260, %rd2711, %rd2709;
	selp.u64 	%rd2712, 1, 0, %p1260;
	add.s64 	%rd2713, %rd2710, %rd2712;
	mul.lo.s64 	%rd2714, %rd4170, %rd3;
	mul.hi.u64 	%rd2715, %rd3, %rd4170;
	add.s64 	%rd2716, %rd2714, %rd2713;
	setp.lt.u64 	%p1261, %rd2716, %rd2714;
	selp.u64 	%rd2717, 1, 0, %p1261;
	add.s64 	%rd2718, %rd2715, %rd2717;
	mul.hi.u64 	%rd2719, %rd8, %rd4167;
	mad.lo.s64 	%rd563, %rd4167, %rd8, %rd2706;
	setp.lt.u64 	%p1262, %rd563, %rd2706;
	selp.u64 	%rd2720, 1, 0, %p1262;
	add.s64 	%rd2721, %rd2719, %rd2720;
	mul.hi.u64 	%rd2722, %rd8, %rd4168;
	mad.lo.s64 	%rd2723, %rd4168, %rd8, %rd2711;
	setp.lt.u64 	%p1263, %rd2723, %rd2711;
	selp.u64 	%rd2724, 1, 0, %p1263;
	add.s64 	%rd2725, %rd2723, %rd2721;
	setp.lt.u64 	%p1264, %rd2725, %rd2723;
	selp.u64 	%rd2726, 1, 0, %p1264;
	add.s64 	%rd2727, %rd2722, %rd2724;
	add.s64 	%rd2728, %rd2727, %rd2726;
	mul.hi.u64 	%rd2729, %rd8, %rd4169;
	mad.lo.s64 	%rd2730, %rd4169, %rd8, %rd2716;
	setp.lt.u64 	%p1265, %rd2730, %rd2716;
	selp.u64 	%rd2731, 1, 0, %p1265;
	add.s64 	%rd2732, %rd2730, %rd2728;
	setp.lt.u64 	%p1266, %rd2732, %rd2730;
	selp.u64 	%rd2733, 1, 0, %p1266;
	add.s64 	%rd2734, %rd2729, %rd2731;
	add.s64 	%rd2735, %rd2734, %rd2733;
	mul.hi.u64 	%rd2736, %rd8, %rd4170;
	mad.lo.s64 	%rd2737, %rd4170, %rd8, %rd2718;
	setp.lt.u64 	%p1267, %rd2737, %rd2718;
	selp.u64 	%rd2738, 1, 0, %p1267;
	add.s64 	%rd2739, %rd2737, %rd2735;
	setp.lt.u64 	%p1268, %rd2739, %rd2737;
	selp.u64 	%rd2740, 1, 0, %p1268;
	add.s64 	%rd2741, %rd2736, %rd2738;
	add.s64 	%rd2742, %rd2741, %rd2740;
	mul.hi.u64 	%rd2743, %rd13, %rd4167;
	mad.lo.s64 	%rd564, %rd4167, %rd13, %rd2725;
	setp.lt.u64 	%p1269, %rd564, %rd2725;
	selp.u64 	%rd2744, 1, 0, %p1269;
	add.s64 	%rd2745, %rd2743, %rd2744;
	mul.hi.u64 	%rd2746, %rd13, %rd4168;
	mad.lo.s64 	%rd2747, %rd4168, %rd13, %rd2732;
	setp.lt.u64 	%p1270, %rd2747, %rd2732;
	selp.u64 	%rd2748, 1, 0, %p1270;
	add.s64 	%rd2749, %rd2747, %rd2745;
	setp.lt.u64 	%p1271, %rd2749, %rd2747;
	selp.u64 	%rd2750, 1, 0, %p1271;
	add.s64 	%rd2751, %rd2746, %rd2748;
	add.s64 	%rd2752, %rd2751, %rd2750;
	mul.hi.u64 	%rd2753, %rd13, %rd4169;
	mad.lo.s64 	%rd2754, %rd4169, %rd13, %rd2739;
	setp.lt.u64 	%p1272, %rd2754, %rd2739;
	selp.u64 	%rd2755, 1, 0, %p1272;
	add.s64 	%rd2756, %rd2754, %rd2752;
	setp.lt.u64 	%p1273, %rd2756, %rd2754;
	selp.u64 	%rd2757, 1, 0, %p1273;
	add.s64 	%rd2758, %rd2753, %rd2755;
	add.s64 	%rd2759, %rd2758, %rd2757;
	mul.hi.u64 	%rd2760, %rd13, %rd4170;
	mad.lo.s64 	%rd2761, %rd4170, %rd13, %rd2742;
	setp.lt.u64 	%p1274, %rd2761, %rd2742;
	selp.u64 	%rd2762, 1, 0, %p1274;
	add.s64 	%rd2763, %rd2761, %rd2759;
	setp.lt.u64 	%p1275, %rd2763, %rd2761;
	selp.u64 	%rd2764, 1, 0, %p1275;
	add.s64 	%rd2765, %rd2760, %rd2762;
	add.s64 	%rd2766, %rd2765, %rd2764;
	mul.hi.u64 	%rd2767, %rd18, %rd4167;
	mad.lo.s64 	%rd565, %rd4167, %rd18, %rd2749;
	setp.lt.u64 	%p1276, %rd565, %rd2749;
	selp.u64 	%rd2768, 1, 0, %p1276;
	add.s64 	%rd2769, %rd2767, %rd2768;
	mul.hi.u64 	%rd2770, %rd18, %rd4168;
	mad.lo.s64 	%rd2771, %rd4168, %rd18, %rd2756;
	setp.lt.u64 	%p1277, %rd2771, %rd2756;
	selp.u64 	%rd2772, 1, 0, %p1277;
	add.s64 	%rd2773, %rd2771, %rd2769;
	setp.lt.u64 	%p1278, %rd2773, %rd2771;
	selp.u64 	%rd2774, 1, 0, %p1278;
	add.s64 	%rd2775, %rd2770, %rd2772;
	add.s64 	%rd2776, %rd2775, %rd2774;
	mul.hi.u64 	%rd2777, %rd18, %rd4169;
	mad.lo.s64 	%rd2778, %rd4169, %rd18, %rd2763;
	setp.lt.u64 	%p1279, %rd2778, %rd2763;
	selp.u64 	%rd2779, 1, 0, %p1279;
	add.s64 	%rd2780, %rd2778, %rd2776;
	setp.lt.u64 	%p1280, %rd2780, %rd2778;
	selp.u64 	%rd2781, 1, 0, %p1280;
	add.s64 	%rd2782, %rd2777, %rd2779;
	add.s64 	%rd2783, %rd2782, %rd2781;
	mul.hi.u64 	%rd2784, %rd18, %rd4170;
	mad.lo.s64 	%rd2785, %rd4170, %rd18, %rd2766;
	setp.lt.u64 	%p1281, %rd2785, %rd2766;
	selp.u64 	%rd2786, 1, 0, %p1281;
	add.s64 	%rd2787, %rd2785, %rd2783;
	setp.lt.u64 	%p1282, %rd2787, %rd2785;
	selp.u64 	%rd2788, 1, 0, %p1282;
	add.s64 	%rd2789, %rd2784, %rd2786;
	add.s64 	%rd2790, %rd2789, %rd2788;
	shl.b64 	%rd2791, %rd2773, 32;
	mov.b64 	{%r148, %r149}, %rd2773;
	mov.b64 	{%r150, %r151}, %rd2780;
	mov.b64 	%rd2792, {%r149, %r150};
	mov.b64 	{%r152, %r153}, %rd2787;
	mov.b64 	%rd2793, {%r151, %r152};
	mov.b64 	{%r154, %r155}, %rd2790;
	mov.b64 	%rd2794, {%r153, %r154};
	shr.u64 	%rd2795, %rd2790, 32;
	mul.lo.s64 	%rd2796, %rd2773, 977;
	mov.b64 	%rd2797, 977;
	mul.hi.u64 	%rd2798, %rd2773, %rd2797;
	mul.lo.s64 	%rd2799, %rd2780, 977;
	mul.hi.u64 	%rd2800, %rd2780, %rd2797;
	add.s64 	%rd2801, %rd2799, %rd2798;
	setp.lt.u64 	%p1283, %rd2801, %rd2799;
	selp.u64 	%rd2802, 1, 0, %p1283;
	add.s64 	%rd2803, %rd2800, %rd2802;
	mul.lo.s64 	%rd2804, %rd2787, 977;
	mul.hi.u64 	%rd2805, %rd2787, %rd2797;
	add.s64 	%rd2806, %rd2804, %rd2803;
	setp.lt.u64 	%p1284, %rd2806, %rd2804;
	selp.u64 	%rd2807, 1, 0, %p1284;
	add.s64 	%rd2808, %rd2805, %rd2807;
	mul.lo.s64 	%rd2809, %rd2790, 977;
	mul.hi.u64 	%rd2810, %rd2790, %rd2797;
	add.s64 	%rd2811, %rd2809, %rd2808;
	setp.lt.u64 	%p1285, %rd2811, %rd2809;
	selp.u64 	%rd2812, 1, 0, %p1285;
	add.s64 	%rd2813, %rd2810, %rd2812;
	add.s64 	%rd4228, %rd2796, %rd2791;
	setp.lt.u64 	%p1286, %rd4228, %rd2796;
	selp.u64 	%rd2814, 1, 0, %p1286;
	add.s64 	%rd2815, %rd2801, %rd2792;
	setp.lt.u64 	%p1287, %rd2815, %rd2801;
	add.s64 	%rd4229, %rd2815, %rd2814;
	setp.lt.u64 	%p1288, %rd4229, %rd2815;
	or.pred  	%p1289, %p1287, %p1288;
	selp.u64 	%rd2816, 1, 0, %p1289;
	add.s64 	%rd2817, %rd2806, %rd2793;
	setp.lt.u64 	%p1290, %rd2817, %rd2806;
	add.s64 	%rd4230, %rd2817, %rd2816;
	setp.lt.u64 	%p1291, %rd4230, %rd2817;
	or.pred  	%p1292, %p1290, %p1291;
	selp.u64 	%rd2818, 1, 0, %p1292;
	add.s64 	%rd2819, %rd2811, %rd2794;
	setp.lt.u64 	%p1293, %rd2819, %rd2811;
	add.s64 	%rd4231, %rd2819, %rd2818;
	setp.lt.u64 	%p1294, %rd4231, %rd2819;
	or.pred  	%p1295, %p1293, %p1294;
	selp.u64 	%rd2820, 1, 0, %p1295;
	add.s64 	%rd2821, %rd2813, %rd2795;
	add.s64 	%rd570, %rd2821, %rd2820;
	setp.eq.s64 	%p1296, %rd570, 0;
	mov.b64 	%rd4232, 0;
	@%p1296 bra 	$L__BB10_271;
	shl.b64 	%rd2822, %rd570, 32;
	shr.u64 	%rd2823, %rd570, 32;
	mov.b64 	%rd2824, 977;
	mul.hi.u64 	%rd2825, %rd570, %rd2824;
	mad.lo.s64 	%rd2826, %rd570, 977, %rd2822;
	setp.lt.u64 	%p1297, %rd2826, %rd2822;
	selp.u64 	%rd2827, 1, 0, %p1297;
	add.s64 	%rd4228, %rd2826, %rd4228;
	setp.lt.u64 	%p1298, %rd4228, %rd2826;
	selp.u64 	%rd2828, 1, 0, %p1298;
	add.s64 	%rd2829, %rd2828, %rd2827;
	add.s64 	%rd2830, %rd2823, %rd2825;
	setp.lt.u64 	%p1299, %rd2830, %rd2823;
	selp.u64 	%rd2831, 1, 0, %p1299;
	add.s64 	%rd2832, %rd4229, %rd2830;
	add.s64 	%rd2833, %rd2832, %rd2829;
	setp.lt.u64 	%p1300, %rd2833, %rd4229;
	not.b64 	%rd2834, %rd2830;
	setp.gt.u64 	%p1301, %rd2829, %rd2834;
	or.pred  	%p1302, %p1301, %p1300;
	selp.u64 	%rd2835, 1, 0, %p1302;
	add.s64 	%rd2836, %rd4230, %rd2831;
	add.s64 	%rd573, %rd2836, %rd2835;
	setp.lt.u64 	%p1303, %rd573, %rd4230;
	selp.u64 	%rd2837, 1, 0, %p1303;
	add.s64 	%rd574, %rd4231, %rd2837;
	setp.lt.u64 	%p1304, %rd574, %rd4231;
	selp.u64 	%rd4232, 1, 0, %p1304;
	mov.u64 	%rd4229, %rd2833;
	mov.u64 	%rd4230, %rd573;
	mov.u64 	%rd4231, %rd574;
$L__BB10_271:
	add.s64 	%rd4234, %rd4228, %rd562;
	setp.lt.u64 	%p1305, %rd4234, %rd4228;
	selp.u64 	%rd2838, 1, 0, %p1305;
	add.s64 	%rd2839, %rd4229, %rd563;
	setp.lt.u64 	%p1306, %rd2839, %rd4229;
	add.s64 	%rd4235, %rd2839, %rd2838;
	setp.lt.u64 	%p1307, %rd4235, %rd2839;
	or.pred  	%p1308, %p1306, %p1307;
	selp.u64 	%rd2840, 1, 0, %p1308;
	add.s64 	%rd2841, %rd4230, %rd564;
	setp.lt.u64 	%p1309, %rd2841, %rd4230;
	add.s64 	%rd4236, %rd2841, %rd2840;
	setp.lt.u64 	%p1310, %rd4236, %rd2841;
	or.pred  	%p1311, %p1309, %p1310;
	selp.u64 	%rd2842, 1, 0, %p1311;
	add.s64 	%rd2843, %rd4231, %rd565;
	setp.lt.u64 	%p1312, %rd2843, %rd4231;
	add.s64 	%rd4237, %rd2843, %rd2842;
	setp.lt.u64 	%p1313, %rd4237, %rd2843;
	or.pred  	%p1314, %p1312, %p1313;
	selp.u64 	%rd2845, 1, 0, %p1314;
	add.s64 	%rd585, %rd4232, %rd2845;
	setp.eq.s64 	%p1315, %rd585, 0;
	setp.le.u64 	%p1316, %rd4237, %rd2463;
	and.pred  	%p1317, %p1315, %p1316;
	@%p1317 bra 	$L__BB10_273;
	ld.const.u64 	%rd4233, [_P+16];
	bra.uni 	$L__BB10_278;
$L__BB10_273:
	setp.lt.u64 	%p1318, %rd4237, %rd2463;
	@%p1318 bra 	$L__BB10_291;
	ld.const.u64 	%rd4233, [_P+16];
	setp.gt.u64 	%p1319, %rd4236, %rd4233;
	@%p1319 bra 	$L__BB10_278;
	setp.lt.u64 	%p1320, %rd4236, %rd4233;
	@%p1320 bra 	$L__BB10_291;
	ld.const.u64 	%rd588, [_P+8];
	setp.gt.u64 	%p1321, %rd4235, %rd588;
	@%p1321 bra 	$L__BB10_278;
	setp.lt.u64 	%p1322, %rd4235, %rd588;
	ld.const.u64 	%rd2846, [_P];
	setp.lt.u64 	%p1323, %rd4234, %rd2846;
	or.pred  	%p1324, %p1322, %p1323;
	@%p1324 bra 	$L__BB10_291;
$L__BB10_278:
	ld.const.u64 	%rd590, [_P];
	sub.s64 	%rd591, %rd4234, %rd590;
	setp.lt.u64 	%p1325, %rd4234, %rd590;
	selp.u64 	%rd2848, 1, 0, %p1325;
	ld.const.u64 	%rd592, [_P+8];
	sub.s64 	%rd2849, %rd4235, %rd592;
	setp.lt.u64 	%p1326, %rd4235, %rd592;
	selp.s64 	%rd2850, -1, 0, %p1325;
	add.s64 	%rd4235, %rd2849, %rd2850;
	setp.lt.u64 	%p1327, %rd2849, %rd2848;
	or.pred  	%p1328, %p1326, %p1327;
	selp.u64 	%rd2851, 1, 0, %p1328;
	sub.s64 	%rd2852, %rd4236, %rd4233;
	setp.lt.u64 	%p1330, %rd4236, %rd4233;
	selp.s64 	%rd2853, -1, 0, %p1328;
	add.s64 	%rd4236, %rd2852, %rd2853;
	setp.lt.u64 	%p1331, %rd2852, %rd2851;
	or.pred  	%p1332, %p1330, %p1331;
	selp.u64 	%rd2854, 1, 0, %p1332;
	sub.s64 	%rd2855, %rd4237, %rd2463;
	setp.lt.u64 	%p1333, %rd4237, %rd2463;
	selp.s64 	%rd2856, -1, 0, %p1332;
	add.s64 	%rd4237, %rd2855, %rd2856;
	setp.lt.u64 	%p1334, %rd2855, %rd2854;
	or.pred  	%p1335, %p1333, %p1334;
	selp.s64 	%rd2857, -1, 0, %p1335;
	add.s64 	%rd596, %rd585, %rd2857;
	setp.ne.s64 	%p1336, %rd596, 0;
	setp.gt.u64 	%p1337, %rd4237, %rd2463;
	or.pred  	%p1338, %p1336, %p1337;
	@%p1338 bra 	$L__BB10_284;
	setp.lt.u64 	%p1339, %rd4237, %rd2463;
	mov.u64 	%rd4234, %rd591;
	@%p1339 bra 	$L__BB10_291;
	setp.gt.u64 	%p1340, %rd4236, %rd4233;
	@%p1340 bra 	$L__BB10_284;
	setp.lt.u64 	%p1341, %rd4236, %rd4233;
	mov.u64 	%rd4234, %rd591;
	@%p1341 bra 	$L__BB10_291;
	setp.gt.u64 	%p1342, %rd4235, %rd592;
	@%p1342 bra 	$L__BB10_284;
	setp.lt.u64 	%p1343, %rd4235, %rd592;
	setp.lt.u64 	%p1344, %rd591, %rd590;
	or.pred  	%p1345, %p1343, %p1344;
	mov.u64 	%rd4234, %rd591;
	@%p1345 bra 	$L__BB10_291;
$L__BB10_284:
	sub.s64 	%rd597, %rd591, %rd590;
	setp.lt.u64 	%p1346, %rd591, %rd590;
	selp.u64 	%rd2858, 1, 0, %p1346;
	sub.s64 	%rd2859, %rd4235, %rd592;
	setp.lt.u64 	%p1347, %rd4235, %rd592;
	selp.s64 	%rd2860, -1, 0, %p1346;
	add.s64 	%rd4235, %rd2859, %rd2860;
	setp.lt.u64 	%p1348, %rd2859, %rd2858;
	or.pred  	%p1349, %p1347, %p1348;
	selp.u64 	%rd2861, 1, 0, %p1349;
	sub.s64 	%rd2862, %rd4236, %rd4233;
	setp.lt.u64 	%p1350, %rd4236, %rd4233;
	selp.s64 	%rd2863, -1, 0, %p1349;
	add.s64 	%rd4236, %rd2862, %rd2863;
	setp.lt.u64 	%p1351, %rd2862, %rd2861;
	or.pred  	%p1352, %p1350, %p1351;
	selp.u64 	%rd2864, 1, 0, %p1352;
	sub.s64 	%rd2865, %rd4237, %rd2463;
	setp.lt.u64 	%p1353, %rd4237, %rd2463;
	selp.s64 	%rd2866, -1, 0, %p1352;
	add.s64 	%rd4237, %rd2865, %rd2866;
	setp.lt.u64 	%p1354, %rd2865, %rd2864;
	or.pred  	%p1355, %p1353, %p1354;
	selp.u64 	%rd2867, 1, 0, %p1355;
	setp.ne.s64 	%p1356, %rd596, %rd2867;
	setp.gt.u64 	%p1357, %rd4237, %rd2463;
	or.pred  	%p1358, %p1356, %p1357;
	@%p1358 bra 	$L__BB10_290;
	setp.lt.u64 	%p1359, %rd4237, %rd2463;
	mov.u64 	%rd4234, %rd597;
	@%p1359 bra 	$L__BB10_291;
	setp.gt.u64 	%p1360, %rd4236, %rd4233;
	@%p1360 bra 	$L__BB10_290;
	setp.lt.u64 	%p1361, %rd4236, %rd4233;
	mov.u64 	%rd4234, %rd597;
	@%p1361 bra 	$L__BB10_291;
	setp.gt.u64 	%p1362, %rd4235, %rd592;
	@%p1362 bra 	$L__BB10_290;
	setp.lt.u64 	%p1363, %rd4235, %rd592;
	setp.lt.u64 	%p1364, %rd597, %rd590;
	or.pred  	%p1365, %p1363, %p1364;
	mov.u64 	%rd4234, %rd597;
	@%p1365 bra 	$L__BB10_291;
$L__BB10_290:
	sub.s64 	%rd4234, %rd597, %rd590;
	setp.lt.u64 	%p1366, %rd597, %rd590;
	selp.u64 	%rd2868, 1, 0, %p1366;
	sub.s64 	%rd2869, %rd4235, %rd592;
	setp.lt.u64 	%p1367, %rd4235, %rd592;
	selp.s64 	%rd2870, -1, 0, %p1366;
	add.s64 	%rd4235, %rd2869, %rd2870;
	setp.lt.u64 	%p1368, %rd2869, %rd2868;
	or.pred  	%p1369, %p1367, %p1368;
	selp.u64 	%rd2871, 1, 0, %p1369;
	sub.s64 	%rd2872, %rd4236, %rd4233;
	setp.lt.u64 	%p1370, %rd4236, %rd4233;
	selp.s64 	%rd2873, -1, 0, %p1369;
	add.s64 	%rd4236, %rd2872, %rd2873;
	setp.lt.u64 	%p1371, %rd2872, %rd2871;
	or.pred  	%p1372, %p1370, %p1371;
	selp.s64 	%rd2874, -1, 0, %p1372;
	sub.s64 	%rd2875, %rd4237, %rd2463;
	add.s64 	%rd4237, %rd2875, %rd2874;
$L__BB10_291:
	setp.gt.u64 	%p1373, %rd4227, %rd4237;
	@%p1373 bra 	$L__BB10_297;
	setp.lt.u64 	%p1374, %rd4227, %rd4237;
	@%p1374 bra 	$L__BB10_298;
	setp.gt.u64 	%p1375, %rd4226, %rd4236;
	@%p1375 bra 	$L__BB10_297;
	setp.lt.u64 	%p1376, %rd4226, %rd4236;
	@%p1376 bra 	$L__BB10_298;
	setp.gt.u64 	%p1377, %rd4225, %rd4235;
	@%p1377 bra 	$L__BB10_297;
	setp.lt.u64 	%p1378, %rd4225, %rd4235;
	setp.lt.u64 	%p1379, %rd4224, %rd4234;
	or.pred  	%p1380, %p1378, %p1379;
	@%p1380 bra 	$L__BB10_298;
$L__BB10_297:
	setp.lt.u64 	%p1393, %rd4224, %rd4234;
	selp.u64 	%rd2900, 1, 0, %p1393;
	sub.s64 	%rd2901, %rd4225, %rd4235;
	setp.lt.u64 	%p1394, %rd4225, %rd4235;
	selp.s64 	%rd2902, -1, 0, %p1393;
	add.s64 	%rd4240, %rd2901, %rd2902;
	setp.lt.u64 	%p1395, %rd2901, %rd2900;
	or.pred  	%p1396, %p1394, %p1395;
	selp.u64 	%rd2903, 1, 0, %p1396;
	sub.s64 	%rd2904, %rd4226, %rd4236;
	setp.lt.u64 	%p1397, %rd4226, %rd4236;
	selp.s64 	%rd2905, -1, 0, %p1396;
	add.s64 	%rd4239, %rd2904, %rd2905;
	setp.lt.u64 	%p1398, %rd2904, %rd2903;
	or.pred  	%p1399, %p1397, %p1398;
	selp.s64 	%rd2906, -1, 0, %p1399;
	sub.s64 	%rd2907, %rd4227, %rd4237;
	add.s64 	%rd4238, %rd2907, %rd2906;
	bra.uni 	$L__BB10_299;
$L__BB10_298:
	ld.const.u64 	%rd2876, [_P];
	add.s64 	%rd612, %rd4224, %rd2876;
	setp.lt.u64 	%p1381, %rd612, %rd4224;
	selp.u64 	%rd2877, 1, 0, %p1381;
	add.s64 	%rd2878, %rd4225, %rd2877;
	setp.lt.u64 	%p1382, %rd2878, %rd4225;
	selp.u64 	%rd2879, 1, 0, %p1382;
	ld.const.u64 	%rd2880, [_P+8];
	add.s64 	%rd2881, %rd2878, %rd2880;
	setp.lt.u64 	%p1383, %rd2881, %rd2878;
	selp.u64 	%rd2882, 1, 0, %p1383;
	add.s64 	%rd2883, %rd2882, %rd2879;
	add.s64 	%rd2884, %rd4226, %rd2883;
	setp.lt.u64 	%p1384, %rd2884, %rd4226;
	selp.u64 	%rd2885, 1, 0, %p1384;
	ld.const.u64 	%rd2886, [_P+16];
	add.s64 	%rd2887, %rd2884, %rd2886;
	setp.lt.u64 	%p1385, %rd2887, %rd2884;
	selp.u64 	%rd2888, 1, 0, %p1385;
	add.s64 	%rd2889, %rd2888, %rd2885;
	add.s64 	%rd2890, %rd4227, %rd2889;
	add.s64 	%rd2891, %rd2890, %rd2463;
	setp.lt.u64 	%p1386, %rd612, %rd4234;
	selp.u64 	%rd2892, 1, 0, %p1386;
	sub.s64 	%rd2893, %rd2881, %rd4235;
	setp.lt.u64 	%p1387, %rd2881, %rd4235;
	selp.s64 	%rd2894, -1, 0, %p1386;
	add.s64 	%rd4240, %rd2893, %rd2894;
	setp.lt.u64 	%p1388, %rd2893, %rd2892;
	or.pred  	%p1389, %p1387, %p1388;
	selp.u64 	%rd2895, 1, 0, %p1389;
	sub.s64 	%rd2896, %rd2887, %rd4236;
	setp.lt.u64 	%p1390, %rd2887, %rd4236;
	selp.s64 	%rd2897, -1, 0, %p1389;
	add.s64 	%rd4239, %rd2896, %rd2897;
	setp.lt.u64 	%p1391, %rd2896, %rd2895;
	or.pred  	%p1392, %p1390, %p1391;
	selp.s64 	%rd2898, -1, 0, %p1392;
	sub.s64 	%rd2899, %rd2891, %rd4237;
	add.s64 	%rd4238, %rd2899, %rd2898;
	mov.u64 	%rd4224, %rd612;
$L__BB10_299:
	sub.s64 	%rd620, %rd4224, %rd4234;
	mul.lo.s64 	%rd621, %rd222, %rd4;
	mul.hi.u64 	%rd2909, %rd4, %rd222;
	mul.lo.s64 	%rd2910, %rd4145, %rd4;
	mul.hi.u64 	%rd2911, %rd4, %rd4145;
	add.s64 	%rd2912, %rd2910, %rd2909;
	setp.lt.u64 	%p1400, %rd2912, %rd2910;
	selp.u64 	%rd2913, 1, 0, %p1400;
	add.s64 	%rd2914, %rd2911, %rd2913;
	mul.lo.s64 	%rd2915, %rd4144, %rd4;
	mul.hi.u64 	%rd2916, %rd4, %rd4144;
	add.s64 	%rd2917, %rd2915, %rd2914;
	setp.lt.u64 	%p1401, %rd2917, %rd2915;
	selp.u64 	%rd2918, 1, 0, %p1401;
	add.s64 	%rd2919, %rd2916, %rd2918;
	mul.lo.s64 	%rd2920, %rd4143, %rd4;
	mul.hi.u64 	%rd2921, %rd4, %rd4143;
	add.s64 	%rd2922, %rd2920, %rd2919;
	setp.lt.u64 	%p1402, %rd2922, %rd2920;
	selp.u64 	%rd2923, 1, 0, %p1402;
	add.s64 	%rd2924, %rd2921, %rd2923;
	mul.hi.u64 	%rd2925, %rd9, %rd222;
	mad.lo.s64 	%rd622, %rd222, %rd9, %rd2912;
	setp.lt.u64 	%p1403, %rd622, %rd2912;
	selp.u64 	%rd2926, 1, 0, %p1403;
	add.s64 	%rd2927, %rd2925, %rd2926;
	mul.hi.u64 	%rd2928, %rd9, %rd4145;
	mad.lo.s64 	%rd2929, %rd4145, %rd9, %rd2917;
	setp.lt.u64 	%p1404, %rd2929, %rd2917;
	selp.u64 	%rd2930, 1, 0, %p1404;
	add.s64 	%rd2931, %rd2929, %rd2927;
	setp.lt.u64 	%p1405, %rd2931, %rd2929;
	selp.u64 	%rd2932, 1, 0, %p1405;
	add.s64 	%rd2933, %rd2928, %rd2930;
	add.s64 	%rd2934, %rd2933, %rd2932;
	mul.hi.u64 	%rd2935, %rd9, %rd4144;
	mad.lo.s64 	%rd2936, %rd4144, %rd9, %rd2922;
	setp.lt.u64 	%p1406, %rd2936, %rd2922;
	selp.u64 	%rd2937, 1, 0, %p1406;
	add.s64 	%rd2938, %rd2936, %rd2934;
	setp.lt.u64 	%p1407, %rd2938, %rd2936;
	selp.u64 	%rd2939, 1, 0, %p1407;
	add.s64 	%rd2940, %rd2935, %rd2937;
	add.s64 	%rd2941, %rd2940, %rd2939;
	mul.hi.u64 	%rd2942, %rd9, %rd4143;
	mad.lo.s64 	%rd2943, %rd4143, %rd9, %rd2924;
	setp.lt.u64 	%p1408, %rd2943, %rd2924;
	selp.u64 	%rd2944, 1, 0, %p1408;
	add.s64 	%rd2945, %rd2943, %rd2941;
	setp.lt.u64 	%p1409, %rd2945, %rd2943;
	selp.u64 	%rd2946, 1, 0, %p1409;
	add.s64 	%rd2947, %rd2942, %rd2944;
	add.s64 	%rd2948, %rd2947, %rd2946;
	mul.hi.u64 	%rd2949, %rd14, %rd222;
	mad.lo.s64 	%rd623, %rd222, %rd14, %rd2931;
	setp.lt.u64 	%p1410, %rd623, %rd2931;
	selp.u64 	%rd2950, 1, 0, %p1410;
	add.s64 	%rd2951, %rd2949, %rd2950;
	mul.hi.u64 	%rd2952, %rd14, %rd4145;
	mad.lo.s64 	%rd2953, %rd4145, %rd14, %rd2938;
	setp.lt.u64 	%p1411, %rd2953, %rd2938;
	selp.u64 	%rd2954, 1, 0, %p1411;
	add.s64 	%rd2955, %rd2953, %rd2951;
	setp.lt.u64 	%p1412, %rd2955, %rd2953;
	selp.u64 	%rd2956, 1, 0, %p1412;
	add.s64 	%rd2957, %rd2952, %rd2954;
	add.s64 	%rd2958, %rd2957, %rd2956;
	mul.hi.u64 	%rd2959, %rd14, %rd4144;
	mad.lo.s64 	%rd2960, %rd4144, %rd14, %rd2945;
	setp.lt.u64 	%p1413, %rd2960, %rd2945;
	selp.u64 	%rd2961, 1, 0, %p1413;
	add.s64 	%rd2962, %rd2960, %rd2958;
	setp.lt.u64 	%p1414, %rd2962, %rd2960;
	selp.u64 	%rd2963, 1, 0, %p1414;
	add.s64 	%rd2964, %rd2959, %rd2961;
	add.s64 	%rd2965, %rd2964, %rd2963;
	mul.hi.u64 	%rd2966, %rd14, %rd4143;
	mad.lo.s64 	%rd2967, %rd4143, %rd14, %rd2948;
	setp.lt.u64 	%p1415, %rd2967, %rd2948;
	selp.u64 	%rd2968, 1, 0, %p1415;
	add.s64 	%rd2969, %rd2967, %rd2965;
	setp.lt.u64 	%p1416, %rd2969, %rd2967;
	selp.u64 	%rd2970, 1, 0, %p1416;
	add.s64 	%rd2971, %rd2966, %rd2968;
	add.s64 	%rd2972, %rd2971, %rd2970;
	mul.hi.u64 	%rd2973, %rd19, %rd222;
	mad.lo.s64 	%rd624, %rd222, %rd19, %rd2955;
	setp.lt.u64 	%p1417, %rd624, %rd2955;
	selp.u64 	%rd2974, 1, 0, %p1417;
	add.s64 	%rd2975, %rd2973, %rd2974;
	mul.hi.u64 	%rd2976, %rd19, %rd4145;
	mad.lo.s64 	%rd2977, %rd4145, %rd19, %rd2962;
	setp.lt.u64 	%p1418, %rd2977, %rd2962;
	selp.u64 	%rd2978, 1, 0, %p1418;
	add.s64 	%rd2979, %rd2977, %rd2975;
	setp.lt.u64 	%p1419, %rd2979, %rd2977;
	selp.u64 	%rd2980, 1, 0, %p1419;
	add.s64 	%rd2981, %rd2976, %rd2978;
	add.s64 	%rd2982, %rd2981, %rd2980;
	mul.hi.u64 	%rd2983, %rd19, %rd4144;
	mad.lo.s64 	%rd2984, %rd4144, %rd19, %rd2969;
	setp.lt.u64 	%p1420, %rd2984, %rd2969;
	selp.u64 	%rd2985, 1, 0, %p1420;
	add.s64 	%rd2986, %rd2984, %rd2982;
	setp.lt.u64 	%p1421, %rd2986, %rd2984;
	selp.u64 	%rd2987, 1, 0, %p1421;
	add.s64 	%rd2988, %rd2983, %rd2985;
	add.s64 	%rd2989, %rd2988, %rd2987;
	mul.hi.u64 	%rd2990, %rd19, %rd4143;
	mad.lo.s64 	%rd2991, %rd4143, %rd19, %rd2972;
	setp.lt.u64 	%p1422, %rd2991, %rd2972;
	selp.u64 	%rd2992, 1, 0, %p1422;
	add.s64 	%rd2993, %rd2991, %rd2989;
	setp.lt.u64 	%p1423, %rd2993, %rd2991;
	selp.u64 	%rd2994, 1, 0, %p1423;
	add.s64 	%rd2995, %rd2990, %rd2992;
	add.s64 	%rd2996, %rd2995, %rd2994;
	shl.b64 	%rd2997, %rd2979, 32;
	mov.b64 	{%r156, %r157}, %rd2979;
	mov.b64 	{%r158, %r159}, %rd2986;
	mov.b64 	%rd2998, {%r157, %r158};
	mov.b64 	{%r160, %r161}, %rd2993;
	mov.b64 	%rd2999, {%r159, %r160};
	mov.b64 	{%r162, %r163}, %rd2996;
	mov.b64 	%rd3000, {%r161, %r162};
	shr.u64 	%rd3001, %rd2996, 32;
	mul.lo.s64 	%rd3002, %rd2979, 977;
	mov.b64 	%rd3003, 977;
	mul.hi.u64 	%rd3004, %rd2979, %rd3003;
	mul.lo.s64 	%rd3005, %rd2986, 977;
	mul.hi.u64 	%rd3006, %rd2986, %rd3003;
	add.s64 	%rd3007, %rd3005, %rd3004;
	setp.lt.u64 	%p1424, %rd3007, %rd3005;
	selp.u64 	%rd3008, 1, 0, %p1424;
	add.s64 	%rd3009, %rd3006, %rd3008;
	mul.lo.s64 	%rd3010, %rd2993, 977;
	mul.hi.u64 	%rd3011, %rd2993, %rd3003;
	add.s64 	%rd3012, %rd3010, %rd3009;
	setp.lt.u64 	%p1425, %rd3012, %rd3010;
	selp.u64 	%rd3013, 1, 0, %p1425;
	add.s64 	%rd3014, %rd3011, %rd3013;
	mul.lo.s64 	%rd3015, %rd2996, 977;
	mul.hi.u64 	%rd3016, %rd2996, %rd3003;
	add.s64 	%rd3017, %rd3015, %rd3014;
	setp.lt.u64 	%p1426, %rd3017, %rd3015;
	selp.u64 	%rd3018, 1, 0, %p1426;
	add.s64 	%rd3019, %rd3016, %rd3018;
	add.s64 	%rd4242, %rd3002, %rd2997;
	setp.lt.u64 	%p1427, %rd4242, %rd3002;
	selp.u64 	%rd3020, 1, 0, %p1427;
	add.s64 	%rd3021, %rd3007, %rd2998;
	setp.lt.u64 	%p1428, %rd3021, %rd3007;
	add.s64 	%rd4243, %rd3021, %rd3020;
	setp.lt.u64 	%p1429, %rd4243, %rd3021;
	or.pred  	%p1430, %p1428, %p1429;
	selp.u64 	%rd3022, 1, 0, %p1430;
	add.s64 	%rd3023, %rd3012, %rd2999;
	setp.lt.u64 	%p1431, %rd3023, %rd3012;
	add.s64 	%rd4244, %rd3023, %rd3022;
	setp.lt.u64 	%p1432, %rd4244, %rd3023;
	or.pred  	%p1433, %p1431, %p1432;
	selp.u64 	%rd3024, 1, 0, %p1433;
	add.s64 	%rd3025, %rd3017, %rd3000;
	setp.lt.u64 	%p1434, %rd3025, %rd3017;
	add.s64 	%rd4245, %rd3025, %rd3024;
	setp.lt.u64 	%p1435, %rd4245, %rd3025;
	or.pred  	%p1436, %p1434, %p1435;
	selp.u64 	%rd3026, 1, 0, %p1436;
	add.s64 	%rd3027, %rd3019, %rd3001;
	add.s64 	%rd629, %rd3027, %rd3026;
	setp.eq.s64 	%p1437, %rd629, 0;
	mov.b64 	%rd4246, 0;
	@%p1437 bra 	$L__BB10_301;
	shl.b64 	%rd3028, %rd629, 32;
	shr.u64 	%rd3029, %rd629, 32;
	mov.b64 	%rd3030, 977;
	mul.hi.u64 	%rd3031, %rd629, %rd3030;
	mad.lo.s64 	%rd3032, %rd629, 977, %rd3028;
	setp.lt.u64 	%p1438, %rd3032, %rd3028;
	selp.u64 	%rd3033, 1, 0, %p1438;
	add.s64 	%rd4242, %rd3032, %rd4242;
	setp.lt.u64 	%p1439, %rd4242, %rd3032;
	selp.u64 	%rd3034, 1, 0, %p1439;
	add.s64 	%rd3035, %rd3034, %rd3033;
	add.s64 	%rd3036, %rd3029, %rd3031;
	setp.lt.u64 	%p1440, %rd3036, %rd3029;
	selp.u64 	%rd3037, 1, 0, %p1440;
	add.s64 	%rd3038, %rd4243, %rd3036;
	add.s64 	%rd3039, %rd3038, %rd3035;
	setp.lt.u64 	%p1441, %rd3039, %rd4243;
	not.b64 	%rd3040, %rd3036;
	setp.gt.u64 	%p1442, %rd3035, %rd3040;
	or.pred  	%p1443, %p1442, %p1441;
	selp.u64 	%rd3041, 1, 0, %p1443;
	add.s64 	%rd3042, %rd4244, %rd3037;
	add.s64 	%rd632, %rd3042, %rd3041;
	setp.lt.u64 	%p1444, %rd632, %rd4244;
	selp.u64 	%rd3043, 1, 0, %p1444;
	add.s64 	%rd633, %rd4245, %rd3043;
	setp.lt.u64 	%p1445, %rd633, %rd4245;
	selp.u64 	%rd4246, 1, 0, %p1445;
	mov.u64 	%rd4243, %rd3039;
	mov.u64 	%rd4244, %rd632;
	mov.u64 	%rd4245, %rd633;
$L__BB10_301:
	add.s64 	%rd4251, %rd4242, %rd621;
	setp.lt.u64 	%p1446, %rd4251, %rd4242;
	selp.u64 	%rd3044, 1, 0, %p1446;
	add.s64 	%rd3045, %rd4243, %rd622;
	setp.lt.u64 	%p1447, %rd3045, %rd4243;
	add.s64 	%rd4252, %rd3045, %rd3044;
	setp.lt.u64 	%p1448, %rd4252, %rd3045;
	or.pred  	%p1449, %p1447, %p1448;
	selp.u64 	%rd3046, 1, 0, %p1449;
	add.s64 	%rd3047, %rd4244, %rd623;
	setp.lt.u64 	%p1450, %rd3047, %rd4244;
	add.s64 	%rd4253, %rd3047, %rd3046;
	setp.lt.u64 	%p1451, %rd4253, %rd3047;
	or.pred  	%p1452, %p1450, %p1451;
	selp.u64 	%rd3048, 1, 0, %p1452;
	add.s64 	%rd3049, %rd4245, %rd624;
	setp.lt.u64 	%p1453, %rd3049, %rd4245;
	add.s64 	%rd4254, %rd3049, %rd3048;
	setp.lt.u64 	%p1454, %rd4254, %rd3049;
	or.pred  	%p1455, %p1453, %p1454;
	selp.u64 	%rd3051, 1, 0, %p1455;
	add.s64 	%rd644, %rd4246, %rd3051;
	setp.eq.s64 	%p1456, %rd644, 0;
	setp.le.u64 	%p1457, %rd4254, %rd2463;
	and.pred  	%p1458, %p1456, %p1457;
	@%p1458 bra 	$L__BB10_320;
	ld.const.u64 	%rd4250, [_P+16];
	ld.const.u64 	%rd4249, [_P+8];
	bra.uni 	$L__BB10_307;
$L__BB10_303:
	setp.gt.u64 	%p1460, %rd4253, %rd4250;
	ld.const.u64 	%rd4249, [_P+8];
	@%p1460 bra 	$L__BB10_307;
	setp.lt.u64 	%p1461, %rd4253, %rd4250;
	@%p1461 bra 	$L__BB10_322;
	setp.gt.u64 	%p1462, %rd4252, %rd4249;
	@%p1462 bra 	$L__BB10_307;
	setp.lt.u64 	%p1463, %rd4252, %rd4249;
	ld.const.u64 	%rd3052, [_P];
	setp.lt.u64 	%p1464, %rd4251, %rd3052;
	or.pred  	%p1465, %p1463, %p1464;
	@%p1465 bra 	$L__BB10_322;
$L__BB10_307:
	ld.const.u64 	%rd3054, [_P];
	sub.s64 	%rd653, %rd4251, %rd3054;
	setp.lt.u64 	%p1466, %rd4251, %rd3054;
	selp.u64 	%rd3055, 1, 0, %p1466;
	sub.s64 	%rd3056, %rd4252, %rd4249;
	setp.lt.u64 	%p1467, %rd4252, %rd4249;
	selp.s64 	%rd3057, -1, 0, %p1466;
	add.s64 	%rd4252, %rd3056, %rd3057;
	setp.lt.u64 	%p1468, %rd3056, %rd3055;
	or.pred  	%p1469, %p1467, %p1468;
	selp.u64 	%rd3058, 1, 0, %p1469;
	sub.s64 	%rd3059, %rd4253, %rd4250;
	setp.lt.u64 	%p1470, %rd4253, %rd4250;
	selp.s64 	%rd3060, -1, 0, %p1469;
	add.s64 	%rd4253, %rd3059, %rd3060;
	setp.lt.u64 	%p1471, %rd3059, %rd3058;
	or.pred  	%p1472, %p1470, %p1471;
	selp.u64 	%rd3061, 1, 0, %p1472;
	sub.s64 	%rd3062, %rd4254, %rd2463;
	setp.lt.u64 	%p1473, %rd4254, %rd2463;
	selp.s64 	%rd3063, -1, 0, %p1472;
	add.s64 	%rd4254, %rd3062, %rd3063;
	setp.lt.u64 	%p1474, %rd3062, %rd3061;
	or.pred  	%p1475, %p1473, %p1474;
	selp.s64 	%rd3064, -1, 0, %p1475;
	add.s64 	%rd657, %rd644, %rd3064;
	setp.ne.s64 	%p1476, %rd657, 0;
	setp.gt.u64 	%p1477, %rd4254, %rd2463;
	or.pred  	%p1478, %p1476, %p1477;
	@%p1478 bra 	$L__BB10_313;
	setp.lt.u64 	%p1479, %rd4254, %rd2463;
	mov.u64 	%rd4251, %rd653;
	@%p1479 bra 	$L__BB10_322;
	setp.gt.u64 	%p1480, %rd4253, %rd4250;
	@%p1480 bra 	$L__BB10_313;
	setp.lt.u64 	%p1481, %rd4253, %rd4250;
	mov.u64 	%rd4251, %rd653;
	@%p1481 bra 	$L__BB10_322;
	setp.gt.u64 	%p1482, %rd4252, %rd4249;
	@%p1482 bra 	$L__BB10_313;
	setp.lt.u64 	%p1483, %rd4252, %rd4249;
	setp.lt.u64 	%p1484, %rd653, %rd3054;
	or.pred  	%p1485, %p1483, %p1484;
	mov.u64 	%rd4251, %rd653;
	@%p1485 bra 	$L__BB10_322;
$L__BB10_313:
	sub.s64 	%rd658, %rd653, %rd3054;
	setp.lt.u64 	%p1486, %rd653, %rd3054;
	selp.u64 	%rd3065, 1, 0, %p1486;
	sub.s64 	%rd3066, %rd4252, %rd4249;
	setp.lt.u64 	%p1487, %rd4252, %rd4249;
	selp.s64 	%rd3067, -1, 0, %p1486;
	add.s64 	%rd4252, %rd3066, %rd3067;
	setp.lt.u64 	%p1488, %rd3066, %rd3065;
	or.pred  	%p1489, %p1487, %p1488;
	selp.u64 	%rd3068, 1, 0, %p1489;
	sub.s64 	%rd3069, %rd4253, %rd4250;
	setp.lt.u64 	%p1490, %rd4253, %rd4250;
	selp.s64 	%rd3070, -1, 0, %p1489;
	add.s64 	%rd4253, %rd3069, %rd3070;
	setp.lt.u64 	%p1491, %rd3069, %rd3068;
	or.pred  	%p1492, %p1490, %p1491;
	selp.u64 	%rd3071, 1, 0, %p1492;
	sub.s64 	%rd3072, %rd4254, %rd2463;
	setp.lt.u64 	%p1493, %rd4254, %rd2463;
	selp.s64 	%rd3073, -1, 0, %p1492;
	add.s64 	%rd4254, %rd3072, %rd3073;
	setp.lt.u64 	%p1494, %rd3072, %rd3071;
	or.pred  	%p1495, %p1493, %p1494;
	selp.u64 	%rd3074, 1, 0, %p1495;
	setp.ne.s64 	%p1496, %rd657, %rd3074;
	setp.gt.u64 	%p1497, %rd4254, %rd2463;
	or.pred  	%p1498, %p1496, %p1497;
	@%p1498 bra 	$L__BB10_319;
	setp.lt.u64 	%p1499, %rd4254, %rd2463;
	mov.u64 	%rd4251, %rd658;
	@%p1499 bra 	$L__BB10_322;
	setp.gt.u64 	%p1500, %rd4253, %rd4250;
	@%p1500 bra 	$L__BB10_319;
	setp.lt.u64 	%p1501, %rd4253, %rd4250;
	mov.u64 	%rd4251, %rd658;
	@%p1501 bra 	$L__BB10_322;
	setp.gt.u64 	%p1502, %rd4252, %rd4249;
	@%p1502 bra 	$L__BB10_319;
	setp.lt.u64 	%p1503, %rd4252, %rd4249;
	setp.lt.u64 	%p1504, %rd658, %rd3054;
	or.pred  	%p1505, %p1503, %p1504;
	mov.u64 	%rd4251, %rd658;
	@%p1505 bra 	$L__BB10_322;
$L__BB10_319:
	sub.s64 	%rd4251, %rd658, %rd3054;
	setp.lt.u64 	%p1506, %rd658, %rd3054;
	selp.u64 	%rd3075, 1, 0, %p1506;
	sub.s64 	%rd3076, %rd4252, %rd4249;
	setp.lt.u64 	%p1507, %rd4252, %rd4249;
	selp.s64 	%rd3077, -1, 0, %p1506;
	add.s64 	%rd4252, %rd3076, %rd3077;
	setp.lt.u64 	%p1508, %rd3076, %rd3075;
	or.pred  	%p1509, %p1507, %p1508;
	selp.u64 	%rd3078, 1, 0, %p1509;
	sub.s64 	%rd3079, %rd4253, %rd4250;
	setp.lt.u64 	%p1510, %rd4253, %rd4250;
	selp.s64 	%rd3080, -1, 0, %p1509;
	add.s64 	%rd4253, %rd3079, %rd3080;
	setp.lt.u64 	%p1511, %rd3079, %rd3078;
	or.pred  	%p1512, %p1510, %p1511;
	selp.s64 	%rd3081, -1, 0, %p1512;
	sub.s64 	%rd3082, %rd4254, %rd2463;
	add.s64 	%rd4254, %rd3082, %rd3081;
	bra.uni 	$L__BB10_322;
$L__BB10_320:
	setp.ge.u64 	%p1459, %rd4254, %rd2463;
	ld.const.u64 	%rd4250, [_P+16];
	@%p1459 bra 	$L__BB10_303;
	ld.const.u64 	%rd4249, [_P+8];
$L__BB10_322:
	mov.b64 	%rd3085, -1;
	mov.b64 	%rd3086, -4294968275;
	st.local.v2.u64 	[%rd1], {%rd3086, %rd3085};
	st.local.v2.u64 	[%rd1+16], {%rd3085, %rd3085};
	mov.b32 	%r237, 3;
	mov.b16 	%rs20, 0;
	mov.b64 	%rd4279, 0;
	mov.b64 	%rd4278, 1;
	ld.const.u64 	%rd672, [_P];
	mov.u64 	%rd4280, %rd4279;
	mov.u64 	%rd4281, %rd4279;
$L__BB10_323:
	mul.wide.u32 	%rd3088, %r237, 8;
	add.s64 	%rd3089, %rd1, %rd3088;
	ld.local.u64 	%rd677, [%rd3089];
	mov.b32 	%r238, 0;
	mov.b64 	%rd4259, 63;
$L__BB10_324:
	cvt.u32.u64 	%r166, %rd4259;
	shr.u64 	%rd3090, %rd677, %r166;
	and.b64  	%rd683, %rd3090, 1;
	and.b16  	%rs6, %rs20, 255;
	setp.ne.s16 	%p1513, %rs6, 0;
	@%p1513 bra 	$L__BB10_326;
	setp.eq.s64 	%p1741, %rd683, 0;
	selp.b64 	%rd4278, %rd4278, %rd4251, %p1741;
	selp.b64 	%rd4279, %rd4279, %rd4252, %p1741;
	selp.b64 	%rd4280, %rd4280, %rd4253, %p1741;
	selp.b64 	%rd4281, %rd4281, %rd4254, %p1741;
	cvt.u16.u64 	%rs20, %rd683;
	bra.uni 	$L__BB10_369;
$L__BB10_326:
	mul.hi.u64 	%rd3092, %rd4278, %rd4278;
	mul.lo.s64 	%rd3093, %rd4279, %rd4278;
	mul.hi.u64 	%rd3094, %rd4278, %rd4279;
	add.s64 	%rd3095, %rd3093, %rd3092;
	setp.lt.u64 	%p1514, %rd3095, %rd3093;
	selp.u64 	%rd3096, 1, 0, %p1514;
	add.s64 	%rd3097, %rd3094, %rd3096;
	mul.lo.s64 	%rd3098, %rd4280, %rd4278;
	mul.hi.u64 	%rd3099, %rd4278, %rd4280;
	add.s64 	%rd3100, %rd3098, %rd3097;
	setp.lt.u64 	%p1515, %rd3100, %rd3098;
	selp.u64 	%rd3101, 1, 0, %p1515;
	add.s64 	%rd3102, %rd3099, %rd3101;
	mul.lo.s64 	%rd3103, %rd4281, %rd4278;
	mul.hi.u64 	%rd3104, %rd4278, %rd4281;
	add.s64 	%rd3105, %rd3103, %rd3102;
	setp.lt.u64 	%p1516, %rd3105, %rd3103;
	selp.u64 	%rd3106, 1, 0, %p1516;
	add.s64 	%rd3107, %rd3104, %rd3106;
	mul.hi.u64 	%rd3108, %rd4279, %rd4278;
	add.s64 	%rd688, %rd3095, %rd3093;
	setp.lt.u64 	%p1517, %rd688, %rd3095;
	selp.u64 	%rd3109, 1, 0, %p1517;
	add.s64 	%rd3110, %rd3108, %rd3109;
	mul.hi.u64 	%rd3111, %rd4279, %rd4279;
	mad.lo.s64 	%rd3112, %rd4279, %rd4279, %rd3100;
	setp.lt.u64 	%p1518, %rd3112, %rd3100;
	selp.u64 	%rd3113, 1, 0, %p1518;
	add.s64 	%rd3114, %rd3112, %rd3110;
	setp.lt.u64 	%p1519, %rd3114, %rd3112;
	selp.u64 	%rd3115, 1, 0, %p1519;
	add.s64 	%rd3116, %rd3111, %rd3113;
	add.s64 	%rd3117, %rd3116, %rd3115;
	mul.lo.s64 	%rd3118, %rd4280, %rd4279;
	mul.hi.u64 	%rd3119, %rd4279, %rd4280;
	add.s64 	%rd3120, %rd3105, %rd3118;
	setp.lt.u64 	%p1520, %rd3120, %rd3105;
	selp.u64 	%rd3121, 1, 0, %p1520;
	add.s64 	%rd3122, %rd3120, %rd3117;
	setp.lt.u64 	%p1521, %rd3122, %rd3120;
	selp.u64 	%rd3123, 1, 0, %p1521;
	add.s64 	%rd3124, %rd3119, %rd3121;
	add.s64 	%rd3125, %rd3124, %rd3123;
	mul.lo.s64 	%rd3126, %rd4281, %rd4279;
	mul.hi.u64 	%rd3127, %rd4279, %rd4281;
	add.s64 	%rd3128, %rd3107, %rd3126;
	setp.lt.u64 	%p1522, %rd3128, %rd3107;
	selp.u64 	%rd3129, 1, 0, %p1522;
	add.s64 	%rd3130, %rd3128, %rd3125;
	setp.lt.u64 	%p1523, %rd3130, %rd3128;
	selp.u64 	%rd3131, 1, 0, %p1523;
	add.s64 	%rd3132, %rd3127, %rd3129;
	add.s64 	%rd3133, %rd3132, %rd3131;
	mul.hi.u64 	%rd3134, %rd4280, %rd4278;
	add.s64 	%rd689, %rd3114, %rd3098;
	setp.lt.u64 	%p1524, %rd689, %rd3114;
	selp.u64 	%rd3135, 1, 0, %p1524;
	add.s64 	%rd3136, %rd3134, %rd3135;
	mul.hi.u64 	%rd3137, %rd4280, %rd4279;
	add.s64 	%rd3138, %rd3122, %rd3118;
	setp.lt.u64 	%p1525, %rd3138, %rd3122;
	selp.u64 	%rd3139, 1, 0, %p1525;
	add.s64 	%rd3140, %rd3138, %rd3136;
	setp.lt.u64 	%p1526, %rd3140, %rd3138;
	selp.u64 	%rd3141, 1, 0, %p1526;
	add.s64 	%rd3142, %rd3137, %rd3139;
	add.s64 	%rd3143, %rd3142, %rd3141;
	mul.hi.u64 	%rd3144, %rd4280, %rd4280;
	mad.lo.s64 	%rd3145, %rd4280, %rd4280, %rd3130;
	setp.lt.u64 	%p1527, %rd3145, %rd3130;
	selp.u64 	%rd3146, 1, 0, %p1527;
	add.s64 	%rd3147, %rd3145, %rd3143;
	setp.lt.u64 	%p1528, %rd3147, %rd3145;
	selp.u64 	%rd3148, 1, 0, %p1528;
	add.s64 	%rd3149, %rd3144, %rd3146;
	add.s64 	%rd3150, %rd3149, %rd3148;
	mul.lo.s64 	%rd3151, %rd4281, %rd4280;
	mul.hi.u64 	%rd3152, %rd4280, %rd4281;
	add.s64 	%rd3153, %rd3133, %rd3151;
	setp.lt.u64 	%p1529, %rd3153, %rd3133;
	selp.u64 	%rd3154, 1, 0, %p1529;
	add.s64 	%rd3155, %rd3153, %rd3150;
	setp.lt.u64 	%p1530, %rd3155, %rd3153;
	selp.u64 	%rd3156, 1, 0, %p1530;
	add.s64 	%rd3157, %rd3152, %rd3154;
	add.s64 	%rd3158, %rd3157, %rd3156;
	mul.hi.u64 	%rd3159, %rd4281, %rd4278;
	add.s64 	%rd690, %rd3140, %rd3103;
	setp.lt.u64 	%p1531, %rd690, %rd3140;
	selp.u64 	%rd3160, 1, 0, %p1531;
	add.s64 	%rd3161, %rd3159, %rd3160;
	mul.hi.u64 	%rd3162, %rd4281, %rd4279;
	add.s64 	%rd3163, %rd3147, %rd3126;
	setp.lt.u64 	%p1532, %rd3163, %rd3147;
	selp.u64 	%rd3164, 1, 0, %p1532;
	add.s64 	%rd3165, %rd3163, %rd3161;
	setp.lt.u64 	%p1533, %rd3165, %rd3163;
	selp.u64 	%rd3166, 1, 0, %p1533;
	add.s64 	%rd3167, %rd3162, %rd3164;
	add.s64 	%rd3168, %rd3167, %rd3166;
	mul.hi.u64 	%rd3169, %rd4281, %rd4280;
	add.s64 	%rd3170, %rd3155, %rd3151;
	setp.lt.u64 	%p1534, %rd3170, %rd3155;
	selp.u64 	%rd3171, 1, 0, %p1534;
	add.s64 	%rd3172, %rd3170, %rd3168;
	setp.lt.u64 	%p1535, %rd3172, %rd3170;
	selp.u64 	%rd3173, 1, 0, %p1535;
	add.s64 	%rd3174, %rd3169, %rd3171;
	add.s64 	%rd3175, %rd3174, %rd3173;
	mul.hi.u64 	%rd3176, %rd4281, %rd4281;
	mad.lo.s64 	%rd3177, %rd4281, %rd4281, %rd3158;
	setp.lt.u64 	%p1536, %rd3177, %rd3158;
	selp.u64 	%rd3178, 1, 0, %p1536;
	add.s64 	%rd3179, %rd3177, %rd3175;
	setp.lt.u64 	%p1537, %rd3179, %rd3177;
	selp.u64 	%rd3180, 1, 0, %p1537;
	add.s64 	%rd3181, %rd3176, %rd3178;
	add.s64 	%rd3182, %rd3181, %rd3180;
	shl.b64 	%rd3183, %rd3165, 32;
	mov.b64 	{%r167, %r168}, %rd3165;
	mov.b64 	{%r169, %r170}, %rd3172;
	mov.b64 	%rd3184, {%r168, %r169};
	mov.b64 	{%r171, %r172}, %rd3179;
	mov.b64 	%rd3185, {%r170, %r171};
	mov.b64 	{%r173, %r174}, %rd3182;
	mov.b64 	%rd3186, {%r172, %r173};
	shr.u64 	%rd3187, %rd3182, 32;
	mul.lo.s64 	%rd3188, %rd3165, 977;
	mov.b64 	%rd3189, 977;
	mul.hi.u64 	%rd3190, %rd3165, %rd3189;
	mul.lo.s64 	%rd3191, %rd3172, 977;
	mul.hi.u64 	%rd3192, %rd3172, %rd3189;
	add.s64 	%rd3193, %rd3191, %rd3190;
	setp.lt.u64 	%p1538, %rd3193, %rd3191;
	selp.u64 	%rd3194, 1, 0, %p1538;
	add.s64 	%rd3195, %rd3192, %rd3194;
	mul.lo.s64 	%rd3196, %rd3179, 977;
	mul.hi.u64 	%rd3197, %rd3179, %rd3189;
	add.s64 	%rd3198, %rd3196, %rd3195;
	setp.lt.u64 	%p1539, %rd3198, %rd3196;
	selp.u64 	%rd3199, 1, 0, %p1539;
	add.s64 	%rd3200, %rd3197, %rd3199;
	mul.lo.s64 	%rd3201, %rd3182, 977;
	mul.hi.u64 	%rd3202, %rd3182, %rd3189;
	add.s64 	%rd3203, %rd3201, %rd3200;
	setp.lt.u64 	%p1540, %rd3203, %rd3201;
	selp.u64 	%rd3204, 1, 0, %p1540;
	add.s64 	%rd3205, %rd3202, %rd3204;
	add.s64 	%rd4264, %rd3188, %rd3183;
	setp.lt.u64 	%p1541, %rd4264, %rd3188;
	selp.u64 	%rd3206, 1, 0, %p1541;
	add.s64 	%rd3207, %rd3193, %rd3184;
	setp.lt.u64 	%p1542, %rd3207, %rd3193;
	add.s64 	%rd4265, %rd3207, %rd3206;
	setp.lt.u64 	%p1543, %rd4265, %rd3207;
	or.pred  	%p1544, %p1542, %p1543;
	selp.u64 	%rd3208, 1, 0, %p1544;
	add.s64 	%rd3209, %rd3198, %rd3185;
	setp.lt.u64 	%p1545, %rd3209, %rd3198;
	add.s64 	%rd4266, %rd3209, %rd3208;
	setp.lt.u64 	%p1546, %rd4266, %rd3209;
	or.pred  	%p1547, %p1545, %p1546;
	selp.u64 	%rd3210, 1, 0, %p1547;
	add.s64 	%rd3211, %rd3203, %rd3186;
	setp.lt.u64 	%p1548, %rd3211, %rd3203;
	add.s64 	%rd4267, %rd3211, %rd3210;
	setp.lt.u64 	%p1549, %rd4267, %rd3211;
	or.pred  	%p1550, %p1548, %p1549;
	selp.u64 	%rd3212, 1, 0, %p1550;
	add.s64 	%rd3213, %rd3205, %rd3187;
	add.s64 	%rd695, %rd3213, %rd3212;
	setp.eq.s64 	%p1551, %rd695, 0;
	mov.b64 	%rd4268, 0;
	@%p1551 bra 	$L__BB10_328;
	shl.b64 	%rd3214, %rd695, 32;
	shr.u64 	%rd3215, %rd695, 32;
	mov.b64 	%rd3216, 977;
	mul.hi.u64 	%rd3217, %rd695, %rd3216;
	mad.lo.s64 	%rd3218, %rd695, 977, %rd3214;
	setp.lt.u64 	%p1552, %rd3218, %rd3214;
	selp.u64 	%rd3219, 1, 0, %p1552;
	add.s64 	%rd4264, %rd3218, %rd4264;
	setp.lt.u64 	%p1553, %rd4264, %rd3218;
	selp.u64 	%rd3220, 1, 0, %p1553;
	add.s64 	%rd3221, %rd3220, %rd3219;
	add.s64 	%rd3222, %rd3215, %rd3217;
	setp.lt.u64 	%p1554, %rd3222, %rd3215;
	selp.u64 	%rd3223, 1, 0, %p1554;
	add.s64 	%rd3224, %rd4265, %rd3222;
	add.s64 	%rd3225, %rd3224, %rd3221;
	setp.lt.u64 	%p1555, %rd3225, %rd4265;
	not.b64 	%rd3226, %rd3222;
	setp.gt.u64 	%p1556, %rd3221, %rd3226;
	or.pred  	%p1557, %p1556, %p1555;
	selp.u64 	%rd3227, 1, 0, %p1557;
	add.s64 	%rd3228, %rd4266, %rd3223;
	add.s64 	%rd698, %rd3228, %rd3227;
	setp.lt.u64 	%p1558, %rd698, %rd4266;
	selp.u64 	%rd3229, 1, 0, %p1558;
	add.s64 	%rd699, %rd4267, %rd3229;
	setp.lt.u64 	%p1559, %rd699, %rd4267;
	selp.u64 	%rd4268, 1, 0, %p1559;
	mov.u64 	%rd4265, %rd3225;
	mov.u64 	%rd4266, %rd698;
	mov.u64 	%rd4267, %rd699;
$L__BB10_328:
	mad.lo.s64 	%rd4278, %rd4278, %rd4278, %rd4264;
	setp.lt.u64 	%p1560, %rd4278, %rd4264;
	selp.u64 	%rd3230, 1, 0, %p1560;
	add.s64 	%rd3231, %rd4265, %rd688;
	setp.lt.u64 	%p1561, %rd3231, %rd4265;
	add.s64 	%rd4279, %rd3231, %rd3230;
	setp.lt.u64 	%p1562, %rd4279, %rd3231;
	or.pred  	%p1563, %p1561, %p1562;
	selp.u64 	%rd3232, 1, 0, %p1563;
	add.s64 	%rd3233, %rd4266, %rd689;
	setp.lt.u64 	%p1564, %rd3233, %rd4266;
	add.s64 	%rd4280, %rd3233, %rd3232;
	setp.lt.u64 	%p1565, %rd4280, %rd3233;
	or.pred  	%p1566, %p1564, %p1565;
	selp.u64 	%rd3234, 1, 0, %p1566;
	add.s64 	%rd3235, %rd4267, %rd690;
	setp.lt.u64 	%p1567, %rd3235, %rd4267;
	add.s64 	%rd4281, %rd3235, %rd3234;
	setp.lt.u64 	%p1568, %rd4281, %rd3235;
	or.pred  	%p1569, %p1567, %p1568;
	selp.u64 	%rd3237, 1, 0, %p1569;
	add.s64 	%rd710, %rd4268, %rd3237;
	setp.ne.s64 	%p1570, %rd710, 0;
	setp.gt.u64 	%p1571, %rd4281, %rd2463;
	or.pred  	%p1572, %p1570, %p1571;
	@%p1572 bra 	$L__BB10_334;
	setp.lt.u64 	%p1573, %rd4281, %rd2463;
	@%p1573 bra 	$L__BB10_347;
	setp.gt.u64 	%p1574, %rd4280, %rd4250;
	@%p1574 bra 	$L__BB10_334;
	setp.lt.u64 	%p1575, %rd4280, %rd4250;
	@%p1575 bra 	$L__BB10_347;
	setp.gt.u64 	%p1576, %rd4279, %rd4249;
	@%p1576 bra 	$L__BB10_334;
	setp.lt.u64 	%p1577, %rd4279, %rd4249;
	setp.lt.u64 	%p1578, %rd4278, %rd672;
	or.pred  	%p1579, %p1577, %p1578;
	@%p1579 bra 	$L__BB10_347;
$L__BB10_334:
	sub.s64 	%rd712, %rd4278, %rd672;
	setp.lt.u64 	%p1580, %rd4278, %rd672;
	selp.u64 	%rd3239, 1, 0, %p1580;
	sub.s64 	%rd3240, %rd4279, %rd4249;
	setp.lt.u64 	%p1581, %rd4279, %rd4249;
	selp.s64 	%rd3241, -1, 0, %p1580;
	add.s64 	%rd4279, %rd3240, %rd3241;
	setp.lt.u64 	%p1582, %rd3240, %rd3239;
	or.pred  	%p1583, %p1581, %p1582;
	selp.u64 	%rd3242, 1, 0, %p1583;
	sub.s64 	%rd3243, %rd4280, %rd4250;
	setp.lt.u64 	%p1584, %rd4280, %rd4250;
	selp.s64 	%rd3244, -1, 0, %p1583;
	add.s64 	%rd4280, %rd3243, %rd3244;
	setp.lt.u64 	%p1585, %rd3243, %rd3242;
	or.pred  	%p1586, %p1584, %p1585;
	selp.u64 	%rd3245, 1, 0, %p1586;
	sub.s64 	%rd3246, %rd4281, %rd2463;
	setp.lt.u64 	%p1587, %rd4281, %rd2463;
	selp.s64 	%rd3247, -1, 0, %p1586;
	add.s64 	%rd4281, %rd3246, %rd3247;
	setp.lt.u64 	%p1588, %rd3246, %rd3245;
	or.pred  	%p1589, %p1587, %p1588;
	selp.s64 	%rd3248, -1, 0, %p1589;
	add.s64 	%rd716, %rd710, %rd3248;
	setp.ne.s64 	%p1590, %rd716, 0;
	setp.gt.u64 	%p1591, %rd4281, %rd2463;
	or.pred  	%p1592, %p1590, %p1591;
	@%p1592 bra 	$L__BB10_340;
	setp.lt.u64 	%p1593, %rd4281, %rd2463;
	mov.u64 	%rd4278, %rd712;
	@%p1593 bra 	$L__BB10_347;
	setp.gt.u64 	%p1594, %rd4280, %rd4250;
	@%p1594 bra 	$L__BB10_340;
	setp.lt.u64 	%p1595, %rd4280, %rd4250;
	mov.u64 	%rd4278, %rd712;
	@%p1595 bra 	$L__BB10_347;
	setp.gt.u64 	%p1596, %rd4279, %rd4249;
	@%p1596 bra 	$L__BB10_340;
	setp.lt.u64 	%p1597, %rd4279, %rd4249;
	setp.lt.u64 	%p1598, %rd712, %rd672;
	or.pred  	%p1599, %p1597, %p1598;
	mov.u64 	%rd4278, %rd712;
	@%p1599 bra 	$L__BB10_347;
$L__BB10_340:
	sub.s64 	%rd717, %rd712, %rd672;
	setp.lt.u64 	%p1600, %rd712, %rd672;
	selp.u64 	%rd3249, 1, 0, %p1600;
	sub.s64 	%rd3250, %rd4279, %rd4249;
	setp.lt.u64 	%p1601, %rd4279, %rd4249;
	selp.s64 	%rd3251, -1, 0, %p1600;
	add.s64 	%rd4279, %rd3250, %rd3251;
	setp.lt.u64 	%p1602, %rd3250, %rd3249;
	or.pred  	%p1603, %p1601, %p1602;
	selp.u64 	%rd3252, 1, 0, %p1603;
	sub.s64 	%rd3253, %rd4280, %rd4250;
	setp.lt.u64 	%p1604, %rd4280, %rd4250;
	selp.s64 	%rd3254, -1, 0, %p1603;
	add.s64 	%rd4280, %rd3253, %rd3254;
	setp.lt.u64 	%p1605, %rd3253, %rd3252;
	or.pred  	%p1606, %p1604, %p1605;
	selp.u64 	%rd3255, 1, 0, %p1606;
	sub.s64 	%rd3256, %rd4281, %rd2463;
	setp.lt.u64 	%p1607, %rd4281, %rd2463;
	selp.s64 	%rd3257, -1, 0, %p1606;
	add.s64 	%rd4281, %rd3256, %rd3257;
	setp.lt.u64 	%p1608, %rd3256, %rd3255;
	or.pred  	%p1609, %p1607, %p1608;
	selp.u64 	%rd3258, 1, 0, %p1609;
	setp.ne.s64 	%p1610, %rd716, %rd3258;
	setp.gt.u64 	%p1611, %rd4281, %rd2463;
	or.pred  	%p1612, %p1610, %p1611;
	@%p1612 bra 	$L__BB10_346;
	setp.lt.u64 	%p1613, %rd4281, %rd2463;
	mov.u64 	%rd4278, %rd717;
	@%p1613 bra 	$L__BB10_347;
	setp.gt.u64 	%p1614, %rd4280, %rd4250;
	@%p1614 bra 	$L__BB10_346;
	setp.lt.u64 	%p1615, %rd4280, %rd4250;
	mov.u64 	%rd4278, %rd717;
	@%p1615 bra 	$L__BB10_347;
	setp.gt.u64 	%p1616, %rd4279, %rd4249;
	@%p1616 bra 	$L__BB10_346;
	setp.lt.u64 	%p1617, %rd4279, %rd4249;
	setp.lt.u64 	%p1618, %rd717, %rd672;
	or.pred  	%p1619, %p1617, %p1618;
	mov.u64 	%rd4278, %rd717;
	@%p1619 bra 	$L__BB10_347;
$L__BB10_346:
	sub.s64 	%rd4278, %rd717, %rd672;
	setp.lt.u64 	%p1620, %rd717, %rd672;
	selp.u64 	%rd3259, 1, 0, %p1620;
	sub.s64 	%rd3260, %rd4279, %rd4249;
	setp.lt.u64 	%p1621, %rd4279, %rd4249;
	selp.s64 	%rd3261, -1, 0, %p1620;
	add.s64 	%rd4279, %rd3260, %rd3261;
	setp.lt.u64 	%p1622, %rd3260, %rd3259;
	or.pred  	%p1623, %p1621, %p1622;
	selp.u64 	%rd3262, 1, 0, %p1623;
	sub.s64 	%rd3263, %rd4280, %rd4250;
	setp.lt.u64 	%p1624, %rd4280, %rd4250;
	selp.s64 	%rd3264, -1, 0, %p1623;
	add.s64 	%rd4280, %rd3263, %rd3264;
	setp.lt.u64 	%p1625, %rd3263, %rd3262;
	or.pred  	%p1626, %p1624, %p1625;
	selp.s64 	%rd3265, -1, 0, %p1626;
	sub.s64 	%rd3266, %rd4281, %rd2463;
	add.s64 	%rd4281, %rd3266, %rd3265;
$L__BB10_347:
	setp.eq.s64 	%p1627, %rd683, 0;
	mov.b16 	%rs20, 1;
	@%p1627 bra 	$L__BB10_369;
	mul.hi.u64 	%rd3268, %rd4278, %rd4251;
	mul.lo.s64 	%rd3269, %rd4252, %rd4278;
	mul.hi.u64 	%rd3270, %rd4278, %rd4252;
	add.s64 	%rd3271, %rd3269, %rd3268;
	setp.lt.u64 	%p1628, %rd3271, %rd3269;
	selp.u64 	%rd3272, 1, 0, %p1628;
	add.s64 	%rd3273, %rd3270, %rd3272;
	mul.lo.s64 	%rd3274, %rd4253, %rd4278;
	mul.hi.u64 	%rd3275, %rd4278, %rd4253;
	add.s64 	%rd3276, %rd3274, %rd3273;
	setp.lt.u64 	%p1629, %rd3276, %rd3274;
	selp.u64 	%rd3277, 1, 0, %p1629;
	add.s64 	%rd3278, %rd3275, %rd3277;
	mul.lo.s64 	%rd3279, %rd4254, %rd4278;
	mul.hi.u64 	%rd3280, %rd4278, %rd4254;
	add.s64 	%rd3281, %rd3279, %rd3278;
	setp.lt.u64 	%p1630, %rd3281, %rd3279;
	selp.u64 	%rd3282, 1, 0, %p1630;
	add.s64 	%rd3283, %rd3280, %rd3282;
	mul.hi.u64 	%rd3284, %rd4279, %rd4251;
	mad.lo.s64 	%rd729, %rd4251, %rd4279, %rd3271;
	setp.lt.u64 	%p1631, %rd729, %rd3271;
	selp.u64 	%rd3285, 1, 0, %p1631;
	add.s64 	%rd3286, %rd3284, %rd3285;
	mul.hi.u64 	%rd3287, %rd4279, %rd4252;
	mad.lo.s64 	%rd3288, %rd4252, %rd4279, %rd3276;
	setp.lt.u64 	%p1632, %rd3288, %rd3276;
	selp.u64 	%rd3289, 1, 0, %p1632;
	add.s64 	%rd3290, %rd3288, %rd3286;
	setp.lt.u64 	%p1633, %rd3290, %rd3288;
	selp.u64 	%rd3291, 1, 0, %p1633;
	add.s64 	%rd3292, %rd3287, %rd3289;
	add.s64 	%rd3293, %rd3292, %rd3291;
	mul.hi.u64 	%rd3294, %rd4279, %rd4253;
	mad.lo.s64 	%rd3295, %rd4253, %rd4279, %rd3281;
	setp.lt.u64 	%p1634, %rd3295, %rd3281;
	selp.u64 	%rd3296, 1, 0, %p1634;
	add.s64 	%rd3297, %rd3295, %rd3293;
	setp.lt.u64 	%p1635, %rd3297, %rd3295;
	selp.u64 	%rd3298, 1, 0, %p1635;
	add.s64 	%rd3299, %rd3294, %rd3296;
	add.s64 	%rd3300, %rd3299, %rd3298;
	mul.hi.u64 	%rd3301, %rd4279, %rd4254;
	mad.lo.s64 	%rd3302, %rd4254, %rd4279, %rd3283;
	setp.lt.u64 	%p1636, %rd3302, %rd3283;
	selp.u64 	%rd3303, 1, 0, %p1636;
	add.s64 	%rd3304, %rd3302, %rd3300;
	setp.lt.u64 	%p1637, %rd3304, %rd3302;
	selp.u64 	%rd3305, 1, 0, %p1637;
	add.s64 	%rd3306, %rd3301, %rd3303;
	add.s64 	%rd3307, %rd3306, %rd3305;
	mul.hi.u64 	%rd3308, %rd4280, %rd4251;
	mad.lo.s64 	%rd730, %rd4251, %rd4280, %rd3290;
	setp.lt.u64 	%p1638, %rd730, %rd3290;
	selp.u64 	%rd3309, 1, 0, %p1638;
	add.s64 	%rd3310, %rd3308, %rd3309;
	mul.hi.u64 	%rd3311, %rd4280, %rd4252;
	mad.lo.s64 	%rd3312, %rd4252, %rd4280, %rd3297;
	setp.lt.u64 	%p1639, %rd3312, %rd3297;
	selp.u64 	%rd3313, 1, 0, %p1639;
	add.s64 	%rd3314, %rd3312, %rd3310;
	setp.lt.u64 	%p1640, %rd3314, %rd3312;
	selp.u64 	%rd3315, 1, 0, %p1640;
	add.s64 	%rd3316, %rd3311, %rd3313;
	add.s64 	%rd3317, %rd3316, %rd3315;
	mul.hi.u64 	%rd3318, %rd4280, %rd4253;
	mad.lo.s64 	%rd3319, %rd4253, %rd4280, %rd3304;
	setp.lt.u64 	%p1641, %rd3319, %rd3304;
	selp.u64 	%rd3320, 1, 0, %p1641;
	add.s64 	%rd3321, %rd3319, %rd3317;
	setp.lt.u64 	%p1642, %rd3321, %rd3319;
	selp.u64 	%rd3322, 1, 0, %p1642;
	add.s64 	%rd3323, %rd3318, %rd3320;
	add.s64 	%rd3324, %rd3323, %rd3322;
	mul.hi.u64 	%rd3325, %rd4280, %rd4254;
	mad.lo.s64 	%rd3326, %rd4254, %rd4280, %rd3307;
	setp.lt.u64 	%p1643, %rd3326, %rd3307;
	selp.u64 	%rd3327, 1, 0, %p1643;
	add.s64 	%rd3328, %rd3326, %rd3324;
	setp.lt.u64 	%p1644, %rd3328, %rd3326;
	selp.u64 	%rd3329, 1, 0, %p1644;
	add.s64 	%rd3330, %rd3325, %rd3327;
	add.s64 	%rd3331, %rd3330, %rd3329;
	mul.hi.u64 	%rd3332, %rd4281, %rd4251;
	mad.lo.s64 	%rd731, %rd4251, %rd4281, %rd3314;
	setp.lt.u64 	%p1645, %rd731, %rd3314;
	selp.u64 	%rd3333, 1, 0, %p1645;
	add.s64 	%rd3334, %rd3332, %rd3333;
	mul.hi.u64 	%rd3335, %rd4281, %rd4252;
	mad.lo.s64 	%rd3336, %rd4252, %rd4281, %rd3321;
	setp.lt.u64 	%p1646, %rd3336, %rd3321;
	selp.u64 	%rd3337, 1, 0, %p1646;
	add.s64 	%rd3338, %rd3336, %rd3334;
	setp.lt.u64 	%p1647, %rd3338, %rd3336;
	selp.u64 	%rd3339, 1, 0, %p1647;
	add.s64 	%rd3340, %rd3335, %rd3337;
	add.s64 	%rd3341, %rd3340, %rd3339;
	mul.hi.u64 	%rd3342, %rd4281, %rd4253;
	mad.lo.s64 	%rd3343, %rd4253, %rd4281, %rd3328;
	setp.lt.u64 	%p1648, %rd3343, %rd3328;
	selp.u64 	%rd3344, 1, 0, %p1648;
	add.s64 	%rd3345, %rd3343, %rd3341;
	setp.lt.u64 	%p1649, %rd3345, %rd3343;
	selp.u64 	%rd3346, 1, 0, %p1649;
	add.s64 	%rd3347, %rd3342, %rd3344;
	add.s64 	%rd3348, %rd3347, %rd3346;
	mul.hi.u64 	%rd3349, %rd4281, %rd4254;
	mad.lo.s64 	%rd3350, %rd4254, %rd4281, %rd3331;
	setp.lt.u64 	%p1650, %rd3350, %rd3331;
	selp.u64 	%rd3351, 1, 0, %p1650;
	add.s64 	%rd3352, %rd3350, %rd3348;
	setp.lt.u64 	%p1651, %rd3352, %rd3350;
	selp.u64 	%rd3353, 1, 0, %p1651;
	add.s64 	%rd3354, %rd3349, %rd3351;
	add.s64 	%rd3355, %rd3354, %rd3353;
	shl.b64 	%rd3356, %rd3338, 32;
	mov.b64 	{%r175, %r176}, %rd3338;
	mov.b64 	{%r177, %r178}, %rd3345;
	mov.b64 	%rd3357, {%r176, %r177};
	mov.b64 	{%r179, %r180}, %rd3352;
	mov.b64 	%rd3358, {%r178, %r179};
	mov.b64 	{%r181, %r182}, %rd3355;
	mov.b64 	%rd3359, {%r180, %r181};
	shr.u64 	%rd3360, %rd3355, 32;
	mul.lo.s64 	%rd3361, %rd3338, 977;
	mov.b64 	%rd3362, 977;
	mul.hi.u64 	%rd3363, %rd3338, %rd3362;
	mul.lo.s64 	%rd3364, %rd3345, 977;
	mul.hi.u64 	%rd3365, %rd3345, %rd3362;
	add.s64 	%rd3366, %rd3364, %rd3363;
	setp.lt.u64 	%p1652, %rd3366, %rd3364;
	selp.u64 	%rd3367, 1, 0, %p1652;
	add.s64 	%rd3368, %rd3365, %rd3367;
	mul.lo.s64 	%rd3369, %rd3352, 977;
	mul.hi.u64 	%rd3370, %rd3352, %rd3362;
	add.s64 	%rd3371, %rd3369, %rd3368;
	setp.lt.u64 	%p1653, %rd3371, %rd3369;
	selp.u64 	%rd3372, 1, 0, %p1653;
	add.s64 	%rd3373, %rd3370, %rd3372;
	mul.lo.s64 	%rd3374, %rd3355, 977;
	mul.hi.u64 	%rd3375, %rd3355, %rd3362;
	add.s64 	%rd3376, %rd3374, %rd3373;
	setp.lt.u64 	%p1654, %rd3376, %rd3374;
	selp.u64 	%rd3377, 1, 0, %p1654;
	add.s64 	%rd3378, %rd3375, %rd3377;
	add.s64 	%rd4273, %rd3361, %rd3356;
	setp.lt.u64 	%p1655, %rd4273, %rd3361;
	selp.u64 	%rd3379, 1, 0, %p1655;
	add.s64 	%rd3380, %rd3366, %rd3357;
	setp.lt.u64 	%p1656, %rd3380, %rd3366;
	add.s64 	%rd4274, %rd3380, %rd3379;
	setp.lt.u64 	%p1657, %rd4274, %rd3380;
	or.pred  	%p1658, %p1656, %p1657;
	selp.u64 	%rd3381, 1, 0, %p1658;
	add.s64 	%rd3382, %rd3371, %rd3358;
	setp.lt.u64 	%p1659, %rd3382, %rd3371;
	add.s64 	%rd4275, %rd3382, %rd3381;
	setp.lt.u64 	%p1660, %rd4275, %rd3382;
	or.pred  	%p1661, %p1659, %p1660;
	selp.u64 	%rd3383, 1, 0, %p1661;
	add.s64 	%rd3384, %rd3376, %rd3359;
	setp.lt.u64 	%p1662, %rd3384, %rd3376;
	add.s64 	%rd4276, %rd3384, %rd3383;
	setp.lt.u64 	%p1663, %rd4276, %rd3384;
	or.pred  	%p1664, %p1662, %p1663;
	selp.u64 	%rd3385, 1, 0, %p1664;
	add.s64 	%rd3386, %rd3378, %rd3360;
	add.s64 	%rd736, %rd3386, %rd3385;
	setp.eq.s64 	%p1665, %rd736, 0;
	mov.b64 	%rd4277, 0;
	@%p1665 bra 	$L__BB10_350;
	shl.b64 	%rd3387, %rd736, 32;
	shr.u64 	%rd3388, %rd736, 32;
	mov.b64 	%rd3389, 977;
	mul.hi.u64 	%rd3390, %rd736, %rd3389;
	mad.lo.s64 	%rd3391, %rd736, 977, %rd3387;
	setp.lt.u64 	%p1666, %rd3391, %rd3387;
	selp.u64 	%rd3392, 1, 0, %p1666;
	add.s64 	%rd4273, %rd3391, %rd4273;
	setp.lt.u64 	%p1667, %rd4273, %rd3391;
	selp.u64 	%rd3393, 1, 0, %p1667;
	add.s64 	%rd3394, %rd3393, %rd3392;
	add.s64 	%rd3395, %rd3388, %rd3390;
	setp.lt.u64 	%p1668, %rd3395, %rd3388;
	selp.u64 	%rd3396, 1, 0, %p1668;
	add.s64 	%rd3397, %rd4274, %rd3395;
	add.s64 	%rd3398, %rd3397, %rd3394;
	setp.lt.u64 	%p1669, %rd3398, %rd4274;
	not.b64 	%rd3399, %rd3395;
	setp.gt.u64 	%p1670, %rd3394, %rd3399;
	or.pred  	%p1671, %p1670, %p1669;
	selp.u64 	%rd3400, 1, 0, %p1671;
	add.s64 	%rd3401, %rd4275, %rd3396;
	add.s64 	%rd739, %rd3401, %rd3400;
	setp.lt.u64 	%p1672, %rd739, %rd4275;
	selp.u64 	%rd3402, 1, 0, %p1672;
	add.s64 	%rd740, %rd4276, %rd3402;
	setp.lt.u64 	%p1673, %rd740, %rd4276;
	selp.u64 	%rd4277, 1, 0, %p1673;
	mov.u64 	%rd4274, %rd3398;
	mov.u64 	%rd4275, %rd739;
	mov.u64 	%rd4276, %rd740;
$L__BB10_350:
	mad.lo.s64 	%rd4278, %rd4251, %rd4278, %rd4273;
	setp.lt.u64 	%p1674, %rd4278, %rd4273;
	selp.u64 	%rd3403, 1, 0, %p1674;
	add.s64 	%rd3404, %rd4274, %rd729;
	setp.lt.u64 	%p1675, %rd3404, %rd4274;
	add.s64 	%rd4279, %rd3404, %rd3403;
	setp.lt.u64 	%p1676, %rd4279, %rd3404;
	or.pred  	%p1677, %p1675, %p1676;
	selp.u64 	%rd3405, 1, 0, %p1677;
	add.s64 	%rd3406, %rd4275, %rd730;
	setp.lt.u64 	%p1678, %rd3406, %rd4275;
	add.s64 	%rd4280, %rd3406, %rd3405;
	setp.lt.u64 	%p1679, %rd4280, %rd3406;
	or.pred  	%p1680, %p1678, %p1679;
	selp.u64 	%rd3407, 1, 0, %p1680;
	add.s64 	%rd3408, %rd4276, %rd731;
	setp.lt.u64 	%p1681, %rd3408, %rd4276;
	add.s64 	%rd4281, %rd3408, %rd3407;
	setp.lt.u64 	%p1682, %rd4281, %rd3408;
	or.pred  	%p1683, %p1681, %p1682;
	selp.u64 	%rd3410, 1, 0, %p1683;
	add.s64 	%rd751, %rd4277, %rd3410;
	setp.ne.s64 	%p1684, %rd751, 0;
	setp.gt.u64 	%p1685, %rd4281, %rd2463;
	or.pred  	%p1686, %p1684, %p1685;
	@%p1686 bra 	$L__BB10_356;
	setp.lt.u64 	%p1687, %rd4281, %rd2463;
	@%p1687 bra 	$L__BB10_369;
	setp.gt.u64 	%p1688, %rd4280, %rd4250;
	@%p1688 bra 	$L__BB10_356;
	setp.lt.u64 	%p1689, %rd4280, %rd4250;
	@%p1689 bra 	$L__BB10_369;
	setp.gt.u64 	%p1690, %rd4279, %rd4249;
	@%p1690 bra 	$L__BB10_356;
	setp.lt.u64 	%p1691, %rd4279, %rd4249;
	setp.lt.u64 	%p1692, %rd4278, %rd672;
	or.pred  	%p1693, %p1691, %p1692;
	@%p1693 bra 	$L__BB10_369;
$L__BB10_356:
	sub.s64 	%rd752, %rd4278, %rd672;
	setp.lt.u64 	%p1694, %rd4278, %rd672;
	selp.u64 	%rd3411, 1, 0, %p1694;
	sub.s64 	%rd3412, %rd4279, %rd4249;
	setp.lt.u64 	%p1695, %rd4279, %rd4249;
	selp.s64 	%rd3413, -1, 0, %p1694;
	add.s64 	%rd4279, %rd3412, %rd3413;
	setp.lt.u64 	%p1696, %rd3412, %rd3411;
	or.pred  	%p1697, %p1695, %p1696;
	selp.u64 	%rd3414, 1, 0, %p1697;
	sub.s64 	%rd3415, %rd4280, %rd4250;
	setp.lt.u64 	%p1698, %rd4280, %rd4250;
	selp.s64 	%rd3416, -1, 0, %p1697;
	add.s64 	%rd4280, %rd3415, %rd3416;
	setp.lt.u64 	%p1699, %rd3415, %rd3414;
	or.pred  	%p1700, %p1698, %p1699;
	selp.u64 	%rd3417, 1, 0, %p1700;
	sub.s64 	%rd3418, %rd4281, %rd2463;
	setp.lt.u64 	%p1701, %rd4281, %rd2463;
	selp.s64 	%rd3419, -1, 0, %p1700;
	add.s64 	%rd4281, %rd3418, %rd3419;
	setp.lt.u64 	%p1702, %rd3418, %rd3417;
	or.pred  	%p1703, %p1701, %p1702;
	selp.s64 	%rd3420, -1, 0, %p1703;
	add.s64 	%rd756, %rd751, %rd3420;
	setp.ne.s64 	%p1704, %rd756, 0;
	setp.gt.u64 	%p1705, %rd4281, %rd2463;
	or.pred  	%p1706, %p1704, %p1705;
	@%p1706 bra 	$L__BB10_362;
	setp.lt.u64 	%p1707, %rd4281, %rd2463;
	mov.u64 	%rd4278, %rd752;
	@%p1707 bra 	$L__BB10_369;
	setp.gt.u64 	%p1708, %rd4280, %rd4250;
	@%p1708 bra 	$L__BB10_362;
	setp.lt.u64 	%p1709, %rd4280, %rd4250;
	mov.u64 	%rd4278, %rd752;
	@%p1709 bra 	$L__BB10_369;
	setp.gt.u64 	%p1710, %rd4279, %rd4249;
	@%p1710 bra 	$L__BB10_362;
	setp.lt.u64 	%p1711, %rd4279, %rd4249;
	setp.lt.u64 	%p1712, %rd752, %rd672;
	or.pred  	%p1713, %p1711, %p1712;
	mov.u64 	%rd4278, %rd752;
	@%p1713 bra 	$L__BB10_369;
$L__BB10_362:
	sub.s64 	%rd757, %rd752, %rd672;
	setp.lt.u64 	%p1714, %rd752, %rd672;
	selp.u64 	%rd3421, 1, 0, %p1714;
	sub.s64 	%rd3422, %rd4279, %rd4249;
	setp.lt.u64 	%p1715, %rd4279, %rd4249;
	selp.s64 	%rd3423, -1, 0, %p1714;
	add.s64 	%rd4279, %rd3422, %rd3423;
	setp.lt.u64 	%p1716, %rd3422, %rd3421;
	or.pred  	%p1717, %p1715, %p1716;
	selp.u64 	%rd3424, 1, 0, %p1717;
	sub.s64 	%rd3425, %rd4280, %rd4250;
	setp.lt.u64 	%p1718, %rd4280, %rd4250;
	selp.s64 	%rd3426, -1, 0, %p1717;
	add.s64 	%rd4280, %rd3425, %rd3426;
	setp.lt.u64 	%p1719, %rd3425, %rd3424;
	or.pred  	%p1720, %p1718, %p1719;
	selp.u64 	%rd3427, 1, 0, %p1720;
	sub.s64 	%rd3428, %rd4281, %rd2463;
	setp.lt.u64 	%p1721, %rd4281, %rd2463;
	selp.s64 	%rd3429, -1, 0, %p1720;
	add.s64 	%rd4281, %rd3428, %rd3429;
	setp.lt.u64 	%p1722, %rd3428, %rd3427;
	or.pred  	%p1723, %p1721, %p1722;
	selp.u64 	%rd3430, 1, 0, %p1723;
	setp.ne.s64 	%p1724, %rd756, %rd3430;
	setp.gt.u64 	%p1725, %rd4281, %rd2463;
	or.pred  	%p1726, %p1724, %p1725;
	@%p1726 bra 	$L__BB10_368;
	setp.lt.u64 	%p1727, %rd4281, %rd2463;
	mov.u64 	%rd4278, %rd757;
	@%p1727 bra 	$L__BB10_369;
	setp.gt.u64 	%p1728, %rd4280, %rd4250;
	@%p1728 bra 	$L__BB10_368;
	setp.lt.u64 	%p1729, %rd4280, %rd4250;
	mov.u64 	%rd4278, %rd757;
	@%p1729 bra 	$L__BB10_369;
	setp.gt.u64 	%p1730, %rd4279, %rd4249;
	@%p1730 bra 	$L__BB10_368;
	setp.lt.u64 	%p1731, %rd4279, %rd4249;
	setp.lt.u64 	%p1732, %rd757, %rd672;
	or.pred  	%p1733, %p1731, %p1732;
	mov.u64 	%rd4278, %rd757;
	@%p1733 bra 	$L__BB10_369;
$L__BB10_368:
	sub.s64 	%rd4278, %rd757, %rd672;
	setp.lt.u64 	%p1734, %rd757, %rd672;
	selp.u64 	%rd3431, 1, 0, %p1734;
	sub.s64 	%rd3432, %rd4279, %rd4249;
	setp.lt.u64 	%p1735, %rd4279, %rd4249;
	selp.s64 	%rd3433, -1, 0, %p1734;
	add.s64 	%rd4279, %rd3432, %rd3433;
	setp.lt.u64 	%p1736, %rd3432, %rd3431;
	or.pred  	%p1737, %p1735, %p1736;
	selp.u64 	%rd3434, 1, 0, %p1737;
	sub.s64 	%rd3435, %rd4280, %rd4250;
	setp.lt.u64 	%p1738, %rd4280, %rd4250;
	selp.s64 	%rd3436, -1, 0, %p1737;
	add.s64 	%rd4280, %rd3435, %rd3436;
	setp.lt.u64 	%p1739, %rd3435, %rd3434;
	or.pred  	%p1740, %p1738, %p1739;
	selp.s64 	%rd3437, -1, 0, %p1740;
	sub.s64 	%rd3438, %rd4281, %rd2463;
	add.s64 	%rd4281, %rd3438, %rd3437;
$L__BB10_369:
	add.s32 	%r238, %r238, -1;
	add.s64 	%rd4259, %rd4259, -1;
	setp.ne.s32 	%p1742, %r238, -64;
	@%p1742 bra 	$L__BB10_324;
	add.s32 	%r4, %r237, -1;
	setp.ne.s32 	%p1743, %r237, 0;
	mov.u32 	%r237, %r4;
	@%p1743 bra 	$L__BB10_323;
	mul.lo.s64 	%rd3440, %rd4279, %rd4278;
	mul.hi.u64 	%rd3441, %rd4278, %rd4279;
	mul.lo.s64 	%rd3442, %rd4280, %rd4278;
	mul.hi.u64 	%rd3443, %rd4278, %rd4280;
	add.s64 	%rd3444, %rd3442, %rd3441;
	setp.lt.u64 	%p1744, %rd3444, %rd3442;
	selp.u64 	%rd3445, 1, 0, %p1744;
	add.s64 	%rd3446, %rd3443, %rd3445;
	mul.lo.s64 	%rd3447, %rd4281, %rd4278;
	mul.hi.u64 	%rd3448, %rd4278, %rd4281;
	add.s64 	%rd3449, %rd3447, %rd3446;
	setp.lt.u64 	%p1745, %rd3449, %rd3447;
	selp.u64 	%rd3450, 1, 0, %p1745;
	add.s64 	%rd3451, %rd3448, %rd3450;
	mul.hi.u64 	%rd3452, %rd4279, %rd4280;
	mad.lo.s64 	%rd3453, %rd4280, %rd4279, %rd3449;
	setp.lt.u64 	%p1746, %rd3453, %rd3449;
	selp.u64 	%rd3454, 1, 0, %p1746;
	add.s64 	%rd3455, %rd3452, %rd3454;
	mul.hi.u64 	%rd3456, %rd4279, %rd4281;
	mad.lo.s64 	%rd3457, %rd4281, %rd4279, %rd3451;
	setp.lt.u64 	%p1747, %rd3457, %rd3451;
	selp.u64 	%rd3458, 1, 0, %p1747;
	add.s64 	%rd3459, %rd3457, %rd3455;
	setp.lt.u64 	%p1748, %rd3459, %rd3457;
	selp.u64 	%rd3460, 1, 0, %p1748;
	add.s64 	%rd3461, %rd3456, %rd3458;
	add.s64 	%rd3462, %rd3461, %rd3460;
	mul.hi.u64 	%rd3463, %rd4280, %rd4281;
	mad.lo.s64 	%rd3464, %rd4281, %rd4280, %rd3462;
	setp.lt.u64 	%p1749, %rd3464, %rd3462;
	selp.u64 	%rd3465, 1, 0, %p1749;
	add.s64 	%rd3466, %rd3463, %rd3465;
	shl.b64 	%rd3467, %rd3440, 1;
	mov.b64 	{%r183, %r184}, %rd3440;
	mov.b64 	{%r185, %r186}, %rd3444;
	shf.l.wrap.b32 	%r187, %r184, %r185, 1;
	shf.l.wrap.b32 	%r188, %r185, %r186, 1;
	mov.b64 	%rd3468, {%r187, %r188};
	mov.b64 	{%r189, %r190}, %rd3453;
	shf.l.wrap.b32 	%r191, %r186, %r189, 1;
	shf.l.wrap.b32 	%r192, %r189, %r190, 1;
	mov.b64 	%rd3469, {%r191, %r192};
	mov.b64 	{%r193, %r194}, %rd3459;
	shf.l.wrap.b32 	%r195, %r190, %r193, 1;
	shf.l.wrap.b32 	%r196, %r193, %r194, 1;
	mov.b64 	%rd3470, {%r195, %r196};
	mov.b64 	{%r197, %r198}, %rd3464;
	shf.l.wrap.b32 	%r199, %r194, %r197, 1;
	shf.l.wrap.b32 	%r200, %r197, %r198, 1;
	mov.b64 	%rd3471, {%r199, %r200};
	shr.u64 	%rd3472, %rd3466, 63;
	mov.b64 	{%r201, %r202}, %rd3466;
	shf.l.wrap.b32 	%r203, %r198, %r201, 1;
	shf.l.wrap.b32 	%r204, %r201, %r202, 1;
	mov.b64 	%rd3473, {%r203, %r204};
	mul.hi.u64 	%rd3474, %rd4278, %rd4278;
	mul.hi.u64 	%rd3475, %rd4279, %rd4279;
	mul.hi.u64 	%rd3476, %rd4280, %rd4280;
	mul.hi.u64 	%rd3477, %rd4281, %rd4281;
	add.s64 	%rd770, %rd3467, %rd3474;
	setp.lt.u64 	%p1750, %rd770, %rd3467;
	selp.u64 	%rd3478, 1, 0, %p1750;
	mad.lo.s64 	%rd3479, %rd4279, %rd4279, %rd3468;
	setp.lt.u64 	%p1751, %rd3479, %rd3468;
	add.s64 	%rd771, %rd3479, %rd3478;
	setp.lt.u64 	%p1752, %rd771, %rd3479;
	or.pred  	%p1753, %p1751, %p1752;
	selp.u64 	%rd3480, 1, 0, %p1753;
	add.s64 	%rd3481, %rd3469, %rd3475;
	setp.lt.u64 	%p1754, %rd3481, %rd3469;
	add.s64 	%rd772, %rd3481, %rd3480;
	setp.lt.u64 	%p1755, %rd772, %rd3481;
	or.pred  	%p1756, %p1754, %p1755;
	selp.u64 	%rd3482, 1, 0, %p1756;
	mad.lo.s64 	%rd3483, %rd4280, %rd4280, %rd3470;
	setp.lt.u64 	%p1757, %rd3483, %rd3470;
	add.s64 	%rd3484, %rd3483, %rd3482;
	setp.lt.u64 	%p1758, %rd3484, %rd3483;
	or.pred  	%p1759, %p1757, %p1758;
	selp.u64 	%rd3485, 1, 0, %p1759;
	add.s64 	%rd3486, %rd3471, %rd3476;
	setp.lt.u64 	%p1760, %rd3486, %rd3471;
	add.s64 	%rd3487, %rd3486, %rd3485;
	setp.lt.u64 	%p1761, %rd3487, %rd3486;
	or.pred  	%p1762, %p1760, %p1761;
	selp.u64 	%rd3488, 1, 0, %p1762;
	mad.lo.s64 	%rd3489, %rd4281, %rd4281, %rd3473;
	setp.lt.u64 	%p1763, %rd3489, %rd3473;
	add.s64 	%rd3490, %rd3489, %rd3488;
	setp.lt.u64 	%p1764, %rd3490, %rd3489;
	or.pred  	%p1765, %p1763, %p1764;
	selp.u64 	%rd3491, 1, 0, %p1765;
	add.s64 	%rd3492, %rd3472, %rd3477;
	add.s64 	%rd3493, %rd3492, %rd3491;
	shl.b64 	%rd3494, %rd3484, 32;
	mov.b64 	{%r205, %r206}, %rd3484;
	mov.b64 	{%r207, %r208}, %rd3487;
	mov.b64 	%rd3495, {%r206, %r207};
	mov.b64 	{%r209, %r210}, %rd3490;
	mov.b64 	%rd3496, {%r208, %r209};
	mov.b64 	{%r211, %r212}, %rd3493;
	mov.b64 	%rd3497, {%r210, %r211};
	shr.u64 	%rd3498, %rd3493, 32;
	mul.lo.s64 	%rd3499, %rd3484, 977;
	mov.b64 	%rd3500, 977;
	mul.hi.u64 	%rd3501, %rd3484, %rd3500;
	mul.lo.s64 	%rd3502, %rd3487, 977;
	mul.hi.u64 	%rd3503, %rd3487, %rd3500;
	add.s64 	%rd3504, %rd3502, %rd3501;
	setp.lt.u64 	%p1766, %rd3504, %rd3502;
	selp.u64 	%rd3505, 1, 0, %p1766;
	add.s64 	%rd3506, %rd3503, %rd3505;
	mul.lo.s64 	%rd3507, %rd3490, 977;
	mul.hi.u64 	%rd3508, %rd3490, %rd3500;
	add.s64 	%rd3509, %rd3507, %rd3506;
	setp.lt.u64 	%p1767, %rd3509, %rd3507;
	selp.u64 	%rd3510, 1, 0, %p1767;
	add.s64 	%rd3511, %rd3508, %rd3510;
	mul.lo.s64 	%rd3512, %rd3493, 977;
	mul.hi.u64 	%rd3513, %rd3493, %rd3500;
	add.s64 	%rd3514, %rd3512, %rd3511;
	setp.lt.u64 	%p1768, %rd3514, %rd3512;
	selp.u64 	%rd3515, 1, 0, %p1768;
	add.s64 	%rd3516, %rd3513, %rd3515;
	add.s64 	%rd4282, %rd3499, %rd3494;
	setp.lt.u64 	%p1769, %rd4282, %rd3499;
	selp.u64 	%rd3517, 1, 0, %p1769;
	add.s64 	%rd3518, %rd3504, %rd3495;
	setp.lt.u64 	%p1770, %rd3518, %rd3504;
	add.s64 	%rd4283, %rd3518, %rd3517;
	setp.lt.u64 	%p1771, %rd4283, %rd3518;
	or.pred  	%p1772, %p1770, %p1771;
	selp.u64 	%rd3519, 1, 0, %p1772;
	add.s64 	%rd3520, %rd3509, %rd3496;
	setp.lt.u64 	%p1773, %rd3520, %rd3509;
	add.s64 	%rd4284, %rd3520, %rd3519;
	setp.lt.u64 	%p1774, %rd4284, %rd3520;
	or.pred  	%p1775, %p1773, %p1774;
	selp.u64 	%rd3521, 1, 0, %p1775;
	add.s64 	%rd3522, %rd3514, %rd3497;
	setp.lt.u64 	%p1776, %rd3522, %rd3514;
	add.s64 	%rd4285, %rd3522, %rd3521;
	setp.lt.u64 	%p1777, %rd4285, %rd3522;
	or.pred  	%p1778, %p1776, %p1777;
	selp.u64 	%rd3523, 1, 0, %p1778;
	add.s64 	%rd3524, %rd3516, %rd3498;
	add.s64 	%rd777, %rd3524, %rd3523;
	setp.eq.s64 	%p1779, %rd777, 0;
	mov.b64 	%rd4286, 0;
	@%p1779 bra 	$L__BB10_373;
	shl.b64 	%rd3525, %rd777, 32;
	shr.u64 	%rd3526, %rd777, 32;
	mov.b64 	%rd3527, 977;
	mul.hi.u64 	%rd3528, %rd777, %rd3527;
	mad.lo.s64 	%rd3529, %rd777, 977, %rd3525;
	setp.lt.u64 	%p1780, %rd3529, %rd3525;
	selp.u64 	%rd3530, 1, 0, %p1780;
	add.s64 	%rd4282, %rd3529, %rd4282;
	setp.lt.u64 	%p1781, %rd4282, %rd3529;
	selp.u64 	%rd3531, 1, 0, %p1781;
	add.s64 	%rd3532, %rd3531, %rd3530;
	add.s64 	%rd3533, %rd3526, %rd3528;
	setp.lt.u64 	%p1782, %rd3533, %rd3526;
	selp.u64 	%rd3534, 1, 0, %p1782;
	add.s64 	%rd3535, %rd4283, %rd3533;
	add.s64 	%rd3536, %rd3535, %rd3532;
	setp.lt.u64 	%p1783, %rd3536, %rd4283;
	not.b64 	%rd3537, %rd3533;
	setp.gt.u64 	%p1784, %rd3532, %rd3537;
	or.pred  	%p1785, %p1784, %p1783;
	selp.u64 	%rd3538, 1, 0, %p1785;
	add.s64 	%rd3539, %rd4284, %rd3534;
	add.s64 	%rd780, %rd3539, %rd3538;
	setp.lt.u64 	%p1786, %rd780, %rd4284;
	selp.u64 	%rd3540, 1, 0, %p1786;
	add.s64 	%rd781, %rd4285, %rd3540;
	setp.lt.u64 	%p1787, %rd781, %rd4285;
	selp.u64 	%rd4286, 1, 0, %p1787;
	mov.u64 	%rd4283, %rd3536;
	mov.u64 	%rd4284, %rd780;
	mov.u64 	%rd4285, %rd781;
$L__BB10_373:
	mad.lo.s64 	%rd4287, %rd4278, %rd4278, %rd4282;
	setp.lt.u64 	%p1788, %rd4287, %rd4282;
	selp.u64 	%rd3541, 1, 0, %p1788;
	add.s64 	%rd3542, %rd4283, %rd770;
	setp.lt.u64 	%p1789, %rd3542, %rd4283;
	add.s64 	%rd4288, %rd3542, %rd3541;
	setp.lt.u64 	%p1790, %rd4288, %rd3542;
	or.pred  	%p1791, %p1789, %p1790;
	selp.u64 	%rd3543, 1, 0, %p1791;
	add.s64 	%rd3544, %rd4284, %rd771;
	setp.lt.u64 	%p1792, %rd3544, %rd4284;
	add.s64 	%rd4289, %rd3544, %rd3543;
	setp.lt.u64 	%p1793, %rd4289, %rd3544;
	or.pred  	%p1794, %p1792, %p1793;
	selp.u64 	%rd3545, 1, 0, %p1794;
	add.s64 	%rd3546, %rd4285, %rd772;
	setp.lt.u64 	%p1795, %rd3546, %rd4285;
	add.s64 	%rd4290, %rd3546, %rd3545;
	setp.lt.u64 	%p1796, %rd4290, %rd3546;
	or.pred  	%p1797, %p1795, %p1796;
	selp.u64 	%rd3548, 1, 0, %p1797;
	add.s64 	%rd792, %rd4286, %rd3548;
	setp.ne.s64 	%p1798, %rd792, 0;
	setp.gt.u64 	%p1799, %rd4290, %rd2463;
	or.pred  	%p1800, %p1798, %p1799;
	@%p1800 bra 	$L__BB10_379;
	setp.lt.u64 	%p1801, %rd4290, %rd2463;
	@%p1801 bra 	$L__BB10_392;
	setp.gt.u64 	%p1802, %rd4289, %rd4250;
	@%p1802 bra 	$L__BB10_379;
	setp.lt.u64 	%p1803, %rd4289, %rd4250;
	@%p1803 bra 	$L__BB10_392;
	setp.gt.u64 	%p1804, %rd4288, %rd4249;
	@%p1804 bra 	$L__BB10_379;
	setp.lt.u64 	%p1805, %rd4288, %rd4249;
	setp.lt.u64 	%p1806, %rd4287, %rd672;
	or.pred  	%p1807, %p1805, %p1806;
	@%p1807 bra 	$L__BB10_392;
$L__BB10_379:
	sub.s64 	%rd794, %rd4287, %rd672;
	setp.lt.u64 	%p1808, %rd4287, %rd672;
	selp.u64 	%rd3550, 1, 0, %p1808;
	sub.s64 	%rd3551, %rd4288, %rd4249;
	setp.lt.u64 	%p1809, %rd4288, %rd4249;
	selp.s64 	%rd3552, -1, 0, %p1808;
	add.s64 	%rd4288, %rd3551, %rd3552;
	setp.lt.u64 	%p1810, %rd3551, %rd3550;
	or.pred  	%p1811, %p1809, %p1810;
	selp.u64 	%rd3553, 1, 0, %p1811;
	sub.s64 	%rd3554, %rd4289, %rd4250;
	setp.lt.u64 	%p1812, %rd4289, %rd4250;
	selp.s64 	%rd3555, -1, 0, %p1811;
	add.s64 	%rd4289, %rd3554, %rd3555;
	setp.lt.u64 	%p1813, %rd3554, %rd3553;
	or.pred  	%p1814, %p1812, %p1813;
	selp.u64 	%rd3556, 1, 0, %p1814;
	sub.s64 	%rd3557, %rd4290, %rd2463;
	setp.lt.u64 	%p1815, %rd4290, %rd2463;
	selp.s64 	%rd3558, -1, 0, %p1814;
	add.s64 	%rd4290, %rd3557, %rd3558;
	setp.lt.u64 	%p1816, %rd3557, %rd3556;
	or.pred  	%p1817, %p1815, %p1816;
	selp.s64 	%rd3559, -1, 0, %p1817;
	add.s64 	%rd798, %rd792, %rd3559;
	setp.ne.s64 	%p1818, %rd798, 0;
	setp.gt.u64 	%p1819, %rd4290, %rd2463;
	or.pred  	%p1820, %p1818, %p1819;
	@%p1820 bra 	$L__BB10_385;
	setp.lt.u64 	%p1821, %rd4290, %rd2463;
	mov.u64 	%rd4287, %rd794;
	@%p1821 bra 	$L__BB10_392;
	setp.gt.u64 	%p1822, %rd4289, %rd4250;
	@%p1822 bra 	$L__BB10_385;
	setp.lt.u64 	%p1823, %rd4289, %rd4250;
	mov.u64 	%rd4287, %rd794;
	@%p1823 bra 	$L__BB10_392;
	setp.gt.u64 	%p1824, %rd4288, %rd4249;
	@%p1824 bra 	$L__BB10_385;
	setp.lt.u64 	%p1825, %rd4288, %rd4249;
	setp.lt.u64 	%p1826, %rd794, %rd672;
	or.pred  	%p1827, %p1825, %p1826;
	mov.u64 	%rd4287, %rd794;
	@%p1827 bra 	$L__BB10_392;
$L__BB10_385:
	sub.s64 	%rd799, %rd794, %rd672;
	setp.lt.u64 	%p1828, %rd794, %rd672;
	selp.u64 	%rd3560, 1, 0, %p1828;
	sub.s64 	%rd3561, %rd4288, %rd4249;
	setp.lt.u64 	%p1829, %rd4288, %rd4249;
	selp.s64 	%rd3562, -1, 0, %p1828;
	add.s64 	%rd4288, %rd3561, %rd3562;
	setp.lt.u64 	%p1830, %rd3561, %rd3560;
	or.pred  	%p1831, %p1829, %p1830;
	selp.u64 	%rd3563, 1, 0, %p1831;
	sub.s64 	%rd3564, %rd4289, %rd4250;
	setp.lt.u64 	%p1832, %rd4289, %rd4250;
	selp.s64 	%rd3565, -1, 0, %p1831;
	add.s64 	%rd4289, %rd3564, %rd3565;
	setp.lt.u64 	%p1833, %rd3564, %rd3563;
	or.pred  	%p1834, %p1832, %p1833;
	selp.u64 	%rd3566, 1, 0, %p1834;
	sub.s64 	%rd3567, %rd4290, %rd2463;
	setp.lt.u64 	%p1835, %rd4290, %rd2463;
	selp.s64 	%rd3568, -1, 0, %p1834;
	add.s64 	%rd4290, %rd3567, %rd3568;
	setp.lt.u64 	%p1836, %rd3567, %rd3566;
	or.pred  	%p1837, %p1835, %p1836;
	selp.u64 	%rd3569, 1, 0, %p1837;
	setp.ne.s64 	%p1838, %rd798, %rd3569;
	setp.gt.u64 	%p1839, %rd4290, %rd2463;
	or.pred  	%p1840, %p1838, %p1839;
	@%p1840 bra 	$L__BB10_391;
	setp.lt.u64 	%p1841, %rd4290, %rd2463;
	mov.u64 	%rd4287, %rd799;
	@%p1841 bra 	$L__BB10_392;
	setp.gt.u64 	%p1842, %rd4289, %rd4250;
	@%p1842 bra 	$L__BB10_391;
	setp.lt.u64 	%p1843, %rd4289, %rd4250;
	mov.u64 	%rd4287, %rd799;
	@%p1843 bra 	$L__BB10_392;
	setp.gt.u64 	%p1844, %rd4288, %rd4249;
	@%p1844 bra 	$L__BB10_391;
	setp.lt.u64 	%p1845, %rd4288, %rd4249;
	setp.lt.u64 	%p1846, %rd799, %rd672;
	or.pred  	%p1847, %p1845, %p1846;
	mov.u64 	%rd4287, %rd799;
	@%p1847 bra 	$L__BB10_392;
$L__BB10_391:
	sub.s64 	%rd4287, %rd799, %rd672;
	setp.lt.u64 	%p1848, %rd799, %rd672;
	selp.u64 	%rd3570, 1, 0, %p1848;
	sub.s64 	%rd3571, %rd4288, %rd4249;
	setp.lt.u64 	%p1849, %rd4288, %rd4249;
	selp.s64 	%rd3572, -1, 0, %p1848;
	add.s64 	%rd4288, %rd3571, %rd3572;
	setp.lt.u64 	%p1850, %rd3571, %rd3570;
	or.pred  	%p1851, %p1849, %p1850;
	selp.u64 	%rd3573, 1, 0, %p1851;
	sub.s64 	%rd3574, %rd4289, %rd4250;
	setp.lt.u64 	%p1852, %rd4289, %rd4250;
	selp.s64 	%rd3575, -1, 0, %p1851;
	add.s64 	%rd4289, %rd3574, %rd3575;
	setp.lt.u64 	%p1853, %rd3574, %rd3573;
	or.pred  	%p1854, %p1852, %p1853;
	selp.s64 	%rd3576, -1, 0, %p1854;
	sub.s64 	%rd3577, %rd4290, %rd2463;
	add.s64 	%rd4290, %rd3577, %rd3576;
$L__BB10_392:
	mul.hi.u64 	%rd3579, %rd4287, %rd4278;
	mul.lo.s64 	%rd3580, %rd4279, %rd4287;
	mul.hi.u64 	%rd3581, %rd4287, %rd4279;
	add.s64 	%rd3582, %rd3580, %rd3579;
	setp.lt.u64 	%p1855, %rd3582, %rd3580;
	selp.u64 	%rd3583, 1, 0, %p1855;
	add.s64 	%rd3584, %rd3581, %rd3583;
	mul.lo.s64 	%rd3585, %rd4280, %rd4287;
	mul.hi.u64 	%rd3586, %rd4287, %rd4280;
	add.s64 	%rd3587, %rd3585, %rd3584;
	setp.lt.u64 	%p1856, %rd3587, %rd3585;
	selp.u64 	%rd3588, 1, 0, %p1856;
	add.s64 	%rd3589, %rd3586, %rd3588;
	mul.lo.s64 	%rd3590, %rd4281, %rd4287;
	mul.hi.u64 	%rd3591, %rd4287, %rd4281;
	add.s64 	%rd3592, %rd3590, %rd3589;
	setp.lt.u64 	%p1857, %rd3592, %rd3590;
	selp.u64 	%rd3593, 1, 0, %p1857;
	add.s64 	%rd3594, %rd3591, %rd3593;
	mul.hi.u64 	%rd3595, %rd4288, %rd4278;
	mad.lo.s64 	%rd811, %rd4278, %rd4288, %rd3582;
	setp.lt.u64 	%p1858, %rd811, %rd3582;
	selp.u64 	%rd3596, 1, 0, %p1858;
	add.s64 	%rd3597, %rd3595, %rd3596;
	mul.hi.u64 	%rd3598, %rd4288, %rd4279;
	mad.lo.s64 	%rd3599, %rd4279, %rd4288, %rd3587;
	setp.lt.u64 	%p1859, %rd3599, %rd3587;
	selp.u64 	%rd3600, 1, 0, %p1859;
	add.s64 	%rd3601, %rd3599, %rd3597;
	setp.lt.u64 	%p1860, %rd3601, %rd3599;
	selp.u64 	%rd3602, 1, 0, %p1860;
	add.s64 	%rd3603, %rd3598, %rd3600;
	add.s64 	%rd3604, %rd3603, %rd3602;
	mul.hi.u64 	%rd3605, %rd4288, %rd4280;
	mad.lo.s64 	%rd3606, %rd4280, %rd4288, %rd3592;
	setp.lt.u64 	%p1861, %rd3606, %rd3592;
	selp.u64 	%rd3607, 1, 0, %p1861;
	add.s64 	%rd3608, %rd3606, %rd3604;
	setp.lt.u64 	%p1862, %rd3608, %rd3606;
	selp.u64 	%rd3609, 1, 0, %p1862;
	add.s64 	%rd3610, %rd3605, %rd3607;
	add.s64 	%rd3611, %rd3610, %rd3609;
	mul.hi.u64 	%rd3612, %rd4288, %rd4281;
	mad.lo.s64 	%rd3613, %rd4281, %rd4288, %rd3594;
	setp.lt.u64 	%p1863, %rd3613, %rd3594;
	selp.u64 	%rd3614, 1, 0, %p1863;
	add.s64 	%rd3615, %rd3613, %rd3611;
	setp.lt.u64 	%p1864, %rd3615, %rd3613;
	selp.u64 	%rd3616, 1, 0, %p1864;
	add.s64 	%rd3617, %rd3612, %rd3614;
	add.s64 	%rd3618, %rd3617, %rd3616;
	mul.hi.u64 	%rd3619, %rd4289, %rd4278;
	mad.lo.s64 	%rd812, %rd4278, %rd4289, %rd3601;
	setp.lt.u64 	%p1865, %rd812, %rd3601;
	selp.u64 	%rd3620, 1, 0, %p1865;
	add.s64 	%rd3621, %rd3619, %rd3620;
	mul.hi.u64 	%rd3622, %rd4289, %rd4279;
	mad.lo.s64 	%rd3623, %rd4279, %rd4289, %rd3608;
	setp.lt.u64 	%p1866, %rd3623, %rd3608;
	selp.u64 	%rd3624, 1, 0, %p1866;
	add.s64 	%rd3625, %rd3623, %rd3621;
	setp.lt.u64 	%p1867, %rd3625, %rd3623;
	selp.u64 	%rd3626, 1, 0, %p1867;
	add.s64 	%rd3627, %rd3622, %rd3624;
	add.s64 	%rd3628, %rd3627, %rd3626;
	mul.hi.u64 	%rd3629, %rd4289, %rd4280;
	mad.lo.s64 	%rd3630, %rd4280, %rd4289, %rd3615;
	setp.lt.u64 	%p1868, %rd3630, %rd3615;
	selp.u64 	%rd3631, 1, 0, %p1868;
	add.s64 	%rd3632, %rd3630, %rd3628;
	setp.lt.u64 	%p1869, %rd3632, %rd3630;
	selp.u64 	%rd3633, 1, 0, %p1869;
	add.s64 	%rd3634, %rd3629, %rd3631;
	add.s64 	%rd3635, %rd3634, %rd3633;
	mul.hi.u64 	%rd3636, %rd4289, %rd4281;
	mad.lo.s64 	%rd3637, %rd4281, %rd4289, %rd3618;
	setp.lt.u64 	%p1870, %rd3637, %rd3618;
	selp.u64 	%rd3638, 1, 0, %p1870;
	add.s64 	%rd3639, %rd3637, %rd3635;
	setp.lt.u64 	%p1871, %rd3639, %rd3637;
	selp.u64 	%rd3640, 1, 0, %p1871;
	add.s64 	%rd3641, %rd3636, %rd3638;
	add.s64 	%rd3642, %rd3641, %rd3640;
	mul.hi.u64 	%rd3643, %rd4290, %rd4278;
	mad.lo.s64 	%rd813, %rd4278, %rd4290, %rd3625;
	setp.lt.u64 	%p1872, %rd813, %rd3625;
	selp.u64 	%rd3644, 1, 0, %p1872;
	add.s64 	%rd3645, %rd3643, %rd3644;
	mul.hi.u64 	%rd3646, %rd4290, %rd4279;
	mad.lo.s64 	%rd3647, %rd4279, %rd4290, %rd3632;
	setp.lt.u64 	%p1873, %rd3647, %rd3632;
	selp.u64 	%rd3648, 1, 0, %p1873;
	add.s64 	%rd3649, %rd3647, %rd3645;
	setp.lt.u64 	%p1874, %rd3649, %rd3647;
	selp.u64 	%rd3650, 1, 0, %p1874;
	add.s64 	%rd3651, %rd3646, %rd3648;
	add.s64 	%rd3652, %rd3651, %rd3650;
	mul.hi.u64 	%rd3653, %rd4290, %rd4280;
	mad.lo.s64 	%rd3654, %rd4280, %rd4290, %rd3639;
	setp.lt.u64 	%p1875, %rd3654, %rd3639;
	selp.u64 	%rd3655, 1, 0, %p1875;
	add.s64 	%rd3656, %rd3654, %rd3652;
	setp.lt.u64 	%p1876, %rd3656, %rd3654;
	selp.u64 	%rd3657, 1, 0, %p1876;
	add.s64 	%rd3658, %rd3653, %rd3655;
	add.s64 	%rd3659, %rd3658, %rd3657;
	mul.hi.u64 	%rd3660, %rd4290, %rd4281;
	mad.lo.s64 	%rd3661, %rd4281, %rd4290, %rd3642;
	setp.lt.u64 	%p1877, %rd3661, %rd3642;
	selp.u64 	%rd3662, 1, 0, %p1877;
	add.s64 	%rd3663, %rd3661, %rd3659;
	setp.lt.u64 	%p1878, %rd3663, %rd3661;
	selp.u64 	%rd3664, 1, 0, %p1878;
	add.s64 	%rd3665, %rd3660, %rd3662;
	add.s64 	%rd3666, %rd3665, %rd3664;
	shl.b64 	%rd3667, %rd3649, 32;
	mov.b64 	{%r213, %r214}, %rd3649;
	mov.b64 	{%r215, %r216}, %rd3656;
	mov.b64 	%rd3668, {%r214, %r215};
	mov.b64 	{%r217, %r218}, %rd3663;
	mov.b64 	%rd3669, {%r216, %r217};
	mov.b64 	{%r219, %r220}, %rd3666;
	mov.b64 	%rd3670, {%r218, %r219};
	shr.u64 	%rd3671, %rd3666, 32;
	mul.lo.s64 	%rd3672, %rd3649, 977;
	mov.b64 	%rd3673, 977;
	mul.hi.u64 	%rd3674, %rd3649, %rd3673;
	mul.lo.s64 	%rd3675, %rd3656, 977;
	mul.hi.u64 	%rd3676, %rd3656, %rd3673;
	add.s64 	%rd3677, %rd3675, %rd3674;
	setp.lt.u64 	%p1879, %rd3677, %rd3675;
	selp.u64 	%rd3678, 1, 0, %p1879;
	add.s64 	%rd3679, %rd3676, %rd3678;
	mul.lo.s64 	%rd3680, %rd3663, 977;
	mul.hi.u64 	%rd3681, %rd3663, %rd3673;
	add.s64 	%rd3682, %rd3680, %rd3679;
	setp.lt.u64 	%p1880, %rd3682, %rd3680;
	selp.u64 	%rd3683, 1, 0, %p1880;
	add.s64 	%rd3684, %rd3681, %rd3683;
	mul.lo.s64 	%rd3685, %rd3666, 977;
	mul.hi.u64 	%rd3686, %rd3666, %rd3673;
	add.s64 	%rd3687, %rd3685, %rd3684;
	setp.lt.u64 	%p1881, %rd3687, %rd3685;
	selp.u64 	%rd3688, 1, 0, %p1881;
	add.s64 	%rd3689, %rd3686, %rd3688;
	add.s64 	%rd4291, %rd3672, %rd3667;
	setp.lt.u64 	%p1882, %rd4291, %rd3672;
	selp.u64 	%rd3690, 1, 0, %p1882;
	add.s64 	%rd3691, %rd3677, %rd3668;
	setp.lt.u64 	%p1883, %rd3691, %rd3677;
	add.s64 	%rd4292, %rd3691, %rd3690;
	setp.lt.u64 	%p1884, %rd4292, %rd3691;
	or.pred  	%p1885, %p1883, %p1884;
	selp.u64 	%rd3692, 1, 0, %p1885;
	add.s64 	%rd3693, %rd3682, %rd3669;
	setp.lt.u64 	%p1886, %rd3693, %rd3682;
	add.s64 	%rd4293, %rd3693, %rd3692;
	setp.lt.u64 	%p1887, %rd4293, %rd3693;
	or.pred  	%p1888, %p1886, %p1887;
	selp.u64 	%rd3694, 1, 0, %p1888;
	add.s64 	%rd3695, %rd3687, %rd3670;
	setp.lt.u64 	%p1889, %rd3695, %rd3687;
	add.s64 	%rd4294, %rd3695, %rd3694;
	setp.lt.u64 	%p1890, %rd4294, %rd3695;
	or.pred  	%p1891, %p1889, %p1890;
	selp.u64 	%rd3696, 1, 0, %p1891;
	add.s64 	%rd3697, %rd3689, %rd3671;
	add.s64 	%rd818, %rd3697, %rd3696;
	setp.eq.s64 	%p1892, %rd818, 0;
	mov.b64 	%rd4295, 0;
	@%p1892 bra 	$L__BB10_394;
	shl.b64 	%rd3698, %rd818, 32;
	shr.u64 	%rd3699, %rd818, 32;
	mov.b64 	%rd3700, 977;
	mul.hi.u64 	%rd3701, %rd818, %rd3700;
	mad.lo.s64 	%rd3702, %rd818, 977, %rd3698;
	setp.lt.u64 	%p1893, %rd3702, %rd3698;
	selp.u64 	%rd3703, 1, 0, %p1893;
	add.s64 	%rd4291, %rd3702, %rd4291;
	setp.lt.u64 	%p1894, %rd4291, %rd3702;
	selp.u64 	%rd3704, 1, 0, %p1894;
	add.s64 	%rd3705, %rd3704, %rd3703;
	add.s64 	%rd3706, %rd3699, %rd3701;
	setp.lt.u64 	%p1895, %rd3706, %rd3699;
	selp.u64 	%rd3707, 1, 0, %p1895;
	add.s64 	%rd3708, %rd4292, %rd3706;
	add.s64 	%rd3709, %rd3708, %rd3705;
	setp.lt.u64 	%p1896, %rd3709, %rd4292;
	not.b64 	%rd3710, %rd3706;
	setp.gt.u64 	%p1897, %rd3705, %rd3710;
	or.pred  	%p1898, %p1897, %p1896;
	selp.u64 	%rd3711, 1, 0, %p1898;
	add.s64 	%rd3712, %rd4293, %rd3707;
	add.s64 	%rd821, %rd3712, %rd3711;
	setp.lt.u64 	%p1899, %rd821, %rd4293;
	selp.u64 	%rd3713, 1, 0, %p1899;
	add.s64 	%rd822, %rd4294, %rd3713;
	setp.lt.u64 	%p1900, %rd822, %rd4294;
	selp.u64 	%rd4295, 1, 0, %p1900;
	mov.u64 	%rd4292, %rd3709;
	mov.u64 	%rd4293, %rd821;
	mov.u64 	%rd4294, %rd822;
$L__BB10_394:
	mad.lo.s64 	%rd4296, %rd4278, %rd4287, %rd4291;
	setp.lt.u64 	%p1901, %rd4296, %rd4291;
	selp.u64 	%rd3714, 1, 0, %p1901;
	add.s64 	%rd3715, %rd4292, %rd811;
	setp.lt.u64 	%p1902, %rd3715, %rd4292;
	add.s64 	%rd4297, %rd3715, %rd3714;
	setp.lt.u64 	%p1903, %rd4297, %rd3715;
	or.pred  	%p1904, %p1902, %p1903;
	selp.u64 	%rd3716, 1, 0, %p1904;
	add.s64 	%rd3717, %rd4293, %rd812;
	setp.lt.u64 	%p1905, %rd3717, %rd4293;
	add.s64 	%rd4298, %rd3717, %rd3716;
	setp.lt.u64 	%p1906, %rd4298, %rd3717;
	or.pred  	%p1907, %p1905, %p1906;
	selp.u64 	%rd3718, 1, 0, %p1907;
	add.s64 	%rd3719, %rd4294, %rd813;
	setp.lt.u64 	%p1908, %rd3719, %rd4294;
	add.s64 	%rd4299, %rd3719, %rd3718;
	setp.lt.u64 	%p1909, %rd4299, %rd3719;
	or.pred  	%p1910, %p1908, %p1909;
	selp.u64 	%rd3721, 1, 0, %p1910;
	add.s64 	%rd833, %rd4295, %rd3721;
	setp.ne.s64 	%p1911, %rd833, 0;
	setp.gt.u64 	%p1912, %rd4299, %rd2463;
	or.pred  	%p1913, %p1911, %p1912;
	@%p1913 bra 	$L__BB10_400;
	setp.lt.u64 	%p1914, %rd4299, %rd2463;
	@%p1914 bra 	$L__BB10_413;
	setp.gt.u64 	%p1915, %rd4298, %rd4250;
	@%p1915 bra 	$L__BB10_400;
	setp.lt.u64 	%p1916, %rd4298, %rd4250;
	@%p1916 bra 	$L__BB10_413;
	setp.gt.u64 	%p1917, %rd4297, %rd4249;
	@%p1917 bra 	$L__BB10_400;
	setp.lt.u64 	%p1918, %rd4297, %rd4249;
	setp.lt.u64 	%p1919, %rd4296, %rd672;
	or.pred  	%p1920, %p1918, %p1919;
	@%p1920 bra 	$L__BB10_413;
$L__BB10_400:
	sub.s64 	%rd834, %rd4296, %rd672;
	setp.lt.u64 	%p1921, %rd4296, %rd672;
	selp.u64 	%rd3722, 1, 0, %p1921;
	sub.s64 	%rd3723, %rd4297, %rd4249;
	setp.lt.u64 	%p1922, %rd4297, %rd4249;
	selp.s64 	%rd3724, -1, 0, %p1921;
	add.s64 	%rd4297, %rd3723, %rd3724;
	setp.lt.u64 	%p1923, %rd3723, %rd3722;
	or.pred  	%p1924, %p1922, %p1923;
	selp.u64 	%rd3725, 1, 0, %p1924;
	sub.s64 	%rd3726, %rd4298, %rd4250;
	setp.lt.u64 	%p1925, %rd4298, %rd4250;
	selp.s64 	%rd3727, -1, 0, %p1924;
	add.s64 	%rd4298, %rd3726, %rd3727;
	setp.lt.u64 	%p1926, %rd3726, %rd3725;
	or.pred  	%p1927, %p1925, %p1926;
	selp.u64 	%rd3728, 1, 0, %p1927;
	sub.s64 	%rd3729, %rd4299, %rd2463;
	setp.lt.u64 	%p1928, %rd4299, %rd2463;
	selp.s64 	%rd3730, -1, 0, %p1927;
	add.s64 	%rd4299, %rd3729, %rd3730;
	setp.lt.u64 	%p1929, %rd3729, %rd3728;
	or.pred  	%p1930, %p1928, %p1929;
	selp.s64 	%rd3731, -1, 0, %p1930;
	add.s64 	%rd838, %rd833, %rd3731;
	setp.ne.s64 	%p1931, %rd838, 0;
	setp.gt.u64 	%p1932, %rd4299, %rd2463;
	or.pred  	%p1933, %p1931, %p1932;
	@%p1933 bra 	$L__BB10_406;
	setp.lt.u64 	%p1934, %rd4299, %rd2463;
	mov.u64 	%rd4296, %rd834;
	@%p1934 bra 	$L__BB10_413;
	setp.gt.u64 	%p1935, %rd4298, %rd4250;
	@%p1935 bra 	$L__BB10_406;
	setp.lt.u64 	%p1936, %rd4298, %rd4250;
	mov.u64 	%rd4296, %rd834;
	@%p1936 bra 	$L__BB10_413;
	setp.gt.u64 	%p1937, %rd4297, %rd4249;
	@%p1937 bra 	$L__BB10_406;
	setp.lt.u64 	%p1938, %rd4297, %rd4249;
	setp.lt.u64 	%p1939, %rd834, %rd672;
	or.pred  	%p1940, %p1938, %p1939;
	mov.u64 	%rd4296, %rd834;
	@%p1940 bra 	$L__BB10_413;
$L__BB10_406:
	sub.s64 	%rd839, %rd834, %rd672;
	setp.lt.u64 	%p1941, %rd834, %rd672;
	selp.u64 	%rd3732, 1, 0, %p1941;
	sub.s64 	%rd3733, %rd4297, %rd4249;
	setp.lt.u64 	%p1942, %rd4297, %rd4249;
	selp.s64 	%rd3734, -1, 0, %p1941;
	add.s64 	%rd4297, %rd3733, %rd3734;
	setp.lt.u64 	%p1943, %rd3733, %rd3732;
	or.pred  	%p1944, %p1942, %p1943;
	selp.u64 	%rd3735, 1, 0, %p1944;
	sub.s64 	%rd3736, %rd4298, %rd4250;
	setp.lt.u64 	%p1945, %rd4298, %rd4250;
	selp.s64 	%rd3737, -1, 0, %p1944;
	add.s64 	%rd4298, %rd3736, %rd3737;
	setp.lt.u64 	%p1946, %rd3736, %rd3735;
	or.pred  	%p1947, %p1945, %p1946;
	selp.u64 	%rd3738, 1, 0, %p1947;
	sub.s64 	%rd3739, %rd4299, %rd2463;
	setp.lt.u64 	%p1948, %rd4299, %rd2463;
	selp.s64 	%rd3740, -1, 0, %p1947;
	add.s64 	%rd4299, %rd3739, %rd3740;
	setp.lt.u64 	%p1949, %rd3739, %rd3738;
	or.pred  	%p1950, %p1948, %p1949;
	selp.u64 	%rd3741, 1, 0, %p1950;
	setp.ne.s64 	%p1951, %rd838, %rd3741;
	setp.gt.u64 	%p1952, %rd4299, %rd2463;
	or.pred  	%p1953, %p1951, %p1952;
	@%p1953 bra 	$L__BB10_412;
	setp.lt.u64 	%p1954, %rd4299, %rd2463;
	mov.u64 	%rd4296, %rd839;
	@%p1954 bra 	$L__BB10_413;
	setp.gt.u64 	%p1955, %rd4298, %rd4250;
	@%p1955 bra 	$L__BB10_412;
	setp.lt.u64 	%p1956, %rd4298, %rd4250;
	mov.u64 	%rd4296, %rd839;
	@%p1956 bra 	$L__BB10_413;
	setp.gt.u64 	%p1957, %rd4297, %rd4249;
	@%p1957 bra 	$L__BB10_412;
	setp.lt.u64 	%p1958, %rd4297, %rd4249;
	setp.lt.u64 	%p1959, %rd839, %rd672;
	or.pred  	%p1960, %p1958, %p1959;
	mov.u64 	%rd4296, %rd839;
	@%p1960 bra 	$L__BB10_413;
$L__BB10_412:
	sub.s64 	%rd4296, %rd839, %rd672;
	setp.lt.u64 	%p1961, %rd839, %rd672;
	selp.u64 	%rd3742, 1, 0, %p1961;
	sub.s64 	%rd3743, %rd4297, %rd4249;
	setp.lt.u64 	%p1962, %rd4297, %rd4249;
	selp.s64 	%rd3744, -1, 0, %p1961;
	add.s64 	%rd4297, %rd3743, %rd3744;
	setp.lt.u64 	%p1963, %rd3743, %rd3742;
	or.pred  	%p1964, %p1962, %p1963;
	selp.u64 	%rd3745, 1, 0, %p1964;
	sub.s64 	%rd3746, %rd4298, %rd4250;
	setp.lt.u64 	%p1965, %rd4298, %rd4250;
	selp.s64 	%rd3747, -1, 0, %p1964;
	add.s64 	%rd4298, %rd3746, %rd3747;
	setp.lt.u64 	%p1966, %rd3746, %rd3745;
	or.pred  	%p1967, %p1965, %p1966;
	selp.s64 	%rd3748, -1, 0, %p1967;
	sub.s64 	%rd3749, %rd4299, %rd2463;
	add.s64 	%rd4299, %rd3749, %rd3748;
$L__BB10_413:
	mul.lo.s64 	%rd851, %rd4287, %rd463;
	mul.hi.u64 	%rd3751, %rd463, %rd4287;
	mul.lo.s64 	%rd3752, %rd4288, %rd463;
	mul.hi.u64 	%rd3753, %rd463, %rd4288;
	add.s64 	%rd3754, %rd3752, %rd3751;
	setp.lt.u64 	%p1968, %rd3754, %rd3752;
	selp.u64 	%rd3755, 1, 0, %p1968;
	add.s64 	%rd3756, %rd3753, %rd3755;
	mul.lo.s64 	%rd3757, %rd4289, %rd463;
	mul.hi.u64 	%rd3758, %rd463, %rd4289;
	add.s64 	%rd3759, %rd3757, %rd3756;
	setp.lt.u64 	%p1969, %rd3759, %rd3757;
	selp.u64 	%rd3760, 1, 0, %p1969;
	add.s64 	%rd3761, %rd3758, %rd3760;
	mul.lo.s64 	%rd3762, %rd4290, %rd463;
	mul.hi.u64 	%rd3763, %rd463, %rd4290;
	add.s64 	%rd3764, %rd3762, %rd3761;
	setp.lt.u64 	%p1970, %rd3764, %rd3762;
	selp.u64 	%rd3765, 1, 0, %p1970;
	add.s64 	%rd3766, %rd3763, %rd3765;
	mul.hi.u64 	%rd3767, %rd4202, %rd4287;
	mad.lo.s64 	%rd852, %rd4287, %rd4202, %rd3754;
	setp.lt.u64 	%p1971, %rd852, %rd3754;
	selp.u64 	%rd3768, 1, 0, %p1971;
	add.s64 	%rd3769, %rd3767, %rd3768;
	mul.hi.u64 	%rd3770, %rd4202, %rd4288;
	mad.lo.s64 	%rd3771, %rd4288, %rd4202, %rd3759;
	setp.lt.u64 	%p1972, %rd3771, %rd3759;
	selp.u64 	%rd3772, 1, 0, %p1972;
	add.s64 	%rd3773, %rd3771, %rd3769;
	setp.lt.u64 	%p1973, %rd3773, %rd3771;
	selp.u64 	%rd3774, 1, 0, %p1973;
	add.s64 	%rd3775, %rd3770, %rd3772;
	add.s64 	%rd3776, %rd3775, %rd3774;
	mul.hi.u64 	%rd3777, %rd4202, %rd4289;
	mad.lo.s64 	%rd3778, %rd4289, %rd4202, %rd3764;
	setp.lt.u64 	%p1974, %rd3778, %rd3764;
	selp.u64 	%rd3779, 1, 0, %p1974;
	add.s64 	%rd3780, %rd3778, %rd3776;
	setp.lt.u64 	%p1975, %rd3780, %rd3778;
	selp.u64 	%rd3781, 1, 0, %p1975;
	add.s64 	%rd3782, %rd3777, %rd3779;
	add.s64 	%rd3783, %rd3782, %rd3781;
	mul.hi.u64 	%rd3784, %rd4202, %rd4290;
	mad.lo.s64 	%rd3785, %rd4290, %rd4202, %rd3766;
	setp.lt.u64 	%p1976, %rd3785, %rd3766;
	selp.u64 	%rd3786, 1, 0, %p1976;
	add.s64 	%rd3787, %rd3785, %rd3783;
	setp.lt.u64 	%p1977, %rd3787, %rd3785;
	selp.u64 	%rd3788, 1, 0, %p1977;
	add.s64 	%rd3789, %rd3784, %rd3786;
	add.s64 	%rd3790, %rd3789, %rd3788;
	mul.hi.u64 	%rd3791, %rd4201, %rd4287;
	mad.lo.s64 	%rd853, %rd4287, %rd4201, %rd3773;
	setp.lt.u64 	%p1978, %rd853, %rd3773;
	selp.u64 	%rd3792, 1, 0, %p1978;
	add.s64 	%rd3793, %rd3791, %rd3792;
	mul.hi.u64 	%rd3794, %rd4201, %rd4288;
	mad.lo.s64 	%rd3795, %rd4288, %rd4201, %rd3780;
	setp.lt.u64 	%p1979, %rd3795, %rd3780;
	selp.u64 	%rd3796, 1, 0, %p1979;
	add.s64 	%rd3797, %rd3795, %rd3793;
	setp.lt.u64 	%p1980, %rd3797, %rd3795;
	selp.u64 	%rd3798, 1, 0, %p1980;
	add.s64 	%rd3799, %rd3794, %rd3796;
	add.s64 	%rd3800, %rd3799, %rd3798;
	mul.hi.u64 	%rd3801, %rd4201, %rd4289;
	mad.lo.s64 	%rd3802, %rd4289, %rd4201, %rd3787;
	setp.lt.u64 	%p1981, %rd3802, %rd3787;
	selp.u64 	%rd3803, 1, 0, %p1981;
	add.s64 	%rd3804, %rd3802, %rd3800;
	setp.lt.u64 	%p1982, %rd3804, %rd3802;
	selp.u64 	%rd3805, 1, 0, %p1982;
	add.s64 	%rd3806, %rd3801, %rd3803;
	add.s64 	%rd3807, %rd3806, %rd3805;
	mul.hi.u64 	%rd3808, %rd4201, %rd4290;
	mad.lo.s64 	%rd3809, %rd4290, %rd4201, %rd3790;
	setp.lt.u64 	%p1983, %rd3809, %rd3790;
	selp.u64 	%rd3810, 1, 0, %p1983;
	add.s64 	%rd3811, %rd3809, %rd3807;
	setp.lt.u64 	%p1984, %rd3811, %rd3809;
	selp.u64 	%rd3812, 1, 0, %p1984;
	add.s64 	%rd3813, %rd3808, %rd3810;
	add.s64 	%rd3814, %rd3813, %rd3812;
	mul.hi.u64 	%rd3815, %rd4200, %rd4287;
	mad.lo.s64 	%rd854, %rd4287, %rd4200, %rd3797;
	setp.lt.u64 	%p1985, %rd854, %rd3797;
	selp.u64 	%rd3816, 1, 0, %p1985;
	add.s64 	%rd3817, %rd3815, %rd3816;
	mul.hi.u64 	%rd3818, %rd4200, %rd4288;
	mad.lo.s64 	%rd3819, %rd4288, %rd4200, %rd3804;
	setp.lt.u64 	%p1986, %rd3819, %rd3804;
	selp.u64 	%rd3820, 1, 0, %p1986;
	add.s64 	%rd3821, %rd3819, %rd3817;
	setp.lt.u64 	%p1987, %rd3821, %rd3819;
	selp.u64 	%rd3822, 1, 0, %p1987;
	add.s64 	%rd3823, %rd3818, %rd3820;
	add.s64 	%rd3824, %rd3823, %rd3822;
	mul.hi.u64 	%rd3825, %rd4200, %rd4289;
	mad.lo.s64 	%rd3826, %rd4289, %rd4200, %rd3811;
	setp.lt.u64 	%p1988, %rd3826, %rd3811;
	selp.u64 	%rd3827, 1, 0, %p1988;
	add.s64 	%rd3828, %rd3826, %rd3824;
	setp.lt.u64 	%p1989, %rd3828, %rd3826;
	selp.u64 	%rd3829, 1, 0, %p1989;
	add.s64 	%rd3830, %rd3825, %rd3827;
	add.s64 	%rd3831, %rd3830, %rd3829;
	mul.hi.u64 	%rd3832, %rd4200, %rd4290;
	mad.lo.s64 	%rd3833, %rd4290, %rd4200, %rd3814;
	setp.lt.u64 	%p1990, %rd3833, %rd3814;
	selp.u64 	%rd3834, 1, 0, %p1990;
	add.s64 	%rd3835, %rd3833, %rd3831;
	setp.lt.u64 	%p1991, %rd3835, %rd3833;
	selp.u64 	%rd3836, 1, 0, %p1991;
	add.s64 	%rd3837, %rd3832, %rd3834;
	add.s64 	%rd3838, %rd3837, %rd3836;
	shl.b64 	%rd3839, %rd3821, 32;
	mov.b64 	{%r221, %r222}, %rd3821;
	mov.b64 	{%r223, %r224}, %rd3828;
	mov.b64 	%rd3840, {%r222, %r223};
	mov.b64 	{%r225, %r226}, %rd3835;
	mov.b64 	%rd3841, {%r224, %r225};
	mov.b64 	{%r227, %r228}, %rd3838;
	mov.b64 	%rd3842, {%r226, %r227};
	shr.u64 	%rd3843, %rd3838, 32;
	mul.lo.s64 	%rd3844, %rd3821, 977;
	mov.b64 	%rd3845, 977;
	mul.hi.u64 	%rd3846, %rd3821, %rd3845;
	mul.lo.s64 	%rd3847, %rd3828, 977;
	mul.hi.u64 	%rd3848, %rd3828, %rd3845;
	add.s64 	%rd3849, %rd3847, %rd3846;
	setp.lt.u64 	%p1992, %rd3849, %rd3847;
	selp.u64 	%rd3850, 1, 0, %p1992;
	add.s64 	%rd3851, %rd3848, %rd3850;
	mul.lo.s64 	%rd3852, %rd3835, 977;
	mul.hi.u64 	%rd3853, %rd3835, %rd3845;
	add.s64 	%rd3854, %rd3852, %rd3851;
	setp.lt.u64 	%p1993, %rd3854, %rd3852;
	selp.u64 	%rd3855, 1, 0, %p1993;
	add.s64 	%rd3856, %rd3853, %rd3855;
	mul.lo.s64 	%rd3857, %rd3838, 977;
	mul.hi.u64 	%rd3858, %rd3838, %rd3845;
	add.s64 	%rd3859, %rd3857, %rd3856;
	setp.lt.u64 	%p1994, %rd3859, %rd3857;
	selp.u64 	%rd3860, 1, 0, %p1994;
	add.s64 	%rd3861, %rd3858, %rd3860;
	add.s64 	%rd4300, %rd3844, %rd3839;
	setp.lt.u64 	%p1995, %rd4300, %rd3844;
	selp.u64 	%rd3862, 1, 0, %p1995;
	add.s64 	%rd3863, %rd3849, %rd3840;
	setp.lt.u64 	%p1996, %rd3863, %rd3849;
	add.s64 	%rd4301, %rd3863, %rd3862;
	setp.lt.u64 	%p1997, %rd4301, %rd3863;
	or.pred  	%p1998, %p1996, %p1997;
	selp.u64 	%rd3864, 1, 0, %p1998;
	add.s64 	%rd3865, %rd3854, %rd3841;
	setp.lt.u64 	%p1999, %rd3865, %rd3854;
	add.s64 	%rd4302, %rd3865, %rd3864;
	setp.lt.u64 	%p2000, %rd4302, %rd3865;
	or.pred  	%p2001, %p1999, %p2000;
	selp.u64 	%rd3866, 1, 0, %p2001;
	add.s64 	%rd3867, %rd3859, %rd3842;
	setp.lt.u64 	%p2002, %rd3867, %rd3859;
	add.s64 	%rd4303, %rd3867, %rd3866;
	setp.lt.u64 	%p2003, %rd4303, %rd3867;
	or.pred  	%p2004, %p2002, %p2003;
	selp.u64 	%rd3868, 1, 0, %p2004;
	add.s64 	%rd3869, %rd3861, %rd3843;
	add.s64 	%rd859, %rd3869, %rd3868;
	setp.eq.s64 	%p2005, %rd859, 0;
	mov.b64 	%rd4304, 0;
	@%p2005 bra 	$L__BB10_415;
	shl.b64 	%rd3870, %rd859, 32;
	shr.u64 	%rd3871, %rd859, 32;
	mov.b64 	%rd3872, 977;
	mul.hi.u64 	%rd3873, %rd859, %rd3872;
	mad.lo.s64 	%rd3874, %rd859, 977, %rd3870;
	setp.lt.u64 	%p2006, %rd3874, %rd3870;
	selp.u64 	%rd3875, 1, 0, %p2006;
	add.s64 	%rd4300, %rd3874, %rd4300;
	setp.lt.u64 	%p2007, %rd4300, %rd3874;
	selp.u64 	%rd3876, 1, 0, %p2007;
	add.s64 	%rd3877, %rd3876, %rd3875;
	add.s64 	%rd3878, %rd3871, %rd3873;
	setp.lt.u64 	%p2008, %rd3878, %rd3871;
	selp.u64 	%rd3879, 1, 0, %p2008;
	add.s64 	%rd3880, %rd4301, %rd3878;
	add.s64 	%rd3881, %rd3880, %rd3877;
	setp.lt.u64 	%p2009, %rd3881, %rd4301;
	not.b64 	%rd3882, %rd3878;
	setp.gt.u64 	%p2010, %rd3877, %rd3882;
	or.pred  	%p2011, %p2010, %p2009;
	selp.u64 	%rd3883, 1, 0, %p2011;
	add.s64 	%rd3884, %rd4302, %rd3879;
	add.s64 	%rd862, %rd3884, %rd3883;
	setp.lt.u64 	%p2012, %rd862, %rd4302;
	selp.u64 	%rd3885, 1, 0, %p2012;
	add.s64 	%rd863, %rd4303, %rd3885;
	setp.lt.u64 	%p2013, %rd863, %rd4303;
	selp.u64 	%rd4304, 1, 0, %p2013;
	mov.u64 	%rd4301, %rd3881;
	mov.u64 	%rd4302, %rd862;
	mov.u64 	%rd4303, %rd863;
$L__BB10_415:
	add.s64 	%rd4305, %rd4300, %rd851;
	setp.lt.u64 	%p2014, %rd4305, %rd4300;
	selp.u64 	%rd3886, 1, 0, %p2014;
	add.s64 	%rd3887, %rd4301, %rd852;
	setp.lt.u64 	%p2015, %rd3887, %rd4301;
	add.s64 	%rd4306, %rd3887, %rd3886;
	setp.lt.u64 	%p2016, %rd4306, %rd3887;
	or.pred  	%p2017, %p2015, %p2016;
	selp.u64 	%rd3888, 1, 0, %p2017;
	add.s64 	%rd3889, %rd4302, %rd853;
	setp.lt.u64 	%p2018, %rd3889, %rd4302;
	add.s64 	%rd4307, %rd3889, %rd3888;
	setp.lt.u64 	%p2019, %rd4307, %rd3889;
	or.pred  	%p2020, %p2018, %p2019;
	selp.u64 	%rd3890, 1, 0, %p2020;
	add.s64 	%rd3891, %rd4303, %rd854;
	setp.lt.u64 	%p2021, %rd3891, %rd4303;
	add.s64 	%rd4308, %rd3891, %rd3890;
	setp.lt.u64 	%p2022, %rd4308, %rd3891;
	or.pred  	%p2023, %p2021, %p2022;
	selp.u64 	%rd3893, 1, 0, %p2023;
	add.s64 	%rd874, %rd4304, %rd3893;
	setp.ne.s64 	%p2024, %rd874, 0;
	setp.gt.u64 	%p2025, %rd4308, %rd2463;
	or.pred  	%p2026, %p2024, %p2025;
	@%p2026 bra 	$L__BB10_421;
	setp.lt.u64 	%p2027, %rd4308, %rd2463;
	@%p2027 bra 	$L__BB10_434;
	setp.gt.u64 	%p2028, %rd4307, %rd4250;
	@%p2028 bra 	$L__BB10_421;
	setp.lt.u64 	%p2029, %rd4307, %rd4250;
	@%p2029 bra 	$L__BB10_434;
	setp.gt.u64 	%p2030, %rd4306, %rd4249;
	@%p2030 bra 	$L__BB10_421;
	setp.lt.u64 	%p2031, %rd4306, %rd4249;
	setp.lt.u64 	%p2032, %rd4305, %rd672;
	or.pred  	%p2033, %p2031, %p2032;
	@%p2033 bra 	$L__BB10_434;
$L__BB10_421:
	sub.s64 	%rd875, %rd4305, %rd672;
	setp.lt.u64 	%p2034, %rd4305, %rd672;
	selp.u64 	%rd3894, 1, 0, %p2034;
	sub.s64 	%rd3895, %rd4306, %rd4249;
	setp.lt.u64 	%p2035, %rd4306, %rd4249;
	selp.s64 	%rd3896, -1, 0, %p2034;
	add.s64 	%rd4306, %rd3895, %rd3896;
	setp.lt.u64 	%p2036, %rd3895, %rd3894;
	or.pred  	%p2037, %p2035, %p2036;
	selp.u64 	%rd3897, 1, 0, %p2037;
	sub.s64 	%rd3898, %rd4307, %rd4250;
	setp.lt.u64 	%p2038, %rd4307, %rd4250;
	selp.s64 	%rd3899, -1, 0, %p2037;
	add.s64 	%rd4307, %rd3898, %rd3899;
	setp.lt.u64 	%p2039, %rd3898, %rd3897;
	or.pred  	%p2040, %p2038, %p2039;
	selp.u64 	%rd3900, 1, 0, %p2040;
	sub.s64 	%rd3901, %rd4308, %rd2463;
	setp.lt.u64 	%p2041, %rd4308, %rd2463;
	selp.s64 	%rd3902, -1, 0, %p2040;
	add.s64 	%rd4308, %rd3901, %rd3902;
	setp.lt.u64 	%p2042, %rd3901, %rd3900;
	or.pred  	%p2043, %p2041, %p2042;
	selp.s64 	%rd3903, -1, 0, %p2043;
	add.s64 	%rd879, %rd874, %rd3903;
	setp.ne.s64 	%p2044, %rd879, 0;
	setp.gt.u64 	%p2045, %rd4308, %rd2463;
	or.pred  	%p2046, %p2044, %p2045;
	@%p2046 bra 	$L__BB10_427;
	setp.lt.u64 	%p2047, %rd4308, %rd2463;
	mov.u64 	%rd4305, %rd875;
	@%p2047 bra 	$L__BB10_434;
	setp.gt.u64 	%p2048, %rd4307, %rd4250;
	@%p2048 bra 	$L__BB10_427;
	setp.lt.u64 	%p2049, %rd4307, %rd4250;
	mov.u64 	%rd4305, %rd875;
	@%p2049 bra 	$L__BB10_434;
	setp.gt.u64 	%p2050, %rd4306, %rd4249;
	@%p2050 bra 	$L__BB10_427;
	setp.lt.u64 	%p2051, %rd4306, %rd4249;
	setp.lt.u64 	%p2052, %rd875, %rd672;
	or.pred  	%p2053, %p2051, %p2052;
	mov.u64 	%rd4305, %rd875;
	@%p2053 bra 	$L__BB10_434;
$L__BB10_427:
	sub.s64 	%rd880, %rd875, %rd672;
	setp.lt.u64 	%p2054, %rd875, %rd672;
	selp.u64 	%rd3904, 1, 0, %p2054;
	sub.s64 	%rd3905, %rd4306, %rd4249;
	setp.lt.u64 	%p2055, %rd4306, %rd4249;
	selp.s64 	%rd3906, -1, 0, %p2054;
	add.s64 	%rd4306, %rd3905, %rd3906;
	setp.lt.u64 	%p2056, %rd3905, %rd3904;
	or.pred  	%p2057, %p2055, %p2056;
	selp.u64 	%rd3907, 1, 0, %p2057;
	sub.s64 	%rd3908, %rd4307, %rd4250;
	setp.lt.u64 	%p2058, %rd4307, %rd4250;
	selp.s64 	%rd3909, -1, 0, %p2057;
	add.s64 	%rd4307, %rd3908, %rd3909;
	setp.lt.u64 	%p2059, %rd3908, %rd3907;
	or.pred  	%p2060, %p2058, %p2059;
	selp.u64 	%rd3910, 1, 0, %p2060;
	sub.s64 	%rd3911, %rd4308, %rd2463;
	setp.lt.u64 	%p2061, %rd4308, %rd2463;
	selp.s64 	%rd3912, -1, 0, %p2060;
	add.s64 	%rd4308, %rd3911, %rd3912;
	setp.lt.u64 	%p2062, %rd3911, %rd3910;
	or.pred  	%p2063, %p2061, %p2062;
	selp.u64 	%rd3913, 1, 0, %p2063;
	setp.ne.s64 	%p2064, %rd879, %rd3913;
	setp.gt.u64 	%p2065, %rd4308, %rd2463;
	or.pred  	%p2066, %p2064, %p2065;
	@%p2066 bra 	$L__BB10_433;
	setp.lt.u64 	%p2067, %rd4308, %rd2463;
	mov.u64 	%rd4305, %rd880;
	@%p2067 bra 	$L__BB10_434;
	setp.gt.u64 	%p2068, %rd4307, %rd4250;
	@%p2068 bra 	$L__BB10_433;
	setp.lt.u64 	%p2069, %rd4307, %rd4250;
	mov.u64 	%rd4305, %rd880;
	@%p2069 bra 	$L__BB10_434;
	setp.gt.u64 	%p2070, %rd4306, %rd4249;
	@%p2070 bra 	$L__BB10_433;
	setp.lt.u64 	%p2071, %rd4306, %rd4249;
	setp.lt.u64 	%p2072, %rd880, %rd672;
	or.pred  	%p2073, %p2071, %p2072;
	mov.u64 	%rd4305, %rd880;
	@%p2073 bra 	$L__BB10_434;
$L__BB10_433:
	sub.s64 	%rd4305, %rd880, %rd672;
	setp.lt.u64 	%p2074, %rd880, %rd672;
	selp.u64 	%rd3914, 1, 0, %p2074;
	sub.s64 	%rd3915, %rd4306, %rd4249;
	setp.lt.u64 	%p2075, %rd4306, %rd4249;
	selp.s64 	%rd3916, -1, 0, %p2074;
	add.s64 	%rd4306, %rd3915, %rd3916;
	setp.lt.u64 	%p2076, %rd3915, %rd3914;
	or.pred  	%p2077, %p2075, %p2076;
	selp.u64 	%rd3917, 1, 0, %p2077;
	sub.s64 	%rd3918, %rd4307, %rd4250;
	setp.lt.u64 	%p2078, %rd4307, %rd4250;
	selp.s64 	%rd3919, -1, 0, %p2077;
	add.s64 	%rd4307, %rd3918, %rd3919;
	setp.lt.u64 	%p2079, %rd3918, %rd3917;
	or.pred  	%p2080, %p2078, %p2079;
	selp.s64 	%rd3920, -1, 0, %p2080;
	sub.s64 	%rd3921, %rd4308, %rd2463;
	add.s64 	%rd4308, %rd3921, %rd3920;
$L__BB10_434:
	mul.lo.s64 	%rd892, %rd4296, %rd620;
	mul.hi.u64 	%rd3923, %rd620, %rd4296;
	mul.lo.s64 	%rd3924, %rd4297, %rd620;
	mul.hi.u64 	%rd3925, %rd620, %rd4297;
	add.s64 	%rd3926, %rd3924, %rd3923;
	setp.lt.u64 	%p2081, %rd3926, %rd3924;
	selp.u64 	%rd3927, 1, 0, %p2081;
	add.s64 	%rd3928, %rd3925, %rd3927;
	mul.lo.s64 	%rd3929, %rd4298, %rd620;
	mul.hi.u64 	%rd3930, %rd620, %rd4298;
	add.s64 	%rd3931, %rd3929, %rd3928;
	setp.lt.u64 	%p2082, %rd3931, %rd3929;
	selp.u64 	%rd3932, 1, 0, %p2082;
	add.s64 	%rd3933, %rd3930, %rd3932;
	mul.lo.s64 	%rd3934, %rd4299, %rd620;
	mul.hi.u64 	%rd3935, %rd620, %rd4299;
	add.s64 	%rd3936, %rd3934, %rd3933;
	setp.lt.u64 	%p2083, %rd3936, %rd3934;
	selp.u64 	%rd3937, 1, 0, %p2083;
	add.s64 	%rd3938, %rd3935, %rd3937;
	mul.hi.u64 	%rd3939, %rd4240, %rd4296;
	mad.lo.s64 	%rd893, %rd4296, %rd4240, %rd3926;
	setp.lt.u64 	%p2084, %rd893, %rd3926;
	selp.u64 	%rd3940, 1, 0, %p2084;
	add.s64 	%rd3941, %rd3939, %rd3940;
	mul.hi.u64 	%rd3942, %rd4240, %rd4297;
	mad.lo.s64 	%rd3943, %rd4297, %rd4240, %rd3931;
	setp.lt.u64 	%p2085, %rd3943, %rd3931;
	selp.u64 	%rd3944, 1, 0, %p2085;
	add.s64 	%rd3945, %rd3943, %rd3941;
	setp.lt.u64 	%p2086, %rd3945, %rd3943;
	selp.u64 	%rd3946, 1, 0, %p2086;
	add.s64 	%rd3947, %rd3942, %rd3944;
	add.s64 	%rd3948, %rd3947, %rd3946;
	mul.hi.u64 	%rd3949, %rd4240, %rd4298;
	mad.lo.s64 	%rd3950, %rd4298, %rd4240, %rd3936;
	setp.lt.u64 	%p2087, %rd3950, %rd3936;
	selp.u64 	%rd3951, 1, 0, %p2087;
	add.s64 	%rd3952, %rd3950, %rd3948;
	setp.lt.u64 	%p2088, %rd3952, %rd3950;
	selp.u64 	%rd3953, 1, 0, %p2088;
	add.s64 	%rd3954, %rd3949, %rd3951;
	add.s64 	%rd3955, %rd3954, %rd3953;
	mul.hi.u64 	%rd3956, %rd4240, %rd4299;
	mad.lo.s64 	%rd3957, %rd4299, %rd4240, %rd3938;
	setp.lt.u64 	%p2089, %rd3957, %rd3938;
	selp.u64 	%rd3958, 1, 0, %p2089;
	add.s64 	%rd3959, %rd3957, %rd3955;
	setp.lt.u64 	%p2090, %rd3959, %rd3957;
	selp.u64 	%rd3960, 1, 0, %p2090;
	add.s64 	%rd3961, %rd3956, %rd3958;
	add.s64 	%rd3962, %rd3961, %rd3960;
	mul.hi.u64 	%rd3963, %rd4239, %rd4296;
	mad.lo.s64 	%rd894, %rd4296, %rd4239, %rd3945;
	setp.lt.u64 	%p2091, %rd894, %rd3945;
	selp.u64 	%rd3964, 1, 0, %p2091;
	add.s64 	%rd3965, %rd3963, %rd3964;
	mul.hi.u64 	%rd3966, %rd4239, %rd4297;
	mad.lo.s64 	%rd3967, %rd4297, %rd4239, %rd3952;
	setp.lt.u64 	%p2092, %rd3967, %rd3952;
	selp.u64 	%rd3968, 1, 0, %p2092;
	add.s64 	%rd3969, %rd3967, %rd3965;
	setp.lt.u64 	%p2093, %rd3969, %rd3967;
	selp.u64 	%rd3970, 1, 0, %p2093;
	add.s64 	%rd3971, %rd3966, %rd3968;
	add.s64 	%rd3972, %rd3971, %rd3970;
	mul.hi.u64 	%rd3973, %rd4239, %rd4298;
	mad.lo.s64 	%rd3974, %rd4298, %rd4239, %rd3959;
	setp.lt.u64 	%p2094, %rd3974, %rd3959;
	selp.u64 	%rd3975, 1, 0, %p2094;
	add.s64 	%rd3976, %rd3974, %rd3972;
	setp.lt.u64 	%p2095, %rd3976, %rd3974;
	selp.u64 	%rd3977, 1, 0, %p2095;
	add.s64 	%rd3978, %rd3973, %rd3975;
	add.s64 	%rd3979, %rd3978, %rd3977;
	mul.hi.u64 	%rd3980, %rd4239, %rd4299;
	mad.lo.s64 	%rd3981, %rd4299, %rd4239, %rd3962;
	setp.lt.u64 	%p2096, %rd3981, %rd3962;
	selp.u64 	%rd3982, 1, 0, %p2096;
	add.s64 	%rd3983, %rd3981, %rd3979;
	setp.lt.u64 	%p2097, %rd3983, %rd3981;
	selp.u64 	%rd3984, 1, 0, %p2097;
	add.s64 	%rd3985, %rd3980, %rd3982;
	add.s64 	%rd3986, %rd3985, %rd3984;
	mul.hi.u64 	%rd3987, %rd4238, %rd4296;
	mad.lo.s64 	%rd895, %rd4296, %rd4238, %rd3969;
	setp.lt.u64 	%p2098, %rd895, %rd3969;
	selp.u64 	%rd3988, 1, 0, %p2098;
	add.s64 	%rd3989, %rd3987, %rd3988;
	mul.hi.u64 	%rd3990, %rd4238, %rd4297;
	mad.lo.s64 	%rd3991, %rd4297, %rd4238, %rd3976;
	setp.lt.u64 	%p2099, %rd3991, %rd3976;
	selp.u64 	%rd3992, 1, 0, %p2099;
	add.s64 	%rd3993, %rd3991, %rd3989;
	setp.lt.u64 	%p2100, %rd3993, %rd3991;
	selp.u64 	%rd3994, 1, 0, %p2100;
	add.s64 	%rd3995, %rd3990, %rd3992;
	add.s64 	%rd3996, %rd3995, %rd3994;
	mul.hi.u64 	%rd3997, %rd4238, %rd4298;
	mad.lo.s64 	%rd3998, %rd4298, %rd4238, %rd3983;
	setp.lt.u64 	%p2101, %rd3998, %rd3983;
	selp.u64 	%rd3999, 1, 0, %p2101;
	add.s64 	%rd4000, %rd3998, %rd3996;
	setp.lt.u64 	%p2102, %rd4000, %rd3998;
	selp.u64 	%rd4001, 1, 0, %p2102;
	add.s64 	%rd4002, %rd3997, %rd3999;
	add.s64 	%rd4003, %rd4002, %rd4001;
	mul.hi.u64 	%rd4004, %rd4238, %rd4299;
	mad.lo.s64 	%rd4005, %rd4299, %rd4238, %rd3986;
	setp.lt.u64 	%p2103, %rd4005, %rd3986;
	selp.u64 	%rd4006, 1, 0, %p2103;
	add.s64 	%rd4007, %rd4005, %rd4003;
	setp.lt.u64 	%p2104, %rd4007, %rd4005;
	selp.u64 	%rd4008, 1, 0, %p2104;
	add.s64 	%rd4009, %rd4004, %rd4006;
	add.s64 	%rd4010, %rd4009, %rd4008;
	shl.b64 	%rd4011, %rd3993, 32;
	mov.b64 	{%r229, %r230}, %rd3993;
	mov.b64 	{%r231, %r232}, %rd4000;
	mov.b64 	%rd4012, {%r230, %r231};
	mov.b64 	{%r233, %r234}, %rd4007;
	mov.b64 	%rd4013, {%r232, %r233};
	mov.b64 	{%r235, %r236}, %rd4010;
	mov.b64 	%rd4014, {%r234, %r235};
	shr.u64 	%rd4015, %rd4010, 32;
	mul.lo.s64 	%rd4016, %rd3993, 977;
	mov.b64 	%rd4017, 977;
	mul.hi.u64 	%rd4018, %rd3993, %rd4017;
	mul.lo.s64 	%rd4019, %rd4000, 977;
	mul.hi.u64 	%rd4020, %rd4000, %rd4017;
	add.s64 	%rd4021, %rd4019, %rd4018;
	setp.lt.u64 	%p2105, %rd4021, %rd4019;
	selp.u64 	%rd4022, 1, 0, %p2105;
	add.s64 	%rd4023, %rd4020, %rd4022;
	mul.lo.s64 	%rd4024, %rd4007, 977;
	mul.hi.u64 	%rd4025, %rd4007, %rd4017;
	add.s64 	%rd4026, %rd4024, %rd4023;
	setp.lt.u64 	%p2106, %rd4026, %rd4024;
	selp.u64 	%rd4027, 1, 0, %p2106;
	add.s64 	%rd4028, %rd4025, %rd4027;
	mul.lo.s64 	%rd4029, %rd4010, 977;
	mul.hi.u64 	%rd4030, %rd4010, %rd4017;
	add.s64 	%rd4031, %rd4029, %rd4028;
	setp.lt.u64 	%p2107, %rd4031, %rd4029;
	selp.u64 	%rd4032, 1, 0, %p2107;
	add.s64 	%rd4033, %rd4030, %rd4032;
	add.s64 	%rd4309, %rd4016, %rd4011;
	setp.lt.u64 	%p2108, %rd4309, %rd4016;
	selp.u64 	%rd4034, 1, 0, %p2108;
	add.s64 	%rd4035, %rd4021, %rd4012;
	setp.lt.u64 	%p2109, %rd4035, %rd4021;
	add.s64 	%rd4310, %rd4035, %rd4034;
	setp.lt.u64 	%p2110, %rd4310, %rd4035;
	or.pred  	%p2111, %p2109, %p2110;
	selp.u64 	%rd4036, 1, 0, %p2111;
	add.s64 	%rd4037, %rd4026, %rd4013;
	setp.lt.u64 	%p2112, %rd4037, %rd4026;
	add.s64 	%rd4311, %rd4037, %rd4036;
	setp.lt.u64 	%p2113, %rd4311, %rd4037;
	or.pred  	%p2114, %p2112, %p2113;
	selp.u64 	%rd4038, 1, 0, %p2114;
	add.s64 	%rd4039, %rd4031, %rd4014;
	setp.lt.u64 	%p2115, %rd4039, %rd4031;
	add.s64 	%rd4312, %rd4039, %rd4038;
	setp.lt.u64 	%p2116, %rd4312, %rd4039;
	or.pred  	%p2117, %p2115, %p2116;
	selp.u64 	%rd4040, 1, 0, %p2117;
	add.s64 	%rd4041, %rd4033, %rd4015;
	add.s64 	%rd900, %rd4041, %rd4040;
	setp.eq.s64 	%p2118, %rd900, 0;
	mov.b64 	%rd4313, 0;
	@%p2118 bra 	$L__BB10_436;
	shl.b64 	%rd4042, %rd900, 32;
	shr.u64 	%rd4043, %rd900, 32;
	mov.b64 	%rd4044, 977;
	mul.hi.u64 	%rd4045, %rd900, %rd4044;
	mad.lo.s64 	%rd4046, %rd900, 977, %rd4042;
	setp.lt.u64 	%p2119, %rd4046, %rd4042;
	selp.u64 	%rd4047, 1, 0, %p2119;
	add.s64 	%rd4309, %rd4046, %rd4309;
	setp.lt.u64 	%p2120, %rd4309, %rd4046;
	selp.u64 	%rd4048, 1, 0, %p2120;
	add.s64 	%rd4049, %rd4048, %rd4047;
	add.s64 	%rd4050, %rd4043, %rd4045;
	setp.lt.u64 	%p2121, %rd4050, %rd4043;
	selp.u64 	%rd4051, 1, 0, %p2121;
	add.s64 	%rd4052, %rd4310, %rd4050;
	add.s64 	%rd4053, %rd4052, %rd4049;
	setp.lt.u64 	%p2122, %rd4053, %rd4310;
	not.b64 	%rd4054, %rd4050;
	setp.gt.u64 	%p2123, %rd4049, %rd4054;
	or.pred  	%p2124, %p2123, %p2122;
	selp.u64 	%rd4055, 1, 0, %p2124;
	add.s64 	%rd4056, %rd4311, %rd4051;
	add.s64 	%rd903, %rd4056, %rd4055;
	setp.lt.u64 	%p2125, %rd903, %rd4311;
	selp.u64 	%rd4057, 1, 0, %p2125;
	add.s64 	%rd904, %rd4312, %rd4057;
	setp.lt.u64 	%p2126, %rd904, %rd4312;
	selp.u64 	%rd4313, 1, 0, %p2126;
	mov.u64 	%rd4310, %rd4053;
	mov.u64 	%rd4311, %rd903;
	mov.u64 	%rd4312, %rd904;
$L__BB10_436:
	add.s64 	%rd4314, %rd4309, %rd892;
	setp.lt.u64 	%p2127, %rd4314, %rd4309;
	selp.u64 	%rd4058, 1, 0, %p2127;
	add.s64 	%rd4059, %rd4310, %rd893;
	setp.lt.u64 	%p2128, %rd4059, %rd4310;
	add.s64 	%rd4315, %rd4059, %rd4058;
	setp.lt.u64 	%p2129, %rd4315, %rd4059;
	or.pred  	%p2130, %p2128, %p2129;
	selp.u64 	%rd4060, 1, 0, %p2130;
	add.s64 	%rd4061, %rd4311, %rd894;
	setp.lt.u64 	%p2131, %rd4061, %rd4311;
	add.s64 	%rd4316, %rd4061, %rd4060;
	setp.lt.u64 	%p2132, %rd4316, %rd4061;
	or.pred  	%p2133, %p2131, %p2132;
	selp.u64 	%rd4062, 1, 0, %p2133;
	add.s64 	%rd4063, %rd4312, %rd895;
	setp.lt.u64 	%p2134, %rd4063, %rd4312;
	add.s64 	%rd4317, %rd4063, %rd4062;
	setp.lt.u64 	%p2135, %rd4317, %rd4063;
	or.pred  	%p2136, %p2134, %p2135;
	selp.u64 	%rd4065, 1, 0, %p2136;
	add.s64 	%rd915, %rd4313, %rd4065;
	setp.ne.s64 	%p2137, %rd915, 0;
	setp.gt.u64 	%p2138, %rd4317, %rd2463;
	or.pred  	%p2139, %p2137, %p2138;
	@%p2139 bra 	$L__BB10_442;
	setp.lt.u64 	%p2140, %rd4317, %rd2463;
	@%p2140 bra 	$L__BB10_455;
	setp.gt.u64 	%p2141, %rd4316, %rd4250;
	@%p2141 bra 	$L__BB10_442;
	setp.lt.u64 	%p2142, %rd4316, %rd4250;
	@%p2142 bra 	$L__BB10_455;
	setp.gt.u64 	%p2143, %rd4315, %rd4249;
	@%p2143 bra 	$L__BB10_442;
	setp.lt.u64 	%p2144, %rd4315, %rd4249;
	setp.lt.u64 	%p2145, %rd4314, %rd672;
	or.pred  	%p2146, %p2144, %p2145;
	@%p2146 bra 	$L__BB10_455;
$L__BB10_442:
	sub.s64 	%rd916, %rd4314, %rd672;
	setp.lt.u64 	%p2147, %rd4314, %rd672;
	selp.u64 	%rd4066, 1, 0, %p2147;
	sub.s64 	%rd4067, %rd4315, %rd4249;
	setp.lt.u64 	%p2148, %rd4315, %rd4249;
	selp.s64 	%rd4068, -1, 0, %p2147;
	add.s64 	%rd4315, %rd4067, %rd4068;
	setp.lt.u64 	%p2149, %rd4067, %rd4066;
	or.pred  	%p2150, %p2148, %p2149;
	selp.u64 	%rd4069, 1, 0, %p2150;
	sub.s64 	%rd4070, %rd4316, %rd4250;
	setp.lt.u64 	%p2151, %rd4316, %rd4250;
	selp.s64 	%rd4071, -1, 0, %p2150;
	add.s64 	%rd4316, %rd4070, %rd4071;
	setp.lt.u64 	%p2152, %rd4070, %rd4069;
	or.pred  	%p2153, %p2151, %p2152;
	selp.u64 	%rd4072, 1, 0, %p2153;
	sub.s64 	%rd4073, %rd4317, %rd2463;
	setp.lt.u64 	%p2154, %rd4317, %rd2463;
	selp.s64 	%rd4074, -1, 0, %p2153;
	add.s64 	%rd4317, %rd4073, %rd4074;
	setp.lt.u64 	%p2155, %rd4073, %rd4072;
	or.pred  	%p2156, %p2154, %p2155;
	selp.s64 	%rd4075, -1, 0, %p2156;
	add.s64 	%rd920, %rd915, %rd4075;
	setp.ne.s64 	%p2157, %rd920, 0;
	setp.gt.u64 	%p2158, %rd4317, %rd2463;
	or.pred  	%p2159, %p2157, %p2158;
	@%p2159 bra 	$L__BB10_448;
	setp.lt.u64 	%p2160, %rd4317, %rd2463;
	mov.u64 	%rd4314, %rd916;
	@%p2160 bra 	$L__BB10_455;
	setp.gt.u64 	%p2161, %rd4316, %rd4250;
	@%p2161 bra 	$L__BB10_448;
	setp.lt.u64 	%p2162, %rd4316, %rd4250;
	mov.u64 	%rd4314, %rd916;
	@%p2162 bra 	$L__BB10_455;
	setp.gt.u64 	%p2163, %rd4315, %rd4249;
	@%p2163 bra 	$L__BB10_448;
	setp.lt.u64 	%p2164, %rd4315, %rd4249;
	setp.lt.u64 	%p2165, %rd916, %rd672;
	or.pred  	%p2166, %p2164, %p2165;
	mov.u64 	%rd4314, %rd916;
	@%p2166 bra 	$L__BB10_455;
$L__BB10_448:
	sub.s64 	%rd921, %rd916, %rd672;
	setp.lt.u64 	%p2167, %rd916, %rd672;
	selp.u64 	%rd4076, 1, 0, %p2167;
	sub.s64 	%rd4077, %rd4315, %rd4249;
	setp.lt.u64 	%p2168, %rd4315, %rd4249;
	selp.s64 	%rd4078, -1, 0, %p2167;
	add.s64 	%rd4315, %rd4077, %rd4078;
	setp.lt.u64 	%p2169, %rd4077, %rd4076;
	or.pred  	%p2170, %p2168, %p2169;
	selp.u64 	%rd4079, 1, 0, %p2170;
	sub.s64 	%rd4080, %rd4316, %rd4250;
	setp.lt.u64 	%p2171, %rd4316, %rd4250;
	selp.s64 	%rd4081, -1, 0, %p2170;
	add.s64 	%rd4316, %rd4080, %rd4081;
	setp.lt.u64 	%p2172, %rd4080, %rd4079;
	or.pred  	%p2173, %p2171, %p2172;
	selp.u64 	%rd4082, 1, 0, %p2173;
	sub.s64 	%rd4083, %rd4317, %rd2463;
	setp.lt.u64 	%p2174, %rd4317, %rd2463;
	selp.s64 	%rd4084, -1, 0, %p2173;
	add.s64 	%rd4317, %rd4083, %rd4084;
	setp.lt.u64 	%p2175, %rd4083, %rd4082;
	or.pred  	%p2176, %p2174, %p2175;
	selp.u64 	%rd4085, 1, 0, %p2176;
	setp.ne.s64 	%p2177, %rd920, %rd4085;
	setp.gt.u64 	%p2178, %rd4317, %rd2463;
	or.pred  	%p2179, %p2177, %p2178;
	@%p2179 bra 	$L__BB10_454;
	setp.lt.u64 	%p2180, %rd4317, %rd2463;
	mov.u64 	%rd4314, %rd921;
	@%p2180 bra 	$L__BB10_455;
	setp.gt.u64 	%p2181, %rd4316, %rd4250;
	@%p2181 bra 	$L__BB10_454;
	setp.lt.u64 	%p2182, %rd4316, %rd4250;
	mov.u64 	%rd4314, %rd921;
	@%p2182 bra 	$L__BB10_455;
	setp.gt.u64 	%p2183, %rd4315, %rd4249;
	@%p2183 bra 	$L__BB10_454;
	setp.lt.u64 	%p2184, %rd4315, %rd4249;
	setp.lt.u64 	%p2185, %rd921, %rd672;
	or.pred  	%p2186, %p2184, %p2185;
	mov.u64 	%rd4314, %rd921;
	@%p2186 bra 	$L__BB10_455;
$L__BB10_454:
	sub.s64 	%rd4314, %rd921, %rd672;
	setp.lt.u64 	%p2187, %rd921, %rd672;
	selp.u64 	%rd4086, 1, 0, %p2187;
	sub.s64 	%rd4087, %rd4315, %rd4249;
	setp.lt.u64 	%p2188, %rd4315, %rd4249;
	selp.s64 	%rd4088, -1, 0, %p2187;
	add.s64 	%rd4315, %rd4087, %rd4088;
	setp.lt.u64 	%p2189, %rd4087, %rd4086;
	or.pred  	%p2190, %p2188, %p2189;
	selp.u64 	%rd4089, 1, 0, %p2190;
	sub.s64 	%rd4090, %rd4316, %rd4250;
	setp.lt.u64 	%p2191, %rd4316, %rd4250;
	selp.s64 	%rd4091, -1, 0, %p2190;
	add.s64 	%rd4316, %rd4090, %rd4091;
	setp.lt.u64 	%p2192, %rd4090, %rd4089;
	or.pred  	%p2193, %p2191, %p2192;
	selp.s64 	%rd4092, -1, 0, %p2193;
	sub.s64 	%rd4093, %rd4317, %rd2463;
	add.s64 	%rd4317, %rd4093, %rd4092;
$L__BB10_455:
	ld.param.u64 	%rd4102, [test_point_add_mixed_param_6];
	ld.param.u64 	%rd4101, [test_point_add_mixed_param_5];
	cvta.to.global.u64 	%rd4094, %rd4102;
	cvta.to.global.u64 	%rd4095, %rd4101;
	st.global.u64 	[%rd4095], %rd4305;
	st.global.u64 	[%rd4094], %rd4314;
	st.global.u64 	[%rd4095+8], %rd4306;
	st.global.u64 	[%rd4094+8], %rd4315;
	st.global.u64 	[%rd4095+16], %rd4307;
	st.global.u64 	[%rd4094+16], %rd4316;
	st.global.u64 	[%rd4095+24], %rd4308;
	st.global.u64 	[%rd4094+24], %rd4317;
$L__BB10_456:
	ret;

}
	// .globl	generate_pubkeys_with_prefix_match
.visible .entry generate_pubkeys_with_prefix_match(
	.param .u64 .ptr .align 1 generate_pubkeys_with_prefix_match_param_0,
	.param .u64 .ptr .align 1 generate_pubkeys_with_prefix_match_param_1,
	.param .u64 .ptr .align 1 generate_pubkeys_with_prefix_match_param_2,
	.param .u32 generate_pubkeys_with_prefix_match_param_3,
	.param .u64 .ptr .align 1 generate_pubkeys_with_prefix_match_param_4,
	.param .u64 .ptr .align 1 generate_pubkeys_with_prefix_match_param_5,
	.param .u64 .ptr .align 1 generate_pubkeys_with_prefix_match_param_6,
	.param .u64 .ptr .align 1 generate_pubkeys_with_prefix_match_param_7,
	.param .u64 .ptr .align 1 generate_pubkeys_with_prefix_match_param_8,
	.param .u32 generate_pubkeys_with_prefix_match_param_9,
	.param .u32 generate_pubkeys_with_prefix_match_param_10,
	.param .u32 generate_pubkeys_with_prefix_match_param_11
)
{
	.local .align 16 .b8 	__local_depot11[98368];
	.reg .b64 	%SP;
	.reg .b64 	%SPL;
	.reg .pred 	%p<5638>;
	.reg .b16 	%rs<43>;
	.reg .b32 	%r<673>;
	.reg .b64 	%rd<10538>;

	mov.u64 	%SPL, __local_depot11;
	ld.param.u64 	%rd2220, [generate_pubkeys_with_prefix_match_param_0];
	ld.param.u32 	%r29, [generate_pubkeys_with_prefix_match_param_9];
	add.u64 	%rd1, %SPL, 0;
	add.u64 	%rd2, %SPL, 32;
	add.u64 	%rd3, %SPL, 32800;
	add.u64 	%rd4, %SPL, 65568;
	add.u64 	%rd5, %SPL, 98336;
	mov.u32 	%r30, %ctaid.x;
	mov.u32 	%r31, %ntid.x;
	mov.u32 	%r32, %tid.x;
	mad.lo.s32 	%r1, %r30, %r31, %r32;
	setp.ge.u32 	%p1, %r1, %r29;
	@%p1 bra 	$L__BB11_1184;
	ld.param.u32 	%r656, [generate_pubkeys_with_prefix_match_param_10];
	cvta.to.global.u64 	%rd2235, %rd2220;
	min.u32 	%r669, %r656, 1024;
	shl.b32 	%r34, %r1, 2;
	mul.wide.s32 	%rd2236, %r34, 8;
	add.s64 	%rd2237, %rd2235, %rd2236;
	ld.global.u64 	%rd2238, [%rd2237];
	ld.global.u64 	%rd2239, [%rd2237+8];
	st.local.v2.u64 	[%rd5], {%rd2238, %rd2239};
	ld.global.u64 	%rd2240, [%rd2237+16];
	ld.global.u64 	%rd2241, [%rd2237+24];
	st.local.v2.u64 	[%rd5+16], {%rd2240, %rd2241};
	ld.const.u64 	%rd6, [_Gx];
	ld.const.u64 	%rd7, [_P+24];
	ld.const.u64 	%rd8, [_P+16];
	ld.const.u64 	%rd9, [_P+8];
	ld.const.u64 	%rd10, [_P];
	mov.b64 	%rd10280, 0;
	mov.b64 	%rd10287, 1;
	mul.hi.u64 	%rd2242, %rd10287, %rd10280;
	mul.hi.u64 	%rd2243, %rd10280, %rd10280;
	add.s64 	%rd2244, %rd2242, %rd2243;
	setp.lt.u64 	%p2, %rd2244, %rd2242;
	selp.u64 	%rd2245, 1, 0, %p2;
	add.s64 	%rd2246, %rd2243, %rd2245;
	mov.b64 	{%r35, %r36}, %rd2242;
	shf.l.wrap.b32 	%r37, %r35, %r36, 1;
	shf.l.wrap.b32 	%r38, %r36, %r35, 1;
	mov.b64 	%rd2247, {%r38, %r37};
	shl.b64 	%rd2248, %rd2243, 1;
	add.s64 	%rd2249, %rd2247, %rd2248;
	mov.b64 	{%r39, %r40}, %rd2244;
	mov.b64 	{%r41, %r42}, %rd2246;
	shf.l.wrap.b32 	%r43, %r40, %r41, 1;
	shf.l.wrap.b32 	%r44, %r41, %r42, 1;
	mov.b64 	%rd2250, {%r43, %r44};
	shr.u64 	%rd2251, %rd2243, 63;
	mov.b64 	{%r45, %r46}, %rd2243;
	shf.l.wrap.b32 	%r47, %r42, %r45, 1;
	shf.l.wrap.b32 	%r48, %r45, %r46, 1;
	mov.b64 	%rd2252, {%r47, %r48};
	add.s64 	%rd11, %rd2247, %rd2243;
	setp.lt.u64 	%p3, %rd11, %rd2247;
	selp.u64 	%rd2253, 1, 0, %p3;
	add.s64 	%rd2254, %rd2249, %rd2253;
	setp.lt.u64 	%p4, %rd2254, %rd2249;
	selp.u64 	%rd2255, 1, 0, %p4;
	add.s64 	%rd2256, %rd2250, %rd2243;
	setp.lt.u64 	%p5, %rd2256, %rd2250;
	add.s64 	%rd2257, %rd2256, %rd2255;
	setp.lt.u64 	%p6, %rd2257, %rd2256;
	or.pred  	%p7, %p5, %p6;
	selp.u64 	%rd2258, 1, 0, %p7;
	add.s64 	%rd2259, %rd2252, %rd2258;
	setp.lt.u64 	%p8, %rd2259, %rd2252;
	selp.u64 	%rd2260, 1, 0, %p8;
	add.s64 	%rd2261, %rd2251, %rd2243;
	add.s64 	%rd2262, %rd2261, %rd2260;
	shl.b64 	%rd2263, %rd2254, 32;
	mov.b64 	{%r49, %r50}, %rd2254;
	mov.b64 	{%r51, %r52}, %rd2257;
	mov.b64 	%rd2264, {%r50, %r51};
	mov.b64 	{%r53, %r54}, %rd2259;
	mov.b64 	%rd2265, {%r52, %r53};
	mov.b64 	{%r55, %r56}, %rd2262;
	mov.b64 	%rd2266, {%r54, %r55};
	shr.u64 	%rd2267, %rd2262, 32;
	mul.lo.s64 	%rd2268, %rd2254, 977;
	mov.b64 	%rd2269, 977;
	mul.hi.u64 	%rd2270, %rd2254, %rd2269;
	mul.lo.s64 	%rd2271, %rd2257, 977;
	mul.hi.u64 	%rd2272, %rd2257, %rd2269;
	add.s64 	%rd2273, %rd2271, %rd2270;
	setp.lt.u64 	%p9, %rd2273, %rd2271;
	selp.u64 	%rd2274, 1, 0, %p9;
	add.s64 	%rd2275, %rd2272, %rd2274;
	mul.lo.s64 	%rd2276, %rd2259, 977;
	mul.hi.u64 	%rd2277, %rd2259, %rd2269;
	add.s64 	%rd2278, %rd2276, %rd2275;
	setp.lt.u64 	%p10, %rd2278, %rd2276;
	selp.u64 	%rd2279, 1, 0, %p10;
	add.s64 	%rd2280, %rd2277, %rd2279;
	mul.lo.s64 	%rd2281, %rd2262, 977;
	mul.hi.u64 	%rd2282, %rd2262, %rd2269;
	add.s64 	%rd2283, %rd2281, %rd2280;
	setp.lt.u64 	%p11, %rd2283, %rd2281;
	selp.u64 	%rd2284, 1, 0, %p11;
	add.s64 	%rd2285, %rd2282, %rd2284;
	add.s64 	%rd2286, %rd2268, %rd2263;
	setp.lt.u64 	%p12, %rd2286, %rd2268;
	selp.u64 	%rd2287, 1, 0, %p12;
	add.s64 	%rd2288, %rd2273, %rd2264;
	setp.lt.u64 	%p13, %rd2288, %rd2273;
	add.s64 	%rd2289, %rd2288, %rd2287;
	setp.lt.u64 	%p14, %rd2289, %rd2288;
	or.pred  	%p15, %p13, %p14;
	selp.u64 	%rd2290, 1, 0, %p15;
	add.s64 	%rd2291, %rd2278, %rd2265;
	setp.lt.u64 	%p16, %rd2291, %rd2278;
	add.s64 	%rd13, %rd2291, %rd2290;
	setp.lt.u64 	%p17, %rd13, %rd2291;
	or.pred  	%p18, %p16, %p17;
	selp.u64 	%rd2292, 1, 0, %p18;
	add.s64 	%rd2293, %rd2283, %rd2266;
	setp.lt.u64 	%p19, %rd2293, %rd2283;
	add.s64 	%rd14, %rd2293, %rd2292;
	setp.lt.u64 	%p20, %rd14, %rd2293;
	or.pred  	%p21, %p19, %p20;
	selp.u64 	%rd2294, 1, 0, %p21;
	add.s64 	%rd2295, %rd2285, %rd2267;
	add.s64 	%rd15, %rd2295, %rd2294;
	shl.b64 	%rd2296, %rd15, 32;
	shr.u64 	%rd2297, %rd15, 32;
	mul.hi.u64 	%rd2298, %rd15, %rd2269;
	mad.lo.s64 	%rd2299, %rd15, 977, %rd2296;
	setp.lt.u64 	%p22, %rd2299, %rd2296;
	selp.u64 	%rd2300, 1, 0, %p22;
	add.s64 	%rd16, %rd2299, %rd2286;
	setp.lt.u64 	%p23, %rd16, %rd2299;
	selp.u64 	%rd2301, 1, 0, %p23;
	add.s64 	%rd2302, %rd2301, %rd2300;
	add.s64 	%rd2303, %rd2297, %rd2298;
	setp.lt.u64 	%p24, %rd2303, %rd2297;
	selp.u64 	%rd2304, 1, 0, %p24;
	add.s64 	%rd2305, %rd2289, %rd2303;
	add.s64 	%rd2306, %rd2305, %rd2302;
	setp.lt.u64 	%p25, %rd2306, %rd2289;
	not.b64 	%rd2307, %rd2303;
	setp.gt.u64 	%p26, %rd2302, %rd2307;
	or.pred  	%p27, %p26, %p25;
	selp.u64 	%rd2308, 1, 0, %p27;
	add.s64 	%rd2309, %rd13, %rd2304;
	add.s64 	%rd18, %rd2309, %rd2308;
	mov.b16 	%rs39, 0;
	mov.b32 	%r663, 3;
	mov.u64 	%rd10281, %rd10280;
	mov.u64 	%rd10282, %rd10280;
	mov.u64 	%rd10283, %rd10280;
	mov.u64 	%rd10284, %rd10280;
	mov.u64 	%rd10285, %rd10280;
	mov.u64 	%rd10286, %rd10280;
	mov.u64 	%rd10288, %rd10280;
	mov.u64 	%rd10289, %rd10280;
	mov.u64 	%rd10290, %rd10280;
	mov.u64 	%rd10291, %rd10280;
$L__BB11_2:
	mul.wide.u32 	%rd2310, %r663, 8;
	add.s64 	%rd2311, %rd5, %rd2310;
	ld.local.u64 	%rd31, [%rd2311];
	mov.b32 	%r664, 63;
$L__BB11_3:
	mov.u32 	%r4, %r664;
	mov.u64 	%rd39, %rd10287;
	mov.u64 	%rd38, %rd10286;
	mov.u64 	%rd37, %rd10285;
	mov.u64 	%rd36, %rd10284;
	shr.u64 	%rd2312, %rd31, %r4;
	and.b64  	%rd44, %rd2312, 1;
	and.b16  	%rs8, %rs39, 255;
	setp.ne.s16 	%p28, %rs8, 0;
	@%p28 bra 	$L__BB11_6;
	setp.eq.s64 	%p3099, %rd44, 0;
	mov.b16 	%rs39, 0;
	mov.u64 	%rd10284, %rd36;
	mov.u64 	%rd10285, %rd37;
	mov.u64 	%rd10286, %rd38;
	mov.u64 	%rd10287, %rd39;
	@%p3099 bra 	$L__BB11_651;
	ld.const.u64 	%rd10287, [_Gy];
	ld.const.u64 	%rd10282, [_Gx+8];
	ld.const.u64 	%rd10280, [_Gx+24];
	ld.const.u64 	%rd10281, [_Gx+16];
	ld.const.u64 	%rd10286, [_Gy+8];
	ld.const.u64 	%rd10285, [_Gy+16];
	mov.b16 	%rs39, 1;
	mov.b64 	%rd10291, 1;
	mov.b64 	%rd10288, 0;
	ld.const.u64 	%rd10284, [_Gy+24];
	mov.u64 	%rd10283, %rd6;
	mov.u64 	%rd10289, %rd10288;
	mov.u64 	%rd10290, %rd10288;
	bra.uni 	$L__BB11_651;
$L__BB11_6:
	mul.lo.s64 	%rd2314, %rd38, %rd39;
	mul.hi.u64 	%rd2315, %rd39, %rd38;
	mul.lo.s64 	%rd2316, %rd37, %rd39;
	mul.hi.u64 	%rd2317, %rd39, %rd37;
	add.s64 	%rd2318, %rd2316, %rd2315;
	setp.lt.u64 	%p29, %rd2318, %rd2316;
	selp.u64 	%rd2319, 1, 0, %p29;
	add.s64 	%rd2320, %rd2317, %rd2319;
	mul.lo.s64 	%rd2321, %rd36, %rd39;
	mul.hi.u64 	%rd2322, %rd39, %rd36;
	add.s64 	%rd2323, %rd2321, %rd2320;
	setp.lt.u64 	%p30, %rd2323, %rd2321;
	selp.u64 	%rd2324, 1, 0, %p30;
	add.s64 	%rd2325, %rd2322, %rd2324;
	mul.hi.u64 	%rd2326, %rd38, %rd37;
	mad.lo.s64 	%rd2327, %rd37, %rd38, %rd2323;
	setp.lt.u64 	%p31, %rd2327, %rd2323;
	selp.u64 	%rd2328, 1, 0, %p31;
	add.s64 	%rd2329, %rd2326, %rd2328;
	mul.hi.u64 	%rd2330, %rd38, %rd36;
	mad.lo.s64 	%rd2331, %rd36, %rd38, %rd2325;
	setp.lt.u64 	%p32, %rd2331, %rd2325;
	selp.u64 	%rd2332, 1, 0, %p32;
	add.s64 	%rd2333, %rd2331, %rd2329;
	setp.lt.u64 	%p33, %rd2333, %rd2331;
	selp.u64 	%rd2334, 1, 0, %p33;
	add.s64 	%rd2335, %rd2330, %rd2332;
	add.s64 	%rd2336, %rd2335, %rd2334;
	mul.hi.u64 	%rd2337, %rd37, %rd36;
	mad.lo.s64 	%rd2338, %rd36, %rd37, %rd2336;
	setp.lt.u64 	%p34, %rd2338, %rd2336;
	selp.u64 	%rd2339, 1, 0, %p34;
	add.s64 	%rd2340, %rd2337, %rd2339;
	shl.b64 	%rd2341, %rd2314, 1;
	mov.b64 	{%r58, %r59}, %rd2314;
	mov.b64 	{%r60, %r61}, %rd2318;
	shf.l.wrap.b32 	%r62, %r59, %r60, 1;
	shf.l.wrap.b32 	%r63, %r60, %r61, 1;
	mov.b64 	%rd2342, {%r62, %r63};
	mov.b64 	{%r64, %r65}, %rd2327;
	shf.l.wrap.b32 	%r66, %r61, %r64, 1;
	shf.l.wrap.b32 	%r67, %r64, %r65, 1;
	mov.b64 	%rd2343, {%r66, %r67};
	mov.b64 	{%r68, %r69}, %rd2333;
	shf.l.wrap.b32 	%r70, %r65, %r68, 1;
	shf.l.wrap.b32 	%r71, %r68, %r69, 1;
	mov.b64 	%rd2344, {%r70, %r71};
	mov.b64 	{%r72, %r73}, %rd2338;
	shf.l.wrap.b32 	%r74, %r69, %r72, 1;
	shf.l.wrap.b32 	%r75, %r72, %r73, 1;
	mov.b64 	%rd2345, {%r74, %r75};
	shr.u64 	%rd2346, %rd2340, 63;
	mov.b64 	{%r76, %r77}, %rd2340;
	shf.l.wrap.b32 	%r78, %r73, %r76, 1;
	shf.l.wrap.b32 	%r79, %r76, %r77, 1;
	mov.b64 	%rd2347, {%r78, %r79};
	mul.hi.u64 	%rd2348, %rd39, %rd39;
	mul.hi.u64 	%rd2349, %rd38, %rd38;
	mul.hi.u64 	%rd2350, %rd37, %rd37;
	mul.hi.u64 	%rd2351, %rd36, %rd36;
	add.s64 	%rd52, %rd2341, %rd2348;
	setp.lt.u64 	%p35, %rd52, %rd2341;
	selp.u64 	%rd2352, 1, 0, %p35;
	mad.lo.s64 	%rd2353, %rd38, %rd38, %rd2342;
	setp.lt.u64 	%p36, %rd2353, %rd2342;
	add.s64 	%rd53, %rd2353, %rd2352;
	setp.lt.u64 	%p37, %rd53, %rd2353;
	or.pred  	%p38, %p36, %p37;
	selp.u64 	%rd2354, 1, 0, %p38;
	add.s64 	%rd2355, %rd2343, %rd2349;
	setp.lt.u64 	%p39, %rd2355, %rd2343;
	add.s64 	%rd54, %rd2355, %rd2354;
	setp.lt.u64 	%p40, %rd54, %rd2355;
	or.pred  	%p41, %p39, %p40;
	selp.u64 	%rd2356, 1, 0, %p41;
	mad.lo.s64 	%rd2357, %rd37, %rd37, %rd2344;
	setp.lt.u64 	%p42, %rd2357, %rd2344;
	add.s64 	%rd2358, %rd2357, %rd2356;
	setp.lt.u64 	%p43, %rd2358, %rd2357;
	or.pred  	%p44, %p42, %p43;
	selp.u64 	%rd2359, 1, 0, %p44;
	add.s64 	%rd2360, %rd2345, %rd2350;
	setp.lt.u64 	%p45, %rd2360, %rd2345;
	add.s64 	%rd2361, %rd2360, %rd2359;
	setp.lt.u64 	%p46, %rd2361, %rd2360;
	or.pred  	%p47, %p45, %p46;
	selp.u64 	%rd2362, 1, 0, %p47;
	mad.lo.s64 	%rd2363, %rd36, %rd36, %rd2347;
	setp.lt.u64 	%p48, %rd2363, %rd2347;
	add.s64 	%rd2364, %rd2363, %rd2362;
	setp.lt.u64 	%p49, %rd2364, %rd2363;
	or.pred  	%p50, %p48, %p49;
	selp.u64 	%rd2365, 1, 0, %p50;
	add.s64 	%rd2366, %rd2346, %rd2351;
	add.s64 	%rd2367, %rd2366, %rd2365;
	shl.b64 	%rd2368, %rd2358, 32;
	mov.b64 	{%r80, %r81}, %rd2358;
	mov.b64 	{%r82, %r83}, %rd2361;
	mov.b64 	%rd2369, {%r81, %r82};
	mov.b64 	{%r84, %r85}, %rd2364;
	mov.b64 	%rd2370, {%r83, %r84};
	mov.b64 	{%r86, %r87}, %rd2367;
	mov.b64 	%rd2371, {%r85, %r86};
	shr.u64 	%rd2372, %rd2367, 32;
	mul.lo.s64 	%rd2373, %rd2358, 977;
	mov.b64 	%rd2374, 977;
	mul.hi.u64 	%rd2375, %rd2358, %rd2374;
	mul.lo.s64 	%rd2376, %rd2361, 977;
	mul.hi.u64 	%rd2377, %rd2361, %rd2374;
	add.s64 	%rd2378, %rd2376, %rd2375;
	setp.lt.u64 	%p51, %rd2378, %rd2376;
	selp.u64 	%rd2379, 1, 0, %p51;
	add.s64 	%rd2380, %rd2377, %rd2379;
	mul.lo.s64 	%rd2381, %rd2364, 977;
	mul.hi.u64 	%rd2382, %rd2364, %rd2374;
	add.s64 	%rd2383, %rd2381, %rd2380;
	setp.lt.u64 	%p52, %rd2383, %rd2381;
	selp.u64 	%rd2384, 1, 0, %p52;
	add.s64 	%rd2385, %rd2382, %rd2384;
	mul.lo.s64 	%rd2386, %rd2367, 977;
	mul.hi.u64 	%rd2387, %rd2367, %rd2374;
	add.s64 	%rd2388, %rd2386, %rd2385;
	setp.lt.u64 	%p53, %rd2388, %rd2386;
	selp.u64 	%rd2389, 1, 0, %p53;
	add.s64 	%rd2390, %rd2387, %rd2389;
	add.s64 	%rd10001, %rd2373, %rd2368;
	setp.lt.u64 	%p54, %rd10001, %rd2373;
	selp.u64 	%rd2391, 1, 0, %p54;
	add.s64 	%rd2392, %rd2378, %rd2369;
	setp.lt.u64 	%p55, %rd2392, %rd2378;
	add.s64 	%rd10000, %rd2392, %rd2391;
	setp.lt.u64 	%p56, %rd10000, %rd2392;
	or.pred  	%p57, %p55, %p56;
	selp.u64 	%rd2393, 1, 0, %p57;
	add.s64 	%rd2394, %rd2383, %rd2370;
	setp.lt.u64 	%p58, %rd2394, %rd2383;
	add.s64 	%rd9999, %rd2394, %rd2393;
	setp.lt.u64 	%p59, %rd9999, %rd2394;
	or.pred  	%p60, %p58, %p59;
	selp.u64 	%rd2395, 1, 0, %p60;
	add.s64 	%rd2396, %rd2388, %rd2371;
	setp.lt.u64 	%p61, %rd2396, %rd2388;
	add.s64 	%rd9998, %rd2396, %rd2395;
	setp.lt.u64 	%p62, %rd9998, %rd2396;
	or.pred  	%p63, %p61, %p62;
	selp.u64 	%rd2397, 1, 0, %p63;
	add.s64 	%rd2398, %rd2390, %rd2372;
	add.s64 	%rd59, %rd2398, %rd2397;
	setp.eq.s64 	%p64, %rd59, 0;
	mov.b64 	%rd9997, 0;
	@%p64 bra 	$L__BB11_8;
	shl.b64 	%rd2399, %rd59, 32;
	shr.u64 	%rd2400, %rd59, 32;
	mov.b64 	%rd2401, 977;
	mul.hi.u64 	%rd2402, %rd59, %rd2401;
	mad.lo.s64 	%rd2403, %rd59, 977, %rd2399;
	setp.lt.u64 	%p65, %rd2403, %rd2399;
	selp.u64 	%rd2404, 1, 0, %p65;
	add.s64 	%rd10001, %rd2403, %rd10001;
	setp.lt.u64 	%p66, %rd10001, %rd2403;
	selp.u64 	%rd2405, 1, 0, %p66;
	add.s64 	%rd2406, %rd2405, %rd2404;
	add.s64 	%rd2407, %rd2400, %rd2402;
	setp.lt.u64 	%p67, %rd2407, %rd2400;
	selp.u64 	%rd2408, 1, 0, %p67;
	add.s64 	%rd2409, %rd10000, %rd2407;
	add.s64 	%rd2410, %rd2409, %rd2406;
	setp.lt.u64 	%p68, %rd2410, %rd10000;
	not.b64 	%rd2411, %rd2407;
	setp.gt.u64 	%p69, %rd2406, %rd2411;
	or.pred  	%p70, %p69, %p68;
	selp.u64 	%rd2412, 1, 0, %p70;
	add.s64 	%rd2413, %rd9999, %rd2408;
	add.s64 	%rd62, %rd2413, %rd2412;
	setp.lt.u64 	%p71, %rd62, %rd9999;
	selp.u64 	%rd2414, 1, 0, %p71;
	add.s64 	%rd63, %rd9998, %rd2414;
	setp.lt.u64 	%p72, %rd63, %rd9998;
	selp.u64 	%rd9997, 1, 0, %p72;
	mov.u64 	%rd9998, %rd63;
	mov.u64 	%rd9999, %rd62;
	mov.u64 	%rd10000, %rd2410;
$L__BB11_8:
	mad.lo.s64 	%rd10005, %rd39, %rd39, %rd10001;
	setp.lt.u64 	%p73, %rd10005, %rd10001;
	selp.u64 	%rd2415, 1, 0, %p73;
	add.s64 	%rd2416, %rd10000, %rd52;
	setp.lt.u64 	%p74, %rd2416, %rd10000;
	add.s64 	%rd10004, %rd2416, %rd2415;
	setp.lt.u64 	%p75, %rd10004, %rd2416;
	or.pred  	%p76, %p74, %p75;
	selp.u64 	%rd2417, 1, 0, %p76;
	add.s64 	%rd2418, %rd9999, %rd53;
	setp.lt.u64 	%p77, %rd2418, %rd9999;
	add.s64 	%rd10003, %rd2418, %rd2417;
	setp.lt.u64 	%p78, %rd10003, %rd2418;
	or.pred  	%p79, %p77, %p78;
	selp.u64 	%rd2419, 1, 0, %p79;
	add.s64 	%rd2420, %rd9998, %rd54;
	setp.lt.u64 	%p80, %rd2420, %rd9998;
	add.s64 	%rd10002, %rd2420, %rd2419;
	setp.lt.u64 	%p81, %rd10002, %rd2420;
	or.pred  	%p82, %p80, %p81;
	selp.u64 	%rd2422, 1, 0, %p82;
	add.s64 	%rd74, %rd9997, %rd2422;
	setp.ne.s64 	%p83, %rd74, 0;
	setp.gt.u64 	%p84, %rd10002, %rd7;
	or.pred  	%p85, %p83, %p84;
	@%p85 bra 	$L__BB11_14;
	setp.lt.u64 	%p86, %rd10002, %rd7;
	@%p86 bra 	$L__BB11_27;
	setp.gt.u64 	%p87, %rd10003, %rd8;
	@%p87 bra 	$L__BB11_14;
	setp.lt.u64 	%p88, %rd10003, %rd8;
	@%p88 bra 	$L__BB11_27;
	setp.gt.u64 	%p89, %rd10004, %rd9;
	@%p89 bra 	$L__BB11_14;
	setp.lt.u64 	%p90, %rd10004, %rd9;
	setp.lt.u64 	%p91, %rd10005, %rd10;
	or.pred  	%p92, %p90, %p91;
	@%p92 bra 	$L__BB11_27;
$L__BB11_14:
	sub.s64 	%rd75, %rd10005, %rd10;
	setp.lt.u64 	%p93, %rd10005, %rd10;
	selp.u64 	%rd2423, 1, 0, %p93;
	sub.s64 	%rd2424, %rd10004, %rd9;
	setp.lt.u64 	%p94, %rd10004, %rd9;
	selp.s64 	%rd2425, -1, 0, %p93;
	add.s64 	%rd10004, %rd2424, %rd2425;
	setp.lt.u64 	%p95, %rd2424, %rd2423;
	or.pred  	%p96, %p94, %p95;
	selp.u64 	%rd2426, 1, 0, %p96;
	sub.s64 	%rd2427, %rd10003, %rd8;
	setp.lt.u64 	%p97, %rd10003, %rd8;
	selp.s64 	%rd2428, -1, 0, %p96;
	add.s64 	%rd10003, %rd2427, %rd2428;
	setp.lt.u64 	%p98, %rd2427, %rd2426;
	or.pred  	%p99, %p97, %p98;
	selp.u64 	%rd2429, 1, 0, %p99;
	sub.s64 	%rd2430, %rd10002, %rd7;
	setp.lt.u64 	%p100, %rd10002, %rd7;
	selp.s64 	%rd2431, -1, 0, %p99;
	add.s64 	%rd10002, %rd2430, %rd2431;
	setp.lt.u64 	%p101, %rd2430, %rd2429;
	or.pred  	%p102, %p100, %p101;
	selp.s64 	%rd2432, -1, 0, %p102;
	add.s64 	%rd79, %rd74, %rd2432;
	setp.ne.s64 	%p103, %rd79, 0;
	setp.gt.u64 	%p104, %rd10002, %rd7;
	or.pred  	%p105, %p103, %p104;
	@%p105 bra 	$L__BB11_20;
	setp.lt.u64 	%p106, %rd10002, %rd7;
	mov.u64 	%rd10005, %rd75;
	@%p106 bra 	$L__BB11_27;
	setp.gt.u64 	%p107, %rd10003, %rd8;
	@%p107 bra 	$L__BB11_20;
	setp.lt.u64 	%p108, %rd10003, %rd8;
	mov.u64 	%rd10005, %rd75;
	@%p108 bra 	$L__BB11_27;
	setp.gt.u64 	%p109, %rd10004, %rd9;
	@%p109 bra 	$L__BB11_20;
	setp.lt.u64 	%p110, %rd10004, %rd9;
	setp.lt.u64 	%p111, %rd75, %rd10;
	or.pred  	%p112, %p110, %p111;
	mov.u64 	%rd10005, %rd75;
	@%p112 bra 	$L__BB11_27;
$L__BB11_20:
	sub.s64 	%rd80, %rd75, %rd10;
	setp.lt.u64 	%p113, %rd75, %rd10;
	selp.u64 	%rd2433, 1, 0, %p113;
	sub.s64 	%rd2434, %rd10004, %rd9;
	setp.lt.u64 	%p114, %rd10004, %rd9;
	selp.s64 	%rd2435, -1, 0, %p113;
	add.s64 	%rd10004, %rd2434, %rd2435;
	setp.lt.u64 	%p115, %rd2434, %rd2433;
	or.pred  	%p116, %p114, %p115;
	selp.u64 	%rd2436, 1, 0, %p116;
	sub.s64 	%rd2437, %rd10003, %rd8;
	setp.lt.u64 	%p117, %rd10003, %rd8;
	selp.s64 	%rd2438, -1, 0, %p116;
	add.s64 	%rd10003, %rd2437, %rd2438;
	setp.lt.u64 	%p118, %rd2437, %rd2436;
	or.pred  	%p119, %p117, %p118;
	selp.u64 	%rd2439, 1, 0, %p119;
	sub.s64 	%rd2440, %rd10002, %rd7;
	setp.lt.u64 	%p120, %rd10002, %rd7;
	selp.s64 	%rd2441, -1, 0, %p119;
	add.s64 	%rd10002, %rd2440, %rd2441;
	setp.lt.u64 	%p121, %rd2440, %rd2439;
	or.pred  	%p122, %p120, %p121;
	selp.u64 	%rd2442, 1, 0, %p122;
	setp.ne.s64 	%p123, %rd79, %rd2442;
	setp.gt.u64 	%p124, %rd10002, %rd7;
	or.pred  	%p125, %p123, %p124;
	@%p125 bra 	$L__BB11_26;
	setp.lt.u64 	%p126, %rd10002, %rd7;
	mov.u64 	%rd10005, %rd80;
	@%p126 bra 	$L__BB11_27;
	setp.gt.u64 	%p127, %rd10003, %rd8;
	@%p127 bra 	$L__BB11_26;
	setp.lt.u64 	%p128, %rd10003, %rd8;
	mov.u64 	%rd10005, %rd80;
	@%p128 bra 	$L__BB11_27;
	setp.gt.u64 	%p129, %rd10004, %rd9;
	@%p129 bra 	$L__BB11_26;
	setp.lt.u64 	%p130, %rd10004, %rd9;
	setp.lt.u64 	%p131, %rd80, %rd10;
	or.pred  	%p132, %p130, %p131;
	mov.u64 	%rd10005, %rd80;
	@%p132 bra 	$L__BB11_27;
$L__BB11_26:
	sub.s64 	%rd10005, %rd80, %rd10;
	setp.lt.u64 	%p133, %rd80, %rd10;
	selp.u64 	%rd2443, 1, 0, %p133;
	sub.s64 	%rd2444, %rd10004, %rd9;
	setp.lt.u64 	%p134, %rd10004, %rd9;
	selp.s64 	%rd2445, -1, 0, %p133;
	add.s64 	%rd10004, %rd2444, %rd2445;
	setp.lt.u64 	%p135, %rd2444, %rd2443;
	or.pred  	%p136, %p134, %p135;
	selp.u64 	%rd2446, 1, 0, %p136;
	sub.s64 	%rd2447, %rd10003, %rd8;
	setp.lt.u64 	%p137, %rd10003, %rd8;
	selp.s64 	%rd2448, -1, 0, %p136;
	add.s64 	%rd10003, %rd2447, %rd2448;
	setp.lt.u64 	%p138, %rd2447, %rd2446;
	or.pred  	%p139, %p137, %p138;
	selp.s64 	%rd2449, -1, 0, %p139;
	sub.s64 	%rd2450, %rd10002, %rd7;
	add.s64 	%rd10002, %rd2450, %rd2449;
$L__BB11_27:
	mul.lo.s64 	%rd2452, %rd10004, %rd10005;
	mul.hi.u64 	%rd2453, %rd10005, %rd10004;
	mul.lo.s64 	%rd2454, %rd10003, %rd10005;
	mul.hi.u64 	%rd2455, %rd10005, %rd10003;
	add.s64 	%rd2456, %rd2454, %rd2453;
	setp.lt.u64 	%p140, %rd2456, %rd2454;
	selp.u64 	%rd2457, 1, 0, %p140;
	add.s64 	%rd2458, %rd2455, %rd2457;
	mul.lo.s64 	%rd2459, %rd10002, %rd10005;
	mul.hi.u64 	%rd2460, %rd10005, %rd10002;
	add.s64 	%rd2461, %rd2459, %rd2458;
	setp.lt.u64 	%p141, %rd2461, %rd2459;
	selp.u64 	%rd2462, 1, 0, %p141;
	add.s64 	%rd2463, %rd2460, %rd2462;
	mul.hi.u64 	%rd2464, %rd10004, %rd10003;
	mad.lo.s64 	%rd2465, %rd10003, %rd10004, %rd2461;
	setp.lt.u64 	%p142, %rd2465, %rd2461;
	selp.u64 	%rd2466, 1, 0, %p142;
	add.s64 	%rd2467, %rd2464, %rd2466;
	mul.hi.u64 	%rd2468, %rd10004, %rd10002;
	mad.lo.s64 	%rd2469, %rd10002, %rd10004, %rd2463;
	setp.lt.u64 	%p143, %rd2469, %rd2463;
	selp.u64 	%rd2470, 1, 0, %p143;
	add.s64 	%rd2471, %rd2469, %rd2467;
	setp.lt.u64 	%p144, %rd2471, %rd2469;
	selp.u64 	%rd2472, 1, 0, %p144;
	add.s64 	%rd2473, %rd2468, %rd2470;
	add.s64 	%rd2474, %rd2473, %rd2472;
	mul.hi.u64 	%rd2475, %rd10003, %rd10002;
	mad.lo.s64 	%rd2476, %rd10002, %rd10003, %rd2474;
	setp.lt.u64 	%p145, %rd2476, %rd2474;
	selp.u64 	%rd2477, 1, 0, %p145;
	add.s64 	%rd2478, %rd2475, %rd2477;
	shl.b64 	%rd2479, %rd2452, 1;
	mov.b64 	{%r88, %r89}, %rd2452;
	mov.b64 	{%r90, %r91}, %rd2456;
	shf.l.wrap.b32 	%r92, %r89, %r90, 1;
	shf.l.wrap.b32 	%r93, %r90, %r91, 1;
	mov.b64 	%rd2480, {%r92, %r93};
	mov.b64 	{%r94, %r95}, %rd2465;
	shf.l.wrap.b32 	%r96, %r91, %r94, 1;
	shf.l.wrap.b32 	%r97, %r94, %r95, 1;
	mov.b64 	%rd2481, {%r96, %r97};
	mov.b64 	{%r98, %r99}, %rd2471;
	shf.l.wrap.b32 	%r100, %r95, %r98, 1;
	shf.l.wrap.b32 	%r101, %r98, %r99, 1;
	mov.b64 	%rd2482, {%r100, %r101};
	mov.b64 	{%r102, %r103}, %rd2476;
	shf.l.wrap.b32 	%r104, %r99, %r102, 1;
	shf.l.wrap.b32 	%r105, %r102, %r103, 1;
	mov.b64 	%rd2483, {%r104, %r105};
	shr.u64 	%rd2484, %rd2478, 63;
	mov.b64 	{%r106, %r107}, %rd2478;
	shf.l.wrap.b32 	%r108, %r103, %r106, 1;
	shf.l.wrap.b32 	%r109, %r106, %r107, 1;
	mov.b64 	%rd2485, {%r108, %r109};
	mul.hi.u64 	%rd2486, %rd10005, %rd10005;
	mul.hi.u64 	%rd2487, %rd10004, %rd10004;
	mul.hi.u64 	%rd2488, %rd10003, %rd10003;
	mul.hi.u64 	%rd2489, %rd10002, %rd10002;
	add.s64 	%rd92, %rd2479, %rd2486;
	setp.lt.u64 	%p146, %rd92, %rd2479;
	selp.u64 	%rd2490, 1, 0, %p146;
	mad.lo.s64 	%rd2491, %rd10004, %rd10004, %rd2480;
	setp.lt.u64 	%p147, %rd2491, %rd2480;
	add.s64 	%rd93, %rd2491, %rd2490;
	setp.lt.u64 	%p148, %rd93, %rd2491;
	or.pred  	%p149, %p147, %p148;
	selp.u64 	%rd2492, 1, 0, %p149;
	add.s64 	%rd2493, %rd2481, %rd2487;
	setp.lt.u64 	%p150, %rd2493, %rd2481;
	add.s64 	%rd94, %rd2493, %rd2492;
	setp.lt.u64 	%p151, %rd94, %rd2493;
	or.pred  	%p152, %p150, %p151;
	selp.u64 	%rd2494, 1, 0, %p152;
	mad.lo.s64 	%rd2495, %rd10003, %rd10003, %rd2482;
	setp.lt.u64 	%p153, %rd2495, %rd2482;
	add.s64 	%rd2496, %rd2495, %rd2494;
	setp.lt.u64 	%p154, %rd2496, %rd2495;
	or.pred  	%p155, %p153, %p154;
	selp.u64 	%rd2497, 1, 0, %p155;
	add.s64 	%rd2498, %rd2483, %rd2488;
	setp.lt.u64 	%p156, %rd2498, %rd2483;
	add.s64 	%rd2499, %rd2498, %rd2497;
	setp.lt.u64 	%p157, %rd2499, %rd2498;
	or.pred  	%p158, %p156, %p157;
	selp.u64 	%rd2500, 1, 0, %p158;
	mad.lo.s64 	%rd2501, %rd10002, %rd10002, %rd2485;
	setp.lt.u64 	%p159, %rd2501, %rd2485;
	add.s64 	%rd2502, %rd2501, %rd2500;
	setp.lt.u64 	%p160, %rd2502, %rd2501;
	or.pred  	%p161, %p159, %p160;
	selp.u64 	%rd2503, 1, 0, %p161;
	add.s64 	%rd2504, %rd2484, %rd2489;
	add.s64 	%rd2505, %rd2504, %rd2503;
	shl.b64 	%rd2506, %rd2496, 32;
	mov.b64 	{%r110, %r111}, %rd2496;
	mov.b64 	{%r112, %r113}, %rd2499;
	mov.b64 	%rd2507, {%r111, %r112};
	mov.b64 	{%r114, %r115}, %rd2502;
	mov.b64 	%rd2508, {%r113, %r114};
	mov.b64 	{%r116, %r117}, %rd2505;
	mov.b64 	%rd2509, {%r115, %r116};
	shr.u64 	%rd2510, %rd2505, 32;
	mul.lo.s64 	%rd2511, %rd2496, 977;
	mov.b64 	%rd2512, 977;
	mul.hi.u64 	%rd2513, %rd2496, %rd2512;
	mul.lo.s64 	%rd2514, %rd2499, 977;
	mul.hi.u64 	%rd2515, %rd2499, %rd2512;
	add.s64 	%rd2516, %rd2514, %rd2513;
	setp.lt.u64 	%p162, %rd2516, %rd2514;
	selp.u64 	%rd2517, 1, 0, %p162;
	add.s64 	%rd2518, %rd2515, %rd2517;
	mul.lo.s64 	%rd2519, %rd2502, 977;
	mul.hi.u64 	%rd2520, %rd2502, %rd2512;
	add.s64 	%rd2521, %rd2519, %rd2518;
	setp.lt.u64 	%p163, %rd2521, %rd2519;
	selp.u64 	%rd2522, 1, 0, %p163;
	add.s64 	%rd2523, %rd2520, %rd2522;
	mul.lo.s64 	%rd2524, %rd2505, 977;
	mul.hi.u64 	%rd2525, %rd2505, %rd2512;
	add.s64 	%rd2526, %rd2524, %rd2523;
	setp.lt.u64 	%p164, %rd2526, %rd2524;
	selp.u64 	%rd2527, 1, 0, %p164;
	add.s64 	%rd2528, %rd2525, %rd2527;
	add.s64 	%rd10010, %rd2511, %rd2506;
	setp.lt.u64 	%p165, %rd10010, %rd2511;
	selp.u64 	%rd2529, 1, 0, %p165;
	add.s64 	%rd2530, %rd2516, %rd2507;
	setp.lt.u64 	%p166, %rd2530, %rd2516;
	add.s64 	%rd10009, %rd2530, %rd2529;
	setp.lt.u64 	%p167, %rd10009, %rd2530;
	or.pred  	%p168, %p166, %p167;
	selp.u64 	%rd2531, 1, 0, %p168;
	add.s64 	%rd2532, %rd2521, %rd2508;
	setp.lt.u64 	%p169, %rd2532, %rd2521;
	add.s64 	%rd10008, %rd2532, %rd2531;
	setp.lt.u64 	%p170, %rd10008, %rd2532;
	or.pred  	%p171, %p169, %p170;
	selp.u64 	%rd2533, 1, 0, %p171;
	add.s64 	%rd2534, %rd2526, %rd2509;
	setp.lt.u64 	%p172, %rd2534, %rd2526;
	add.s64 	%rd10007, %rd2534, %rd2533;
	setp.lt.u64 	%p173, %rd10007, %rd2534;
	or.pred  	%p174, %p172, %p173;
	selp.u64 	%rd2535, 1, 0, %p174;
	add.s64 	%rd2536, %rd2528, %rd2510;
	add.s64 	%rd99, %rd2536, %rd2535;
	setp.eq.s64 	%p175, %rd99, 0;
	mov.b64 	%rd10006, 0;
	@%p175 bra 	$L__BB11_29;
	shl.b64 	%rd2537, %rd99, 32;
	shr.u64 	%rd2538, %rd99, 32;
	mov.b64 	%rd2539, 977;
	mul.hi.u64 	%rd2540, %rd99, %rd2539;
	mad.lo.s64 	%rd2541, %rd99, 977, %rd2537;
	setp.lt.u64 	%p176, %rd2541, %rd2537;
	selp.u64 	%rd2542, 1, 0, %p176;
	add.s64 	%rd10010, %rd2541, %rd10010;
	setp.lt.u64 	%p177, %rd10010, %rd2541;
	selp.u64 	%rd2543, 1, 0, %p177;
	add.s64 	%rd2544, %rd2543, %rd2542;
	add.s64 	%rd2545, %rd2538, %rd2540;
	setp.lt.u64 	%p178, %rd2545, %rd2538;
	selp.u64 	%rd2546, 1, 0, %p178;
	add.s64 	%rd2547, %rd10009, %rd2545;
	add.s64 	%rd2548, %rd2547, %rd2544;
	setp.lt.u64 	%p179, %rd2548, %rd10009;
	not.b64 	%rd2549, %rd2545;
	setp.gt.u64 	%p180, %rd2544, %rd2549;
	or.pred  	%p181, %p180, %p179;
	selp.u64 	%rd2550, 1, 0, %p181;
	add.s64 	%rd2551, %rd10008, %rd2546;
	add.s64 	%rd102, %rd2551, %rd2550;
	setp.lt.u64 	%p182, %rd102, %rd10008;
	selp.u64 	%rd2552, 1, 0, %p182;
	add.s64 	%rd103, %rd10007, %rd2552;
	setp.lt.u64 	%p183, %rd103, %rd10007;
	selp.u64 	%rd10006, 1, 0, %p183;
	mov.u64 	%rd10007, %rd103;
	mov.u64 	%rd10008, %rd102;
	mov.u64 	%rd10009, %rd2548;
$L__BB11_29:
	mad.lo.s64 	%rd10014, %rd10005, %rd10005, %rd10010;
	setp.lt.u64 	%p184, %rd10014, %rd10010;
	selp.u64 	%rd2553, 1, 0, %p184;
	add.s64 	%rd2554, %rd10009, %rd92;
	setp.lt.u64 	%p185, %rd2554, %rd10009;
	add.s64 	%rd10013, %rd2554, %rd2553;
	setp.lt.u64 	%p186, %rd10013, %rd2554;
	or.pred  	%p187, %p185, %p186;
	selp.u64 	%rd2555, 1, 0, %p187;
	add.s64 	%rd2556, %rd10008, %rd93;
	setp.lt.u64 	%p188, %rd2556, %rd10008;
	add.s64 	%rd10012, %rd2556, %rd2555;
	setp.lt.u64 	%p189, %rd10012, %rd2556;
	or.pred  	%p190, %p188, %p189;
	selp.u64 	%rd2557, 1, 0, %p190;
	add.s64 	%rd2558, %rd10007, %rd94;
	setp.lt.u64 	%p191, %rd2558, %rd10007;
	add.s64 	%rd10011, %rd2558, %rd2557;
	setp.lt.u64 	%p192, %rd10011, %rd2558;
	or.pred  	%p193, %p191, %p192;
	selp.u64 	%rd2560, 1, 0, %p193;
	add.s64 	%rd114, %rd10006, %rd2560;
	setp.ne.s64 	%p194, %rd114, 0;
	setp.gt.u64 	%p195, %rd10011, %rd7;
	or.pred  	%p196, %p194, %p195;
	@%p196 bra 	$L__BB11_35;
	setp.lt.u64 	%p197, %rd10011, %rd7;
	@%p197 bra 	$L__BB11_48;
	setp.gt.u64 	%p198, %rd10012, %rd8;
	@%p198 bra 	$L__BB11_35;
	setp.lt.u64 	%p199, %rd10012, %rd8;
	@%p199 bra 	$L__BB11_48;
	setp.gt.u64 	%p200, %rd10013, %rd9;
	@%p200 bra 	$L__BB11_35;
	setp.lt.u64 	%p201, %rd10013, %rd9;
	setp.lt.u64 	%p202, %rd10014, %rd10;
	or.pred  	%p203, %p201, %p202;
	@%p203 bra 	$L__BB11_48;
$L__BB11_35:
	sub.s64 	%rd115, %rd10014, %rd10;
	setp.lt.u64 	%p204, %rd10014, %rd10;
	selp.u64 	%rd2561, 1, 0, %p204;
	sub.s64 	%rd2562, %rd10013, %rd9;
	setp.lt.u64 	%p205, %rd10013, %rd9;
	selp.s64 	%rd2563, -1, 0, %p204;
	add.s64 	%rd10013, %rd2562, %rd2563;
	setp.lt.u64 	%p206, %rd2562, %rd2561;
	or.pred  	%p207, %p205, %p206;
	selp.u64 	%rd2564, 1, 0, %p207;
	sub.s64 	%rd2565, %rd10012, %rd8;
	setp.lt.u64 	%p208, %rd10012, %rd8;
	selp.s64 	%rd2566, -1, 0, %p207;
	add.s64 	%rd10012, %rd2565, %rd2566;
	setp.lt.u64 	%p209, %rd2565, %rd2564;
	or.pred  	%p210, %p208, %p209;
	selp.u64 	%rd2567, 1, 0, %p210;
	sub.s64 	%rd2568, %rd10011, %rd7;
	setp.lt.u64 	%p211, %rd10011, %rd7;
	selp.s64 	%rd2569, -1, 0, %p210;
	add.s64 	%rd10011, %rd2568, %rd2569;
	setp.lt.u64 	%p212, %rd2568, %rd2567;
	or.pred  	%p213, %p211, %p212;
	selp.s64 	%rd2570, -1, 0, %p213;
	add.s64 	%rd119, %rd114, %rd2570;
	setp.ne.s64 	%p214, %rd119, 0;
	setp.gt.u64 	%p215, %rd10011, %rd7;
	or.pred  	%p216, %p214, %p215;
	@%p216 bra 	$L__BB11_41;
	setp.lt.u64 	%p217, %rd10011, %rd7;
	mov.u64 	%rd10014, %rd115;
	@%p217 bra 	$L__BB11_48;
	setp.gt.u64 	%p218, %rd10012, %rd8;
	@%p218 bra 	$L__BB11_41;
	setp.lt.u64 	%p219, %rd10012, %rd8;
	mov.u64 	%rd10014, %rd115;
	@%p219 bra 	$L__BB11_48;
	setp.gt.u64 	%p220, %rd10013, %rd9;
	@%p220 bra 	$L__BB11_41;
	setp.lt.u64 	%p221, %rd10013, %rd9;
	setp.lt.u64 	%p222, %rd115, %rd10;
	or.pred  	%p223, %p221, %p222;
	mov.u64 	%rd10014, %rd115;
	@%p223 bra 	$L__BB11_48;
$L__BB11_41:
	sub.s64 	%rd120, %rd115, %rd10;
	setp.lt.u64 	%p224, %rd115, %rd10;
	selp.u64 	%rd2571, 1, 0, %p224;
	sub.s64 	%rd2572, %rd10013, %rd9;
	setp.lt.u64 	%p225, %rd10013, %rd9;
	selp.s64 	%rd2573, -1, 0, %p224;
	add.s64 	%rd10013, %rd2572, %rd2573;
	setp.lt.u64 	%p226, %rd2572, %rd2571;
	or.pred  	%p227, %p225, %p226;
	selp.u64 	%rd2574, 1, 0, %p227;
	sub.s64 	%rd2575, %rd10012, %rd8;
	setp.lt.u64 	%p228, %rd10012, %rd8;
	selp.s64 	%rd2576, -1, 0, %p227;
	add.s64 	%rd10012, %rd2575, %rd2576;
	setp.lt.u64 	%p229, %rd2575, %rd2574;
	or.pred  	%p230, %p228, %p229;
	selp.u64 	%rd2577, 1, 0, %p230;
	sub.s64 	%rd2578, %rd10011, %rd7;
	setp.lt.u64 	%p231, %rd10011, %rd7;
	selp.s64 	%rd2579, -1, 0, %p230;
	add.s64 	%rd10011, %rd2578, %rd2579;
	setp.lt.u64 	%p232, %rd2578, %rd2577;
	or.pred  	%p233, %p231, %p232;
	selp.u64 	%rd2580, 1, 0, %p233;
	setp.ne.s64 	%p234, %rd119, %rd2580;
	setp.gt.u64 	%p235, %rd10011, %rd7;
	or.pred  	%p236, %p234, %p235;
	@%p236 bra 	$L__BB11_47;
	setp.lt.u64 	%p237, %rd10011, %rd7;
	mov.u64 	%rd10014, %rd120;
	@%p237 bra 	$L__BB11_48;
	setp.gt.u64 	%p238, %rd10012, %rd8;
	@%p238 bra 	$L__BB11_47;
	setp.lt.u64 	%p239, %rd10012, %rd8;
	mov.u64 	%rd10014, %rd120;
	@%p239 bra 	$L__BB11_48;
	setp.gt.u64 	%p240, %rd10013, %rd9;
	@%p240 bra 	$L__BB11_47;
	setp.lt.u64 	%p241, %rd10013, %rd9;
	setp.lt.u64 	%p242, %rd120, %rd10;
	or.pred  	%p243, %p241, %p242;
	mov.u64 	%rd10014, %rd120;
	@%p243 bra 	$L__BB11_48;
$L__BB11_47:
	sub.s64 	%rd10014, %rd120, %rd10;
	setp.lt.u64 	%p244, %rd120, %rd10;
	selp.u64 	%rd2581, 1, 0, %p244;
	sub.s64 	%rd2582, %rd10013, %rd9;
	setp.lt.u64 	%p245, %rd10013, %rd9;
	selp.s64 	%rd2583, -1, 0, %p244;
	add.s64 	%rd10013, %rd2582, %rd2583;
	setp.lt.u64 	%p246, %rd2582, %rd2581;
	or.pred  	%p247, %p245, %p246;
	selp.u64 	%rd2584, 1, 0, %p247;
	sub.s64 	%rd2585, %rd10012, %rd8;
	setp.lt.u64 	%p248, %rd10012, %rd8;
	selp.s64 	%rd2586, -1, 0, %p247;
	add.s64 	%rd10012, %rd2585, %rd2586;
	setp.lt.u64 	%p249, %rd2585, %rd2584;
	or.pred  	%p250, %p248, %p249;
	selp.s64 	%rd2587, -1, 0, %p250;
	sub.s64 	%rd2588, %rd10011, %rd7;
	add.s64 	%rd10011, %rd2588, %rd2587;
$L__BB11_48:
	mul.hi.u64 	%rd2590, %rd10283, %rd10005;
	mul.lo.s64 	%rd2591, %rd10004, %rd10283;
	mul.hi.u64 	%rd2592, %rd10283, %rd10004;
	add.s64 	%rd2593, %rd2591, %rd2590;
	setp.lt.u64 	%p251, %rd2593, %rd2591;
	selp.u64 	%rd2594, 1, 0, %p251;
	add.s64 	%rd2595, %rd2592, %rd2594;
	mul.lo.s64 	%rd2596, %rd10003, %rd10283;
	mul.hi.u64 	%rd2597, %rd10283, %rd10003;
	add.s64 	%rd2598, %rd2596, %rd2595;
	setp.lt.u64 	%p252, %rd2598, %rd2596;
	selp.u64 	%rd2599, 1, 0, %p252;
	add.s64 	%rd2600, %rd2597, %rd2599;
	mul.lo.s64 	%rd2601, %rd10002, %rd10283;
	mul.hi.u64 	%rd2602, %rd10283, %rd10002;
	add.s64 	%rd2603, %rd2601, %rd2600;
	setp.lt.u64 	%p253, %rd2603, %rd2601;
	selp.u64 	%rd2604, 1, 0, %p253;
	add.s64 	%rd2605, %rd2602, %rd2604;
	mul.hi.u64 	%rd2606, %rd10282, %rd10005;
	mad.lo.s64 	%rd132, %rd10005, %rd10282, %rd2593;
	setp.lt.u64 	%p254, %rd132, %rd2593;
	selp.u64 	%rd2607, 1, 0, %p254;
	add.s64 	%rd2608, %rd2606, %rd2607;
	mul.hi.u64 	%rd2609, %rd10282, %rd10004;
	mad.lo.s64 	%rd2610, %rd10004, %rd10282, %rd2598;
	setp.lt.u64 	%p255, %rd2610, %rd2598;
	selp.u64 	%rd2611, 1, 0, %p255;
	add.s64 	%rd2612, %rd2610, %rd2608;
	setp.lt.u64 	%p256, %rd2612, %rd2610;
	selp.u64 	%rd2613, 1, 0, %p256;
	add.s64 	%rd2614, %rd2609, %rd2611;
	add.s64 	%rd2615, %rd2614, %rd2613;
	mul.hi.u64 	%rd2616, %rd10282, %rd10003;
	mad.lo.s64 	%rd2617, %rd10003, %rd10282, %rd2603;
	setp.lt.u64 	%p257, %rd2617, %rd2603;
	selp.u64 	%rd2618, 1, 0, %p257;
	add.s64 	%rd2619, %rd2617, %rd2615;
	setp.lt.u64 	%p258, %rd2619, %rd2617;
	selp.u64 	%rd2620, 1, 0, %p258;
	add.s64 	%rd2621, %rd2616, %rd2618;
	add.s64 	%rd2622, %rd2621, %rd2620;
	mul.hi.u64 	%rd2623, %rd10282, %rd10002;
	mad.lo.s64 	%rd2624, %rd10002, %rd10282, %rd2605;
	setp.lt.u64 	%p259, %rd2624, %rd2605;
	selp.u64 	%rd2625, 1, 0, %p259;
	add.s64 	%rd2626, %rd2624, %rd2622;
	setp.lt.u64 	%p260, %rd2626, %rd2624;
	selp.u64 	%rd2627, 1, 0, %p260;
	add.s64 	%rd2628, %rd2623, %rd2625;
	add.s64 	%rd2629, %rd2628, %rd2627;
	mul.hi.u64 	%rd2630, %rd10281, %rd10005;
	mad.lo.s64 	%rd133, %rd10005, %rd10281, %rd2612;
	setp.lt.u64 	%p261, %rd133, %rd2612;
	selp.u64 	%rd2631, 1, 0, %p261;
	add.s64 	%rd2632, %rd2630, %rd2631;
	mul.hi.u64 	%rd2633, %rd10281, %rd10004;
	mad.lo.s64 	%rd2634, %rd10004, %rd10281, %rd2619;
	setp.lt.u64 	%p262, %rd2634, %rd2619;
	selp.u64 	%rd2635, 1, 0, %p262;
	add.s64 	%rd2636, %rd2634, %rd2632;
	setp.lt.u64 	%p263, %rd2636, %rd2634;
	selp.u64 	%rd2637, 1, 0, %p263;
	add.s64 	%rd2638, %rd2633, %rd2635;
	add.s64 	%rd2639, %rd2638, %rd2637;
	mul.hi.u64 	%rd2640, %rd10281, %rd10003;
	mad.lo.s64 	%rd2641, %rd10003, %rd10281, %rd2626;
	setp.lt.u64 	%p264, %rd2641, %rd2626;
	selp.u64 	%rd2642, 1, 0, %p264;
	add.s64 	%rd2643, %rd2641, %rd2639;
	setp.lt.u64 	%p265, %rd2643, %rd2641;
	selp.u64 	%rd2644, 1, 0, %p265;
	add.s64 	%rd2645, %rd2640, %rd2642;
	add.s64 	%rd2646, %rd2645, %rd2644;
	mul.hi.u64 	%rd2647, %rd10281, %rd10002;
	mad.lo.s64 	%rd2648, %rd10002, %rd10281, %rd2629;
	setp.lt.u64 	%p266, %rd2648, %rd2629;
	selp.u64 	%rd2649, 1, 0, %p266;
	add.s64 	%rd2650, %rd2648, %rd2646;
	setp.lt.u64 	%p267, %rd2650, %rd2648;
	selp.u64 	%rd2651, 1, 0, %p267;
	add.s64 	%rd2652, %rd2647, %rd2649;
	add.s64 	%rd2653, %rd2652, %rd2651;
	mul.hi.u64 	%rd2654, %rd10280, %rd10005;
	mad.lo.s64 	%rd134, %rd10005, %rd10280, %rd2636;
	setp.lt.u64 	%p268, %rd134, %rd2636;
	selp.u64 	%rd2655, 1, 0, %p268;
	add.s64 	%rd2656, %rd2654, %rd2655;
	mul.hi.u64 	%rd2657, %rd10280, %rd10004;
	mad.lo.s64 	%rd2658, %rd10004, %rd10280, %rd2643;
	setp.lt.u64 	%p269, %rd2658, %rd2643;
	selp.u64 	%rd2659, 1, 0, %p269;
	add.s64 	%rd2660, %rd2658, %rd2656;
	setp.lt.u64 	%p270, %rd2660, %rd2658;
	selp.u64 	%rd2661, 1, 0, %p270;
	add.s64 	%rd2662, %rd2657, %rd2659;
	add.s64 	%rd2663, %rd2662, %rd2661;
	mul.hi.u64 	%rd2664, %rd10280, %rd10003;
	mad.lo.s64 	%rd2665, %rd10003, %rd10280, %rd2650;
	setp.lt.u64 	%p271, %rd2665, %rd2650;
	selp.u64 	%rd2666, 1, 0, %p271;
	add.s64 	%rd2667, %rd2665, %rd2663;
	setp.lt.u64 	%p272, %rd2667, %rd2665;
	selp.u64 	%rd2668, 1, 0, %p272;
	add.s64 	%rd2669, %rd2664, %rd2666;
	add.s64 	%rd2670, %rd2669, %rd2668;
	mul.hi.u64 	%rd2671, %rd10280, %rd10002;
	mad.lo.s64 	%rd2672, %rd10002, %rd10280, %rd2653;
	setp.lt.u64 	%p273, %rd2672, %rd2653;
	selp.u64 	%rd2673, 1, 0, %p273;
	add.s64 	%rd2674, %rd2672, %rd2670;
	setp.lt.u64 	%p274, %rd2674, %rd2672;
	selp.u64 	%rd2675, 1, 0, %p274;
	add.s64 	%rd2676, %rd2671, %rd2673;
	add.s64 	%rd2677, %rd2676, %rd2675;
	shl.b64 	%rd2678, %rd2660, 32;
	mov.b64 	{%r118, %r119}, %rd2660;
	mov.b64 	{%r120, %r121}, %rd2667;
	mov.b64 	%rd2679, {%r119, %r120};
	mov.b64 	{%r122, %r123}, %rd2674;
	mov.b64 	%rd2680, {%r121, %r122};
	mov.b64 	{%r124, %r125}, %rd2677;
	mov.b64 	%rd2681, {%r123, %r124};
	shr.u64 	%rd2682, %rd2677, 32;
	mul.lo.s64 	%rd2683, %rd2660, 977;
	mov.b64 	%rd2684, 977;
	mul.hi.u64 	%rd2685, %rd2660, %rd2684;
	mul.lo.s64 	%rd2686, %rd2667, 977;
	mul.hi.u64 	%rd2687, %rd2667, %rd2684;
	add.s64 	%rd2688, %rd2686, %rd2685;
	setp.lt.u64 	%p275, %rd2688, %rd2686;
	selp.u64 	%rd2689, 1, 0, %p275;
	add.s64 	%rd2690, %rd2687, %rd2689;
	mul.lo.s64 	%rd2691, %rd2674, 977;
	mul.hi.u64 	%rd2692, %rd2674, %rd2684;
	add.s64 	%rd2693, %rd2691, %rd2690;
	setp.lt.u64 	%p276, %rd2693, %rd2691;
	selp.u64 	%rd2694, 1, 0, %p276;
	add.s64 	%rd2695, %rd2692, %rd2694;
	mul.lo.s64 	%rd2696, %rd2677, 977;
	mul.hi.u64 	%rd2697, %rd2677, %rd2684;
	add.s64 	%rd2698, %rd2696, %rd2695;
	setp.lt.u64 	%p277, %rd2698, %rd2696;
	selp.u64 	%rd2699, 1, 0, %p277;
	add.s64 	%rd2700, %rd2697, %rd2699;
	add.s64 	%rd10019, %rd2683, %rd2678;
	setp.lt.u64 	%p278, %rd10019, %rd2683;
	selp.u64 	%rd2701, 1, 0, %p278;
	add.s64 	%rd2702, %rd2688, %rd2679;
	setp.lt.u64 	%p279, %rd2702, %rd2688;
	add.s64 	%rd10018, %rd2702, %rd2701;
	setp.lt.u64 	%p280, %rd10018, %rd2702;
	or.pred  	%p281, %p279, %p280;
	selp.u64 	%rd2703, 1, 0, %p281;
	add.s64 	%rd2704, %rd2693, %rd2680;
	setp.lt.u64 	%p282, %rd2704, %rd2693;
	add.s64 	%rd10017, %rd2704, %rd2703;
	setp.lt.u64 	%p283, %rd10017, %rd2704;
	or.pred  	%p284, %p282, %p283;
	selp.u64 	%rd2705, 1, 0, %p284;
	add.s64 	%rd2706, %rd2698, %rd2681;
	setp.lt.u64 	%p285, %rd2706, %rd2698;
	add.s64 	%rd10016, %rd2706, %rd2705;
	setp.lt.u64 	%p286, %rd10016, %rd2706;
	or.pred  	%p287, %p285, %p286;
	selp.u64 	%rd2707, 1, 0, %p287;
	add.s64 	%rd2708, %rd2700, %rd2682;
	add.s64 	%rd139, %rd2708, %rd2707;
	setp.eq.s64 	%p288, %rd139, 0;
	mov.b64 	%rd10015, 0;
	@%p288 bra 	$L__BB11_50;
	shl.b64 	%rd2709, %rd139, 32;
	shr.u64 	%rd2710, %rd139, 32;
	mov.b64 	%rd2711, 977;
	mul.hi.u64 	%rd2712, %rd139, %rd2711;
	mad.lo.s64 	%rd2713, %rd139, 977, %rd2709;
	setp.lt.u64 	%p289, %rd2713, %rd2709;
	selp.u64 	%rd2714, 1, 0, %p289;
	add.s64 	%rd10019, %rd2713, %rd10019;
	setp.lt.u64 	%p290, %rd10019, %rd2713;
	selp.u64 	%rd2715, 1, 0, %p290;
	add.s64 	%rd2716, %rd2715, %rd2714;
	add.s64 	%rd2717, %rd2710, %rd2712;
	setp.lt.u64 	%p291, %rd2717, %rd2710;
	selp.u64 	%rd2718, 1, 0, %p291;
	add.s64 	%rd2719, %rd10018, %rd2717;
	add.s64 	%rd2720, %rd2719, %rd2716;
	setp.lt.u64 	%p292, %rd2720, %rd10018;
	not.b64 	%rd2721, %rd2717;
	setp.gt.u64 	%p293, %rd2716, %rd2721;
	or.pred  	%p294, %p293, %p292;
	selp.u64 	%rd2722, 1, 0, %p294;
	add.s64 	%rd2723, %rd10017, %rd2718;
	add.s64 	%rd142, %rd2723, %rd2722;
	setp.lt.u64 	%p295, %rd142, %rd10017;
	selp.u64 	%rd2724, 1, 0, %p295;
	add.s64 	%rd143, %rd10016, %rd2724;
	setp.lt.u64 	%p296, %rd143, %rd10016;
	selp.u64 	%rd10015, 1, 0, %p296;
	mov.u64 	%rd10016, %rd143;
	mov.u64 	%rd10017, %rd142;
	mov.u64 	%rd10018, %rd2720;
$L__BB11_50:
	mad.lo.s64 	%rd10023, %rd10005, %rd10283, %rd10019;
	setp.lt.u64 	%p297, %rd10023, %rd10019;
	selp.u64 	%rd2725, 1, 0, %p297;
	add.s64 	%rd2726, %rd10018, %rd132;
	setp.lt.u64 	%p298, %rd2726, %rd10018;
	add.s64 	%rd10022, %rd2726, %rd2725;
	setp.lt.u64 	%p299, %rd10022, %rd2726;
	or.pred  	%p300, %p298, %p299;
	selp.u64 	%rd2727, 1, 0, %p300;
	add.s64 	%rd2728, %rd10017, %rd133;
	setp.lt.u64 	%p301, %rd2728, %rd10017;
	add.s64 	%rd10021, %rd2728, %rd2727;
	setp.lt.u64 	%p302, %rd10021, %rd2728;
	or.pred  	%p303, %p301, %p302;
	selp.u64 	%rd2729, 1, 0, %p303;
	add.s64 	%rd2730, %rd10016, %rd134;
	setp.lt.u64 	%p304, %rd2730, %rd10016;
	add.s64 	%rd10020, %rd2730, %rd2729;
	setp.lt.u64 	%p305, %rd10020, %rd2730;
	or.pred  	%p306, %p304, %p305;
	selp.u64 	%rd2732, 1, 0, %p306;
	add.s64 	%rd154, %rd10015, %rd2732;
	setp.ne.s64 	%p307, %rd154, 0;
	setp.gt.u64 	%p308, %rd10020, %rd7;
	or.pred  	%p309, %p307, %p308;
	@%p309 bra 	$L__BB11_56;
	setp.lt.u64 	%p310, %rd10020, %rd7;
	@%p310 bra 	$L__BB11_69;
	setp.gt.u64 	%p311, %rd10021, %rd8;
	@%p311 bra 	$L__BB11_56;
	setp.lt.u64 	%p312, %rd10021, %rd8;
	@%p312 bra 	$L__BB11_69;
	setp.gt.u64 	%p313, %rd10022, %rd9;
	@%p313 bra 	$L__BB11_56;
	setp.lt.u64 	%p314, %rd10022, %rd9;
	setp.lt.u64 	%p315, %rd10023, %rd10;
	or.pred  	%p316, %p314, %p315;
	@%p316 bra 	$L__BB11_69;
$L__BB11_56:
	sub.s64 	%rd155, %rd10023, %rd10;
	setp.lt.u64 	%p317, %rd10023, %rd10;
	selp.u64 	%rd2733, 1, 0, %p317;
	sub.s64 	%rd2734, %rd10022, %rd9;
	setp.lt.u64 	%p318, %rd10022, %rd9;
	selp.s64 	%rd2735, -1, 0, %p317;
	add.s64 	%rd10022, %rd2734, %rd2735;
	setp.lt.u64 	%p319, %rd2734, %rd2733;
	or.pred  	%p320, %p318, %p319;
	selp.u64 	%rd2736, 1, 0, %p320;
	sub.s64 	%rd2737, %rd10021, %rd8;
	setp.lt.u64 	%p321, %rd10021, %rd8;
	selp.s64 	%rd2738, -1, 0, %p320;
	add.s64 	%rd10021, %rd2737, %rd2738;
	setp.lt.u64 	%p322, %rd2737, %rd2736;
	or.pred  	%p323, %p321, %p322;
	selp.u64 	%rd2739, 1, 0, %p323;
	sub.s64 	%rd2740, %rd10020, %rd7;
	setp.lt.u64 	%p324, %rd10020, %rd7;
	selp.s64 	%rd2741, -1, 0, %p323;
	add.s64 	%rd10020, %rd2740, %rd2741;
	setp.lt.u64 	%p325, %rd2740, %rd2739;
	or.pred  	%p326, %p324, %p325;
	selp.s64 	%rd2742, -1, 0, %p326;
	add.s64 	%rd159, %rd154, %rd2742;
	setp.ne.s64 	%p327, %rd159, 0;
	setp.gt.u64 	%p328, %rd10020, %rd7;
	or.pred  	%p329, %p327, %p328;
	@%p329 bra 	$L__BB11_62;
	setp.lt.u64 	%p330, %rd10020, %rd7;
	mov.u64 	%rd10023, %rd155;
	@%p330 bra 	$L__BB11_69;
	setp.gt.u64 	%p331, %rd10021, %rd8;
	@%p331 bra 	$L__BB11_62;
	setp.lt.u64 	%p332, %rd10021, %rd8;
	mov.u64 	%rd10023, %rd155;
	@%p332 bra 	$L__BB11_69;
	setp.gt.u64 	%p333, %rd10022, %rd9;
	@%p333 bra 	$L__BB11_62;
	setp.lt.u64 	%p334, %rd10022, %rd9;
	setp.lt.u64 	%p335, %rd155, %rd10;
	or.pred  	%p336, %p334, %p335;
	mov.u64 	%rd10023, %rd155;
	@%p336 bra 	$L__BB11_69;
$L__BB11_62:
	sub.s64 	%rd160, %rd155, %rd10;
	setp.lt.u64 	%p337, %rd155, %rd10;
	selp.u64 	%rd2743, 1, 0, %p337;
	sub.s64 	%rd2744, %rd10022, %rd9;
	setp.lt.u64 	%p338, %rd10022, %rd9;
	selp.s64 	%rd2745, -1, 0, %p337;
	add.s64 	%rd10022, %rd2744, %rd2745;
	setp.lt.u64 	%p339, %rd2744, %rd2743;
	or.pred  	%p340, %p338, %p339;
	selp.u64 	%rd2746, 1, 0, %p340;
	sub.s64 	%rd2747, %rd10021, %rd8;
	setp.lt.u64 	%p341, %rd10021, %rd8;
	selp.s64 	%rd2748, -1, 0, %p340;
	add.s64 	%rd10021, %rd2747, %rd2748;
	setp.lt.u64 	%p342, %rd2747, %rd2746;
	or.pred  	%p343, %p341, %p342;
	selp.u64 	%rd2749, 1, 0, %p343;
	sub.s64 	%rd2750, %rd10020, %rd7;
	setp.lt.u64 	%p344, %rd10020, %rd7;
	selp.s64 	%rd2751, -1, 0, %p343;
	add.s64 	%rd10020, %rd2750, %rd2751;
	setp.lt.u64 	%p345, %rd2750, %rd2749;
	or.pred  	%p346, %p344, %p345;
	selp.u64 	%rd2752, 1, 0, %p346;
	setp.ne.s64 	%p347, %rd159, %rd2752;
	setp.gt.u64 	%p348, %rd10020, %rd7;
	or.pred  	%p349, %p347, %p348;
	@%p349 bra 	$L__BB11_68;
	setp.lt.u64 	%p350, %rd10020, %rd7;
	mov.u64 	%rd10023, %rd160;
	@%p350 bra 	$L__BB11_69;
	setp.gt.u64 	%p351, %rd10021, %rd8;
	@%p351 bra 	$L__BB11_68;
	setp.lt.u64 	%p352, %rd10021, %rd8;
	mov.u64 	%rd10023, %rd160;
	@%p352 bra 	$L__BB11_69;
	setp.gt.u64 	%p353, %rd10022, %rd9;
	@%p353 bra 	$L__BB11_68;
	setp.lt.u64 	%p354, %rd10022, %rd9;
	setp.lt.u64 	%p355, %rd160, %rd10;
	or.pred  	%p356, %p354, %p355;
	mov.u64 	%rd10023, %rd160;
	@%p356 bra 	$L__BB11_69;
$L__BB11_68:
	sub.s64 	%rd10023, %rd160, %rd10;
	setp.lt.u64 	%p357, %rd160, %rd10;
	selp.u64 	%rd2753, 1, 0, %p357;
	sub.s64 	%rd2754, %rd10022, %rd9;
	setp.lt.u64 	%p358, %rd10022, %rd9;
	selp.s64 	%rd2755, -1, 0, %p357;
	add.s64 	%rd10022, %rd2754, %rd2755;
	setp.lt.u64 	%p359, %rd2754, %rd2753;
	or.pred  	%p360, %p358, %p359;
	selp.u64 	%rd2756, 1, 0, %p360;
	sub.s64 	%rd2757, %rd10021, %rd8;
	setp.lt.u64 	%p361, %rd10021, %rd8;
	selp.s64 	%rd2758, -1, 0, %p360;
	add.s64 	%rd10021, %rd2757, %rd2758;
	setp.lt.u64 	%p362, %rd2757, %rd2756;
	or.pred  	%p363, %p361, %p362;
	selp.s64 	%rd2759, -1, 0, %p363;
	sub.s64 	%rd2760, %rd10020, %rd7;
	add.s64 	%rd10020, %rd2760, %rd2759;
$L__BB11_69:
	shl.b64 	%rd172, %rd10023, 1;
	shr.u64 	%rd2761, %rd10023, 63;
	add.s64 	%rd2762, %rd10022, %rd2761;
	setp.lt.u64 	%p364, %rd2762, %rd10022;
	selp.u64 	%rd2763, 1, 0, %p364;
	add.s64 	%rd10026, %rd2762, %rd10022;
	setp.lt.u64 	%p365, %rd10026, %rd2762;
	selp.u64 	%rd2764, 1, 0, %p365;
	add.s64 	%rd2765, %rd2764, %rd2763;
	add.s64 	%rd2766, %rd10021, %rd2765;
	setp.lt.u64 	%p366, %rd2766, %rd10021;
	selp.u64 	%rd2767, 1, 0, %p366;
	add.s64 	%rd10025, %rd2766, %rd10021;
	setp.lt.u64 	%p367, %rd10025, %rd2766;
	selp.u64 	%rd2768, 1, 0, %p367;
	add.s64 	%rd2769, %rd2768, %rd2767;
	add.s64 	%rd2770, %rd10020, %rd2769;
	setp.lt.u64 	%p368, %rd2770, %rd10020;
	add.s64 	%rd10024, %rd2770, %rd10020;
	setp.lt.u64 	%p369, %rd10024, %rd2770;
	or.pred  	%p370, %p369, %p368;
	setp.gt.u64 	%p371, %rd10024, %rd7;
	or.pred  	%p372, %p370, %p371;
	@%p372 bra 	$L__BB11_75;
	setp.lt.u64 	%p373, %rd10024, %rd7;
	mov.u64 	%rd10027, %rd172;
	@%p373 bra 	$L__BB11_76;
	setp.gt.u64 	%p374, %rd10025, %rd8;
	@%p374 bra 	$L__BB11_75;
	setp.lt.u64 	%p375, %rd10025, %rd8;
	mov.u64 	%rd10027, %rd172;
	@%p375 bra 	$L__BB11_76;
	setp.gt.u64 	%p376, %rd10026, %rd9;
	@%p376 bra 	$L__BB11_75;
	setp.lt.u64 	%p377, %rd10026, %rd9;
	setp.lt.u64 	%p378, %rd172, %rd10;
	or.pred  	%p379, %p377, %p378;
	mov.u64 	%rd10027, %rd172;
	@%p379 bra 	$L__BB11_76;
$L__BB11_75:
	sub.s64 	%rd10027, %rd172, %rd10;
	setp.lt.u64 	%p380, %rd172, %rd10;
	selp.u64 	%rd2772, 1, 0, %p380;
	sub.s64 	%rd2773, %rd10026, %rd9;
	setp.lt.u64 	%p381, %rd10026, %rd9;
	selp.s64 	%rd2774, -1, 0, %p380;
	add.s64 	%rd10026, %rd2773, %rd2774;
	setp.lt.u64 	%p382, %rd2773, %rd2772;
	or.pred  	%p383, %p381, %p382;
	selp.u64 	%rd2775, 1, 0, %p383;
	sub.s64 	%rd2776, %rd10025, %rd8;
	setp.lt.u64 	%p384, %rd10025, %rd8;
	selp.s64 	%rd2777, -1, 0, %p383;
	add.s64 	%rd10025, %rd2776, %rd2777;
	setp.lt.u64 	%p385, %rd2776, %rd2775;
	or.pred  	%p386, %p384, %p385;
	selp.s64 	%rd2778, -1, 0, %p386;
	sub.s64 	%rd2779, %rd10024, %rd7;
	add.s64 	%rd10024, %rd2779, %rd2778;
$L__BB11_76:
	shl.b64 	%rd184, %rd10027, 1;
	shr.u64 	%rd2780, %rd10027, 63;
	add.s64 	%rd2781, %rd10026, %rd2780;
	setp.lt.u64 	%p387, %rd2781, %rd10026;
	selp.u64 	%rd2782, 1, 0, %p387;
	add.s64 	%rd10030, %rd2781, %rd10026;
	setp.lt.u64 	%p388, %rd10030, %rd2781;
	selp.u64 	%rd2783, 1, 0, %p388;
	add.s64 	%rd2784, %rd2783, %rd2782;
	add.s64 	%rd2785, %rd10025, %rd2784;
	setp.lt.u64 	%p389, %rd2785, %rd10025;
	selp.u64 	%rd2786, 1, 0, %p389;
	add.s64 	%rd10029, %rd2785, %rd10025;
	setp.lt.u64 	%p390, %rd10029, %rd2785;
	selp.u64 	%rd2787, 1, 0, %p390;
	add.s64 	%rd2788, %rd2787, %rd2786;
	add.s64 	%rd2789, %rd10024, %rd2788;
	setp.lt.u64 	%p391, %rd2789, %rd10024;
	add.s64 	%rd10028, %rd2789, %rd10024;
	setp.lt.u64 	%p392, %rd10028, %rd2789;
	or.pred  	%p393, %p392, %p391;
	setp.gt.u64 	%p394, %rd10028, %rd7;
	or.pred  	%p395, %p393, %p394;
	@%p395 bra 	$L__BB11_82;
	setp.lt.u64 	%p396, %rd10028, %rd7;
	mov.u64 	%rd10031, %rd184;
	@%p396 bra 	$L__BB11_83;
	setp.gt.u64 	%p397, %rd10029, %rd8;
	@%p397 bra 	$L__BB11_82;
	setp.lt.u64 	%p398, %rd10029, %rd8;
	mov.u64 	%rd10031, %rd184;
	@%p398 bra 	$L__BB11_83;
	setp.gt.u64 	%p399, %rd10030, %rd9;
	@%p399 bra 	$L__BB11_82;
	setp.lt.u64 	%p400, %rd10030, %rd9;
	setp.lt.u64 	%p401, %rd184, %rd10;
	or.pred  	%p402, %p400, %p401;
	mov.u64 	%rd10031, %rd184;
	@%p402 bra 	$L__BB11_83;
$L__BB11_82:
	sub.s64 	%rd10031, %rd184, %rd10;
	setp.lt.u64 	%p403, %rd184, %rd10;
	selp.u64 	%rd2791, 1, 0, %p403;
	sub.s64 	%rd2792, %rd10030, %rd9;
	setp.lt.u64 	%p404, %rd10030, %rd9;
	selp.s64 	%rd2793, -1, 0, %p403;
	add.s64 	%rd10030, %rd2792, %rd2793;
	setp.lt.u64 	%p405, %rd2792, %rd2791;
	or.pred  	%p406, %p404, %p405;
	selp.u64 	%rd2794, 1, 0, %p406;
	sub.s64 	%rd2795, %rd10029, %rd8;
	setp.lt.u64 	%p407, %rd10029, %rd8;
	selp.s64 	%rd2796, -1, 0, %p406;
	add.s64 	%rd10029, %rd2795, %rd2796;
	setp.lt.u64 	%p408, %rd2795, %rd2794;
	or.pred  	%p409, %p407, %p408;
	selp.s64 	%rd2797, -1, 0, %p409;
	sub.s64 	%rd2798, %rd10028, %rd7;
	add.s64 	%rd10028, %rd2798, %rd2797;
$L__BB11_83:
	mul.lo.s64 	%rd2800, %rd10282, %rd10283;
	mul.hi.u64 	%rd2801, %rd10283, %rd10282;
	mul.lo.s64 	%rd2802, %rd10281, %rd10283;
	mul.hi.u64 	%rd2803, %rd10283, %rd10281;
	add.s64 	%rd2804, %rd2802, %rd2801;
	setp.lt.u64 	%p410, %rd2804, %rd2802;
	selp.u64 	%rd2805, 1, 0, %p410;
	add.s64 	%rd2806, %rd2803, %rd2805;
	mul.lo.s64 	%rd2807, %rd10280, %rd10283;
	mul.hi.u64 	%rd2808, %rd10283, %rd10280;
	add.s64 	%rd2809, %rd2807, %rd2806;
	setp.lt.u64 	%p411, %rd2809, %rd2807;
	selp.u64 	%rd2810, 1, 0, %p411;
	add.s64 	%rd2811, %rd2808, %rd2810;
	mul.hi.u64 	%rd2812, %rd10282, %rd10281;
	mad.lo.s64 	%rd2813, %rd10281, %rd10282, %rd2809;
	setp.lt.u64 	%p412, %rd2813, %rd2809;
	selp.u64 	%rd2814, 1, 0, %p412;
	add.s64 	%rd2815, %rd2812, %rd2814;
	mul.hi.u64 	%rd2816, %rd10282, %rd10280;
	mad.lo.s64 	%rd2817, %rd10280, %rd10282, %rd2811;
	setp.lt.u64 	%p413, %rd2817, %rd2811;
	selp.u64 	%rd2818, 1, 0, %p413;
	add.s64 	%rd2819, %rd2817, %rd2815;
	setp.lt.u64 	%p414, %rd2819, %rd2817;
	selp.u64 	%rd2820, 1, 0, %p414;
	add.s64 	%rd2821, %rd2816, %rd2818;
	add.s64 	%rd2822, %rd2821, %rd2820;
	mul.hi.u64 	%rd2823, %rd10281, %rd10280;
	mad.lo.s64 	%rd2824, %rd10280, %rd10281, %rd2822;
	setp.lt.u64 	%p415, %rd2824, %rd2822;
	selp.u64 	%rd2825, 1, 0, %p415;
	add.s64 	%rd2826, %rd2823, %rd2825;
	shl.b64 	%rd2827, %rd2800, 1;
	mov.b64 	{%r126, %r127}, %rd2800;
	mov.b64 	{%r128, %r129}, %rd2804;
	shf.l.wrap.b32 	%r130, %r127, %r128, 1;
	shf.l.wrap.b32 	%r131, %r128, %r129, 1;
	mov.b64 	%rd2828, {%r130, %r131};
	mov.b64 	{%r132, %r133}, %rd2813;
	shf.l.wrap.b32 	%r134, %r129, %r132, 1;
	shf.l.wrap.b32 	%r135, %r132, %r133, 1;
	mov.b64 	%rd2829, {%r134, %r135};
	mov.b64 	{%r136, %r137}, %rd2819;
	shf.l.wrap.b32 	%r138, %r133, %r136, 1;
	shf.l.wrap.b32 	%r139, %r136, %r137, 1;
	mov.b64 	%rd2830, {%r138, %r139};
	mov.b64 	{%r140, %r141}, %rd2824;
	shf.l.wrap.b32 	%r142, %r137, %r140, 1;
	shf.l.wrap.b32 	%r143, %r140, %r141, 1;
	mov.b64 	%rd2831, {%r142, %r143};
	shr.u64 	%rd2832, %rd2826, 63;
	mov.b64 	{%r144, %r145}, %rd2826;
	shf.l.wrap.b32 	%r146, %r141, %r144, 1;
	shf.l.wrap.b32 	%r147, %r144, %r145, 1;
	mov.b64 	%rd2833, {%r146, %r147};
	mul.hi.u64 	%rd2834, %rd10283, %rd10283;
	mul.hi.u64 	%rd2835, %rd10282, %rd10282;
	mul.hi.u64 	%rd2836, %rd10281, %rd10281;
	mul.hi.u64 	%rd2837, %rd10280, %rd10280;
	add.s64 	%rd196, %rd2827, %rd2834;
	setp.lt.u64 	%p416, %rd196, %rd2827;
	selp.u64 	%rd2838, 1, 0, %p416;
	mad.lo.s64 	%rd2839, %rd10282, %rd10282, %rd2828;
	setp.lt.u64 	%p417, %rd2839, %rd2828;
	add.s64 	%rd197, %rd2839, %rd2838;
	setp.lt.u64 	%p418, %rd197, %rd2839;
	or.pred  	%p419, %p417, %p418;
	selp.u64 	%rd2840, 1, 0, %p419;
	add.s64 	%rd2841, %rd2829, %rd2835;
	setp.lt.u64 	%p420, %rd2841, %rd2829;
	add.s64 	%rd198, %rd2841, %rd2840;
	setp.lt.u64 	%p421, %rd198, %rd2841;
	or.pred  	%p422, %p420, %p421;
	selp.u64 	%rd2842, 1, 0, %p422;
	mad.lo.s64 	%rd2843, %rd10281, %rd10281, %rd2830;
	setp.lt.u64 	%p423, %rd2843, %rd2830;
	add.s64 	%rd2844, %rd2843, %rd2842;
	setp.lt.u64 	%p424, %rd2844, %rd2843;
	or.pred  	%p425, %p423, %p424;
	selp.u64 	%rd2845, 1, 0, %p425;
	add.s64 	%rd2846, %rd2831, %rd2836;
	setp.lt.u64 	%p426, %rd2846, %rd2831;
	add.s64 	%rd2847, %rd2846, %rd2845;
	setp.lt.u64 	%p427, %rd2847, %rd2846;
	or.pred  	%p428, %p426, %p427;
	selp.u64 	%rd2848, 1, 0, %p428;
	mad.lo.s64 	%rd2849, %rd10280, %rd10280, %rd2833;
	setp.lt.u64 	%p429, %rd2849, %rd2833;
	add.s64 	%rd2850, %rd2849, %rd2848;
	setp.lt.u64 	%p430, %rd2850, %rd2849;
	or.pred  	%p431, %p429, %p430;
	selp.u64 	%rd2851, 1, 0, %p431;
	add.s64 	%rd2852, %rd2832, %rd2837;
	add.s64 	%rd2853, %rd2852, %rd2851;
	shl.b64 	%rd2854, %rd2844, 32;
	mov.b64 	{%r148, %r149}, %rd2844;
	mov.b64 	{%r150, %r151}, %rd2847;
	mov.b64 	%rd2855, {%r149, %r150};
	mov.b64 	{%r152, %r153}, %rd2850;
	mov.b64 	%rd2856, {%r151, %r152};
	mov.b64 	{%r154, %r155}, %rd2853;
	mov.b64 	%rd2857, {%r153, %r154};
	shr.u64 	%rd2858, %rd2853, 32;
	mul.lo.s64 	%rd2859, %rd2844, 977;
	mov.b64 	%rd2860, 977;
	mul.hi.u64 	%rd2861, %rd2844, %rd2860;
	mul.lo.s64 	%rd2862, %rd2847, 977;
	mul.hi.u64 	%rd2863, %rd2847, %rd2860;
	add.s64 	%rd2864, %rd2862, %rd2861;
	setp.lt.u64 	%p432, %rd2864, %rd2862;
	selp.u64 	%rd2865, 1, 0, %p432;
	add.s64 	%rd2866, %rd2863, %rd2865;
	mul.lo.s64 	%rd2867, %rd2850, 977;
	mul.hi.u64 	%rd2868, %rd2850, %rd2860;
	add.s64 	%rd2869, %rd2867, %rd2866;
	setp.lt.u64 	%p433, %rd2869, %rd2867;
	selp.u64 	%rd2870, 1, 0, %p433;
	add.s64 	%rd2871, %rd2868, %rd2870;
	mul.lo.s64 	%rd2872, %rd2853, 977;
	mul.hi.u64 	%rd2873, %rd2853, %rd2860;
	add.s64 	%rd2874, %rd2872, %rd2871;
	setp.lt.u64 	%p434, %rd2874, %rd2872;
	selp.u64 	%rd2875, 1, 0, %p434;
	add.s64 	%rd2876, %rd2873, %rd2875;
	add.s64 	%rd10036, %rd2859, %rd2854;
	setp.lt.u64 	%p435, %rd10036, %rd2859;
	selp.u64 	%rd2877, 1, 0, %p435;
	add.s64 	%rd2878, %rd2864, %rd2855;
	setp.lt.u64 	%p436, %rd2878, %rd2864;
	add.s64 	%rd10035, %rd2878, %rd2877;
	setp.lt.u64 	%p437, %rd10035, %rd2878;
	or.pred  	%p438, %p436, %p437;
	selp.u64 	%rd2879, 1, 0, %p438;
	add.s64 	%rd2880, %rd2869, %rd2856;
	setp.lt.u64 	%p439, %rd2880, %rd2869;
	add.s64 	%rd10034, %rd2880, %rd2879;
	setp.lt.u64 	%p440, %rd10034, %rd2880;
	or.pred  	%p441, %p439, %p440;
	selp.u64 	%rd2881, 1, 0, %p441;
	add.s64 	%rd2882, %rd2874, %rd2857;
	setp.lt.u64 	%p442, %rd2882, %rd2874;
	add.s64 	%rd10033, %rd2882, %rd2881;
	setp.lt.u64 	%p443, %rd10033, %rd2882;
	or.pred  	%p444, %p442, %p443;
	selp.u64 	%rd2883, 1, 0, %p444;
	add.s64 	%rd2884, %rd2876, %rd2858;
	add.s64 	%rd203, %rd2884, %rd2883;
	setp.eq.s64 	%p445, %rd203, 0;
	mov.b64 	%rd10032, 0;
	@%p445 bra 	$L__BB11_85;
	shl.b64 	%rd2885, %rd203, 32;
	shr.u64 	%rd2886, %rd203, 32;
	mov.b64 	%rd2887, 977;
	mul.hi.u64 	%rd2888, %rd203, %rd2887;
	mad.lo.s64 	%rd2889, %rd203, 977, %rd2885;
	setp.lt.u64 	%p446, %rd2889, %rd2885;
	selp.u64 	%rd2890, 1, 0, %p446;
	add.s64 	%rd10036, %rd2889, %rd10036;
	setp.lt.u64 	%p447, %rd10036, %rd2889;
	selp.u64 	%rd2891, 1, 0, %p447;
	add.s64 	%rd2892, %rd2891, %rd2890;
	add.s64 	%rd2893, %rd2886, %rd2888;
	setp.lt.u64 	%p448, %rd2893, %rd2886;
	selp.u64 	%rd2894, 1, 0, %p448;
	add.s64 	%rd2895, %rd10035, %rd2893;
	add.s64 	%rd2896, %rd2895, %rd2892;
	setp.lt.u64 	%p449, %rd2896, %rd10035;
	not.b64 	%rd2897, %rd2893;
	setp.gt.u64 	%p450, %rd2892, %rd2897;
	or.pred  	%p451, %p450, %p449;
	selp.u64 	%rd2898, 1, 0, %p451;
	add.s64 	%rd2899, %rd10034, %rd2894;
	add.s64 	%rd206, %rd2899, %rd2898;
	setp.lt.u64 	%p452, %rd206, %rd10034;
	selp.u64 	%rd2900, 1, 0, %p452;
	add.s64 	%rd207, %rd10033, %rd2900;
	setp.lt.u64 	%p453, %rd207, %rd10033;
	selp.u64 	%rd10032, 1, 0, %p453;
	mov.u64 	%rd10033, %rd207;
	mov.u64 	%rd10034, %rd206;
	mov.u64 	%rd10035, %rd2896;
$L__BB11_85:
	mad.lo.s64 	%rd10040, %rd10283, %rd10283, %rd10036;
	setp.lt.u64 	%p454, %rd10040, %rd10036;
	selp.u64 	%rd2901, 1, 0, %p454;
	add.s64 	%rd2902, %rd10035, %rd196;
	setp.lt.u64 	%p455, %rd2902, %rd10035;
	add.s64 	%rd10039, %rd2902, %rd2901;
	setp.lt.u64 	%p456, %rd10039, %rd2902;
	or.pred  	%p457, %p455, %p456;
	selp.u64 	%rd2903, 1, 0, %p457;
	add.s64 	%rd2904, %rd10034, %rd197;
	setp.lt.u64 	%p458, %rd2904, %rd10034;
	add.s64 	%rd10038, %rd2904, %rd2903;
	setp.lt.u64 	%p459, %rd10038, %rd2904;
	or.pred  	%p460, %p458, %p459;
	selp.u64 	%rd2905, 1, 0, %p460;
	add.s64 	%rd2906, %rd10033, %rd198;
	setp.lt.u64 	%p461, %rd2906, %rd10033;
	add.s64 	%rd10037, %rd2906, %rd2905;
	setp.lt.u64 	%p462, %rd10037, %rd2906;
	or.pred  	%p463, %p461, %p462;
	selp.u64 	%rd2908, 1, 0, %p463;
	add.s64 	%rd218, %rd10032, %rd2908;
	setp.ne.s64 	%p464, %rd218, 0;
	setp.gt.u64 	%p465, %rd10037, %rd7;
	or.pred  	%p466, %p464, %p465;
	@%p466 bra 	$L__BB11_91;
	setp.lt.u64 	%p467, %rd10037, %rd7;
	@%p467 bra 	$L__BB11_104;
	setp.gt.u64 	%p468, %rd10038, %rd8;
	@%p468 bra 	$L__BB11_91;
	setp.lt.u64 	%p469, %rd10038, %rd8;
	@%p469 bra 	$L__BB11_104;
	setp.gt.u64 	%p470, %rd10039, %rd9;
	@%p470 bra 	$L__BB11_91;
	setp.lt.u64 	%p471, %rd10039, %rd9;
	setp.lt.u64 	%p472, %rd10040, %rd10;
	or.pred  	%p473, %p471, %p472;
	@%p473 bra 	$L__BB11_104;
$L__BB11_91:
	sub.s64 	%rd219, %rd10040, %rd10;
	setp.lt.u64 	%p474, %rd10040, %rd10;
	selp.u64 	%rd2909, 1, 0, %p474;
	sub.s64 	%rd2910, %rd10039, %rd9;
	setp.lt.u64 	%p475, %rd10039, %rd9;
	selp.s64 	%rd2911, -1, 0, %p474;
	add.s64 	%rd10039, %rd2910, %rd2911;
	setp.lt.u64 	%p476, %rd2910, %rd2909;
	or.pred  	%p477, %p475, %p476;
	selp.u64 	%rd2912, 1, 0, %p477;
	sub.s64 	%rd2913, %rd10038, %rd8;
	setp.lt.u64 	%p478, %rd10038, %rd8;
	selp.s64 	%rd2914, -1, 0, %p477;
	add.s64 	%rd10038, %rd2913, %rd2914;
	setp.lt.u64 	%p479, %rd2913, %rd2912;
	or.pred  	%p480, %p478, %p479;
	selp.u64 	%rd2915, 1, 0, %p480;
	sub.s64 	%rd2916, %rd10037, %rd7;
	setp.lt.u64 	%p481, %rd10037, %rd7;
	selp.s64 	%rd2917, -1, 0, %p480;
	add.s64 	%rd10037, %rd2916, %rd2917;
	setp.lt.u64 	%p482, %rd2916, %rd2915;
	or.pred  	%p483, %p481, %p482;
	selp.s64 	%rd2918, -1, 0, %p483;
	add.s64 	%rd223, %rd218, %rd2918;
	setp.ne.s64 	%p484, %rd223, 0;
	setp.gt.u64 	%p485, %rd10037, %rd7;
	or.pred  	%p486, %p484, %p485;
	@%p486 bra 	$L__BB11_97;
	setp.lt.u64 	%p487, %rd10037, %rd7;
	mov.u64 	%rd10040, %rd219;
	@%p487 bra 	$L__BB11_104;
	setp.gt.u64 	%p488, %rd10038, %rd8;
	@%p488 bra 	$L__BB11_97;
	setp.lt.u64 	%p489, %rd10038, %rd8;
	mov.u64 	%rd10040, %rd219;
	@%p489 bra 	$L__BB11_104;
	setp.gt.u64 	%p490, %rd10039, %rd9;
	@%p490 bra 	$L__BB11_97;
	setp.lt.u64 	%p491, %rd10039, %rd9;
	setp.lt.u64 	%p492, %rd219, %rd10;
	or.pred  	%p493, %p491, %p492;
	mov.u64 	%rd10040, %rd219;
	@%p493 bra 	$L__BB11_104;
$L__BB11_97:
	sub.s64 	%rd224, %rd219, %rd10;
	setp.lt.u64 	%p494, %rd219, %rd10;
	selp.u64 	%rd2919, 1, 0, %p494;
	sub.s64 	%rd2920, %rd10039, %rd9;
	setp.lt.u64 	%p495, %rd10039, %rd9;
	selp.s64 	%rd2921, -1, 0, %p494;
	add.s64 	%rd10039, %rd2920, %rd2921;
	setp.lt.u64 	%p496, %rd2920, %rd2919;
	or.pred  	%p497, %p495, %p496;
	selp.u64 	%rd2922, 1, 0, %p497;
	sub.s64 	%rd2923, %rd10038, %rd8;
	setp.lt.u64 	%p498, %rd10038, %rd8;
	selp.s64 	%rd2924, -1, 0, %p497;
	add.s64 	%rd10038, %rd2923, %rd2924;
	setp.lt.u64 	%p499, %rd2923, %rd2922;
	or.pred  	%p500, %p498, %p499;
	selp.u64 	%rd2925, 1, 0, %p500;
	sub.s64 	%rd2926, %rd10037, %rd7;
	setp.lt.u64 	%p501, %rd10037, %rd7;
	selp.s64 	%rd2927, -1, 0, %p500;
	add.s64 	%rd10037, %rd2926, %rd2927;
	setp.lt.u64 	%p502, %rd2926, %rd2925;
	or.pred  	%p503, %p501, %p502;
	selp.u64 	%rd2928, 1, 0, %p503;
	setp.ne.s64 	%p504, %rd223, %rd2928;
	setp.gt.u64 	%p505, %rd10037, %rd7;
	or.pred  	%p506, %p504, %p505;
	@%p506 bra 	$L__BB11_103;
	setp.lt.u64 	%p507, %rd10037, %rd7;
	mov.u64 	%rd10040, %rd224;
	@%p507 bra 	$L__BB11_104;
	setp.gt.u64 	%p508, %rd10038, %rd8;
	@%p508 bra 	$L__BB11_103;
	setp.lt.u64 	%p509, %rd10038, %rd8;
	mov.u64 	%rd10040, %rd224;
	@%p509 bra 	$L__BB11_104;
	setp.gt.u64 	%p510, %rd10039, %rd9;
	@%p510 bra 	$L__BB11_103;
	setp.lt.u64 	%p511, %rd10039, %rd9;
	setp.lt.u64 	%p512, %rd224, %rd10;
	or.pred  	%p513, %p511, %p512;
	mov.u64 	%rd10040, %rd224;
	@%p513 bra 	$L__BB11_104;
$L__BB11_103:
	sub.s64 	%rd10040, %rd224, %rd10;
	setp.lt.u64 	%p514, %rd224, %rd10;
	selp.u64 	%rd2929, 1, 0, %p514;
	sub.s64 	%rd2930, %rd10039, %rd9;
	setp.lt.u64 	%p515, %rd10039, %rd9;
	selp.s64 	%rd2931, -1, 0, %p514;
	add.s64 	%rd10039, %rd2930, %rd2931;
	setp.lt.u64 	%p516, %rd2930, %rd2929;
	or.pred  	%p517, %p515, %p516;
	selp.u64 	%rd2932, 1, 0, %p517;
	sub.s64 	%rd2933, %rd10038, %rd8;
	setp.lt.u64 	%p518, %rd10038, %rd8;
	selp.s64 	%rd2934, -1, 0, %p517;
	add.s64 	%rd10038, %rd2933, %rd2934;
	setp.lt.u64 	%p519, %rd2933, %rd2932;
	or.pred  	%p520, %p518, %p519;
	selp.s64 	%rd2935, -1, 0, %p520;
	sub.s64 	%rd2936, %rd10037, %rd7;
	add.s64 	%rd10037, %rd2936, %rd2935;
$L__BB11_104:
	shl.b64 	%rd236, %rd10040, 1;
	shr.u64 	%rd2937, %rd10040, 63;
	add.s64 	%rd2938, %rd10039, %rd2937;
	setp.lt.u64 	%p521, %rd2938, %rd10039;
	selp.u64 	%rd2939, 1, 0, %p521;
	add.s64 	%rd10043, %rd2938, %rd10039;
	setp.lt.u64 	%p522, %rd10043, %rd2938;
	selp.u64 	%rd2940, 1, 0, %p522;
	add.s64 	%rd2941, %rd2940, %rd2939;
	add.s64 	%rd2942, %rd10038, %rd2941;
	setp.lt.u64 	%p523, %rd2942, %rd10038;
	selp.u64 	%rd2943, 1, 0, %p523;
	add.s64 	%rd10042, %rd2942, %rd10038;
	setp.lt.u64 	%p524, %rd10042, %rd2942;
	selp.u64 	%rd2944, 1, 0, %p524;
	add.s64 	%rd2945, %rd2944, %rd2943;
	add.s64 	%rd2946, %rd10037, %rd2945;
	setp.lt.u64 	%p525, %rd2946, %rd10037;
	add.s64 	%rd10041, %rd2946, %rd10037;
	setp.lt.u64 	%p526, %rd10041, %rd2946;
	or.pred  	%p527, %p526, %p525;
	setp.gt.u64 	%p528, %rd10041, %rd7;
	or.pred  	%p529, %p527, %p528;
	@%p529 bra 	$L__BB11_110;
	setp.lt.u64 	%p530, %rd10041, %rd7;
	mov.u64 	%rd10044, %rd236;
	@%p530 bra 	$L__BB11_111;
	setp.gt.u64 	%p531, %rd10042, %rd8;
	@%p531 bra 	$L__BB11_110;
	setp.lt.u64 	%p532, %rd10042, %rd8;
	mov.u64 	%rd10044, %rd236;
	@%p532 bra 	$L__BB11_111;
	setp.gt.u64 	%p533, %rd10043, %rd9;
	@%p533 bra 	$L__BB11_110;
	setp.lt.u64 	%p534, %rd10043, %rd9;
	setp.lt.u64 	%p535, %rd236, %rd10;
	or.pred  	%p536, %p534, %p535;
	mov.u64 	%rd10044, %rd236;
	@%p536 bra 	$L__BB11_111;
$L__BB11_110:
	sub.s64 	%rd10044, %rd236, %rd10;
	setp.lt.u64 	%p537, %rd236, %rd10;
	selp.u64 	%rd2948, 1, 0, %p537;
	sub.s64 	%rd2949, %rd10043, %rd9;
	setp.lt.u64 	%p538, %rd10043, %rd9;
	selp.s64 	%rd2950, -1, 0, %p537;
	add.s64 	%rd10043, %rd2949, %rd2950;
	setp.lt.u64 	%p539, %rd2949, %rd2948;
	or.pred  	%p540, %p538, %p539;
	selp.u64 	%rd2951, 1, 0, %p540;
	sub.s64 	%rd2952, %rd10042, %rd8;
	setp.lt.u64 	%p541, %rd10042, %rd8;
	selp.s64 	%rd2953, -1, 0, %p540;
	add.s64 	%rd10042, %rd2952, %rd2953;
	setp.lt.u64 	%p542, %rd2952, %rd2951;
	or.pred  	%p543, %p541, %p542;
	selp.s64 	%rd2954, -1, 0, %p543;
	sub.s64 	%rd2955, %rd10041, %rd7;
	add.s64 	%rd10041, %rd2955, %rd2954;
$L__BB11_111:
	add.s64 	%rd248, %rd10044, %rd10040;
	setp.lt.u64 	%p544, %rd248, %rd10044;
	selp.u64 	%rd2956, 1, 0, %p544;
	add.s64 	%rd2957, %rd10043, %rd2956;
	setp.lt.u64 	%p545, %rd2957, %rd10043;
	selp.u64 	%rd2958, 1, 0, %p545;
	add.s64 	%rd10047, %rd2957, %rd10039;
	setp.lt.u64 	%p546, %rd10047, %rd2957;
	selp.u64 	%rd2959, 1, 0, %p546;
	add.s64 	%rd2960, %rd2959, %rd2958;
	add.s64 	%rd2961, %rd10042, %rd2960;
	setp.lt.u64 	%p547, %rd2961, %rd10042;
	selp.u64 	%rd2962, 1, 0, %p547;
	add.s64 	%rd10046, %rd2961, %rd10038;
	setp.lt.u64 	%p548, %rd10046, %rd2961;
	selp.u64 	%rd2963, 1, 0, %p548;
	add.s64 	%rd2964, %rd2963, %rd2962;
	add.s64 	%rd2965, %rd10041, %rd2964;
	setp.lt.u64 	%p549, %rd2965, %rd10041;
	add.s64 	%rd10045, %rd2965, %rd10037;
	setp.lt.u64 	%p550, %rd10045, %rd2965;
	or.pred  	%p551, %p550, %p549;
	setp.gt.u64 	%p552, %rd10045, %rd7;
	or.pred  	%p553, %p551, %p552;
	@%p553 bra 	$L__BB11_117;
	setp.lt.u64 	%p554, %rd10045, %rd7;
	mov.u64 	%rd10048, %rd248;
	@%p554 bra 	$L__BB11_118;
	setp.gt.u64 	%p555, %rd10046, %rd8;
	@%p555 bra 	$L__BB11_117;
	setp.lt.u64 	%p556, %rd10046, %rd8;
	mov.u64 	%rd10048, %rd248;
	@%p556 bra 	$L__BB11_118;
	setp.gt.u64 	%p557, %rd10047, %rd9;
	@%p557 bra 	$L__BB11_117;
	setp.lt.u64 	%p558, %rd10047, %rd9;
	setp.lt.u64 	%p559, %rd248, %rd10;
	or.pred  	%p560, %p558, %p559;
	mov.u64 	%rd10048, %rd248;
	@%p560 bra 	$L__BB11_118;
$L__BB11_117:
	sub.s64 	%rd10048, %rd248, %rd10;
	setp.lt.u64 	%p561, %rd248, %rd10;
	selp.u64 	%rd2967, 1, 0, %p561;
	sub.s64 	%rd2968, %rd10047, %rd9;
	setp.lt.u64 	%p562, %rd10047, %rd9;
	selp.s64 	%rd2969, -1, 0, %p561;
	add.s64 	%rd10047, %rd2968, %rd2969;
	setp.lt.u64 	%p563, %rd2968, %rd2967;
	or.pred  	%p564, %p562, %p563;
	selp.u64 	%rd2970, 1, 0, %p564;
	sub.s64 	%rd2971, %rd10046, %rd8;
	setp.lt.u64 	%p565, %rd10046, %rd8;
	selp.s64 	%rd2972, -1, 0, %p564;
	add.s64 	%rd10046, %rd2971, %rd2972;
	setp.lt.u64 	%p566, %rd2971, %rd2970;
	or.pred  	%p567, %p565, %p566;
	selp.s64 	%rd2973, -1, 0, %p567;
	sub.s64 	%rd2974, %rd10045, %rd7;
	add.s64 	%rd10045, %rd2974, %rd2973;
$L__BB11_118:
	mul.lo.s64 	%rd2976, %rd10047, %rd10048;
	mul.hi.u64 	%rd2977, %rd10048, %rd10047;
	mul.lo.s64 	%rd2978, %rd10046, %rd10048;
	mul.hi.u64 	%rd2979, %rd10048, %rd10046;
	add.s64 	%rd2980, %rd2978, %rd2977;
	setp.lt.u64 	%p568, %rd2980, %rd2978;
	selp.u64 	%rd2981, 1, 0, %p568;
	add.s64 	%rd2982, %rd2979, %rd2981;
	mul.lo.s64 	%rd2983, %rd10045, %rd10048;
	mul.hi.u64 	%rd2984, %rd10048, %rd10045;
	add.s64 	%rd2985, %rd2983, %rd2982;
	setp.lt.u64 	%p569, %rd2985, %rd2983;
	selp.u64 	%rd2986, 1, 0, %p569;
	add.s64 	%rd2987, %rd2984, %rd2986;
	mul.hi.u64 	%rd2988, %rd10047, %rd10046;
	mad.lo.s64 	%rd2989, %rd10046, %rd10047, %rd2985;
	setp.lt.u64 	%p570, %rd2989, %rd2985;
	selp.u64 	%rd2990, 1, 0, %p570;
	add.s64 	%rd2991, %rd2988, %rd2990;
	mul.hi.u64 	%rd2992, %rd10047, %rd10045;
	mad.lo.s64 	%rd2993, %rd10045, %rd10047, %rd2987;
	setp.lt.u64 	%p571, %rd2993, %rd2987;
	selp.u64 	%rd2994, 1, 0, %p571;
	add.s64 	%rd2995, %rd2993, %rd2991;
	setp.lt.u64 	%p572, %rd2995, %rd2993;
	selp.u64 	%rd2996, 1, 0, %p572;
	add.s64 	%rd2997, %rd2992, %rd2994;
	add.s64 	%rd2998, %rd2997, %rd2996;
	mul.hi.u64 	%rd2999, %rd10046, %rd10045;
	mad.lo.s64 	%rd3000, %rd10045, %rd10046, %rd2998;
	setp.lt.u64 	%p573, %rd3000, %rd2998;
	selp.u64 	%rd3001, 1, 0, %p573;
	add.s64 	%rd3002, %rd2999, %rd3001;
	shl.b64 	%rd3003, %rd2976, 1;
	mov.b64 	{%r156, %r157}, %rd2976;
	mov.b64 	{%r158, %r159}, %rd2980;
	shf.l.wrap.b32 	%r160, %r157, %r158, 1;
	shf.l.wrap.b32 	%r161, %r158, %r159, 1;
	mov.b64 	%rd3004, {%r160, %r161};
	mov.b64 	{%r162, %r163}, %rd2989;
	shf.l.wrap.b32 	%r164, %r159, %r162, 1;
	shf.l.wrap.b32 	%r165, %r162, %r163, 1;
	mov.b64 	%rd3005, {%r164, %r165};
	mov.b64 	{%r166, %r167}, %rd2995;
	shf.l.wrap.b32 	%r168, %r163, %r166, 1;
	shf.l.wrap.b32 	%r169, %r166, %r167, 1;
	mov.b64 	%rd3006, {%r168, %r169};
	mov.b64 	{%r170, %r171}, %rd3000;
	shf.l.wrap.b32 	%r172, %r167, %r170, 1;
	shf.l.wrap.b32 	%r173, %r170, %r171, 1;
	mov.b64 	%rd3007, {%r172, %r173};
	shr.u64 	%rd3008, %rd3002, 63;
	mov.b64 	{%r174, %r175}, %rd3002;
	shf.l.wrap.b32 	%r176, %r171, %r174, 1;
	shf.l.wrap.b32 	%r177, %r174, %r175, 1;
	mov.b64 	%rd3009, {%r176, %r177};
	mul.hi.u64 	%rd3010, %rd10048, %rd10048;
	mul.hi.u64 	%rd3011, %rd10047, %rd10047;
	mul.hi.u64 	%rd3012, %rd10046, %rd10046;
	mul.hi.u64 	%rd3013, %rd10045, %rd10045;
	add.s64 	%rd260, %rd3003, %rd3010;
	setp.lt.u64 	%p574, %rd260, %rd3003;
	selp.u64 	%rd3014, 1, 0, %p574;
	mad.lo.s64 	%rd3015, %rd10047, %rd10047, %rd3004;
	setp.lt.u64 	%p575, %rd3015, %rd3004;
	add.s64 	%rd261, %rd3015, %rd3014;
	setp.lt.u64 	%p576, %rd261, %rd3015;
	or.pred  	%p577, %p575, %p576;
	selp.u64 	%rd3016, 1, 0, %p577;
	add.s64 	%rd3017, %rd3005, %rd3011;
	setp.lt.u64 	%p578, %rd3017, %rd3005;
	add.s64 	%rd262, %rd3017, %rd3016;
	setp.lt.u64 	%p579, %rd262, %rd3017;
	or.pred  	%p580, %p578, %p579;
	selp.u64 	%rd3018, 1, 0, %p580;
	mad.lo.s64 	%rd3019, %rd10046, %rd10046, %rd3006;
	setp.lt.u64 	%p581, %rd3019, %rd3006;
	add.s64 	%rd3020, %rd3019, %rd3018;
	setp.lt.u64 	%p582, %rd3020, %rd3019;
	or.pred  	%p583, %p581, %p582;
	selp.u64 	%rd3021, 1, 0, %p583;
	add.s64 	%rd3022, %rd3007, %rd3012;
	setp.lt.u64 	%p584, %rd3022, %rd3007;
	add.s64 	%rd3023, %rd3022, %rd3021;
	setp.lt.u64 	%p585, %rd3023, %rd3022;
	or.pred  	%p586, %p584, %p585;
	selp.u64 	%rd3024, 1, 0, %p586;
	mad.lo.s64 	%rd3025, %rd10045, %rd10045, %rd3009;
	setp.lt.u64 	%p587, %rd3025, %rd3009;
	add.s64 	%rd3026, %rd3025, %rd3024;
	setp.lt.u64 	%p588, %rd3026, %rd3025;
	or.pred  	%p589, %p587, %p588;
	selp.u64 	%rd3027, 1, 0, %p589;
	add.s64 	%rd3028, %rd3008, %rd3013;
	add.s64 	%rd3029, %rd3028, %rd3027;
	shl.b64 	%rd3030, %rd3020, 32;
	mov.b64 	{%r178, %r179}, %rd3020;
	mov.b64 	{%r180, %r181}, %rd3023;
	mov.b64 	%rd3031, {%r179, %r180};
	mov.b64 	{%r182, %r183}, %rd3026;
	mov.b64 	%rd3032, {%r181, %r182};
	mov.b64 	{%r184, %r185}, %rd3029;
	mov.b64 	%rd3033, {%r183, %r184};
	shr.u64 	%rd3034, %rd3029, 32;
	mul.lo.s64 	%rd3035, %rd3020, 977;
	mov.b64 	%rd3036, 977;
	mul.hi.u64 	%rd3037, %rd3020, %rd3036;
	mul.lo.s64 	%rd3038, %rd3023, 977;
	mul.hi.u64 	%rd3039, %rd3023, %rd3036;
	add.s64 	%rd3040, %rd3038, %rd3037;
	setp.lt.u64 	%p590, %rd3040, %rd3038;
	selp.u64 	%rd3041, 1, 0, %p590;
	add.s64 	%rd3042, %rd3039, %rd3041;
	mul.lo.s64 	%rd3043, %rd3026, 977;
	mul.hi.u64 	%rd3044, %rd3026, %rd3036;
	add.s64 	%rd3045, %rd3043, %rd3042;
	setp.lt.u64 	%p591, %rd3045, %rd3043;
	selp.u64 	%rd3046, 1, 0, %p591;
	add.s64 	%rd3047, %rd3044, %rd3046;
	mul.lo.s64 	%rd3048, %rd3029, 977;
	mul.hi.u64 	%rd3049, %rd3029, %rd3036;
	add.s64 	%rd3050, %rd3048, %rd3047;
	setp.lt.u64 	%p592, %rd3050, %rd3048;
	selp.u64 	%rd3051, 1, 0, %p592;
	add.s64 	%rd3052, %rd3049, %rd3051;
	add.s64 	%rd10053, %rd3035, %rd3030;
	setp.lt.u64 	%p593, %rd10053, %rd3035;
	selp.u64 	%rd3053, 1, 0, %p593;
	add.s64 	%rd3054, %rd3040, %rd3031;
	setp.lt.u64 	%p594, %rd3054, %rd3040;
	add.s64 	%rd10052, %rd3054, %rd3053;
	setp.lt.u64 	%p595, %rd10052, %rd3054;
	or.pred  	%p596, %p594, %p595;
	selp.u64 	%rd3055, 1, 0, %p596;
	add.s64 	%rd3056, %rd3045, %rd3032;
	setp.lt.u64 	%p597, %rd3056, %rd3045;
	add.s64 	%rd10051, %rd3056, %rd3055;
	setp.lt.u64 	%p598, %rd10051, %rd3056;
	or.pred  	%p599, %p597, %p598;
	selp.u64 	%rd3057, 1, 0, %p599;
	add.s64 	%rd3058, %rd3050, %rd3033;
	setp.lt.u64 	%p600, %rd3058, %rd3050;
	add.s64 	%rd10050, %rd3058, %rd3057;
	setp.lt.u64 	%p601, %rd10050, %rd3058;
	or.pred  	%p602, %p600, %p601;
	selp.u64 	%rd3059, 1, 0, %p602;
	add.s64 	%rd3060, %rd3052, %rd3034;
	add.s64 	%rd267, %rd3060, %rd3059;
	setp.eq.s64 	%p603, %rd267, 0;
	mov.b64 	%rd10049, 0;
	@%p603 bra 	$L__BB11_120;
	shl.b64 	%rd3061, %rd267, 32;
	shr.u64 	%rd3062, %rd267, 32;
	mov.b64 	%rd3063, 977;
	mul.hi.u64 	%rd3064, %rd267, %rd3063;
	mad.lo.s64 	%rd3065, %rd267, 977, %rd3061;
	setp.lt.u64 	%p604, %rd3065, %rd3061;
	selp.u64 	%rd3066, 1, 0, %p604;
	add.s64 	%rd10053, %rd3065, %rd10053;
	setp.lt.u64 	%p605, %rd10053, %rd3065;
	selp.u64 	%rd3067, 1, 0, %p605;
	add.s64 	%rd3068, %rd3067, %rd3066;
	add.s64 	%rd3069, %rd3062, %rd3064;
	setp.lt.u64 	%p606, %rd3069, %rd3062;
	selp.u64 	%rd3070, 1, 0, %p606;
	add.s64 	%rd3071, %rd10052, %rd3069;
	add.s64 	%rd3072, %rd3071, %rd3068;
	setp.lt.u64 	%p607, %rd3072, %rd10052;
	not.b64 	%rd3073, %rd3069;
	setp.gt.u64 	%p608, %rd3068, %rd3073;
	or.pred  	%p609, %p608, %p607;
	selp.u64 	%rd3074, 1, 0, %p609;
	add.s64 	%rd3075, %rd10051, %rd3070;
	add.s64 	%rd270, %rd3075, %rd3074;
	setp.lt.u64 	%p610, %rd270, %rd10051;
	selp.u64 	%rd3076, 1, 0, %p610;
	add.s64 	%rd271, %rd10050, %rd3076;
	setp.lt.u64 	%p611, %rd271, %rd10050;
	selp.u64 	%rd10049, 1, 0, %p611;
	mov.u64 	%rd10050, %rd271;
	mov.u64 	%rd10051, %rd270;
	mov.u64 	%rd10052, %rd3072;
$L__BB11_120:
	mad.lo.s64 	%rd10057, %rd10048, %rd10048, %rd10053;
	setp.lt.u64 	%p612, %rd10057, %rd10053;
	selp.u64 	%rd3077, 1, 0, %p612;
	add.s64 	%rd3078, %rd10052, %rd260;
	setp.lt.u64 	%p613, %rd3078, %rd10052;
	add.s64 	%rd10056, %rd3078, %rd3077;
	setp.lt.u64 	%p614, %rd10056, %rd3078;
	or.pred  	%p615, %p613, %p614;
	selp.u64 	%rd3079, 1, 0, %p615;
	add.s64 	%rd3080, %rd10051, %rd261;
	setp.lt.u64 	%p616, %rd3080, %rd10051;
	add.s64 	%rd10055, %rd3080, %rd3079;
	setp.lt.u64 	%p617, %rd10055, %rd3080;
	or.pred  	%p618, %p616, %p617;
	selp.u64 	%rd3081, 1, 0, %p618;
	add.s64 	%rd3082, %rd10050, %rd262;
	setp.lt.u64 	%p619, %rd3082, %rd10050;
	add.s64 	%rd10054, %rd3082, %rd3081;
	setp.lt.u64 	%p620, %rd10054, %rd3082;
	or.pred  	%p621, %p619, %p620;
	selp.u64 	%rd3084, 1, 0, %p621;
	add.s64 	%rd282, %rd10049, %rd3084;
	setp.ne.s64 	%p622, %rd282, 0;
	setp.gt.u64 	%p623, %rd10054, %rd7;
	or.pred  	%p624, %p622, %p623;
	@%p624 bra 	$L__BB11_126;
	setp.lt.u64 	%p625, %rd10054, %rd7;
	@%p625 bra 	$L__BB11_139;
	setp.gt.u64 	%p626, %rd10055, %rd8;
	@%p626 bra 	$L__BB11_126;
	setp.lt.u64 	%p627, %rd10055, %rd8;
	@%p627 bra 	$L__BB11_139;
	setp.gt.u64 	%p628, %rd10056, %rd9;
	@%p628 bra 	$L__BB11_126;
	setp.lt.u64 	%p629, %rd10056, %rd9;
	setp.lt.u64 	%p630, %rd10057, %rd10;
	or.pred  	%p631, %p629, %p630;
	@%p631 bra 	$L__BB11_139;
$L__BB11_126:
	sub.s64 	%rd283, %rd10057, %rd10;
	setp.lt.u64 	%p632, %rd10057, %rd10;
	selp.u64 	%rd3085, 1, 0, %p632;
	sub.s64 	%rd3086, %rd10056, %rd9;
	setp.lt.u64 	%p633, %rd10056, %rd9;
	selp.s64 	%rd3087, -1, 0, %p632;
	add.s64 	%rd10056, %rd3086, %rd3087;
	setp.lt.u64 	%p634, %rd3086, %rd3085;
	or.pred  	%p635, %p633, %p634;
	selp.u64 	%rd3088, 1, 0, %p635;
	sub.s64 	%rd3089, %rd10055, %rd8;
	setp.lt.u64 	%p636, %rd10055, %rd8;
	selp.s64 	%rd3090, -1, 0, %p635;
	add.s64 	%rd10055, %rd3089, %rd3090;
	setp.lt.u64 	%p637, %rd3089, %rd3088;
	or.pred  	%p638, %p636, %p637;
	selp.u64 	%rd3091, 1, 0, %p638;
	sub.s64 	%rd3092, %rd10054, %rd7;
	setp.lt.u64 	%p639, %rd10054, %rd7;
	selp.s64 	%rd3093, -1, 0, %p638;
	add.s64 	%rd10054, %rd3092, %rd3093;
	setp.lt.u64 	%p640, %rd3092, %rd3091;
	or.pred  	%p641, %p639, %p640;
	selp.s64 	%rd3094, -1, 0, %p641;
	add.s64 	%rd287, %rd282, %rd3094;
	setp.ne.s64 	%p642, %rd287, 0;
	setp.gt.u64 	%p643, %rd10054, %rd7;
	or.pred  	%p644, %p642, %p643;
	@%p644 bra 	$L__BB11_132;
	setp.lt.u64 	%p645, %rd10054, %rd7;
	mov.u64 	%rd10057, %rd283;
	@%p645 bra 	$L__BB11_139;
	setp.gt.u64 	%p646, %rd10055, %rd8;
	@%p646 bra 	$L__BB11_132;
	setp.lt.u64 	%p647, %rd10055, %rd8;
	mov.u64 	%rd10057, %rd283;
	@%p647 bra 	$L__BB11_139;
	setp.gt.u64 	%p648, %rd10056, %rd9;
	@%p648 bra 	$L__BB11_132;
	setp.lt.u64 	%p649, %rd10056, %rd9;
	setp.lt.u64 	%p650, %rd283, %rd10;
	or.pred  	%p651, %p649, %p650;
	mov.u64 	%rd10057, %rd283;
	@%p651 bra 	$L__BB11_139;
$L__BB11_132:
	sub.s64 	%rd288, %rd283, %rd10;
	setp.lt.u64 	%p652, %rd283, %rd10;
	selp.u64 	%rd3095, 1, 0, %p652;
	sub.s64 	%rd3096, %rd10056, %rd9;
	setp.lt.u64 	%p653, %rd10056, %rd9;
	selp.s64 	%rd3097, -1, 0, %p652;
	add.s64 	%rd10056, %rd3096, %rd3097;
	setp.lt.u64 	%p654, %rd3096, %rd3095;
	or.pred  	%p655, %p653, %p654;
	selp.u64 	%rd3098, 1, 0, %p655;
	sub.s64 	%rd3099, %rd10055, %rd8;
	setp.lt.u64 	%p656, %rd10055, %rd8;
	selp.s64 	%rd3100, -1, 0, %p655;
	add.s64 	%rd10055, %rd3099, %rd3100;
	setp.lt.u64 	%p657, %rd3099, %rd3098;
	or.pred  	%p658, %p656, %p657;
	selp.u64 	%rd3101, 1, 0, %p658;
	sub.s64 	%rd3102, %rd10054, %rd7;
	setp.lt.u64 	%p659, %rd10054, %rd7;
	selp.s64 	%rd3103, -1, 0, %p658;
	add.s64 	%rd10054, %rd3102, %rd3103;
	setp.lt.u64 	%p660, %rd3102, %rd3101;
	or.pred  	%p661, %p659, %p660;
	selp.u64 	%rd3104, 1, 0, %p661;
	setp.ne.s64 	%p662, %rd287, %rd3104;
	setp.gt.u64 	%p663, %rd10054, %rd7;
	or.pred  	%p664, %p662, %p663;
	@%p664 bra 	$L__BB11_138;
	setp.lt.u64 	%p665, %rd10054, %rd7;
	mov.u64 	%rd10057, %rd288;
	@%p665 bra 	$L__BB11_139;
	setp.gt.u64 	%p666, %rd10055, %rd8;
	@%p666 bra 	$L__BB11_138;
	setp.lt.u64 	%p667, %rd10055, %rd8;
	mov.u64 	%rd10057, %rd288;
	@%p667 bra 	$L__BB11_139;
	setp.gt.u64 	%p668, %rd10056, %rd9;
	@%p668 bra 	$L__BB11_138;
	setp.lt.u64 	%p669, %rd10056, %rd9;
	setp.lt.u64 	%p670, %rd288, %rd10;
	or.pred  	%p671, %p669, %p670;
	mov.u64 	%rd10057, %rd288;
	@%p671 bra 	$L__BB11_139;
$L__BB11_138:
	sub.s64 	%rd10057, %rd288, %rd10;
	setp.lt.u64 	%p672, %rd288, %rd10;
	selp.u64 	%rd3105, 1, 0, %p672;
	sub.s64 	%rd3106, %rd10056, %rd9;
	setp.lt.u64 	%p673, %rd10056, %rd9;
	selp.s64 	%rd3107, -1, 0, %p672;
	add.s64 	%rd10056, %rd3106, %rd3107;
	setp.lt.u64 	%p674, %rd3106, %rd3105;
	or.pred  	%p675, %p673, %p674;
	selp.u64 	%rd3108, 1, 0, %p675;
	sub.s64 	%rd3109, %rd10055, %rd8;
	setp.lt.u64 	%p676, %rd10055, %rd8;
	selp.s64 	%rd3110, -1, 0, %p675;
	add.s64 	%rd10055, %rd3109, %rd3110;
	setp.lt.u64 	%p677, %rd3109, %rd3108;
	or.pred  	%p678, %p676, %p677;
	selp.s64 	%rd3111, -1, 0, %p678;
	sub.s64 	%rd3112, %rd10054, %rd7;
	add.s64 	%rd10054, %rd3112, %rd3111;
$L__BB11_139:
	shl.b64 	%rd300, %rd10031, 1;
	shr.u64 	%rd3113, %rd10031, 63;
	add.s64 	%rd3114, %rd10030, %rd3113;
	setp.lt.u64 	%p679, %rd3114, %rd10030;
	selp.u64 	%rd3115, 1, 0, %p679;
	add.s64 	%rd10060, %rd3114, %rd10030;
	setp.lt.u64 	%p680, %rd10060, %rd3114;
	selp.u64 	%rd3116, 1, 0, %p680;
	add.s64 	%rd3117, %rd3116, %rd3115;
	add.s64 	%rd3118, %rd10029, %rd3117;
	setp.lt.u64 	%p681, %rd3118, %rd10029;
	selp.u64 	%rd3119, 1, 0, %p681;
	add.s64 	%rd10059, %rd3118, %rd10029;
	setp.lt.u64 	%p682, %rd10059, %rd3118;
	selp.u64 	%rd3120, 1, 0, %p682;
	add.s64 	%rd3121, %rd3120, %rd3119;
	add.s64 	%rd3122, %rd10028, %rd3121;
	setp.lt.u64 	%p683, %rd3122, %rd10028;
	add.s64 	%rd10058, %rd3122, %rd10028;
	setp.lt.u64 	%p684, %rd10058, %rd3122;
	or.pred  	%p685, %p684, %p683;
	setp.gt.u64 	%p686, %rd10058, %rd7;
	or.pred  	%p687, %p685, %p686;
	@%p687 bra 	$L__BB11_145;
	setp.lt.u64 	%p688, %rd10058, %rd7;
	mov.u64 	%rd10061, %rd300;
	@%p688 bra 	$L__BB11_146;
	setp.gt.u64 	%p689, %rd10059, %rd8;
	@%p689 bra 	$L__BB11_145;
	setp.lt.u64 	%p690, %rd10059, %rd8;
	mov.u64 	%rd10061, %rd300;
	@%p690 bra 	$L__BB11_146;
	setp.gt.u64 	%p691, %rd10060, %rd9;
	@%p691 bra 	$L__BB11_145;
	setp.lt.u64 	%p692, %rd10060, %rd9;
	setp.lt.u64 	%p693, %rd300, %rd10;
	or.pred  	%p694, %p692, %p693;
	mov.u64 	%rd10061, %rd300;
	@%p694 bra 	$L__BB11_146;
$L__BB11_145:
	sub.s64 	%rd10061, %rd300, %rd10;
	setp.lt.u64 	%p695, %rd300, %rd10;
	selp.u64 	%rd3124, 1, 0, %p695;
	sub.s64 	%rd3125, %rd10060, %rd9;
	setp.lt.u64 	%p696, %rd10060, %rd9;
	selp.s64 	%rd3126, -1, 0, %p695;
	add.s64 	%rd10060, %rd3125, %rd3126;
	setp.lt.u64 	%p697, %rd3125, %rd3124;
	or.pred  	%p698, %p696, %p697;
	selp.u64 	%rd3127, 1, 0, %p698;
	sub.s64 	%rd3128, %rd10059, %rd8;
	setp.lt.u64 	%p699, %rd10059, %rd8;
	selp.s64 	%rd3129, -1, 0, %p698;
	add.s64 	%rd10059, %rd3128, %rd3129;
	setp.lt.u64 	%p700, %rd3128, %rd3127;
	or.pred  	%p701, %p699, %p700;
	selp.s64 	%rd3130, -1, 0, %p701;
	sub.s64 	%rd3131, %rd10058, %rd7;
	add.s64 	%rd10058, %rd3131, %rd3130;
$L__BB11_146:
	setp.gt.u64 	%p702, %rd10054, %rd10058;
	@%p702 bra 	$L__BB11_152;
	setp.lt.u64 	%p703, %rd10054, %rd10058;
	@%p703 bra 	$L__BB11_153;
	setp.gt.u64 	%p704, %rd10055, %rd10059;
	@%p704 bra 	$L__BB11_152;
	setp.lt.u64 	%p705, %rd10055, %rd10059;
	@%p705 bra 	$L__BB11_153;
	setp.gt.u64 	%p706, %rd10056, %rd10060;
	@%p706 bra 	$L__BB11_152;
	setp.lt.u64 	%p707, %rd10056, %rd10060;
	setp.lt.u64 	%p708, %rd10057, %rd10061;
	or.pred  	%p709, %p707, %p708;
	@%p709 bra 	$L__BB11_153;
$L__BB11_152:
	setp.lt.u64 	%p722, %rd10057, %rd10061;
	selp.u64 	%rd3153, 1, 0, %p722;
	sub.s64 	%rd3154, %rd10056, %rd10060;
	setp.lt.u64 	%p723, %rd10056, %rd10060;
	selp.s64 	%rd3155, -1, 0, %p722;
	add.s64 	%rd10282, %rd3154, %rd3155;
	setp.lt.u64 	%p724, %rd3154, %rd3153;
	or.pred  	%p725, %p723, %p724;
	selp.u64 	%rd3156, 1, 0, %p725;
	sub.s64 	%rd3157, %rd10055, %rd10059;
	setp.lt.u64 	%p726, %rd10055, %rd10059;
	selp.s64 	%rd3158, -1, 0, %p725;
	add.s64 	%rd10281, %rd3157, %rd3158;
	setp.lt.u64 	%p727, %rd3157, %rd3156;
	or.pred  	%p728, %p726, %p727;
	selp.s64 	%rd3159, -1, 0, %p728;
	sub.s64 	%rd3160, %rd10054, %rd10058;
	add.s64 	%rd10280, %rd3160, %rd3159;
	bra.uni 	$L__BB11_154;
$L__BB11_153:
	add.s64 	%rd315, %rd10057, %rd10;
	setp.lt.u64 	%p710, %rd315, %rd10057;
	selp.u64 	%rd3132, 1, 0, %p710;
	add.s64 	%rd3133, %rd10056, %rd3132;
	setp.lt.u64 	%p711, %rd3133, %rd10056;
	selp.u64 	%rd3134, 1, 0, %p711;
	add.s64 	%rd3135, %rd3133, %rd9;
	setp.lt.u64 	%p712, %rd3135, %rd3133;
	selp.u64 	%rd3136, 1, 0, %p712;
	add.s64 	%rd3137, %rd3136, %rd3134;
	add.s64 	%rd3138, %rd10055, %rd3137;
	setp.lt.u64 	%p713, %rd3138, %rd10055;
	selp.u64 	%rd3139, 1, 0, %p713;
	add.s64 	%rd3140, %rd3138, %rd8;
	setp.lt.u64 	%p714, %rd3140, %rd3138;
	selp.u64 	%rd3141, 1, 0, %p714;
	add.s64 	%rd3142, %rd3141, %rd3139;
	add.s64 	%rd3143, %rd10054, %rd3142;
	add.s64 	%rd3144, %rd3143, %rd7;
	setp.lt.u64 	%p715, %rd315, %rd10061;
	selp.u64 	%rd3145, 1, 0, %p715;
	sub.s64 	%rd3146, %rd3135, %rd10060;
	setp.lt.u64 	%p716, %rd3135, %rd10060;
	selp.s64 	%rd3147, -1, 0, %p715;
	add.s64 	%rd10282, %rd3146, %rd3147;
	setp.lt.u64 	%p717, %rd3146, %rd3145;
	or.pred  	%p718, %p716, %p717;
	selp.u64 	%rd3148, 1, 0, %p718;
	sub.s64 	%rd3149, %rd3140, %rd10059;
	setp.lt.u64 	%p719, %rd3140, %rd10059;
	selp.s64 	%rd3150, -1, 0, %p718;
	add.s64 	%rd10281, %rd3149, %rd3150;
	setp.lt.u64 	%p720, %rd3149, %rd3148;
	or.pred  	%p721, %p719, %p720;
	selp.s64 	%rd3151, -1, 0, %p721;
	sub.s64 	%rd3152, %rd3144, %rd10058;
	add.s64 	%rd10280, %rd3152, %rd3151;
	mov.u64 	%rd10057, %rd315;
$L__BB11_154:
	sub.s64 	%rd10283, %rd10057, %rd10061;
	setp.gt.u64 	%p729, %rd10028, %rd10280;
	@%p729 bra 	$L__BB11_160;
	setp.lt.u64 	%p730, %rd10028, %rd10280;
	@%p730 bra 	$L__BB11_161;
	setp.gt.u64 	%p731, %rd10029, %rd10281;
	@%p731 bra 	$L__BB11_160;
	setp.lt.u64 	%p732, %rd10029, %rd10281;
	@%p732 bra 	$L__BB11_161;
	setp.gt.u64 	%p733, %rd10030, %rd10282;
	@%p733 bra 	$L__BB11_160;
	setp.lt.u64 	%p734, %rd10030, %rd10282;
	setp.lt.u64 	%p735, %rd10031, %rd10283;
	or.pred  	%p736, %p734, %p735;
	@%p736 bra 	$L__BB11_161;
$L__BB11_160:
	setp.lt.u64 	%p749, %rd10031, %rd10283;
	selp.u64 	%rd3182, 1, 0, %p749;
	sub.s64 	%rd3183, %rd10030, %rd10282;
	setp.lt.u64 	%p750, %rd10030, %rd10282;
	selp.s64 	%rd3184, -1, 0, %p749;
	add.s64 	%rd10068, %rd3183, %rd3184;
	setp.lt.u64 	%p751, %rd3183, %rd3182;
	or.pred  	%p752, %p750, %p751;
	selp.u64 	%rd3185, 1, 0, %p752;
	sub.s64 	%rd3186, %rd10029, %rd10281;
	setp.lt.u64 	%p753, %rd10029, %rd10281;
	selp.s64 	%rd3187, -1, 0, %p752;
	add.s64 	%rd10067, %rd3186, %rd3187;
	setp.lt.u64 	%p754, %rd3186, %rd3185;
	or.pred  	%p755, %p753, %p754;
	selp.s64 	%rd3188, -1, 0, %p755;
	sub.s64 	%rd3189, %rd10028, %rd10280;
	add.s64 	%rd10066, %rd3189, %rd3188;
	bra.uni 	$L__BB11_162;
$L__BB11_161:
	add.s64 	%rd327, %rd10031, %rd10;
	setp.lt.u64 	%p737, %rd327, %rd10031;
	selp.u64 	%rd3161, 1, 0, %p737;
	add.s64 	%rd3162, %rd10030, %rd3161;
	setp.lt.u64 	%p738, %rd3162, %rd10030;
	selp.u64 	%rd3163, 1, 0, %p738;
	add.s64 	%rd3164, %rd3162, %rd9;
	setp.lt.u64 	%p739, %rd3164, %rd3162;
	selp.u64 	%rd3165, 1, 0, %p739;
	add.s64 	%rd3166, %rd3165, %rd3163;
	add.s64 	%rd3167, %rd10029, %rd3166;
	setp.lt.u64 	%p740, %rd3167, %rd10029;
	selp.u64 	%rd3168, 1, 0, %p740;
	add.s64 	%rd3169, %rd3167, %rd8;
	setp.lt.u64 	%p741, %rd3169, %rd3167;
	selp.u64 	%rd3170, 1, 0, %p741;
	add.s64 	%rd3171, %rd3170, %rd3168;
	add.s64 	%rd3172, %rd10028, %rd3171;
	add.s64 	%rd3173, %rd3172, %rd7;
	setp.lt.u64 	%p742, %rd327, %rd10283;
	selp.u64 	%rd3174, 1, 0, %p742;
	sub.s64 	%rd3175, %rd3164, %rd10282;
	setp.lt.u64 	%p743, %rd3164, %rd10282;
	selp.s64 	%rd3176, -1, 0, %p742;
	add.s64 	%rd10068, %rd3175, %rd3176;
	setp.lt.u64 	%p744, %rd3175, %rd3174;
	or.pred  	%p745, %p743, %p744;
	selp.u64 	%rd3177, 1, 0, %p745;
	sub.s64 	%rd3178, %rd3169, %rd10281;
	setp.lt.u64 	%p746, %rd3169, %rd10281;
	selp.s64 	%rd3179, -1, 0, %p745;
	add.s64 	%rd10067, %rd3178, %rd3179;
	setp.lt.u64 	%p747, %rd3178, %rd3177;
	or.pred  	%p748, %p746, %p747;
	selp.s64 	%rd3180, -1, 0, %p748;
	sub.s64 	%rd3181, %rd3173, %rd10280;
	add.s64 	%rd10066, %rd3181, %rd3180;
	mov.u64 	%rd10031, %rd327;
$L__BB11_162:
	sub.s64 	%rd3191, %rd10031, %rd10283;
	mul.lo.s64 	%rd335, %rd3191, %rd10048;
	mul.hi.u64 	%rd3192, %rd10048, %rd3191;
	mul.lo.s64 	%rd3193, %rd10068, %rd10048;
	mul.hi.u64 	%rd3194, %rd10048, %rd10068;
	add.s64 	%rd3195, %rd3193, %rd3192;
	setp.lt.u64 	%p756, %rd3195, %rd3193;
	selp.u64 	%rd3196, 1, 0, %p756;
	add.s64 	%rd3197, %rd3194, %rd3196;
	mul.lo.s64 	%rd3198, %rd10067, %rd10048;
	mul.hi.u64 	%rd3199, %rd10048, %rd10067;
	add.s64 	%rd3200, %rd3198, %rd3197;
	setp.lt.u64 	%p757, %rd3200, %rd3198;
	selp.u64 	%rd3201, 1, 0, %p757;
	add.s64 	%rd3202, %rd3199, %rd3201;
	mul.lo.s64 	%rd3203, %rd10066, %rd10048;
	mul.hi.u64 	%rd3204, %rd10048, %rd10066;
	add.s64 	%rd3205, %rd3203, %rd3202;
	setp.lt.u64 	%p758, %rd3205, %rd3203;
	selp.u64 	%rd3206, 1, 0, %p758;
	add.s64 	%rd3207, %rd3204, %rd3206;
	mul.hi.u64 	%rd3208, %rd10047, %rd3191;
	mad.lo.s64 	%rd336, %rd3191, %rd10047, %rd3195;
	setp.lt.u64 	%p759, %rd336, %rd3195;
	selp.u64 	%rd3209, 1, 0, %p759;
	add.s64 	%rd3210, %rd3208, %rd3209;
	mul.hi.u64 	%rd3211, %rd10047, %rd10068;
	mad.lo.s64 	%rd3212, %rd10068, %rd10047, %rd3200;
	setp.lt.u64 	%p760, %rd3212, %rd3200;
	selp.u64 	%rd3213, 1, 0, %p760;
	add.s64 	%rd3214, %rd3212, %rd3210;
	setp.lt.u64 	%p761, %rd3214, %rd3212;
	selp.u64 	%rd3215, 1, 0, %p761;
	add.s64 	%rd3216, %rd3211, %rd3213;
	add.s64 	%rd3217, %rd3216, %rd3215;
	mul.hi.u64 	%rd3218, %rd10047, %rd10067;
	mad.lo.s64 	%rd3219, %rd10067, %rd10047, %rd3205;
	setp.lt.u64 	%p762, %rd3219, %rd3205;
	selp.u64 	%rd3220, 1, 0, %p762;
	add.s64 	%rd3221, %rd3219, %rd3217;
	setp.lt.u64 	%p763, %rd3221, %rd3219;
	selp.u64 	%rd3222, 1, 0, %p763;
	add.s64 	%rd3223, %rd3218, %rd3220;
	add.s64 	%rd3224, %rd3223, %rd3222;
	mul.hi.u64 	%rd3225, %rd10047, %rd10066;
	mad.lo.s64 	%rd3226, %rd10066, %rd10047, %rd3207;
	setp.lt.u64 	%p764, %rd3226, %rd3207;
	selp.u64 	%rd3227, 1, 0, %p764;
	add.s64 	%rd3228, %rd3226, %rd3224;
	setp.lt.u64 	%p765, %rd3228, %rd3226;
	selp.u64 	%rd3229, 1, 0, %p765;
	add.s64 	%rd3230, %rd3225, %rd3227;
	add.s64 	%rd3231, %rd3230, %rd3229;
	mul.hi.u64 	%rd3232, %rd10046, %rd3191;
	mad.lo.s64 	%rd337, %rd3191, %rd10046, %rd3214;
	setp.lt.u64 	%p766, %rd337, %rd3214;
	selp.u64 	%rd3233, 1, 0, %p766;
	add.s64 	%rd3234, %rd3232, %rd3233;
	mul.hi.u64 	%rd3235, %rd10046, %rd10068;
	mad.lo.s64 	%rd3236, %rd10068, %rd10046, %rd3221;
	setp.lt.u64 	%p767, %rd3236, %rd3221;
	selp.u64 	%rd3237, 1, 0, %p767;
	add.s64 	%rd3238, %rd3236, %rd3234;
	setp.lt.u64 	%p768, %rd3238, %rd3236;
	selp.u64 	%rd3239, 1, 0, %p768;
	add.s64 	%rd3240, %rd3235, %rd3237;
	add.s64 	%rd3241, %rd3240, %rd3239;
	mul.hi.u64 	%rd3242, %rd10046, %rd10067;
	mad.lo.s64 	%rd3243, %rd10067, %rd10046, %rd3228;
	setp.lt.u64 	%p769, %rd3243, %rd3228;
	selp.u64 	%rd3244, 1, 0, %p769;
	add.s64 	%rd3245, %rd3243, %rd3241;
	setp.lt.u64 	%p770, %rd3245, %rd3243;
	selp.u64 	%rd3246, 1, 0, %p770;
	add.s64 	%rd3247, %rd3242, %rd3244;
	add.s64 	%rd3248, %rd3247, %rd3246;
	mul.hi.u64 	%rd3249, %rd10046, %rd10066;
	mad.lo.s64 	%rd3250, %rd10066, %rd10046, %rd3231;
	setp.lt.u64 	%p771, %rd3250, %rd3231;
	selp.u64 	%rd3251, 1, 0, %p771;
	add.s64 	%rd3252, %rd3250, %rd3248;
	setp.lt.u64 	%p772, %rd3252, %rd3250;
	selp.u64 	%rd3253, 1, 0, %p772;
	add.s64 	%rd3254, %rd3249, %rd3251;
	add.s64 	%rd3255, %rd3254, %rd3253;
	mul.hi.u64 	%rd3256, %rd10045, %rd3191;
	mad.lo.s64 	%rd338, %rd3191, %rd10045, %rd3238;
	setp.lt.u64 	%p773, %rd338, %rd3238;
	selp.u64 	%rd3257, 1, 0, %p773;
	add.s64 	%rd3258, %rd3256, %rd3257;
	mul.hi.u64 	%rd3259, %rd10045, %rd10068;
	mad.lo.s64 	%rd3260, %rd10068, %rd10045, %rd3245;
	setp.lt.u64 	%p774, %rd3260, %rd3245;
	selp.u64 	%rd3261, 1, 0, %p774;
	add.s64 	%rd3262, %rd3260, %rd3258;
	setp.lt.u64 	%p775, %rd3262, %rd3260;
	selp.u64 	%rd3263, 1, 0, %p775;
	add.s64 	%rd3264, %rd3259, %rd3261;
	add.s64 	%rd3265, %rd3264, %rd3263;
	mul.hi.u64 	%rd3266, %rd10045, %rd10067;
	mad.lo.s64 	%rd3267, %rd10067, %rd10045, %rd3252;
	setp.lt.u64 	%p776, %rd3267, %rd3252;
	selp.u64 	%rd3268, 1, 0, %p776;
	add.s64 	%rd3269, %rd3267, %rd3265;
	setp.lt.u64 	%p777, %rd3269, %rd3267;
	selp.u64 	%rd3270, 1, 0, %p777;
	add.s64 	%rd3271, %rd3266, %rd3268;
	add.s64 	%rd3272, %rd3271, %rd3270;
	mul.hi.u64 	%rd3273, %rd10045, %rd10066;
	mad.lo.s64 	%rd3274, %rd10066, %rd10045, %rd3255;
	setp.lt.u64 	%p778, %rd3274, %rd3255;
	selp.u64 	%rd3275, 1, 0, %p778;
	add.s64 	%rd3276, %rd3274, %rd3272;
	setp.lt.u64 	%p779, %rd3276, %rd3274;
	selp.u64 	%rd3277, 1, 0, %p779;
	add.s64 	%rd3278, %rd3273, %rd3275;
	add.s64 	%rd3279, %rd3278, %rd3277;
	shl.b64 	%rd3280, %rd3262, 32;
	mov.b64 	{%r186, %r187}, %rd3262;
	mov.b64 	{%r188, %r189}, %rd3269;
	mov.b64 	%rd3281, {%r187, %r188};
	mov.b64 	{%r190, %r191}, %rd3276;
	mov.b64 	%rd3282, {%r189, %r190};
	mov.b64 	{%r192, %r193}, %rd3279;
	mov.b64 	%rd3283, {%r191, %r192};
	shr.u64 	%rd3284, %rd3279, 32;
	mul.lo.s64 	%rd3285, %rd3262, 977;
	mov.b64 	%rd3286, 977;
	mul.hi.u64 	%rd3287, %rd3262, %rd3286;
	mul.lo.s64 	%rd3288, %rd3269, 977;
	mul.hi.u64 	%rd3289, %rd3269, %rd3286;
	add.s64 	%rd3290, %rd3288, %rd3287;
	setp.lt.u64 	%p780, %rd3290, %rd3288;
	selp.u64 	%rd3291, 1, 0, %p780;
	add.s64 	%rd3292, %rd3289, %rd3291;
	mul.lo.s64 	%rd3293, %rd3276, 977;
	mul.hi.u64 	%rd3294, %rd3276, %rd3286;
	add.s64 	%rd3295, %rd3293, %rd3292;
	setp.lt.u64 	%p781, %rd3295, %rd3293;
	selp.u64 	%rd3296, 1, 0, %p781;
	add.s64 	%rd3297, %rd3294, %rd3296;
	mul.lo.s64 	%rd3298, %rd3279, 977;
	mul.hi.u64 	%rd3299, %rd3279, %rd3286;
	add.s64 	%rd3300, %rd3298, %rd3297;
	setp.lt.u64 	%p782, %rd3300, %rd3298;
	selp.u64 	%rd3301, 1, 0, %p782;
	add.s64 	%rd3302, %rd3299, %rd3301;
	add.s64 	%rd10074, %rd3285, %rd3280;
	setp.lt.u64 	%p783, %rd10074, %rd3285;
	selp.u64 	%rd3303, 1, 0, %p783;
	add.s64 	%rd3304, %rd3290, %rd3281;
	setp.lt.u64 	%p784, %rd3304, %rd3290;
	add.s64 	%rd10073, %rd3304, %rd3303;
	setp.lt.u64 	%p785, %rd10073, %rd3304;
	or.pred  	%p786, %p784, %p785;
	selp.u64 	%rd3305, 1, 0, %p786;
	add.s64 	%rd3306, %rd3295, %rd3282;
	setp.lt.u64 	%p787, %rd3306, %rd3295;
	add.s64 	%rd10072, %rd3306, %rd3305;
	setp.lt.u64 	%p788, %rd10072, %rd3306;
	or.pred  	%p789, %p787, %p788;
	selp.u64 	%rd3307, 1, 0, %p789;
	add.s64 	%rd3308, %rd3300, %rd3283;
	setp.lt.u64 	%p790, %rd3308, %rd3300;
	add.s64 	%rd10071, %rd3308, %rd3307;
	setp.lt.u64 	%p791, %rd10071, %rd3308;
	or.pred  	%p792, %p790, %p791;
	selp.u64 	%rd3309, 1, 0, %p792;
	add.s64 	%rd3310, %rd3302, %rd3284;
	add.s64 	%rd343, %rd3310, %rd3309;
	setp.eq.s64 	%p793, %rd343, 0;
	mov.b64 	%rd10070, 0;
	@%p793 bra 	$L__BB11_164;
	shl.b64 	%rd3311, %rd343, 32;
	shr.u64 	%rd3312, %rd343, 32;
	mov.b64 	%rd3313, 977;
	mul.hi.u64 	%rd3314, %rd343, %rd3313;
	mad.lo.s64 	%rd3315, %rd343, 977, %rd3311;
	setp.lt.u64 	%p794, %rd3315, %rd3311;
	selp.u64 	%rd3316, 1, 0, %p794;
	add.s64 	%rd10074, %rd3315, %rd10074;
	setp.lt.u64 	%p795, %rd10074, %rd3315;
	selp.u64 	%rd3317, 1, 0, %p795;
	add.s64 	%rd3318, %rd3317, %rd3316;
	add.s64 	%rd3319, %rd3312, %rd3314;
	setp.lt.u64 	%p796, %rd3319, %rd3312;
	selp.u64 	%rd3320, 1, 0, %p796;
	add.s64 	%rd3321, %rd10073, %rd3319;
	add.s64 	%rd3322, %rd3321, %rd3318;
	setp.lt.u64 	%p797, %rd3322, %rd10073;
	not.b64 	%rd3323, %rd3319;
	setp.gt.u64 	%p798, %rd3318, %rd3323;
	or.pred  	%p799, %p798, %p797;
	selp.u64 	%rd3324, 1, 0, %p799;
	add.s64 	%rd3325, %rd10072, %rd3320;
	add.s64 	%rd346, %rd3325, %rd3324;
	setp.lt.u64 	%p800, %rd346, %rd10072;
	selp.u64 	%rd3326, 1, 0, %p800;
	add.s64 	%rd347, %rd10071, %rd3326;
	setp.lt.u64 	%p801, %rd347, %rd10071;
	selp.u64 	%rd10070, 1, 0, %p801;
	mov.u64 	%rd10071, %rd347;
	mov.u64 	%rd10072, %rd346;
	mov.u64 	%rd10073, %rd3322;
$L__BB11_164:
	add.s64 	%rd10078, %rd10074, %rd335;
	setp.lt.u64 	%p802, %rd10078, %rd10074;
	selp.u64 	%rd3327, 1, 0, %p802;
	add.s64 	%rd3328, %rd10073, %rd336;
	setp.lt.u64 	%p803, %rd3328, %rd10073;
	add.s64 	%rd10077, %rd3328, %rd3327;
	setp.lt.u64 	%p804, %rd10077, %rd3328;
	or.pred  	%p805, %p803, %p804;
	selp.u64 	%rd3329, 1, 0, %p805;
	add.s64 	%rd3330, %rd10072, %rd337;
	setp.lt.u64 	%p806, %rd3330, %rd10072;
	add.s64 	%rd10076, %rd3330, %rd3329;
	setp.lt.u64 	%p807, %rd10076, %rd3330;
	or.pred  	%p808, %p806, %p807;
	selp.u64 	%rd3331, 1, 0, %p808;
	add.s64 	%rd3332, %rd10071, %rd338;
	setp.lt.u64 	%p809, %rd3332, %rd10071;
	add.s64 	%rd10075, %rd3332, %rd3331;
	setp.lt.u64 	%p810, %rd10075, %rd3332;
	or.pred  	%p811, %p809, %p810;
	selp.u64 	%rd3334, 1, 0, %p811;
	add.s64 	%rd358, %rd10070, %rd3334;
	setp.ne.s64 	%p812, %rd358, 0;
	setp.gt.u64 	%p813, %rd10075, %rd7;
	or.pred  	%p814, %p812, %p813;
	@%p814 bra 	$L__BB11_170;
	setp.lt.u64 	%p815, %rd10075, %rd7;
	@%p815 bra 	$L__BB11_183;
	setp.gt.u64 	%p816, %rd10076, %rd8;
	@%p816 bra 	$L__BB11_170;
	setp.lt.u64 	%p817, %rd10076, %rd8;
	@%p817 bra 	$L__BB11_183;
	setp.gt.u64 	%p818, %rd10077, %rd9;
	@%p818 bra 	$L__BB11_170;
	setp.lt.u64 	%p819, %rd10077, %rd9;
	setp.lt.u64 	%p820, %rd10078, %rd10;
	or.pred  	%p821, %p819, %p820;
	@%p821 bra 	$L__BB11_183;
$L__BB11_170:
	sub.s64 	%rd359, %rd10078, %rd10;
	setp.lt.u64 	%p822, %rd10078, %rd10;
	selp.u64 	%rd3335, 1, 0, %p822;
	sub.s64 	%rd3336, %rd10077, %rd9;
	setp.lt.u64 	%p823, %rd10077, %rd9;
	selp.s64 	%rd3337, -1, 0, %p822;
	add.s64 	%rd10077, %rd3336, %rd3337;
	setp.lt.u64 	%p824, %rd3336, %rd3335;
	or.pred  	%p825, %p823, %p824;
	selp.u64 	%rd3338, 1, 0, %p825;
	sub.s64 	%rd3339, %rd10076, %rd8;
	setp.lt.u64 	%p826, %rd10076, %rd8;
	selp.s64 	%rd3340, -1, 0, %p825;
	add.s64 	%rd10076, %rd3339, %rd3340;
	setp.lt.u64 	%p827, %rd3339, %rd3338;
	or.pred  	%p828, %p826, %p827;
	selp.u64 	%rd3341, 1, 0, %p828;
	sub.s64 	%rd3342, %rd10075, %rd7;
	setp.lt.u64 	%p829, %rd10075, %rd7;
	selp.s64 	%rd3343, -1, 0, %p828;
	add.s64 	%rd10075, %rd3342, %rd3343;
	setp.lt.u64 	%p830, %rd3342, %rd3341;
	or.pred  	%p831, %p829, %p830;
	selp.s64 	%rd3344, -1, 0, %p831;
	add.s64 	%rd363, %rd358, %rd3344;
	setp.ne.s64 	%p832, %rd363, 0;
	setp.gt.u64 	%p833, %rd10075, %rd7;
	or.pred  	%p834, %p832, %p833;
	@%p834 bra 	$L__BB11_176;
	setp.lt.u64 	%p835, %rd10075, %rd7;
	mov.u64 	%rd10078, %rd359;
	@%p835 bra 	$L__BB11_183;
	setp.gt.u64 	%p836, %rd10076, %rd8;
	@%p836 bra 	$L__BB11_176;
	setp.lt.u64 	%p837, %rd10076, %rd8;
	mov.u64 	%rd10078, %rd359;
	@%p837 bra 	$L__BB11_183;
	setp.gt.u64 	%p838, %rd10077, %rd9;
	@%p838 bra 	$L__BB11_176;
	setp.lt.u64 	%p839, %rd10077, %rd9;
	setp.lt.u64 	%p840, %rd359, %rd10;
	or.pred  	%p841, %p839, %p840;
	mov.u64 	%rd10078, %rd359;
	@%p841 bra 	$L__BB11_183;
$L__BB11_176:
	sub.s64 	%rd364, %rd359, %rd10;
	setp.lt.u64 	%p842, %rd359, %rd10;
	selp.u64 	%rd3345, 1, 0, %p842;
	sub.s64 	%rd3346, %rd10077, %rd9;
	setp.lt.u64 	%p843, %rd10077, %rd9;
	selp.s64 	%rd3347, -1, 0, %p842;
	add.s64 	%rd10077, %rd3346, %rd3347;
	setp.lt.u64 	%p844, %rd3346, %rd3345;
	or.pred  	%p845, %p843, %p844;
	selp.u64 	%rd3348, 1, 0, %p845;
	sub.s64 	%rd3349, %rd10076, %rd8;
	setp.lt.u64 	%p846, %rd10076, %rd8;
	selp.s64 	%rd3350, -1, 0, %p845;
	add.s64 	%rd10076, %rd3349, %rd3350;
	setp.lt.u64 	%p847, %rd3349, %rd3348;
	or.pred  	%p848, %p846, %p847;
	selp.u64 	%rd3351, 1, 0, %p848;
	sub.s64 	%rd3352, %rd10075, %rd7;
	setp.lt.u64 	%p849, %rd10075, %rd7;
	selp.s64 	%rd3353, -1, 0, %p848;
	add.s64 	%rd10075, %rd3352, %rd3353;
	setp.lt.u64 	%p850, %rd3352, %rd3351;
	or.pred  	%p851, %p849, %p850;
	selp.u64 	%rd3354, 1, 0, %p851;
	setp.ne.s64 	%p852, %rd363, %rd3354;
	setp.gt.u64 	%p853, %rd10075, %rd7;
	or.pred  	%p854, %p852, %p853;
	@%p854 bra 	$L__BB11_182;
	setp.lt.u64 	%p855, %rd10075, %rd7;
	mov.u64 	%rd10078, %rd364;
	@%p855 bra 	$L__BB11_183;
	setp.gt.u64 	%p856, %rd10076, %rd8;
	@%p856 bra 	$L__BB11_182;
	setp.lt.u64 	%p857, %rd10076, %rd8;
	mov.u64 	%rd10078, %rd364;
	@%p857 bra 	$L__BB11_183;
	setp.gt.u64 	%p858, %rd10077, %rd9;
	@%p858 bra 	$L__BB11_182;
	setp.lt.u64 	%p859, %rd10077, %rd9;
	setp.lt.u64 	%p860, %rd364, %rd10;
	or.pred  	%p861, %p859, %p860;
	mov.u64 	%rd10078, %rd364;
	@%p861 bra 	$L__BB11_183;
$L__BB11_182:
	sub.s64 	%rd10078, %rd364, %rd10;
	setp.lt.u64 	%p862, %rd364, %rd10;
	selp.u64 	%rd3355, 1, 0, %p862;
	sub.s64 	%rd3356, %rd10077, %rd9;
	setp.lt.u64 	%p863, %rd10077, %rd9;
	selp.s64 	%rd3357, -1, 0, %p862;
	add.s64 	%rd10077, %rd3356, %rd3357;
	setp.lt.u64 	%p864, %rd3356, %rd3355;
	or.pred  	%p865, %p863, %p864;
	selp.u64 	%rd3358, 1, 0, %p865;
	sub.s64 	%rd3359, %rd10076, %rd8;
	setp.lt.u64 	%p866, %rd10076, %rd8;
	selp.s64 	%rd3360, -1, 0, %p865;
	add.s64 	%rd10076, %rd3359, %rd3360;
	setp.lt.u64 	%p867, %rd3359, %rd3358;
	or.pred  	%p868, %p866, %p867;
	selp.s64 	%rd3361, -1, 0, %p868;
	sub.s64 	%rd3362, %rd10075, %rd7;
	add.s64 	%rd10075, %rd3362, %rd3361;
$L__BB11_183:
	shl.b64 	%rd376, %rd10014, 1;
	shr.u64 	%rd3363, %rd10014, 63;
	add.s64 	%rd3364, %rd10013, %rd3363;
	setp.lt.u64 	%p869, %rd3364, %rd10013;
	selp.u64 	%rd3365, 1, 0, %p869;
	add.s64 	%rd10081, %rd3364, %rd10013;
	setp.lt.u64 	%p870, %rd10081, %rd3364;
	selp.u64 	%rd3366, 1, 0, %p870;
	add.s64 	%rd3367, %rd3366, %rd3365;
	add.s64 	%rd3368, %rd10012, %rd3367;
	setp.lt.u64 	%p871, %rd3368, %rd10012;
	selp.u64 	%rd3369, 1, 0, %p871;
	add.s64 	%rd10080, %rd3368, %rd10012;
	setp.lt.u64 	%p872, %rd10080, %rd3368;
	selp.u64 	%rd3370, 1, 0, %p872;
	add.s64 	%rd3371, %rd3370, %rd3369;
	add.s64 	%rd3372, %rd10011, %rd3371;
	setp.lt.u64 	%p873, %rd3372, %rd10011;
	add.s64 	%rd10079, %rd3372, %rd10011;
	setp.lt.u64 	%p874, %rd10079, %rd3372;
	or.pred  	%p875, %p874, %p873;
	setp.gt.u64 	%p876, %rd10079, %rd7;
	or.pred  	%p877, %p875, %p876;
	@%p877 bra 	$L__BB11_189;
	setp.lt.u64 	%p878, %rd10079, %rd7;
	mov.u64 	%rd10082, %rd376;
	@%p878 bra 	$L__BB11_190;
	setp.gt.u64 	%p879, %rd10080, %rd8;
	@%p879 bra 	$L__BB11_189;
	setp.lt.u64 	%p880, %rd10080, %rd8;
	mov.u64 	%rd10082, %rd376;
	@%p880 bra 	$L__BB11_190;
	setp.gt.u64 	%p881, %rd10081, %rd9;
	@%p881 bra 	$L__BB11_189;
	setp.lt.u64 	%p882, %rd10081, %rd9;
	setp.lt.u64 	%p883, %rd376, %rd10;
	or.pred  	%p884, %p882, %p883;
	mov.u64 	%rd10082, %rd376;
	@%p884 bra 	$L__BB11_190;
$L__BB11_189:
	sub.s64 	%rd10082, %rd376, %rd10;
	setp.lt.u64 	%p885, %rd376, %rd10;
	selp.u64 	%rd3374, 1, 0, %p885;
	sub.s64 	%rd3375, %rd10081, %rd9;
	setp.lt.u64 	%p886, %rd10081, %rd9;
	selp.s64 	%rd3376, -1, 0, %p885;
	add.s64 	%rd10081, %rd3375, %rd3376;
	setp.lt.u64 	%p887, %rd3375, %rd3374;
	or.pred  	%p888, %p886, %p887;
	selp.u64 	%rd3377, 1, 0, %p888;
	sub.s64 	%rd3378, %rd10080, %rd8;
	setp.lt.u64 	%p889, %rd10080, %rd8;
	selp.s64 	%rd3379, -1, 0, %p888;
	add.s64 	%rd10080, %rd3378, %rd3379;
	setp.lt.u64 	%p890, %rd3378, %rd3377;
	or.pred  	%p891, %p889, %p890;
	selp.s64 	%rd3380, -1, 0, %p891;
	sub.s64 	%rd3381, %rd10079, %rd7;
	add.s64 	%rd10079, %rd3381, %rd3380;
$L__BB11_190:
	shl.b64 	%rd388, %rd10082, 1;
	shr.u64 	%rd3382, %rd10082, 63;
	add.s64 	%rd3383, %rd10081, %rd3382;
	setp.lt.u64 	%p892, %rd3383, %rd10081;
	selp.u64 	%rd3384, 1, 0, %p892;
	add.s64 	%rd10085, %rd3383, %rd10081;
	setp.lt.u64 	%p893, %rd10085, %rd3383;
	selp.u64 	%rd3385, 1, 0, %p893;
	add.s64 	%rd3386, %rd3385, %rd3384;
	add.s64 	%rd3387, %rd10080, %rd3386;
	setp.lt.u64 	%p894, %rd3387, %rd10080;
	selp.u64 	%rd3388, 1, 0, %p894;
	add.s64 	%rd10084, %rd3387, %rd10080;
	setp.lt.u64 	%p895, %rd10084, %rd3387;
	selp.u64 	%rd3389, 1, 0, %p895;
	add.s64 	%rd3390, %rd3389, %rd3388;
	add.s64 	%rd3391, %rd10079, %rd3390;
	setp.lt.u64 	%p896, %rd3391, %rd10079;
	add.s64 	%rd10083, %rd3391, %rd10079;
	setp.lt.u64 	%p897, %rd10083, %rd3391;
	or.pred  	%p898, %p897, %p896;
	setp.gt.u64 	%p899, %rd10083, %rd7;
	or.pred  	%p900, %p898, %p899;
	@%p900 bra 	$L__BB11_196;
	setp.lt.u64 	%p901, %rd10083, %rd7;
	mov.u64 	%rd10086, %rd388;
	@%p901 bra 	$L__BB11_197;
	setp.gt.u64 	%p902, %rd10084, %rd8;
	@%p902 bra 	$L__BB11_196;
	setp.lt.u64 	%p903, %rd10084, %rd8;
	mov.u64 	%rd10086, %rd388;
	@%p903 bra 	$L__BB11_197;
	setp.gt.u64 	%p904, %rd10085, %rd9;
	@%p904 bra 	$L__BB11_196;
	setp.lt.u64 	%p905, %rd10085, %rd9;
	setp.lt.u64 	%p906, %rd388, %rd10;
	or.pred  	%p907, %p905, %p906;
	mov.u64 	%rd10086, %rd388;
	@%p907 bra 	$L__BB11_197;
$L__BB11_196:
	sub.s64 	%rd10086, %rd388, %rd10;
	setp.lt.u64 	%p908, %rd388, %rd10;
	selp.u64 	%rd3393, 1, 0, %p908;
	sub.s64 	%rd3394, %rd10085, %rd9;
	setp.lt.u64 	%p909, %rd10085, %rd9;
	selp.s64 	%rd3395, -1, 0, %p908;
	add.s64 	%rd10085, %rd3394, %rd3395;
	setp.lt.u64 	%p910, %rd3394, %rd3393;
	or.pred  	%p911, %p909, %p910;
	selp.u64 	%rd3396, 1, 0, %p911;
	sub.s64 	%rd3397, %rd10084, %rd8;
	setp.lt.u64 	%p912, %rd10084, %rd8;
	selp.s64 	%rd3398, -1, 0, %p911;
	add.s64 	%rd10084, %rd3397, %rd3398;
	setp.lt.u64 	%p913, %rd3397, %rd3396;
	or.pred  	%p914, %p912, %p913;
	selp.s64 	%rd3399, -1, 0, %p914;
	sub.s64 	%rd3400, %rd10083, %rd7;
	add.s64 	%rd10083, %rd3400, %rd3399;
$L__BB11_197:
	shl.b64 	%rd400, %rd10086, 1;
	shr.u64 	%rd3401, %rd10086, 63;
	add.s64 	%rd3402, %rd10085, %rd3401;
	setp.lt.u64 	%p915, %rd3402, %rd10085;
	selp.u64 	%rd3403, 1, 0, %p915;
	add.s64 	%rd10089, %rd3402, %rd10085;
	setp.lt.u64 	%p916, %rd10089, %rd3402;
	selp.u64 	%rd3404, 1, 0, %p916;
	add.s64 	%rd3405, %rd3404, %rd3403;
	add.s64 	%rd3406, %rd10084, %rd3405;
	setp.lt.u64 	%p917, %rd3406, %rd10084;
	selp.u64 	%rd3407, 1, 0, %p917;
	add.s64 	%rd10088, %rd3406, %rd10084;
	setp.lt.u64 	%p918, %rd10088, %rd3406;
	selp.u64 	%rd3408, 1, 0, %p918;
	add.s64 	%rd3409, %rd3408, %rd3407;
	add.s64 	%rd3410, %rd10083, %rd3409;
	setp.lt.u64 	%p919, %rd3410, %rd10083;
	add.s64 	%rd10087, %rd3410, %rd10083;
	setp.lt.u64 	%p920, %rd10087, %rd3410;
	or.pred  	%p921, %p920, %p919;
	setp.gt.u64 	%p922, %rd10087, %rd7;
	or.pred  	%p923, %p921, %p922;
	@%p923 bra 	$L__BB11_203;
	setp.lt.u64 	%p924, %rd10087, %rd7;
	mov.u64 	%rd10090, %rd400;
	@%p924 bra 	$L__BB11_204;
	setp.gt.u64 	%p925, %rd10088, %rd8;
	@%p925 bra 	$L__BB11_203;
	setp.lt.u64 	%p926, %rd10088, %rd8;
	mov.u64 	%rd10090, %rd400;
	@%p926 bra 	$L__BB11_204;
	setp.gt.u64 	%p927, %rd10089, %rd9;
	@%p927 bra 	$L__BB11_203;
	setp.lt.u64 	%p928, %rd10089, %rd9;
	setp.lt.u64 	%p929, %rd400, %rd10;
	or.pred  	%p930, %p928, %p929;
	mov.u64 	%rd10090, %rd400;
	@%p930 bra 	$L__BB11_204;
$L__BB11_203:
	sub.s64 	%rd10090, %rd400, %rd10;
	setp.lt.u64 	%p931, %rd400, %rd10;
	selp.u64 	%rd3412, 1, 0, %p931;
	sub.s64 	%rd3413, %rd10089, %rd9;
	setp.lt.u64 	%p932, %rd10089, %rd9;
	selp.s64 	%rd3414, -1, 0, %p931;
	add.s64 	%rd10089, %rd3413, %rd3414;
	setp.lt.u64 	%p933, %rd3413, %rd3412;
	or.pred  	%p934, %p932, %p933;
	selp.u64 	%rd3415, 1, 0, %p934;
	sub.s64 	%rd3416, %rd10088, %rd8;
	setp.lt.u64 	%p935, %rd10088, %rd8;
	selp.s64 	%rd3417, -1, 0, %p934;
	add.s64 	%rd10088, %rd3416, %rd3417;
	setp.lt.u64 	%p936, %rd3416, %rd3415;
	or.pred  	%p937, %p935, %p936;
	selp.s64 	%rd3418, -1, 0, %p937;
	sub.s64 	%rd3419, %rd10087, %rd7;
	add.s64 	%rd10087, %rd3419, %rd3418;
$L__BB11_204:
	setp.gt.u64 	%p938, %rd10075, %rd10087;
	@%p938 bra 	$L__BB11_210;
	setp.lt.u64 	%p939, %rd10075, %rd10087;
	@%p939 bra 	$L__BB11_211;
	setp.gt.u64 	%p940, %rd10076, %rd10088;
	@%p940 bra 	$L__BB11_210;
	setp.lt.u64 	%p941, %rd10076, %rd10088;
	@%p941 bra 	$L__BB11_211;
	setp.gt.u64 	%p942, %rd10077, %rd10089;
	@%p942 bra 	$L__BB11_210;
	setp.lt.u64 	%p943, %rd10077, %rd10089;
	setp.lt.u64 	%p944, %rd10078, %rd10090;
	or.pred  	%p945, %p943, %p944;
	@%p945 bra 	$L__BB11_211;
$L__BB11_210:
	setp.lt.u64 	%p958, %rd10078, %rd10090;
	selp.u64 	%rd3441, 1, 0, %p958;
	sub.s64 	%rd3442, %rd10077, %rd10089;
	setp.lt.u64 	%p959, %rd10077, %rd10089;
	selp.s64 	%rd3443, -1, 0, %p958;
	add.s64 	%rd10286, %rd3442, %rd3443;
	setp.lt.u64 	%p960, %rd3442, %rd3441;
	or.pred  	%p961, %p959, %p960;
	selp.u64 	%rd3444, 1, 0, %p961;
	sub.s64 	%rd3445, %rd10076, %rd10088;
	setp.lt.u64 	%p962, %rd10076, %rd10088;
	selp.s64 	%rd3446, -1, 0, %p961;
	add.s64 	%rd10285, %rd3445, %rd3446;
	setp.lt.u64 	%p963, %rd3445, %rd3444;
	or.pred  	%p964, %p962, %p963;
	selp.s64 	%rd3447, -1, 0, %p964;
	sub.s64 	%rd3448, %rd10075, %rd10087;
	add.s64 	%rd10284, %rd3448, %rd3447;
	bra.uni 	$L__BB11_212;
$L__BB11_211:
	add.s64 	%rd415, %rd10078, %rd10;
	setp.lt.u64 	%p946, %rd415, %rd10078;
	selp.u64 	%rd3420, 1, 0, %p946;
	add.s64 	%rd3421, %rd10077, %rd3420;
	setp.lt.u64 	%p947, %rd3421, %rd10077;
	selp.u64 	%rd3422, 1, 0, %p947;
	add.s64 	%rd3423, %rd3421, %rd9;
	setp.lt.u64 	%p948, %rd3423, %rd3421;
	selp.u64 	%rd3424, 1, 0, %p948;
	add.s64 	%rd3425, %rd3424, %rd3422;
	add.s64 	%rd3426, %rd10076, %rd3425;
	setp.lt.u64 	%p949, %rd3426, %rd10076;
	selp.u64 	%rd3427, 1, 0, %p949;
	add.s64 	%rd3428, %rd3426, %rd8;
	setp.lt.u64 	%p950, %rd3428, %rd3426;
	selp.u64 	%rd3429, 1, 0, %p950;
	add.s64 	%rd3430, %rd3429, %rd3427;
	add.s64 	%rd3431, %rd10075, %rd3430;
	add.s64 	%rd3432, %rd3431, %rd7;
	setp.lt.u64 	%p951, %rd415, %rd10090;
	selp.u64 	%rd3433, 1, 0, %p951;
	sub.s64 	%rd3434, %rd3423, %rd10089;
	setp.lt.u64 	%p952, %rd3423, %rd10089;
	selp.s64 	%rd3435, -1, 0, %p951;
	add.s64 	%rd10286, %rd3434, %rd3435;
	setp.lt.u64 	%p953, %rd3434, %rd3433;
	or.pred  	%p954, %p952, %p953;
	selp.u64 	%rd3436, 1, 0, %p954;
	sub.s64 	%rd3437, %rd3428, %rd10088;
	setp.lt.u64 	%p955, %rd3428, %rd10088;
	selp.s64 	%rd3438, -1, 0, %p954;
	add.s64 	%rd10285, %rd3437, %rd3438;
	setp.lt.u64 	%p956, %rd3437, %rd3436;
	or.pred  	%p957, %p955, %p956;
	selp.s64 	%rd3439, -1, 0, %p957;
	sub.s64 	%rd3440, %rd3432, %rd10087;
	add.s64 	%rd10284, %rd3440, %rd3439;
	mov.u64 	%rd10078, %rd415;
$L__BB11_212:
	sub.s64 	%rd10287, %rd10078, %rd10090;
	mul.lo.s64 	%rd424, %rd10291, %rd39;
	mul.hi.u64 	%rd3450, %rd39, %rd10291;
	mul.lo.s64 	%rd3451, %rd10290, %rd39;
	mul.hi.u64 	%rd3452, %rd39, %rd10290;
	add.s64 	%rd3453, %rd3451, %rd3450;
	setp.lt.u64 	%p965, %rd3453, %rd3451;
	selp.u64 	%rd3454, 1, 0, %p965;
	add.s64 	%rd3455, %rd3452, %rd3454;
	mul.lo.s64 	%rd3456, %rd10289, %rd39;
	mul.hi.u64 	%rd3457, %rd39, %rd10289;
	add.s64 	%rd3458, %rd3456, %rd3455;
	setp.lt.u64 	%p966, %rd3458, %rd3456;
	selp.u64 	%rd3459, 1, 0, %p966;
	add.s64 	%rd3460, %rd3457, %rd3459;
	mul.lo.s64 	%rd3461, %rd10288, %rd39;
	mul.hi.u64 	%rd3462, %rd39, %rd10288;
	add.s64 	%rd3463, %rd3461, %rd3460;
	setp.lt.u64 	%p967, %rd3463, %rd3461;
	selp.u64 	%rd3464, 1, 0, %p967;
	add.s64 	%rd3465, %rd3462, %rd3464;
	mul.hi.u64 	%rd3466, %rd38, %rd10291;
	mad.lo.s64 	%rd425, %rd10291, %rd38, %rd3453;
	setp.lt.u64 	%p968, %rd425, %rd3453;
	selp.u64 	%rd3467, 1, 0, %p968;
	add.s64 	%rd3468, %rd3466, %rd3467;
	mul.hi.u64 	%rd3469, %rd38, %rd10290;
	mad.lo.s64 	%rd3470, %rd10290, %rd38, %rd3458;
	setp.lt.u64 	%p969, %rd3470, %rd3458;
	selp.u64 	%rd3471, 1, 0, %p969;
	add.s64 	%rd3472, %rd3470, %rd3468;
	setp.lt.u64 	%p970, %rd3472, %rd3470;
	selp.u64 	%rd3473, 1, 0, %p970;
	add.s64 	%rd3474, %rd3469, %rd3471;
	add.s64 	%rd3475, %rd3474, %rd3473;
	mul.hi.u64 	%rd3476, %rd38, %rd10289;
	mad.lo.s64 	%rd3477, %rd10289, %rd38, %rd3463;
	setp.lt.u64 	%p971, %rd3477, %rd3463;
	selp.u64 	%rd3478, 1, 0, %p971;
	add.s64 	%rd3479, %rd3477, %rd3475;
	setp.lt.u64 	%p972, %rd3479, %rd3477;
	selp.u64 	%rd3480, 1, 0, %p972;
	add.s64 	%rd3481, %rd3476, %rd3478;
	add.s64 	%rd3482, %rd3481, %rd3480;
	mul.hi.u64 	%rd3483, %rd38, %rd10288;
	mad.lo.s64 	%rd3484, %rd10288, %rd38, %rd3465;
	setp.lt.u64 	%p973, %rd3484, %rd3465;
	selp.u64 	%rd3485, 1, 0, %p973;
	add.s64 	%rd3486, %rd3484, %rd3482;
	setp.lt.u64 	%p974, %rd3486, %rd3484;
	selp.u64 	%rd3487, 1, 0, %p974;
	add.s64 	%rd3488, %rd3483, %rd3485;
	add.s64 	%rd3489, %rd3488, %rd3487;
	mul.hi.u64 	%rd3490, %rd37, %rd10291;
	mad.lo.s64 	%rd426, %rd10291, %rd37, %rd3472;
	setp.lt.u64 	%p975, %rd426, %rd3472;
	selp.u64 	%rd3491, 1, 0, %p975;
	add.s64 	%rd3492, %rd3490, %rd3491;
	mul.hi.u64 	%rd3493, %rd37, %rd10290;
	mad.lo.s64 	%rd3494, %rd10290, %rd37, %rd3479;
	setp.lt.u64 	%p976, %rd3494, %rd3479;
	selp.u64 	%rd3495, 1, 0, %p976;
	add.s64 	%rd3496, %rd3494, %rd3492;
	setp.lt.u64 	%p977, %rd3496, %rd3494;
	selp.u64 	%rd3497, 1, 0, %p977;
	add.s64 	%rd3498, %rd3493, %rd3495;
	add.s64 	%rd3499, %rd3498, %rd3497;
	mul.hi.u64 	%rd3500, %rd37, %rd10289;
	mad.lo.s64 	%rd3501, %rd10289, %rd37, %rd3486;
	setp.lt.u64 	%p978, %rd3501, %rd3486;
	selp.u64 	%rd3502, 1, 0, %p978;
	add.s64 	%rd3503, %rd3501, %rd3499;
	setp.lt.u64 	%p979, %rd3503, %rd3501;
	selp.u64 	%rd3504, 1, 0, %p979;
	add.s64 	%rd3505, %rd3500, %rd3502;
	add.s64 	%rd3506, %rd3505, %rd3504;
	mul.hi.u64 	%rd3507, %rd37, %rd10288;
	mad.lo.s64 	%rd3508, %rd10288, %rd37, %rd3489;
	setp.lt.u64 	%p980, %rd3508, %rd3489;
	selp.u64 	%rd3509, 1, 0, %p980;
	add.s64 	%rd3510, %rd3508, %rd3506;
	setp.lt.u64 	%p981, %rd3510, %rd3508;
	selp.u64 	%rd3511, 1, 0, %p981;
	add.s64 	%rd3512, %rd3507, %rd3509;
	add.s64 	%rd3513, %rd3512, %rd3511;
	mul.hi.u64 	%rd3514, %rd36, %rd10291;
	mad.lo.s64 	%rd427, %rd10291, %rd36, %rd3496;
	setp.lt.u64 	%p982, %rd427, %rd3496;
	selp.u64 	%rd3515, 1, 0, %p982;
	add.s64 	%rd3516, %rd3514, %rd3515;
	mul.hi.u64 	%rd3517, %rd36, %rd10290;
	mad.lo.s64 	%rd3518, %rd10290, %rd36, %rd3503;
	setp.lt.u64 	%p983, %rd3518, %rd3503;
	selp.u64 	%rd3519, 1, 0, %p983;
	add.s64 	%rd3520, %rd3518, %rd3516;
	setp.lt.u64 	%p984, %rd3520, %rd3518;
	selp.u64 	%rd3521, 1, 0, %p984;
	add.s64 	%rd3522, %rd3517, %rd3519;
	add.s64 	%rd3523, %rd3522, %rd3521;
	mul.hi.u64 	%rd3524, %rd36, %rd10289;
	mad.lo.s64 	%rd3525, %rd10289, %rd36, %rd3510;
	setp.lt.u64 	%p985, %rd3525, %rd3510;
	selp.u64 	%rd3526, 1, 0, %p985;
	add.s64 	%rd3527, %rd3525, %rd3523;
	setp.lt.u64 	%p986, %rd3527, %rd3525;
	selp.u64 	%rd3528, 1, 0, %p986;
	add.s64 	%rd3529, %rd3524, %rd3526;
	add.s64 	%rd3530, %rd3529, %rd3528;
	mul.hi.u64 	%rd3531, %rd36, %rd10288;
	mad.lo.s64 	%rd3532, %rd10288, %rd36, %rd3513;
	setp.lt.u64 	%p987, %rd3532, %rd3513;
	selp.u64 	%rd3533, 1, 0, %p987;
	add.s64 	%rd3534, %rd3532, %rd3530;
	setp.lt.u64 	%p988, %rd3534, %rd3532;
	selp.u64 	%rd3535, 1, 0, %p988;
	add.s64 	%rd3536, %rd3531, %rd3533;
	add.s64 	%rd3537, %rd3536, %rd3535;
	shl.b64 	%rd3538, %rd3520, 32;
	mov.b64 	{%r194, %r195}, %rd3520;
	mov.b64 	{%r196, %r197}, %rd3527;
	mov.b64 	%rd3539, {%r195, %r196};
	mov.b64 	{%r198, %r199}, %rd3534;
	mov.b64 	%rd3540, {%r197, %r198};
	mov.b64 	{%r200, %r201}, %rd3537;
	mov.b64 	%rd3541, {%r199, %r200};
	shr.u64 	%rd3542, %rd3537, 32;
	mul.lo.s64 	%rd3543, %rd3520, 977;
	mov.b64 	%rd3544, 977;
	mul.hi.u64 	%rd3545, %rd3520, %rd3544;
	mul.lo.s64 	%rd3546, %rd3527, 977;
	mul.hi.u64 	%rd3547, %rd3527, %rd3544;
	add.s64 	%rd3548, %rd3546, %rd3545;
	setp.lt.u64 	%p989, %rd3548, %rd3546;
	selp.u64 	%rd3549, 1, 0, %p989;
	add.s64 	%rd3550, %rd3547, %rd3549;
	mul.lo.s64 	%rd3551, %rd3534, 977;
	mul.hi.u64 	%rd3552, %rd3534, %rd3544;
	add.s64 	%rd3553, %rd3551, %rd3550;
	setp.lt.u64 	%p990, %rd3553, %rd3551;
	selp.u64 	%rd3554, 1, 0, %p990;
	add.s64 	%rd3555, %rd3552, %rd3554;
	mul.lo.s64 	%rd3556, %rd3537, 977;
	mul.hi.u64 	%rd3557, %rd3537, %rd3544;
	add.s64 	%rd3558, %rd3556, %rd3555;
	setp.lt.u64 	%p991, %rd3558, %rd3556;
	selp.u64 	%rd3559, 1, 0, %p991;
	add.s64 	%rd3560, %rd3557, %rd3559;
	add.s64 	%rd10099, %rd3543, %rd3538;
	setp.lt.u64 	%p992, %rd10099, %rd3543;
	selp.u64 	%rd3561, 1, 0, %p992;
	add.s64 	%rd3562, %rd3548, %rd3539;
	setp.lt.u64 	%p993, %rd3562, %rd3548;
	add.s64 	%rd10098, %rd3562, %rd3561;
	setp.lt.u64 	%p994, %rd10098, %rd3562;
	or.pred  	%p995, %p993, %p994;
	selp.u64 	%rd3563, 1, 0, %p995;
	add.s64 	%rd3564, %rd3553, %rd3540;
	setp.lt.u64 	%p996, %rd3564, %rd3553;
	add.s64 	%rd10097, %rd3564, %rd3563;
	setp.lt.u64 	%p997, %rd10097, %rd3564;
	or.pred  	%p998, %p996, %p997;
	selp.u64 	%rd3565, 1, 0, %p998;
	add.s64 	%rd3566, %rd3558, %rd3541;
	setp.lt.u64 	%p999, %rd3566, %rd3558;
	add.s64 	%rd10096, %rd3566, %rd3565;
	setp.lt.u64 	%p1000, %rd10096, %rd3566;
	or.pred  	%p1001, %p999, %p1000;
	selp.u64 	%rd3567, 1, 0, %p1001;
	add.s64 	%rd3568, %rd3560, %rd3542;
	add.s64 	%rd432, %rd3568, %rd3567;
	setp.eq.s64 	%p1002, %rd432, 0;
	mov.b64 	%rd10095, 0;
	@%p1002 bra 	$L__BB11_214;
	shl.b64 	%rd3569, %rd432, 32;
	shr.u64 	%rd3570, %rd432, 32;
	mov.b64 	%rd3571, 977;
	mul.hi.u64 	%rd3572, %rd432, %rd3571;
	mad.lo.s64 	%rd3573, %rd432, 977, %rd3569;
	setp.lt.u64 	%p1003, %rd3573, %rd3569;
	selp.u64 	%rd3574, 1, 0, %p1003;
	add.s64 	%rd10099, %rd3573, %rd10099;
	setp.lt.u64 	%p1004, %rd10099, %rd3573;
	selp.u64 	%rd3575, 1, 0, %p1004;
	add.s64 	%rd3576, %rd3575, %rd3574;
	add.s64 	%rd3577, %rd3570, %rd3572;
	setp.lt.u64 	%p1005, %rd3577, %rd3570;
	selp.u64 	%rd3578, 1, 0, %p1005;
	add.s64 	%rd3579, %rd10098, %rd3577;
	add.s64 	%rd3580, %rd3579, %rd3576;
	setp.lt.u64 	%p1006, %rd3580, %rd10098;
	not.b64 	%rd3581, %rd3577;
	setp.gt.u64 	%p1007, %rd3576, %rd3581;
	or.pred  	%p1008, %p1007, %p1006;
	selp.u64 	%rd3582, 1, 0, %p1008;
	add.s64 	%rd3583, %rd10097, %rd3578;
	add.s64 	%rd435, %rd3583, %rd3582;
	setp.lt.u64 	%p1009, %rd435, %rd10097;
	selp.u64 	%rd3584, 1, 0, %p1009;
	add.s64 	%rd436, %rd10096, %rd3584;
	setp.lt.u64 	%p1010, %rd436, %rd10096;
	selp.u64 	%rd10095, 1, 0, %p1010;
	mov.u64 	%rd10096, %rd436;
	mov.u64 	%rd10097, %rd435;
	mov.u64 	%rd10098, %rd3580;
$L__BB11_214:
	add.s64 	%rd10103, %rd10099, %rd424;
	setp.lt.u64 	%p1011, %rd10103, %rd10099;
	selp.u64 	%rd3585, 1, 0, %p1011;
	add.s64 	%rd3586, %rd10098, %rd425;
	setp.lt.u64 	%p1012, %rd3586, %rd10098;
	add.s64 	%rd10102, %rd3586, %rd3585;
	setp.lt.u64 	%p1013, %rd10102, %rd3586;
	or.pred  	%p1014, %p1012, %p1013;
	selp.u64 	%rd3587, 1, 0, %p1014;
	add.s64 	%rd3588, %rd10097, %rd426;
	setp.lt.u64 	%p1015, %rd3588, %rd10097;
	add.s64 	%rd10101, %rd3588, %rd3587;
	setp.lt.u64 	%p1016, %rd10101, %rd3588;
	or.pred  	%p1017, %p1015, %p1016;
	selp.u64 	%rd3589, 1, 0, %p1017;
	add.s64 	%rd3590, %rd10096, %rd427;
	setp.lt.u64 	%p1018, %rd3590, %rd10096;
	add.s64 	%rd10100, %rd3590, %rd3589;
	setp.lt.u64 	%p1019, %rd10100, %rd3590;
	or.pred  	%p1020, %p1018, %p1019;
	selp.u64 	%rd3592, 1, 0, %p1020;
	add.s64 	%rd447, %rd10095, %rd3592;
	setp.ne.s64 	%p1021, %rd447, 0;
	setp.gt.u64 	%p1022, %rd10100, %rd7;
	or.pred  	%p1023, %p1021, %p1022;
	@%p1023 bra 	$L__BB11_220;
	setp.lt.u64 	%p1024, %rd10100, %rd7;
	@%p1024 bra 	$L__BB11_233;
	setp.gt.u64 	%p1025, %rd10101, %rd8;
	@%p1025 bra 	$L__BB11_220;
	setp.lt.u64 	%p1026, %rd10101, %rd8;
	@%p1026 bra 	$L__BB11_233;
	setp.gt.u64 	%p1027, %rd10102, %rd9;
	@%p1027 bra 	$L__BB11_220;
	setp.lt.u64 	%p1028, %rd10102, %rd9;
	setp.lt.u64 	%p1029, %rd10103, %rd10;
	or.pred  	%p1030, %p1028, %p1029;
	@%p1030 bra 	$L__BB11_233;
$L__BB11_220:
	sub.s64 	%rd448, %rd10103, %rd10;
	setp.lt.u64 	%p1031, %rd10103, %rd10;
	selp.u64 	%rd3593, 1, 0, %p1031;
	sub.s64 	%rd3594, %rd10102, %rd9;
	setp.lt.u64 	%p1032, %rd10102, %rd9;
	selp.s64 	%rd3595, -1, 0, %p1031;
	add.s64 	%rd10102, %rd3594, %rd3595;
	setp.lt.u64 	%p1033, %rd3594, %rd3593;
	or.pred  	%p1034, %p1032, %p1033;
	selp.u64 	%rd3596, 1, 0, %p1034;
	sub.s64 	%rd3597, %rd10101, %rd8;
	setp.lt.u64 	%p1035, %rd10101, %rd8;
	selp.s64 	%rd3598, -1, 0, %p1034;
	add.s64 	%rd10101, %rd3597, %rd3598;
	setp.lt.u64 	%p1036, %rd3597, %rd3596;
	or.pred  	%p1037, %p1035, %p1036;
	selp.u64 	%rd3599, 1, 0, %p1037;
	sub.s64 	%rd3600, %rd10100, %rd7;
	setp.lt.u64 	%p1038, %rd10100, %rd7;
	selp.s64 	%rd3601, -1, 0, %p1037;
	add.s64 	%rd10100, %rd3600, %rd3601;
	setp.lt.u64 	%p1039, %rd3600, %rd3599;
	or.pred  	%p1040, %p1038, %p1039;
	selp.s64 	%rd3602, -1, 0, %p1040;
	add.s64 	%rd452, %rd447, %rd3602;
	setp.ne.s64 	%p1041, %rd452, 0;
	setp.gt.u64 	%p1042, %rd10100, %rd7;
	or.pred  	%p1043, %p1041, %p1042;
	@%p1043 bra 	$L__BB11_226;
	setp.lt.u64 	%p1044, %rd10100, %rd7;
	mov.u64 	%rd10103, %rd448;
	@%p1044 bra 	$L__BB11_233;
	setp.gt.u64 	%p1045, %rd10101, %rd8;
	@%p1045 bra 	$L__BB11_226;
	setp.lt.u64 	%p1046, %rd10101, %rd8;
	mov.u64 	%rd10103, %rd448;
	@%p1046 bra 	$L__BB11_233;
	setp.gt.u64 	%p1047, %rd10102, %rd9;
	@%p1047 bra 	$L__BB11_226;
	setp.lt.u64 	%p1048, %rd10102, %rd9;
	setp.lt.u64 	%p1049, %rd448, %rd10;
	or.pred  	%p1050, %p1048, %p1049;
	mov.u64 	%rd10103, %rd448;
	@%p1050 bra 	$L__BB11_233;
$L__BB11_226:
	sub.s64 	%rd453, %rd448, %rd10;
	setp.lt.u64 	%p1051, %rd448, %rd10;
	selp.u64 	%rd3603, 1, 0, %p1051;
	sub.s64 	%rd3604, %rd10102, %rd9;
	setp.lt.u64 	%p1052, %rd10102, %rd9;
	selp.s64 	%rd3605, -1, 0, %p1051;
	add.s64 	%rd10102, %rd3604, %rd3605;
	setp.lt.u64 	%p1053, %rd3604, %rd3603;
	or.pred  	%p1054, %p1052, %p1053;
	selp.u64 	%rd3606, 1, 0, %p1054;
	sub.s64 	%rd3607, %rd10101, %rd8;
	setp.lt.u64 	%p1055, %rd10101, %rd8;
	selp.s64 	%rd3608, -1, 0, %p1054;
	add.s64 	%rd10101, %rd3607, %rd3608;
	setp.lt.u64 	%p1056, %rd3607, %rd3606;
	or.pred  	%p1057, %p1055, %p1056;
	selp.u64 	%rd3609, 1, 0, %p1057;
	sub.s64 	%rd3610, %rd10100, %rd7;
	setp.lt.u64 	%p1058, %rd10100, %rd7;
	selp.s64 	%rd3611, -1, 0, %p1057;
	add.s64 	%rd10100, %rd3610, %rd3611;
	setp.lt.u64 	%p1059, %rd3610, %rd3609;
	or.pred  	%p1060, %p1058, %p1059;
	selp.u64 	%rd3612, 1, 0, %p1060;
	setp.ne.s64 	%p1061, %rd452, %rd3612;
	setp.gt.u64 	%p1062, %rd10100, %rd7;
	or.pred  	%p1063, %p1061, %p1062;
	@%p1063 bra 	$L__BB11_232;
	setp.lt.u64 	%p1064, %rd10100, %rd7;
	mov.u64 	%rd10103, %rd453;
	@%p1064 bra 	$L__BB11_233;
	setp.gt.u64 	%p1065, %rd10101, %rd8;
	@%p1065 bra 	$L__BB11_232;
	setp.lt.u64 	%p1066, %rd10101, %rd8;
	mov.u64 	%rd10103, %rd453;
	@%p1066 bra 	$L__BB11_233;
	setp.gt.u64 	%p1067, %rd10102, %rd9;
	@%p1067 bra 	$L__BB11_232;
	setp.lt.u64 	%p1068, %rd10102, %rd9;
	setp.lt.u64 	%p1069, %rd453, %rd10;
	or.pred  	%p1070, %p1068, %p1069;
	mov.u64 	%rd10103, %rd453;
	@%p1070 bra 	$L__BB11_233;
$L__BB11_232:
	sub.s64 	%rd10103, %rd453, %rd10;
	setp.lt.u64 	%p1071, %rd453, %rd10;
	selp.u64 	%rd3613, 1, 0, %p1071;
	sub.s64 	%rd3614, %rd10102, %rd9;
	setp.lt.u64 	%p1072, %rd10102, %rd9;
	selp.s64 	%rd3615, -1, 0, %p1071;
	add.s64 	%rd10102, %rd3614, %rd3615;
	setp.lt.u64 	%p1073, %rd3614, %rd3613;
	or.pred  	%p1074, %p1072, %p1073;
	selp.u64 	%rd3616, 1, 0, %p1074;
	sub.s64 	%rd3617, %rd10101, %rd8;
	setp.lt.u64 	%p1075, %rd10101, %rd8;
	selp.s64 	%rd3618, -1, 0, %p1074;
	add.s64 	%rd10101, %rd3617, %rd3618;
	setp.lt.u64 	%p1076, %rd3617, %rd3616;
	or.pred  	%p1077, %p1075, %p1076;
	selp.s64 	%rd3619, -1, 0, %p1077;
	sub.s64 	%rd3620, %rd10100, %rd7;
	add.s64 	%rd10100, %rd3620, %rd3619;
$L__BB11_233:
	shl.b64 	%rd465, %rd10103, 1;
	shr.u64 	%rd3621, %rd10103, 63;
	add.s64 	%rd3622, %rd10102, %rd3621;
	setp.lt.u64 	%p1078, %rd3622, %rd10102;
	selp.u64 	%rd3623, 1, 0, %p1078;
	add.s64 	%rd10290, %rd3622, %rd10102;
	setp.lt.u64 	%p1079, %rd10290, %rd3622;
	selp.u64 	%rd3624, 1, 0, %p1079;
	add.s64 	%rd3625, %rd3624, %rd3623;
	add.s64 	%rd3626, %rd10101, %rd3625;
	setp.lt.u64 	%p1080, %rd3626, %rd10101;
	selp.u64 	%rd3627, 1, 0, %p1080;
	add.s64 	%rd10289, %rd3626, %rd10101;
	setp.lt.u64 	%p1081, %rd10289, %rd3626;
	selp.u64 	%rd3628, 1, 0, %p1081;
	add.s64 	%rd3629, %rd3628, %rd3627;
	add.s64 	%rd3630, %rd10100, %rd3629;
	setp.lt.u64 	%p1082, %rd3630, %rd10100;
	add.s64 	%rd10288, %rd3630, %rd10100;
	setp.lt.u64 	%p1083, %rd10288, %rd3630;
	or.pred  	%p1084, %p1083, %p1082;
	setp.gt.u64 	%p1085, %rd10288, %rd7;
	or.pred  	%p1086, %p1084, %p1085;
	@%p1086 bra 	$L__BB11_239;
	setp.lt.u64 	%p1087, %rd10288, %rd7;
	mov.u64 	%rd10291, %rd465;
	@%p1087 bra 	$L__BB11_240;
	setp.gt.u64 	%p1088, %rd10289, %rd8;
	@%p1088 bra 	$L__BB11_239;
	setp.lt.u64 	%p1089, %rd10289, %rd8;
	mov.u64 	%rd10291, %rd465;
	@%p1089 bra 	$L__BB11_240;
	setp.gt.u64 	%p1090, %rd10290, %rd9;
	@%p1090 bra 	$L__BB11_239;
	setp.lt.u64 	%p1091, %rd10290, %rd9;
	setp.lt.u64 	%p1092, %rd465, %rd10;
	or.pred  	%p1093, %p1091, %p1092;
	mov.u64 	%rd10291, %rd465;
	@%p1093 bra 	$L__BB11_240;
$L__BB11_239:
	sub.s64 	%rd10291, %rd465, %rd10;
	setp.lt.u64 	%p1094, %rd465, %rd10;
	selp.u64 	%rd3632, 1, 0, %p1094;
	sub.s64 	%rd3633, %rd10290, %rd9;
	setp.lt.u64 	%p1095, %rd10290, %rd9;
	selp.s64 	%rd3634, -1, 0, %p1094;
	add.s64 	%rd10290, %rd3633, %rd3634;
	setp.lt.u64 	%p1096, %rd3633, %rd3632;
	or.pred  	%p1097, %p1095, %p1096;
	selp.u64 	%rd3635, 1, 0, %p1097;
	sub.s64 	%rd3636, %rd10289, %rd8;
	setp.lt.u64 	%p1098, %rd10289, %rd8;
	selp.s64 	%rd3637, -1, 0, %p1097;
	add.s64 	%rd10289, %rd3636, %rd3637;
	setp.lt.u64 	%p1099, %rd3636, %rd3635;
	or.pred  	%p1100, %p1098, %p1099;
	selp.s64 	%rd3638, -1, 0, %p1100;
	sub.s64 	%rd3639, %rd10288, %rd7;
	add.s64 	%rd10288, %rd3639, %rd3638;
$L__BB11_240:
	setp.eq.s64 	%p1101, %rd44, 0;
	mov.b16 	%rs39, 1;
	@%p1101 bra 	$L__BB11_651;
	mul.lo.s64 	%rd3641, %rd10290, %rd10291;
	mul.hi.u64 	%rd3642, %rd10291, %rd10290;
	mul.lo.s64 	%rd3643, %rd10289, %rd10291;
	mul.hi.u64 	%rd3644, %rd10291, %rd10289;
	add.s64 	%rd3645, %rd3643, %rd3642;
	setp.lt.u64 	%p1102, %rd3645, %rd3643;
	selp.u64 	%rd3646, 1, 0, %p1102;
	add.s64 	%rd3647, %rd3644, %rd3646;
	mul.lo.s64 	%rd3648, %rd10288, %rd10291;
	mul.hi.u64 	%rd3649, %rd10291, %rd10288;
	add.s64 	%rd3650, %rd3648, %rd3647;
	setp.lt.u64 	%p1103, %rd3650, %rd3648;
	selp.u64 	%rd3651, 1, 0, %p1103;
	add.s64 	%rd3652, %rd3649, %rd3651;
	mul.hi.u64 	%rd3653, %rd10290, %rd10289;
	mad.lo.s64 	%rd3654, %rd10289, %rd10290, %rd3650;
	setp.lt.u64 	%p1104, %rd3654, %rd3650;
	selp.u64 	%rd3655, 1, 0, %p1104;
	add.s64 	%rd3656, %rd3653, %rd3655;
	mul.hi.u64 	%rd3657, %rd10290, %rd10288;
	mad.lo.s64 	%rd3658, %rd10288, %rd10290, %rd3652;
	setp.lt.u64 	%p1105, %rd3658, %rd3652;
	selp.u64 	%rd3659, 1, 0, %p1105;
	add.s64 	%rd3660, %rd3658, %rd3656;
	setp.lt.u64 	%p1106, %rd3660, %rd3658;
	selp.u64 	%rd3661, 1, 0, %p1106;
	add.s64 	%rd3662, %rd3657, %rd3659;
	add.s64 	%rd3663, %rd3662, %rd3661;
	mul.hi.u64 	%rd3664, %rd10289, %rd10288;
	mad.lo.s64 	%rd3665, %rd10288, %rd10289, %rd3663;
	setp.lt.u64 	%p1107, %rd3665, %rd3663;
	selp.u64 	%rd3666, 1, 0, %p1107;
	add.s64 	%rd3667, %rd3664, %rd3666;
	shl.b64 	%rd3668, %rd3641, 1;
	mov.b64 	{%r202, %r203}, %rd3641;
	mov.b64 	{%r204, %r205}, %rd3645;
	shf.l.wrap.b32 	%r206, %r203, %r204, 1;
	shf.l.wrap.b32 	%r207, %r204, %r205, 1;
	mov.b64 	%rd3669, {%r206, %r207};
	mov.b64 	{%r208, %r209}, %rd3654;
	shf.l.wrap.b32 	%r210, %r205, %r208, 1;
	shf.l.wrap.b32 	%r211, %r208, %r209, 1;
	mov.b64 	%rd3670, {%r210, %r211};
	mov.b64 	{%r212, %r213}, %rd3660;
	shf.l.wrap.b32 	%r214, %r209, %r212, 1;
	shf.l.wrap.b32 	%r215, %r212, %r213, 1;
	mov.b64 	%rd3671, {%r214, %r215};
	mov.b64 	{%r216, %r217}, %rd3665;
	shf.l.wrap.b32 	%r218, %r213, %r216, 1;
	shf.l.wrap.b32 	%r219, %r216, %r217, 1;
	mov.b64 	%rd3672, {%r218, %r219};
	shr.u64 	%rd3673, %rd3667, 63;
	mov.b64 	{%r220, %r221}, %rd3667;
	shf.l.wrap.b32 	%r222, %r217, %r220, 1;
	shf.l.wrap.b32 	%r223, %r220, %r221, 1;
	mov.b64 	%rd3674, {%r222, %r223};
	mul.hi.u64 	%rd3675, %rd10291, %rd10291;
	mul.hi.u64 	%rd3676, %rd10290, %rd10290;
	mul.hi.u64 	%rd3677, %rd10289, %rd10289;
	mul.hi.u64 	%rd3678, %rd10288, %rd10288;
	add.s64 	%rd477, %rd3668, %rd3675;
	setp.lt.u64 	%p1108, %rd477, %rd3668;
	selp.u64 	%rd3679, 1, 0, %p1108;
	mad.lo.s64 	%rd3680, %rd10290, %rd10290, %rd3669;
	setp.lt.u64 	%p1109, %rd3680, %rd3669;
	add.s64 	%rd478, %rd3680, %rd3679;
	setp.lt.u64 	%p1110, %rd478, %rd3680;
	or.pred  	%p1111, %p1109, %p1110;
	selp.u64 	%rd3681, 1, 0, %p1111;
	add.s64 	%rd3682, %rd3670, %rd3676;
	setp.lt.u64 	%p1112, %rd3682, %rd3670;
	add.s64 	%rd479, %rd3682, %rd3681;
	setp.lt.u64 	%p1113, %rd479, %rd3682;
	or.pred  	%p1114, %p1112, %p1113;
	selp.u64 	%rd3683, 1, 0, %p1114;
	mad.lo.s64 	%rd3684, %rd10289, %rd10289, %rd3671;
	setp.lt.u64 	%p1115, %rd3684, %rd3671;
	add.s64 	%rd3685, %rd3684, %rd3683;
	setp.lt.u64 	%p1116, %rd3685, %rd3684;
	or.pred  	%p1117, %p1115, %p1116;
	selp.u64 	%rd3686, 1, 0, %p1117;
	add.s64 	%rd3687, %rd3672, %rd3677;
	setp.lt.u64 	%p1118, %rd3687, %rd3672;
	add.s64 	%rd3688, %rd3687, %rd3686;
	setp.lt.u64 	%p1119, %rd3688, %rd3687;
	or.pred  	%p1120, %p1118, %p1119;
	selp.u64 	%rd3689, 1, 0, %p1120;
	mad.lo.s64 	%rd3690, %rd10288, %rd10288, %rd3674;
	setp.lt.u64 	%p1121, %rd3690, %rd3674;
	add.s64 	%rd3691, %rd3690, %rd3689;
	setp.lt.u64 	%p1122, %rd3691, %rd3690;
	or.pred  	%p1123, %p1121, %p1122;
	selp.u64 	%rd3692, 1, 0, %p1123;
	add.s64 	%rd3693, %rd3673, %rd3678;
	add.s64 	%rd3694, %rd3693, %rd3692;
	shl.b64 	%rd3695, %rd3685, 32;
	mov.b64 	{%r224, %r225}, %rd3685;
	mov.b64 	{%r226, %r227}, %rd3688;
	mov.b64 	%rd3696, {%r225, %r226};
	mov.b64 	{%r228, %r229}, %rd3691;
	mov.b64 	%rd3697, {%r227, %r228};
	mov.b64 	{%r230, %r231}, %rd3694;
	mov.b64 	%rd3698, {%r229, %r230};
	shr.u64 	%rd3699, %rd3694, 32;
	mul.lo.s64 	%rd3700, %rd3685, 977;
	mov.b64 	%rd3701, 977;
	mul.hi.u64 	%rd3702, %rd3685, %rd3701;
	mul.lo.s64 	%rd3703, %rd3688, 977;
	mul.hi.u64 	%rd3704, %rd3688, %rd3701;
	add.s64 	%rd3705, %rd3703, %rd3702;
	setp.lt.u64 	%p1124, %rd3705, %rd3703;
	selp.u64 	%rd3706, 1, 0, %p1124;
	add.s64 	%rd3707, %rd3704, %rd3706;
	mul.lo.s64 	%rd3708, %rd3691, 977;
	mul.hi.u64 	%rd3709, %rd3691, %rd3701;
	add.s64 	%rd3710, %rd3708, %rd3707;
	setp.lt.u64 	%p1125, %rd3710, %rd3708;
	selp.u64 	%rd3711, 1, 0, %p1125;
	add.s64 	%rd3712, %rd3709, %rd3711;
	mul.lo.s64 	%rd3713, %rd3694, 977;
	mul.hi.u64 	%rd3714, %rd3694, %rd3701;
	add.s64 	%rd3715, %rd3713, %rd3712;
	setp.lt.u64 	%p1126, %rd3715, %rd3713;
	selp.u64 	%rd3716, 1, 0, %p1126;
	add.s64 	%rd3717, %rd3714, %rd3716;
	add.s64 	%rd10112, %rd3700, %rd3695;
	setp.lt.u64 	%p1127, %rd10112, %rd3700;
	selp.u64 	%rd3718, 1, 0, %p1127;
	add.s64 	%rd3719, %rd3705, %rd3696;
	setp.lt.u64 	%p1128, %rd3719, %rd3705;
	add.s64 	%rd10111, %rd3719, %rd3718;
	setp.lt.u64 	%p1129, %rd10111, %rd3719;
	or.pred  	%p1130, %p1128, %p1129;
	selp.u64 	%rd3720, 1, 0, %p1130;
	add.s64 	%rd3721, %rd3710, %rd3697;
	setp.lt.u64 	%p1131, %rd3721, %rd3710;
	add.s64 	%rd10110, %rd3721, %rd3720;
	setp.lt.u64 	%p1132, %rd10110, %rd3721;
	or.pred  	%p1133, %p1131, %p1132;
	selp.u64 	%rd3722, 1, 0, %p1133;
	add.s64 	%rd3723, %rd3715, %rd3698;
	setp.lt.u64 	%p1134, %rd3723, %rd3715;
	add.s64 	%rd10109, %rd3723, %rd3722;
	setp.lt.u64 	%p1135, %rd10109, %rd3723;
	or.pred  	%p1136, %p1134, %p1135;
	selp.u64 	%rd3724, 1, 0, %p1136;
	add.s64 	%rd3725, %rd3717, %rd3699;
	add.s64 	%rd484, %rd3725, %rd3724;
	setp.eq.s64 	%p1137, %rd484, 0;
	mov.b64 	%rd10108, 0;
	@%p1137 bra 	$L__BB11_243;
	shl.b64 	%rd3726, %rd484, 32;
	shr.u64 	%rd3727, %rd484, 32;
	mov.b64 	%rd3728, 977;
	mul.hi.u64 	%rd3729, %rd484, %rd3728;
	mad.lo.s64 	%rd3730, %rd484, 977, %rd3726;
	setp.lt.u64 	%p1138, %rd3730, %rd3726;
	selp.u64 	%rd3731, 1, 0, %p1138;
	add.s64 	%rd10112, %rd3730, %rd10112;
	setp.lt.u64 	%p1139, %rd10112, %rd3730;
	selp.u64 	%rd3732, 1, 0, %p1139;
	add.s64 	%rd3733, %rd3732, %rd3731;
	add.s64 	%rd3734, %rd3727, %rd3729;
	setp.lt.u64 	%p1140, %rd3734, %rd3727;
	selp.u64 	%rd3735, 1, 0, %p1140;
	add.s64 	%rd3736, %rd10111, %rd3734;
	add.s64 	%rd3737, %rd3736, %rd3733;
	setp.lt.u64 	%p1141, %rd3737, %rd10111;
	not.b64 	%rd3738, %rd3734;
	setp.gt.u64 	%p1142, %rd3733, %rd3738;
	or.pred  	%p1143, %p1142, %p1141;
	selp.u64 	%rd3739, 1, 0, %p1143;
	add.s64 	%rd3740, %rd10110, %rd3735;
	add.s64 	%rd487, %rd3740, %rd3739;
	setp.lt.u64 	%p1144, %rd487, %rd10110;
	selp.u64 	%rd3741, 1, 0, %p1144;
	add.s64 	%rd488, %rd10109, %rd3741;
	setp.lt.u64 	%p1145, %rd488, %rd10109;
	selp.u64 	%rd10108, 1, 0, %p1145;
	mov.u64 	%rd10109, %rd488;
	mov.u64 	%rd10110, %rd487;
	mov.u64 	%rd10111, %rd3737;
$L__BB11_243:
	mad.lo.s64 	%rd10116, %rd10291, %rd10291, %rd10112;
	setp.lt.u64 	%p1146, %rd10116, %rd10112;
	selp.u64 	%rd3742, 1, 0, %p1146;
	add.s64 	%rd3743, %rd10111, %rd477;
	setp.lt.u64 	%p1147, %rd3743, %rd10111;
	add.s64 	%rd10115, %rd3743, %rd3742;
	setp.lt.u64 	%p1148, %rd10115, %rd3743;
	or.pred  	%p1149, %p1147, %p1148;
	selp.u64 	%rd3744, 1, 0, %p1149;
	add.s64 	%rd3745, %rd10110, %rd478;
	setp.lt.u64 	%p1150, %rd3745, %rd10110;
	add.s64 	%rd10114, %rd3745, %rd3744;
	setp.lt.u64 	%p1151, %rd10114, %rd3745;
	or.pred  	%p1152, %p1150, %p1151;
	selp.u64 	%rd3746, 1, 0, %p1152;
	add.s64 	%rd3747, %rd10109, %rd479;
	setp.lt.u64 	%p1153, %rd3747, %rd10109;
	add.s64 	%rd10113, %rd3747, %rd3746;
	setp.lt.u64 	%p1154, %rd10113, %rd3747;
	or.pred  	%p1155, %p1153, %p1154;
	selp.u64 	%rd3749, 1, 0, %p1155;
	add.s64 	%rd499, %rd10108, %rd3749;
	setp.ne.s64 	%p1156, %rd499, 0;
	setp.gt.u64 	%p1157, %rd10113, %rd7;
	or.pred  	%p1158, %p1156, %p1157;
	@%p1158 bra 	$L__BB11_249;
	setp.lt.u64 	%p1159, %rd10113, %rd7;
	@%p1159 bra 	$L__BB11_262;
	setp.gt.u64 	%p1160, %rd10114, %rd8;
	@%p1160 bra 	$L__BB11_249;
	setp.lt.u64 	%p1161, %rd10114, %rd8;
	@%p1161 bra 	$L__BB11_262;
	setp.gt.u64 	%p1162, %rd10115, %rd9;
	@%p1162 bra 	$L__BB11_249;
	setp.lt.u64 	%p1163, %rd10115, %rd9;
	setp.lt.u64 	%p1164, %rd10116, %rd10;
	or.pred  	%p1165, %p1163, %p1164;
	@%p1165 bra 	$L__BB11_262;
$L__BB11_249:
	sub.s64 	%rd500, %rd10116, %rd10;
	setp.lt.u64 	%p1166, %rd10116, %rd10;
	selp.u64 	%rd3750, 1, 0, %p1166;
	sub.s64 	%rd3751, %rd10115, %rd9;
	setp.lt.u64 	%p1167, %rd10115, %rd9;
	selp.s64 	%rd3752, -1, 0, %p1166;
	add.s64 	%rd10115, %rd3751, %rd3752;
	setp.lt.u64 	%p1168, %rd3751, %rd3750;
	or.pred  	%p1169, %p1167, %p1168;
	selp.u64 	%rd3753, 1, 0, %p1169;
	sub.s64 	%rd3754, %rd10114, %rd8;
	setp.lt.u64 	%p1170, %rd10114, %rd8;
	selp.s64 	%rd3755, -1, 0, %p1169;
	add.s64 	%rd10114, %rd3754, %rd3755;
	setp.lt.u64 	%p1171, %rd3754, %rd3753;
	or.pred  	%p1172, %p1170, %p1171;
	selp.u64 	%rd3756, 1, 0, %p1172;
	sub.s64 	%rd3757, %rd10113, %rd7;
	setp.lt.u64 	%p1173, %rd10113, %rd7;
	selp.s64 	%rd3758, -1, 0, %p1172;
	add.s64 	%rd10113, %rd3757, %rd3758;
	setp.lt.u64 	%p1174, %rd3757, %rd3756;
	or.pred  	%p1175, %p1173, %p1174;
	selp.s64 	%rd3759, -1, 0, %p1175;
	add.s64 	%rd504, %rd499, %rd3759;
	setp.ne.s64 	%p1176, %rd504, 0;
	setp.gt.u64 	%p1177, %rd10113, %rd7;
	or.pred  	%p1178, %p1176, %p1177;
	@%p1178 bra 	$L__BB11_255;
	setp.lt.u64 	%p1179, %rd10113, %rd7;
	mov.u64 	%rd10116, %rd500;
	@%p1179 bra 	$L__BB11_262;
	setp.gt.u64 	%p1180, %rd10114, %rd8;
	@%p1180 bra 	$L__BB11_255;
	setp.lt.u64 	%p1181, %rd10114, %rd8;
	mov.u64 	%rd10116, %rd500;
	@%p1181 bra 	$L__BB11_262;
	setp.gt.u64 	%p1182, %rd10115, %rd9;
	@%p1182 bra 	$L__BB11_255;
	setp.lt.u64 	%p1183, %rd10115, %rd9;
	setp.lt.u64 	%p1184, %rd500, %rd10;
	or.pred  	%p1185, %p1183, %p1184;
	mov.u64 	%rd10116, %rd500;
	@%p1185 bra 	$L__BB11_262;
$L__BB11_255:
	sub.s64 	%rd505, %rd500, %rd10;
	setp.lt.u64 	%p1186, %rd500, %rd10;
	selp.u64 	%rd3760, 1, 0, %p1186;
	sub.s64 	%rd3761, %rd10115, %rd9;
	setp.lt.u64 	%p1187, %rd10115, %rd9;
	selp.s64 	%rd3762, -1, 0, %p1186;
	add.s64 	%rd10115, %rd3761, %rd3762;
	setp.lt.u64 	%p1188, %rd3761, %rd3760;
	or.pred  	%p1189, %p1187, %p1188;
	selp.u64 	%rd3763, 1, 0, %p1189;
	sub.s64 	%rd3764, %rd10114, %rd8;
	setp.lt.u64 	%p1190, %rd10114, %rd8;
	selp.s64 	%rd3765, -1, 0, %p1189;
	add.s64 	%rd10114, %rd3764, %rd3765;
	setp.lt.u64 	%p1191, %rd3764, %rd3763;
	or.pred  	%p1192, %p1190, %p1191;
	selp.u64 	%rd3766, 1, 0, %p1192;
	sub.s64 	%rd3767, %rd10113, %rd7;
	setp.lt.u64 	%p1193, %rd10113, %rd7;
	selp.s64 	%rd3768, -1, 0, %p1192;
	add.s64 	%rd10113, %rd3767, %rd3768;
	setp.lt.u64 	%p1194, %rd3767, %rd3766;
	or.pred  	%p1195, %p1193, %p1194;
	selp.u64 	%rd3769, 1, 0, %p1195;
	setp.ne.s64 	%p1196, %rd504, %rd3769;
	setp.gt.u64 	%p1197, %rd10113, %rd7;
	or.pred  	%p1198, %p1196, %p1197;
	@%p1198 bra 	$L__BB11_261;
	setp.lt.u64 	%p1199, %rd10113, %rd7;
	mov.u64 	%rd10116, %rd505;
	@%p1199 bra 	$L__BB11_262;
	setp.gt.u64 	%p1200, %rd10114, %rd8;
	@%p1200 bra 	$L__BB11_261;
	setp.lt.u64 	%p1201, %rd10114, %rd8;
	mov.u64 	%rd10116, %rd505;
	@%p1201 bra 	$L__BB11_262;
	setp.gt.u64 	%p1202, %rd10115, %rd9;
	@%p1202 bra 	$L__BB11_261;
	setp.lt.u64 	%p1203, %rd10115, %rd9;
	setp.lt.u64 	%p1204, %rd505, %rd10;
	or.pred  	%p1205, %p1203, %p1204;
	mov.u64 	%rd10116, %rd505;
	@%p1205 bra 	$L__BB11_262;
$L__BB11_261:
	sub.s64 	%rd10116, %rd505, %rd10;
	setp.lt.u64 	%p1206, %rd505, %rd10;
	selp.u64 	%rd3770, 1, 0, %p1206;
	sub.s64 	%rd3771, %rd10115, %rd9;
	setp.lt.u64 	%p1207, %rd10115, %rd9;
	selp.s64 	%rd3772, -1, 0, %p1206;
	add.s64 	%rd10115, %rd3771, %rd3772;
	setp.lt.u64 	%p1208, %rd3771, %rd3770;
	or.pred  	%p1209, %p1207, %p1208;
	selp.u64 	%rd3773, 1, 0, %p1209;
	sub.s64 	%rd3774, %rd10114, %rd8;
	setp.lt.u64 	%p1210, %rd10114, %rd8;
	selp.s64 	%rd3775, -1, 0, %p1209;
	add.s64 	%rd10114, %rd3774, %rd3775;
	setp.lt.u64 	%p1211, %rd3774, %rd3773;
	or.pred  	%p1212, %p1210, %p1211;
	selp.s64 	%rd3776, -1, 0, %p1212;
	sub.s64 	%rd3777, %rd10113, %rd7;
	add.s64 	%rd10113, %rd3777, %rd3776;
$L__BB11_262:
	mul.hi.u64 	%rd3779, %rd10116, %rd10291;
	mul.lo.s64 	%rd3780, %rd10290, %rd10116;
	mul.hi.u64 	%rd3781, %rd10116, %rd10290;
	add.s64 	%rd3782, %rd3780, %rd3779;
	setp.lt.u64 	%p1213, %rd3782, %rd3780;
	selp.u64 	%rd3783, 1, 0, %p1213;
	add.s64 	%rd3784, %rd3781, %rd3783;
	mul.lo.s64 	%rd3785, %rd10289, %rd10116;
	mul.hi.u64 	%rd3786, %rd10116, %rd10289;
	add.s64 	%rd3787, %rd3785, %rd3784;
	setp.lt.u64 	%p1214, %rd3787, %rd3785;
	selp.u64 	%rd3788, 1, 0, %p1214;
	add.s64 	%rd3789, %rd3786, %rd3788;
	mul.lo.s64 	%rd3790, %rd10288, %rd10116;
	mul.hi.u64 	%rd3791, %rd10116, %rd10288;
	add.s64 	%rd3792, %rd3790, %rd3789;
	setp.lt.u64 	%p1215, %rd3792, %rd3790;
	selp.u64 	%rd3793, 1, 0, %p1215;
	add.s64 	%rd3794, %rd3791, %rd3793;
	mul.hi.u64 	%rd3795, %rd10115, %rd10291;
	mad.lo.s64 	%rd517, %rd10291, %rd10115, %rd3782;
	setp.lt.u64 	%p1216, %rd517, %rd3782;
	selp.u64 	%rd3796, 1, 0, %p1216;
	add.s64 	%rd3797, %rd3795, %rd3796;
	mul.hi.u64 	%rd3798, %rd10115, %rd10290;
	mad.lo.s64 	%rd3799, %rd10290, %rd10115, %rd3787;
	setp.lt.u64 	%p1217, %rd3799, %rd3787;
	selp.u64 	%rd3800, 1, 0, %p1217;
	add.s64 	%rd3801, %rd3799, %rd3797;
	setp.lt.u64 	%p1218, %rd3801, %rd3799;
	selp.u64 	%rd3802, 1, 0, %p1218;
	add.s64 	%rd3803, %rd3798, %rd3800;
	add.s64 	%rd3804, %rd3803, %rd3802;
	mul.hi.u64 	%rd3805, %rd10115, %rd10289;
	mad.lo.s64 	%rd3806, %rd10289, %rd10115, %rd3792;
	setp.lt.u64 	%p1219, %rd3806, %rd3792;
	selp.u64 	%rd3807, 1, 0, %p1219;
	add.s64 	%rd3808, %rd3806, %rd3804;
	setp.lt.u64 	%p1220, %rd3808, %rd3806;
	selp.u64 	%rd3809, 1, 0, %p1220;
	add.s64 	%rd3810, %rd3805, %rd3807;
	add.s64 	%rd3811, %rd3810, %rd3809;
	mul.hi.u64 	%rd3812, %rd10115, %rd10288;
	mad.lo.s64 	%rd3813, %rd10288, %rd10115, %rd3794;
	setp.lt.u64 	%p1221, %rd3813, %rd3794;
	selp.u64 	%rd3814, 1, 0, %p1221;
	add.s64 	%rd3815, %rd3813, %rd3811;
	setp.lt.u64 	%p1222, %rd3815, %rd3813;
	selp.u64 	%rd3816, 1, 0, %p1222;
	add.s64 	%rd3817, %rd3812, %rd3814;
	add.s64 	%rd3818, %rd3817, %rd3816;
	mul.hi.u64 	%rd3819, %rd10114, %rd10291;
	mad.lo.s64 	%rd518, %rd10291, %rd10114, %rd3801;
	setp.lt.u64 	%p1223, %rd518, %rd3801;
	selp.u64 	%rd3820, 1, 0, %p1223;
	add.s64 	%rd3821, %rd3819, %rd3820;
	mul.hi.u64 	%rd3822, %rd10114, %rd10290;
	mad.lo.s64 	%rd3823, %rd10290, %rd10114, %rd3808;
	setp.lt.u64 	%p1224, %rd3823, %rd3808;
	selp.u64 	%rd3824, 1, 0, %p1224;
	add.s64 	%rd3825, %rd3823, %rd3821;
	setp.lt.u64 	%p1225, %rd3825, %rd3823;
	selp.u64 	%rd3826, 1, 0, %p1225;
	add.s64 	%rd3827, %rd3822, %rd3824;
	add.s64 	%rd3828, %rd3827, %rd3826;
	mul.hi.u64 	%rd3829, %rd10114, %rd10289;
	mad.lo.s64 	%rd3830, %rd10289, %rd10114, %rd3815;
	setp.lt.u64 	%p1226, %rd3830, %rd3815;
	selp.u64 	%rd3831, 1, 0, %p1226;
	add.s64 	%rd3832, %rd3830, %rd3828;
	setp.lt.u64 	%p1227, %rd3832, %rd3830;
	selp.u64 	%rd3833, 1, 0, %p1227;
	add.s64 	%rd3834, %rd3829, %rd3831;
	add.s64 	%rd3835, %rd3834, %rd3833;
	mul.hi.u64 	%rd3836, %rd10114, %rd10288;
	mad.lo.s64 	%rd3837, %rd10288, %rd10114, %rd3818;
	setp.lt.u64 	%p1228, %rd3837, %rd3818;
	selp.u64 	%rd3838, 1, 0, %p1228;
	add.s64 	%rd3839, %rd3837, %rd3835;
	setp.lt.u64 	%p1229, %rd3839, %rd3837;
	selp.u64 	%rd3840, 1, 0, %p1229;
	add.s64 	%rd3841, %rd3836, %rd3838;
	add.s64 	%rd3842, %rd3841, %rd3840;
	mul.hi.u64 	%rd3843, %rd10113, %rd10291;
	mad.lo.s64 	%rd519, %rd10291, %rd10113, %rd3825;
	setp.lt.u64 	%p1230, %rd519, %rd3825;
	selp.u64 	%rd3844, 1, 0, %p1230;
	add.s64 	%rd3845, %rd3843, %rd3844;
	mul.hi.u64 	%rd3846, %rd10113, %rd10290;
	mad.lo.s64 	%rd3847, %rd10290, %rd10113, %rd3832;
	setp.lt.u64 	%p1231, %rd3847, %rd3832;
	selp.u64 	%rd3848, 1, 0, %p1231;
	add.s64 	%rd3849, %rd3847, %rd3845;
	setp.lt.u64 	%p1232, %rd3849, %rd3847;
	selp.u64 	%rd3850, 1, 0, %p1232;
	add.s64 	%rd3851, %rd3846, %rd3848;
	add.s64 	%rd3852, %rd3851, %rd3850;
	mul.hi.u64 	%rd3853, %rd10113, %rd10289;
	mad.lo.s64 	%rd3854, %rd10289, %rd10113, %rd3839;
	setp.lt.u64 	%p1233, %rd3854, %rd3839;
	selp.u64 	%rd3855, 1, 0, %p1233;
	add.s64 	%rd3856, %rd3854, %rd3852;
	setp.lt.u64 	%p1234, %rd3856, %rd3854;
	selp.u64 	%rd3857, 1, 0, %p1234;
	add.s64 	%rd3858, %rd3853, %rd3855;
	add.s64 	%rd3859, %rd3858, %rd3857;
	mul.hi.u64 	%rd3860, %rd10113, %rd10288;
	mad.lo.s64 	%rd3861, %rd10288, %rd10113, %rd3842;
	setp.lt.u64 	%p1235, %rd3861, %rd3842;
	selp.u64 	%rd3862, 1, 0, %p1235;
	add.s64 	%rd3863, %rd3861, %rd3859;
	setp.lt.u64 	%p1236, %rd3863, %rd3861;
	selp.u64 	%rd3864, 1, 0, %p1236;
	add.s64 	%rd3865, %rd3860, %rd3862;
	add.s64 	%rd3866, %rd3865, %rd3864;
	shl.b64 	%rd3867, %rd3849, 32;
	mov.b64 	{%r232, %r233}, %rd3849;
	mov.b64 	{%r234, %r235}, %rd3856;
	mov.b64 	%rd3868, {%r233, %r234};
	mov.b64 	{%r236, %r237}, %rd3863;
	mov.b64 	%rd3869, {%r235, %r236};
	mov.b64 	{%r238, %r239}, %rd3866;
	mov.b64 	%rd3870, {%r237, %r238};
	shr.u64 	%rd3871, %rd3866, 32;
	mul.lo.s64 	%rd3872, %rd3849, 977;
	mov.b64 	%rd3873, 977;
	mul.hi.u64 	%rd3874, %rd3849, %rd3873;
	mul.lo.s64 	%rd3875, %rd3856, 977;
	mul.hi.u64 	%rd3876, %rd3856, %rd3873;
	add.s64 	%rd3877, %rd3875, %rd3874;
	setp.lt.u64 	%p1237, %rd3877, %rd3875;
	selp.u64 	%rd3878, 1, 0, %p1237;
	add.s64 	%rd3879, %rd3876, %rd3878;
	mul.lo.s64 	%rd3880, %rd3863, 977;
	mul.hi.u64 	%rd3881, %rd3863, %rd3873;
	add.s64 	%rd3882, %rd3880, %rd3879;
	setp.lt.u64 	%p1238, %rd3882, %rd3880;
	selp.u64 	%rd3883, 1, 0, %p1238;
	add.s64 	%rd3884, %rd3881, %rd3883;
	mul.lo.s64 	%rd3885, %rd3866, 977;
	mul.hi.u64 	%rd3886, %rd3866, %rd3873;
	add.s64 	%rd3887, %rd3885, %rd3884;
	setp.lt.u64 	%p1239, %rd3887, %rd3885;
	selp.u64 	%rd3888, 1, 0, %p1239;
	add.s64 	%rd3889, %rd3886, %rd3888;
	add.s64 	%rd10118, %rd3872, %rd3867;
	setp.lt.u64 	%p1240, %rd10118, %rd3872;
	selp.u64 	%rd3890, 1, 0, %p1240;
	add.s64 	%rd3891, %rd3877, %rd3868;
	setp.lt.u64 	%p1241, %rd3891, %rd3877;
	add.s64 	%rd10117, %rd3891, %rd3890;
	setp.lt.u64 	%p1242, %rd10117, %rd3891;
	or.pred  	%p1243, %p1241, %p1242;
	selp.u64 	%rd3892, 1, 0, %p1243;
	add.s64 	%rd3893, %rd3882, %rd3869;
	setp.lt.u64 	%p1244, %rd3893, %rd3882;
	add.s64 	%rd10119, %rd3893, %rd3892;
	setp.lt.u64 	%p1245, %rd10119, %rd3893;
	or.pred  	%p1246, %p1244, %p1245;
	selp.u64 	%rd3894, 1, 0, %p1246;
	add.s64 	%rd3895, %rd3887, %rd3870;
	setp.lt.u64 	%p1247, %rd3895, %rd3887;
	add.s64 	%rd10120, %rd3895, %rd3894;
	setp.lt.u64 	%p1248, %rd10120, %rd3895;
	or.pred  	%p1249, %p1247, %p1248;
	selp.u64 	%rd3896, 1, 0, %p1249;
	add.s64 	%rd3897, %rd3889, %rd3871;
	add.s64 	%rd524, %rd3897, %rd3896;
	setp.eq.s64 	%p1250, %rd524, 0;
	mov.b64 	%rd10121, 0;
	@%p1250 bra 	$L__BB11_264;
	shl.b64 	%rd3898, %rd524, 32;
	shr.u64 	%rd3899, %rd524, 32;
	mov.b64 	%rd3900, 977;
	mul.hi.u64 	%rd3901, %rd524, %rd3900;
	mad.lo.s64 	%rd3902, %rd524, 977, %rd3898;
	setp.lt.u64 	%p1251, %rd3902, %rd3898;
	selp.u64 	%rd3903, 1, 0, %p1251;
	add.s64 	%rd10118, %rd3902, %rd10118;
	setp.lt.u64 	%p1252, %rd10118, %rd3902;
	selp.u64 	%rd3904, 1, 0, %p1252;
	add.s64 	%rd3905, %rd3904, %rd3903;
	add.s64 	%rd3906, %rd3899, %rd3901;
	setp.lt.u64 	%p1253, %rd3906, %rd3899;
	selp.u64 	%rd3907, 1, 0, %p1253;
	add.s64 	%rd3908, %rd10117, %rd3906;
	add.s64 	%rd3909, %rd3908, %rd3905;
	setp.lt.u64 	%p1254, %rd3909, %rd10117;
	not.b64 	%rd3910, %rd3906;
	setp.gt.u64 	%p1255, %rd3905, %rd3910;
	or.pred  	%p1256, %p1255, %p1254;
	selp.u64 	%rd3911, 1, 0, %p1256;
	add.s64 	%rd3912, %rd10119, %rd3907;
	add.s64 	%rd527, %rd3912, %rd3911;
	setp.lt.u64 	%p1257, %rd527, %rd10119;
	selp.u64 	%rd3913, 1, 0, %p1257;
	add.s64 	%rd528, %rd10120, %rd3913;
	setp.lt.u64 	%p1258, %rd528, %rd10120;
	selp.u64 	%rd10121, 1, 0, %p1258;
	mov.u64 	%rd10117, %rd3909;
	mov.u64 	%rd10119, %rd527;
	mov.u64 	%rd10120, %rd528;
$L__BB11_264:
	mad.lo.s64 	%rd10125, %rd10291, %rd10116, %rd10118;
	setp.lt.u64 	%p1259, %rd10125, %rd10118;
	selp.u64 	%rd3914, 1, 0, %p1259;
	add.s64 	%rd3915, %rd10117, %rd517;
	setp.lt.u64 	%p1260, %rd3915, %rd10117;
	add.s64 	%rd10124, %rd3915, %rd3914;
	setp.lt.u64 	%p1261, %rd10124, %rd3915;
	or.pred  	%p1262, %p1260, %p1261;
	selp.u64 	%rd3916, 1, 0, %p1262;
	add.s64 	%rd3917, %rd10119, %rd518;
	setp.lt.u64 	%p1263, %rd3917, %rd10119;
	add.s64 	%rd10123, %rd3917, %rd3916;
	setp.lt.u64 	%p1264, %rd10123, %rd3917;
	or.pred  	%p1265, %p1263, %p1264;
	selp.u64 	%rd3918, 1, 0, %p1265;
	add.s64 	%rd3919, %rd10120, %rd519;
	setp.lt.u64 	%p1266, %rd3919, %rd10120;
	add.s64 	%rd10122, %rd3919, %rd3918;
	setp.lt.u64 	%p1267, %rd10122, %rd3919;
	or.pred  	%p1268, %p1266, %p1267;
	selp.u64 	%rd3921, 1, 0, %p1268;
	add.s64 	%rd539, %rd10121, %rd3921;
	setp.ne.s64 	%p1269, %rd539, 0;
	setp.gt.u64 	%p1270, %rd10122, %rd7;
	or.pred  	%p1271, %p1269, %p1270;
	@%p1271 bra 	$L__BB11_270;
	setp.lt.u64 	%p1272, %rd10122, %rd7;
	@%p1272 bra 	$L__BB11_283;
	setp.gt.u64 	%p1273, %rd10123, %rd8;
	@%p1273 bra 	$L__BB11_270;
	setp.lt.u64 	%p1274, %rd10123, %rd8;
	@%p1274 bra 	$L__BB11_283;
	setp.gt.u64 	%p1275, %rd10124, %rd9;
	@%p1275 bra 	$L__BB11_270;
	setp.lt.u64 	%p1276, %rd10124, %rd9;
	setp.lt.u64 	%p1277, %rd10125, %rd10;
	or.pred  	%p1278, %p1276, %p1277;
	@%p1278 bra 	$L__BB11_283;
$L__BB11_270:
	sub.s64 	%rd540, %rd10125, %rd10;
	setp.lt.u64 	%p1279, %rd10125, %rd10;
	selp.u64 	%rd3922, 1, 0, %p1279;
	sub.s64 	%rd3923, %rd10124, %rd9;
	setp.lt.u64 	%p1280, %rd10124, %rd9;
	selp.s64 	%rd3924, -1, 0, %p1279;
	add.s64 	%rd10124, %rd3923, %rd3924;
	setp.lt.u64 	%p1281, %rd3923, %rd3922;
	or.pred  	%p1282, %p1280, %p1281;
	selp.u64 	%rd3925, 1, 0, %p1282;
	sub.s64 	%rd3926, %rd10123, %rd8;
	setp.lt.u64 	%p1283, %rd10123, %rd8;
	selp.s64 	%rd3927, -1, 0, %p1282;
	add.s64 	%rd10123, %rd3926, %rd3927;
	setp.lt.u64 	%p1284, %rd3926, %rd3925;
	or.pred  	%p1285, %p1283, %p1284;
	selp.u64 	%rd3928, 1, 0, %p1285;
	sub.s64 	%rd3929, %rd10122, %rd7;
	setp.lt.u64 	%p1286, %rd10122, %rd7;
	selp.s64 	%rd3930, -1, 0, %p1285;
	add.s64 	%rd10122, %rd3929, %rd3930;
	setp.lt.u64 	%p1287, %rd3929, %rd3928;
	or.pred  	%p1288, %p1286, %p1287;
	selp.s64 	%rd3931, -1, 0, %p1288;
	add.s64 	%rd544, %rd539, %rd3931;
	setp.ne.s64 	%p1289, %rd544, 0;
	setp.gt.u64 	%p1290, %rd10122, %rd7;
	or.pred  	%p1291, %p1289, %p1290;
	@%p1291 bra 	$L__BB11_276;
	setp.lt.u64 	%p1292, %rd10122, %rd7;
	mov.u64 	%rd10125, %rd540;
	@%p1292 bra 	$L__BB11_283;
	setp.gt.u64 	%p1293, %rd10123, %rd8;
	@%p1293 bra 	$L__BB11_276;
	setp.lt.u64 	%p1294, %rd10123, %rd8;
	mov.u64 	%rd10125, %rd540;
	@%p1294 bra 	$L__BB11_283;
	setp.gt.u64 	%p1295, %rd10124, %rd9;
	@%p1295 bra 	$L__BB11_276;
	setp.lt.u64 	%p1296, %rd10124, %rd9;
	setp.lt.u64 	%p1297, %rd540, %rd10;
	or.pred  	%p1298, %p1296, %p1297;
	mov.u64 	%rd10125, %rd540;
	@%p1298 bra 	$L__BB11_283;
$L__BB11_276:
	sub.s64 	%rd545, %rd540, %rd10;
	setp.lt.u64 	%p1299, %rd540, %rd10;
	selp.u64 	%rd3932, 1, 0, %p1299;
	sub.s64 	%rd3933, %rd10124, %rd9;
	setp.lt.u64 	%p1300, %rd10124, %rd9;
	selp.s64 	%rd3934, -1, 0, %p1299;
	add.s64 	%rd10124, %rd3933, %rd3934;
	setp.lt.u64 	%p1301, %rd3933, %rd3932;
	or.pred  	%p1302, %p1300, %p1301;
	selp.u64 	%rd3935, 1, 0, %p1302;
	sub.s64 	%rd3936, %rd10123, %rd8;
	setp.lt.u64 	%p1303, %rd10123, %rd8;
	selp.s64 	%rd3937, -1, 0, %p1302;
	add.s64 	%rd10123, %rd3936, %rd3937;
	setp.lt.u64 	%p1304, %rd3936, %rd3935;
	or.pred  	%p1305, %p1303, %p1304;
	selp.u64 	%rd3938, 1, 0, %p1305;
	sub.s64 	%rd3939, %rd10122, %rd7;
	setp.lt.u64 	%p1306, %rd10122, %rd7;
	selp.s64 	%rd3940, -1, 0, %p1305;
	add.s64 	%rd10122, %rd3939, %rd3940;
	setp.lt.u64 	%p1307, %rd3939, %rd3938;
	or.pred  	%p1308, %p1306, %p1307;
	selp.u64 	%rd3941, 1, 0, %p1308;
	setp.ne.s64 	%p1309, %rd544, %rd3941;
	setp.gt.u64 	%p1310, %rd10122, %rd7;
	or.pred  	%p1311, %p1309, %p1310;
	@%p1311 bra 	$L__BB11_282;
	setp.lt.u64 	%p1312, %rd10122, %rd7;
	mov.u64 	%rd10125, %rd545;
	@%p1312 bra 	$L__BB11_283;
	setp.gt.u64 	%p1313, %rd10123, %rd8;
	@%p1313 bra 	$L__BB11_282;
	setp.lt.u64 	%p1314, %rd10123, %rd8;
	mov.u64 	%rd10125, %rd545;
	@%p1314 bra 	$L__BB11_283;
	setp.gt.u64 	%p1315, %rd10124, %rd9;
	@%p1315 bra 	$L__BB11_282;
	setp.lt.u64 	%p1316, %rd10124, %rd9;
	setp.lt.u64 	%p1317, %rd545, %rd10;
	or.pred  	%p1318, %p1316, %p1317;
	mov.u64 	%rd10125, %rd545;
	@%p1318 bra 	$L__BB11_283;
$L__BB11_282:
	sub.s64 	%rd10125, %rd545, %rd10;
	setp.lt.u64 	%p1319, %rd545, %rd10;
	selp.u64 	%rd3942, 1, 0, %p1319;
	sub.s64 	%rd3943, %rd10124, %rd9;
	setp.lt.u64 	%p1320, %rd10124, %rd9;
	selp.s64 	%rd3944, -1, 0, %p1319;
	add.s64 	%rd10124, %rd3943, %rd3944;
	setp.lt.u64 	%p1321, %rd3943, %rd3942;
	or.pred  	%p1322, %p1320, %p1321;
	selp.u64 	%rd3945, 1, 0, %p1322;
	sub.s64 	%rd3946, %rd10123, %rd8;
	setp.lt.u64 	%p1323, %rd10123, %rd8;
	selp.s64 	%rd3947, -1, 0, %p1322;
	add.s64 	%rd10123, %rd3946, %rd3947;
	setp.lt.u64 	%p1324, %rd3946, %rd3945;
	or.pred  	%p1325, %p1323, %p1324;
	selp.s64 	%rd3948, -1, 0, %p1325;
	sub.s64 	%rd3949, %rd10122, %rd7;
	add.s64 	%rd10122, %rd3949, %rd3948;
$L__BB11_283:
	setp.lt.u64 	%p1326, %rd18, %rd13;
	selp.u64 	%rd3950, 1, 0, %p1326;
	add.s64 	%rd3951, %rd14, %rd3950;
	setp.lt.u64 	%p1327, %rd3951, %rd14;
	setp.ne.s64 	%p1328, %rd15, 0;
	selp.b64 	%rd3952, %rd2306, %rd2289, %p1328;
	selp.b64 	%rd3953, %rd18, %rd13, %p1328;
	selp.b64 	%rd3954, %rd3951, %rd14, %p1328;
	and.pred  	%p1329, %p1328, %p1327;
	selp.u64 	%rd3955, 1, 0, %p1329;
	add.s64 	%rd10126, %rd16, 1;
	setp.eq.s64 	%p1330, %rd10126, 0;
	selp.u64 	%rd3956, 1, 0, %p1330;
	mov.b64 	%rd3957, 1;
	mul.hi.u64 	%rd3958, %rd3957, %rd3957;
	add.s64 	%rd3959, %rd3952, %rd3958;
	setp.lt.u64 	%p1331, %rd3959, %rd3952;
	add.s64 	%rd10127, %rd3959, %rd3956;
	setp.lt.u64 	%p1332, %rd10127, %rd3959;
	or.pred  	%p1333, %p1331, %p1332;
	selp.u64 	%rd3960, 1, 0, %p1333;
	mov.b64 	%rd3961, 0;
	mul.hi.u64 	%rd3962, %rd3957, %rd3961;
	shl.b64 	%rd3963, %rd3962, 1;
	add.s64 	%rd3964, %rd3953, %rd3963;
	setp.lt.u64 	%p1334, %rd3964, %rd3953;
	add.s64 	%rd10128, %rd3964, %rd3960;
	setp.lt.u64 	%p1335, %rd10128, %rd3964;
	or.pred  	%p1336, %p1334, %p1335;
	selp.u64 	%rd3965, 1, 0, %p1336;
	add.s64 	%rd3966, %rd3954, %rd11;
	setp.lt.u64 	%p1337, %rd3966, %rd3954;
	add.s64 	%rd10129, %rd3966, %rd3965;
	setp.lt.u64 	%p1338, %rd10129, %rd3966;
	or.pred  	%p1339, %p1337, %p1338;
	selp.u64 	%rd3968, 1, 0, %p1339;
	add.s64 	%rd561, %rd3955, %rd3968;
	or.pred  	%p1340, %p1329, %p1339;
	setp.gt.u64 	%p1341, %rd10129, %rd7;
	or.pred  	%p1342, %p1340, %p1341;
	@%p1342 bra 	$L__BB11_289;
	setp.lt.u64 	%p1343, %rd10129, %rd7;
	@%p1343 bra 	$L__BB11_302;
	setp.gt.u64 	%p1344, %rd10128, %rd8;
	@%p1344 bra 	$L__BB11_289;
	setp.lt.u64 	%p1345, %rd10128, %rd8;
	@%p1345 bra 	$L__BB11_302;
	setp.gt.u64 	%p1346, %rd10127, %rd9;
	@%p1346 bra 	$L__BB11_289;
	setp.lt.u64 	%p1347, %rd10127, %rd9;
	setp.lt.u64 	%p1348, %rd10126, %rd10;
	or.pred  	%p1349, %p1347, %p1348;
	@%p1349 bra 	$L__BB11_302;
$L__BB11_289:
	sub.s64 	%rd562, %rd10126, %rd10;
	setp.lt.u64 	%p1350, %rd10126, %rd10;
	selp.u64 	%rd3969, 1, 0, %p1350;
	sub.s64 	%rd3970, %rd10127, %rd9;
	setp.lt.u64 	%p1351, %rd10127, %rd9;
	selp.s64 	%rd3971, -1, 0, %p1350;
	add.s64 	%rd10127, %rd3970, %rd3971;
	setp.lt.u64 	%p1352, %rd3970, %rd3969;
	or.pred  	%p1353, %p1351, %p1352;
	selp.u64 	%rd3972, 1, 0, %p1353;
	sub.s64 	%rd3973, %rd10128, %rd8;
	setp.lt.u64 	%p1354, %rd10128, %rd8;
	selp.s64 	%rd3974, -1, 0, %p1353;
	add.s64 	%rd10128, %rd3973, %rd3974;
	setp.lt.u64 	%p1355, %rd3973, %rd3972;
	or.pred  	%p1356, %p1354, %p1355;
	selp.u64 	%rd3975, 1, 0, %p1356;
	sub.s64 	%rd3976, %rd10129, %rd7;
	setp.lt.u64 	%p1357, %rd10129, %rd7;
	selp.s64 	%rd3977, -1, 0, %p1356;
	add.s64 	%rd10129, %rd3976, %rd3977;
	setp.lt.u64 	%p1358, %rd3976, %rd3975;
	or.pred  	%p1359, %p1357, %p1358;
	selp.s64 	%rd3978, -1, 0, %p1359;
	add.s64 	%rd566, %rd561, %rd3978;
	setp.ne.s64 	%p1360, %rd566, 0;
	setp.gt.u64 	%p1361, %rd10129, %rd7;
	or.pred  	%p1362, %p1360, %p1361;
	@%p1362 bra 	$L__BB11_295;
	setp.lt.u64 	%p1363, %rd10129, %rd7;
	mov.u64 	%rd10126, %rd562;
	@%p1363 bra 	$L__BB11_302;
	setp.gt.u64 	%p1364, %rd10128, %rd8;
	@%p1364 bra 	$L__BB11_295;
	setp.lt.u64 	%p1365, %rd10128, %rd8;
	mov.u64 	%rd10126, %rd562;
	@%p1365 bra 	$L__BB11_302;
	setp.gt.u64 	%p1366, %rd10127, %rd9;
	@%p1366 bra 	$L__BB11_295;
	setp.lt.u64 	%p1367, %rd10127, %rd9;
	setp.lt.u64 	%p1368, %rd562, %rd10;
	or.pred  	%p1369, %p1367, %p1368;
	mov.u64 	%rd10126, %rd562;
	@%p1369 bra 	$L__BB11_302;
$L__BB11_295:
	sub.s64 	%rd567, %rd562, %rd10;
	setp.lt.u64 	%p1370, %rd562, %rd10;
	selp.u64 	%rd3979, 1, 0, %p1370;
	sub.s64 	%rd3980, %rd10127, %rd9;
	setp.lt.u64 	%p1371, %rd10127, %rd9;
	selp.s64 	%rd3981, -1, 0, %p1370;
	add.s64 	%rd10127, %rd3980, %rd3981;
	setp.lt.u64 	%p1372, %rd3980, %rd3979;
	or.pred  	%p1373, %p1371, %p1372;
	selp.u64 	%rd3982, 1, 0, %p1373;
	sub.s64 	%rd3983, %rd10128, %rd8;
	setp.lt.u64 	%p1374, %rd10128, %rd8;
	selp.s64 	%rd3984, -1, 0, %p1373;
	add.s64 	%rd10128, %rd3983, %rd3984;
	setp.lt.u64 	%p1375, %rd3983, %rd3982;
	or.pred  	%p1376, %p1374, %p1375;
	selp.u64 	%rd3985, 1, 0, %p1376;
	sub.s64 	%rd3986, %rd10129, %rd7;
	setp.lt.u64 	%p1377, %rd10129, %rd7;
	selp.s64 	%rd3987, -1, 0, %p1376;
	add.s64 	%rd10129, %rd3986, %rd3987;
	setp.lt.u64 	%p1378, %rd3986, %rd3985;
	or.pred  	%p1379, %p1377, %p1378;
	selp.u64 	%rd3988, 1, 0, %p1379;
	setp.ne.s64 	%p1380, %rd566, %rd3988;
	setp.gt.u64 	%p1381, %rd10129, %rd7;
	or.pred  	%p1382, %p1380, %p1381;
	@%p1382 bra 	$L__BB11_301;
	setp.lt.u64 	%p1383, %rd10129, %rd7;
	mov.u64 	%rd10126, %rd567;
	@%p1383 bra 	$L__BB11_302;
	setp.gt.u64 	%p1384, %rd10128, %rd8;
	@%p1384 bra 	$L__BB11_301;
	setp.lt.u64 	%p1385, %rd10128, %rd8;
	mov.u64 	%rd10126, %rd567;
	@%p1385 bra 	$L__BB11_302;
	setp.gt.u64 	%p1386, %rd10127, %rd9;
	@%p1386 bra 	$L__BB11_301;
	setp.lt.u64 	%p1387, %rd10127, %rd9;
	setp.lt.u64 	%p1388, %rd567, %rd10;
	or.pred  	%p1389, %p1387, %p1388;
	mov.u64 	%rd10126, %rd567;
	@%p1389 bra 	$L__BB11_302;
$L__BB11_301:
	sub.s64 	%rd10126, %rd567, %rd10;
	setp.lt.u64 	%p1390, %rd567, %rd10;
	selp.u64 	%rd3989, 1, 0, %p1390;
	sub.s64 	%rd3990, %rd10127, %rd9;
	setp.lt.u64 	%p1391, %rd10127, %rd9;
	selp.s64 	%rd3991, -1, 0, %p1390;
	add.s64 	%rd10127, %rd3990, %rd3991;
	setp.lt.u64 	%p1392, %rd3990, %rd3989;
	or.pred  	%p1393, %p1391, %p1392;
	selp.u64 	%rd3992, 1, 0, %p1393;
	sub.s64 	%rd3993, %rd10128, %rd8;
	setp.lt.u64 	%p1394, %rd10128, %rd8;
	selp.s64 	%rd3994, -1, 0, %p1393;
	add.s64 	%rd10128, %rd3993, %rd3994;
	setp.lt.u64 	%p1395, %rd3993, %rd3992;
	or.pred  	%p1396, %p1394, %p1395;
	selp.s64 	%rd3995, -1, 0, %p1396;
	sub.s64 	%rd3996, %rd10129, %rd7;
	add.s64 	%rd10129, %rd3996, %rd3995;
$L__BB11_302:
	mov.b64 	%rd3998, 1;
	mul.hi.u64 	%rd3999, %rd10126, %rd3998;
	mov.b64 	%rd10134, 0;
	mul.hi.u64 	%rd4000, %rd10126, %rd10134;
	mul.hi.u64 	%rd4001, %rd10127, %rd3998;
	add.s64 	%rd579, %rd3999, %rd10127;
	setp.lt.u64 	%p1397, %rd579, %rd3999;
	selp.u64 	%rd4002, 1, 0, %p1397;
	add.s64 	%rd4003, %rd4001, %rd4002;
	mul.hi.u64 	%rd4004, %rd10127, %rd10134;
	add.s64 	%rd4005, %rd4000, %rd4003;
	setp.lt.u64 	%p1398, %rd4005, %rd4000;
	selp.u64 	%rd4006, 1, 0, %p1398;
	add.s64 	%rd4007, %rd4004, %rd4006;
	add.s64 	%rd4008, %rd4000, %rd4007;
	setp.lt.u64 	%p1399, %rd4008, %rd4000;
	selp.u64 	%rd4009, 1, 0, %p1399;
	add.s64 	%rd4010, %rd4004, %rd4009;
	add.s64 	%rd4011, %rd4000, %rd4010;
	setp.lt.u64 	%p1400, %rd4011, %rd4000;
	selp.u64 	%rd4012, 1, 0, %p1400;
	add.s64 	%rd4013, %rd4004, %rd4012;
	mul.hi.u64 	%rd4014, %rd10128, %rd3998;
	add.s64 	%rd580, %rd4005, %rd10128;
	setp.lt.u64 	%p1401, %rd580, %rd4005;
	selp.u64 	%rd4015, 1, 0, %p1401;
	add.s64 	%rd4016, %rd4014, %rd4015;
	mul.hi.u64 	%rd4017, %rd10128, %rd10134;
	add.s64 	%rd4018, %rd4008, %rd4016;
	setp.lt.u64 	%p1402, %rd4018, %rd4008;
	selp.u64 	%rd4019, 1, 0, %p1402;
	add.s64 	%rd4020, %rd4017, %rd4019;
	add.s64 	%rd4021, %rd4011, %rd4020;
	setp.lt.u64 	%p1403, %rd4021, %rd4011;
	selp.u64 	%rd4022, 1, 0, %p1403;
	add.s64 	%rd4023, %rd4017, %rd4022;
	add.s64 	%rd4024, %rd4013, %rd4023;
	setp.lt.u64 	%p1404, %rd4024, %rd4013;
	selp.u64 	%rd4025, 1, 0, %p1404;
	add.s64 	%rd4026, %rd4017, %rd4025;
	mul.hi.u64 	%rd4027, %rd10129, %rd3998;
	add.s64 	%rd581, %rd4018, %rd10129;
	setp.lt.u64 	%p1405, %rd581, %rd4018;
	selp.u64 	%rd4028, 1, 0, %p1405;
	add.s64 	%rd4029, %rd4027, %rd4028;
	mul.hi.u64 	%rd4030, %rd10129, %rd10134;
	add.s64 	%rd4031, %rd4021, %rd4029;
	setp.lt.u64 	%p1406, %rd4031, %rd4021;
	selp.u64 	%rd4032, 1, 0, %p1406;
	add.s64 	%rd4033, %rd4030, %rd4032;
	add.s64 	%rd4034, %rd4024, %rd4033;
	setp.lt.u64 	%p1407, %rd4034, %rd4024;
	selp.u64 	%rd4035, 1, 0, %p1407;
	add.s64 	%rd4036, %rd4030, %rd4035;
	add.s64 	%rd4037, %rd4026, %rd4036;
	setp.lt.u64 	%p1408, %rd4037, %rd4026;
	selp.u64 	%rd4038, 1, 0, %p1408;
	add.s64 	%rd4039, %rd4030, %rd4038;
	shl.b64 	%rd4040, %rd4031, 32;
	mov.b64 	{%r240, %r241}, %rd4031;
	mov.b64 	{%r242, %r243}, %rd4034;
	mov.b64 	%rd4041, {%r241, %r242};
	mov.b64 	{%r244, %r245}, %rd4037;
	mov.b64 	%rd4042, {%r243, %r244};
	mov.b64 	{%r246, %r247}, %rd4039;
	mov.b64 	%rd4043, {%r245, %r246};
	shr.u64 	%rd4044, %rd4039, 32;
	mul.lo.s64 	%rd4045, %rd4031, 977;
	mov.b64 	%rd4046, 977;
	mul.hi.u64 	%rd4047, %rd4031, %rd4046;
	mul.lo.s64 	%rd4048, %rd4034, 977;
	mul.hi.u64 	%rd4049, %rd4034, %rd4046;
	add.s64 	%rd4050, %rd4048, %rd4047;
	setp.lt.u64 	%p1409, %rd4050, %rd4048;
	selp.u64 	%rd4051, 1, 0, %p1409;
	add.s64 	%rd4052, %rd4049, %rd4051;
	mul.lo.s64 	%rd4053, %rd4037, 977;
	mul.hi.u64 	%rd4054, %rd4037, %rd4046;
	add.s64 	%rd4055, %rd4053, %rd4052;
	setp.lt.u64 	%p1410, %rd4055, %rd4053;
	selp.u64 	%rd4056, 1, 0, %p1410;
	add.s64 	%rd4057, %rd4054, %rd4056;
	mul.lo.s64 	%rd4058, %rd4039, 977;
	mul.hi.u64 	%rd4059, %rd4039, %rd4046;
	add.s64 	%rd4060, %rd4058, %rd4057;
	setp.lt.u64 	%p1411, %rd4060, %rd4058;
	selp.u64 	%rd4061, 1, 0, %p1411;
	add.s64 	%rd4062, %rd4059, %rd4061;
	add.s64 	%rd10130, %rd4045, %rd4040;
	setp.lt.u64 	%p1412, %rd10130, %rd4045;
	selp.u64 	%rd4063, 1, 0, %p1412;
	add.s64 	%rd4064, %rd4050, %rd4041;
	setp.lt.u64 	%p1413, %rd4064, %rd4050;
	add.s64 	%rd10131, %rd4064, %rd4063;
	setp.lt.u64 	%p1414, %rd10131, %rd4064;
	or.pred  	%p1415, %p1413, %p1414;
	selp.u64 	%rd4065, 1, 0, %p1415;
	add.s64 	%rd4066, %rd4055, %rd4042;
	setp.lt.u64 	%p1416, %rd4066, %rd4055;
	add.s64 	%rd10132, %rd4066, %rd4065;
	setp.lt.u64 	%p1417, %rd10132, %rd4066;
	or.pred  	%p1418, %p1416, %p1417;
	selp.u64 	%rd4067, 1, 0, %p1418;
	add.s64 	%rd4068, %rd4060, %rd4043;
	setp.lt.u64 	%p1419, %rd4068, %rd4060;
	add.s64 	%rd10133, %rd4068, %rd4067;
	setp.lt.u64 	%p1420, %rd10133, %rd4068;
	or.pred  	%p1421, %p1419, %p1420;
	selp.u64 	%rd4069, 1, 0, %p1421;
	add.s64 	%rd4070, %rd4062, %rd4044;
	add.s64 	%rd586, %rd4070, %rd4069;
	setp.eq.s64 	%p1422, %rd586, 0;
	@%p1422 bra 	$L__BB11_304;
	shl.b64 	%rd4071, %rd586, 32;
	shr.u64 	%rd4072, %rd586, 32;
	mov.b64 	%rd4073, 977;
	mul.hi.u64 	%rd4074, %rd586, %rd4073;
	mad.lo.s64 	%rd4075, %rd586, 977, %rd4071;
	setp.lt.u64 	%p1423, %rd4075, %rd4071;
	selp.u64 	%rd4076, 1, 0, %p1423;
	add.s64 	%rd10130, %rd4075, %rd10130;
	setp.lt.u64 	%p1424, %rd10130, %rd4075;
	selp.u64 	%rd4077, 1, 0, %p1424;
	add.s64 	%rd4078, %rd4077, %rd4076;
	add.s64 	%rd4079, %rd4072, %rd4074;
	setp.lt.u64 	%p1425, %rd4079, %rd4072;
	selp.u64 	%rd4080, 1, 0, %p1425;
	add.s64 	%rd4081, %rd10131, %rd4079;
	add.s64 	%rd4082, %rd4081, %rd4078;
	setp.lt.u64 	%p1426, %rd4082, %rd10131;
	not.b64 	%rd4083, %rd4079;
	setp.gt.u64 	%p1427, %rd4078, %rd4083;
	or.pred  	%p1428, %p1427, %p1426;
	selp.u64 	%rd4084, 1, 0, %p1428;
	add.s64 	%rd4085, %rd10132, %rd4080;
	add.s64 	%rd589, %rd4085, %rd4084;
	setp.lt.u64 	%p1429, %rd589, %rd10132;
	selp.u64 	%rd4086, 1, 0, %p1429;
	add.s64 	%rd590, %rd10133, %rd4086;
	setp.lt.u64 	%p1430, %rd590, %rd10133;
	selp.u64 	%rd10134, 1, 0, %p1430;
	mov.u64 	%rd10131, %rd4082;
	mov.u64 	%rd10132, %rd589;
	mov.u64 	%rd10133, %rd590;
$L__BB11_304:
	add.s64 	%rd10135, %rd10130, %rd10126;
	setp.lt.u64 	%p1431, %rd10135, %rd10130;
	selp.u64 	%rd4087, 1, 0, %p1431;
	add.s64 	%rd4088, %rd10131, %rd579;
	setp.lt.u64 	%p1432, %rd4088, %rd10131;
	add.s64 	%rd10136, %rd4088, %rd4087;
	setp.lt.u64 	%p1433, %rd10136, %rd4088;
	or.pred  	%p1434, %p1432, %p1433;
	selp.u64 	%rd4089, 1, 0, %p1434;
	add.s64 	%rd4090, %rd10132, %rd580;
	setp.lt.u64 	%p1435, %rd4090, %rd10132;
	add.s64 	%rd10137, %rd4090, %rd4089;
	setp.lt.u64 	%p1436, %rd10137, %rd4090;
	or.pred  	%p1437, %p1435, %p1436;
	selp.u64 	%rd4091, 1, 0, %p1437;
	add.s64 	%rd4092, %rd10133, %rd581;
	setp.lt.u64 	%p1438, %rd4092, %rd10133;
	add.s64 	%rd10138, %rd4092, %rd4091;
	setp.lt.u64 	%p1439, %rd10138, %rd4092;
	or.pred  	%p1440, %p1438, %p1439;
	selp.u64 	%rd4094, 1, 0, %p1440;
	add.s64 	%rd601, %rd10134, %rd4094;
	setp.ne.s64 	%p1441, %rd601, 0;
	setp.gt.u64 	%p1442, %rd10138, %rd7;
	or.pred  	%p1443, %p1441, %p1442;
	@%p1443 bra 	$L__BB11_310;
	setp.lt.u64 	%p1444, %rd10138, %rd7;
	@%p1444 bra 	$L__BB11_323;
	setp.gt.u64 	%p1445, %rd10137, %rd8;
	@%p1445 bra 	$L__BB11_310;
	setp.lt.u64 	%p1446, %rd10137, %rd8;
	@%p1446 bra 	$L__BB11_323;
	setp.gt.u64 	%p1447, %rd10136, %rd9;
	@%p1447 bra 	$L__BB11_310;
	setp.lt.u64 	%p1448, %rd10136, %rd9;
	setp.lt.u64 	%p1449, %rd10135, %rd10;
	or.pred  	%p1450, %p1448, %p1449;
	@%p1450 bra 	$L__BB11_323;
$L__BB11_310:
	sub.s64 	%rd602, %rd10135, %rd10;
	setp.lt.u64 	%p1451, %rd10135, %rd10;
	selp.u64 	%rd4095, 1, 0, %p1451;
	sub.s64 	%rd4096, %rd10136, %rd9;
	setp.lt.u64 	%p1452, %rd10136, %rd9;
	selp.s64 	%rd4097, -1, 0, %p1451;
	add.s64 	%rd10136, %rd4096, %rd4097;
	setp.lt.u64 	%p1453, %rd4096, %rd4095;
	or.pred  	%p1454, %p1452, %p1453;
	selp.u64 	%rd4098, 1, 0, %p1454;
	sub.s64 	%rd4099, %rd10137, %rd8;
	setp.lt.u64 	%p1455, %rd10137, %rd8;
	selp.s64 	%rd4100, -1, 0, %p1454;
	add.s64 	%rd10137, %rd4099, %rd4100;
	setp.lt.u64 	%p1456, %rd4099, %rd4098;
	or.pred  	%p1457, %p1455, %p1456;
	selp.u64 	%rd4101, 1, 0, %p1457;
	sub.s64 	%rd4102, %rd10138, %rd7;
	setp.lt.u64 	%p1458, %rd10138, %rd7;
	selp.s64 	%rd4103, -1, 0, %p1457;
	add.s64 	%rd10138, %rd4102, %rd4103;
	setp.lt.u64 	%p1459, %rd4102, %rd4101;
	or.pred  	%p1460, %p1458, %p1459;
	selp.s64 	%rd4104, -1, 0, %p1460;
	add.s64 	%rd606, %rd601, %rd4104;
	setp.ne.s64 	%p1461, %rd606, 0;
	setp.gt.u64 	%p1462, %rd10138, %rd7;
	or.pred  	%p1463, %p1461, %p1462;
	@%p1463 bra 	$L__BB11_316;
	setp.lt.u64 	%p1464, %rd10138, %rd7;
	mov.u64 	%rd10135, %rd602;
	@%p1464 bra 	$L__BB11_323;
	setp.gt.u64 	%p1465, %rd10137, %rd8;
	@%p1465 bra 	$L__BB11_316;
	setp.lt.u64 	%p1466, %rd10137, %rd8;
	mov.u64 	%rd10135, %rd602;
	@%p1466 bra 	$L__BB11_323;
	setp.gt.u64 	%p1467, %rd10136, %rd9;
	@%p1467 bra 	$L__BB11_316;
	setp.lt.u64 	%p1468, %rd10136, %rd9;
	setp.lt.u64 	%p1469, %rd602, %rd10;
	or.pred  	%p1470, %p1468, %p1469;
	mov.u64 	%rd10135, %rd602;
	@%p1470 bra 	$L__BB11_323;
$L__BB11_316:
	sub.s64 	%rd607, %rd602, %rd10;
	setp.lt.u64 	%p1471, %rd602, %rd10;
	selp.u64 	%rd4105, 1, 0, %p1471;
	sub.s64 	%rd4106, %rd10136, %rd9;
	setp.lt.u64 	%p1472, %rd10136, %rd9;
	selp.s64 	%rd4107, -1, 0, %p1471;
	add.s64 	%rd10136, %rd4106, %rd4107;
	setp.lt.u64 	%p1473, %rd4106, %rd4105;
	or.pred  	%p1474, %p1472, %p1473;
	selp.u64 	%rd4108, 1, 0, %p1474;
	sub.s64 	%rd4109, %rd10137, %rd8;
	setp.lt.u64 	%p1475, %rd10137, %rd8;
	selp.s64 	%rd4110, -1, 0, %p1474;
	add.s64 	%rd10137, %rd4109, %rd4110;
	setp.lt.u64 	%p1476, %rd4109, %rd4108;
	or.pred  	%p1477, %p1475, %p1476;
	selp.u64 	%rd4111, 1, 0, %p1477;
	sub.s64 	%rd4112, %rd10138, %rd7;
	setp.lt.u64 	%p1478, %rd10138, %rd7;
	selp.s64 	%rd4113, -1, 0, %p1477;
	add.s64 	%rd10138, %rd4112, %rd4113;
	setp.lt.u64 	%p1479, %rd4112, %rd4111;
	or.pred  	%p1480, %p1478, %p1479;
	selp.u64 	%rd4114, 1, 0, %p1480;
	setp.ne.s64 	%p1481, %rd606, %rd4114;
	setp.gt.u64 	%p1482, %rd10138, %rd7;
	or.pred  	%p1483, %p1481, %p1482;
	@%p1483 bra 	$L__BB11_322;
	setp.lt.u64 	%p1484, %rd10138, %rd7;
	mov.u64 	%rd10135, %rd607;
	@%p1484 bra 	$L__BB11_323;
	setp.gt.u64 	%p1485, %rd10137, %rd8;
	@%p1485 bra 	$L__BB11_322;
	setp.lt.u64 	%p1486, %rd10137, %rd8;
	mov.u64 	%rd10135, %rd607;
	@%p1486 bra 	$L__BB11_323;
	setp.gt.u64 	%p1487, %rd10136, %rd9;
	@%p1487 bra 	$L__BB11_322;
	setp.lt.u64 	%p1488, %rd10136, %rd9;
	setp.lt.u64 	%p1489, %rd607, %rd10;
	or.pred  	%p1490, %p1488, %p1489;
	mov.u64 	%rd10135, %rd607;
	@%p1490 bra 	$L__BB11_323;
$L__BB11_322:
	sub.s64 	%rd10135, %rd607, %rd10;
	setp.lt.u64 	%p1491, %rd607, %rd10;
	selp.u64 	%rd4115, 1, 0, %p1491;
	sub.s64 	%rd4116, %rd10136, %rd9;
	setp.lt.u64 	%p1492, %rd10136, %rd9;
	selp.s64 	%rd4117, -1, 0, %p1491;
	add.s64 	%rd10136, %rd4116, %rd4117;
	setp.lt.u64 	%p1493, %rd4116, %rd4115;
	or.pred  	%p1494, %p1492, %p1493;
	selp.u64 	%rd4118, 1, 0, %p1494;
	sub.s64 	%rd4119, %rd10137, %rd8;
	setp.lt.u64 	%p1495, %rd10137, %rd8;
	selp.s64 	%rd4120, -1, 0, %p1494;
	add.s64 	%rd10137, %rd4119, %rd4120;
	setp.lt.u64 	%p1496, %rd4119, %rd4118;
	or.pred  	%p1497, %p1495, %p1496;
	selp.s64 	%rd4121, -1, 0, %p1497;
	sub.s64 	%rd4122, %rd10138, %rd7;
	add.s64 	%rd10138, %rd4122, %rd4121;
$L__BB11_323:
	mul.lo.s64 	%rd619, %rd10126, %rd10283;
	mul.hi.u64 	%rd4124, %rd10283, %rd10126;
	mul.lo.s64 	%rd4125, %rd10127, %rd10283;
	mul.hi.u64 	%rd4126, %rd10283, %rd10127;
	add.s64 	%rd4127, %rd4125, %rd4124;
	setp.lt.u64 	%p1498, %rd4127, %rd4125;
	selp.u64 	%rd4128, 1, 0, %p1498;
	add.s64 	%rd4129, %rd4126, %rd4128;
	mul.lo.s64 	%rd4130, %rd10128, %rd10283;
	mul.hi.u64 	%rd4131, %rd10283, %rd10128;
	add.s64 	%rd4132, %rd4130, %rd4129;
	setp.lt.u64 	%p1499, %rd4132, %rd4130;
	selp.u64 	%rd4133, 1, 0, %p1499;
	add.s64 	%rd4134, %rd4131, %rd4133;
	mul.lo.s64 	%rd4135, %rd10129, %rd10283;
	mul.hi.u64 	%rd4136, %rd10283, %rd10129;
	add.s64 	%rd4137, %rd4135, %rd4134;
	setp.lt.u64 	%p1500, %rd4137, %rd4135;
	selp.u64 	%rd4138, 1, 0, %p1500;
	add.s64 	%rd4139, %rd4136, %rd4138;
	mul.hi.u64 	%rd4140, %rd10282, %rd10126;
	mad.lo.s64 	%rd620, %rd10126, %rd10282, %rd4127;
	setp.lt.u64 	%p1501, %rd620, %rd4127;
	selp.u64 	%rd4141, 1, 0, %p1501;
	add.s64 	%rd4142, %rd4140, %rd4141;
	mul.hi.u64 	%rd4143, %rd10282, %rd10127;
	mad.lo.s64 	%rd4144, %rd10127, %rd10282, %rd4132;
	setp.lt.u64 	%p1502, %rd4144, %rd4132;
	selp.u64 	%rd4145, 1, 0, %p1502;
	add.s64 	%rd4146, %rd4144, %rd4142;
	setp.lt.u64 	%p1503, %rd4146, %rd4144;
	selp.u64 	%rd4147, 1, 0, %p1503;
	add.s64 	%rd4148, %rd4143, %rd4145;
	add.s64 	%rd4149, %rd4148, %rd4147;
	mul.hi.u64 	%rd4150, %rd10282, %rd10128;
	mad.lo.s64 	%rd4151, %rd10128, %rd10282, %rd4137;
	setp.lt.u64 	%p1504, %rd4151, %rd4137;
	selp.u64 	%rd4152, 1, 0, %p1504;
	add.s64 	%rd4153, %rd4151, %rd4149;
	setp.lt.u64 	%p1505, %rd4153, %rd4151;
	selp.u64 	%rd4154, 1, 0, %p1505;
	add.s64 	%rd4155, %rd4150, %rd4152;
	add.s64 	%rd4156, %rd4155, %rd4154;
	mul.hi.u64 	%rd4157, %rd10282, %rd10129;
	mad.lo.s64 	%rd4158, %rd10129, %rd10282, %rd4139;
	setp.lt.u64 	%p1506, %rd4158, %rd4139;
	selp.u64 	%rd4159, 1, 0, %p1506;
	add.s64 	%rd4160, %rd4158, %rd4156;
	setp.lt.u64 	%p1507, %rd4160, %rd4158;
	selp.u64 	%rd4161, 1, 0, %p1507;
	add.s64 	%rd4162, %rd4157, %rd4159;
	add.s64 	%rd4163, %rd4162, %rd4161;
	mul.hi.u64 	%rd4164, %rd10281, %rd10126;
	mad.lo.s64 	%rd621, %rd10126, %rd10281, %rd4146;
	setp.lt.u64 	%p1508, %rd621, %rd4146;
	selp.u64 	%rd4165, 1, 0, %p1508;
	add.s64 	%rd4166, %rd4164, %rd4165;
	mul.hi.u64 	%rd4167, %rd10281, %rd10127;
	mad.lo.s64 	%rd4168, %rd10127, %rd10281, %rd4153;
	setp.lt.u64 	%p1509, %rd4168, %rd4153;
	selp.u64 	%rd4169, 1, 0, %p1509;
	add.s64 	%rd4170, %rd4168, %rd4166;
	setp.lt.u64 	%p1510, %rd4170, %rd4168;
	selp.u64 	%rd4171, 1, 0, %p1510;
	add.s64 	%rd4172, %rd4167, %rd4169;
	add.s64 	%rd4173, %rd4172, %rd4171;
	mul.hi.u64 	%rd4174, %rd10281, %rd10128;
	mad.lo.s64 	%rd4175, %rd10128, %rd10281, %rd4160;
	setp.lt.u64 	%p1511, %rd4175, %rd4160;
	selp.u64 	%rd4176, 1, 0, %p1511;
	add.s64 	%rd4177, %rd4175, %rd4173;
	setp.lt.u64 	%p1512, %rd4177, %rd4175;
	selp.u64 	%rd4178, 1, 0, %p1512;
	add.s64 	%rd4179, %rd4174, %rd4176;
	add.s64 	%rd4180, %rd4179, %rd4178;
	mul.hi.u64 	%rd4181, %rd10281, %rd10129;
	mad.lo.s64 	%rd4182, %rd10129, %rd10281, %rd4163;
	setp.lt.u64 	%p1513, %rd4182, %rd4163;
	selp.u64 	%rd4183, 1, 0, %p1513;
	add.s64 	%rd4184, %rd4182, %rd4180;
	setp.lt.u64 	%p1514, %rd4184, %rd4182;
	selp.u64 	%rd4185, 1, 0, %p1514;
	add.s64 	%rd4186, %rd4181, %rd4183;
	add.s64 	%rd4187, %rd4186, %rd4185;
	mul.hi.u64 	%rd4188, %rd10280, %rd10126;
	mad.lo.s64 	%rd622, %rd10126, %rd10280, %rd4170;
	setp.lt.u64 	%p1515, %rd622, %rd4170;
	selp.u64 	%rd4189, 1, 0, %p1515;
	add.s64 	%rd4190, %rd4188, %rd4189;
	mul.hi.u64 	%rd4191, %rd10280, %rd10127;
	mad.lo.s64 	%rd4192, %rd10127, %rd10280, %rd4177;
	setp.lt.u64 	%p1516, %rd4192, %rd4177;
	selp.u64 	%rd4193, 1, 0, %p1516;
	add.s64 	%rd4194, %rd4192, %rd4190;
	setp.lt.u64 	%p1517, %rd4194, %rd4192;
	selp.u64 	%rd4195, 1, 0, %p1517;
	add.s64 	%rd4196, %rd4191, %rd4193;
	add.s64 	%rd4197, %rd4196, %rd4195;
	mul.hi.u64 	%rd4198, %rd10280, %rd10128;
	mad.lo.s64 	%rd4199, %rd10128, %rd10280, %rd4184;
	setp.lt.u64 	%p1518, %rd4199, %rd4184;
	selp.u64 	%rd4200, 1, 0, %p1518;
	add.s64 	%rd4201, %rd4199, %rd4197;
	setp.lt.u64 	%p1519, %rd4201, %rd4199;
	selp.u64 	%rd4202, 1, 0, %p1519;
	add.s64 	%rd4203, %rd4198, %rd4200;
	add.s64 	%rd4204, %rd4203, %rd4202;
	mul.hi.u64 	%rd4205, %rd10280, %rd10129;
	mad.lo.s64 	%rd4206, %rd10129, %rd10280, %rd4187;
	setp.lt.u64 	%p1520, %rd4206, %rd4187;
	selp.u64 	%rd4207, 1, 0, %p1520;
	add.s64 	%rd4208, %rd4206, %rd4204;
	setp.lt.u64 	%p1521, %rd4208, %rd4206;
	selp.u64 	%rd4209, 1, 0, %p1521;
	add.s64 	%rd4210, %rd4205, %rd4207;
	add.s64 	%rd4211, %rd4210, %rd4209;
	shl.b64 	%rd4212, %rd4194, 32;
	mov.b64 	{%r248, %r249}, %rd4194;
	mov.b64 	{%r250, %r251}, %rd4201;
	mov.b64 	%rd4213, {%r249, %r250};
	mov.b64 	{%r252, %r253}, %rd4208;
	mov.b64 	%rd4214, {%r251, %r252};
	mov.b64 	{%r254, %r255}, %rd4211;
	mov.b64 	%rd4215, {%r253, %r254};
	shr.u64 	%rd4216, %rd4211, 32;
	mul.lo.s64 	%rd4217, %rd4194, 977;
	mov.b64 	%rd4218, 977;
	mul.hi.u64 	%rd4219, %rd4194, %rd4218;
	mul.lo.s64 	%rd4220, %rd4201, 977;
	mul.hi.u64 	%rd4221, %rd4201, %rd4218;
	add.s64 	%rd4222, %rd4220, %rd4219;
	setp.lt.u64 	%p1522, %rd4222, %rd4220;
	selp.u64 	%rd4223, 1, 0, %p1522;
	add.s64 	%rd4224, %rd4221, %rd4223;
	mul.lo.s64 	%rd4225, %rd4208, 977;
	mul.hi.u64 	%rd4226, %rd4208, %rd4218;
	add.s64 	%rd4227, %rd4225, %rd4224;
	setp.lt.u64 	%p1523, %rd4227, %rd4225;
	selp.u64 	%rd4228, 1, 0, %p1523;
	add.s64 	%rd4229, %rd4226, %rd4228;
	mul.lo.s64 	%rd4230, %rd4211, 977;
	mul.hi.u64 	%rd4231, %rd4211, %rd4218;
	add.s64 	%rd4232, %rd4230, %rd4229;
	setp.lt.u64 	%p1524, %rd4232, %rd4230;
	selp.u64 	%rd4233, 1, 0, %p1524;
	add.s64 	%rd4234, %rd4231, %rd4233;
	add.s64 	%rd10139, %rd4217, %rd4212;
	setp.lt.u64 	%p1525, %rd10139, %rd4217;
	selp.u64 	%rd4235, 1, 0, %p1525;
	add.s64 	%rd4236, %rd4222, %rd4213;
	setp.lt.u64 	%p1526, %rd4236, %rd4222;
	add.s64 	%rd10140, %rd4236, %rd4235;
	setp.lt.u64 	%p1527, %rd10140, %rd4236;
	or.pred  	%p1528, %p1526, %p1527;
	selp.u64 	%rd4237, 1, 0, %p1528;
	add.s64 	%rd4238, %rd4227, %rd4214;
	setp.lt.u64 	%p1529, %rd4238, %rd4227;
	add.s64 	%rd10141, %rd4238, %rd4237;
	setp.lt.u64 	%p1530, %rd10141, %rd4238;
	or.pred  	%p1531, %p1529, %p1530;
	selp.u64 	%rd4239, 1, 0, %p1531;
	add.s64 	%rd4240, %rd4232, %rd4215;
	setp.lt.u64 	%p1532, %rd4240, %rd4232;
	add.s64 	%rd10142, %rd4240, %rd4239;
	setp.lt.u64 	%p1533, %rd10142, %rd4240;
	or.pred  	%p1534, %p1532, %p1533;
	selp.u64 	%rd4241, 1, 0, %p1534;
	add.s64 	%rd4242, %rd4234, %rd4216;
	add.s64 	%rd627, %rd4242, %rd4241;
	setp.eq.s64 	%p1535, %rd627, 0;
	mov.b64 	%rd10143, 0;
	@%p1535 bra 	$L__BB11_325;
	shl.b64 	%rd4243, %rd627, 32;
	shr.u64 	%rd4244, %rd627, 32;
	mov.b64 	%rd4245, 977;
	mul.hi.u64 	%rd4246, %rd627, %rd4245;
	mad.lo.s64 	%rd4247, %rd627, 977, %rd4243;
	setp.lt.u64 	%p1536, %rd4247, %rd4243;
	selp.u64 	%rd4248, 1, 0, %p1536;
	add.s64 	%rd10139, %rd4247, %rd10139;
	setp.lt.u64 	%p1537, %rd10139, %rd4247;
	selp.u64 	%rd4249, 1, 0, %p1537;
	add.s64 	%rd4250, %rd4249, %rd4248;
	add.s64 	%rd4251, %rd4244, %rd4246;
	setp.lt.u64 	%p1538, %rd4251, %rd4244;
	selp.u64 	%rd4252, 1, 0, %p1538;
	add.s64 	%rd4253, %rd10140, %rd4251;
	add.s64 	%rd4254, %rd4253, %rd4250;
	setp.lt.u64 	%p1539, %rd4254, %rd10140;
	not.b64 	%rd4255, %rd4251;
	setp.gt.u64 	%p1540, %rd4250, %rd4255;
	or.pred  	%p1541, %p1540, %p1539;
	selp.u64 	%rd4256, 1, 0, %p1541;
	add.s64 	%rd4257, %rd10141, %rd4252;
	add.s64 	%rd630, %rd4257, %rd4256;
	setp.lt.u64 	%p1542, %rd630, %rd10141;
	selp.u64 	%rd4258, 1, 0, %p1542;
	add.s64 	%rd631, %rd10142, %rd4258;
	setp.lt.u64 	%p1543, %rd631, %rd10142;
	selp.u64 	%rd10143, 1, 0, %p1543;
	mov.u64 	%rd10140, %rd4254;
	mov.u64 	%rd10141, %rd630;
	mov.u64 	%rd10142, %rd631;
$L__BB11_325:
	add.s64 	%rd10144, %rd10139, %rd619;
	setp.lt.u64 	%p1544, %rd10144, %rd10139;
	selp.u64 	%rd4259, 1, 0, %p1544;
	add.s64 	%rd4260, %rd10140, %rd620;
	setp.lt.u64 	%p1545, %rd4260, %rd10140;
	add.s64 	%rd10145, %rd4260, %rd4259;
	setp.lt.u64 	%p1546, %rd10145, %rd4260;
	or.pred  	%p1547, %p1545, %p1546;
	selp.u64 	%rd4261, 1, 0, %p1547;
	add.s64 	%rd4262, %rd10141, %rd621;
	setp.lt.u64 	%p1548, %rd4262, %rd10141;
	add.s64 	%rd10146, %rd4262, %rd4261;
	setp.lt.u64 	%p1549, %rd10146, %rd4262;
	or.pred  	%p1550, %p1548, %p1549;
	selp.u64 	%rd4263, 1, 0, %p1550;
	add.s64 	%rd4264, %rd10142, %rd622;
	setp.lt.u64 	%p1551, %rd4264, %rd10142;
	add.s64 	%rd10147, %rd4264, %rd4263;
	setp.lt.u64 	%p1552, %rd10147, %rd4264;
	or.pred  	%p1553, %p1551, %p1552;
	selp.u64 	%rd4266, 1, 0, %p1553;
	add.s64 	%rd642, %rd10143, %rd4266;
	setp.ne.s64 	%p1554, %rd642, 0;
	setp.gt.u64 	%p1555, %rd10147, %rd7;
	or.pred  	%p1556, %p1554, %p1555;
	@%p1556 bra 	$L__BB11_331;
	setp.lt.u64 	%p1557, %rd10147, %rd7;
	@%p1557 bra 	$L__BB11_344;
	setp.gt.u64 	%p1558, %rd10146, %rd8;
	@%p1558 bra 	$L__BB11_331;
	setp.lt.u64 	%p1559, %rd10146, %rd8;
	@%p1559 bra 	$L__BB11_344;
	setp.gt.u64 	%p1560, %rd10145, %rd9;
	@%p1560 bra 	$L__BB11_331;
	setp.lt.u64 	%p1561, %rd10145, %rd9;
	setp.lt.u64 	%p1562, %rd10144, %rd10;
	or.pred  	%p1563, %p1561, %p1562;
	@%p1563 bra 	$L__BB11_344;
$L__BB11_331:
	sub.s64 	%rd643, %rd10144, %rd10;
	setp.lt.u64 	%p1564, %rd10144, %rd10;
	selp.u64 	%rd4267, 1, 0, %p1564;
	sub.s64 	%rd4268, %rd10145, %rd9;
	setp.lt.u64 	%p1565, %rd10145, %rd9;
	selp.s64 	%rd4269, -1, 0, %p1564;
	add.s64 	%rd10145, %rd4268, %rd4269;
	setp.lt.u64 	%p1566, %rd4268, %rd4267;
	or.pred  	%p1567, %p1565, %p1566;
	selp.u64 	%rd4270, 1, 0, %p1567;
	sub.s64 	%rd4271, %rd10146, %rd8;
	setp.lt.u64 	%p1568, %rd10146, %rd8;
	selp.s64 	%rd4272, -1, 0, %p1567;
	add.s64 	%rd10146, %rd4271, %rd4272;
	setp.lt.u64 	%p1569, %rd4271, %rd4270;
	or.pred  	%p1570, %p1568, %p1569;
	selp.u64 	%rd4273, 1, 0, %p1570;
	sub.s64 	%rd4274, %rd10147, %rd7;
	setp.lt.u64 	%p1571, %rd10147, %rd7;
	selp.s64 	%rd4275, -1, 0, %p1570;
	add.s64 	%rd10147, %rd4274, %rd4275;
	setp.lt.u64 	%p1572, %rd4274, %rd4273;
	or.pred  	%p1573, %p1571, %p1572;
	selp.s64 	%rd4276, -1, 0, %p1573;
	add.s64 	%rd647, %rd642, %rd4276;
	setp.ne.s64 	%p1574, %rd647, 0;
	setp.gt.u64 	%p1575, %rd10147, %rd7;
	or.pred  	%p1576, %p1574, %p1575;
	@%p1576 bra 	$L__BB11_337;
	setp.lt.u64 	%p1577, %rd10147, %rd7;
	mov.u64 	%rd10144, %rd643;
	@%p1577 bra 	$L__BB11_344;
	setp.gt.u64 	%p1578, %rd10146, %rd8;
	@%p1578 bra 	$L__BB11_337;
	setp.lt.u64 	%p1579, %rd10146, %rd8;
	mov.u64 	%rd10144, %rd643;
	@%p1579 bra 	$L__BB11_344;
	setp.gt.u64 	%p1580, %rd10145, %rd9;
	@%p1580 bra 	$L__BB11_337;
	setp.lt.u64 	%p1581, %rd10145, %rd9;
	setp.lt.u64 	%p1582, %rd643, %rd10;
	or.pred  	%p1583, %p1581, %p1582;
	mov.u64 	%rd10144, %rd643;
	@%p1583 bra 	$L__BB11_344;
$L__BB11_337:
	sub.s64 	%rd648, %rd643, %rd10;
	setp.lt.u64 	%p1584, %rd643, %rd10;
	selp.u64 	%rd4277, 1, 0, %p1584;
	sub.s64 	%rd4278, %rd10145, %rd9;
	setp.lt.u64 	%p1585, %rd10145, %rd9;
	selp.s64 	%rd4279, -1, 0, %p1584;
	add.s64 	%rd10145, %rd4278, %rd4279;
	setp.lt.u64 	%p1586, %rd4278, %rd4277;
	or.pred  	%p1587, %p1585, %p1586;
	selp.u64 	%rd4280, 1, 0, %p1587;
	sub.s64 	%rd4281, %rd10146, %rd8;
	setp.lt.u64 	%p1588, %rd10146, %rd8;
	selp.s64 	%rd4282, -1, 0, %p1587;
	add.s64 	%rd10146, %rd4281, %rd4282;
	setp.lt.u64 	%p1589, %rd4281, %rd4280;
	or.pred  	%p1590, %p1588, %p1589;
	selp.u64 	%rd4283, 1, 0, %p1590;
	sub.s64 	%rd4284, %rd10147, %rd7;
	setp.lt.u64 	%p1591, %rd10147, %rd7;
	selp.s64 	%rd4285, -1, 0, %p1590;
	add.s64 	%rd10147, %rd4284, %rd4285;
	setp.lt.u64 	%p1592, %rd4284, %rd4283;
	or.pred  	%p1593, %p1591, %p1592;
	selp.u64 	%rd4286, 1, 0, %p1593;
	setp.ne.s64 	%p1594, %rd647, %rd4286;
	setp.gt.u64 	%p1595, %rd10147, %rd7;
	or.pred  	%p1596, %p1594, %p1595;
	@%p1596 bra 	$L__BB11_343;
	setp.lt.u64 	%p1597, %rd10147, %rd7;
	mov.u64 	%rd10144, %rd648;
	@%p1597 bra 	$L__BB11_344;
	setp.gt.u64 	%p1598, %rd10146, %rd8;
	@%p1598 bra 	$L__BB11_343;
	setp.lt.u64 	%p1599, %rd10146, %rd8;
	mov.u64 	%rd10144, %rd648;
	@%p1599 bra 	$L__BB11_344;
	setp.gt.u64 	%p1600, %rd10145, %rd9;
	@%p1600 bra 	$L__BB11_343;
	setp.lt.u64 	%p1601, %rd10145, %rd9;
	setp.lt.u64 	%p1602, %rd648, %rd10;
	or.pred  	%p1603, %p1601, %p1602;
	mov.u64 	%rd10144, %rd648;
	@%p1603 bra 	$L__BB11_344;
$L__BB11_343:
	sub.s64 	%rd10144, %rd648, %rd10;
	setp.lt.u64 	%p1604, %rd648, %rd10;
	selp.u64 	%rd4287, 1, 0, %p1604;
	sub.s64 	%rd4288, %rd10145, %rd9;
	setp.lt.u64 	%p1605, %rd10145, %rd9;
	selp.s64 	%rd4289, -1, 0, %p1604;
	add.s64 	%rd10145, %rd4288, %rd4289;
	setp.lt.u64 	%p1606, %rd4288, %rd4287;
	or.pred  	%p1607, %p1605, %p1606;
	selp.u64 	%rd4290, 1, 0, %p1607;
	sub.s64 	%rd4291, %rd10146, %rd8;
	setp.lt.u64 	%p1608, %rd10146, %rd8;
	selp.s64 	%rd4292, -1, 0, %p1607;
	add.s64 	%rd10146, %rd4291, %rd4292;
	setp.lt.u64 	%p1609, %rd4291, %rd4290;
	or.pred  	%p1610, %p1608, %p1609;
	selp.s64 	%rd4293, -1, 0, %p1610;
	sub.s64 	%rd4294, %rd10147, %rd7;
	add.s64 	%rd10147, %rd4294, %rd4293;
$L__BB11_344:
	mul.hi.u64 	%rd4296, %rd6, %rd10116;
	mul.lo.s64 	%rd4297, %rd10115, %rd6;
	mul.hi.u64 	%rd4298, %rd6, %rd10115;
	add.s64 	%rd4299, %rd4297, %rd4296;
	setp.lt.u64 	%p1611, %rd4299, %rd4297;
	selp.u64 	%rd4300, 1, 0, %p1611;
	add.s64 	%rd4301, %rd4298, %rd4300;
	mul.lo.s64 	%rd4302, %rd10114, %rd6;
	mul.hi.u64 	%rd4303, %rd6, %rd10114;
	add.s64 	%rd4304, %rd4302, %rd4301;
	setp.lt.u64 	%p1612, %rd4304, %rd4302;
	selp.u64 	%rd4305, 1, 0, %p1612;
	add.s64 	%rd4306, %rd4303, %rd4305;
	mul.lo.s64 	%rd4307, %rd10113, %rd6;
	mul.hi.u64 	%rd4308, %rd6, %rd10113;
	add.s64 	%rd4309, %rd4307, %rd4306;
	setp.lt.u64 	%p1613, %rd4309, %rd4307;
	selp.u64 	%rd4310, 1, 0, %p1613;
	add.s64 	%rd4311, %rd4308, %rd4310;
	ld.const.u64 	%rd4312, [_Gx+8];
	mul.hi.u64 	%rd4313, %rd4312, %rd10116;
	mad.lo.s64 	%rd660, %rd10116, %rd4312, %rd4299;
	setp.lt.u64 	%p1614, %rd660, %rd4299;
	selp.u64 	%rd4314, 1, 0, %p1614;
	add.s64 	%rd4315, %rd4313, %rd4314;
	mul.hi.u64 	%rd4316, %rd4312, %rd10115;
	mad.lo.s64 	%rd4317, %rd10115, %rd4312, %rd4304;
	setp.lt.u64 	%p1615, %rd4317, %rd4304;
	selp.u64 	%rd4318, 1, 0, %p1615;
	add.s64 	%rd4319, %rd4317, %rd4315;
	setp.lt.u64 	%p1616, %rd4319, %rd4317;
	selp.u64 	%rd4320, 1, 0, %p1616;
	add.s64 	%rd4321, %rd4316, %rd4318;
	add.s64 	%rd4322, %rd4321, %rd4320;
	mul.hi.u64 	%rd4323, %rd4312, %rd10114;
	mad.lo.s64 	%rd4324, %rd10114, %rd4312, %rd4309;
	setp.lt.u64 	%p1617, %rd4324, %rd4309;
	selp.u64 	%rd4325, 1, 0, %p1617;
	add.s64 	%rd4326, %rd4324, %rd4322;
	setp.lt.u64 	%p1618, %rd4326, %rd4324;
	selp.u64 	%rd4327, 1, 0, %p1618;
	add.s64 	%rd4328, %rd4323, %rd4325;
	add.s64 	%rd4329, %rd4328, %rd4327;
	mul.hi.u64 	%rd4330, %rd4312, %rd10113;
	mad.lo.s64 	%rd4331, %rd10113, %rd4312, %rd4311;
	setp.lt.u64 	%p1619, %rd4331, %rd4311;
	selp.u64 	%rd4332, 1, 0, %p1619;
	add.s64 	%rd4333, %rd4331, %rd4329;
	setp.lt.u64 	%p1620, %rd4333, %rd4331;
	selp.u64 	%rd4334, 1, 0, %p1620;
	add.s64 	%rd4335, %rd4330, %rd4332;
	add.s64 	%rd4336, %rd4335, %rd4334;
	ld.const.u64 	%rd4337, [_Gx+16];
	mul.hi.u64 	%rd4338, %rd4337, %rd10116;
	mad.lo.s64 	%rd661, %rd10116, %rd4337, %rd4319;
	setp.lt.u64 	%p1621, %rd661, %rd4319;
	selp.u64 	%rd4339, 1, 0, %p1621;
	add.s64 	%rd4340, %rd4338, %rd4339;
	mul.hi.u64 	%rd4341, %rd4337, %rd10115;
	mad.lo.s64 	%rd4342, %rd10115, %rd4337, %rd4326;
	setp.lt.u64 	%p1622, %rd4342, %rd4326;
	selp.u64 	%rd4343, 1, 0, %p1622;
	add.s64 	%rd4344, %rd4342, %rd4340;
	setp.lt.u64 	%p1623, %rd4344, %rd4342;
	selp.u64 	%rd4345, 1, 0, %p1623;
	add.s64 	%rd4346, %rd4341, %rd4343;
	add.s64 	%rd4347, %rd4346, %rd4345;
	mul.hi.u64 	%rd4348, %rd4337, %rd10114;
	mad.lo.s64 	%rd4349, %rd10114, %rd4337, %rd4333;
	setp.lt.u64 	%p1624, %rd4349, %rd4333;
	selp.u64 	%rd4350, 1, 0, %p1624;
	add.s64 	%rd4351, %rd4349, %rd4347;
	setp.lt.u64 	%p1625, %rd4351, %rd4349;
	selp.u64 	%rd4352, 1, 0, %p1625;
	add.s64 	%rd4353, %rd4348, %rd4350;
	add.s64 	%rd4354, %rd4353, %rd4352;
	mul.hi.u64 	%rd4355, %rd4337, %rd10113;
	mad.lo.s64 	%rd4356, %rd10113, %rd4337, %rd4336;
	setp.lt.u64 	%p1626, %rd4356, %rd4336;
	selp.u64 	%rd4357, 1, 0, %p1626;
	add.s64 	%rd4358, %rd4356, %rd4354;
	setp.lt.u64 	%p1627, %rd4358, %rd4356;
	selp.u64 	%rd4359, 1, 0, %p1627;
	add.s64 	%rd4360, %rd4355, %rd4357;
	add.s64 	%rd4361, %rd4360, %rd4359;
	ld.const.u64 	%rd4362, [_Gx+24];
	mul.hi.u64 	%rd4363, %rd4362, %rd10116;
	mad.lo.s64 	%rd662, %rd10116, %rd4362, %rd4344;
	setp.lt.u64 	%p1628, %rd662, %rd4344;
	selp.u64 	%rd4364, 1, 0, %p1628;
	add.s64 	%rd4365, %rd4363, %rd4364;
	mul.hi.u64 	%rd4366, %rd4362, %rd10115;
	mad.lo.s64 	%rd4367, %rd10115, %rd4362, %rd4351;
	setp.lt.u64 	%p1629, %rd4367, %rd4351;
	selp.u64 	%rd4368, 1, 0, %p1629;
	add.s64 	%rd4369, %rd4367, %rd4365;
	setp.lt.u64 	%p1630, %rd4369, %rd4367;
	selp.u64 	%rd4370, 1, 0, %p1630;
	add.s64 	%rd4371, %rd4366, %rd4368;
	add.s64 	%rd4372, %rd4371, %rd4370;
	mul.hi.u64 	%rd4373, %rd4362, %rd10114;
	mad.lo.s64 	%rd4374, %rd10114, %rd4362, %rd4358;
	setp.lt.u64 	%p1631, %rd4374, %rd4358;
	selp.u64 	%rd4375, 1, 0, %p1631;
	add.s64 	%rd4376, %rd4374, %rd4372;
	setp.lt.u64 	%p1632, %rd4376, %rd4374;
	selp.u64 	%rd4377, 1, 0, %p1632;
	add.s64 	%rd4378, %rd4373, %rd4375;
	add.s64 	%rd4379, %rd4378, %rd4377;
	mul.hi.u64 	%rd4380, %rd4362, %rd10113;
	mad.lo.s64 	%rd4381, %rd10113, %rd4362, %rd4361;
	setp.lt.u64 	%p1633, %rd4381, %rd4361;
	selp.u64 	%rd4382, 1, 0, %p1633;
	add.s64 	%rd4383, %rd4381, %rd4379;
	setp.lt.u64 	%p1634, %rd4383, %rd4381;
	selp.u64 	%rd4384, 1, 0, %p1634;
	add.s64 	%rd4385, %rd4380, %rd4382;
	add.s64 	%rd4386, %rd4385, %rd4384;
	shl.b64 	%rd4387, %rd4369, 32;
	mov.b64 	{%r256, %r257}, %rd4369;
	mov.b64 	{%r258, %r259}, %rd4376;
	mov.b64 	%rd4388, {%r257, %r258};
	mov.b64 	{%r260, %r261}, %rd4383;
	mov.b64 	%rd4389, {%r259, %r260};
	mov.b64 	{%r262, %r263}, %rd4386;
	mov.b64 	%rd4390, {%r261, %r262};
	shr.u64 	%rd4391, %rd4386, 32;
	mul.lo.s64 	%rd4392, %rd4369, 977;
	mov.b64 	%rd4393, 977;
	mul.hi.u64 	%rd4394, %rd4369, %rd4393;
	mul.lo.s64 	%rd4395, %rd4376, 977;
	mul.hi.u64 	%rd4396, %rd4376, %rd4393;
	add.s64 	%rd4397, %rd4395, %rd4394;
	setp.lt.u64 	%p1635, %rd4397, %rd4395;
	selp.u64 	%rd4398, 1, 0, %p1635;
	add.s64 	%rd4399, %rd4396, %rd4398;
	mul.lo.s64 	%rd4400, %rd4383, 977;
	mul.hi.u64 	%rd4401, %rd4383, %rd4393;
	add.s64 	%rd4402, %rd4400, %rd4399;
	setp.lt.u64 	%p1636, %rd4402, %rd4400;
	selp.u64 	%rd4403, 1, 0, %p1636;
	add.s64 	%rd4404, %rd4401, %rd4403;
	mul.lo.s64 	%rd4405, %rd4386, 977;
	mul.hi.u64 	%rd4406, %rd4386, %rd4393;
	add.s64 	%rd4407, %rd4405, %rd4404;
	setp.lt.u64 	%p1637, %rd4407, %rd4405;
	selp.u64 	%rd4408, 1, 0, %p1637;
	add.s64 	%rd4409, %rd4406, %rd4408;
	add.s64 	%rd10148, %rd4392, %rd4387;
	setp.lt.u64 	%p1638, %rd10148, %rd4392;
	selp.u64 	%rd4410, 1, 0, %p1638;
	add.s64 	%rd4411, %rd4397, %rd4388;
	setp.lt.u64 	%p1639, %rd4411, %rd4397;
	add.s64 	%rd10149, %rd4411, %rd4410;
	setp.lt.u64 	%p1640, %rd10149, %rd4411;
	or.pred  	%p1641, %p1639, %p1640;
	selp.u64 	%rd4412, 1, 0, %p1641;
	add.s64 	%rd4413, %rd4402, %rd4389;
	setp.lt.u64 	%p1642, %rd4413, %rd4402;
	add.s64 	%rd10150, %rd4413, %rd4412;
	setp.lt.u64 	%p1643, %rd10150, %rd4413;
	or.pred  	%p1644, %p1642, %p1643;
	selp.u64 	%rd4414, 1, 0, %p1644;
	add.s64 	%rd4415, %rd4407, %rd4390;
	setp.lt.u64 	%p1645, %rd4415, %rd4407;
	add.s64 	%rd10151, %rd4415, %rd4414;
	setp.lt.u64 	%p1646, %rd10151, %rd4415;
	or.pred  	%p1647, %p1645, %p1646;
	selp.u64 	%rd4416, 1, 0, %p1647;
	add.s64 	%rd4417, %rd4409, %rd4391;
	add.s64 	%rd667, %rd4417, %rd4416;
	setp.eq.s64 	%p1648, %rd667, 0;
	mov.b64 	%rd10152, 0;
	@%p1648 bra 	$L__BB11_346;
	shl.b64 	%rd4418, %rd667, 32;
	shr.u64 	%rd4419, %rd667, 32;
	mov.b64 	%rd4420, 977;
	mul.hi.u64 	%rd4421, %rd667, %rd4420;
	mad.lo.s64 	%rd4422, %rd667, 977, %rd4418;
	setp.lt.u64 	%p1649, %rd4422, %rd4418;
	selp.u64 	%rd4423, 1, 0, %p1649;
	add.s64 	%rd10148, %rd4422, %rd10148;
	setp.lt.u64 	%p1650, %rd10148, %rd4422;
	selp.u64 	%rd4424, 1, 0, %p1650;
	add.s64 	%rd4425, %rd4424, %rd4423;
	add.s64 	%rd4426, %rd4419, %rd4421;
	setp.lt.u64 	%p1651, %rd4426, %rd4419;
	selp.u64 	%rd4427, 1, 0, %p1651;
	add.s64 	%rd4428, %rd10149, %rd4426;
	add.s64 	%rd4429, %rd4428, %rd4425;
	setp.lt.u64 	%p1652, %rd4429, %rd10149;
	not.b64 	%rd4430, %rd4426;
	setp.gt.u64 	%p1653, %rd4425, %rd4430;
	or.pred  	%p1654, %p1653, %p1652;
	selp.u64 	%rd4431, 1, 0, %p1654;
	add.s64 	%rd4432, %rd10150, %rd4427;
	add.s64 	%rd670, %rd4432, %rd4431;
	setp.lt.u64 	%p1655, %rd670, %rd10150;
	selp.u64 	%rd4433, 1, 0, %p1655;
	add.s64 	%rd671, %rd10151, %rd4433;
	setp.lt.u64 	%p1656, %rd671, %rd10151;
	selp.u64 	%rd10152, 1, 0, %p1656;
	mov.u64 	%rd10149, %rd4429;
	mov.u64 	%rd10150, %rd670;
	mov.u64 	%rd10151, %rd671;
$L__BB11_346:
	mad.lo.s64 	%rd10153, %rd10116, %rd6, %rd10148;
	setp.lt.u64 	%p1657, %rd10153, %rd10148;
	selp.u64 	%rd4434, 1, 0, %p1657;
	add.s64 	%rd4435, %rd10149, %rd660;
	setp.lt.u64 	%p1658, %rd4435, %rd10149;
	add.s64 	%rd10154, %rd4435, %rd4434;
	setp.lt.u64 	%p1659, %rd10154, %rd4435;
	or.pred  	%p1660, %p1658, %p1659;
	selp.u64 	%rd4436, 1, 0, %p1660;
	add.s64 	%rd4437, %rd10150, %rd661;
	setp.lt.u64 	%p1661, %rd4437, %rd10150;
	add.s64 	%rd10155, %rd4437, %rd4436;
	setp.lt.u64 	%p1662, %rd10155, %rd4437;
	or.pred  	%p1663, %p1661, %p1662;
	selp.u64 	%rd4438, 1, 0, %p1663;
	add.s64 	%rd4439, %rd10151, %rd662;
	setp.lt.u64 	%p1664, %rd4439, %rd10151;
	add.s64 	%rd10156, %rd4439, %rd4438;
	setp.lt.u64 	%p1665, %rd10156, %rd4439;
	or.pred  	%p1666, %p1664, %p1665;
	selp.u64 	%rd4441, 1, 0, %p1666;
	add.s64 	%rd682, %rd10152, %rd4441;
	setp.ne.s64 	%p1667, %rd682, 0;
	setp.gt.u64 	%p1668, %rd10156, %rd7;
	or.pred  	%p1669, %p1667, %p1668;
	@%p1669 bra 	$L__BB11_352;
	setp.lt.u64 	%p1670, %rd10156, %rd7;
	@%p1670 bra 	$L__BB11_365;
	setp.gt.u64 	%p1671, %rd10155, %rd8;
	@%p1671 bra 	$L__BB11_352;
	setp.lt.u64 	%p1672, %rd10155, %rd8;
	@%p1672 bra 	$L__BB11_365;
	setp.gt.u64 	%p1673, %rd10154, %rd9;
	@%p1673 bra 	$L__BB11_352;
	setp.lt.u64 	%p1674, %rd10154, %rd9;
	setp.lt.u64 	%p1675, %rd10153, %rd10;
	or.pred  	%p1676, %p1674, %p1675;
	@%p1676 bra 	$L__BB11_365;
$L__BB11_352:
	sub.s64 	%rd683, %rd10153, %rd10;
	setp.lt.u64 	%p1677, %rd10153, %rd10;
	selp.u64 	%rd4442, 1, 0, %p1677;
	sub.s64 	%rd4443, %rd10154, %rd9;
	setp.lt.u64 	%p1678, %rd10154, %rd9;
	selp.s64 	%rd4444, -1, 0, %p1677;
	add.s64 	%rd10154, %rd4443, %rd4444;
	setp.lt.u64 	%p1679, %rd4443, %rd4442;
	or.pred  	%p1680, %p1678, %p1679;
	selp.u64 	%rd4445, 1, 0, %p1680;
	sub.s64 	%rd4446, %rd10155, %rd8;
	setp.lt.u64 	%p1681, %rd10155, %rd8;
	selp.s64 	%rd4447, -1, 0, %p1680;
	add.s64 	%rd10155, %rd4446, %rd4447;
	setp.lt.u64 	%p1682, %rd4446, %rd4445;
	or.pred  	%p1683, %p1681, %p1682;
	selp.u64 	%rd4448, 1, 0, %p1683;
	sub.s64 	%rd4449, %rd10156, %rd7;
	setp.lt.u64 	%p1684, %rd10156, %rd7;
	selp.s64 	%rd4450, -1, 0, %p1683;
	add.s64 	%rd10156, %rd4449, %rd4450;
	setp.lt.u64 	%p1685, %rd4449, %rd4448;
	or.pred  	%p1686, %p1684, %p1685;
	selp.s64 	%rd4451, -1, 0, %p1686;
	add.s64 	%rd687, %rd682, %rd4451;
	setp.ne.s64 	%p1687, %rd687, 0;
	setp.gt.u64 	%p1688, %rd10156, %rd7;
	or.pred  	%p1689, %p1687, %p1688;
	@%p1689 bra 	$L__BB11_358;
	setp.lt.u64 	%p1690, %rd10156, %rd7;
	mov.u64 	%rd10153, %rd683;
	@%p1690 bra 	$L__BB11_365;
	setp.gt.u64 	%p1691, %rd10155, %rd8;
	@%p1691 bra 	$L__BB11_358;
	setp.lt.u64 	%p1692, %rd10155, %rd8;
	mov.u64 	%rd10153, %rd683;
	@%p1692 bra 	$L__BB11_365;
	setp.gt.u64 	%p1693, %rd10154, %rd9;
	@%p1693 bra 	$L__BB11_358;
	setp.lt.u64 	%p1694, %rd10154, %rd9;
	setp.lt.u64 	%p1695, %rd683, %rd10;
	or.pred  	%p1696, %p1694, %p1695;
	mov.u64 	%rd10153, %rd683;
	@%p1696 bra 	$L__BB11_365;
$L__BB11_358:
	sub.s64 	%rd688, %rd683, %rd10;
	setp.lt.u64 	%p1697, %rd683, %rd10;
	selp.u64 	%rd4452, 1, 0, %p1697;
	sub.s64 	%rd4453, %rd10154, %rd9;
	setp.lt.u64 	%p1698, %rd10154, %rd9;
	selp.s64 	%rd4454, -1, 0, %p1697;
	add.s64 	%rd10154, %rd4453, %rd4454;
	setp.lt.u64 	%p1699, %rd4453, %rd4452;
	or.pred  	%p1700, %p1698, %p1699;
	selp.u64 	%rd4455, 1, 0, %p1700;
	sub.s64 	%rd4456, %rd10155, %rd8;
	setp.lt.u64 	%p1701, %rd10155, %rd8;
	selp.s64 	%rd4457, -1, 0, %p1700;
	add.s64 	%rd10155, %rd4456, %rd4457;
	setp.lt.u64 	%p1702, %rd4456, %rd4455;
	or.pred  	%p1703, %p1701, %p1702;
	selp.u64 	%rd4458, 1, 0, %p1703;
	sub.s64 	%rd4459, %rd10156, %rd7;
	setp.lt.u64 	%p1704, %rd10156, %rd7;
	selp.s64 	%rd4460, -1, 0, %p1703;
	add.s64 	%rd10156, %rd4459, %rd4460;
	setp.lt.u64 	%p1705, %rd4459, %rd4458;
	or.pred  	%p1706, %p1704, %p1705;
	selp.u64 	%rd4461, 1, 0, %p1706;
	setp.ne.s64 	%p1707, %rd687, %rd4461;
	setp.gt.u64 	%p1708, %rd10156, %rd7;
	or.pred  	%p1709, %p1707, %p1708;
	@%p1709 bra 	$L__BB11_364;
	setp.lt.u64 	%p1710, %rd10156, %rd7;
	mov.u64 	%rd10153, %rd688;
	@%p1710 bra 	$L__BB11_365;
	setp.gt.u64 	%p1711, %rd10155, %rd8;
	@%p1711 bra 	$L__BB11_364;
	setp.lt.u64 	%p1712, %rd10155, %rd8;
	mov.u64 	%rd10153, %rd688;
	@%p1712 bra 	$L__BB11_365;
	setp.gt.u64 	%p1713, %rd10154, %rd9;
	@%p1713 bra 	$L__BB11_364;
	setp.lt.u64 	%p1714, %rd10154, %rd9;
	setp.lt.u64 	%p1715, %rd688, %rd10;
	or.pred  	%p1716, %p1714, %p1715;
	mov.u64 	%rd10153, %rd688;
	@%p1716 bra 	$L__BB11_365;
$L__BB11_364:
	sub.s64 	%rd10153, %rd688, %rd10;
	setp.lt.u64 	%p1717, %rd688, %rd10;
	selp.u64 	%rd4462, 1, 0, %p1717;
	sub.s64 	%rd4463, %rd10154, %rd9;
	setp.lt.u64 	%p1718, %rd10154, %rd9;
	selp.s64 	%rd4464, -1, 0, %p1717;
	add.s64 	%rd10154, %rd4463, %rd4464;
	setp.lt.u64 	%p1719, %rd4463, %rd4462;
	or.pred  	%p1720, %p1718, %p1719;
	selp.u64 	%rd4465, 1, 0, %p1720;
	sub.s64 	%rd4466, %rd10155, %rd8;
	setp.lt.u64 	%p1721, %rd10155, %rd8;
	selp.s64 	%rd4467, -1, 0, %p1720;
	add.s64 	%rd10155, %rd4466, %rd4467;
	setp.lt.u64 	%p1722, %rd4466, %rd4465;
	or.pred  	%p1723, %p1721, %p1722;
	selp.s64 	%rd4468, -1, 0, %p1723;
	sub.s64 	%rd4469, %rd10156, %rd7;
	add.s64 	%rd10156, %rd4469, %rd4468;
$L__BB11_365:
	mul.lo.s64 	%rd700, %rd10135, %rd10287;
	mul.hi.u64 	%rd4471, %rd10287, %rd10135;
	mul.lo.s64 	%rd4472, %rd10136, %rd10287;
	mul.hi.u64 	%rd4473, %rd10287, %rd10136;
	add.s64 	%rd4474, %rd4472, %rd4471;
	setp.lt.u64 	%p1724, %rd4474, %rd4472;
	selp.u64 	%rd4475, 1, 0, %p1724;
	add.s64 	%rd4476, %rd4473, %rd4475;
	mul.lo.s64 	%rd4477, %rd10137, %rd10287;
	mul.hi.u64 	%rd4478, %rd10287, %rd10137;
	add.s64 	%rd4479, %rd4477, %rd4476;
	setp.lt.u64 	%p1725, %rd4479, %rd4477;
	selp.u64 	%rd4480, 1, 0, %p1725;
	add.s64 	%rd4481, %rd4478, %rd4480;
	mul.lo.s64 	%rd4482, %rd10138, %rd10287;
	mul.hi.u64 	%rd4483, %rd10287, %rd10138;
	add.s64 	%rd4484, %rd4482, %rd4481;
	setp.lt.u64 	%p1726, %rd4484, %rd4482;
	selp.u64 	%rd4485, 1, 0, %p1726;
	add.s64 	%rd4486, %rd4483, %rd4485;
	mul.hi.u64 	%rd4487, %rd10286, %rd10135;
	mad.lo.s64 	%rd701, %rd10135, %rd10286, %rd4474;
	setp.lt.u64 	%p1727, %rd701, %rd4474;
	selp.u64 	%rd4488, 1, 0, %p1727;
	add.s64 	%rd4489, %rd4487, %rd4488;
	mul.hi.u64 	%rd4490, %rd10286, %rd10136;
	mad.lo.s64 	%rd4491, %rd10136, %rd10286, %rd4479;
	setp.lt.u64 	%p1728, %rd4491, %rd4479;
	selp.u64 	%rd4492, 1, 0, %p1728;
	add.s64 	%rd4493, %rd4491, %rd4489;
	setp.lt.u64 	%p1729, %rd4493, %rd4491;
	selp.u64 	%rd4494, 1, 0, %p1729;
	add.s64 	%rd4495, %rd4490, %rd4492;
	add.s64 	%rd4496, %rd4495, %rd4494;
	mul.hi.u64 	%rd4497, %rd10286, %rd10137;
	mad.lo.s64 	%rd4498, %rd10137, %rd10286, %rd4484;
	setp.lt.u64 	%p1730, %rd4498, %rd4484;
	selp.u64 	%rd4499, 1, 0, %p1730;
	add.s64 	%rd4500, %rd4498, %rd4496;
	setp.lt.u64 	%p1731, %rd4500, %rd4498;
	selp.u64 	%rd4501, 1, 0, %p1731;
	add.s64 	%rd4502, %rd4497, %rd4499;
	add.s64 	%rd4503, %rd4502, %rd4501;
	mul.hi.u64 	%rd4504, %rd10286, %rd10138;
	mad.lo.s64 	%rd4505, %rd10138, %rd10286, %rd4486;
	setp.lt.u64 	%p1732, %rd4505, %rd4486;
	selp.u64 	%rd4506, 1, 0, %p1732;
	add.s64 	%rd4507, %rd4505, %rd4503;
	setp.lt.u64 	%p1733, %rd4507, %rd4505;
	selp.u64 	%rd4508, 1, 0, %p1733;
	add.s64 	%rd4509, %rd4504, %rd4506;
	add.s64 	%rd4510, %rd4509, %rd4508;
	mul.hi.u64 	%rd4511, %rd10285, %rd10135;
	mad.lo.s64 	%rd702, %rd10135, %rd10285, %rd4493;
	setp.lt.u64 	%p1734, %rd702, %rd4493;
	selp.u64 	%rd4512, 1, 0, %p1734;
	add.s64 	%rd4513, %rd4511, %rd4512;
	mul.hi.u64 	%rd4514, %rd10285, %rd10136;
	mad.lo.s64 	%rd4515, %rd10136, %rd10285, %rd4500;
	setp.lt.u64 	%p1735, %rd4515, %rd4500;
	selp.u64 	%rd4516, 1, 0, %p1735;
	add.s64 	%rd4517, %rd4515, %rd4513;
	setp.lt.u64 	%p1736, %rd4517, %rd4515;
	selp.u64 	%rd4518, 1, 0, %p1736;
	add.s64 	%rd4519, %rd4514, %rd4516;
	add.s64 	%rd4520, %rd4519, %rd4518;
	mul.hi.u64 	%rd4521, %rd10285, %rd10137;
	mad.lo.s64 	%rd4522, %rd10137, %rd10285, %rd4507;
	setp.lt.u64 	%p1737, %rd4522, %rd4507;
	selp.u64 	%rd4523, 1, 0, %p1737;
	add.s64 	%rd4524, %rd4522, %rd4520;
	setp.lt.u64 	%p1738, %rd4524, %rd4522;
	selp.u64 	%rd4525, 1, 0, %p1738;
	add.s64 	%rd4526, %rd4521, %rd4523;
	add.s64 	%rd4527, %rd4526, %rd4525;
	mul.hi.u64 	%rd4528, %rd10285, %rd10138;
	mad.lo.s64 	%rd4529, %rd10138, %rd10285, %rd4510;
	setp.lt.u64 	%p1739, %rd4529, %rd4510;
	selp.u64 	%rd4530, 1, 0, %p1739;
	add.s64 	%rd4531, %rd4529, %rd4527;
	setp.lt.u64 	%p1740, %rd4531, %rd4529;
	selp.u64 	%rd4532, 1, 0, %p1740;
	add.s64 	%rd4533, %rd4528, %rd4530;
	add.s64 	%rd4534, %rd4533, %rd4532;
	mul.hi.u64 	%rd4535, %rd10284, %rd10135;
	mad.lo.s64 	%rd703, %rd10135, %rd10284, %rd4517;
	setp.lt.u64 	%p1741, %rd703, %rd4517;
	selp.u64 	%rd4536, 1, 0, %p1741;
	add.s64 	%rd4537, %rd4535, %rd4536;
	mul.hi.u64 	%rd4538, %rd10284, %rd10136;
	mad.lo.s64 	%rd4539, %rd10136, %rd10284, %rd4524;
	setp.lt.u64 	%p1742, %rd4539, %rd4524;
	selp.u64 	%rd4540, 1, 0, %p1742;
	add.s64 	%rd4541, %rd4539, %rd4537;
	setp.lt.u64 	%p1743, %rd4541, %rd4539;
	selp.u64 	%rd4542, 1, 0, %p1743;
	add.s64 	%rd4543, %rd4538, %rd4540;
	add.s64 	%rd4544, %rd4543, %rd4542;
	mul.hi.u64 	%rd4545, %rd10284, %rd10137;
	mad.lo.s64 	%rd4546, %rd10137, %rd10284, %rd4531;
	setp.lt.u64 	%p1744, %rd4546, %rd4531;
	selp.u64 	%rd4547, 1, 0, %p1744;
	add.s64 	%rd4548, %rd4546, %rd4544;
	setp.lt.u64 	%p1745, %rd4548, %rd4546;
	selp.u64 	%rd4549, 1, 0, %p1745;
	add.s64 	%rd4550, %rd4545, %rd4547;
	add.s64 	%rd4551, %rd4550, %rd4549;
	mul.hi.u64 	%rd4552, %rd10284, %rd10138;
	mad.lo.s64 	%rd4553, %rd10138, %rd10284, %rd4534;
	setp.lt.u64 	%p1746, %rd4553, %rd4534;
	selp.u64 	%rd4554, 1, 0, %p1746;
	add.s64 	%rd4555, %rd4553, %rd4551;
	setp.lt.u64 	%p1747, %rd4555, %rd4553;
	selp.u64 	%rd4556, 1, 0, %p1747;
	add.s64 	%rd4557, %rd4552, %rd4554;
	add.s64 	%rd4558, %rd4557, %rd4556;
	shl.b64 	%rd4559, %rd4541, 32;
	mov.b64 	{%r264, %r265}, %rd4541;
	mov.b64 	{%r266, %r267}, %rd4548;
	mov.b64 	%rd4560, {%r265, %r266};
	mov.b64 	{%r268, %r269}, %rd4555;
	mov.b64 	%rd4561, {%r267, %r268};
	mov.b64 	{%r270, %r271}, %rd4558;
	mov.b64 	%rd4562, {%r269, %r270};
	shr.u64 	%rd4563, %rd4558, 32;
	mul.lo.s64 	%rd4564, %rd4541, 977;
	mov.b64 	%rd4565, 977;
	mul.hi.u64 	%rd4566, %rd4541, %rd4565;
	mul.lo.s64 	%rd4567, %rd4548, 977;
	mul.hi.u64 	%rd4568, %rd4548, %rd4565;
	add.s64 	%rd4569, %rd4567, %rd4566;
	setp.lt.u64 	%p1748, %rd4569, %rd4567;
	selp.u64 	%rd4570, 1, 0, %p1748;
	add.s64 	%rd4571, %rd4568, %rd4570;
	mul.lo.s64 	%rd4572, %rd4555, 977;
	mul.hi.u64 	%rd4573, %rd4555, %rd4565;
	add.s64 	%rd4574, %rd4572, %rd4571;
	setp.lt.u64 	%p1749, %rd4574, %rd4572;
	selp.u64 	%rd4575, 1, 0, %p1749;
	add.s64 	%rd4576, %rd4573, %rd4575;
	mul.lo.s64 	%rd4577, %rd4558, 977;
	mul.hi.u64 	%rd4578, %rd4558, %rd4565;
	add.s64 	%rd4579, %rd4577, %rd4576;
	setp.lt.u64 	%p1750, %rd4579, %rd4577;
	selp.u64 	%rd4580, 1, 0, %p1750;
	add.s64 	%rd4581, %rd4578, %rd4580;
	add.s64 	%rd10157, %rd4564, %rd4559;
	setp.lt.u64 	%p1751, %rd10157, %rd4564;
	selp.u64 	%rd4582, 1, 0, %p1751;
	add.s64 	%rd4583, %rd4569, %rd4560;
	setp.lt.u64 	%p1752, %rd4583, %rd4569;
	add.s64 	%rd10158, %rd4583, %rd4582;
	setp.lt.u64 	%p1753, %rd10158, %rd4583;
	or.pred  	%p1754, %p1752, %p1753;
	selp.u64 	%rd4584, 1, 0, %p1754;
	add.s64 	%rd4585, %rd4574, %rd4561;
	setp.lt.u64 	%p1755, %rd4585, %rd4574;
	add.s64 	%rd10159, %rd4585, %rd4584;
	setp.lt.u64 	%p1756, %rd10159, %rd4585;
	or.pred  	%p1757, %p1755, %p1756;
	selp.u64 	%rd4586, 1, 0, %p1757;
	add.s64 	%rd4587, %rd4579, %rd4562;
	setp.lt.u64 	%p1758, %rd4587, %rd4579;
	add.s64 	%rd10160, %rd4587, %rd4586;
	setp.lt.u64 	%p1759, %rd10160, %rd4587;
	or.pred  	%p1760, %p1758, %p1759;
	selp.u64 	%rd4588, 1, 0, %p1760;
	add.s64 	%rd4589, %rd4581, %rd4563;
	add.s64 	%rd708, %rd4589, %rd4588;
	setp.eq.s64 	%p1761, %rd708, 0;
	mov.b64 	%rd10161, 0;
	@%p1761 bra 	$L__BB11_367;
	shl.b64 	%rd4590, %rd708, 32;
	shr.u64 	%rd4591, %rd708, 32;
	mov.b64 	%rd4592, 977;
	mul.hi.u64 	%rd4593, %rd708, %rd4592;
	mad.lo.s64 	%rd4594, %rd708, 977, %rd4590;
	setp.lt.u64 	%p1762, %rd4594, %rd4590;
	selp.u64 	%rd4595, 1, 0, %p1762;
	add.s64 	%rd10157, %rd4594, %rd10157;
	setp.lt.u64 	%p1763, %rd10157, %rd4594;
	selp.u64 	%rd4596, 1, 0, %p1763;
	add.s64 	%rd4597, %rd4596, %rd4595;
	add.s64 	%rd4598, %rd4591, %rd4593;
	setp.lt.u64 	%p1764, %rd4598, %rd4591;
	selp.u64 	%rd4599, 1, 0, %p1764;
	add.s64 	%rd4600, %rd10158, %rd4598;
	add.s64 	%rd4601, %rd4600, %rd4597;
	setp.lt.u64 	%p1765, %rd4601, %rd10158;
	not.b64 	%rd4602, %rd4598;
	setp.gt.u64 	%p1766, %rd4597, %rd4602;
	or.pred  	%p1767, %p1766, %p1765;
	selp.u64 	%rd4603, 1, 0, %p1767;
	add.s64 	%rd4604, %rd10159, %rd4599;
	add.s64 	%rd711, %rd4604, %rd4603;
	setp.lt.u64 	%p1768, %rd711, %rd10159;
	selp.u64 	%rd4605, 1, 0, %p1768;
	add.s64 	%rd712, %rd10160, %rd4605;
	setp.lt.u64 	%p1769, %rd712, %rd10160;
	selp.u64 	%rd10161, 1, 0, %p1769;
	mov.u64 	%rd10158, %rd4601;
	mov.u64 	%rd10159, %rd711;
	mov.u64 	%rd10160, %rd712;
$L__BB11_367:
	add.s64 	%rd10162, %rd10157, %rd700;
	setp.lt.u64 	%p1770, %rd10162, %rd10157;
	selp.u64 	%rd4606, 1, 0, %p1770;
	add.s64 	%rd4607, %rd10158, %rd701;
	setp.lt.u64 	%p1771, %rd4607, %rd10158;
	add.s64 	%rd10163, %rd4607, %rd4606;
	setp.lt.u64 	%p1772, %rd10163, %rd4607;
	or.pred  	%p1773, %p1771, %p1772;
	selp.u64 	%rd4608, 1, 0, %p1773;
	add.s64 	%rd4609, %rd10159, %rd702;
	setp.lt.u64 	%p1774, %rd4609, %rd10159;
	add.s64 	%rd10164, %rd4609, %rd4608;
	setp.lt.u64 	%p1775, %rd10164, %rd4609;
	or.pred  	%p1776, %p1774, %p1775;
	selp.u64 	%rd4610, 1, 0, %p1776;
	add.s64 	%rd4611, %rd10160, %rd703;
	setp.lt.u64 	%p1777, %rd4611, %rd10160;
	add.s64 	%rd10165, %rd4611, %rd4610;
	setp.lt.u64 	%p1778, %rd10165, %rd4611;
	or.pred  	%p1779, %p1777, %p1778;
	selp.u64 	%rd4613, 1, 0, %p1779;
	add.s64 	%rd723, %rd10161, %rd4613;
	setp.ne.s64 	%p1780, %rd723, 0;
	setp.gt.u64 	%p1781, %rd10165, %rd7;
	or.pred  	%p1782, %p1780, %p1781;
	@%p1782 bra 	$L__BB11_373;
	setp.lt.u64 	%p1783, %rd10165, %rd7;
	@%p1783 bra 	$L__BB11_386;
	setp.gt.u64 	%p1784, %rd10164, %rd8;
	@%p1784 bra 	$L__BB11_373;
	setp.lt.u64 	%p1785, %rd10164, %rd8;
	@%p1785 bra 	$L__BB11_386;
	setp.gt.u64 	%p1786, %rd10163, %rd9;
	@%p1786 bra 	$L__BB11_373;
	setp.lt.u64 	%p1787, %rd10163, %rd9;
	setp.lt.u64 	%p1788, %rd10162, %rd10;
	or.pred  	%p1789, %p1787, %p1788;
	@%p1789 bra 	$L__BB11_386;
$L__BB11_373:
	sub.s64 	%rd724, %rd10162, %rd10;
	setp.lt.u64 	%p1790, %rd10162, %rd10;
	selp.u64 	%rd4614, 1, 0, %p1790;
	sub.s64 	%rd4615, %rd10163, %rd9;
	setp.lt.u64 	%p1791, %rd10163, %rd9;
	selp.s64 	%rd4616, -1, 0, %p1790;
	add.s64 	%rd10163, %rd4615, %rd4616;
	setp.lt.u64 	%p1792, %rd4615, %rd4614;
	or.pred  	%p1793, %p1791, %p1792;
	selp.u64 	%rd4617, 1, 0, %p1793;
	sub.s64 	%rd4618, %rd10164, %rd8;
	setp.lt.u64 	%p1794, %rd10164, %rd8;
	selp.s64 	%rd4619, -1, 0, %p1793;
	add.s64 	%rd10164, %rd4618, %rd4619;
	setp.lt.u64 	%p1795, %rd4618, %rd4617;
	or.pred  	%p1796, %p1794, %p1795;
	selp.u64 	%rd4620, 1, 0, %p1796;
	sub.s64 	%rd4621, %rd10165, %rd7;
	setp.lt.u64 	%p1797, %rd10165, %rd7;
	selp.s64 	%rd4622, -1, 0, %p1796;
	add.s64 	%rd10165, %rd4621, %rd4622;
	setp.lt.u64 	%p1798, %rd4621, %rd4620;
	or.pred  	%p1799, %p1797, %p1798;
	selp.s64 	%rd4623, -1, 0, %p1799;
	add.s64 	%rd728, %rd723, %rd4623;
	setp.ne.s64 	%p1800, %rd728, 0;
	setp.gt.u64 	%p1801, %rd10165, %rd7;
	or.pred  	%p1802, %p1800, %p1801;
	@%p1802 bra 	$L__BB11_379;
	setp.lt.u64 	%p1803, %rd10165, %rd7;
	mov.u64 	%rd10162, %rd724;
	@%p1803 bra 	$L__BB11_386;
	setp.gt.u64 	%p1804, %rd10164, %rd8;
	@%p1804 bra 	$L__BB11_379;
	setp.lt.u64 	%p1805, %rd10164, %rd8;
	mov.u64 	%rd10162, %rd724;
	@%p1805 bra 	$L__BB11_386;
	setp.gt.u64 	%p1806, %rd10163, %rd9;
	@%p1806 bra 	$L__BB11_379;
	setp.lt.u64 	%p1807, %rd10163, %rd9;
	setp.lt.u64 	%p1808, %rd724, %rd10;
	or.pred  	%p1809, %p1807, %p1808;
	mov.u64 	%rd10162, %rd724;
	@%p1809 bra 	$L__BB11_386;
$L__BB11_379:
	sub.s64 	%rd729, %rd724, %rd10;
	setp.lt.u64 	%p1810, %rd724, %rd10;
	selp.u64 	%rd4624, 1, 0, %p1810;
	sub.s64 	%rd4625, %rd10163, %rd9;
	setp.lt.u64 	%p1811, %rd10163, %rd9;
	selp.s64 	%rd4626, -1, 0, %p1810;
	add.s64 	%rd10163, %rd4625, %rd4626;
	setp.lt.u64 	%p1812, %rd4625, %rd4624;
	or.pred  	%p1813, %p1811, %p1812;
	selp.u64 	%rd4627, 1, 0, %p1813;
	sub.s64 	%rd4628, %rd10164, %rd8;
	setp.lt.u64 	%p1814, %rd10164, %rd8;
	selp.s64 	%rd4629, -1, 0, %p1813;
	add.s64 	%rd10164, %rd4628, %rd4629;
	setp.lt.u64 	%p1815, %rd4628, %rd4627;
	or.pred  	%p1816, %p1814, %p1815;
	selp.u64 	%rd4630, 1, 0, %p1816;
	sub.s64 	%rd4631, %rd10165, %rd7;
	setp.lt.u64 	%p1817, %rd10165, %rd7;
	selp.s64 	%rd4632, -1, 0, %p1816;
	add.s64 	%rd10165, %rd4631, %rd4632;
	setp.lt.u64 	%p1818, %rd4631, %rd4630;
	or.pred  	%p1819, %p1817, %p1818;
	selp.u64 	%rd4633, 1, 0, %p1819;
	setp.ne.s64 	%p1820, %rd728, %rd4633;
	setp.gt.u64 	%p1821, %rd10165, %rd7;
	or.pred  	%p1822, %p1820, %p1821;
	@%p1822 bra 	$L__BB11_385;
	setp.lt.u64 	%p1823, %rd10165, %rd7;
	mov.u64 	%rd10162, %rd729;
	@%p1823 bra 	$L__BB11_386;
	setp.gt.u64 	%p1824, %rd10164, %rd8;
	@%p1824 bra 	$L__BB11_385;
	setp.lt.u64 	%p1825, %rd10164, %rd8;
	mov.u64 	%rd10162, %rd729;
	@%p1825 bra 	$L__BB11_386;
	setp.gt.u64 	%p1826, %rd10163, %rd9;
	@%p1826 bra 	$L__BB11_385;
	setp.lt.u64 	%p1827, %rd10163, %rd9;
	setp.lt.u64 	%p1828, %rd729, %rd10;
	or.pred  	%p1829, %p1827, %p1828;
	mov.u64 	%rd10162, %rd729;
	@%p1829 bra 	$L__BB11_386;
$L__BB11_385:
	sub.s64 	%rd10162, %rd729, %rd10;
	setp.lt.u64 	%p1830, %rd729, %rd10;
	selp.u64 	%rd4634, 1, 0, %p1830;
	sub.s64 	%rd4635, %rd10163, %rd9;
	setp.lt.u64 	%p1831, %rd10163, %rd9;
	selp.s64 	%rd4636, -1, 0, %p1830;
	add.s64 	%rd10163, %rd4635, %rd4636;
	setp.lt.u64 	%p1832, %rd4635, %rd4634;
	or.pred  	%p1833, %p1831, %p1832;
	selp.u64 	%rd4637, 1, 0, %p1833;
	sub.s64 	%rd4638, %rd10164, %rd8;
	setp.lt.u64 	%p1834, %rd10164, %rd8;
	selp.s64 	%rd4639, -1, 0, %p1833;
	add.s64 	%rd10164, %rd4638, %rd4639;
	setp.lt.u64 	%p1835, %rd4638, %rd4637;
	or.pred  	%p1836, %p1834, %p1835;
	selp.s64 	%rd4640, -1, 0, %p1836;
	sub.s64 	%rd4641, %rd10165, %rd7;
	add.s64 	%rd10165, %rd4641, %rd4640;
$L__BB11_386:
	ld.const.u64 	%rd741, [_Gy];
	mul.hi.u64 	%rd4643, %rd741, %rd10125;
	mul.lo.s64 	%rd4644, %rd10124, %rd741;
	mul.hi.u64 	%rd4645, %rd741, %rd10124;
	add.s64 	%rd4646, %rd4644, %rd4643;
	setp.lt.u64 	%p1837, %rd4646, %rd4644;
	selp.u64 	%rd4647, 1, 0, %p1837;
	add.s64 	%rd4648, %rd4645, %rd4647;
	mul.lo.s64 	%rd4649, %rd10123, %rd741;
	mul.hi.u64 	%rd4650, %rd741, %rd10123;
	add.s64 	%rd4651, %rd4649, %rd4648;
	setp.lt.u64 	%p1838, %rd4651, %rd4649;
	selp.u64 	%rd4652, 1, 0, %p1838;
	add.s64 	%rd4653, %rd4650, %rd4652;
	mul.lo.s64 	%rd4654, %rd10122, %rd741;
	mul.hi.u64 	%rd4655, %rd741, %rd10122;
	add.s64 	%rd4656, %rd4654, %rd4653;
	setp.lt.u64 	%p1839, %rd4656, %rd4654;
	selp.u64 	%rd4657, 1, 0, %p1839;
	add.s64 	%rd4658, %rd4655, %rd4657;
	ld.const.u64 	%rd4659, [_Gy+8];
	mul.hi.u64 	%rd4660, %rd4659, %rd10125;
	mad.lo.s64 	%rd742, %rd10125, %rd4659, %rd4646;
	setp.lt.u64 	%p1840, %rd742, %rd4646;
	selp.u64 	%rd4661, 1, 0, %p1840;
	add.s64 	%rd4662, %rd4660, %rd4661;
	mul.hi.u64 	%rd4663, %rd4659, %rd10124;
	mad.lo.s64 	%rd4664, %rd10124, %rd4659, %rd4651;
	setp.lt.u64 	%p1841, %rd4664, %rd4651;
	selp.u64 	%rd4665, 1, 0, %p1841;
	add.s64 	%rd4666, %rd4664, %rd4662;
	setp.lt.u64 	%p1842, %rd4666, %rd4664;
	selp.u64 	%rd4667, 1, 0, %p1842;
	add.s64 	%rd4668, %rd4663, %rd4665;
	add.s64 	%rd4669, %rd4668, %rd4667;
	mul.hi.u64 	%rd4670, %rd4659, %rd10123;
	mad.lo.s64 	%rd4671, %rd10123, %rd4659, %rd4656;
	setp.lt.u64 	%p1843, %rd4671, %rd4656;
	selp.u64 	%rd4672, 1, 0, %p1843;
	add.s64 	%rd4673, %rd4671, %rd4669;
	setp.lt.u64 	%p1844, %rd4673, %rd4671;
	selp.u64 	%rd4674, 1, 0, %p1844;
	add.s64 	%rd4675, %rd4670, %rd4672;
	add.s64 	%rd4676, %rd4675, %rd4674;
	mul.hi.u64 	%rd4677, %rd4659, %rd10122;
	mad.lo.s64 	%rd4678, %rd10122, %rd4659, %rd4658;
	setp.lt.u64 	%p1845, %rd4678, %rd4658;
	selp.u64 	%rd4679, 1, 0, %p1845;
	add.s64 	%rd4680, %rd4678, %rd4676;
	setp.lt.u64 	%p1846, %rd4680, %rd4678;
	selp.u64 	%rd4681, 1, 0, %p1846;
	add.s64 	%rd4682, %rd4677, %rd4679;
	add.s64 	%rd4683, %rd4682, %rd4681;
	ld.const.u64 	%rd4684, [_Gy+16];
	mul.hi.u64 	%rd4685, %rd4684, %rd10125;
	mad.lo.s64 	%rd743, %rd10125, %rd4684, %rd4666;
	setp.lt.u64 	%p1847, %rd743, %rd4666;
	selp.u64 	%rd4686, 1, 0, %p1847;
	add.s64 	%rd4687, %rd4685, %rd4686;
	mul.hi.u64 	%rd4688, %rd4684, %rd10124;
	mad.lo.s64 	%rd4689, %rd10124, %rd4684, %rd4673;
	setp.lt.u64 	%p1848, %rd4689, %rd4673;
	selp.u64 	%rd4690, 1, 0, %p1848;
	add.s64 	%rd4691, %rd4689, %rd4687;
	setp.lt.u64 	%p1849, %rd4691, %rd4689;
	selp.u64 	%rd4692, 1, 0, %p1849;
	add.s64 	%rd4693, %rd4688, %rd4690;
	add.s64 	%rd4694, %rd4693, %rd4692;
	mul.hi.u64 	%rd4695, %rd4684, %rd10123;
	mad.lo.s64 	%rd4696, %rd10123, %rd4684, %rd4680;
	setp.lt.u64 	%p1850, %rd4696, %rd4680;
	selp.u64 	%rd4697, 1, 0, %p1850;
	add.s64 	%rd4698, %rd4696, %rd4694;
	setp.lt.u64 	%p1851, %rd4698, %rd4696;
	selp.u64 	%rd4699, 1, 0, %p1851;
	add.s64 	%rd4700, %rd4695, %rd4697;
	add.s64 	%rd4701, %rd4700, %rd4699;
	mul.hi.u64 	%rd4702, %rd4684, %rd10122;
	mad.lo.s64 	%rd4703, %rd10122, %rd4684, %rd4683;
	setp.lt.u64 	%p1852, %rd4703, %rd4683;
	selp.u64 	%rd4704, 1, 0, %p1852;
	add.s64 	%rd4705, %rd4703, %rd4701;
	setp.lt.u64 	%p1853, %rd4705, %rd4703;
	selp.u64 	%rd4706, 1, 0, %p1853;
	add.s64 	%rd4707, %rd4702, %rd4704;
	add.s64 	%rd4708, %rd4707, %rd4706;
	ld.const.u64 	%rd4709, [_Gy+24];
	mul.hi.u64 	%rd4710, %rd4709, %rd10125;
	mad.lo.s64 	%rd744, %rd10125, %rd4709, %rd4691;
	setp.lt.u64 	%p1854, %rd744, %rd4691;
	selp.u64 	%rd4711, 1, 0, %p1854;
	add.s64 	%rd4712, %rd4710, %rd4711;
	mul.hi.u64 	%rd4713, %rd4709, %rd10124;
	mad.lo.s64 	%rd4714, %rd10124, %rd4709, %rd4698;
	setp.lt.u64 	%p1855, %rd4714, %rd4698;
	selp.u64 	%rd4715, 1, 0, %p1855;
	add.s64 	%rd4716, %rd4714, %rd4712;
	setp.lt.u64 	%p1856, %rd4716, %rd4714;
	selp.u64 	%rd4717, 1, 0, %p1856;
	add.s64 	%rd4718, %rd4713, %rd4715;
	add.s64 	%rd4719, %rd4718, %rd4717;
	mul.hi.u64 	%rd4720, %rd4709, %rd10123;
	mad.lo.s64 	%rd4721, %rd10123, %rd4709, %rd4705;
	setp.lt.u64 	%p1857, %rd4721, %rd4705;
	selp.u64 	%rd4722, 1, 0, %p1857;
	add.s64 	%rd4723, %rd4721, %rd4719;
	setp.lt.u64 	%p1858, %rd4723, %rd4721;
	selp.u64 	%rd4724, 1, 0, %p1858;
	add.s64 	%rd4725, %rd4720, %rd4722;
	add.s64 	%rd4726, %rd4725, %rd4724;
	mul.hi.u64 	%rd4727, %rd4709, %rd10122;
	mad.lo.s64 	%rd4728, %rd10122, %rd4709, %rd4708;
	setp.lt.u64 	%p1859, %rd4728, %rd4708;
	selp.u64 	%rd4729, 1, 0, %p1859;
	add.s64 	%rd4730, %rd4728, %rd4726;
	setp.lt.u64 	%p1860, %rd4730, %rd4728;
	selp.u64 	%rd4731, 1, 0, %p1860;
	add.s64 	%rd4732, %rd4727, %rd4729;
	add.s64 	%rd4733, %rd4732, %rd4731;
	shl.b64 	%rd4734, %rd4716, 32;
	mov.b64 	{%r272, %r273}, %rd4716;
	mov.b64 	{%r274, %r275}, %rd4723;
	mov.b64 	%rd4735, {%r273, %r274};
	mov.b64 	{%r276, %r277}, %rd4730;
	mov.b64 	%rd4736, {%r275, %r276};
	mov.b64 	{%r278, %r279}, %rd4733;
	mov.b64 	%rd4737, {%r277, %r278};
	shr.u64 	%rd4738, %rd4733, 32;
	mul.lo.s64 	%rd4739, %rd4716, 977;
	mov.b64 	%rd4740, 977;
	mul.hi.u64 	%rd4741, %rd4716, %rd4740;
	mul.lo.s64 	%rd4742, %rd4723, 977;
	mul.hi.u64 	%rd4743, %rd4723, %rd4740;
	add.s64 	%rd4744, %rd4742, %rd4741;
	setp.lt.u64 	%p1861, %rd4744, %rd4742;
	selp.u64 	%rd4745, 1, 0, %p1861;
	add.s64 	%rd4746, %rd4743, %rd4745;
	mul.lo.s64 	%rd4747, %rd4730, 977;
	mul.hi.u64 	%rd4748, %rd4730, %rd4740;
	add.s64 	%rd4749, %rd4747, %rd4746;
	setp.lt.u64 	%p1862, %rd4749, %rd4747;
	selp.u64 	%rd4750, 1, 0, %p1862;
	add.s64 	%rd4751, %rd4748, %rd4750;
	mul.lo.s64 	%rd4752, %rd4733, 977;
	mul.hi.u64 	%rd4753, %rd4733, %rd4740;
	add.s64 	%rd4754, %rd4752, %rd4751;
	setp.lt.u64 	%p1863, %rd4754, %rd4752;
	selp.u64 	%rd4755, 1, 0, %p1863;
	add.s64 	%rd4756, %rd4753, %rd4755;
	add.s64 	%rd10166, %rd4739, %rd4734;
	setp.lt.u64 	%p1864, %rd10166, %rd4739;
	selp.u64 	%rd4757, 1, 0, %p1864;
	add.s64 	%rd4758, %rd4744, %rd4735;
	setp.lt.u64 	%p1865, %rd4758, %rd4744;
	add.s64 	%rd10167, %rd4758, %rd4757;
	setp.lt.u64 	%p1866, %rd10167, %rd4758;
	or.pred  	%p1867, %p1865, %p1866;
	selp.u64 	%rd4759, 1, 0, %p1867;
	add.s64 	%rd4760, %rd4749, %rd4736;
	setp.lt.u64 	%p1868, %rd4760, %rd4749;
	add.s64 	%rd10168, %rd4760, %rd4759;
	setp.lt.u64 	%p1869, %rd10168, %rd4760;
	or.pred  	%p1870, %p1868, %p1869;
	selp.u64 	%rd4761, 1, 0, %p1870;
	add.s64 	%rd4762, %rd4754, %rd4737;
	setp.lt.u64 	%p1871, %rd4762, %rd4754;
	add.s64 	%rd10169, %rd4762, %rd4761;
	setp.lt.u64 	%p1872, %rd10169, %rd4762;
	or.pred  	%p1873, %p1871, %p1872;
	selp.u64 	%rd4763, 1, 0, %p1873;
	add.s64 	%rd4764, %rd4756, %rd4738;
	add.s64 	%rd749, %rd4764, %rd4763;
	setp.eq.s64 	%p1874, %rd749, 0;
	mov.b64 	%rd10170, 0;
	@%p1874 bra 	$L__BB11_388;
	shl.b64 	%rd4765, %rd749, 32;
	shr.u64 	%rd4766, %rd749, 32;
	mov.b64 	%rd4767, 977;
	mul.hi.u64 	%rd4768, %rd749, %rd4767;
	mad.lo.s64 	%rd4769, %rd749, 977, %rd4765;
	setp.lt.u64 	%p1875, %rd4769, %rd4765;
	selp.u64 	%rd4770, 1, 0, %p1875;
	add.s64 	%rd10166, %rd4769, %rd10166;
	setp.lt.u64 	%p1876, %rd10166, %rd4769;
	selp.u64 	%rd4771, 1, 0, %p1876;
	add.s64 	%rd4772, %rd4771, %rd4770;
	add.s64 	%rd4773, %rd4766, %rd4768;
	setp.lt.u64 	%p1877, %rd4773, %rd4766;
	selp.u64 	%rd4774, 1, 0, %p1877;
	add.s64 	%rd4775, %rd10167, %rd4773;
	add.s64 	%rd4776, %rd4775, %rd4772;
	setp.lt.u64 	%p1878, %rd4776, %rd10167;
	not.b64 	%rd4777, %rd4773;
	setp.gt.u64 	%p1879, %rd4772, %rd4777;
	or.pred  	%p1880, %p1879, %p1878;
	selp.u64 	%rd4778, 1, 0, %p1880;
	add.s64 	%rd4779, %rd10168, %rd4774;
	add.s64 	%rd752, %rd4779, %rd4778;
	setp.lt.u64 	%p1881, %rd752, %rd10168;
	selp.u64 	%rd4780, 1, 0, %p1881;
	add.s64 	%rd753, %rd10169, %rd4780;
	setp.lt.u64 	%p1882, %rd753, %rd10169;
	selp.u64 	%rd10170, 1, 0, %p1882;
	mov.u64 	%rd10167, %rd4776;
	mov.u64 	%rd10168, %rd752;
	mov.u64 	%rd10169, %rd753;
$L__BB11_388:
	mad.lo.s64 	%rd10171, %rd10125, %rd741, %rd10166;
	setp.lt.u64 	%p1883, %rd10171, %rd10166;
	selp.u64 	%rd4781, 1, 0, %p1883;
	add.s64 	%rd4782, %rd10167, %rd742;
	setp.lt.u64 	%p1884, %rd4782, %rd10167;
	add.s64 	%rd10172, %rd4782, %rd4781;
	setp.lt.u64 	%p1885, %rd10172, %rd4782;
	or.pred  	%p1886, %p1884, %p1885;
	selp.u64 	%rd4783, 1, 0, %p1886;
	add.s64 	%rd4784, %rd10168, %rd743;
	setp.lt.u64 	%p1887, %rd4784, %rd10168;
	add.s64 	%rd10173, %rd4784, %rd4783;
	setp.lt.u64 	%p1888, %rd10173, %rd4784;
	or.pred  	%p1889, %p1887, %p1888;
	selp.u64 	%rd4785, 1, 0, %p1889;
	add.s64 	%rd4786, %rd10169, %rd744;
	setp.lt.u64 	%p1890, %rd4786, %rd10169;
	add.s64 	%rd10174, %rd4786, %rd4785;
	setp.lt.u64 	%p1891, %rd10174, %rd4786;
	or.pred  	%p1892, %p1890, %p1891;
	selp.u64 	%rd4788, 1, 0, %p1892;
	add.s64 	%rd764, %rd10170, %rd4788;
	setp.ne.s64 	%p1893, %rd764, 0;
	setp.gt.u64 	%p1894, %rd10174, %rd7;
	or.pred  	%p1895, %p1893, %p1894;
	@%p1895 bra 	$L__BB11_394;
	setp.lt.u64 	%p1896, %rd10174, %rd7;
	@%p1896 bra 	$L__BB11_407;
	setp.gt.u64 	%p1897, %rd10173, %rd8;
	@%p1897 bra 	$L__BB11_394;
	setp.lt.u64 	%p1898, %rd10173, %rd8;
	@%p1898 bra 	$L__BB11_407;
	setp.gt.u64 	%p1899, %rd10172, %rd9;
	@%p1899 bra 	$L__BB11_394;
	setp.lt.u64 	%p1900, %rd10172, %rd9;
	setp.lt.u64 	%p1901, %rd10171, %rd10;
	or.pred  	%p1902, %p1900, %p1901;
	@%p1902 bra 	$L__BB11_407;
$L__BB11_394:
	sub.s64 	%rd765, %rd10171, %rd10;
	setp.lt.u64 	%p1903, %rd10171, %rd10;
	selp.u64 	%rd4789, 1, 0, %p1903;
	sub.s64 	%rd4790, %rd10172, %rd9;
	setp.lt.u64 	%p1904, %rd10172, %rd9;
	selp.s64 	%rd4791, -1, 0, %p1903;
	add.s64 	%rd10172, %rd4790, %rd4791;
	setp.lt.u64 	%p1905, %rd4790, %rd4789;
	or.pred  	%p1906, %p1904, %p1905;
	selp.u64 	%rd4792, 1, 0, %p1906;
	sub.s64 	%rd4793, %rd10173, %rd8;
	setp.lt.u64 	%p1907, %rd10173, %rd8;
	selp.s64 	%rd4794, -1, 0, %p1906;
	add.s64 	%rd10173, %rd4793, %rd4794;
	setp.lt.u64 	%p1908, %rd4793, %rd4792;
	or.pred  	%p1909, %p1907, %p1908;
	selp.u64 	%rd4795, 1, 0, %p1909;
	sub.s64 	%rd4796, %rd10174, %rd7;
	setp.lt.u64 	%p1910, %rd10174, %rd7;
	selp.s64 	%rd4797, -1, 0, %p1909;
	add.s64 	%rd10174, %rd4796, %rd4797;
	setp.lt.u64 	%p1911, %rd4796, %rd4795;
	or.pred  	%p1912, %p1910, %p1911;
	selp.s64 	%rd4798, -1, 0, %p1912;
	add.s64 	%rd769, %rd764, %rd4798;
	setp.ne.s64 	%p1913, %rd769, 0;
	setp.gt.u64 	%p1914, %rd10174, %rd7;
	or.pred  	%p1915, %p1913, %p1914;
	@%p1915 bra 	$L__BB11_400;
	setp.lt.u64 	%p1916, %rd10174, %rd7;
	mov.u64 	%rd10171, %rd765;
	@%p1916 bra 	$L__BB11_407;
	setp.gt.u64 	%p1917, %rd10173, %rd8;
	@%p1917 bra 	$L__BB11_400;
	setp.lt.u64 	%p1918, %rd10173, %rd8;
	mov.u64 	%rd10171, %rd765;
	@%p1918 bra 	$L__BB11_407;
	setp.gt.u64 	%p1919, %rd10172, %rd9;
	@%p1919 bra 	$L__BB11_400;
	setp.lt.u64 	%p1920, %rd10172, %rd9;
	setp.lt.u64 	%p1921, %rd765, %rd10;
	or.pred  	%p1922, %p1920, %p1921;
	mov.u64 	%rd10171, %rd765;
	@%p1922 bra 	$L__BB11_407;
$L__BB11_400:
	sub.s64 	%rd770, %rd765, %rd10;
	setp.lt.u64 	%p1923, %rd765, %rd10;
	selp.u64 	%rd4799, 1, 0, %p1923;
	sub.s64 	%rd4800, %rd10172, %rd9;
	setp.lt.u64 	%p1924, %rd10172, %rd9;
	selp.s64 	%rd4801, -1, 0, %p1923;
	add.s64 	%rd10172, %rd4800, %rd4801;
	setp.lt.u64 	%p1925, %rd4800, %rd4799;
	or.pred  	%p1926, %p1924, %p1925;
	selp.u64 	%rd4802, 1, 0, %p1926;
	sub.s64 	%rd4803, %rd10173, %rd8;
	setp.lt.u64 	%p1927, %rd10173, %rd8;
	selp.s64 	%rd4804, -1, 0, %p1926;
	add.s64 	%rd10173, %rd4803, %rd4804;
	setp.lt.u64 	%p1928, %rd4803, %rd4802;
	or.pred  	%p1929, %p1927, %p1928;
	selp.u64 	%rd4805, 1, 0, %p1929;
	sub.s64 	%rd4806, %rd10174, %rd7;
	setp.lt.u64 	%p1930, %rd10174, %rd7;
	selp.s64 	%rd4807, -1, 0, %p1929;
	add.s64 	%rd10174, %rd4806, %rd4807;
	setp.lt.u64 	%p1931, %rd4806, %rd4805;
	or.pred  	%p1932, %p1930, %p1931;
	selp.u64 	%rd4808, 1, 0, %p1932;
	setp.ne.s64 	%p1933, %rd769, %rd4808;
	setp.gt.u64 	%p1934, %rd10174, %rd7;
	or.pred  	%p1935, %p1933, %p1934;
	@%p1935 bra 	$L__BB11_406;
	setp.lt.u64 	%p1936, %rd10174, %rd7;
	mov.u64 	%rd10171, %rd770;
	@%p1936 bra 	$L__BB11_407;
	setp.gt.u64 	%p1937, %rd10173, %rd8;
	@%p1937 bra 	$L__BB11_406;
	setp.lt.u64 	%p1938, %rd10173, %rd8;
	mov.u64 	%rd10171, %rd770;
	@%p1938 bra 	$L__BB11_407;
	setp.gt.u64 	%p1939, %rd10172, %rd9;
	@%p1939 bra 	$L__BB11_406;
	setp.lt.u64 	%p1940, %rd10172, %rd9;
	setp.lt.u64 	%p1941, %rd770, %rd10;
	or.pred  	%p1942, %p1940, %p1941;
	mov.u64 	%rd10171, %rd770;
	@%p1942 bra 	$L__BB11_407;
$L__BB11_406:
	sub.s64 	%rd10171, %rd770, %rd10;
	setp.lt.u64 	%p1943, %rd770, %rd10;
	selp.u64 	%rd4809, 1, 0, %p1943;
	sub.s64 	%rd4810, %rd10172, %rd9;
	setp.lt.u64 	%p1944, %rd10172, %rd9;
	selp.s64 	%rd4811, -1, 0, %p1943;
	add.s64 	%rd10172, %rd4810, %rd4811;
	setp.lt.u64 	%p1945, %rd4810, %rd4809;
	or.pred  	%p1946, %p1944, %p1945;
	selp.u64 	%rd4812, 1, 0, %p1946;
	sub.s64 	%rd4813, %rd10173, %rd8;
	setp.lt.u64 	%p1947, %rd10173, %rd8;
	selp.s64 	%rd4814, -1, 0, %p1946;
	add.s64 	%rd10173, %rd4813, %rd4814;
	setp.lt.u64 	%p1948, %rd4813, %rd4812;
	or.pred  	%p1949, %p1947, %p1948;
	selp.s64 	%rd4815, -1, 0, %p1949;
	sub.s64 	%rd4816, %rd10174, %rd7;
	add.s64 	%rd10174, %rd4816, %rd4815;
$L__BB11_407:
	setp.gt.u64 	%p1950, %rd10156, %rd10147;
	@%p1950 bra 	$L__BB11_413;
	setp.lt.u64 	%p1951, %rd10156, %rd10147;
	@%p1951 bra 	$L__BB11_414;
	setp.gt.u64 	%p1952, %rd10155, %rd10146;
	@%p1952 bra 	$L__BB11_413;
	setp.lt.u64 	%p1953, %rd10155, %rd10146;
	@%p1953 bra 	$L__BB11_414;
	setp.gt.u64 	%p1954, %rd10154, %rd10145;
	@%p1954 bra 	$L__BB11_413;
	setp.lt.u64 	%p1955, %rd10154, %rd10145;
	setp.lt.u64 	%p1956, %rd10153, %rd10144;
	or.pred  	%p1957, %p1955, %p1956;
	@%p1957 bra 	$L__BB11_414;
$L__BB11_413:
	setp.lt.u64 	%p1970, %rd10153, %rd10144;
	selp.u64 	%rd4838, 1, 0, %p1970;
	sub.s64 	%rd4839, %rd10154, %rd10145;
	setp.lt.u64 	%p1971, %rd10154, %rd10145;
	selp.s64 	%rd4840, -1, 0, %p1970;
	add.s64 	%rd10177, %rd4839, %rd4840;
	setp.lt.u64 	%p1972, %rd4839, %rd4838;
	or.pred  	%p1973, %p1971, %p1972;
	selp.u64 	%rd4841, 1, 0, %p1973;
	sub.s64 	%rd4842, %rd10155, %rd10146;
	setp.lt.u64 	%p1974, %rd10155, %rd10146;
	selp.s64 	%rd4843, -1, 0, %p1973;
	add.s64 	%rd10176, %rd4842, %rd4843;
	setp.lt.u64 	%p1975, %rd4842, %rd4841;
	or.pred  	%p1976, %p1974, %p1975;
	selp.s64 	%rd4844, -1, 0, %p1976;
	sub.s64 	%rd4845, %rd10156, %rd10147;
	add.s64 	%rd10175, %rd4845, %rd4844;
	bra.uni 	$L__BB11_415;
$L__BB11_414:
	add.s64 	%rd785, %rd10153, %rd10;
	setp.lt.u64 	%p1958, %rd785, %rd10153;
	selp.u64 	%rd4817, 1, 0, %p1958;
	add.s64 	%rd4818, %rd10154, %rd4817;
	setp.lt.u64 	%p1959, %rd4818, %rd10154;
	selp.u64 	%rd4819, 1, 0, %p1959;
	add.s64 	%rd4820, %rd4818, %rd9;
	setp.lt.u64 	%p1960, %rd4820, %rd4818;
	selp.u64 	%rd4821, 1, 0, %p1960;
	add.s64 	%rd4822, %rd4821, %rd4819;
	add.s64 	%rd4823, %rd10155, %rd4822;
	setp.lt.u64 	%p1961, %rd4823, %rd10155;
	selp.u64 	%rd4824, 1, 0, %p1961;
	add.s64 	%rd4825, %rd4823, %rd8;
	setp.lt.u64 	%p1962, %rd4825, %rd4823;
	selp.u64 	%rd4826, 1, 0, %p1962;
	add.s64 	%rd4827, %rd4826, %rd4824;
	add.s64 	%rd4828, %rd10156, %rd4827;
	add.s64 	%rd4829, %rd4828, %rd7;
	setp.lt.u64 	%p1963, %rd785, %rd10144;
	selp.u64 	%rd4830, 1, 0, %p1963;
	sub.s64 	%rd4831, %rd4820, %rd10145;
	setp.lt.u64 	%p1964, %rd4820, %rd10145;
	selp.s64 	%rd4832, -1, 0, %p1963;
	add.s64 	%rd10177, %rd4831, %rd4832;
	setp.lt.u64 	%p1965, %rd4831, %rd4830;
	or.pred  	%p1966, %p1964, %p1965;
	selp.u64 	%rd4833, 1, 0, %p1966;
	sub.s64 	%rd4834, %rd4825, %rd10146;
	setp.lt.u64 	%p1967, %rd4825, %rd10146;
	selp.s64 	%rd4835, -1, 0, %p1966;
	add.s64 	%rd10176, %rd4834, %rd4835;
	setp.lt.u64 	%p1968, %rd4834, %rd4833;
	or.pred  	%p1969, %p1967, %p1968;
	selp.s64 	%rd4836, -1, 0, %p1969;
	sub.s64 	%rd4837, %rd4829, %rd10147;
	add.s64 	%rd10175, %rd4837, %rd4836;
	mov.u64 	%rd10153, %rd785;
$L__BB11_415:
	sub.s64 	%rd793, %rd10153, %rd10144;
	setp.gt.u64 	%p1977, %rd10174, %rd10165;
	@%p1977 bra 	$L__BB11_421;
	setp.lt.u64 	%p1978, %rd10174, %rd10165;
	@%p1978 bra 	$L__BB11_422;
	setp.gt.u64 	%p1979, %rd10173, %rd10164;
	@%p1979 bra 	$L__BB11_421;
	setp.lt.u64 	%p1980, %rd10173, %rd10164;
	@%p1980 bra 	$L__BB11_422;
	setp.gt.u64 	%p1981, %rd10172, %rd10163;
	@%p1981 bra 	$L__BB11_421;
	setp.lt.u64 	%p1982, %rd10172, %rd10163;
	setp.lt.u64 	%p1983, %rd10171, %rd10162;
	or.pred  	%p1984, %p1982, %p1983;
	@%p1984 bra 	$L__BB11_422;
$L__BB11_421:
	setp.lt.u64 	%p1997, %rd10171, %rd10162;
	selp.u64 	%rd4867, 1, 0, %p1997;
	sub.s64 	%rd4868, %rd10172, %rd10163;
	setp.lt.u64 	%p1998, %rd10172, %rd10163;
	selp.s64 	%rd4869, -1, 0, %p1997;
	add.s64 	%rd10181, %rd4868, %rd4869;
	setp.lt.u64 	%p1999, %rd4868, %rd4867;
	or.pred  	%p2000, %p1998, %p1999;
	selp.u64 	%rd4870, 1, 0, %p2000;
	sub.s64 	%rd4871, %rd10173, %rd10164;
	setp.lt.u64 	%p2001, %rd10173, %rd10164;
	selp.s64 	%rd4872, -1, 0, %p2000;
	add.s64 	%rd10180, %rd4871, %rd4872;
	setp.lt.u64 	%p2002, %rd4871, %rd4870;
	or.pred  	%p2003, %p2001, %p2002;
	selp.s64 	%rd4873, -1, 0, %p2003;
	sub.s64 	%rd4874, %rd10174, %rd10165;
	add.s64 	%rd10179, %rd4874, %rd4873;
	bra.uni 	$L__BB11_423;
$L__BB11_422:
	add.s64 	%rd797, %rd10171, %rd10;
	setp.lt.u64 	%p1985, %rd797, %rd10171;
	selp.u64 	%rd4846, 1, 0, %p1985;
	add.s64 	%rd4847, %rd10172, %rd4846;
	setp.lt.u64 	%p1986, %rd4847, %rd10172;
	selp.u64 	%rd4848, 1, 0, %p1986;
	add.s64 	%rd4849, %rd4847, %rd9;
	setp.lt.u64 	%p1987, %rd4849, %rd4847;
	selp.u64 	%rd4850, 1, 0, %p1987;
	add.s64 	%rd4851, %rd4850, %rd4848;
	add.s64 	%rd4852, %rd10173, %rd4851;
	setp.lt.u64 	%p1988, %rd4852, %rd10173;
	selp.u64 	%rd4853, 1, 0, %p1988;
	add.s64 	%rd4854, %rd4852, %rd8;
	setp.lt.u64 	%p1989, %rd4854, %rd4852;
	selp.u64 	%rd4855, 1, 0, %p1989;
	add.s64 	%rd4856, %rd4855, %rd4853;
	add.s64 	%rd4857, %rd10174, %rd4856;
	add.s64 	%rd4858, %rd4857, %rd7;
	setp.lt.u64 	%p1990, %rd797, %rd10162;
	selp.u64 	%rd4859, 1, 0, %p1990;
	sub.s64 	%rd4860, %rd4849, %rd10163;
	setp.lt.u64 	%p1991, %rd4849, %rd10163;
	selp.s64 	%rd4861, -1, 0, %p1990;
	add.s64 	%rd10181, %rd4860, %rd4861;
	setp.lt.u64 	%p1992, %rd4860, %rd4859;
	or.pred  	%p1993, %p1991, %p1992;
	selp.u64 	%rd4862, 1, 0, %p1993;
	sub.s64 	%rd4863, %rd4854, %rd10164;
	setp.lt.u64 	%p1994, %rd4854, %rd10164;
	selp.s64 	%rd4864, -1, 0, %p1993;
	add.s64 	%rd10180, %rd4863, %rd4864;
	setp.lt.u64 	%p1995, %rd4863, %rd4862;
	or.pred  	%p1996, %p1994, %p1995;
	selp.s64 	%rd4865, -1, 0, %p1996;
	sub.s64 	%rd4866, %rd4858, %rd10165;
	add.s64 	%rd10179, %rd4866, %rd4865;
	mov.u64 	%rd10171, %rd797;
$L__BB11_423:
	sub.s64 	%rd805, %rd10171, %rd10162;
	mul.lo.s64 	%rd4876, %rd10177, %rd793;
	mul.hi.u64 	%rd4877, %rd793, %rd10177;
	mul.lo.s64 	%rd4878, %rd10176, %rd793;
	mul.hi.u64 	%rd4879, %rd793, %rd10176;
	add.s64 	%rd4880, %rd4878, %rd4877;
	setp.lt.u64 	%p2004, %rd4880, %rd4878;
	selp.u64 	%rd4881, 1, 0, %p2004;
	add.s64 	%rd4882, %rd4879, %rd4881;
	mul.lo.s64 	%rd4883, %rd10175, %rd793;
	mul.hi.u64 	%rd4884, %rd793, %rd10175;
	add.s64 	%rd4885, %rd4883, %rd4882;
	setp.lt.u64 	%p2005, %rd4885, %rd4883;
	selp.u64 	%rd4886, 1, 0, %p2005;
	add.s64 	%rd4887, %rd4884, %rd4886;
	mul.hi.u64 	%rd4888, %rd10177, %rd10176;
	mad.lo.s64 	%rd4889, %rd10176, %rd10177, %rd4885;
	setp.lt.u64 	%p2006, %rd4889, %rd4885;
	selp.u64 	%rd4890, 1, 0, %p2006;
	add.s64 	%rd4891, %rd4888, %rd4890;
	mul.hi.u64 	%rd4892, %rd10177, %rd10175;
	mad.lo.s64 	%rd4893, %rd10175, %rd10177, %rd4887;
	setp.lt.u64 	%p2007, %rd4893, %rd4887;
	selp.u64 	%rd4894, 1, 0, %p2007;
	add.s64 	%rd4895, %rd4893, %rd4891;
	setp.lt.u64 	%p2008, %rd4895, %rd4893;
	selp.u64 	%rd4896, 1, 0, %p2008;
	add.s64 	%rd4897, %rd4892, %rd4894;
	add.s64 	%rd4898, %rd4897, %rd4896;
	mul.hi.u64 	%rd4899, %rd10176, %rd10175;
	mad.lo.s64 	%rd4900, %rd10175, %rd10176, %rd4898;
	setp.lt.u64 	%p2009, %rd4900, %rd4898;
	selp.u64 	%rd4901, 1, 0, %p2009;
	add.s64 	%rd4902, %rd4899, %rd4901;
	shl.b64 	%rd4903, %rd4876, 1;
	mov.b64 	{%r280, %r281}, %rd4876;
	mov.b64 	{%r282, %r283}, %rd4880;
	shf.l.wrap.b32 	%r284, %r281, %r282, 1;
	shf.l.wrap.b32 	%r285, %r282, %r283, 1;
	mov.b64 	%rd4904, {%r284, %r285};
	mov.b64 	{%r286, %r287}, %rd4889;
	shf.l.wrap.b32 	%r288, %r283, %r286, 1;
	shf.l.wrap.b32 	%r289, %r286, %r287, 1;
	mov.b64 	%rd4905, {%r288, %r289};
	mov.b64 	{%r290, %r291}, %rd4895;
	shf.l.wrap.b32 	%r292, %r287, %r290, 1;
	shf.l.wrap.b32 	%r293, %r290, %r291, 1;
	mov.b64 	%rd4906, {%r292, %r293};
	mov.b64 	{%r294, %r295}, %rd4900;
	shf.l.wrap.b32 	%r296, %r291, %r294, 1;
	shf.l.wrap.b32 	%r297, %r294, %r295, 1;
	mov.b64 	%rd4907, {%r296, %r297};
	shr.u64 	%rd4908, %rd4902, 63;
	mov.b64 	{%r298, %r299}, %rd4902;
	shf.l.wrap.b32 	%r300, %r295, %r298, 1;
	shf.l.wrap.b32 	%r301, %r298, %r299, 1;
	mov.b64 	%rd4909, {%r300, %r301};
	mul.hi.u64 	%rd4910, %rd793, %rd793;
	mul.hi.u64 	%rd4911, %rd10177, %rd10177;
	mul.hi.u64 	%rd4912, %rd10176, %rd10176;
	mul.hi.u64 	%rd4913, %rd10175, %rd10175;
	add.s64 	%rd806, %rd4903, %rd4910;
	setp.lt.u64 	%p2010, %rd806, %rd4903;
	selp.u64 	%rd4914, 1, 0, %p2010;
	mad.lo.s64 	%rd4915, %rd10177, %rd10177, %rd4904;
	setp.lt.u64 	%p2011, %rd4915, %rd4904;
	add.s64 	%rd807, %rd4915, %rd4914;
	setp.lt.u64 	%p2012, %rd807, %rd4915;
	or.pred  	%p2013, %p2011, %p2012;
	selp.u64 	%rd4916, 1, 0, %p2013;
	add.s64 	%rd4917, %rd4905, %rd4911;
	setp.lt.u64 	%p2014, %rd4917, %rd4905;
	add.s64 	%rd808, %rd4917, %rd4916;
	setp.lt.u64 	%p2015, %rd808, %rd4917;
	or.pred  	%p2016, %p2014, %p2015;
	selp.u64 	%rd4918, 1, 0, %p2016;
	mad.lo.s64 	%rd4919, %rd10176, %rd10176, %rd4906;
	setp.lt.u64 	%p2017, %rd4919, %rd4906;
	add.s64 	%rd4920, %rd4919, %rd4918;
	setp.lt.u64 	%p2018, %rd4920, %rd4919;
	or.pred  	%p2019, %p2017, %p2018;
	selp.u64 	%rd4921, 1, 0, %p2019;
	add.s64 	%rd4922, %rd4907, %rd4912;
	setp.lt.u64 	%p2020, %rd4922, %rd4907;
	add.s64 	%rd4923, %rd4922, %rd4921;
	setp.lt.u64 	%p2021, %rd4923, %rd4922;
	or.pred  	%p2022, %p2020, %p2021;
	selp.u64 	%rd4924, 1, 0, %p2022;
	mad.lo.s64 	%rd4925, %rd10175, %rd10175, %rd4909;
	setp.lt.u64 	%p2023, %rd4925, %rd4909;
	add.s64 	%rd4926, %rd4925, %rd4924;
	setp.lt.u64 	%p2024, %rd4926, %rd4925;
	or.pred  	%p2025, %p2023, %p2024;
	selp.u64 	%rd4927, 1, 0, %p2025;
	add.s64 	%rd4928, %rd4908, %rd4913;
	add.s64 	%rd4929, %rd4928, %rd4927;
	shl.b64 	%rd4930, %rd4920, 32;
	mov.b64 	{%r302, %r303}, %rd4920;
	mov.b64 	{%r304, %r305}, %rd4923;
	mov.b64 	%rd4931, {%r303, %r304};
	mov.b64 	{%r306, %r307}, %rd4926;
	mov.b64 	%rd4932, {%r305, %r306};
	mov.b64 	{%r308, %r309}, %rd4929;
	mov.b64 	%rd4933, {%r307, %r308};
	shr.u64 	%rd4934, %rd4929, 32;
	mul.lo.s64 	%rd4935, %rd4920, 977;
	mov.b64 	%rd4936, 977;
	mul.hi.u64 	%rd4937, %rd4920, %rd4936;
	mul.lo.s64 	%rd4938, %rd4923, 977;
	mul.hi.u64 	%rd4939, %rd4923, %rd4936;
	add.s64 	%rd4940, %rd4938, %rd4937;
	setp.lt.u64 	%p2026, %rd4940, %rd4938;
	selp.u64 	%rd4941, 1, 0, %p2026;
	add.s64 	%rd4942, %rd4939, %rd4941;
	mul.lo.s64 	%rd4943, %rd4926, 977;
	mul.hi.u64 	%rd4944, %rd4926, %rd4936;
	add.s64 	%rd4945, %rd4943, %rd4942;
	setp.lt.u64 	%p2027, %rd4945, %rd4943;
	selp.u64 	%rd4946, 1, 0, %p2027;
	add.s64 	%rd4947, %rd4944, %rd4946;
	mul.lo.s64 	%rd4948, %rd4929, 977;
	mul.hi.u64 	%rd4949, %rd4929, %rd4936;
	add.s64 	%rd4950, %rd4948, %rd4947;
	setp.lt.u64 	%p2028, %rd4950, %rd4948;
	selp.u64 	%rd4951, 1, 0, %p2028;
	add.s64 	%rd4952, %rd4949, %rd4951;
	add.s64 	%rd10183, %rd4935, %rd4930;
	setp.lt.u64 	%p2029, %rd10183, %rd4935;
	selp.u64 	%rd4953, 1, 0, %p2029;
	add.s64 	%rd4954, %rd4940, %rd4931;
	setp.lt.u64 	%p2030, %rd4954, %rd4940;
	add.s64 	%rd10184, %rd4954, %rd4953;
	setp.lt.u64 	%p2031, %rd10184, %rd4954;
	or.pred  	%p2032, %p2030, %p2031;
	selp.u64 	%rd4955, 1, 0, %p2032;
	add.s64 	%rd4956, %rd4945, %rd4932;
	setp.lt.u64 	%p2033, %rd4956, %rd4945;
	add.s64 	%rd10185, %rd4956, %rd4955;
	setp.lt.u64 	%p2034, %rd10185, %rd4956;
	or.pred  	%p2035, %p2033, %p2034;
	selp.u64 	%rd4957, 1, 0, %p2035;
	add.s64 	%rd4958, %rd4950, %rd4933;
	setp.lt.u64 	%p2036, %rd4958, %rd4950;
	add.s64 	%rd10186, %rd4958, %rd4957;
	setp.lt.u64 	%p2037, %rd10186, %rd4958;
	or.pred  	%p2038, %p2036, %p2037;
	selp.u64 	%rd4959, 1, 0, %p2038;
	add.s64 	%rd4960, %rd4952, %rd4934;
	add.s64 	%rd813, %rd4960, %rd4959;
	setp.eq.s64 	%p2039, %rd813, 0;
	mov.b64 	%rd10187, 0;
	@%p2039 bra 	$L__BB11_425;
	shl.b64 	%rd4961, %rd813, 32;
	shr.u64 	%rd4962, %rd813, 32;
	mov.b64 	%rd4963, 977;
	mul.hi.u64 	%rd4964, %rd813, %rd4963;
	mad.lo.s64 	%rd4965, %rd813, 977, %rd4961;
	setp.lt.u64 	%p2040, %rd4965, %rd4961;
	selp.u64 	%rd4966, 1, 0, %p2040;
	add.s64 	%rd10183, %rd4965, %rd10183;
	setp.lt.u64 	%p2041, %rd10183, %rd4965;
	selp.u64 	%rd4967, 1, 0, %p2041;
	add.s64 	%rd4968, %rd4967, %rd4966;
	add.s64 	%rd4969, %rd4962, %rd4964;
	setp.lt.u64 	%p2042, %rd4969, %rd4962;
	selp.u64 	%rd4970, 1, 0, %p2042;
	add.s64 	%rd4971, %rd10184, %rd4969;
	add.s64 	%rd4972, %rd4971, %rd4968;
	setp.lt.u64 	%p2043, %rd4972, %rd10184;
	not.b64 	%rd4973, %rd4969;
	setp.gt.u64 	%p2044, %rd4968, %rd4973;
	or.pred  	%p2045, %p2044, %p2043;
	selp.u64 	%rd4974, 1, 0, %p2045;
	add.s64 	%rd4975, %rd10185, %rd4970;
	add.s64 	%rd816, %rd4975, %rd4974;
	setp.lt.u64 	%p2046, %rd816, %rd10185;
	selp.u64 	%rd4976, 1, 0, %p2046;
	add.s64 	%rd817, %rd10186, %rd4976;
	setp.lt.u64 	%p2047, %rd817, %rd10186;
	selp.u64 	%rd10187, 1, 0, %p2047;
	mov.u64 	%rd10184, %rd4972;
	mov.u64 	%rd10185, %rd816;
	mov.u64 	%rd10186, %rd817;
$L__BB11_425:
	mad.lo.s64 	%rd10188, %rd793, %rd793, %rd10183;
	setp.lt.u64 	%p2048, %rd10188, %rd10183;
	selp.u64 	%rd4977, 1, 0, %p2048;
	add.s64 	%rd4978, %rd10184, %rd806;
	setp.lt.u64 	%p2049, %rd4978, %rd10184;
	add.s64 	%rd10189, %rd4978, %rd4977;
	setp.lt.u64 	%p2050, %rd10189, %rd4978;
	or.pred  	%p2051, %p2049, %p2050;
	selp.u64 	%rd4979, 1, 0, %p2051;
	add.s64 	%rd4980, %rd10185, %rd807;
	setp.lt.u64 	%p2052, %rd4980, %rd10185;
	add.s64 	%rd10190, %rd4980, %rd4979;
	setp.lt.u64 	%p2053, %rd10190, %rd4980;
	or.pred  	%p2054, %p2052, %p2053;
	selp.u64 	%rd4981, 1, 0, %p2054;
	add.s64 	%rd4982, %rd10186, %rd808;
	setp.lt.u64 	%p2055, %rd4982, %rd10186;
	add.s64 	%rd10191, %rd4982, %rd4981;
	setp.lt.u64 	%p2056, %rd10191, %rd4982;
	or.pred  	%p2057, %p2055, %p2056;
	selp.u64 	%rd4984, 1, 0, %p2057;
	add.s64 	%rd828, %rd10187, %rd4984;
	setp.ne.s64 	%p2058, %rd828, 0;
	setp.gt.u64 	%p2059, %rd10191, %rd7;
	or.pred  	%p2060, %p2058, %p2059;
	@%p2060 bra 	$L__BB11_431;
	setp.lt.u64 	%p2061, %rd10191, %rd7;
	@%p2061 bra 	$L__BB11_444;
	setp.gt.u64 	%p2062, %rd10190, %rd8;
	@%p2062 bra 	$L__BB11_431;
	setp.lt.u64 	%p2063, %rd10190, %rd8;
	@%p2063 bra 	$L__BB11_444;
	setp.gt.u64 	%p2064, %rd10189, %rd9;
	@%p2064 bra 	$L__BB11_431;
	setp.lt.u64 	%p2065, %rd10189, %rd9;
	setp.lt.u64 	%p2066, %rd10188, %rd10;
	or.pred  	%p2067, %p2065, %p2066;
	@%p2067 bra 	$L__BB11_444;
$L__BB11_431:
	sub.s64 	%rd829, %rd10188, %rd10;
	setp.lt.u64 	%p2068, %rd10188, %rd10;
	selp.u64 	%rd4985, 1, 0, %p2068;
	sub.s64 	%rd4986, %rd10189, %rd9;
	setp.lt.u64 	%p2069, %rd10189, %rd9;
	selp.s64 	%rd4987, -1, 0, %p2068;
	add.s64 	%rd10189, %rd4986, %rd4987;
	setp.lt.u64 	%p2070, %rd4986, %rd4985;
	or.pred  	%p2071, %p2069, %p2070;
	selp.u64 	%rd4988, 1, 0, %p2071;
	sub.s64 	%rd4989, %rd10190, %rd8;
	setp.lt.u64 	%p2072, %rd10190, %rd8;
	selp.s64 	%rd4990, -1, 0, %p2071;
	add.s64 	%rd10190, %rd4989, %rd4990;
	setp.lt.u64 	%p2073, %rd4989, %rd4988;
	or.pred  	%p2074, %p2072, %p2073;
	selp.u64 	%rd4991, 1, 0, %p2074;
	sub.s64 	%rd4992, %rd10191, %rd7;
	setp.lt.u64 	%p2075, %rd10191, %rd7;
	selp.s64 	%rd4993, -1, 0, %p2074;
	add.s64 	%rd10191, %rd4992, %rd4993;
	setp.lt.u64 	%p2076, %rd4992, %rd4991;
	or.pred  	%p2077, %p2075, %p2076;
	selp.s64 	%rd4994, -1, 0, %p2077;
	add.s64 	%rd833, %rd828, %rd4994;
	setp.ne.s64 	%p2078, %rd833, 0;
	setp.gt.u64 	%p2079, %rd10191, %rd7;
	or.pred  	%p2080, %p2078, %p2079;
	@%p2080 bra 	$L__BB11_437;
	setp.lt.u64 	%p2081, %rd10191, %rd7;
	mov.u64 	%rd10188, %rd829;
	@%p2081 bra 	$L__BB11_444;
	setp.gt.u64 	%p2082, %rd10190, %rd8;
	@%p2082 bra 	$L__BB11_437;
	setp.lt.u64 	%p2083, %rd10190, %rd8;
	mov.u64 	%rd10188, %rd829;
	@%p2083 bra 	$L__BB11_444;
	setp.gt.u64 	%p2084, %rd10189, %rd9;
	@%p2084 bra 	$L__BB11_437;
	setp.lt.u64 	%p2085, %rd10189, %rd9;
	setp.lt.u64 	%p2086, %rd829, %rd10;
	or.pred  	%p2087, %p2085, %p2086;
	mov.u64 	%rd10188, %rd829;
	@%p2087 bra 	$L__BB11_444;
$L__BB11_437:
	sub.s64 	%rd834, %rd829, %rd10;
	setp.lt.u64 	%p2088, %rd829, %rd10;
	selp.u64 	%rd4995, 1, 0, %p2088;
	sub.s64 	%rd4996, %rd10189, %rd9;
	setp.lt.u64 	%p2089, %rd10189, %rd9;
	selp.s64 	%rd4997, -1, 0, %p2088;
	add.s64 	%rd10189, %rd4996, %rd4997;
	setp.lt.u64 	%p2090, %rd4996, %rd4995;
	or.pred  	%p2091, %p2089, %p2090;
	selp.u64 	%rd4998, 1, 0, %p2091;
	sub.s64 	%rd4999, %rd10190, %rd8;
	setp.lt.u64 	%p2092, %rd10190, %rd8;
	selp.s64 	%rd5000, -1, 0, %p2091;
	add.s64 	%rd10190, %rd4999, %rd5000;
	setp.lt.u64 	%p2093, %rd4999, %rd4998;
	or.pred  	%p2094, %p2092, %p2093;
	selp.u64 	%rd5001, 1, 0, %p2094;
	sub.s64 	%rd5002, %rd10191, %rd7;
	setp.lt.u64 	%p2095, %rd10191, %rd7;
	selp.s64 	%rd5003, -1, 0, %p2094;
	add.s64 	%rd10191, %rd5002, %rd5003;
	setp.lt.u64 	%p2096, %rd5002, %rd5001;
	or.pred  	%p2097, %p2095, %p2096;
	selp.u64 	%rd5004, 1, 0, %p2097;
	setp.ne.s64 	%p2098, %rd833, %rd5004;
	setp.gt.u64 	%p2099, %rd10191, %rd7;
	or.pred  	%p2100, %p2098, %p2099;
	@%p2100 bra 	$L__BB11_443;
	setp.lt.u64 	%p2101, %rd10191, %rd7;
	mov.u64 	%rd10188, %rd834;
	@%p2101 bra 	$L__BB11_444;
	setp.gt.u64 	%p2102, %rd10190, %rd8;
	@%p2102 bra 	$L__BB11_443;
	setp.lt.u64 	%p2103, %rd10190, %rd8;
	mov.u64 	%rd10188, %rd834;
	@%p2103 bra 	$L__BB11_444;
	setp.gt.u64 	%p2104, %rd10189, %rd9;
	@%p2104 bra 	$L__BB11_443;
	setp.lt.u64 	%p2105, %rd10189, %rd9;
	setp.lt.u64 	%p2106, %rd834, %rd10;
	or.pred  	%p2107, %p2105, %p2106;
	mov.u64 	%rd10188, %rd834;
	@%p2107 bra 	$L__BB11_444;
$L__BB11_443:
	sub.s64 	%rd10188, %rd834, %rd10;
	setp.lt.u64 	%p2108, %rd834, %rd10;
	selp.u64 	%rd5005, 1, 0, %p2108;
	sub.s64 	%rd5006, %rd10189, %rd9;
	setp.lt.u64 	%p2109, %rd10189, %rd9;
	selp.s64 	%rd5007, -1, 0, %p2108;
	add.s64 	%rd10189, %rd5006, %rd5007;
	setp.lt.u64 	%p2110, %rd5006, %rd5005;
	or.pred  	%p2111, %p2109, %p2110;
	selp.u64 	%rd5008, 1, 0, %p2111;
	sub.s64 	%rd5009, %rd10190, %rd8;
	setp.lt.u64 	%p2112, %rd10190, %rd8;
	selp.s64 	%rd5010, -1, 0, %p2111;
	add.s64 	%rd10190, %rd5009, %rd5010;
	setp.lt.u64 	%p2113, %rd5009, %rd5008;
	or.pred  	%p2114, %p2112, %p2113;
	selp.s64 	%rd5011, -1, 0, %p2114;
	sub.s64 	%rd5012, %rd10191, %rd7;
	add.s64 	%rd10191, %rd5012, %rd5011;
$L__BB11_444:
	mul.hi.u64 	%rd5014, %rd10188, %rd793;
	mul.lo.s64 	%rd5015, %rd10177, %rd10188;
	mul.hi.u64 	%rd5016, %rd10188, %rd10177;
	add.s64 	%rd5017, %rd5015, %rd5014;
	setp.lt.u64 	%p2115, %rd5017, %rd5015;
	selp.u64 	%rd5018, 1, 0, %p2115;
	add.s64 	%rd5019, %rd5016, %rd5018;
	mul.lo.s64 	%rd5020, %rd10176, %rd10188;
	mul.hi.u64 	%rd5021, %rd10188, %rd10176;
	add.s64 	%rd5022, %rd5020, %rd5019;
	setp.lt.u64 	%p2116, %rd5022, %rd5020;
	selp.u64 	%rd5023, 1, 0, %p2116;
	add.s64 	%rd5024, %rd5021, %rd5023;
	mul.lo.s64 	%rd5025, %rd10175, %rd10188;
	mul.hi.u64 	%rd5026, %rd10188, %rd10175;
	add.s64 	%rd5027, %rd5025, %rd5024;
	setp.lt.u64 	%p2117, %rd5027, %rd5025;
	selp.u64 	%rd5028, 1, 0, %p2117;
	add.s64 	%rd5029, %rd5026, %rd5028;
	mul.hi.u64 	%rd5030, %rd10189, %rd793;
	mad.lo.s64 	%rd846, %rd793, %rd10189, %rd5017;
	setp.lt.u64 	%p2118, %rd846, %rd5017;
	selp.u64 	%rd5031, 1, 0, %p2118;
	add.s64 	%rd5032, %rd5030, %rd5031;
	mul.hi.u64 	%rd5033, %rd10189, %rd10177;
	mad.lo.s64 	%rd5034, %rd10177, %rd10189, %rd5022;
	setp.lt.u64 	%p2119, %rd5034, %rd5022;
	selp.u64 	%rd5035, 1, 0, %p2119;
	add.s64 	%rd5036, %rd5034, %rd5032;
	setp.lt.u64 	%p2120, %rd5036, %rd5034;
	selp.u64 	%rd5037, 1, 0, %p2120;
	add.s64 	%rd5038, %rd5033, %rd5035;
	add.s64 	%rd5039, %rd5038, %rd5037;
	mul.hi.u64 	%rd5040, %rd10189, %rd10176;
	mad.lo.s64 	%rd5041, %rd10176, %rd10189, %rd5027;
	setp.lt.u64 	%p2121, %rd5041, %rd5027;
	selp.u64 	%rd5042, 1, 0, %p2121;
	add.s64 	%rd5043, %rd5041, %rd5039;
	setp.lt.u64 	%p2122, %rd5043, %rd5041;
	selp.u64 	%rd5044, 1, 0, %p2122;
	add.s64 	%rd5045, %rd5040, %rd5042;
	add.s64 	%rd5046, %rd5045, %rd5044;
	mul.hi.u64 	%rd5047, %rd10189, %rd10175;
	mad.lo.s64 	%rd5048, %rd10175, %rd10189, %rd5029;
	setp.lt.u64 	%p2123, %rd5048, %rd5029;
	selp.u64 	%rd5049, 1, 0, %p2123;
	add.s64 	%rd5050, %rd5048, %rd5046;
	setp.lt.u64 	%p2124, %rd5050, %rd5048;
	selp.u64 	%rd5051, 1, 0, %p2124;
	add.s64 	%rd5052, %rd5047, %rd5049;
	add.s64 	%rd5053, %rd5052, %rd5051;
	mul.hi.u64 	%rd5054, %rd10190, %rd793;
	mad.lo.s64 	%rd847, %rd793, %rd10190, %rd5036;
	setp.lt.u64 	%p2125, %rd847, %rd5036;
	selp.u64 	%rd5055, 1, 0, %p2125;
	add.s64 	%rd5056, %rd5054, %rd5055;
	mul.hi.u64 	%rd5057, %rd10190, %rd10177;
	mad.lo.s64 	%rd5058, %rd10177, %rd10190, %rd5043;
	setp.lt.u64 	%p2126, %rd5058, %rd5043;
	selp.u64 	%rd5059, 1, 0, %p2126;
	add.s64 	%rd5060, %rd5058, %rd5056;
	setp.lt.u64 	%p2127, %rd5060, %rd5058;
	selp.u64 	%rd5061, 1, 0, %p2127;
	add.s64 	%rd5062, %rd5057, %rd5059;
	add.s64 	%rd5063, %rd5062, %rd5061;
	mul.hi.u64 	%rd5064, %rd10190, %rd10176;
	mad.lo.s64 	%rd5065, %rd10176, %rd10190, %rd5050;
	setp.lt.u64 	%p2128, %rd5065, %rd5050;
	selp.u64 	%rd5066, 1, 0, %p2128;
	add.s64 	%rd5067, %rd5065, %rd5063;
	setp.lt.u64 	%p2129, %rd5067, %rd5065;
	selp.u64 	%rd5068, 1, 0, %p2129;
	add.s64 	%rd5069, %rd5064, %rd5066;
	add.s64 	%rd5070, %rd5069, %rd5068;
	mul.hi.u64 	%rd5071, %rd10190, %rd10175;
	mad.lo.s64 	%rd5072, %rd10175, %rd10190, %rd5053;
	setp.lt.u64 	%p2130, %rd5072, %rd5053;
	selp.u64 	%rd5073, 1, 0, %p2130;
	add.s64 	%rd5074, %rd5072, %rd5070;
	setp.lt.u64 	%p2131, %rd5074, %rd5072;
	selp.u64 	%rd5075, 1, 0, %p2131;
	add.s64 	%rd5076, %rd5071, %rd5073;
	add.s64 	%rd5077, %rd5076, %rd5075;
	mul.hi.u64 	%rd5078, %rd10191, %rd793;
	mad.lo.s64 	%rd848, %rd793, %rd10191, %rd5060;
	setp.lt.u64 	%p2132, %rd848, %rd5060;
	selp.u64 	%rd5079, 1, 0, %p2132;
	add.s64 	%rd5080, %rd5078, %rd5079;
	mul.hi.u64 	%rd5081, %rd10191, %rd10177;
	mad.lo.s64 	%rd5082, %rd10177, %rd10191, %rd5067;
	setp.lt.u64 	%p2133, %rd5082, %rd5067;
	selp.u64 	%rd5083, 1, 0, %p2133;
	add.s64 	%rd5084, %rd5082, %rd5080;
	setp.lt.u64 	%p2134, %rd5084, %rd5082;
	selp.u64 	%rd5085, 1, 0, %p2134;
	add.s64 	%rd5086, %rd5081, %rd5083;
	add.s64 	%rd5087, %rd5086, %rd5085;
	mul.hi.u64 	%rd5088, %rd10191, %rd10176;
	mad.lo.s64 	%rd5089, %rd10176, %rd10191, %rd5074;
	setp.lt.u64 	%p2135, %rd5089, %rd5074;
	selp.u64 	%rd5090, 1, 0, %p2135;
	add.s64 	%rd5091, %rd5089, %rd5087;
	setp.lt.u64 	%p2136, %rd5091, %rd5089;
	selp.u64 	%rd5092, 1, 0, %p2136;
	add.s64 	%rd5093, %rd5088, %rd5090;
	add.s64 	%rd5094, %rd5093, %rd5092;
	mul.hi.u64 	%rd5095, %rd10191, %rd10175;
	mad.lo.s64 	%rd5096, %rd10175, %rd10191, %rd5077;
	setp.lt.u64 	%p2137, %rd5096, %rd5077;
	selp.u64 	%rd5097, 1, 0, %p2137;
	add.s64 	%rd5098, %rd5096, %rd5094;
	setp.lt.u64 	%p2138, %rd5098, %rd5096;
	selp.u64 	%rd5099, 1, 0, %p2138;
	add.s64 	%rd5100, %rd5095, %rd5097;
	add.s64 	%rd5101, %rd5100, %rd5099;
	shl.b64 	%rd5102, %rd5084, 32;
	mov.b64 	{%r310, %r311}, %rd5084;
	mov.b64 	{%r312, %r313}, %rd5091;
	mov.b64 	%rd5103, {%r311, %r312};
	mov.b64 	{%r314, %r315}, %rd5098;
	mov.b64 	%rd5104, {%r313, %r314};
	mov.b64 	{%r316, %r317}, %rd5101;
	mov.b64 	%rd5105, {%r315, %r316};
	shr.u64 	%rd5106, %rd5101, 32;
	mul.lo.s64 	%rd5107, %rd5084, 977;
	mov.b64 	%rd5108, 977;
	mul.hi.u64 	%rd5109, %rd5084, %rd5108;
	mul.lo.s64 	%rd5110, %rd5091, 977;
	mul.hi.u64 	%rd5111, %rd5091, %rd5108;
	add.s64 	%rd5112, %rd5110, %rd5109;
	setp.lt.u64 	%p2139, %rd5112, %rd5110;
	selp.u64 	%rd5113, 1, 0, %p2139;
	add.s64 	%rd5114, %rd5111, %rd5113;
	mul.lo.s64 	%rd5115, %rd5098, 977;
	mul.hi.u64 	%rd5116, %rd5098, %rd5108;
	add.s64 	%rd5117, %rd5115, %rd5114;
	setp.lt.u64 	%p2140, %rd5117, %rd5115;
	selp.u64 	%rd5118, 1, 0, %p2140;
	add.s64 	%rd5119, %rd5116, %rd5118;
	mul.lo.s64 	%rd5120, %rd5101, 977;
	mul.hi.u64 	%rd5121, %rd5101, %rd5108;
	add.s64 	%rd5122, %rd5120, %rd5119;
	setp.lt.u64 	%p2141, %rd5122, %rd5120;
	selp.u64 	%rd5123, 1, 0, %p2141;
	add.s64 	%rd5124, %rd5121, %rd5123;
	add.s64 	%rd10192, %rd5107, %rd5102;
	setp.lt.u64 	%p2142, %rd10192, %rd5107;
	selp.u64 	%rd5125, 1, 0, %p2142;
	add.s64 	%rd5126, %rd5112, %rd5103;
	setp.lt.u64 	%p2143, %rd5126, %rd5112;
	add.s64 	%rd10193, %rd5126, %rd5125;
	setp.lt.u64 	%p2144, %rd10193, %rd5126;
	or.pred  	%p2145, %p2143, %p2144;
	selp.u64 	%rd5127, 1, 0, %p2145;
	add.s64 	%rd5128, %rd5117, %rd5104;
	setp.lt.u64 	%p2146, %rd5128, %rd5117;
	add.s64 	%rd10194, %rd5128, %rd5127;
	setp.lt.u64 	%p2147, %rd10194, %rd5128;
	or.pred  	%p2148, %p2146, %p2147;
	selp.u64 	%rd5129, 1, 0, %p2148;
	add.s64 	%rd5130, %rd5122, %rd5105;
	setp.lt.u64 	%p2149, %rd5130, %rd5122;
	add.s64 	%rd10195, %rd5130, %rd5129;
	setp.lt.u64 	%p2150, %rd10195, %rd5130;
	or.pred  	%p2151, %p2149, %p2150;
	selp.u64 	%rd5131, 1, 0, %p2151;
	add.s64 	%rd5132, %rd5124, %rd5106;
	add.s64 	%rd853, %rd5132, %rd5131;
	setp.eq.s64 	%p2152, %rd853, 0;
	mov.b64 	%rd10196, 0;
	@%p2152 bra 	$L__BB11_446;
	shl.b64 	%rd5133, %rd853, 32;
	shr.u64 	%rd5134, %rd853, 32;
	mov.b64 	%rd5135, 977;
	mul.hi.u64 	%rd5136, %rd853, %rd5135;
	mad.lo.s64 	%rd5137, %rd853, 977, %rd5133;
	setp.lt.u64 	%p2153, %rd5137, %rd5133;
	selp.u64 	%rd5138, 1, 0, %p2153;
	add.s64 	%rd10192, %rd5137, %rd10192;
	setp.lt.u64 	%p2154, %rd10192, %rd5137;
	selp.u64 	%rd5139, 1, 0, %p2154;
	add.s64 	%rd5140, %rd5139, %rd5138;
	add.s64 	%rd5141, %rd5134, %rd5136;
	setp.lt.u64 	%p2155, %rd5141, %rd5134;
	selp.u64 	%rd5142, 1, 0, %p2155;
	add.s64 	%rd5143, %rd10193, %rd5141;
	add.s64 	%rd5144, %rd5143, %rd5140;
	setp.lt.u64 	%p2156, %rd5144, %rd10193;
	not.b64 	%rd5145, %rd5141;
	setp.gt.u64 	%p2157, %rd5140, %rd5145;
	or.pred  	%p2158, %p2157, %p2156;
	selp.u64 	%rd5146, 1, 0, %p2158;
	add.s64 	%rd5147, %rd10194, %rd5142;
	add.s64 	%rd856, %rd5147, %rd5146;
	setp.lt.u64 	%p2159, %rd856, %rd10194;
	selp.u64 	%rd5148, 1, 0, %p2159;
	add.s64 	%rd857, %rd10195, %rd5148;
	setp.lt.u64 	%p2160, %rd857, %rd10195;
	selp.u64 	%rd10196, 1, 0, %p2160;
	mov.u64 	%rd10193, %rd5144;
	mov.u64 	%rd10194, %rd856;
	mov.u64 	%rd10195, %rd857;
$L__BB11_446:
	mad.lo.s64 	%rd10197, %rd793, %rd10188, %rd10192;
	setp.lt.u64 	%p2161, %rd10197, %rd10192;
	selp.u64 	%rd5149, 1, 0, %p2161;
	add.s64 	%rd5150, %rd10193, %rd846;
	setp.lt.u64 	%p2162, %rd5150, %rd10193;
	add.s64 	%rd10198, %rd5150, %rd5149;
	setp.lt.u64 	%p2163, %rd10198, %rd5150;
	or.pred  	%p2164, %p2162, %p2163;
	selp.u64 	%rd5151, 1, 0, %p2164;
	add.s64 	%rd5152, %rd10194, %rd847;
	setp.lt.u64 	%p2165, %rd5152, %rd10194;
	add.s64 	%rd10199, %rd5152, %rd5151;
	setp.lt.u64 	%p2166, %rd10199, %rd5152;
	or.pred  	%p2167, %p2165, %p2166;
	selp.u64 	%rd5153, 1, 0, %p2167;
	add.s64 	%rd5154, %rd10195, %rd848;
	setp.lt.u64 	%p2168, %rd5154, %rd10195;
	add.s64 	%rd10200, %rd5154, %rd5153;
	setp.lt.u64 	%p2169, %rd10200, %rd5154;
	or.pred  	%p2170, %p2168, %p2169;
	selp.u64 	%rd5156, 1, 0, %p2170;
	add.s64 	%rd868, %rd10196, %rd5156;
	setp.ne.s64 	%p2171, %rd868, 0;
	setp.gt.u64 	%p2172, %rd10200, %rd7;
	or.pred  	%p2173, %p2171, %p2172;
	@%p2173 bra 	$L__BB11_452;
	setp.lt.u64 	%p2174, %rd10200, %rd7;
	@%p2174 bra 	$L__BB11_465;
	setp.gt.u64 	%p2175, %rd10199, %rd8;
	@%p2175 bra 	$L__BB11_452;
	setp.lt.u64 	%p2176, %rd10199, %rd8;
	@%p2176 bra 	$L__BB11_465;
	setp.gt.u64 	%p2177, %rd10198, %rd9;
	@%p2177 bra 	$L__BB11_452;
	setp.lt.u64 	%p2178, %rd10198, %rd9;
	setp.lt.u64 	%p2179, %rd10197, %rd10;
	or.pred  	%p2180, %p2178, %p2179;
	@%p2180 bra 	$L__BB11_465;
$L__BB11_452:
	sub.s64 	%rd869, %rd10197, %rd10;
	setp.lt.u64 	%p2181, %rd10197, %rd10;
	selp.u64 	%rd5157, 1, 0, %p2181;
	sub.s64 	%rd5158, %rd10198, %rd9;
	setp.lt.u64 	%p2182, %rd10198, %rd9;
	selp.s64 	%rd5159, -1, 0, %p2181;
	add.s64 	%rd10198, %rd5158, %rd5159;
	setp.lt.u64 	%p2183, %rd5158, %rd5157;
	or.pred  	%p2184, %p2182, %p2183;
	selp.u64 	%rd5160, 1, 0, %p2184;
	sub.s64 	%rd5161, %rd10199, %rd8;
	setp.lt.u64 	%p2185, %rd10199, %rd8;
	selp.s64 	%rd5162, -1, 0, %p2184;
	add.s64 	%rd10199, %rd5161, %rd5162;
	setp.lt.u64 	%p2186, %rd5161, %rd5160;
	or.pred  	%p2187, %p2185, %p2186;
	selp.u64 	%rd5163, 1, 0, %p2187;
	sub.s64 	%rd5164, %rd10200, %rd7;
	setp.lt.u64 	%p2188, %rd10200, %rd7;
	selp.s64 	%rd5165, -1, 0, %p2187;
	add.s64 	%rd10200, %rd5164, %rd5165;
	setp.lt.u64 	%p2189, %rd5164, %rd5163;
	or.pred  	%p2190, %p2188, %p2189;
	selp.s64 	%rd5166, -1, 0, %p2190;
	add.s64 	%rd873, %rd868, %rd5166;
	setp.ne.s64 	%p2191, %rd873, 0;
	setp.gt.u64 	%p2192, %rd10200, %rd7;
	or.pred  	%p2193, %p2191, %p2192;
	@%p2193 bra 	$L__BB11_458;
	setp.lt.u64 	%p2194, %rd10200, %rd7;
	mov.u64 	%rd10197, %rd869;
	@%p2194 bra 	$L__BB11_465;
	setp.gt.u64 	%p2195, %rd10199, %rd8;
	@%p2195 bra 	$L__BB11_458;
	setp.lt.u64 	%p2196, %rd10199, %rd8;
	mov.u64 	%rd10197, %rd869;
	@%p2196 bra 	$L__BB11_465;
	setp.gt.u64 	%p2197, %rd10198, %rd9;
	@%p2197 bra 	$L__BB11_458;
	setp.lt.u64 	%p2198, %rd10198, %rd9;
	setp.lt.u64 	%p2199, %rd869, %rd10;
	or.pred  	%p2200, %p2198, %p2199;
	mov.u64 	%rd10197, %rd869;
	@%p2200 bra 	$L__BB11_465;
$L__BB11_458:
	sub.s64 	%rd874, %rd869, %rd10;
	setp.lt.u64 	%p2201, %rd869, %rd10;
	selp.u64 	%rd5167, 1, 0, %p2201;
	sub.s64 	%rd5168, %rd10198, %rd9;
	setp.lt.u64 	%p2202, %rd10198, %rd9;
	selp.s64 	%rd5169, -1, 0, %p2201;
	add.s64 	%rd10198, %rd5168, %rd5169;
	setp.lt.u64 	%p2203, %rd5168, %rd5167;
	or.pred  	%p2204, %p2202, %p2203;
	selp.u64 	%rd5170, 1, 0, %p2204;
	sub.s64 	%rd5171, %rd10199, %rd8;
	setp.lt.u64 	%p2205, %rd10199, %rd8;
	selp.s64 	%rd5172, -1, 0, %p2204;
	add.s64 	%rd10199, %rd5171, %rd5172;
	setp.lt.u64 	%p2206, %rd5171, %rd5170;
	or.pred  	%p2207, %p2205, %p2206;
	selp.u64 	%rd5173, 1, 0, %p2207;
	sub.s64 	%rd5174, %rd10200, %rd7;
	setp.lt.u64 	%p2208, %rd10200, %rd7;
	selp.s64 	%rd5175, -1, 0, %p2207;
	add.s64 	%rd10200, %rd5174, %rd5175;
	setp.lt.u64 	%p2209, %rd5174, %rd5173;
	or.pred  	%p2210, %p2208, %p2209;
	selp.u64 	%rd5176, 1, 0, %p2210;
	setp.ne.s64 	%p2211, %rd873, %rd5176;
	setp.gt.u64 	%p2212, %rd10200, %rd7;
	or.pred  	%p2213, %p2211, %p2212;
	@%p2213 bra 	$L__BB11_464;
	setp.lt.u64 	%p2214, %rd10200, %rd7;
	mov.u64 	%rd10197, %rd874;
	@%p2214 bra 	$L__BB11_465;
	setp.gt.u64 	%p2215, %rd10199, %rd8;
	@%p2215 bra 	$L__BB11_464;
	setp.lt.u64 	%p2216, %rd10199, %rd8;
	mov.u64 	%rd10197, %rd874;
	@%p2216 bra 	$L__BB11_465;
	setp.gt.u64 	%p2217, %rd10198, %rd9;
	@%p2217 bra 	$L__BB11_464;
	setp.lt.u64 	%p2218, %rd10198, %rd9;
	setp.lt.u64 	%p2219, %rd874, %rd10;
	or.pred  	%p2220, %p2218, %p2219;
	mov.u64 	%rd10197, %rd874;
	@%p2220 bra 	$L__BB11_465;
$L__BB11_464:
	sub.s64 	%rd10197, %rd874, %rd10;
	setp.lt.u64 	%p2221, %rd874, %rd10;
	selp.u64 	%rd5177, 1, 0, %p2221;
	sub.s64 	%rd5178, %rd10198, %rd9;
	setp.lt.u64 	%p2222, %rd10198, %rd9;
	selp.s64 	%rd5179, -1, 0, %p2221;
	add.s64 	%rd10198, %rd5178, %rd5179;
	setp.lt.u64 	%p2223, %rd5178, %rd5177;
	or.pred  	%p2224, %p2222, %p2223;
	selp.u64 	%rd5180, 1, 0, %p2224;
	sub.s64 	%rd5181, %rd10199, %rd8;
	setp.lt.u64 	%p2225, %rd10199, %rd8;
	selp.s64 	%rd5182, -1, 0, %p2224;
	add.s64 	%rd10199, %rd5181, %rd5182;
	setp.lt.u64 	%p2226, %rd5181, %rd5180;
	or.pred  	%p2227, %p2225, %p2226;
	selp.s64 	%rd5183, -1, 0, %p2227;
	sub.s64 	%rd5184, %rd10200, %rd7;
	add.s64 	%rd10200, %rd5184, %rd5183;
$L__BB11_465:
	mul.lo.s64 	%rd5186, %rd10181, %rd805;
	mul.hi.u64 	%rd5187, %rd805, %rd10181;
	mul.lo.s64 	%rd5188, %rd10180, %rd805;
	mul.hi.u64 	%rd5189, %rd805, %rd10180;
	add.s64 	%rd5190, %rd5188, %rd5187;
	setp.lt.u64 	%p2228, %rd5190, %rd5188;
	selp.u64 	%rd5191, 1, 0, %p2228;
	add.s64 	%rd5192, %rd5189, %rd5191;
	mul.lo.s64 	%rd5193, %rd10179, %rd805;
	mul.hi.u64 	%rd5194, %rd805, %rd10179;
	add.s64 	%rd5195, %rd5193, %rd5192;
	setp.lt.u64 	%p2229, %rd5195, %rd5193;
	selp.u64 	%rd5196, 1, 0, %p2229;
	add.s64 	%rd5197, %rd5194, %rd5196;
	mul.hi.u64 	%rd5198, %rd10181, %rd10180;
	mad.lo.s64 	%rd5199, %rd10180, %rd10181, %rd5195;
	setp.lt.u64 	%p2230, %rd5199, %rd5195;
	selp.u64 	%rd5200, 1, 0, %p2230;
	add.s64 	%rd5201, %rd5198, %rd5200;
	mul.hi.u64 	%rd5202, %rd10181, %rd10179;
	mad.lo.s64 	%rd5203, %rd10179, %rd10181, %rd5197;
	setp.lt.u64 	%p2231, %rd5203, %rd5197;
	selp.u64 	%rd5204, 1, 0, %p2231;
	add.s64 	%rd5205, %rd5203, %rd5201;
	setp.lt.u64 	%p2232, %rd5205, %rd5203;
	selp.u64 	%rd5206, 1, 0, %p2232;
	add.s64 	%rd5207, %rd5202, %rd5204;
	add.s64 	%rd5208, %rd5207, %rd5206;
	mul.hi.u64 	%rd5209, %rd10180, %rd10179;
	mad.lo.s64 	%rd5210, %rd10179, %rd10180, %rd5208;
	setp.lt.u64 	%p2233, %rd5210, %rd5208;
	selp.u64 	%rd5211, 1, 0, %p2233;
	add.s64 	%rd5212, %rd5209, %rd5211;
	shl.b64 	%rd5213, %rd5186, 1;
	mov.b64 	{%r318, %r319}, %rd5186;
	mov.b64 	{%r320, %r321}, %rd5190;
	shf.l.wrap.b32 	%r322, %r319, %r320, 1;
	shf.l.wrap.b32 	%r323, %r320, %r321, 1;
	mov.b64 	%rd5214, {%r322, %r323};
	mov.b64 	{%r324, %r325}, %rd5199;
	shf.l.wrap.b32 	%r326, %r321, %r324, 1;
	shf.l.wrap.b32 	%r327, %r324, %r325, 1;
	mov.b64 	%rd5215, {%r326, %r327};
	mov.b64 	{%r328, %r329}, %rd5205;
	shf.l.wrap.b32 	%r330, %r325, %r328, 1;
	shf.l.wrap.b32 	%r331, %r328, %r329, 1;
	mov.b64 	%rd5216, {%r330, %r331};
	mov.b64 	{%r332, %r333}, %rd5210;
	shf.l.wrap.b32 	%r334, %r329, %r332, 1;
	shf.l.wrap.b32 	%r335, %r332, %r333, 1;
	mov.b64 	%rd5217, {%r334, %r335};
	shr.u64 	%rd5218, %rd5212, 63;
	mov.b64 	{%r336, %r337}, %rd5212;
	shf.l.wrap.b32 	%r338, %r333, %r336, 1;
	shf.l.wrap.b32 	%r339, %r336, %r337, 1;
	mov.b64 	%rd5219, {%r338, %r339};
	mul.hi.u64 	%rd5220, %rd805, %rd805;
	mul.hi.u64 	%rd5221, %rd10181, %rd10181;
	mul.hi.u64 	%rd5222, %rd10180, %rd10180;
	mul.hi.u64 	%rd5223, %rd10179, %rd10179;
	add.s64 	%rd886, %rd5213, %rd5220;
	setp.lt.u64 	%p2234, %rd886, %rd5213;
	selp.u64 	%rd5224, 1, 0, %p2234;
	mad.lo.s64 	%rd5225, %rd10181, %rd10181, %rd5214;
	setp.lt.u64 	%p2235, %rd5225, %rd5214;
	add.s64 	%rd887, %rd5225, %rd5224;
	setp.lt.u64 	%p2236, %rd887, %rd5225;
	or.pred  	%p2237, %p2235, %p2236;
	selp.u64 	%rd5226, 1, 0, %p2237;
	add.s64 	%rd5227, %rd5215, %rd5221;
	setp.lt.u64 	%p2238, %rd5227, %rd5215;
	add.s64 	%rd888, %rd5227, %rd5226;
	setp.lt.u64 	%p2239, %rd888, %rd5227;
	or.pred  	%p2240, %p2238, %p2239;
	selp.u64 	%rd5228, 1, 0, %p2240;
	mad.lo.s64 	%rd5229, %rd10180, %rd10180, %rd5216;
	setp.lt.u64 	%p2241, %rd5229, %rd5216;
	add.s64 	%rd5230, %rd5229, %rd5228;
	setp.lt.u64 	%p2242, %rd5230, %rd5229;
	or.pred  	%p2243, %p2241, %p2242;
	selp.u64 	%rd5231, 1, 0, %p2243;
	add.s64 	%rd5232, %rd5217, %rd5222;
	setp.lt.u64 	%p2244, %rd5232, %rd5217;
	add.s64 	%rd5233, %rd5232, %rd5231;
	setp.lt.u64 	%p2245, %rd5233, %rd5232;
	or.pred  	%p2246, %p2244, %p2245;
	selp.u64 	%rd5234, 1, 0, %p2246;
	mad.lo.s64 	%rd5235, %rd10179, %rd10179, %rd5219;
	setp.lt.u64 	%p2247, %rd5235, %rd5219;
	add.s64 	%rd5236, %rd5235, %rd5234;
	setp.lt.u64 	%p2248, %rd5236, %rd5235;
	or.pred  	%p2249, %p2247, %p2248;
	selp.u64 	%rd5237, 1, 0, %p2249;
	add.s64 	%rd5238, %rd5218, %rd5223;
	add.s64 	%rd5239, %rd5238, %rd5237;
	shl.b64 	%rd5240, %rd5230, 32;
	mov.b64 	{%r340, %r341}, %rd5230;
	mov.b64 	{%r342, %r343}, %rd5233;
	mov.b64 	%rd5241, {%r341, %r342};
	mov.b64 	{%r344, %r345}, %rd5236;
	mov.b64 	%rd5242, {%r343, %r344};
	mov.b64 	{%r346, %r347}, %rd5239;
	mov.b64 	%rd5243, {%r345, %r346};
	shr.u64 	%rd5244, %rd5239, 32;
	mul.lo.s64 	%rd5245, %rd5230, 977;
	mov.b64 	%rd5246, 977;
	mul.hi.u64 	%rd5247, %rd5230, %rd5246;
	mul.lo.s64 	%rd5248, %rd5233, 977;
	mul.hi.u64 	%rd5249, %rd5233, %rd5246;
	add.s64 	%rd5250, %rd5248, %rd5247;
	setp.lt.u64 	%p2250, %rd5250, %rd5248;
	selp.u64 	%rd5251, 1, 0, %p2250;
	add.s64 	%rd5252, %rd5249, %rd5251;
	mul.lo.s64 	%rd5253, %rd5236, 977;
	mul.hi.u64 	%rd5254, %rd5236, %rd5246;
	add.s64 	%rd5255, %rd5253, %rd5252;
	setp.lt.u64 	%p2251, %rd5255, %rd5253;
	selp.u64 	%rd5256, 1, 0, %p2251;
	add.s64 	%rd5257, %rd5254, %rd5256;
	mul.lo.s64 	%rd5258, %rd5239, 977;
	mul.hi.u64 	%rd5259, %rd5239, %rd5246;
	add.s64 	%rd5260, %rd5258, %rd5257;
	setp.lt.u64 	%p2252, %rd5260, %rd5258;
	selp.u64 	%rd5261, 1, 0, %p2252;
	add.s64 	%rd5262, %rd5259, %rd5261;
	add.s64 	%rd10201, %rd5245, %rd5240;
	setp.lt.u64 	%p2253, %rd10201, %rd5245;
	selp.u64 	%rd5263, 1, 0, %p2253;
	add.s64 	%rd5264, %rd5250, %rd5241;
	setp.lt.u64 	%p2254, %rd5264, %rd5250;
	add.s64 	%rd10202, %rd5264, %rd5263;
	setp.lt.u64 	%p2255, %rd10202, %rd5264;
	or.pred  	%p2256, %p2254, %p2255;
	selp.u64 	%rd5265, 1, 0, %p2256;
	add.s64 	%rd5266, %rd5255, %rd5242;
	setp.lt.u64 	%p2257, %rd5266, %rd5255;
	add.s64 	%rd10203, %rd5266, %rd5265;
	setp.lt.u64 	%p2258, %rd10203, %rd5266;
	or.pred  	%p2259, %p2257, %p2258;
	selp.u64 	%rd5267, 1, 0, %p2259;
	add.s64 	%rd5268, %rd5260, %rd5243;
	setp.lt.u64 	%p2260, %rd5268, %rd5260;
	add.s64 	%rd10204, %rd5268, %rd5267;
	setp.lt.u64 	%p2261, %rd10204, %rd5268;
	or.pred  	%p2262, %p2260, %p2261;
	selp.u64 	%rd5269, 1, 0, %p2262;
	add.s64 	%rd5270, %rd5262, %rd5244;
	add.s64 	%rd893, %rd5270, %rd5269;
	setp.eq.s64 	%p2263, %rd893, 0;
	mov.b64 	%rd10205, 0;
	@%p2263 bra 	$L__BB11_467;
	shl.b64 	%rd5271, %rd893, 32;
	shr.u64 	%rd5272, %rd893, 32;
	mov.b64 	%rd5273, 977;
	mul.hi.u64 	%rd5274, %rd893, %rd5273;
	mad.lo.s64 	%rd5275, %rd893, 977, %rd5271;
	setp.lt.u64 	%p2264, %rd5275, %rd5271;
	selp.u64 	%rd5276, 1, 0, %p2264;
	add.s64 	%rd10201, %rd5275, %rd10201;
	setp.lt.u64 	%p2265, %rd10201, %rd5275;
	selp.u64 	%rd5277, 1, 0, %p2265;
	add.s64 	%rd5278, %rd5277, %rd5276;
	add.s64 	%rd5279, %rd5272, %rd5274;
	setp.lt.u64 	%p2266, %rd5279, %rd5272;
	selp.u64 	%rd5280, 1, 0, %p2266;
	add.s64 	%rd5281, %rd10202, %rd5279;
	add.s64 	%rd5282, %rd5281, %rd5278;
	setp.lt.u64 	%p2267, %rd5282, %rd10202;
	not.b64 	%rd5283, %rd5279;
	setp.gt.u64 	%p2268, %rd5278, %rd5283;
	or.pred  	%p2269, %p2268, %p2267;
	selp.u64 	%rd5284, 1, 0, %p2269;
	add.s64 	%rd5285, %rd10203, %rd5280;
	add.s64 	%rd896, %rd5285, %rd5284;
	setp.lt.u64 	%p2270, %rd896, %rd10203;
	selp.u64 	%rd5286, 1, 0, %p2270;
	add.s64 	%rd897, %rd10204, %rd5286;
	setp.lt.u64 	%p2271, %rd897, %rd10204;
	selp.u64 	%rd10205, 1, 0, %p2271;
	mov.u64 	%rd10202, %rd5282;
	mov.u64 	%rd10203, %rd896;
	mov.u64 	%rd10204, %rd897;
$L__BB11_467:
	mad.lo.s64 	%rd10206, %rd805, %rd805, %rd10201;
	setp.lt.u64 	%p2272, %rd10206, %rd10201;
	selp.u64 	%rd5287, 1, 0, %p2272;
	add.s64 	%rd5288, %rd10202, %rd886;
	setp.lt.u64 	%p2273, %rd5288, %rd10202;
	add.s64 	%rd10207, %rd5288, %rd5287;
	setp.lt.u64 	%p2274, %rd10207, %rd5288;
	or.pred  	%p2275, %p2273, %p2274;
	selp.u64 	%rd5289, 1, 0, %p2275;
	add.s64 	%rd5290, %rd10203, %rd887;
	setp.lt.u64 	%p2276, %rd5290, %rd10203;
	add.s64 	%rd10208, %rd5290, %rd5289;
	setp.lt.u64 	%p2277, %rd10208, %rd5290;
	or.pred  	%p2278, %p2276, %p2277;
	selp.u64 	%rd5291, 1, 0, %p2278;
	add.s64 	%rd5292, %rd10204, %rd888;
	setp.lt.u64 	%p2279, %rd5292, %rd10204;
	add.s64 	%rd10209, %rd5292, %rd5291;
	setp.lt.u64 	%p2280, %rd10209, %rd5292;
	or.pred  	%p2281, %p2279, %p2280;
	selp.u64 	%rd5294, 1, 0, %p2281;
	add.s64 	%rd908, %rd10205, %rd5294;
	setp.ne.s64 	%p2282, %rd908, 0;
	setp.gt.u64 	%p2283, %rd10209, %rd7;
	or.pred  	%p2284, %p2282, %p2283;
	@%p2284 bra 	$L__BB11_473;
	setp.lt.u64 	%p2285, %rd10209, %rd7;
	@%p2285 bra 	$L__BB11_486;
	setp.gt.u64 	%p2286, %rd10208, %rd8;
	@%p2286 bra 	$L__BB11_473;
	setp.lt.u64 	%p2287, %rd10208, %rd8;
	@%p2287 bra 	$L__BB11_486;
	setp.gt.u64 	%p2288, %rd10207, %rd9;
	@%p2288 bra 	$L__BB11_473;
	setp.lt.u64 	%p2289, %rd10207, %rd9;
	setp.lt.u64 	%p2290, %rd10206, %rd10;
	or.pred  	%p2291, %p2289, %p2290;
	@%p2291 bra 	$L__BB11_486;
$L__BB11_473:
	sub.s64 	%rd909, %rd10206, %rd10;
	setp.lt.u64 	%p2292, %rd10206, %rd10;
	selp.u64 	%rd5295, 1, 0, %p2292;
	sub.s64 	%rd5296, %rd10207, %rd9;
	setp.lt.u64 	%p2293, %rd10207, %rd9;
	selp.s64 	%rd5297, -1, 0, %p2292;
	add.s64 	%rd10207, %rd5296, %rd5297;
	setp.lt.u64 	%p2294, %rd5296, %rd5295;
	or.pred  	%p2295, %p2293, %p2294;
	selp.u64 	%rd5298, 1, 0, %p2295;
	sub.s64 	%rd5299, %rd10208, %rd8;
	setp.lt.u64 	%p2296, %rd10208, %rd8;
	selp.s64 	%rd5300, -1, 0, %p2295;
	add.s64 	%rd10208, %rd5299, %rd5300;
	setp.lt.u64 	%p2297, %rd5299, %rd5298;
	or.pred  	%p2298, %p2296, %p2297;
	selp.u64 	%rd5301, 1, 0, %p2298;
	sub.s64 	%rd5302, %rd10209, %rd7;
	setp.lt.u64 	%p2299, %rd10209, %rd7;
	selp.s64 	%rd5303, -1, 0, %p2298;
	add.s64 	%rd10209, %rd5302, %rd5303;
	setp.lt.u64 	%p2300, %rd5302, %rd5301;
	or.pred  	%p2301, %p2299, %p2300;
	selp.s64 	%rd5304, -1, 0, %p2301;
	add.s64 	%rd913, %rd908, %rd5304;
	setp.ne.s64 	%p2302, %rd913, 0;
	setp.gt.u64 	%p2303, %rd10209, %rd7;
	or.pred  	%p2304, %p2302, %p2303;
	@%p2304 bra 	$L__BB11_479;
	setp.lt.u64 	%p2305, %rd10209, %rd7;
	mov.u64 	%rd10206, %rd909;
	@%p2305 bra 	$L__BB11_486;
	setp.gt.u64 	%p2306, %rd10208, %rd8;
	@%p2306 bra 	$L__BB11_479;
	setp.lt.u64 	%p2307, %rd10208, %rd8;
	mov.u64 	%rd10206, %rd909;
	@%p2307 bra 	$L__BB11_486;
	setp.gt.u64 	%p2308, %rd10207, %rd9;
	@%p2308 bra 	$L__BB11_479;
	setp.lt.u64 	%p2309, %rd10207, %rd9;
	setp.lt.u64 	%p2310, %rd909, %rd10;
	or.pred  	%p2311, %p2309, %p2310;
	mov.u64 	%rd10206, %rd909;
	@%p2311 bra 	$L__BB11_486;
$L__BB11_479:
	sub.s64 	%rd914, %rd909, %rd10;
	setp.lt.u64 	%p2312, %rd909, %rd10;
	selp.u64 	%rd5305, 1, 0, %p2312;
	sub.s64 	%rd5306, %rd10207, %rd9;
	setp.lt.u64 	%p2313, %rd10207, %rd9;
	selp.s64 	%rd5307, -1, 0, %p2312;
	add.s64 	%rd10207, %rd5306, %rd5307;
	setp.lt.u64 	%p2314, %rd5306, %rd5305;
	or.pred  	%p2315, %p2313, %p2314;
	selp.u64 	%rd5308, 1, 0, %p2315;
	sub.s64 	%rd5309, %rd10208, %rd8;
	setp.lt.u64 	%p2316, %rd10208, %rd8;
	selp.s64 	%rd5310, -1, 0, %p2315;
	add.s64 	%rd10208, %rd5309, %rd5310;
	setp.lt.u64 	%p2317, %rd5309, %rd5308;
	or.pred  	%p2318, %p2316, %p2317;
	selp.u64 	%rd5311, 1, 0, %p2318;
	sub.s64 	%rd5312, %rd10209, %rd7;
	setp.lt.u64 	%p2319, %rd10209, %rd7;
	selp.s64 	%rd5313, -1, 0, %p2318;
	add.s64 	%rd10209, %rd5312, %rd5313;
	setp.lt.u64 	%p2320, %rd5312, %rd5311;
	or.pred  	%p2321, %p2319, %p2320;
	selp.u64 	%rd5314, 1, 0, %p2321;
	setp.ne.s64 	%p2322, %rd913, %rd5314;
	setp.gt.u64 	%p2323, %rd10209, %rd7;
	or.pred  	%p2324, %p2322, %p2323;
	@%p2324 bra 	$L__BB11_485;
	setp.lt.u64 	%p2325, %rd10209, %rd7;
	mov.u64 	%rd10206, %rd914;
	@%p2325 bra 	$L__BB11_486;
	setp.gt.u64 	%p2326, %rd10208, %rd8;
	@%p2326 bra 	$L__BB11_485;
	setp.lt.u64 	%p2327, %rd10208, %rd8;
	mov.u64 	%rd10206, %rd914;
	@%p2327 bra 	$L__BB11_486;
	setp.gt.u64 	%p2328, %rd10207, %rd9;
	@%p2328 bra 	$L__BB11_485;
	setp.lt.u64 	%p2329, %rd10207, %rd9;
	setp.lt.u64 	%p2330, %rd914, %rd10;
	or.pred  	%p2331, %p2329, %p2330;
	mov.u64 	%rd10206, %rd914;
	@%p2331 bra 	$L__BB11_486;
$L__BB11_485:
	sub.s64 	%rd10206, %rd914, %rd10;
	setp.lt.u64 	%p2332, %rd914, %rd10;
	selp.u64 	%rd5315, 1, 0, %p2332;
	sub.s64 	%rd5316, %rd10207, %rd9;
	setp.lt.u64 	%p2333, %rd10207, %rd9;
	selp.s64 	%rd5317, -1, 0, %p2332;
	add.s64 	%rd10207, %rd5316, %rd5317;
	setp.lt.u64 	%p2334, %rd5316, %rd5315;
	or.pred  	%p2335, %p2333, %p2334;
	selp.u64 	%rd5318, 1, 0, %p2335;
	sub.s64 	%rd5319, %rd10208, %rd8;
	setp.lt.u64 	%p2336, %rd10208, %rd8;
	selp.s64 	%rd5320, -1, 0, %p2335;
	add.s64 	%rd10208, %rd5319, %rd5320;
	setp.lt.u64 	%p2337, %rd5319, %rd5318;
	or.pred  	%p2338, %p2336, %p2337;
	selp.s64 	%rd5321, -1, 0, %p2338;
	sub.s64 	%rd5322, %rd10209, %rd7;
	add.s64 	%rd10209, %rd5322, %rd5321;
$L__BB11_486:
	mul.lo.s64 	%rd926, %rd10188, %rd10144;
	mul.hi.u64 	%rd5324, %rd10144, %rd10188;
	mul.lo.s64 	%rd5325, %rd10189, %rd10144;
	mul.hi.u64 	%rd5326, %rd10144, %rd10189;
	add.s64 	%rd5327, %rd5325, %rd5324;
	setp.lt.u64 	%p2339, %rd5327, %rd5325;
	selp.u64 	%rd5328, 1, 0, %p2339;
	add.s64 	%rd5329, %rd5326, %rd5328;
	mul.lo.s64 	%rd5330, %rd10190, %rd10144;
	mul.hi.u64 	%rd5331, %rd10144, %rd10190;
	add.s64 	%rd5332, %rd5330, %rd5329;
	setp.lt.u64 	%p2340, %rd5332, %rd5330;
	selp.u64 	%rd5333, 1, 0, %p2340;
	add.s64 	%rd5334, %rd5331, %rd5333;
	mul.lo.s64 	%rd5335, %rd10191, %rd10144;
	mul.hi.u64 	%rd5336, %rd10144, %rd10191;
	add.s64 	%rd5337, %rd5335, %rd5334;
	setp.lt.u64 	%p2341, %rd5337, %rd5335;
	selp.u64 	%rd5338, 1, 0, %p2341;
	add.s64 	%rd5339, %rd5336, %rd5338;
	mul.hi.u64 	%rd5340, %rd10145, %rd10188;
	mad.lo.s64 	%rd927, %rd10188, %rd10145, %rd5327;
	setp.lt.u64 	%p2342, %rd927, %rd5327;
	selp.u64 	%rd5341, 1, 0, %p2342;
	add.s64 	%rd5342, %rd5340, %rd5341;
	mul.hi.u64 	%rd5343, %rd10145, %rd10189;
	mad.lo.s64 	%rd5344, %rd10189, %rd10145, %rd5332;
	setp.lt.u64 	%p2343, %rd5344, %rd5332;
	selp.u64 	%rd5345, 1, 0, %p2343;
	add.s64 	%rd5346, %rd5344, %rd5342;
	setp.lt.u64 	%p2344, %rd5346, %rd5344;
	selp.u64 	%rd5347, 1, 0, %p2344;
	add.s64 	%rd5348, %rd5343, %rd5345;
	add.s64 	%rd5349, %rd5348, %rd5347;
	mul.hi.u64 	%rd5350, %rd10145, %rd10190;
	mad.lo.s64 	%rd5351, %rd10190, %rd10145, %rd5337;
	setp.lt.u64 	%p2345, %rd5351, %rd5337;
	selp.u64 	%rd5352, 1, 0, %p2345;
	add.s64 	%rd5353, %rd5351, %rd5349;
	setp.lt.u64 	%p2346, %rd5353, %rd5351;
	selp.u64 	%rd5354, 1, 0, %p2346;
	add.s64 	%rd5355, %rd5350, %rd5352;
	add.s64 	%rd5356, %rd5355, %rd5354;
	mul.hi.u64 	%rd5357, %rd10145, %rd10191;
	mad.lo.s64 	%rd5358, %rd10191, %rd10145, %rd5339;
	setp.lt.u64 	%p2347, %rd5358, %rd5339;
	selp.u64 	%rd5359, 1, 0, %p2347;
	add.s64 	%rd5360, %rd5358, %rd5356;
	setp.lt.u64 	%p2348, %rd5360, %rd5358;
	selp.u64 	%rd5361, 1, 0, %p2348;
	add.s64 	%rd5362, %rd5357, %rd5359;
	add.s64 	%rd5363, %rd5362, %rd5361;
	mul.hi.u64 	%rd5364, %rd10146, %rd10188;
	mad.lo.s64 	%rd928, %rd10188, %rd10146, %rd5346;
	setp.lt.u64 	%p2349, %rd928, %rd5346;
	selp.u64 	%rd5365, 1, 0, %p2349;
	add.s64 	%rd5366, %rd5364, %rd5365;
	mul.hi.u64 	%rd5367, %rd10146, %rd10189;
	mad.lo.s64 	%rd5368, %rd10189, %rd10146, %rd5353;
	setp.lt.u64 	%p2350, %rd5368, %rd5353;
	selp.u64 	%rd5369, 1, 0, %p2350;
	add.s64 	%rd5370, %rd5368, %rd5366;
	setp.lt.u64 	%p2351, %rd5370, %rd5368;
	selp.u64 	%rd5371, 1, 0, %p2351;
	add.s64 	%rd5372, %rd5367, %rd5369;
	add.s64 	%rd5373, %rd5372, %rd5371;
	mul.hi.u64 	%rd5374, %rd10146, %rd10190;
	mad.lo.s64 	%rd5375, %rd10190, %rd10146, %rd5360;
	setp.lt.u64 	%p2352, %rd5375, %rd5360;
	selp.u64 	%rd5376, 1, 0, %p2352;
	add.s64 	%rd5377, %rd5375, %rd5373;
	setp.lt.u64 	%p2353, %rd5377, %rd5375;
	selp.u64 	%rd5378, 1, 0, %p2353;
	add.s64 	%rd5379, %rd5374, %rd5376;
	add.s64 	%rd5380, %rd5379, %rd5378;
	mul.hi.u64 	%rd5381, %rd10146, %rd10191;
	mad.lo.s64 	%rd5382, %rd10191, %rd10146, %rd5363;
	setp.lt.u64 	%p2354, %rd5382, %rd5363;
	selp.u64 	%rd5383, 1, 0, %p2354;
	add.s64 	%rd5384, %rd5382, %rd5380;
	setp.lt.u64 	%p2355, %rd5384, %rd5382;
	selp.u64 	%rd5385, 1, 0, %p2355;
	add.s64 	%rd5386, %rd5381, %rd5383;
	add.s64 	%rd5387, %rd5386, %rd5385;
	mul.hi.u64 	%rd5388, %rd10147, %rd10188;
	mad.lo.s64 	%rd929, %rd10188, %rd10147, %rd5370;
	setp.lt.u64 	%p2356, %rd929, %rd5370;
	selp.u64 	%rd5389, 1, 0, %p2356;
	add.s64 	%rd5390, %rd5388, %rd5389;
	mul.hi.u64 	%rd5391, %rd10147, %rd10189;
	mad.lo.s64 	%rd5392, %rd10189, %rd10147, %rd5377;
	setp.lt.u64 	%p2357, %rd5392, %rd5377;
	selp.u64 	%rd5393, 1, 0, %p2357;
	add.s64 	%rd5394, %rd5392, %rd5390;
	setp.lt.u64 	%p2358, %rd5394, %rd5392;
	selp.u64 	%rd5395, 1, 0, %p2358;
	add.s64 	%rd5396, %rd5391, %rd5393;
	add.s64 	%rd5397, %rd5396, %rd5395;
	mul.hi.u64 	%rd5398, %rd10147, %rd10190;
	mad.lo.s64 	%rd5399, %rd10190, %rd10147, %rd5384;
	setp.lt.u64 	%p2359, %rd5399, %rd5384;
	selp.u64 	%rd5400, 1, 0, %p2359;
	add.s64 	%rd5401, %rd5399, %rd5397;
	setp.lt.u64 	%p2360, %rd5401, %rd5399;
	selp.u64 	%rd5402, 1, 0, %p2360;
	add.s64 	%rd5403, %rd5398, %rd5400;
	add.s64 	%rd5404, %rd5403, %rd5402;
	mul.hi.u64 	%rd5405, %rd10147, %rd10191;
	mad.lo.s64 	%rd5406, %rd10191, %rd10147, %rd5387;
	setp.lt.u64 	%p2361, %rd5406, %rd5387;
	selp.u64 	%rd5407, 1, 0, %p2361;
	add.s64 	%rd5408, %rd5406, %rd5404;
	setp.lt.u64 	%p2362, %rd5408, %rd5406;
	selp.u64 	%rd5409, 1, 0, %p2362;
	add.s64 	%rd5410, %rd5405, %rd5407;
	add.s64 	%rd5411, %rd5410, %rd5409;
	shl.b64 	%rd5412, %rd5394, 32;
	mov.b64 	{%r348, %r349}, %rd5394;
	mov.b64 	{%r350, %r351}, %rd5401;
	mov.b64 	%rd5413, {%r349, %r350};
	mov.b64 	{%r352, %r353}, %rd5408;
	mov.b64 	%rd5414, {%r351, %r352};
	mov.b64 	{%r354, %r355}, %rd5411;
	mov.b64 	%rd5415, {%r353, %r354};
	shr.u64 	%rd5416, %rd5411, 32;
	mul.lo.s64 	%rd5417, %rd5394, 977;
	mov.b64 	%rd5418, 977;
	mul.hi.u64 	%rd5419, %rd5394, %rd5418;
	mul.lo.s64 	%rd5420, %rd5401, 977;
	mul.hi.u64 	%rd5421, %rd5401, %rd5418;
	add.s64 	%rd5422, %rd5420, %rd5419;
	setp.lt.u64 	%p2363, %rd5422, %rd5420;
	selp.u64 	%rd5423, 1, 0, %p2363;
	add.s64 	%rd5424, %rd5421, %rd5423;
	mul.lo.s64 	%rd5425, %rd5408, 977;
	mul.hi.u64 	%rd5426, %rd5408, %rd5418;
	add.s64 	%rd5427, %rd5425, %rd5424;
	setp.lt.u64 	%p2364, %rd5427, %rd5425;
	selp.u64 	%rd5428, 1, 0, %p2364;
	add.s64 	%rd5429, %rd5426, %rd5428;
	mul.lo.s64 	%rd5430, %rd5411, 977;
	mul.hi.u64 	%rd5431, %rd5411, %rd5418;
	add.s64 	%rd5432, %rd5430, %rd5429;
	setp.lt.u64 	%p2365, %rd5432, %rd5430;
	selp.u64 	%rd5433, 1, 0, %p2365;
	add.s64 	%rd5434, %rd5431, %rd5433;
	add.s64 	%rd10231, %rd5417, %rd5412;
	setp.lt.u64 	%p2366, %rd10231, %rd5417;
	selp.u64 	%rd5435, 1, 0, %p2366;
	add.s64 	%rd5436, %rd5422, %rd5413;
	setp.lt.u64 	%p2367, %rd5436, %rd5422;
	add.s64 	%rd10232, %rd5436, %rd5435;
	setp.lt.u64 	%p2368, %rd10232, %rd5436;
	or.pred  	%p2369, %p2367, %p2368;
	selp.u64 	%rd5437, 1, 0, %p2369;
	add.s64 	%rd5438, %rd5427, %rd5414;
	setp.lt.u64 	%p2370, %rd5438, %rd5427;
	add.s64 	%rd10233, %rd5438, %rd5437;
	setp.lt.u64 	%p2371, %rd10233, %rd5438;
	or.pred  	%p2372, %p2370, %p2371;
	selp.u64 	%rd5439, 1, 0, %p2372;
	add.s64 	%rd5440, %rd5432, %rd5415;
	setp.lt.u64 	%p2373, %rd5440, %rd5432;
	add.s64 	%rd10234, %rd5440, %rd5439;
	setp.lt.u64 	%p2374, %rd10234, %rd5440;
	or.pred  	%p2375, %p2373, %p2374;
	selp.u64 	%rd5441, 1, 0, %p2375;
	add.s64 	%rd5442, %rd5434, %rd5416;
	add.s64 	%rd934, %rd5442, %rd5441;
	setp.eq.s64 	%p2376, %rd934, 0;
	mov.b64 	%rd10214, 0;
	mov.u64 	%rd10210, %rd10231;
	mov.u64 	%rd10211, %rd10232;
	mov.u64 	%rd10212, %rd10233;
	mov.u64 	%rd10213, %rd10234;
	@%p2376 bra 	$L__BB11_488;
	shl.b64 	%rd5443, %rd934, 32;
	shr.u64 	%rd5444, %rd934, 32;
	mov.b64 	%rd5445, 977;
	mul.hi.u64 	%rd5446, %rd934, %rd5445;
	mad.lo.s64 	%rd5447, %rd934, 977, %rd5443;
	setp.lt.u64 	%p2377, %rd5447, %rd5443;
	selp.u64 	%rd5448, 1, 0, %p2377;
	add.s64 	%rd10210, %rd5447, %rd10231;
	setp.lt.u64 	%p2378, %rd10210, %rd5447;
	selp.u64 	%rd5449, 1, 0, %p2378;
	add.s64 	%rd5450, %rd5449, %rd5448;
	add.s64 	%rd5451, %rd5444, %rd5446;
	setp.lt.u64 	%p2379, %rd5451, %rd5444;
	selp.u64 	%rd5452, 1, 0, %p2379;
	add.s64 	%rd5453, %rd10232, %rd5451;
	add.s64 	%rd10211, %rd5453, %rd5450;
	setp.lt.u64 	%p2380, %rd10211, %rd10232;
	not.b64 	%rd5455, %rd5451;
	setp.gt.u64 	%p2381, %rd5450, %rd5455;
	or.pred  	%p2382, %p2381, %p2380;
	selp.u64 	%rd5456, 1, 0, %p2382;
	add.s64 	%rd5457, %rd10233, %rd5452;
	add.s64 	%rd10212, %rd5457, %rd5456;
	setp.lt.u64 	%p2383, %rd10212, %rd10233;
	selp.u64 	%rd5458, 1, 0, %p2383;
	add.s64 	%rd10213, %rd10234, %rd5458;
	setp.lt.u64 	%p2384, %rd10213, %rd10234;
	selp.u64 	%rd10214, 1, 0, %p2384;
$L__BB11_488:
	add.s64 	%rd10215, %rd10210, %rd926;
	setp.lt.u64 	%p2385, %rd10215, %rd10210;
	selp.u64 	%rd5459, 1, 0, %p2385;
	add.s64 	%rd5460, %rd10211, %rd927;
	setp.lt.u64 	%p2386, %rd5460, %rd10211;
	add.s64 	%rd10216, %rd5460, %rd5459;
	setp.lt.u64 	%p2387, %rd10216, %rd5460;
	or.pred  	%p2388, %p2386, %p2387;
	selp.u64 	%rd5461, 1, 0, %p2388;
	add.s64 	%rd5462, %rd10212, %rd928;
	setp.lt.u64 	%p2389, %rd5462, %rd10212;
	add.s64 	%rd10217, %rd5462, %rd5461;
	setp.lt.u64 	%p2390, %rd10217, %rd5462;
	or.pred  	%p2391, %p2389, %p2390;
	selp.u64 	%rd5463, 1, 0, %p2391;
	add.s64 	%rd5464, %rd10213, %rd929;
	setp.lt.u64 	%p2392, %rd5464, %rd10213;
	add.s64 	%rd10218, %rd5464, %rd5463;
	setp.lt.u64 	%p2393, %rd10218, %rd5464;
	or.pred  	%p2394, %p2392, %p2393;
	selp.u64 	%rd5466, 1, 0, %p2394;
	add.s64 	%rd949, %rd10214, %rd5466;
	setp.ne.s64 	%p2395, %rd949, 0;
	setp.gt.u64 	%p2396, %rd10218, %rd7;
	or.pred  	%p2397, %p2395, %p2396;
	@%p2397 bra 	$L__BB11_494;
	setp.lt.u64 	%p2398, %rd10218, %rd7;
	@%p2398 bra 	$L__BB11_507;
	setp.gt.u64 	%p2399, %rd10217, %rd8;
	@%p2399 bra 	$L__BB11_494;
	setp.lt.u64 	%p2400, %rd10217, %rd8;
	@%p2400 bra 	$L__BB11_507;
	setp.gt.u64 	%p2401, %rd10216, %rd9;
	@%p2401 bra 	$L__BB11_494;
	setp.lt.u64 	%p2402, %rd10216, %rd9;
	setp.lt.u64 	%p2403, %rd10215, %rd10;
	or.pred  	%p2404, %p2402, %p2403;
	@%p2404 bra 	$L__BB11_507;
$L__BB11_494:
	sub.s64 	%rd950, %rd10215, %rd10;
	setp.lt.u64 	%p2405, %rd10215, %rd10;
	selp.u64 	%rd5467, 1, 0, %p2405;
	sub.s64 	%rd5468, %rd10216, %rd9;
	setp.lt.u64 	%p2406, %rd10216, %rd9;
	selp.s64 	%rd5469, -1, 0, %p2405;
	add.s64 	%rd10216, %rd5468, %rd5469;
	setp.lt.u64 	%p2407, %rd5468, %rd5467;
	or.pred  	%p2408, %p2406, %p2407;
	selp.u64 	%rd5470, 1, 0, %p2408;
	sub.s64 	%rd5471, %rd10217, %rd8;
	setp.lt.u64 	%p2409, %rd10217, %rd8;
	selp.s64 	%rd5472, -1, 0, %p2408;
	add.s64 	%rd10217, %rd5471, %rd5472;
	setp.lt.u64 	%p2410, %rd5471, %rd5470;
	or.pred  	%p2411, %p2409, %p2410;
	selp.u64 	%rd5473, 1, 0, %p2411;
	sub.s64 	%rd5474, %rd10218, %rd7;
	setp.lt.u64 	%p2412, %rd10218, %rd7;
	selp.s64 	%rd5475, -1, 0, %p2411;
	add.s64 	%rd10218, %rd5474, %rd5475;
	setp.lt.u64 	%p2413, %rd5474, %rd5473;
	or.pred  	%p2414, %p2412, %p2413;
	selp.s64 	%rd5476, -1, 0, %p2414;
	add.s64 	%rd954, %rd949, %rd5476;
	setp.ne.s64 	%p2415, %rd954, 0;
	setp.gt.u64 	%p2416, %rd10218, %rd7;
	or.pred  	%p2417, %p2415, %p2416;
	@%p2417 bra 	$L__BB11_500;
	setp.lt.u64 	%p2418, %rd10218, %rd7;
	mov.u64 	%rd10215, %rd950;
	@%p2418 bra 	$L__BB11_507;
	setp.gt.u64 	%p2419, %rd10217, %rd8;
	@%p2419 bra 	$L__BB11_500;
	setp.lt.u64 	%p2420, %rd10217, %rd8;
	mov.u64 	%rd10215, %rd950;
	@%p2420 bra 	$L__BB11_507;
	setp.gt.u64 	%p2421, %rd10216, %rd9;
	@%p2421 bra 	$L__BB11_500;
	setp.lt.u64 	%p2422, %rd10216, %rd9;
	setp.lt.u64 	%p2423, %rd950, %rd10;
	or.pred  	%p2424, %p2422, %p2423;
	mov.u64 	%rd10215, %rd950;
	@%p2424 bra 	$L__BB11_507;
$L__BB11_500:
	sub.s64 	%rd955, %rd950, %rd10;
	setp.lt.u64 	%p2425, %rd950, %rd10;
	selp.u64 	%rd5477, 1, 0, %p2425;
	sub.s64 	%rd5478, %rd10216, %rd9;
	setp.lt.u64 	%p2426, %rd10216, %rd9;
	selp.s64 	%rd5479, -1, 0, %p2425;
	add.s64 	%rd10216, %rd5478, %rd5479;
	setp.lt.u64 	%p2427, %rd5478, %rd5477;
	or.pred  	%p2428, %p2426, %p2427;
	selp.u64 	%rd5480, 1, 0, %p2428;
	sub.s64 	%rd5481, %rd10217, %rd8;
	setp.lt.u64 	%p2429, %rd10217, %rd8;
	selp.s64 	%rd5482, -1, 0, %p2428;
	add.s64 	%rd10217, %rd5481, %rd5482;
	setp.lt.u64 	%p2430, %rd5481, %rd5480;
	or.pred  	%p2431, %p2429, %p2430;
	selp.u64 	%rd5483, 1, 0, %p2431;
	sub.s64 	%rd5484, %rd10218, %rd7;
	setp.lt.u64 	%p2432, %rd10218, %rd7;
	selp.s64 	%rd5485, -1, 0, %p2431;
	add.s64 	%rd10218, %rd5484, %rd5485;
	setp.lt.u64 	%p2433, %rd5484, %rd5483;
	or.pred  	%p2434, %p2432, %p2433;
	selp.u64 	%rd5486, 1, 0, %p2434;
	setp.ne.s64 	%p2435, %rd954, %rd5486;
	setp.gt.u64 	%p2436, %rd10218, %rd7;
	or.pred  	%p2437, %p2435, %p2436;
	@%p2437 bra 	$L__BB11_506;
	setp.lt.u64 	%p2438, %rd10218, %rd7;
	mov.u64 	%rd10215, %rd955;
	@%p2438 bra 	$L__BB11_507;
	setp.gt.u64 	%p2439, %rd10217, %rd8;
	@%p2439 bra 	$L__BB11_506;
	setp.lt.u64 	%p2440, %rd10217, %rd8;
	mov.u64 	%rd10215, %rd955;
	@%p2440 bra 	$L__BB11_507;
	setp.gt.u64 	%p2441, %rd10216, %rd9;
	@%p2441 bra 	$L__BB11_506;
	setp.lt.u64 	%p2442, %rd10216, %rd9;
	setp.lt.u64 	%p2443, %rd955, %rd10;
	or.pred  	%p2444, %p2442, %p2443;
	mov.u64 	%rd10215, %rd955;
	@%p2444 bra 	$L__BB11_507;
$L__BB11_506:
	sub.s64 	%rd10215, %rd955, %rd10;
	setp.lt.u64 	%p2445, %rd955, %rd10;
	selp.u64 	%rd5487, 1, 0, %p2445;
	sub.s64 	%rd5488, %rd10216, %rd9;
	setp.lt.u64 	%p2446, %rd10216, %rd9;
	selp.s64 	%rd5489, -1, 0, %p2445;
	add.s64 	%rd10216, %rd5488, %rd5489;
	setp.lt.u64 	%p2447, %rd5488, %rd5487;
	or.pred  	%p2448, %p2446, %p2447;
	selp.u64 	%rd5490, 1, 0, %p2448;
	sub.s64 	%rd5491, %rd10217, %rd8;
	setp.lt.u64 	%p2449, %rd10217, %rd8;
	selp.s64 	%rd5492, -1, 0, %p2448;
	add.s64 	%rd10217, %rd5491, %rd5492;
	setp.lt.u64 	%p2450, %rd5491, %rd5490;
	or.pred  	%p2451, %p2449, %p2450;
	selp.s64 	%rd5493, -1, 0, %p2451;
	sub.s64 	%rd5494, %rd10218, %rd7;
	add.s64 	%rd10218, %rd5494, %rd5493;
$L__BB11_507:
	shl.b64 	%rd967, %rd10215, 1;
	shr.u64 	%rd5495, %rd10215, 63;
	add.s64 	%rd5496, %rd10216, %rd5495;
	setp.lt.u64 	%p2452, %rd5496, %rd10216;
	selp.u64 	%rd5497, 1, 0, %p2452;
	add.s64 	%rd10221, %rd5496, %rd10216;
	setp.lt.u64 	%p2453, %rd10221, %rd5496;
	selp.u64 	%rd5498, 1, 0, %p2453;
	add.s64 	%rd5499, %rd5498, %rd5497;
	add.s64 	%rd5500, %rd10217, %rd5499;
	setp.lt.u64 	%p2454, %rd5500, %rd10217;
	selp.u64 	%rd5501, 1, 0, %p2454;
	add.s64 	%rd10220, %rd5500, %rd10217;
	setp.lt.u64 	%p2455, %rd10220, %rd5500;
	selp.u64 	%rd5502, 1, 0, %p2455;
	add.s64 	%rd5503, %rd5502, %rd5501;
	add.s64 	%rd5504, %rd10218, %rd5503;
	setp.lt.u64 	%p2456, %rd5504, %rd10218;
	add.s64 	%rd10219, %rd5504, %rd10218;
	setp.lt.u64 	%p2457, %rd10219, %rd5504;
	or.pred  	%p2458, %p2457, %p2456;
	setp.gt.u64 	%p2459, %rd10219, %rd7;
	or.pred  	%p2460, %p2458, %p2459;
	@%p2460 bra 	$L__BB11_513;
	setp.lt.u64 	%p2461, %rd10219, %rd7;
	mov.u64 	%rd10222, %rd967;
	@%p2461 bra 	$L__BB11_514;
	setp.gt.u64 	%p2462, %rd10220, %rd8;
	@%p2462 bra 	$L__BB11_513;
	setp.lt.u64 	%p2463, %rd10220, %rd8;
	mov.u64 	%rd10222, %rd967;
	@%p2463 bra 	$L__BB11_514;
	setp.gt.u64 	%p2464, %rd10221, %rd9;
	@%p2464 bra 	$L__BB11_513;
	setp.lt.u64 	%p2465, %rd10221, %rd9;
	setp.lt.u64 	%p2466, %rd967, %rd10;
	or.pred  	%p2467, %p2465, %p2466;
	mov.u64 	%rd10222, %rd967;
	@%p2467 bra 	$L__BB11_514;
$L__BB11_513:
	sub.s64 	%rd10222, %rd967, %rd10;
	setp.lt.u64 	%p2468, %rd967, %rd10;
	selp.u64 	%rd5506, 1, 0, %p2468;
	sub.s64 	%rd5507, %rd10221, %rd9;
	setp.lt.u64 	%p2469, %rd10221, %rd9;
	selp.s64 	%rd5508, -1, 0, %p2468;
	add.s64 	%rd10221, %rd5507, %rd5508;
	setp.lt.u64 	%p2470, %rd5507, %rd5506;
	or.pred  	%p2471, %p2469, %p2470;
	selp.u64 	%rd5509, 1, 0, %p2471;
	sub.s64 	%rd5510, %rd10220, %rd8;
	setp.lt.u64 	%p2472, %rd10220, %rd8;
	selp.s64 	%rd5511, -1, 0, %p2471;
	add.s64 	%rd10220, %rd5510, %rd5511;
	setp.lt.u64 	%p2473, %rd5510, %rd5509;
	or.pred  	%p2474, %p2472, %p2473;
	selp.s64 	%rd5512, -1, 0, %p2474;
	sub.s64 	%rd5513, %rd10219, %rd7;
	add.s64 	%rd10219, %rd5513, %rd5512;
$L__BB11_514:
	setp.gt.u64 	%p2475, %rd10209, %rd10200;
	@%p2475 bra 	$L__BB11_520;
	setp.lt.u64 	%p2476, %rd10209, %rd10200;
	@%p2476 bra 	$L__BB11_521;
	setp.gt.u64 	%p2477, %rd10208, %rd10199;
	@%p2477 bra 	$L__BB11_520;
	setp.lt.u64 	%p2478, %rd10208, %rd10199;
	@%p2478 bra 	$L__BB11_521;
	setp.gt.u64 	%p2479, %rd10207, %rd10198;
	@%p2479 bra 	$L__BB11_520;
	setp.lt.u64 	%p2480, %rd10207, %rd10198;
	setp.lt.u64 	%p2481, %rd10206, %rd10197;
	or.pred  	%p2482, %p2480, %p2481;
	@%p2482 bra 	$L__BB11_521;
$L__BB11_520:
	setp.lt.u64 	%p2495, %rd10206, %rd10197;
	selp.u64 	%rd5535, 1, 0, %p2495;
	sub.s64 	%rd5536, %rd10207, %rd10198;
	setp.lt.u64 	%p2496, %rd10207, %rd10198;
	selp.s64 	%rd5537, -1, 0, %p2495;
	add.s64 	%rd10225, %rd5536, %rd5537;
	setp.lt.u64 	%p2497, %rd5536, %rd5535;
	or.pred  	%p2498, %p2496, %p2497;
	selp.u64 	%rd5538, 1, 0, %p2498;
	sub.s64 	%rd5539, %rd10208, %rd10199;
	setp.lt.u64 	%p2499, %rd10208, %rd10199;
	selp.s64 	%rd5540, -1, 0, %p2498;
	add.s64 	%rd10224, %rd5539, %rd5540;
	setp.lt.u64 	%p2500, %rd5539, %rd5538;
	or.pred  	%p2501, %p2499, %p2500;
	selp.s64 	%rd5541, -1, 0, %p2501;
	sub.s64 	%rd5542, %rd10209, %rd10200;
	add.s64 	%rd10223, %rd5542, %rd5541;
	bra.uni 	$L__BB11_522;
$L__BB11_521:
	add.s64 	%rd982, %rd10206, %rd10;
	setp.lt.u64 	%p2483, %rd982, %rd10206;
	selp.u64 	%rd5514, 1, 0, %p2483;
	add.s64 	%rd5515, %rd10207, %rd5514;
	setp.lt.u64 	%p2484, %rd5515, %rd10207;
	selp.u64 	%rd5516, 1, 0, %p2484;
	add.s64 	%rd5517, %rd5515, %rd9;
	setp.lt.u64 	%p2485, %rd5517, %rd5515;
	selp.u64 	%rd5518, 1, 0, %p2485;
	add.s64 	%rd5519, %rd5518, %rd5516;
	add.s64 	%rd5520, %rd10208, %rd5519;
	setp.lt.u64 	%p2486, %rd5520, %rd10208;
	selp.u64 	%rd5521, 1, 0, %p2486;
	add.s64 	%rd5522, %rd5520, %rd8;
	setp.lt.u64 	%p2487, %rd5522, %rd5520;
	selp.u64 	%rd5523, 1, 0, %p2487;
	add.s64 	%rd5524, %rd5523, %rd5521;
	add.s64 	%rd5525, %rd10209, %rd5524;
	add.s64 	%rd5526, %rd5525, %rd7;
	setp.lt.u64 	%p2488, %rd982, %rd10197;
	selp.u64 	%rd5527, 1, 0, %p2488;
	sub.s64 	%rd5528, %rd5517, %rd10198;
	setp.lt.u64 	%p2489, %rd5517, %rd10198;
	selp.s64 	%rd5529, -1, 0, %p2488;
	add.s64 	%rd10225, %rd5528, %rd5529;
	setp.lt.u64 	%p2490, %rd5528, %rd5527;
	or.pred  	%p2491, %p2489, %p2490;
	selp.u64 	%rd5530, 1, 0, %p2491;
	sub.s64 	%rd5531, %rd5522, %rd10199;
	setp.lt.u64 	%p2492, %rd5522, %rd10199;
	selp.s64 	%rd5532, -1, 0, %p2491;
	add.s64 	%rd10224, %rd5531, %rd5532;
	setp.lt.u64 	%p2493, %rd5531, %rd5530;
	or.pred  	%p2494, %p2492, %p2493;
	selp.s64 	%rd5533, -1, 0, %p2494;
	sub.s64 	%rd5534, %rd5526, %rd10200;
	add.s64 	%rd10223, %rd5534, %rd5533;
	mov.u64 	%rd10206, %rd982;
$L__BB11_522:
	sub.s64 	%rd10230, %rd10206, %rd10197;
	setp.gt.u64 	%p2502, %rd10223, %rd10219;
	@%p2502 bra 	$L__BB11_528;
	setp.lt.u64 	%p2503, %rd10223, %rd10219;
	@%p2503 bra 	$L__BB11_529;
	setp.gt.u64 	%p2504, %rd10224, %rd10220;
	@%p2504 bra 	$L__BB11_528;
	setp.lt.u64 	%p2505, %rd10224, %rd10220;
	@%p2505 bra 	$L__BB11_529;
	setp.gt.u64 	%p2506, %rd10225, %rd10221;
	@%p2506 bra 	$L__BB11_528;
	setp.lt.u64 	%p2507, %rd10225, %rd10221;
	setp.lt.u64 	%p2508, %rd10230, %rd10222;
	or.pred  	%p2509, %p2507, %p2508;
	@%p2509 bra 	$L__BB11_529;
$L__BB11_528:
	setp.lt.u64 	%p2522, %rd10230, %rd10222;
	selp.u64 	%rd5564, 1, 0, %p2522;
	sub.s64 	%rd5565, %rd10225, %rd10221;
	setp.lt.u64 	%p2523, %rd10225, %rd10221;
	selp.s64 	%rd5566, -1, 0, %p2522;
	add.s64 	%rd10282, %rd5565, %rd5566;
	setp.lt.u64 	%p2524, %rd5565, %rd5564;
	or.pred  	%p2525, %p2523, %p2524;
	selp.u64 	%rd5567, 1, 0, %p2525;
	sub.s64 	%rd5568, %rd10224, %rd10220;
	setp.lt.u64 	%p2526, %rd10224, %rd10220;
	selp.s64 	%rd5569, -1, 0, %p2525;
	add.s64 	%rd10281, %rd5568, %rd5569;
	setp.lt.u64 	%p2527, %rd5568, %rd5567;
	or.pred  	%p2528, %p2526, %p2527;
	selp.s64 	%rd5570, -1, 0, %p2528;
	sub.s64 	%rd5571, %rd10223, %rd10219;
	add.s64 	%rd10280, %rd5571, %rd5570;
	bra.uni 	$L__BB11_530;
$L__BB11_529:
	add.s64 	%rd994, %rd10230, %rd10;
	setp.lt.u64 	%p2510, %rd994, %rd10230;
	selp.u64 	%rd5543, 1, 0, %p2510;
	add.s64 	%rd5544, %rd10225, %rd5543;
	setp.lt.u64 	%p2511, %rd5544, %rd10225;
	selp.u64 	%rd5545, 1, 0, %p2511;
	add.s64 	%rd5546, %rd5544, %rd9;
	setp.lt.u64 	%p2512, %rd5546, %rd5544;
	selp.u64 	%rd5547, 1, 0, %p2512;
	add.s64 	%rd5548, %rd5547, %rd5545;
	add.s64 	%rd5549, %rd10224, %rd5548;
	setp.lt.u64 	%p2513, %rd5549, %rd10224;
	selp.u64 	%rd5550, 1, 0, %p2513;
	add.s64 	%rd5551, %rd5549, %rd8;
	setp.lt.u64 	%p2514, %rd5551, %rd5549;
	selp.u64 	%rd5552, 1, 0, %p2514;
	add.s64 	%rd5553, %rd5552, %rd5550;
	add.s64 	%rd5554, %rd10223, %rd5553;
	add.s64 	%rd5555, %rd5554, %rd7;
	setp.lt.u64 	%p2515, %rd994, %rd10222;
	selp.u64 	%rd5556, 1, 0, %p2515;
	sub.s64 	%rd5557, %rd5546, %rd10221;
	setp.lt.u64 	%p2516, %rd5546, %rd10221;
	selp.s64 	%rd5558, -1, 0, %p2515;
	add.s64 	%rd10282, %rd5557, %rd5558;
	setp.lt.u64 	%p2517, %rd5557, %rd5556;
	or.pred  	%p2518, %p2516, %p2517;
	selp.u64 	%rd5559, 1, 0, %p2518;
	sub.s64 	%rd5560, %rd5551, %rd10220;
	setp.lt.u64 	%p2519, %rd5551, %rd10220;
	selp.s64 	%rd5561, -1, 0, %p2518;
	add.s64 	%rd10281, %rd5560, %rd5561;
	setp.lt.u64 	%p2520, %rd5560, %rd5559;
	or.pred  	%p2521, %p2519, %p2520;
	selp.s64 	%rd5562, -1, 0, %p2521;
	sub.s64 	%rd5563, %rd5555, %rd10219;
	add.s64 	%rd10280, %rd5563, %rd5562;
	mov.u64 	%rd10230, %rd994;
$L__BB11_530:
	sub.s64 	%rd10283, %rd10230, %rd10222;
	mov.b64 	%rd10235, 0;
	@%p2376 bra 	$L__BB11_532;
	shl.b64 	%rd5573, %rd934, 32;
	shr.u64 	%rd5574, %rd934, 32;
	mov.b64 	%rd5575, 977;
	mul.hi.u64 	%rd5576, %rd934, %rd5575;
	mad.lo.s64 	%rd5577, %rd934, 977, %rd5573;
	setp.lt.u64 	%p2530, %rd5577, %rd5573;
	selp.u64 	%rd5578, 1, 0, %p2530;
	add.s64 	%rd10231, %rd5577, %rd10231;
	setp.lt.u64 	%p2531, %rd10231, %rd5577;
	selp.u64 	%rd5579, 1, 0, %p2531;
	add.s64 	%rd5580, %rd5579, %rd5578;
	add.s64 	%rd5581, %rd5574, %rd5576;
	setp.lt.u64 	%p2532, %rd5581, %rd5574;
	selp.u64 	%rd5582, 1, 0, %p2532;
	add.s64 	%rd5583, %rd10232, %rd5581;
	add.s64 	%rd5584, %rd5583, %rd5580;
	setp.lt.u64 	%p2533, %rd5584, %rd10232;
	not.b64 	%rd5585, %rd5581;
	setp.gt.u64 	%p2534, %rd5580, %rd5585;
	or.pred  	%p2535, %p2534, %p2533;
	selp.u64 	%rd5586, 1, 0, %p2535;
	add.s64 	%rd5587, %rd10233, %rd5582;
	add.s64 	%rd1005, %rd5587, %rd5586;
	setp.lt.u64 	%p2536, %rd1005, %rd10233;
	selp.u64 	%rd5588, 1, 0, %p2536;
	add.s64 	%rd1006, %rd10234, %rd5588;
	setp.lt.u64 	%p2537, %rd1006, %rd10234;
	selp.u64 	%rd10235, 1, 0, %p2537;
	mov.u64 	%rd10232, %rd5584;
	mov.u64 	%rd10233, %rd1005;
	mov.u64 	%rd10234, %rd1006;
$L__BB11_532:
	add.s64 	%rd10236, %rd10231, %rd926;
	setp.lt.u64 	%p2538, %rd10236, %rd10231;
	selp.u64 	%rd5589, 1, 0, %p2538;
	add.s64 	%rd5590, %rd10232, %rd927;
	setp.lt.u64 	%p2539, %rd5590, %rd10232;
	add.s64 	%rd10237, %rd5590, %rd5589;
	setp.lt.u64 	%p2540, %rd10237, %rd5590;
	or.pred  	%p2541, %p2539, %p2540;
	selp.u64 	%rd5591, 1, 0, %p2541;
	add.s64 	%rd5592, %rd10233, %rd928;
	setp.lt.u64 	%p2542, %rd5592, %rd10233;
	add.s64 	%rd10238, %rd5592, %rd5591;
	setp.lt.u64 	%p2543, %rd10238, %rd5592;
	or.pred  	%p2544, %p2542, %p2543;
	selp.u64 	%rd5593, 1, 0, %p2544;
	add.s64 	%rd5594, %rd10234, %rd929;
	setp.lt.u64 	%p2545, %rd5594, %rd10234;
	add.s64 	%rd10239, %rd5594, %rd5593;
	setp.lt.u64 	%p2546, %rd10239, %rd5594;
	or.pred  	%p2547, %p2545, %p2546;
	selp.u64 	%rd5596, 1, 0, %p2547;
	add.s64 	%rd1017, %rd10235, %rd5596;
	setp.ne.s64 	%p2548, %rd1017, 0;
	setp.gt.u64 	%p2549, %rd10239, %rd7;
	or.pred  	%p2550, %p2548, %p2549;
	@%p2550 bra 	$L__BB11_538;
	setp.lt.u64 	%p2551, %rd10239, %rd7;
	@%p2551 bra 	$L__BB11_551;
	setp.gt.u64 	%p2552, %rd10238, %rd8;
	@%p2552 bra 	$L__BB11_538;
	setp.lt.u64 	%p2553, %rd10238, %rd8;
	@%p2553 bra 	$L__BB11_551;
	setp.gt.u64 	%p2554, %rd10237, %rd9;
	@%p2554 bra 	$L__BB11_538;
	setp.lt.u64 	%p2555, %rd10237, %rd9;
	setp.lt.u64 	%p2556, %rd10236, %rd10;
	or.pred  	%p2557, %p2555, %p2556;
	@%p2557 bra 	$L__BB11_551;
$L__BB11_538:
	sub.s64 	%rd1018, %rd10236, %rd10;
	setp.lt.u64 	%p2558, %rd10236, %rd10;
	selp.u64 	%rd5597, 1, 0, %p2558;
	sub.s64 	%rd5598, %rd10237, %rd9;
	setp.lt.u64 	%p2559, %rd10237, %rd9;
	selp.s64 	%rd5599, -1, 0, %p2558;
	add.s64 	%rd10237, %rd5598, %rd5599;
	setp.lt.u64 	%p2560, %rd5598, %rd5597;
	or.pred  	%p2561, %p2559, %p2560;
	selp.u64 	%rd5600, 1, 0, %p2561;
	sub.s64 	%rd5601, %rd10238, %rd8;
	setp.lt.u64 	%p2562, %rd10238, %rd8;
	selp.s64 	%rd5602, -1, 0, %p2561;
	add.s64 	%rd10238, %rd5601, %rd5602;
	setp.lt.u64 	%p2563, %rd5601, %rd5600;
	or.pred  	%p2564, %p2562, %p2563;
	selp.u64 	%rd5603, 1, 0, %p2564;
	sub.s64 	%rd5604, %rd10239, %rd7;
	setp.lt.u64 	%p2565, %rd10239, %rd7;
	selp.s64 	%rd5605, -1, 0, %p2564;
	add.s64 	%rd10239, %rd5604, %rd5605;
	setp.lt.u64 	%p2566, %rd5604, %rd5603;
	or.pred  	%p2567, %p2565, %p2566;
	selp.s64 	%rd5606, -1, 0, %p2567;
	add.s64 	%rd1022, %rd1017, %rd5606;
	setp.ne.s64 	%p2568, %rd1022, 0;
	setp.gt.u64 	%p2569, %rd10239, %rd7;
	or.pred  	%p2570, %p2568, %p2569;
	@%p2570 bra 	$L__BB11_544;
	setp.lt.u64 	%p2571, %rd10239, %rd7;
	mov.u64 	%rd10236, %rd1018;
	@%p2571 bra 	$L__BB11_551;
	setp.gt.u64 	%p2572, %rd10238, %rd8;
	@%p2572 bra 	$L__BB11_544;
	setp.lt.u64 	%p2573, %rd10238, %rd8;
	mov.u64 	%rd10236, %rd1018;
	@%p2573 bra 	$L__BB11_551;
	setp.gt.u64 	%p2574, %rd10237, %rd9;
	@%p2574 bra 	$L__BB11_544;
	setp.lt.u64 	%p2575, %rd10237, %rd9;
	setp.lt.u64 	%p2576, %rd1018, %rd10;
	or.pred  	%p2577, %p2575, %p2576;
	mov.u64 	%rd10236, %rd1018;
	@%p2577 bra 	$L__BB11_551;
$L__BB11_544:
	sub.s64 	%rd1023, %rd1018, %rd10;
	setp.lt.u64 	%p2578, %rd1018, %rd10;
	selp.u64 	%rd5607, 1, 0, %p2578;
	sub.s64 	%rd5608, %rd10237, %rd9;
	setp.lt.u64 	%p2579, %rd10237, %rd9;
	selp.s64 	%rd5609, -1, 0, %p2578;
	add.s64 	%rd10237, %rd5608, %rd5609;
	setp.lt.u64 	%p2580, %rd5608, %rd5607;
	or.pred  	%p2581, %p2579, %p2580;
	selp.u64 	%rd5610, 1, 0, %p2581;
	sub.s64 	%rd5611, %rd10238, %rd8;
	setp.lt.u64 	%p2582, %rd10238, %rd8;
	selp.s64 	%rd5612, -1, 0, %p2581;
	add.s64 	%rd10238, %rd5611, %rd5612;
	setp.lt.u64 	%p2583, %rd5611, %rd5610;
	or.pred  	%p2584, %p2582, %p2583;
	selp.u64 	%rd5613, 1, 0, %p2584;
	sub.s64 	%rd5614, %rd10239, %rd7;
	setp.lt.u64 	%p2585, %rd10239, %rd7;
	selp.s64 	%rd5615, -1, 0, %p2584;
	add.s64 	%rd10239, %rd5614, %rd5615;
	setp.lt.u64 	%p2586, %rd5614, %rd5613;
	or.pred  	%p2587, %p2585, %p2586;
	selp.u64 	%rd5616, 1, 0, %p2587;
	setp.ne.s64 	%p2588, %rd1022, %rd5616;
	setp.gt.u64 	%p2589, %rd10239, %rd7;
	or.pred  	%p2590, %p2588, %p2589;
	@%p2590 bra 	$L__BB11_550;
	setp.lt.u64 	%p2591, %rd10239, %rd7;
	mov.u64 	%rd10236, %rd1023;
	@%p2591 bra 	$L__BB11_551;
	setp.gt.u64 	%p2592, %rd10238, %rd8;
	@%p2592 bra 	$L__BB11_550;
	setp.lt.u64 	%p2593, %rd10238, %rd8;
	mov.u64 	%rd10236, %rd1023;
	@%p2593 bra 	$L__BB11_551;
	setp.gt.u64 	%p2594, %rd10237, %rd9;
	@%p2594 bra 	$L__BB11_550;
	setp.lt.u64 	%p2595, %rd10237, %rd9;
	setp.lt.u64 	%p2596, %rd1023, %rd10;
	or.pred  	%p2597, %p2595, %p2596;
	mov.u64 	%rd10236, %rd1023;
	@%p2597 bra 	$L__BB11_551;
$L__BB11_550:
	sub.s64 	%rd10236, %rd1023, %rd10;
	setp.lt.u64 	%p2598, %rd1023, %rd10;
	selp.u64 	%rd5617, 1, 0, %p2598;
	sub.s64 	%rd5618, %rd10237, %rd9;
	setp.lt.u64 	%p2599, %rd10237, %rd9;
	selp.s64 	%rd5619, -1, 0, %p2598;
	add.s64 	%rd10237, %rd5618, %rd5619;
	setp.lt.u64 	%p2600, %rd5618, %rd5617;
	or.pred  	%p2601, %p2599, %p2600;
	selp.u64 	%rd5620, 1, 0, %p2601;
	sub.s64 	%rd5621, %rd10238, %rd8;
	setp.lt.u64 	%p2602, %rd10238, %rd8;
	selp.s64 	%rd5622, -1, 0, %p2601;
	add.s64 	%rd10238, %rd5621, %rd5622;
	setp.lt.u64 	%p2603, %rd5621, %rd5620;
	or.pred  	%p2604, %p2602, %p2603;
	selp.s64 	%rd5623, -1, 0, %p2604;
	sub.s64 	%rd5624, %rd10239, %rd7;
	add.s64 	%rd10239, %rd5624, %rd5623;
$L__BB11_551:
	setp.gt.u64 	%p2605, %rd10239, %rd10280;
	@%p2605 bra 	$L__BB11_557;
	setp.lt.u64 	%p2606, %rd10239, %rd10280;
	@%p2606 bra 	$L__BB11_558;
	setp.gt.u64 	%p2607, %rd10238, %rd10281;
	@%p2607 bra 	$L__BB11_557;
	setp.lt.u64 	%p2608, %rd10238, %rd10281;
	@%p2608 bra 	$L__BB11_558;
	setp.gt.u64 	%p2609, %rd10237, %rd10282;
	@%p2609 bra 	$L__BB11_557;
	setp.lt.u64 	%p2610, %rd10237, %rd10282;
	setp.lt.u64 	%p2611, %rd10236, %rd10283;
	or.pred  	%p2612, %p2610, %p2611;
	@%p2612 bra 	$L__BB11_558;
$L__BB11_557:
	setp.lt.u64 	%p2625, %rd10236, %rd10283;
	selp.u64 	%rd5646, 1, 0, %p2625;
	sub.s64 	%rd5647, %rd10237, %rd10282;
	setp.lt.u64 	%p2626, %rd10237, %rd10282;
	selp.s64 	%rd5648, -1, 0, %p2625;
	add.s64 	%rd10242, %rd5647, %rd5648;
	setp.lt.u64 	%p2627, %rd5647, %rd5646;
	or.pred  	%p2628, %p2626, %p2627;
	selp.u64 	%rd5649, 1, 0, %p2628;
	sub.s64 	%rd5650, %rd10238, %rd10281;
	setp.lt.u64 	%p2629, %rd10238, %rd10281;
	selp.s64 	%rd5651, -1, 0, %p2628;
	add.s64 	%rd10241, %rd5650, %rd5651;
	setp.lt.u64 	%p2630, %rd5650, %rd5649;
	or.pred  	%p2631, %p2629, %p2630;
	selp.s64 	%rd5652, -1, 0, %p2631;
	sub.s64 	%rd5653, %rd10239, %rd10280;
	add.s64 	%rd10240, %rd5653, %rd5652;
	bra.uni 	$L__BB11_559;
$L__BB11_558:
	add.s64 	%rd1038, %rd10236, %rd10;
	setp.lt.u64 	%p2613, %rd1038, %rd10236;
	selp.u64 	%rd5625, 1, 0, %p2613;
	add.s64 	%rd5626, %rd10237, %rd5625;
	setp.lt.u64 	%p2614, %rd5626, %rd10237;
	selp.u64 	%rd5627, 1, 0, %p2614;
	add.s64 	%rd5628, %rd5626, %rd9;
	setp.lt.u64 	%p2615, %rd5628, %rd5626;
	selp.u64 	%rd5629, 1, 0, %p2615;
	add.s64 	%rd5630, %rd5629, %rd5627;
	add.s64 	%rd5631, %rd10238, %rd5630;
	setp.lt.u64 	%p2616, %rd5631, %rd10238;
	selp.u64 	%rd5632, 1, 0, %p2616;
	add.s64 	%rd5633, %rd5631, %rd8;
	setp.lt.u64 	%p2617, %rd5633, %rd5631;
	selp.u64 	%rd5634, 1, 0, %p2617;
	add.s64 	%rd5635, %rd5634, %rd5632;
	add.s64 	%rd5636, %rd10239, %rd5635;
	add.s64 	%rd5637, %rd5636, %rd7;
	setp.lt.u64 	%p2618, %rd1038, %rd10283;
	selp.u64 	%rd5638, 1, 0, %p2618;
	sub.s64 	%rd5639, %rd5628, %rd10282;
	setp.lt.u64 	%p2619, %rd5628, %rd10282;
	selp.s64 	%rd5640, -1, 0, %p2618;
	add.s64 	%rd10242, %rd5639, %rd5640;
	setp.lt.u64 	%p2620, %rd5639, %rd5638;
	or.pred  	%p2621, %p2619, %p2620;
	selp.u64 	%rd5641, 1, 0, %p2621;
	sub.s64 	%rd5642, %rd5633, %rd10281;
	setp.lt.u64 	%p2622, %rd5633, %rd10281;
	selp.s64 	%rd5643, -1, 0, %p2621;
	add.s64 	%rd10241, %rd5642, %rd5643;
	setp.lt.u64 	%p2623, %rd5642, %rd5641;
	or.pred  	%p2624, %p2622, %p2623;
	selp.s64 	%rd5644, -1, 0, %p2624;
	sub.s64 	%rd5645, %rd5637, %rd10280;
	add.s64 	%rd10240, %rd5645, %rd5644;
	mov.u64 	%rd10236, %rd1038;
$L__BB11_559:
	sub.s64 	%rd5655, %rd10236, %rd10283;
	mul.lo.s64 	%rd1046, %rd5655, %rd805;
	mul.hi.u64 	%rd5656, %rd805, %rd5655;
	mul.lo.s64 	%rd5657, %rd10242, %rd805;
	mul.hi.u64 	%rd5658, %rd805, %rd10242;
	add.s64 	%rd5659, %rd5657, %rd5656;
	setp.lt.u64 	%p2632, %rd5659, %rd5657;
	selp.u64 	%rd5660, 1, 0, %p2632;
	add.s64 	%rd5661, %rd5658, %rd5660;
	mul.lo.s64 	%rd5662, %rd10241, %rd805;
	mul.hi.u64 	%rd5663, %rd805, %rd10241;
	add.s64 	%rd5664, %rd5662, %rd5661;
	setp.lt.u64 	%p2633, %rd5664, %rd5662;
	selp.u64 	%rd5665, 1, 0, %p2633;
	add.s64 	%rd5666, %rd5663, %rd5665;
	mul.lo.s64 	%rd5667, %rd10240, %rd805;
	mul.hi.u64 	%rd5668, %rd805, %rd10240;
	add.s64 	%rd5669, %rd5667, %rd5666;
	setp.lt.u64 	%p2634, %rd5669, %rd5667;
	selp.u64 	%rd5670, 1, 0, %p2634;
	add.s64 	%rd5671, %rd5668, %rd5670;
	mul.hi.u64 	%rd5672, %rd10181, %rd5655;
	mad.lo.s64 	%rd1047, %rd5655, %rd10181, %rd5659;
	setp.lt.u64 	%p2635, %rd1047, %rd5659;
	selp.u64 	%rd5673, 1, 0, %p2635;
	add.s64 	%rd5674, %rd5672, %rd5673;
	mul.hi.u64 	%rd5675, %rd10181, %rd10242;
	mad.lo.s64 	%rd5676, %rd10242, %rd10181, %rd5664;
	setp.lt.u64 	%p2636, %rd5676, %rd5664;
	selp.u64 	%rd5677, 1, 0, %p2636;
	add.s64 	%rd5678, %rd5676, %rd5674;
	setp.lt.u64 	%p2637, %rd5678, %rd5676;
	selp.u64 	%rd5679, 1, 0, %p2637;
	add.s64 	%rd5680, %rd5675, %rd5677;
	add.s64 	%rd5681, %rd5680, %rd5679;
	mul.hi.u64 	%rd5682, %rd10181, %rd10241;
	mad.lo.s64 	%rd5683, %rd10241, %rd10181, %rd5669;
	setp.lt.u64 	%p2638, %rd5683, %rd5669;
	selp.u64 	%rd5684, 1, 0, %p2638;
	add.s64 	%rd5685, %rd5683, %rd5681;
	setp.lt.u64 	%p2639, %rd5685, %rd5683;
	selp.u64 	%rd5686, 1, 0, %p2639;
	add.s64 	%rd5687, %rd5682, %rd5684;
	add.s64 	%rd5688, %rd5687, %rd5686;
	mul.hi.u64 	%rd5689, %rd10181, %rd10240;
	mad.lo.s64 	%rd5690, %rd10240, %rd10181, %rd5671;
	setp.lt.u64 	%p2640, %rd5690, %rd5671;
	selp.u64 	%rd5691, 1, 0, %p2640;
	add.s64 	%rd5692, %rd5690, %rd5688;
	setp.lt.u64 	%p2641, %rd5692, %rd5690;
	selp.u64 	%rd5693, 1, 0, %p2641;
	add.s64 	%rd5694, %rd5689, %rd5691;
	add.s64 	%rd5695, %rd5694, %rd5693;
	mul.hi.u64 	%rd5696, %rd10180, %rd5655;
	mad.lo.s64 	%rd1048, %rd5655, %rd10180, %rd5678;
	setp.lt.u64 	%p2642, %rd1048, %rd5678;
	selp.u64 	%rd5697, 1, 0, %p2642;
	add.s64 	%rd5698, %rd5696, %rd5697;
	mul.hi.u64 	%rd5699, %rd10180, %rd10242;
	mad.lo.s64 	%rd5700, %rd10242, %rd10180, %rd5685;
	setp.lt.u64 	%p2643, %rd5700, %rd5685;
	selp.u64 	%rd5701, 1, 0, %p2643;
	add.s64 	%rd5702, %rd5700, %rd5698;
	setp.lt.u64 	%p2644, %rd5702, %rd5700;
	selp.u64 	%rd5703, 1, 0, %p2644;
	add.s64 	%rd5704, %rd5699, %rd5701;
	add.s64 	%rd5705, %rd5704, %rd5703;
	mul.hi.u64 	%rd5706, %rd10180, %rd10241;
	mad.lo.s64 	%rd5707, %rd10241, %rd10180, %rd5692;
	setp.lt.u64 	%p2645, %rd5707, %rd5692;
	selp.u64 	%rd5708, 1, 0, %p2645;
	add.s64 	%rd5709, %rd5707, %rd5705;
	setp.lt.u64 	%p2646, %rd5709, %rd5707;
	selp.u64 	%rd5710, 1, 0, %p2646;
	add.s64 	%rd5711, %rd5706, %rd5708;
	add.s64 	%rd5712, %rd5711, %rd5710;
	mul.hi.u64 	%rd5713, %rd10180, %rd10240;
	mad.lo.s64 	%rd5714, %rd10240, %rd10180, %rd5695;
	setp.lt.u64 	%p2647, %rd5714, %rd5695;
	selp.u64 	%rd5715, 1, 0, %p2647;
	add.s64 	%rd5716, %rd5714, %rd5712;
	setp.lt.u64 	%p2648, %rd5716, %rd5714;
	selp.u64 	%rd5717, 1, 0, %p2648;
	add.s64 	%rd5718, %rd5713, %rd5715;
	add.s64 	%rd5719, %rd5718, %rd5717;
	mul.hi.u64 	%rd5720, %rd10179, %rd5655;
	mad.lo.s64 	%rd1049, %rd5655, %rd10179, %rd5702;
	setp.lt.u64 	%p2649, %rd1049, %rd5702;
	selp.u64 	%rd5721, 1, 0, %p2649;
	add.s64 	%rd5722, %rd5720, %rd5721;
	mul.hi.u64 	%rd5723, %rd10179, %rd10242;
	mad.lo.s64 	%rd5724, %rd10242, %rd10179, %rd5709;
	setp.lt.u64 	%p2650, %rd5724, %rd5709;
	selp.u64 	%rd5725, 1, 0, %p2650;
	add.s64 	%rd5726, %rd5724, %rd5722;
	setp.lt.u64 	%p2651, %rd5726, %rd5724;
	selp.u64 	%rd5727, 1, 0, %p2651;
	add.s64 	%rd5728, %rd5723, %rd5725;
	add.s64 	%rd5729, %rd5728, %rd5727;
	mul.hi.u64 	%rd5730, %rd10179, %rd10241;
	mad.lo.s64 	%rd5731, %rd10241, %rd10179, %rd5716;
	setp.lt.u64 	%p2652, %rd5731, %rd5716;
	selp.u64 	%rd5732, 1, 0, %p2652;
	add.s64 	%rd5733, %rd5731, %rd5729;
	setp.lt.u64 	%p2653, %rd5733, %rd5731;
	selp.u64 	%rd5734, 1, 0, %p2653;
	add.s64 	%rd5735, %rd5730, %rd5732;
	add.s64 	%rd5736, %rd5735, %rd5734;
	mul.hi.u64 	%rd5737, %rd10179, %rd10240;
	mad.lo.s64 	%rd5738, %rd10240, %rd10179, %rd5719;
	setp.lt.u64 	%p2654, %rd5738, %rd5719;
	selp.u64 	%rd5739, 1, 0, %p2654;
	add.s64 	%rd5740, %rd5738, %rd5736;
	setp.lt.u64 	%p2655, %rd5740, %rd5738;
	selp.u64 	%rd5741, 1, 0, %p2655;
	add.s64 	%rd5742, %rd5737, %rd5739;
	add.s64 	%rd5743, %rd5742, %rd5741;
	shl.b64 	%rd5744, %rd5726, 32;
	mov.b64 	{%r356, %r357}, %rd5726;
	mov.b64 	{%r358, %r359}, %rd5733;
	mov.b64 	%rd5745, {%r357, %r358};
	mov.b64 	{%r360, %r361}, %rd5740;
	mov.b64 	%rd5746, {%r359, %r360};
	mov.b64 	{%r362, %r363}, %rd5743;
	mov.b64 	%rd5747, {%r361, %r362};
	shr.u64 	%rd5748, %rd5743, 32;
	mul.lo.s64 	%rd5749, %rd5726, 977;
	mov.b64 	%rd5750, 977;
	mul.hi.u64 	%rd5751, %rd5726, %rd5750;
	mul.lo.s64 	%rd5752, %rd5733, 977;
	mul.hi.u64 	%rd5753, %rd5733, %rd5750;
	add.s64 	%rd5754, %rd5752, %rd5751;
	setp.lt.u64 	%p2656, %rd5754, %rd5752;
	selp.u64 	%rd5755, 1, 0, %p2656;
	add.s64 	%rd5756, %rd5753, %rd5755;
	mul.lo.s64 	%rd5757, %rd5740, 977;
	mul.hi.u64 	%rd5758, %rd5740, %rd5750;
	add.s64 	%rd5759, %rd5757, %rd5756;
	setp.lt.u64 	%p2657, %rd5759, %rd5757;
	selp.u64 	%rd5760, 1, 0, %p2657;
	add.s64 	%rd5761, %rd5758, %rd5760;
	mul.lo.s64 	%rd5762, %rd5743, 977;
	mul.hi.u64 	%rd5763, %rd5743, %rd5750;
	add.s64 	%rd5764, %rd5762, %rd5761;
	setp.lt.u64 	%p2658, %rd5764, %rd5762;
	selp.u64 	%rd5765, 1, 0, %p2658;
	add.s64 	%rd5766, %rd5763, %rd5765;
	add.s64 	%rd10244, %rd5749, %rd5744;
	setp.lt.u64 	%p2659, %rd10244, %rd5749;
	selp.u64 	%rd5767, 1, 0, %p2659;
	add.s64 	%rd5768, %rd5754, %rd5745;
	setp.lt.u64 	%p2660, %rd5768, %rd5754;
	add.s64 	%rd10245, %rd5768, %rd5767;
	setp.lt.u64 	%p2661, %rd10245, %rd5768;
	or.pred  	%p2662, %p2660, %p2661;
	selp.u64 	%rd5769, 1, 0, %p2662;
	add.s64 	%rd5770, %rd5759, %rd5746;
	setp.lt.u64 	%p2663, %rd5770, %rd5759;
	add.s64 	%rd10246, %rd5770, %rd5769;
	setp.lt.u64 	%p2664, %rd10246, %rd5770;
	or.pred  	%p2665, %p2663, %p2664;
	selp.u64 	%rd5771, 1, 0, %p2665;
	add.s64 	%rd5772, %rd5764, %rd5747;
	setp.lt.u64 	%p2666, %rd5772, %rd5764;
	add.s64 	%rd10247, %rd5772, %rd5771;
	setp.lt.u64 	%p2667, %rd10247, %rd5772;
	or.pred  	%p2668, %p2666, %p2667;
	selp.u64 	%rd5773, 1, 0, %p2668;
	add.s64 	%rd5774, %rd5766, %rd5748;
	add.s64 	%rd1054, %rd5774, %rd5773;
	setp.eq.s64 	%p2669, %rd1054, 0;
	mov.b64 	%rd10248, 0;
	@%p2669 bra 	$L__BB11_561;
	shl.b64 	%rd5775, %rd1054, 32;
	shr.u64 	%rd5776, %rd1054, 32;
	mov.b64 	%rd5777, 977;
	mul.hi.u64 	%rd5778, %rd1054, %rd5777;
	mad.lo.s64 	%rd5779, %rd1054, 977, %rd5775;
	setp.lt.u64 	%p2670, %rd5779, %rd5775;
	selp.u64 	%rd5780, 1, 0, %p2670;
	add.s64 	%rd10244, %rd5779, %rd10244;
	setp.lt.u64 	%p2671, %rd10244, %rd5779;
	selp.u64 	%rd5781, 1, 0, %p2671;
	add.s64 	%rd5782, %rd5781, %rd5780;
	add.s64 	%rd5783, %rd5776, %rd5778;
	setp.lt.u64 	%p2672, %rd5783, %rd5776;
	selp.u64 	%rd5784, 1, 0, %p2672;
	add.s64 	%rd5785, %rd10245, %rd5783;
	add.s64 	%rd5786, %rd5785, %rd5782;
	setp.lt.u64 	%p2673, %rd5786, %rd10245;
	not.b64 	%rd5787, %rd5783;
	setp.gt.u64 	%p2674, %rd5782, %rd5787;
	or.pred  	%p2675, %p2674, %p2673;
	selp.u64 	%rd5788, 1, 0, %p2675;
	add.s64 	%rd5789, %rd10246, %rd5784;
	add.s64 	%rd1057, %rd5789, %rd5788;
	setp.lt.u64 	%p2676, %rd1057, %rd10246;
	selp.u64 	%rd5790, 1, 0, %p2676;
	add.s64 	%rd1058, %rd10247, %rd5790;
	setp.lt.u64 	%p2677, %rd1058, %rd10247;
	selp.u64 	%rd10248, 1, 0, %p2677;
	mov.u64 	%rd10245, %rd5786;
	mov.u64 	%rd10246, %rd1057;
	mov.u64 	%rd10247, %rd1058;
$L__BB11_561:
	add.s64 	%rd10249, %rd10244, %rd1046;
	setp.lt.u64 	%p2678, %rd10249, %rd10244;
	selp.u64 	%rd5791, 1, 0, %p2678;
	add.s64 	%rd5792, %rd10245, %rd1047;
	setp.lt.u64 	%p2679, %rd5792, %rd10245;
	add.s64 	%rd10250, %rd5792, %rd5791;
	setp.lt.u64 	%p2680, %rd10250, %rd5792;
	or.pred  	%p2681, %p2679, %p2680;
	selp.u64 	%rd5793, 1, 0, %p2681;
	add.s64 	%rd5794, %rd10246, %rd1048;
	setp.lt.u64 	%p2682, %rd5794, %rd10246;
	add.s64 	%rd10251, %rd5794, %rd5793;
	setp.lt.u64 	%p2683, %rd10251, %rd5794;
	or.pred  	%p2684, %p2682, %p2683;
	selp.u64 	%rd5795, 1, 0, %p2684;
	add.s64 	%rd5796, %rd10247, %rd1049;
	setp.lt.u64 	%p2685, %rd5796, %rd10247;
	add.s64 	%rd10252, %rd5796, %rd5795;
	setp.lt.u64 	%p2686, %rd10252, %rd5796;
	or.pred  	%p2687, %p2685, %p2686;
	selp.u64 	%rd5798, 1, 0, %p2687;
	add.s64 	%rd1069, %rd10248, %rd5798;
	setp.ne.s64 	%p2688, %rd1069, 0;
	setp.gt.u64 	%p2689, %rd10252, %rd7;
	or.pred  	%p2690, %p2688, %p2689;
	@%p2690 bra 	$L__BB11_567;
	setp.lt.u64 	%p2691, %rd10252, %rd7;
	@%p2691 bra 	$L__BB11_580;
	setp.gt.u64 	%p2692, %rd10251, %rd8;
	@%p2692 bra 	$L__BB11_567;
	setp.lt.u64 	%p2693, %rd10251, %rd8;
	@%p2693 bra 	$L__BB11_580;
	setp.gt.u64 	%p2694, %rd10250, %rd9;
	@%p2694 bra 	$L__BB11_567;
	setp.lt.u64 	%p2695, %rd10250, %rd9;
	setp.lt.u64 	%p2696, %rd10249, %rd10;
	or.pred  	%p2697, %p2695, %p2696;
	@%p2697 bra 	$L__BB11_580;
$L__BB11_567:
	sub.s64 	%rd1070, %rd10249, %rd10;
	setp.lt.u64 	%p2698, %rd10249, %rd10;
	selp.u64 	%rd5799, 1, 0, %p2698;
	sub.s64 	%rd5800, %rd10250, %rd9;
	setp.lt.u64 	%p2699, %rd10250, %rd9;
	selp.s64 	%rd5801, -1, 0, %p2698;
	add.s64 	%rd10250, %rd5800, %rd5801;
	setp.lt.u64 	%p2700, %rd5800, %rd5799;
	or.pred  	%p2701, %p2699, %p2700;
	selp.u64 	%rd5802, 1, 0, %p2701;
	sub.s64 	%rd5803, %rd10251, %rd8;
	setp.lt.u64 	%p2702, %rd10251, %rd8;
	selp.s64 	%rd5804, -1, 0, %p2701;
	add.s64 	%rd10251, %rd5803, %rd5804;
	setp.lt.u64 	%p2703, %rd5803, %rd5802;
	or.pred  	%p2704, %p2702, %p2703;
	selp.u64 	%rd5805, 1, 0, %p2704;
	sub.s64 	%rd5806, %rd10252, %rd7;
	setp.lt.u64 	%p2705, %rd10252, %rd7;
	selp.s64 	%rd5807, -1, 0, %p2704;
	add.s64 	%rd10252, %rd5806, %rd5807;
	setp.lt.u64 	%p2706, %rd5806, %rd5805;
	or.pred  	%p2707, %p2705, %p2706;
	selp.s64 	%rd5808, -1, 0, %p2707;
	add.s64 	%rd1074, %rd1069, %rd5808;
	setp.ne.s64 	%p2708, %rd1074, 0;
	setp.gt.u64 	%p2709, %rd10252, %rd7;
	or.pred  	%p2710, %p2708, %p2709;
	@%p2710 bra 	$L__BB11_573;
	setp.lt.u64 	%p2711, %rd10252, %rd7;
	mov.u64 	%rd10249, %rd1070;
	@%p2711 bra 	$L__BB11_580;
	setp.gt.u64 	%p2712, %rd10251, %rd8;
	@%p2712 bra 	$L__BB11_573;
	setp.lt.u64 	%p2713, %rd10251, %rd8;
	mov.u64 	%rd10249, %rd1070;
	@%p2713 bra 	$L__BB11_580;
	setp.gt.u64 	%p2714, %rd10250, %rd9;
	@%p2714 bra 	$L__BB11_573;
	setp.lt.u64 	%p2715, %rd10250, %rd9;
	setp.lt.u64 	%p2716, %rd1070, %rd10;
	or.pred  	%p2717, %p2715, %p2716;
	mov.u64 	%rd10249, %rd1070;
	@%p2717 bra 	$L__BB11_580;
$L__BB11_573:
	sub.s64 	%rd1075, %rd1070, %rd10;
	setp.lt.u64 	%p2718, %rd1070, %rd10;
	selp.u64 	%rd5809, 1, 0, %p2718;
	sub.s64 	%rd5810, %rd10250, %rd9;
	setp.lt.u64 	%p2719, %rd10250, %rd9;
	selp.s64 	%rd5811, -1, 0, %p2718;
	add.s64 	%rd10250, %rd5810, %rd5811;
	setp.lt.u64 	%p2720, %rd5810, %rd5809;
	or.pred  	%p2721, %p2719, %p2720;
	selp.u64 	%rd5812, 1, 0, %p2721;
	sub.s64 	%rd5813, %rd10251, %rd8;
	setp.lt.u64 	%p2722, %rd10251, %rd8;
	selp.s64 	%rd5814, -1, 0, %p2721;
	add.s64 	%rd10251, %rd5813, %rd5814;
	setp.lt.u64 	%p2723, %rd5813, %rd5812;
	or.pred  	%p2724, %p2722, %p2723;
	selp.u64 	%rd5815, 1, 0, %p2724;
	sub.s64 	%rd5816, %rd10252, %rd7;
	setp.lt.u64 	%p2725, %rd10252, %rd7;
	selp.s64 	%rd5817, -1, 0, %p2724;
	add.s64 	%rd10252, %rd5816, %rd5817;
	setp.lt.u64 	%p2726, %rd5816, %rd5815;
	or.pred  	%p2727, %p2725, %p2726;
	selp.u64 	%rd5818, 1, 0, %p2727;
	setp.ne.s64 	%p2728, %rd1074, %rd5818;
	setp.gt.u64 	%p2729, %rd10252, %rd7;
	or.pred  	%p2730, %p2728, %p2729;
	@%p2730 bra 	$L__BB11_579;
	setp.lt.u64 	%p2731, %rd10252, %rd7;
	mov.u64 	%rd10249, %rd1075;
	@%p2731 bra 	$L__BB11_580;
	setp.gt.u64 	%p2732, %rd10251, %rd8;
	@%p2732 bra 	$L__BB11_579;
	setp.lt.u64 	%p2733, %rd10251, %rd8;
	mov.u64 	%rd10249, %rd1075;
	@%p2733 bra 	$L__BB11_580;
	setp.gt.u64 	%p2734, %rd10250, %rd9;
	@%p2734 bra 	$L__BB11_579;
	setp.lt.u64 	%p2735, %rd10250, %rd9;
	setp.lt.u64 	%p2736, %rd1075, %rd10;
	or.pred  	%p2737, %p2735, %p2736;
	mov.u64 	%rd10249, %rd1075;
	@%p2737 bra 	$L__BB11_580;
$L__BB11_579:
	sub.s64 	%rd10249, %rd1075, %rd10;
	setp.lt.u64 	%p2738, %rd1075, %rd10;
	selp.u64 	%rd5819, 1, 0, %p2738;
	sub.s64 	%rd5820, %rd10250, %rd9;
	setp.lt.u64 	%p2739, %rd10250, %rd9;
	selp.s64 	%rd5821, -1, 0, %p2738;
	add.s64 	%rd10250, %rd5820, %rd5821;
	setp.lt.u64 	%p2740, %rd5820, %rd5819;
	or.pred  	%p2741, %p2739, %p2740;
	selp.u64 	%rd5822, 1, 0, %p2741;
	sub.s64 	%rd5823, %rd10251, %rd8;
	setp.lt.u64 	%p2742, %rd10251, %rd8;
	selp.s64 	%rd5824, -1, 0, %p2741;
	add.s64 	%rd10251, %rd5823, %rd5824;
	setp.lt.u64 	%p2743, %rd5823, %rd5822;
	or.pred  	%p2744, %p2742, %p2743;
	selp.s64 	%rd5825, -1, 0, %p2744;
	sub.s64 	%rd5826, %rd10252, %rd7;
	add.s64 	%rd10252, %rd5826, %rd5825;
$L__BB11_580:
	mul.lo.s64 	%rd1087, %rd10197, %rd10162;
	mul.hi.u64 	%rd5828, %rd10162, %rd10197;
	mul.lo.s64 	%rd5829, %rd10198, %rd10162;
	mul.hi.u64 	%rd5830, %rd10162, %rd10198;
	add.s64 	%rd5831, %rd5829, %rd5828;
	setp.lt.u64 	%p2745, %rd5831, %rd5829;
	selp.u64 	%rd5832, 1, 0, %p2745;
	add.s64 	%rd5833, %rd5830, %rd5832;
	mul.lo.s64 	%rd5834, %rd10199, %rd10162;
	mul.hi.u64 	%rd5835, %rd10162, %rd10199;
	add.s64 	%rd5836, %rd5834, %rd5833;
	setp.lt.u64 	%p2746, %rd5836, %rd5834;
	selp.u64 	%rd5837, 1, 0, %p2746;
	add.s64 	%rd5838, %rd5835, %rd5837;
	mul.lo.s64 	%rd5839, %rd10200, %rd10162;
	mul.hi.u64 	%rd5840, %rd10162, %rd10200;
	add.s64 	%rd5841, %rd5839, %rd5838;
	setp.lt.u64 	%p2747, %rd5841, %rd5839;
	selp.u64 	%rd5842, 1, 0, %p2747;
	add.s64 	%rd5843, %rd5840, %rd5842;
	mul.hi.u64 	%rd5844, %rd10163, %rd10197;
	mad.lo.s64 	%rd1088, %rd10197, %rd10163, %rd5831;
	setp.lt.u64 	%p2748, %rd1088, %rd5831;
	selp.u64 	%rd5845, 1, 0, %p2748;
	add.s64 	%rd5846, %rd5844, %rd5845;
	mul.hi.u64 	%rd5847, %rd10163, %rd10198;
	mad.lo.s64 	%rd5848, %rd10198, %rd10163, %rd5836;
	setp.lt.u64 	%p2749, %rd5848, %rd5836;
	selp.u64 	%rd5849, 1, 0, %p2749;
	add.s64 	%rd5850, %rd5848, %rd5846;
	setp.lt.u64 	%p2750, %rd5850, %rd5848;
	selp.u64 	%rd5851, 1, 0, %p2750;
	add.s64 	%rd5852, %rd5847, %rd5849;
	add.s64 	%rd5853, %rd5852, %rd5851;
	mul.hi.u64 	%rd5854, %rd10163, %rd10199;
	mad.lo.s64 	%rd5855, %rd10199, %rd10163, %rd5841;
	setp.lt.u64 	%p2751, %rd5855, %rd5841;
	selp.u64 	%rd5856, 1, 0, %p2751;
	add.s64 	%rd5857, %rd5855, %rd5853;
	setp.lt.u64 	%p2752, %rd5857, %rd5855;
	selp.u64 	%rd5858, 1, 0, %p2752;
	add.s64 	%rd5859, %rd5854, %rd5856;
	add.s64 	%rd5860, %rd5859, %rd5858;
	mul.hi.u64 	%rd5861, %rd10163, %rd10200;
	mad.lo.s64 	%rd5862, %rd10200, %rd10163, %rd5843;
	setp.lt.u64 	%p2753, %rd5862, %rd5843;
	selp.u64 	%rd5863, 1, 0, %p2753;
	add.s64 	%rd5864, %rd5862, %rd5860;
	setp.lt.u64 	%p2754, %rd5864, %rd5862;
	selp.u64 	%rd5865, 1, 0, %p2754;
	add.s64 	%rd5866, %rd5861, %rd5863;
	add.s64 	%rd5867, %rd5866, %rd5865;
	mul.hi.u64 	%rd5868, %rd10164, %rd10197;
	mad.lo.s64 	%rd1089, %rd10197, %rd10164, %rd5850;
	setp.lt.u64 	%p2755, %rd1089, %rd5850;
	selp.u64 	%rd5869, 1, 0, %p2755;
	add.s64 	%rd5870, %rd5868, %rd5869;
	mul.hi.u64 	%rd5871, %rd10164, %rd10198;
	mad.lo.s64 	%rd5872, %rd10198, %rd10164, %rd5857;
	setp.lt.u64 	%p2756, %rd5872, %rd5857;
	selp.u64 	%rd5873, 1, 0, %p2756;
	add.s64 	%rd5874, %rd5872, %rd5870;
	setp.lt.u64 	%p2757, %rd5874, %rd5872;
	selp.u64 	%rd5875, 1, 0, %p2757;
	add.s64 	%rd5876, %rd5871, %rd5873;
	add.s64 	%rd5877, %rd5876, %rd5875;
	mul.hi.u64 	%rd5878, %rd10164, %rd10199;
	mad.lo.s64 	%rd5879, %rd10199, %rd10164, %rd5864;
	setp.lt.u64 	%p2758, %rd5879, %rd5864;
	selp.u64 	%rd5880, 1, 0, %p2758;
	add.s64 	%rd5881, %rd5879, %rd5877;
	setp.lt.u64 	%p2759, %rd5881, %rd5879;
	selp.u64 	%rd5882, 1, 0, %p2759;
	add.s64 	%rd5883, %rd5878, %rd5880;
	add.s64 	%rd5884, %rd5883, %rd5882;
	mul.hi.u64 	%rd5885, %rd10164, %rd10200;
	mad.lo.s64 	%rd5886, %rd10200, %rd10164, %rd5867;
	setp.lt.u64 	%p2760, %rd5886, %rd5867;
	selp.u64 	%rd5887, 1, 0, %p2760;
	add.s64 	%rd5888, %rd5886, %rd5884;
	setp.lt.u64 	%p2761, %rd5888, %rd5886;
	selp.u64 	%rd5889, 1, 0, %p2761;
	add.s64 	%rd5890, %rd5885, %rd5887;
	add.s64 	%rd5891, %rd5890, %rd5889;
	mul.hi.u64 	%rd5892, %rd10165, %rd10197;
	mad.lo.s64 	%rd1090, %rd10197, %rd10165, %rd5874;
	setp.lt.u64 	%p2762, %rd1090, %rd5874;
	selp.u64 	%rd5893, 1, 0, %p2762;
	add.s64 	%rd5894, %rd5892, %rd5893;
	mul.hi.u64 	%rd5895, %rd10165, %rd10198;
	mad.lo.s64 	%rd5896, %rd10198, %rd10165, %rd5881;
	setp.lt.u64 	%p2763, %rd5896, %rd5881;
	selp.u64 	%rd5897, 1, 0, %p2763;
	add.s64 	%rd5898, %rd5896, %rd5894;
	setp.lt.u64 	%p2764, %rd5898, %rd5896;
	selp.u64 	%rd5899, 1, 0, %p2764;
	add.s64 	%rd5900, %rd5895, %rd5897;
	add.s64 	%rd5901, %rd5900, %rd5899;
	mul.hi.u64 	%rd5902, %rd10165, %rd10199;
	mad.lo.s64 	%rd5903, %rd10199, %rd10165, %rd5888;
	setp.lt.u64 	%p2765, %rd5903, %rd5888;
	selp.u64 	%rd5904, 1, 0, %p2765;
	add.s64 	%rd5905, %rd5903, %rd5901;
	setp.lt.u64 	%p2766, %rd5905, %rd5903;
	selp.u64 	%rd5906, 1, 0, %p2766;
	add.s64 	%rd5907, %rd5902, %rd5904;
	add.s64 	%rd5908, %rd5907, %rd5906;
	mul.hi.u64 	%rd5909, %rd10165, %rd10200;
	mad.lo.s64 	%rd5910, %rd10200, %rd10165, %rd5891;
	setp.lt.u64 	%p2767, %rd5910, %rd5891;
	selp.u64 	%rd5911, 1, 0, %p2767;
	add.s64 	%rd5912, %rd5910, %rd5908;
	setp.lt.u64 	%p2768, %rd5912, %rd5910;
	selp.u64 	%rd5913, 1, 0, %p2768;
	add.s64 	%rd5914, %rd5909, %rd5911;
	add.s64 	%rd5915, %rd5914, %rd5913;
	shl.b64 	%rd5916, %rd5898, 32;
	mov.b64 	{%r364, %r365}, %rd5898;
	mov.b64 	{%r366, %r367}, %rd5905;
	mov.b64 	%rd5917, {%r365, %r366};
	mov.b64 	{%r368, %r369}, %rd5912;
	mov.b64 	%rd5918, {%r367, %r368};
	mov.b64 	{%r370, %r371}, %rd5915;
	mov.b64 	%rd5919, {%r369, %r370};
	shr.u64 	%rd5920, %rd5915, 32;
	mul.lo.s64 	%rd5921, %rd5898, 977;
	mov.b64 	%rd5922, 977;
	mul.hi.u64 	%rd5923, %rd5898, %rd5922;
	mul.lo.s64 	%rd5924, %rd5905, 977;
	mul.hi.u64 	%rd5925, %rd5905, %rd5922;
	add.s64 	%rd5926, %rd5924, %rd5923;
	setp.lt.u64 	%p2769, %rd5926, %rd5924;
	selp.u64 	%rd5927, 1, 0, %p2769;
	add.s64 	%rd5928, %rd5925, %rd5927;
	mul.lo.s64 	%rd5929, %rd5912, 977;
	mul.hi.u64 	%rd5930, %rd5912, %rd5922;
	add.s64 	%rd5931, %rd5929, %rd5928;
	setp.lt.u64 	%p2770, %rd5931, %rd5929;
	selp.u64 	%rd5932, 1, 0, %p2770;
	add.s64 	%rd5933, %rd5930, %rd5932;
	mul.lo.s64 	%rd5934, %rd5915, 977;
	mul.hi.u64 	%rd5935, %rd5915, %rd5922;
	add.s64 	%rd5936, %rd5934, %rd5933;
	setp.lt.u64 	%p2771, %rd5936, %rd5934;
	selp.u64 	%rd5937, 1, 0, %p2771;
	add.s64 	%rd5938, %rd5935, %rd5937;
	add.s64 	%rd10253, %rd5921, %rd5916;
	setp.lt.u64 	%p2772, %rd10253, %rd5921;
	selp.u64 	%rd5939, 1, 0, %p2772;
	add.s64 	%rd5940, %rd5926, %rd5917;
	setp.lt.u64 	%p2773, %rd5940, %rd5926;
	add.s64 	%rd10254, %rd5940, %rd5939;
	setp.lt.u64 	%p2774, %rd10254, %rd5940;
	or.pred  	%p2775, %p2773, %p2774;
	selp.u64 	%rd5941, 1, 0, %p2775;
	add.s64 	%rd5942, %rd5931, %rd5918;
	setp.lt.u64 	%p2776, %rd5942, %rd5931;
	add.s64 	%rd10255, %rd5942, %rd5941;
	setp.lt.u64 	%p2777, %rd10255, %rd5942;
	or.pred  	%p2778, %p2776, %p2777;
	selp.u64 	%rd5943, 1, 0, %p2778;
	add.s64 	%rd5944, %rd5936, %rd5919;
	setp.lt.u64 	%p2779, %rd5944, %rd5936;
	add.s64 	%rd10256, %rd5944, %rd5943;
	setp.lt.u64 	%p2780, %rd10256, %rd5944;
	or.pred  	%p2781, %p2779, %p2780;
	selp.u64 	%rd5945, 1, 0, %p2781;
	add.s64 	%rd5946, %rd5938, %rd5920;
	add.s64 	%rd1095, %rd5946, %rd5945;
	setp.eq.s64 	%p2782, %rd1095, 0;
	mov.b64 	%rd10257, 0;
	@%p2782 bra 	$L__BB11_582;
	shl.b64 	%rd5947, %rd1095, 32;
	shr.u64 	%rd5948, %rd1095, 32;
	mov.b64 	%rd5949, 977;
	mul.hi.u64 	%rd5950, %rd1095, %rd5949;
	mad.lo.s64 	%rd5951, %rd1095, 977, %rd5947;
	setp.lt.u64 	%p2783, %rd5951, %rd5947;
	selp.u64 	%rd5952, 1, 0, %p2783;
	add.s64 	%rd10253, %rd5951, %rd10253;
	setp.lt.u64 	%p2784, %rd10253, %rd5951;
	selp.u64 	%rd5953, 1, 0, %p2784;
	add.s64 	%rd5954, %rd5953, %rd5952;
	add.s64 	%rd5955, %rd5948, %rd5950;
	setp.lt.u64 	%p2785, %rd5955, %rd5948;
	selp.u64 	%rd5956, 1, 0, %p2785;
	add.s64 	%rd5957, %rd10254, %rd5955;
	add.s64 	%rd5958, %rd5957, %rd5954;
	setp.lt.u64 	%p2786, %rd5958, %rd10254;
	not.b64 	%rd5959, %rd5955;
	setp.gt.u64 	%p2787, %rd5954, %rd5959;
	or.pred  	%p2788, %p2787, %p2786;
	selp.u64 	%rd5960, 1, 0, %p2788;
	add.s64 	%rd5961, %rd10255, %rd5956;
	add.s64 	%rd1098, %rd5961, %rd5960;
	setp.lt.u64 	%p2789, %rd1098, %rd10255;
	selp.u64 	%rd5962, 1, 0, %p2789;
	add.s64 	%rd1099, %rd10256, %rd5962;
	setp.lt.u64 	%p2790, %rd1099, %rd10256;
	selp.u64 	%rd10257, 1, 0, %p2790;
	mov.u64 	%rd10254, %rd5958;
	mov.u64 	%rd10255, %rd1098;
	mov.u64 	%rd10256, %rd1099;
$L__BB11_582:
	add.s64 	%rd10258, %rd10253, %rd1087;
	setp.lt.u64 	%p2791, %rd10258, %rd10253;
	selp.u64 	%rd5963, 1, 0, %p2791;
	add.s64 	%rd5964, %rd10254, %rd1088;
	setp.lt.u64 	%p2792, %rd5964, %rd10254;
	add.s64 	%rd10259, %rd5964, %rd5963;
	setp.lt.u64 	%p2793, %rd10259, %rd5964;
	or.pred  	%p2794, %p2792, %p2793;
	selp.u64 	%rd5965, 1, 0, %p2794;
	add.s64 	%rd5966, %rd10255, %rd1089;
	setp.lt.u64 	%p2795, %rd5966, %rd10255;
	add.s64 	%rd10260, %rd5966, %rd5965;
	setp.lt.u64 	%p2796, %rd10260, %rd5966;
	or.pred  	%p2797, %p2795, %p2796;
	selp.u64 	%rd5967, 1, 0, %p2797;
	add.s64 	%rd5968, %rd10256, %rd1090;
	setp.lt.u64 	%p2798, %rd5968, %rd10256;
	add.s64 	%rd10261, %rd5968, %rd5967;
	setp.lt.u64 	%p2799, %rd10261, %rd5968;
	or.pred  	%p2800, %p2798, %p2799;
	selp.u64 	%rd5970, 1, 0, %p2800;
	add.s64 	%rd1110, %rd10257, %rd5970;
	setp.ne.s64 	%p2801, %rd1110, 0;
	setp.gt.u64 	%p2802, %rd10261, %rd7;
	or.pred  	%p2803, %p2801, %p2802;
	@%p2803 bra 	$L__BB11_588;
	setp.lt.u64 	%p2804, %rd10261, %rd7;
	@%p2804 bra 	$L__BB11_601;
	setp.gt.u64 	%p2805, %rd10260, %rd8;
	@%p2805 bra 	$L__BB11_588;
	setp.lt.u64 	%p2806, %rd10260, %rd8;
	@%p2806 bra 	$L__BB11_601;
	setp.gt.u64 	%p2807, %rd10259, %rd9;
	@%p2807 bra 	$L__BB11_588;
	setp.lt.u64 	%p2808, %rd10259, %rd9;
	setp.lt.u64 	%p2809, %rd10258, %rd10;
	or.pred  	%p2810, %p2808, %p2809;
	@%p2810 bra 	$L__BB11_601;
$L__BB11_588:
	sub.s64 	%rd1111, %rd10258, %rd10;
	setp.lt.u64 	%p2811, %rd10258, %rd10;
	selp.u64 	%rd5971, 1, 0, %p2811;
	sub.s64 	%rd5972, %rd10259, %rd9;
	setp.lt.u64 	%p2812, %rd10259, %rd9;
	selp.s64 	%rd5973, -1, 0, %p2811;
	add.s64 	%rd10259, %rd5972, %rd5973;
	setp.lt.u64 	%p2813, %rd5972, %rd5971;
	or.pred  	%p2814, %p2812, %p2813;
	selp.u64 	%rd5974, 1, 0, %p2814;
	sub.s64 	%rd5975, %rd10260, %rd8;
	setp.lt.u64 	%p2815, %rd10260, %rd8;
	selp.s64 	%rd5976, -1, 0, %p2814;
	add.s64 	%rd10260, %rd5975, %rd5976;
	setp.lt.u64 	%p2816, %rd5975, %rd5974;
	or.pred  	%p2817, %p2815, %p2816;
	selp.u64 	%rd5977, 1, 0, %p2817;
	sub.s64 	%rd5978, %rd10261, %rd7;
	setp.lt.u64 	%p2818, %rd10261, %rd7;
	selp.s64 	%rd5979, -1, 0, %p2817;
	add.s64 	%rd10261, %rd5978, %rd5979;
	setp.lt.u64 	%p2819, %rd5978, %rd5977;
	or.pred  	%p2820, %p2818, %p2819;
	selp.s64 	%rd5980, -1, 0, %p2820;
	add.s64 	%rd1115, %rd1110, %rd5980;
	setp.ne.s64 	%p2821, %rd1115, 0;
	setp.gt.u64 	%p2822, %rd10261, %rd7;
	or.pred  	%p2823, %p2821, %p2822;
	@%p2823 bra 	$L__BB11_594;
	setp.lt.u64 	%p2824, %rd10261, %rd7;
	mov.u64 	%rd10258, %rd1111;
	@%p2824 bra 	$L__BB11_601;
	setp.gt.u64 	%p2825, %rd10260, %rd8;
	@%p2825 bra 	$L__BB11_594;
	setp.lt.u64 	%p2826, %rd10260, %rd8;
	mov.u64 	%rd10258, %rd1111;
	@%p2826 bra 	$L__BB11_601;
	setp.gt.u64 	%p2827, %rd10259, %rd9;
	@%p2827 bra 	$L__BB11_594;
	setp.lt.u64 	%p2828, %rd10259, %rd9;
	setp.lt.u64 	%p2829, %rd1111, %rd10;
	or.pred  	%p2830, %p2828, %p2829;
	mov.u64 	%rd10258, %rd1111;
	@%p2830 bra 	$L__BB11_601;
$L__BB11_594:
	sub.s64 	%rd1116, %rd1111, %rd10;
	setp.lt.u64 	%p2831, %rd1111, %rd10;
	selp.u64 	%rd5981, 1, 0, %p2831;
	sub.s64 	%rd5982, %rd10259, %rd9;
	setp.lt.u64 	%p2832, %rd10259, %rd9;
	selp.s64 	%rd5983, -1, 0, %p2831;
	add.s64 	%rd10259, %rd5982, %rd5983;
	setp.lt.u64 	%p2833, %rd5982, %rd5981;
	or.pred  	%p2834, %p2832, %p2833;
	selp.u64 	%rd5984, 1, 0, %p2834;
	sub.s64 	%rd5985, %rd10260, %rd8;
	setp.lt.u64 	%p2835, %rd10260, %rd8;
	selp.s64 	%rd5986, -1, 0, %p2834;
	add.s64 	%rd10260, %rd5985, %rd5986;
	setp.lt.u64 	%p2836, %rd5985, %rd5984;
	or.pred  	%p2837, %p2835, %p2836;
	selp.u64 	%rd5987, 1, 0, %p2837;
	sub.s64 	%rd5988, %rd10261, %rd7;
	setp.lt.u64 	%p2838, %rd10261, %rd7;
	selp.s64 	%rd5989, -1, 0, %p2837;
	add.s64 	%rd10261, %rd5988, %rd5989;
	setp.lt.u64 	%p2839, %rd5988, %rd5987;
	or.pred  	%p2840, %p2838, %p2839;
	selp.u64 	%rd5990, 1, 0, %p2840;
	setp.ne.s64 	%p2841, %rd1115, %rd5990;
	setp.gt.u64 	%p2842, %rd10261, %rd7;
	or.pred  	%p2843, %p2841, %p2842;
	@%p2843 bra 	$L__BB11_600;
	setp.lt.u64 	%p2844, %rd10261, %rd7;
	mov.u64 	%rd10258, %rd1116;
	@%p2844 bra 	$L__BB11_601;
	setp.gt.u64 	%p2845, %rd10260, %rd8;
	@%p2845 bra 	$L__BB11_600;
	setp.lt.u64 	%p2846, %rd10260, %rd8;
	mov.u64 	%rd10258, %rd1116;
	@%p2846 bra 	$L__BB11_601;
	setp.gt.u64 	%p2847, %rd10259, %rd9;
	@%p2847 bra 	$L__BB11_600;
	setp.lt.u64 	%p2848, %rd10259, %rd9;
	setp.lt.u64 	%p2849, %rd1116, %rd10;
	or.pred  	%p2850, %p2848, %p2849;
	mov.u64 	%rd10258, %rd1116;
	@%p2850 bra 	$L__BB11_601;
$L__BB11_600:
	sub.s64 	%rd10258, %rd1116, %rd10;
	setp.lt.u64 	%p2851, %rd1116, %rd10;
	selp.u64 	%rd5991, 1, 0, %p2851;
	sub.s64 	%rd5992, %rd10259, %rd9;
	setp.lt.u64 	%p2852, %rd10259, %rd9;
	selp.s64 	%rd5993, -1, 0, %p2851;
	add.s64 	%rd10259, %rd5992, %rd5993;
	setp.lt.u64 	%p2853, %rd5992, %rd5991;
	or.pred  	%p2854, %p2852, %p2853;
	selp.u64 	%rd5994, 1, 0, %p2854;
	sub.s64 	%rd5995, %rd10260, %rd8;
	setp.lt.u64 	%p2855, %rd10260, %rd8;
	selp.s64 	%rd5996, -1, 0, %p2854;
	add.s64 	%rd10260, %rd5995, %rd5996;
	setp.lt.u64 	%p2856, %rd5995, %rd5994;
	or.pred  	%p2857, %p2855, %p2856;
	selp.s64 	%rd5997, -1, 0, %p2857;
	sub.s64 	%rd5998, %rd10261, %rd7;
	add.s64 	%rd10261, %rd5998, %rd5997;
$L__BB11_601:
	setp.gt.u64 	%p2858, %rd10252, %rd10261;
	@%p2858 bra 	$L__BB11_607;
	setp.lt.u64 	%p2859, %rd10252, %rd10261;
	@%p2859 bra 	$L__BB11_608;
	setp.gt.u64 	%p2860, %rd10251, %rd10260;
	@%p2860 bra 	$L__BB11_607;
	setp.lt.u64 	%p2861, %rd10251, %rd10260;
	@%p2861 bra 	$L__BB11_608;
	setp.gt.u64 	%p2862, %rd10250, %rd10259;
	@%p2862 bra 	$L__BB11_607;
	setp.lt.u64 	%p2863, %rd10250, %rd10259;
	setp.lt.u64 	%p2864, %rd10249, %rd10258;
	or.pred  	%p2865, %p2863, %p2864;
	@%p2865 bra 	$L__BB11_608;
$L__BB11_607:
	setp.lt.u64 	%p2878, %rd10249, %rd10258;
	selp.u64 	%rd6020, 1, 0, %p2878;
	sub.s64 	%rd6021, %rd10250, %rd10259;
	setp.lt.u64 	%p2879, %rd10250, %rd10259;
	selp.s64 	%rd6022, -1, 0, %p2878;
	add.s64 	%rd10286, %rd6021, %rd6022;
	setp.lt.u64 	%p2880, %rd6021, %rd6020;
	or.pred  	%p2881, %p2879, %p2880;
	selp.u64 	%rd6023, 1, 0, %p2881;
	sub.s64 	%rd6024, %rd10251, %rd10260;
	setp.lt.u64 	%p2882, %rd10251, %rd10260;
	selp.s64 	%rd6025, -1, 0, %p2881;
	add.s64 	%rd10285, %rd6024, %rd6025;
	setp.lt.u64 	%p2883, %rd6024, %rd6023;
	or.pred  	%p2884, %p2882, %p2883;
	selp.s64 	%rd6026, -1, 0, %p2884;
	sub.s64 	%rd6027, %rd10252, %rd10261;
	add.s64 	%rd10284, %rd6027, %rd6026;
	bra.uni 	$L__BB11_609;
$L__BB11_608:
	add.s64 	%rd1131, %rd10249, %rd10;
	setp.lt.u64 	%p2866, %rd1131, %rd10249;
	selp.u64 	%rd5999, 1, 0, %p2866;
	add.s64 	%rd6000, %rd10250, %rd5999;
	setp.lt.u64 	%p2867, %rd6000, %rd10250;
	selp.u64 	%rd6001, 1, 0, %p2867;
	add.s64 	%rd6002, %rd6000, %rd9;
	setp.lt.u64 	%p2868, %rd6002, %rd6000;
	selp.u64 	%rd6003, 1, 0, %p2868;
	add.s64 	%rd6004, %rd6003, %rd6001;
	add.s64 	%rd6005, %rd10251, %rd6004;
	setp.lt.u64 	%p2869, %rd6005, %rd10251;
	selp.u64 	%rd6006, 1, 0, %p2869;
	add.s64 	%rd6007, %rd6005, %rd8;
	setp.lt.u64 	%p2870, %rd6007, %rd6005;
	selp.u64 	%rd6008, 1, 0, %p2870;
	add.s64 	%rd6009, %rd6008, %rd6006;
	add.s64 	%rd6010, %rd10252, %rd6009;
	add.s64 	%rd6011, %rd6010, %rd7;
	setp.lt.u64 	%p2871, %rd1131, %rd10258;
	selp.u64 	%rd6012, 1, 0, %p2871;
	sub.s64 	%rd6013, %rd6002, %rd10259;
	setp.lt.u64 	%p2872, %rd6002, %rd10259;
	selp.s64 	%rd6014, -1, 0, %p2871;
	add.s64 	%rd10286, %rd6013, %rd6014;
	setp.lt.u64 	%p2873, %rd6013, %rd6012;
	or.pred  	%p2874, %p2872, %p2873;
	selp.u64 	%rd6015, 1, 0, %p2874;
	sub.s64 	%rd6016, %rd6007, %rd10260;
	setp.lt.u64 	%p2875, %rd6007, %rd10260;
	selp.s64 	%rd6017, -1, 0, %p2874;
	add.s64 	%rd10285, %rd6016, %rd6017;
	setp.lt.u64 	%p2876, %rd6016, %rd6015;
	or.pred  	%p2877, %p2875, %p2876;
	selp.s64 	%rd6018, -1, 0, %p2877;
	sub.s64 	%rd6019, %rd6011, %rd10261;
	add.s64 	%rd10284, %rd6019, %rd6018;
	mov.u64 	%rd10249, %rd1131;
$L__BB11_609:
	sub.s64 	%rd10287, %rd10249, %rd10258;
	mov.b64 	%rd6029, 1;
	mul.hi.u64 	%rd6030, %rd10291, %rd6029;
	mov.b64 	%rd10270, 0;
	mul.hi.u64 	%rd6031, %rd10291, %rd10270;
	mul.hi.u64 	%rd6032, %rd10290, %rd6029;
	add.s64 	%rd1140, %rd6030, %rd10290;
	setp.lt.u64 	%p2885, %rd1140, %rd6030;
	selp.u64 	%rd6033, 1, 0, %p2885;
	add.s64 	%rd6034, %rd6032, %rd6033;
	mul.hi.u64 	%rd6035, %rd10290, %rd10270;
	add.s64 	%rd6036, %rd6031, %rd6034;
	setp.lt.u64 	%p2886, %rd6036, %rd6031;
	selp.u64 	%rd6037, 1, 0, %p2886;
	add.s64 	%rd6038, %rd6035, %rd6037;
	add.s64 	%rd6039, %rd6031, %rd6038;
	setp.lt.u64 	%p2887, %rd6039, %rd6031;
	selp.u64 	%rd6040, 1, 0, %p2887;
	add.s64 	%rd6041, %rd6035, %rd6040;
	add.s64 	%rd6042, %rd6031, %rd6041;
	setp.lt.u64 	%p2888, %rd6042, %rd6031;
	selp.u64 	%rd6043, 1, 0, %p2888;
	add.s64 	%rd6044, %rd6035, %rd6043;
	mul.hi.u64 	%rd6045, %rd10289, %rd6029;
	add.s64 	%rd1141, %rd6036, %rd10289;
	setp.lt.u64 	%p2889, %rd1141, %rd6036;
	selp.u64 	%rd6046, 1, 0, %p2889;
	add.s64 	%rd6047, %rd6045, %rd6046;
	mul.hi.u64 	%rd6048, %rd10289, %rd10270;
	add.s64 	%rd6049, %rd6039, %rd6047;
	setp.lt.u64 	%p2890, %rd6049, %rd6039;
	selp.u64 	%rd6050, 1, 0, %p2890;
	add.s64 	%rd6051, %rd6048, %rd6050;
	add.s64 	%rd6052, %rd6042, %rd6051;
	setp.lt.u64 	%p2891, %rd6052, %rd6042;
	selp.u64 	%rd6053, 1, 0, %p2891;
	add.s64 	%rd6054, %rd6048, %rd6053;
	add.s64 	%rd6055, %rd6044, %rd6054;
	setp.lt.u64 	%p2892, %rd6055, %rd6044;
	selp.u64 	%rd6056, 1, 0, %p2892;
	add.s64 	%rd6057, %rd6048, %rd6056;
	mul.hi.u64 	%rd6058, %rd10288, %rd6029;
	add.s64 	%rd1142, %rd6049, %rd10288;
	setp.lt.u64 	%p2893, %rd1142, %rd6049;
	selp.u64 	%rd6059, 1, 0, %p2893;
	add.s64 	%rd6060, %rd6058, %rd6059;
	mul.hi.u64 	%rd6061, %rd10288, %rd10270;
	add.s64 	%rd6062, %rd6052, %rd6060;
	setp.lt.u64 	%p2894, %rd6062, %rd6052;
	selp.u64 	%rd6063, 1, 0, %p2894;
	add.s64 	%rd6064, %rd6061, %rd6063;
	add.s64 	%rd6065, %rd6055, %rd6064;
	setp.lt.u64 	%p2895, %rd6065, %rd6055;
	selp.u64 	%rd6066, 1, 0, %p2895;
	add.s64 	%rd6067, %rd6061, %rd6066;
	add.s64 	%rd6068, %rd6057, %rd6067;
	setp.lt.u64 	%p2896, %rd6068, %rd6057;
	selp.u64 	%rd6069, 1, 0, %p2896;
	add.s64 	%rd6070, %rd6061, %rd6069;
	shl.b64 	%rd6071, %rd6062, 32;
	mov.b64 	{%r372, %r373}, %rd6062;
	mov.b64 	{%r374, %r375}, %rd6065;
	mov.b64 	%rd6072, {%r373, %r374};
	mov.b64 	{%r376, %r377}, %rd6068;
	mov.b64 	%rd6073, {%r375, %r376};
	mov.b64 	{%r378, %r379}, %rd6070;
	mov.b64 	%rd6074, {%r377, %r378};
	shr.u64 	%rd6075, %rd6070, 32;
	mul.lo.s64 	%rd6076, %rd6062, 977;
	mov.b64 	%rd6077, 977;
	mul.hi.u64 	%rd6078, %rd6062, %rd6077;
	mul.lo.s64 	%rd6079, %rd6065, 977;
	mul.hi.u64 	%rd6080, %rd6065, %rd6077;
	add.s64 	%rd6081, %rd6079, %rd6078;
	setp.lt.u64 	%p2897, %rd6081, %rd6079;
	selp.u64 	%rd6082, 1, 0, %p2897;
	add.s64 	%rd6083, %rd6080, %rd6082;
	mul.lo.s64 	%rd6084, %rd6068, 977;
	mul.hi.u64 	%rd6085, %rd6068, %rd6077;
	add.s64 	%rd6086, %rd6084, %rd6083;
	setp.lt.u64 	%p2898, %rd6086, %rd6084;
	selp.u64 	%rd6087, 1, 0, %p2898;
	add.s64 	%rd6088, %rd6085, %rd6087;
	mul.lo.s64 	%rd6089, %rd6070, 977;
	mul.hi.u64 	%rd6090, %rd6070, %rd6077;
	add.s64 	%rd6091, %rd6089, %rd6088;
	setp.lt.u64 	%p2899, %rd6091, %rd6089;
	selp.u64 	%rd6092, 1, 0, %p2899;
	add.s64 	%rd6093, %rd6090, %rd6092;
	add.s64 	%rd10266, %rd6076, %rd6071;
	setp.lt.u64 	%p2900, %rd10266, %rd6076;
	selp.u64 	%rd6094, 1, 0, %p2900;
	add.s64 	%rd6095, %rd6081, %rd6072;
	setp.lt.u64 	%p2901, %rd6095, %rd6081;
	add.s64 	%rd10267, %rd6095, %rd6094;
	setp.lt.u64 	%p2902, %rd10267, %rd6095;
	or.pred  	%p2903, %p2901, %p2902;
	selp.u64 	%rd6096, 1, 0, %p2903;
	add.s64 	%rd6097, %rd6086, %rd6073;
	setp.lt.u64 	%p2904, %rd6097, %rd6086;
	add.s64 	%rd10268, %rd6097, %rd6096;
	setp.lt.u64 	%p2905, %rd10268, %rd6097;
	or.pred  	%p2906, %p2904, %p2905;
	selp.u64 	%rd6098, 1, 0, %p2906;
	add.s64 	%rd6099, %rd6091, %rd6074;
	setp.lt.u64 	%p2907, %rd6099, %rd6091;
	add.s64 	%rd10269, %rd6099, %rd6098;
	setp.lt.u64 	%p2908, %rd10269, %rd6099;
	or.pred  	%p2909, %p2907, %p2908;
	selp.u64 	%rd6100, 1, 0, %p2909;
	add.s64 	%rd6101, %rd6093, %rd6075;
	add.s64 	%rd1147, %rd6101, %rd6100;
	setp.eq.s64 	%p2910, %rd1147, 0;
	@%p2910 bra 	$L__BB11_611;
	shl.b64 	%rd6102, %rd1147, 32;
	shr.u64 	%rd6103, %rd1147, 32;
	mov.b64 	%rd6104, 977;
	mul.hi.u64 	%rd6105, %rd1147, %rd6104;
	mad.lo.s64 	%rd6106, %rd1147, 977, %rd6102;
	setp.lt.u64 	%p2911, %rd6106, %rd6102;
	selp.u64 	%rd6107, 1, 0, %p2911;
	add.s64 	%rd10266, %rd6106, %rd10266;
	setp.lt.u64 	%p2912, %rd10266, %rd6106;
	selp.u64 	%rd6108, 1, 0, %p2912;
	add.s64 	%rd6109, %rd6108, %rd6107;
	add.s64 	%rd6110, %rd6103, %rd6105;
	setp.lt.u64 	%p2913, %rd6110, %rd6103;
	selp.u64 	%rd6111, 1, 0, %p2913;
	add.s64 	%rd6112, %rd10267, %rd6110;
	add.s64 	%rd6113, %rd6112, %rd6109;
	setp.lt.u64 	%p2914, %rd6113, %rd10267;
	not.b64 	%rd6114, %rd6110;
	setp.gt.u64 	%p2915, %rd6109, %rd6114;
	or.pred  	%p2916, %p2915, %p2914;
	selp.u64 	%rd6115, 1, 0, %p2916;
	add.s64 	%rd6116, %rd10268, %rd6111;
	add.s64 	%rd1150, %rd6116, %rd6115;
	setp.lt.u64 	%p2917, %rd1150, %rd10268;
	selp.u64 	%rd6117, 1, 0, %p2917;
	add.s64 	%rd1151, %rd10269, %rd6117;
	setp.lt.u64 	%p2918, %rd1151, %rd10269;
	selp.u64 	%rd10270, 1, 0, %p2918;
	mov.u64 	%rd10267, %rd6113;
	mov.u64 	%rd10268, %rd1150;
	mov.u64 	%rd10269, %rd1151;
$L__BB11_611:
	add.s64 	%rd10271, %rd10266, %rd10291;
	setp.lt.u64 	%p2919, %rd10271, %rd10266;
	selp.u64 	%rd6118, 1, 0, %p2919;
	add.s64 	%rd6119, %rd10267, %rd1140;
	setp.lt.u64 	%p2920, %rd6119, %rd10267;
	add.s64 	%rd10272, %rd6119, %rd6118;
	setp.lt.u64 	%p2921, %rd10272, %rd6119;
	or.pred  	%p2922, %p2920, %p2921;
	selp.u64 	%rd6120, 1, 0, %p2922;
	add.s64 	%rd6121, %rd10268, %rd1141;
	setp.lt.u64 	%p2923, %rd6121, %rd10268;
	add.s64 	%rd10273, %rd6121, %rd6120;
	setp.lt.u64 	%p2924, %rd10273, %rd6121;
	or.pred  	%p2925, %p2923, %p2924;
	selp.u64 	%rd6122, 1, 0, %p2925;
	add.s64 	%rd6123, %rd10269, %rd1142;
	setp.lt.u64 	%p2926, %rd6123, %rd10269;
	add.s64 	%rd10274, %rd6123, %rd6122;
	setp.lt.u64 	%p2927, %rd10274, %rd6123;
	or.pred  	%p2928, %p2926, %p2927;
	selp.u64 	%rd6125, 1, 0, %p2928;
	add.s64 	%rd1162, %rd10270, %rd6125;
	setp.ne.s64 	%p2929, %rd1162, 0;
	setp.gt.u64 	%p2930, %rd10274, %rd7;
	or.pred  	%p2931, %p2929, %p2930;
	@%p2931 bra 	$L__BB11_617;
	setp.lt.u64 	%p2932, %rd10274, %rd7;
	@%p2932 bra 	$L__BB11_630;
	setp.gt.u64 	%p2933, %rd10273, %rd8;
	@%p2933 bra 	$L__BB11_617;
	setp.lt.u64 	%p2934, %rd10273, %rd8;
	@%p2934 bra 	$L__BB11_630;
	setp.gt.u64 	%p2935, %rd10272, %rd9;
	@%p2935 bra 	$L__BB11_617;
	setp.lt.u64 	%p2936, %rd10272, %rd9;
	setp.lt.u64 	%p2937, %rd10271, %rd10;
	or.pred  	%p2938, %p2936, %p2937;
	@%p2938 bra 	$L__BB11_630;
$L__BB11_617:
	sub.s64 	%rd1163, %rd10271, %rd10;
	setp.lt.u64 	%p2939, %rd10271, %rd10;
	selp.u64 	%rd6126, 1, 0, %p2939;
	sub.s64 	%rd6127, %rd10272, %rd9;
	setp.lt.u64 	%p2940, %rd10272, %rd9;
	selp.s64 	%rd6128, -1, 0, %p2939;
	add.s64 	%rd10272, %rd6127, %rd6128;
	setp.lt.u64 	%p2941, %rd6127, %rd6126;
	or.pred  	%p2942, %p2940, %p2941;
	selp.u64 	%rd6129, 1, 0, %p2942;
	sub.s64 	%rd6130, %rd10273, %rd8;
	setp.lt.u64 	%p2943, %rd10273, %rd8;
	selp.s64 	%rd6131, -1, 0, %p2942;
	add.s64 	%rd10273, %rd6130, %rd6131;
	setp.lt.u64 	%p2944, %rd6130, %rd6129;
	or.pred  	%p2945, %p2943, %p2944;
	selp.u64 	%rd6132, 1, 0, %p2945;
	sub.s64 	%rd6133, %rd10274, %rd7;
	setp.lt.u64 	%p2946, %rd10274, %rd7;
	selp.s64 	%rd6134, -1, 0, %p2945;
	add.s64 	%rd10274, %rd6133, %rd6134;
	setp.lt.u64 	%p2947, %rd6133, %rd6132;
	or.pred  	%p2948, %p2946, %p2947;
	selp.s64 	%rd6135, -1, 0, %p2948;
	add.s64 	%rd1167, %rd1162, %rd6135;
	setp.ne.s64 	%p2949, %rd1167, 0;
	setp.gt.u64 	%p2950, %rd10274, %rd7;
	or.pred  	%p2951, %p2949, %p2950;
	@%p2951 bra 	$L__BB11_623;
	setp.lt.u64 	%p2952, %rd10274, %rd7;
	mov.u64 	%rd10271, %rd1163;
	@%p2952 bra 	$L__BB11_630;
	setp.gt.u64 	%p2953, %rd10273, %rd8;
	@%p2953 bra 	$L__BB11_623;
	setp.lt.u64 	%p2954, %rd10273, %rd8;
	mov.u64 	%rd10271, %rd1163;
	@%p2954 bra 	$L__BB11_630;
	setp.gt.u64 	%p2955, %rd10272, %rd9;
	@%p2955 bra 	$L__BB11_623;
	setp.lt.u64 	%p2956, %rd10272, %rd9;
	setp.lt.u64 	%p2957, %rd1163, %rd10;
	or.pred  	%p2958, %p2956, %p2957;
	mov.u64 	%rd10271, %rd1163;
	@%p2958 bra 	$L__BB11_630;
$L__BB11_623:
	sub.s64 	%rd1168, %rd1163, %rd10;
	setp.lt.u64 	%p2959, %rd1163, %rd10;
	selp.u64 	%rd6136, 1, 0, %p2959;
	sub.s64 	%rd6137, %rd10272, %rd9;
	setp.lt.u64 	%p2960, %rd10272, %rd9;
	selp.s64 	%rd6138, -1, 0, %p2959;
	add.s64 	%rd10272, %rd6137, %rd6138;
	setp.lt.u64 	%p2961, %rd6137, %rd6136;
	or.pred  	%p2962, %p2960, %p2961;
	selp.u64 	%rd6139, 1, 0, %p2962;
	sub.s64 	%rd6140, %rd10273, %rd8;
	setp.lt.u64 	%p2963, %rd10273, %rd8;
	selp.s64 	%rd6141, -1, 0, %p2962;
	add.s64 	%rd10273, %rd6140, %rd6141;
	setp.lt.u64 	%p2964, %rd6140, %rd6139;
	or.pred  	%p2965, %p2963, %p2964;
	selp.u64 	%rd6142, 1, 0, %p2965;
	sub.s64 	%rd6143, %rd10274, %rd7;
	setp.lt.u64 	%p2966, %rd10274, %rd7;
	selp.s64 	%rd6144, -1, 0, %p2965;
	add.s64 	%rd10274, %rd6143, %rd6144;
	setp.lt.u64 	%p2967, %rd6143, %rd6142;
	or.pred  	%p2968, %p2966, %p2967;
	selp.u64 	%rd6145, 1, 0, %p2968;
	setp.ne.s64 	%p2969, %rd1167, %rd6145;
	setp.gt.u64 	%p2970, %rd10274, %rd7;
	or.pred  	%p2971, %p2969, %p2970;
	@%p2971 bra 	$L__BB11_629;
	setp.lt.u64 	%p2972, %rd10274, %rd7;
	mov.u64 	%rd10271, %rd1168;
	@%p2972 bra 	$L__BB11_630;
	setp.gt.u64 	%p2973, %rd10273, %rd8;
	@%p2973 bra 	$L__BB11_629;
	setp.lt.u64 	%p2974, %rd10273, %rd8;
	mov.u64 	%rd10271, %rd1168;
	@%p2974 bra 	$L__BB11_630;
	setp.gt.u64 	%p2975, %rd10272, %rd9;
	@%p2975 bra 	$L__BB11_629;
	setp.lt.u64 	%p2976, %rd10272, %rd9;
	setp.lt.u64 	%p2977, %rd1168, %rd10;
	or.pred  	%p2978, %p2976, %p2977;
	mov.u64 	%rd10271, %rd1168;
	@%p2978 bra 	$L__BB11_630;
$L__BB11_629:
	sub.s64 	%rd10271, %rd1168, %rd10;
	setp.lt.u64 	%p2979, %rd1168, %rd10;
	selp.u64 	%rd6146, 1, 0, %p2979;
	sub.s64 	%rd6147, %rd10272, %rd9;
	setp.lt.u64 	%p2980, %rd10272, %rd9;
	selp.s64 	%rd6148, -1, 0, %p2979;
	add.s64 	%rd10272, %rd6147, %rd6148;
	setp.lt.u64 	%p2981, %rd6147, %rd6146;
	or.pred  	%p2982, %p2980, %p2981;
	selp.u64 	%rd6149, 1, 0, %p2982;
	sub.s64 	%rd6150, %rd10273, %rd8;
	setp.lt.u64 	%p2983, %rd10273, %rd8;
	selp.s64 	%rd6151, -1, 0, %p2982;
	add.s64 	%rd10273, %rd6150, %rd6151;
	setp.lt.u64 	%p2984, %rd6150, %rd6149;
	or.pred  	%p2985, %p2983, %p2984;
	selp.s64 	%rd6152, -1, 0, %p2985;
	sub.s64 	%rd6153, %rd10274, %rd7;
	add.s64 	%rd10274, %rd6153, %rd6152;
$L__BB11_630:
	mul.lo.s64 	%rd1180, %rd793, %rd10271;
	mul.hi.u64 	%rd6155, %rd10271, %rd793;
	mul.lo.s64 	%rd6156, %rd10177, %rd10271;
	mul.hi.u64 	%rd6157, %rd10271, %rd10177;
	add.s64 	%rd6158, %rd6156, %rd6155;
	setp.lt.u64 	%p2986, %rd6158, %rd6156;
	selp.u64 	%rd6159, 1, 0, %p2986;
	add.s64 	%rd6160, %rd6157, %rd6159;
	mul.lo.s64 	%rd6161, %rd10176, %rd10271;
	mul.hi.u64 	%rd6162, %rd10271, %rd10176;
	add.s64 	%rd6163, %rd6161, %rd6160;
	setp.lt.u64 	%p2987, %rd6163, %rd6161;
	selp.u64 	%rd6164, 1, 0, %p2987;
	add.s64 	%rd6165, %rd6162, %rd6164;
	mul.lo.s64 	%rd6166, %rd10175, %rd10271;
	mul.hi.u64 	%rd6167, %rd10271, %rd10175;
	add.s64 	%rd6168, %rd6166, %rd6165;
	setp.lt.u64 	%p2988, %rd6168, %rd6166;
	selp.u64 	%rd6169, 1, 0, %p2988;
	add.s64 	%rd6170, %rd6167, %rd6169;
	mul.hi.u64 	%rd6171, %rd10272, %rd793;
	mad.lo.s64 	%rd1181, %rd793, %rd10272, %rd6158;
	setp.lt.u64 	%p2989, %rd1181, %rd6158;
	selp.u64 	%rd6172, 1, 0, %p2989;
	add.s64 	%rd6173, %rd6171, %rd6172;
	mul.hi.u64 	%rd6174, %rd10272, %rd10177;
	mad.lo.s64 	%rd6175, %rd10177, %rd10272, %rd6163;
	setp.lt.u64 	%p2990, %rd6175, %rd6163;
	selp.u64 	%rd6176, 1, 0, %p2990;
	add.s64 	%rd6177, %rd6175, %rd6173;
	setp.lt.u64 	%p2991, %rd6177, %rd6175;
	selp.u64 	%rd6178, 1, 0, %p2991;
	add.s64 	%rd6179, %rd6174, %rd6176;
	add.s64 	%rd6180, %rd6179, %rd6178;
	mul.hi.u64 	%rd6181, %rd10272, %rd10176;
	mad.lo.s64 	%rd6182, %rd10176, %rd10272, %rd6168;
	setp.lt.u64 	%p2992, %rd6182, %rd6168;
	selp.u64 	%rd6183, 1, 0, %p2992;
	add.s64 	%rd6184, %rd6182, %rd6180;
	setp.lt.u64 	%p2993, %rd6184, %rd6182;
	selp.u64 	%rd6185, 1, 0, %p2993;
	add.s64 	%rd6186, %rd6181, %rd6183;
	add.s64 	%rd6187, %rd6186, %rd6185;
	mul.hi.u64 	%rd6188, %rd10272, %rd10175;
	mad.lo.s64 	%rd6189, %rd10175, %rd10272, %rd6170;
	setp.lt.u64 	%p2994, %rd6189, %rd6170;
	selp.u64 	%rd6190, 1, 0, %p2994;
	add.s64 	%rd6191, %rd6189, %rd6187;
	setp.lt.u64 	%p2995, %rd6191, %rd6189;
	selp.u64 	%rd6192, 1, 0, %p2995;
	add.s64 	%rd6193, %rd6188, %rd6190;
	add.s64 	%rd6194, %rd6193, %rd6192;
	mul.hi.u64 	%rd6195, %rd10273, %rd793;
	mad.lo.s64 	%rd1182, %rd793, %rd10273, %rd6177;
	setp.lt.u64 	%p2996, %rd1182, %rd6177;
	selp.u64 	%rd6196, 1, 0, %p2996;
	add.s64 	%rd6197, %rd6195, %rd6196;
	mul.hi.u64 	%rd6198, %rd10273, %rd10177;
	mad.lo.s64 	%rd6199, %rd10177, %rd10273, %rd6184;
	setp.lt.u64 	%p2997, %rd6199, %rd6184;
	selp.u64 	%rd6200, 1, 0, %p2997;
	add.s64 	%rd6201, %rd6199, %rd6197;
	setp.lt.u64 	%p2998, %rd6201, %rd6199;
	selp.u64 	%rd6202, 1, 0, %p2998;
	add.s64 	%rd6203, %rd6198, %rd6200;
	add.s64 	%rd6204, %rd6203, %rd6202;
	mul.hi.u64 	%rd6205, %rd10273, %rd10176;
	mad.lo.s64 	%rd6206, %rd10176, %rd10273, %rd6191;
	setp.lt.u64 	%p2999, %rd6206, %rd6191;
	selp.u64 	%rd6207, 1, 0, %p2999;
	add.s64 	%rd6208, %rd6206, %rd6204;
	setp.lt.u64 	%p3000, %rd6208, %rd6206;
	selp.u64 	%rd6209, 1, 0, %p3000;
	add.s64 	%rd6210, %rd6205, %rd6207;
	add.s64 	%rd6211, %rd6210, %rd6209;
	mul.hi.u64 	%rd6212, %rd10273, %rd10175;
	mad.lo.s64 	%rd6213, %rd10175, %rd10273, %rd6194;
	setp.lt.u64 	%p3001, %rd6213, %rd6194;
	selp.u64 	%rd6214, 1, 0, %p3001;
	add.s64 	%rd6215, %rd6213, %rd6211;
	setp.lt.u64 	%p3002, %rd6215, %rd6213;
	selp.u64 	%rd6216, 1, 0, %p3002;
	add.s64 	%rd6217, %rd6212, %rd6214;
	add.s64 	%rd6218, %rd6217, %rd6216;
	mul.hi.u64 	%rd6219, %rd10274, %rd793;
	mad.lo.s64 	%rd1183, %rd793, %rd10274, %rd6201;
	setp.lt.u64 	%p3003, %rd1183, %rd6201;
	selp.u64 	%rd6220, 1, 0, %p3003;
	add.s64 	%rd6221, %rd6219, %rd6220;
	mul.hi.u64 	%rd6222, %rd10274, %rd10177;
	mad.lo.s64 	%rd6223, %rd10177, %rd10274, %rd6208;
	setp.lt.u64 	%p3004, %rd6223, %rd6208;
	selp.u64 	%rd6224, 1, 0, %p3004;
	add.s64 	%rd6225, %rd6223, %rd6221;
	setp.lt.u64 	%p3005, %rd6225, %rd6223;
	selp.u64 	%rd6226, 1, 0, %p3005;
	add.s64 	%rd6227, %rd6222, %rd6224;
	add.s64 	%rd6228, %rd6227, %rd6226;
	mul.hi.u64 	%rd6229, %rd10274, %rd10176;
	mad.lo.s64 	%rd6230, %rd10176, %rd10274, %rd6215;
	setp.lt.u64 	%p3006, %rd6230, %rd6215;
	selp.u64 	%rd6231, 1, 0, %p3006;
	add.s64 	%rd6232, %rd6230, %rd6228;
	setp.lt.u64 	%p3007, %rd6232, %rd6230;
	selp.u64 	%rd6233, 1, 0, %p3007;
	add.s64 	%rd6234, %rd6229, %rd6231;
	add.s64 	%rd6235, %rd6234, %rd6233;
	mul.hi.u64 	%rd6236, %rd10274, %rd10175;
	mad.lo.s64 	%rd6237, %rd10175, %rd10274, %rd6218;
	setp.lt.u64 	%p3008, %rd6237, %rd6218;
	selp.u64 	%rd6238, 1, 0, %p3008;
	add.s64 	%rd6239, %rd6237, %rd6235;
	setp.lt.u64 	%p3009, %rd6239, %rd6237;
	selp.u64 	%rd6240, 1, 0, %p3009;
	add.s64 	%rd6241, %rd6236, %rd6238;
	add.s64 	%rd6242, %rd6241, %rd6240;
	shl.b64 	%rd6243, %rd6225, 32;
	mov.b64 	{%r380, %r381}, %rd6225;
	mov.b64 	{%r382, %r383}, %rd6232;
	mov.b64 	%rd6244, {%r381, %r382};
	mov.b64 	{%r384, %r385}, %rd6239;
	mov.b64 	%rd6245, {%r383, %r384};
	mov.b64 	{%r386, %r387}, %rd6242;
	mov.b64 	%rd6246, {%r385, %r386};
	shr.u64 	%rd6247, %rd6242, 32;
	mul.lo.s64 	%rd6248, %rd6225, 977;
	mov.b64 	%rd6249, 977;
	mul.hi.u64 	%rd6250, %rd6225, %rd6249;
	mul.lo.s64 	%rd6251, %rd6232, 977;
	mul.hi.u64 	%rd6252, %rd6232, %rd6249;
	add.s64 	%rd6253, %rd6251, %rd6250;
	setp.lt.u64 	%p3010, %rd6253, %rd6251;
	selp.u64 	%rd6254, 1, 0, %p3010;
	add.s64 	%rd6255, %rd6252, %rd6254;
	mul.lo.s64 	%rd6256, %rd6239, 977;
	mul.hi.u64 	%rd6257, %rd6239, %rd6249;
	add.s64 	%rd6258, %rd6256, %rd6255;
	setp.lt.u64 	%p3011, %rd6258, %rd6256;
	selp.u64 	%rd6259, 1, 0, %p3011;
	add.s64 	%rd6260, %rd6257, %rd6259;
	mul.lo.s64 	%rd6261, %rd6242, 977;
	mul.hi.u64 	%rd6262, %rd6242, %rd6249;
	add.s64 	%rd6263, %rd6261, %rd6260;
	setp.lt.u64 	%p3012, %rd6263, %rd6261;
	selp.u64 	%rd6264, 1, 0, %p3012;
	add.s64 	%rd6265, %rd6262, %rd6264;
	add.s64 	%rd10275, %rd6248, %rd6243;
	setp.lt.u64 	%p3013, %rd10275, %rd6248;
	selp.u64 	%rd6266, 1, 0, %p3013;
	add.s64 	%rd6267, %rd6253, %rd6244;
	setp.lt.u64 	%p3014, %rd6267, %rd6253;
	add.s64 	%rd10276, %rd6267, %rd6266;
	setp.lt.u64 	%p3015, %rd10276, %rd6267;
	or.pred  	%p3016, %p3014, %p3015;
	selp.u64 	%rd6268, 1, 0, %p3016;
	add.s64 	%rd6269, %rd6258, %rd6245;
	setp.lt.u64 	%p3017, %rd6269, %rd6258;
	add.s64 	%rd10277, %rd6269, %rd6268;
	setp.lt.u64 	%p3018, %rd10277, %rd6269;
	or.pred  	%p3019, %p3017, %p3018;
	selp.u64 	%rd6270, 1, 0, %p3019;
	add.s64 	%rd6271, %rd6263, %rd6246;
	setp.lt.u64 	%p3020, %rd6271, %rd6263;
	add.s64 	%rd10278, %rd6271, %rd6270;
	setp.lt.u64 	%p3021, %rd10278, %rd6271;
	or.pred  	%p3022, %p3020, %p3021;
	selp.u64 	%rd6272, 1, 0, %p3022;
	add.s64 	%rd6273, %rd6265, %rd6247;
	add.s64 	%rd1188, %rd6273, %rd6272;
	setp.eq.s64 	%p3023, %rd1188, 0;
	mov.b64 	%rd10279, 0;
	@%p3023 bra 	$L__BB11_632;
	shl.b64 	%rd6274, %rd1188, 32;
	shr.u64 	%rd6275, %rd1188, 32;
	mov.b64 	%rd6276, 977;
	mul.hi.u64 	%rd6277, %rd1188, %rd6276;
	mad.lo.s64 	%rd6278, %rd1188, 977, %rd6274;
	setp.lt.u64 	%p3024, %rd6278, %rd6274;
	selp.u64 	%rd6279, 1, 0, %p3024;
	add.s64 	%rd10275, %rd6278, %rd10275;
	setp.lt.u64 	%p3025, %rd10275, %rd6278;
	selp.u64 	%rd6280, 1, 0, %p3025;
	add.s64 	%rd6281, %rd6280, %rd6279;
	add.s64 	%rd6282, %rd6275, %rd6277;
	setp.lt.u64 	%p3026, %rd6282, %rd6275;
	selp.u64 	%rd6283, 1, 0, %p3026;
	add.s64 	%rd6284, %rd10276, %rd6282;
	add.s64 	%rd6285, %rd6284, %rd6281;
	setp.lt.u64 	%p3027, %rd6285, %rd10276;
	not.b64 	%rd6286, %rd6282;
	setp.gt.u64 	%p3028, %rd6281, %rd6286;
	or.pred  	%p3029, %p3028, %p3027;
	selp.u64 	%rd6287, 1, 0, %p3029;
	add.s64 	%rd6288, %rd10277, %rd6283;
	add.s64 	%rd1191, %rd6288, %rd6287;
	setp.lt.u64 	%p3030, %rd1191, %rd10277;
	selp.u64 	%rd6289, 1, 0, %p3030;
	add.s64 	%rd1192, %rd10278, %rd6289;
	setp.lt.u64 	%p3031, %rd1192, %rd10278;
	selp.u64 	%rd10279, 1, 0, %p3031;
	mov.u64 	%rd10276, %rd6285;
	mov.u64 	%rd10277, %rd1191;
	mov.u64 	%rd10278, %rd1192;
$L__BB11_632:
	add.s64 	%rd10291, %rd10275, %rd1180;
	setp.lt.u64 	%p3032, %rd10291, %rd10275;
	selp.u64 	%rd6290, 1, 0, %p3032;
	add.s64 	%rd6291, %rd10276, %rd1181;
	setp.lt.u64 	%p3033, %rd6291, %rd10276;
	add.s64 	%rd10290, %rd6291, %rd6290;
	setp.lt.u64 	%p3034, %rd10290, %rd6291;
	or.pred  	%p3035, %p3033, %p3034;
	selp.u64 	%rd6292, 1, 0, %p3035;
	add.s64 	%rd6293, %rd10277, %rd1182;
	setp.lt.u64 	%p3036, %rd6293, %rd10277;
	add.s64 	%rd10289, %rd6293, %rd6292;
	setp.lt.u64 	%p3037, %rd10289, %rd6293;
	or.pred  	%p3038, %p3036, %p3037;
	selp.u64 	%rd6294, 1, 0, %p3038;
	add.s64 	%rd6295, %rd10278, %rd1183;
	setp.lt.u64 	%p3039, %rd6295, %rd10278;
	add.s64 	%rd10288, %rd6295, %rd6294;
	setp.lt.u64 	%p3040, %rd10288, %rd6295;
	or.pred  	%p3041, %p3039, %p3040;
	selp.u64 	%rd6297, 1, 0, %p3041;
	add.s64 	%rd1203, %rd10279, %rd6297;
	setp.ne.s64 	%p3042, %rd1203, 0;
	setp.gt.u64 	%p3043, %rd10288, %rd7;
	or.pred  	%p3044, %p3042, %p3043;
	@%p3044 bra 	$L__BB11_638;
	setp.lt.u64 	%p3045, %rd10288, %rd7;
	@%p3045 bra 	$L__BB11_651;
	setp.gt.u64 	%p3046, %rd10289, %rd8;
	@%p3046 bra 	$L__BB11_638;
	setp.lt.u64 	%p3047, %rd10289, %rd8;
	@%p3047 bra 	$L__BB11_651;
	setp.gt.u64 	%p3048, %rd10290, %rd9;
	@%p3048 bra 	$L__BB11_638;
	setp.lt.u64 	%p3049, %rd10290, %rd9;
	setp.lt.u64 	%p3050, %rd10291, %rd10;
	or.pred  	%p3051, %p3049, %p3050;
	@%p3051 bra 	$L__BB11_651;
$L__BB11_638:
	sub.s64 	%rd1204, %rd10291, %rd10;
	setp.lt.u64 	%p3052, %rd10291, %rd10;
	selp.u64 	%rd6298, 1, 0, %p3052;
	sub.s64 	%rd6299, %rd10290, %rd9;
	setp.lt.u64 	%p3053, %rd10290, %rd9;
	selp.s64 	%rd6300, -1, 0, %p3052;
	add.s64 	%rd10290, %rd6299, %rd6300;
	setp.lt.u64 	%p3054, %rd6299, %rd6298;
	or.pred  	%p3055, %p3053, %p3054;
	selp.u64 	%rd6301, 1, 0, %p3055;
	sub.s64 	%rd6302, %rd10289, %rd8;
	setp.lt.u64 	%p3056, %rd10289, %rd8;
	selp.s64 	%rd6303, -1, 0, %p3055;
	add.s64 	%rd10289, %rd6302, %rd6303;
	setp.lt.u64 	%p3057, %rd6302, %rd6301;
	or.pred  	%p3058, %p3056, %p3057;
	selp.u64 	%rd6304, 1, 0, %p3058;
	sub.s64 	%rd6305, %rd10288, %rd7;
	setp.lt.u64 	%p3059, %rd10288, %rd7;
	selp.s64 	%rd6306, -1, 0, %p3058;
	add.s64 	%rd10288, %rd6305, %rd6306;
	setp.lt.u64 	%p3060, %rd6305, %rd6304;
	or.pred  	%p3061, %p3059, %p3060;
	selp.s64 	%rd6307, -1, 0, %p3061;
	add.s64 	%rd1208, %rd1203, %rd6307;
	setp.ne.s64 	%p3062, %rd1208, 0;
	setp.gt.u64 	%p3063, %rd10288, %rd7;
	or.pred  	%p3064, %p3062, %p3063;
	@%p3064 bra 	$L__BB11_644;
	setp.lt.u64 	%p3065, %rd10288, %rd7;
	mov.u64 	%rd10291, %rd1204;
	@%p3065 bra 	$L__BB11_651;
	setp.gt.u64 	%p3066, %rd10289, %rd8;
	@%p3066 bra 	$L__BB11_644;
	setp.lt.u64 	%p3067, %rd10289, %rd8;
	mov.u64 	%rd10291, %rd1204;
	@%p3067 bra 	$L__BB11_651;
	setp.gt.u64 	%p3068, %rd10290, %rd9;
	@%p3068 bra 	$L__BB11_644;
	setp.lt.u64 	%p3069, %rd10290, %rd9;
	setp.lt.u64 	%p3070, %rd1204, %rd10;
	or.pred  	%p3071, %p3069, %p3070;
	mov.u64 	%rd10291, %rd1204;
	@%p3071 bra 	$L__BB11_651;
$L__BB11_644:
	sub.s64 	%rd1209, %rd1204, %rd10;
	setp.lt.u64 	%p3072, %rd1204, %rd10;
	selp.u64 	%rd6308, 1, 0, %p3072;
	sub.s64 	%rd6309, %rd10290, %rd9;
	setp.lt.u64 	%p3073, %rd10290, %rd9;
	selp.s64 	%rd6310, -1, 0, %p3072;
	add.s64 	%rd10290, %rd6309, %rd6310;
	setp.lt.u64 	%p3074, %rd6309, %rd6308;
	or.pred  	%p3075, %p3073, %p3074;
	selp.u64 	%rd6311, 1, 0, %p3075;
	sub.s64 	%rd6312, %rd10289, %rd8;
	setp.lt.u64 	%p3076, %rd10289, %rd8;
	selp.s64 	%rd6313, -1, 0, %p3075;
	add.s64 	%rd10289, %rd6312, %rd6313;
	setp.lt.u64 	%p3077, %rd6312, %rd6311;
	or.pred  	%p3078, %p3076, %p3077;
	selp.u64 	%rd6314, 1, 0, %p3078;
	sub.s64 	%rd6315, %rd10288, %rd7;
	setp.lt.u64 	%p3079, %rd10288, %rd7;
	selp.s64 	%rd6316, -1, 0, %p3078;
	add.s64 	%rd10288, %rd6315, %rd6316;
	setp.lt.u64 	%p3080, %rd6315, %rd6314;
	or.pred  	%p3081, %p3079, %p3080;
	selp.u64 	%rd6317, 1, 0, %p3081;
	setp.ne.s64 	%p3082, %rd1208, %rd6317;
	setp.gt.u64 	%p3083, %rd10288, %rd7;
	or.pred  	%p3084, %p3082, %p3083;
	@%p3084 bra 	$L__BB11_650;
	setp.lt.u64 	%p3085, %rd10288, %rd7;
	mov.u64 	%rd10291, %rd1209;
	@%p3085 bra 	$L__BB11_651;
	setp.gt.u64 	%p3086, %rd10289, %rd8;
	@%p3086 bra 	$L__BB11_650;
	setp.lt.u64 	%p3087, %rd10289, %rd8;
	mov.u64 	%rd10291, %rd1209;
	@%p3087 bra 	$L__BB11_651;
	setp.gt.u64 	%p3088, %rd10290, %rd9;
	@%p3088 bra 	$L__BB11_650;
	setp.lt.u64 	%p3089, %rd10290, %rd9;
	setp.lt.u64 	%p3090, %rd1209, %rd10;
	or.pred  	%p3091, %p3089, %p3090;
	mov.u64 	%rd10291, %rd1209;
	@%p3091 bra 	$L__BB11_651;
$L__BB11_650:
	sub.s64 	%rd10291, %rd1209, %rd10;
	setp.lt.u64 	%p3092, %rd1209, %rd10;
	selp.u64 	%rd6318, 1, 0, %p3092;
	sub.s64 	%rd6319, %rd10290, %rd9;
	setp.lt.u64 	%p3093, %rd10290, %rd9;
	selp.s64 	%rd6320, -1, 0, %p3092;
	add.s64 	%rd10290, %rd6319, %rd6320;
	setp.lt.u64 	%p3094, %rd6319, %rd6318;
	or.pred  	%p3095, %p3093, %p3094;
	selp.u64 	%rd6321, 1, 0, %p3095;
	sub.s64 	%rd6322, %rd10289, %rd8;
	setp.lt.u64 	%p3096, %rd10289, %rd8;
	selp.s64 	%rd6323, -1, 0, %p3095;
	add.s64 	%rd10289, %rd6322, %rd6323;
	setp.lt.u64 	%p3097, %rd6322, %rd6321;
	or.pred  	%p3098, %p3096, %p3097;
	selp.s64 	%rd6324, -1, 0, %p3098;
	sub.s64 	%rd6325, %rd10288, %rd7;
	add.s64 	%rd10288, %rd6325, %rd6324;
$L__BB11_651:
	add.s32 	%r664, %r4, -1;
	setp.ne.s32 	%p3100, %r4, 0;
	@%p3100 bra 	$L__BB11_3;
	add.s32 	%r6, %r663, -1;
	setp.ne.s32 	%p3101, %r663, 0;
	mov.u32 	%r663, %r6;
	@%p3101 bra 	$L__BB11_2;
	ld.param.u32 	%r657, [generate_pubkeys_with_prefix_match_param_10];
	st.local.v2.u64 	[%rd2], {%rd10283, %rd10282};
	st.local.v2.u64 	[%rd3], {%rd10291, %rd10290};
	st.local.v2.u64 	[%rd2+16], {%rd10281, %rd10280};
	st.local.v2.u64 	[%rd3+16], {%rd10289, %rd10288};
	setp.lt.u32 	%p3102, %r657, 2;
	@%p3102 bra 	$L__BB11_963;
	ld.const.u64 	%rd1229, [_P+24];
	ld.const.u64 	%rd1230, [_P+16];
	ld.const.u64 	%rd1231, [_P+8];
	ld.const.u64 	%rd1232, [_P];
	mov.b32 	%r665, 1;
	ld.const.u64 	%rd1233, [_Gx];
	ld.const.u64 	%rd6655, [_Gx+8];
	ld.const.u64 	%rd6680, [_Gx+16];
	ld.const.u64 	%rd6705, [_Gx+24];
	ld.const.u64 	%rd1366, [_Gy];
	ld.const.u64 	%rd6830, [_Gy+8];
	ld.const.u64 	%rd6855, [_Gy+16];
	ld.const.u64 	%rd6880, [_Gy+24];
	mov.u64 	%rd10439, %rd10288;
	mov.u64 	%rd10438, %rd10289;
	mov.u64 	%rd10437, %rd10290;
	mov.u64 	%rd10436, %rd10291;
$L__BB11_655:
	mul.lo.s64 	%rd6329, %rd10437, %rd10436;
	mul.hi.u64 	%rd6330, %rd10436, %rd10437;
	mul.lo.s64 	%rd6331, %rd10438, %rd10436;
	mul.hi.u64 	%rd6332, %rd10436, %rd10438;
	add.s64 	%rd6333, %rd6331, %rd6330;
	setp.lt.u64 	%p3103, %rd6333, %rd6331;
	selp.u64 	%rd6334, 1, 0, %p3103;
	add.s64 	%rd6335, %rd6332, %rd6334;
	mul.lo.s64 	%rd6336, %rd10439, %rd10436;
	mul.hi.u64 	%rd6337, %rd10436, %rd10439;
	add.s64 	%rd6338, %rd6336, %rd6335;
	setp.lt.u64 	%p3104, %rd6338, %rd6336;
	selp.u64 	%rd6339, 1, 0, %p3104;
	add.s64 	%rd6340, %rd6337, %rd6339;
	mul.hi.u64 	%rd6341, %rd10437, %rd10438;
	mad.lo.s64 	%rd6342, %rd10438, %rd10437, %rd6338;
	setp.lt.u64 	%p3105, %rd6342, %rd6338;
	selp.u64 	%rd6343, 1, 0, %p3105;
	add.s64 	%rd6344, %rd6341, %rd6343;
	mul.hi.u64 	%rd6345, %rd10437, %rd10439;
	mad.lo.s64 	%rd6346, %rd10439, %rd10437, %rd6340;
	setp.lt.u64 	%p3106, %rd6346, %rd6340;
	selp.u64 	%rd6347, 1, 0, %p3106;
	add.s64 	%rd6348, %rd6346, %rd6344;
	setp.lt.u64 	%p3107, %rd6348, %rd6346;
	selp.u64 	%rd6349, 1, 0, %p3107;
	add.s64 	%rd6350, %rd6345, %rd6347;
	add.s64 	%rd6351, %rd6350, %rd6349;
	mul.hi.u64 	%rd6352, %rd10438, %rd10439;
	mad.lo.s64 	%rd6353, %rd10439, %rd10438, %rd6351;
	setp.lt.u64 	%p3108, %rd6353, %rd6351;
	selp.u64 	%rd6354, 1, 0, %p3108;
	add.s64 	%rd6355, %rd6352, %rd6354;
	shl.b64 	%rd6356, %rd6329, 1;
	mov.b64 	{%r389, %r390}, %rd6329;
	mov.b64 	{%r391, %r392}, %rd6333;
	shf.l.wrap.b32 	%r393, %r390, %r391, 1;
	shf.l.wrap.b32 	%r394, %r391, %r392, 1;
	mov.b64 	%rd6357, {%r393, %r394};
	mov.b64 	{%r395, %r396}, %rd6342;
	shf.l.wrap.b32 	%r397, %r392, %r395, 1;
	shf.l.wrap.b32 	%r398, %r395, %r396, 1;
	mov.b64 	%rd6358, {%r397, %r398};
	mov.b64 	{%r399, %r400}, %rd6348;
	shf.l.wrap.b32 	%r401, %r396, %r399, 1;
	shf.l.wrap.b32 	%r402, %r399, %r400, 1;
	mov.b64 	%rd6359, {%r401, %r402};
	mov.b64 	{%r403, %r404}, %rd6353;
	shf.l.wrap.b32 	%r405, %r400, %r403, 1;
	shf.l.wrap.b32 	%r406, %r403, %r404, 1;
	mov.b64 	%rd6360, {%r405, %r406};
	shr.u64 	%rd6361, %rd6355, 63;
	mov.b64 	{%r407, %r408}, %rd6355;
	shf.l.wrap.b32 	%r409, %r404, %r407, 1;
	shf.l.wrap.b32 	%r410, %r407, %r408, 1;
	mov.b64 	%rd6362, {%r409, %r410};
	mul.hi.u64 	%rd6363, %rd10436, %rd10436;
	mul.hi.u64 	%rd6364, %rd10437, %rd10437;
	mul.hi.u64 	%rd6365, %rd10438, %rd10438;
	mul.hi.u64 	%rd6366, %rd10439, %rd10439;
	add.s64 	%rd1246, %rd6356, %rd6363;
	setp.lt.u64 	%p3109, %rd1246, %rd6356;
	selp.u64 	%rd6367, 1, 0, %p3109;
	mad.lo.s64 	%rd6368, %rd10437, %rd10437, %rd6357;
	setp.lt.u64 	%p3110, %rd6368, %rd6357;
	add.s64 	%rd1247, %rd6368, %rd6367;
	setp.lt.u64 	%p3111, %rd1247, %rd6368;
	or.pred  	%p3112, %p3110, %p3111;
	selp.u64 	%rd6369, 1, 0, %p3112;
	add.s64 	%rd6370, %rd6358, %rd6364;
	setp.lt.u64 	%p3113, %rd6370, %rd6358;
	add.s64 	%rd1248, %rd6370, %rd6369;
	setp.lt.u64 	%p3114, %rd1248, %rd6370;
	or.pred  	%p3115, %p3113, %p3114;
	selp.u64 	%rd6371, 1, 0, %p3115;
	mad.lo.s64 	%rd6372, %rd10438, %rd10438, %rd6359;
	setp.lt.u64 	%p3116, %rd6372, %rd6359;
	add.s64 	%rd6373, %rd6372, %rd6371;
	setp.lt.u64 	%p3117, %rd6373, %rd6372;
	or.pred  	%p3118, %p3116, %p3117;
	selp.u64 	%rd6374, 1, 0, %p3118;
	add.s64 	%rd6375, %rd6360, %rd6365;
	setp.lt.u64 	%p3119, %rd6375, %rd6360;
	add.s64 	%rd6376, %rd6375, %rd6374;
	setp.lt.u64 	%p3120, %rd6376, %rd6375;
	or.pred  	%p3121, %p3119, %p3120;
	selp.u64 	%rd6377, 1, 0, %p3121;
	mad.lo.s64 	%rd6378, %rd10439, %rd10439, %rd6362;
	setp.lt.u64 	%p3122, %rd6378, %rd6362;
	add.s64 	%rd6379, %rd6378, %rd6377;
	setp.lt.u64 	%p3123, %rd6379, %rd6378;
	or.pred  	%p3124, %p3122, %p3123;
	selp.u64 	%rd6380, 1, 0, %p3124;
	add.s64 	%rd6381, %rd6361, %rd6366;
	add.s64 	%rd6382, %rd6381, %rd6380;
	shl.b64 	%rd6383, %rd6373, 32;
	mov.b64 	{%r411, %r412}, %rd6373;
	mov.b64 	{%r413, %r414}, %rd6376;
	mov.b64 	%rd6384, {%r412, %r413};
	mov.b64 	{%r415, %r416}, %rd6379;
	mov.b64 	%rd6385, {%r414, %r415};
	mov.b64 	{%r417, %r418}, %rd6382;
	mov.b64 	%rd6386, {%r416, %r417};
	shr.u64 	%rd6387, %rd6382, 32;
	mul.lo.s64 	%rd6388, %rd6373, 977;
	mov.b64 	%rd6389, 977;
	mul.hi.u64 	%rd6390, %rd6373, %rd6389;
	mul.lo.s64 	%rd6391, %rd6376, 977;
	mul.hi.u64 	%rd6392, %rd6376, %rd6389;
	add.s64 	%rd6393, %rd6391, %rd6390;
	setp.lt.u64 	%p3125, %rd6393, %rd6391;
	selp.u64 	%rd6394, 1, 0, %p3125;
	add.s64 	%rd6395, %rd6392, %rd6394;
	mul.lo.s64 	%rd6396, %rd6379, 977;
	mul.hi.u64 	%rd6397, %rd6379, %rd6389;
	add.s64 	%rd6398, %rd6396, %rd6395;
	setp.lt.u64 	%p3126, %rd6398, %rd6396;
	selp.u64 	%rd6399, 1, 0, %p3126;
	add.s64 	%rd6400, %rd6397, %rd6399;
	mul.lo.s64 	%rd6401, %rd6382, 977;
	mul.hi.u64 	%rd6402, %rd6382, %rd6389;
	add.s64 	%rd6403, %rd6401, %rd6400;
	setp.lt.u64 	%p3127, %rd6403, %rd6401;
	selp.u64 	%rd6404, 1, 0, %p3127;
	add.s64 	%rd6405, %rd6402, %rd6404;
	add.s64 	%rd10304, %rd6388, %rd6383;
	setp.lt.u64 	%p3128, %rd10304, %rd6388;
	selp.u64 	%rd6406, 1, 0, %p3128;
	add.s64 	%rd6407, %rd6393, %rd6384;
	setp.lt.u64 	%p3129, %rd6407, %rd6393;
	add.s64 	%rd10305, %rd6407, %rd6406;
	setp.lt.u64 	%p3130, %rd10305, %rd6407;
	or.pred  	%p3131, %p3129, %p3130;
	selp.u64 	%rd6408, 1, 0, %p3131;
	add.s64 	%rd6409, %rd6398, %rd6385;
	setp.lt.u64 	%p3132, %rd6409, %rd6398;
	add.s64 	%rd10306, %rd6409, %rd6408;
	setp.lt.u64 	%p3133, %rd10306, %rd6409;
	or.pred  	%p3134, %p3132, %p3133;
	selp.u64 	%rd6410, 1, 0, %p3134;
	add.s64 	%rd6411, %rd6403, %rd6386;
	setp.lt.u64 	%p3135, %rd6411, %rd6403;
	add.s64 	%rd10307, %rd6411, %rd6410;
	setp.lt.u64 	%p3136, %rd10307, %rd6411;
	or.pred  	%p3137, %p3135, %p3136;
	selp.u64 	%rd6412, 1, 0, %p3137;
	add.s64 	%rd6413, %rd6405, %rd6387;
	add.s64 	%rd1253, %rd6413, %rd6412;
	setp.eq.s64 	%p3138, %rd1253, 0;
	mov.b64 	%rd10308, 0;
	@%p3138 bra 	$L__BB11_657;
	shl.b64 	%rd6414, %rd1253, 32;
	shr.u64 	%rd6415, %rd1253, 32;
	mov.b64 	%rd6416, 977;
	mul.hi.u64 	%rd6417, %rd1253, %rd6416;
	mad.lo.s64 	%rd6418, %rd1253, 977, %rd6414;
	setp.lt.u64 	%p3139, %rd6418, %rd6414;
	selp.u64 	%rd6419, 1, 0, %p3139;
	add.s64 	%rd10304, %rd6418, %rd10304;
	setp.lt.u64 	%p3140, %rd10304, %rd6418;
	selp.u64 	%rd6420, 1, 0, %p3140;
	add.s64 	%rd6421, %rd6420, %rd6419;
	add.s64 	%rd6422, %rd6415, %rd6417;
	setp.lt.u64 	%p3141, %rd6422, %rd6415;
	selp.u64 	%rd6423, 1, 0, %p3141;
	add.s64 	%rd6424, %rd10305, %rd6422;
	add.s64 	%rd6425, %rd6424, %rd6421;
	setp.lt.u64 	%p3142, %rd6425, %rd10305;
	not.b64 	%rd6426, %rd6422;
	setp.gt.u64 	%p3143, %rd6421, %rd6426;
	or.pred  	%p3144, %p3143, %p3142;
	selp.u64 	%rd6427, 1, 0, %p3144;
	add.s64 	%rd6428, %rd10306, %rd6423;
	add.s64 	%rd1256, %rd6428, %rd6427;
	setp.lt.u64 	%p3145, %rd1256, %rd10306;
	selp.u64 	%rd6429, 1, 0, %p3145;
	add.s64 	%rd1257, %rd10307, %rd6429;
	setp.lt.u64 	%p3146, %rd1257, %rd10307;
	selp.u64 	%rd10308, 1, 0, %p3146;
	mov.u64 	%rd10305, %rd6425;
	mov.u64 	%rd10306, %rd1256;
	mov.u64 	%rd10307, %rd1257;
$L__BB11_657:
	mad.lo.s64 	%rd10309, %rd10436, %rd10436, %rd10304;
	setp.lt.u64 	%p3147, %rd10309, %rd10304;
	selp.u64 	%rd6430, 1, 0, %p3147;
	add.s64 	%rd6431, %rd10305, %rd1246;
	setp.lt.u64 	%p3148, %rd6431, %rd10305;
	add.s64 	%rd10310, %rd6431, %rd6430;
	setp.lt.u64 	%p3149, %rd10310, %rd6431;
	or.pred  	%p3150, %p3148, %p3149;
	selp.u64 	%rd6432, 1, 0, %p3150;
	add.s64 	%rd6433, %rd10306, %rd1247;
	setp.lt.u64 	%p3151, %rd6433, %rd10306;
	add.s64 	%rd10311, %rd6433, %rd6432;
	setp.lt.u64 	%p3152, %rd10311, %rd6433;
	or.pred  	%p3153, %p3151, %p3152;
	selp.u64 	%rd6434, 1, 0, %p3153;
	add.s64 	%rd6435, %rd10307, %rd1248;
	setp.lt.u64 	%p3154, %rd6435, %rd10307;
	add.s64 	%rd10312, %rd6435, %rd6434;
	setp.lt.u64 	%p3155, %rd10312, %rd6435;
	or.pred  	%p3156, %p3154, %p3155;
	selp.u64 	%rd6437, 1, 0, %p3156;
	add.s64 	%rd1268, %rd10308, %rd6437;
	setp.ne.s64 	%p3157, %rd1268, 0;
	setp.gt.u64 	%p3158, %rd10312, %rd1229;
	or.pred  	%p3159, %p3157, %p3158;
	@%p3159 bra 	$L__BB11_663;
	setp.lt.u64 	%p3160, %rd10312, %rd1229;
	@%p3160 bra 	$L__BB11_676;
	setp.gt.u64 	%p3161, %rd10311, %rd1230;
	@%p3161 bra 	$L__BB11_663;
	setp.lt.u64 	%p3162, %rd10311, %rd1230;
	@%p3162 bra 	$L__BB11_676;
	setp.gt.u64 	%p3163, %rd10310, %rd1231;
	@%p3163 bra 	$L__BB11_663;
	setp.lt.u64 	%p3164, %rd10310, %rd1231;
	setp.lt.u64 	%p3165, %rd10309, %rd1232;
	or.pred  	%p3166, %p3164, %p3165;
	@%p3166 bra 	$L__BB11_676;
$L__BB11_663:
	sub.s64 	%rd1269, %rd10309, %rd1232;
	setp.lt.u64 	%p3167, %rd10309, %rd1232;
	selp.u64 	%rd6438, 1, 0, %p3167;
	sub.s64 	%rd6439, %rd10310, %rd1231;
	setp.lt.u64 	%p3168, %rd10310, %rd1231;
	selp.s64 	%rd6440, -1, 0, %p3167;
	add.s64 	%rd10310, %rd6439, %rd6440;
	setp.lt.u64 	%p3169, %rd6439, %rd6438;
	or.pred  	%p3170, %p3168, %p3169;
	selp.u64 	%rd6441, 1, 0, %p3170;
	sub.s64 	%rd6442, %rd10311, %rd1230;
	setp.lt.u64 	%p3171, %rd10311, %rd1230;
	selp.s64 	%rd6443, -1, 0, %p3170;
	add.s64 	%rd10311, %rd6442, %rd6443;
	setp.lt.u64 	%p3172, %rd6442, %rd6441;
	or.pred  	%p3173, %p3171, %p3172;
	selp.u64 	%rd6444, 1, 0, %p3173;
	sub.s64 	%rd6445, %rd10312, %rd1229;
	setp.lt.u64 	%p3174, %rd10312, %rd1229;
	selp.s64 	%rd6446, -1, 0, %p3173;
	add.s64 	%rd10312, %rd6445, %rd6446;
	setp.lt.u64 	%p3175, %rd6445, %rd6444;
	or.pred  	%p3176, %p3174, %p3175;
	selp.s64 	%rd6447, -1, 0, %p3176;
	add.s64 	%rd1273, %rd1268, %rd6447;
	setp.ne.s64 	%p3177, %rd1273, 0;
	setp.gt.u64 	%p3178, %rd10312, %rd1229;
	or.pred  	%p3179, %p3177, %p3178;
	@%p3179 bra 	$L__BB11_669;
	setp.lt.u64 	%p3180, %rd10312, %rd1229;
	mov.u64 	%rd10309, %rd1269;
	@%p3180 bra 	$L__BB11_676;
	setp.gt.u64 	%p3181, %rd10311, %rd1230;
	@%p3181 bra 	$L__BB11_669;
	setp.lt.u64 	%p3182, %rd10311, %rd1230;
	mov.u64 	%rd10309, %rd1269;
	@%p3182 bra 	$L__BB11_676;
	setp.gt.u64 	%p3183, %rd10310, %rd1231;
	@%p3183 bra 	$L__BB11_669;
	setp.lt.u64 	%p3184, %rd10310, %rd1231;
	setp.lt.u64 	%p3185, %rd1269, %rd1232;
	or.pred  	%p3186, %p3184, %p3185;
	mov.u64 	%rd10309, %rd1269;
	@%p3186 bra 	$L__BB11_676;
$L__BB11_669:
	sub.s64 	%rd1274, %rd1269, %rd1232;
	setp.lt.u64 	%p3187, %rd1269, %rd1232;
	selp.u64 	%rd6448, 1, 0, %p3187;
	sub.s64 	%rd6449, %rd10310, %rd1231;
	setp.lt.u64 	%p3188, %rd10310, %rd1231;
	selp.s64 	%rd6450, -1, 0, %p3187;
	add.s64 	%rd10310, %rd6449, %rd6450;
	setp.lt.u64 	%p3189, %rd6449, %rd6448;
	or.pred  	%p3190, %p3188, %p3189;
	selp.u64 	%rd6451, 1, 0, %p3190;
	sub.s64 	%rd6452, %rd10311, %rd1230;
	setp.lt.u64 	%p3191, %rd10311, %rd1230;
	selp.s64 	%rd6453, -1, 0, %p3190;
	add.s64 	%rd10311, %rd6452, %rd6453;
	setp.lt.u64 	%p3192, %rd6452, %rd6451;
	or.pred  	%p3193, %p3191, %p3192;
	selp.u64 	%rd6454, 1, 0, %p3193;
	sub.s64 	%rd6455, %rd10312, %rd1229;
	setp.lt.u64 	%p3194, %rd10312, %rd1229;
	selp.s64 	%rd6456, -1, 0, %p3193;
	add.s64 	%rd10312, %rd6455, %rd6456;
	setp.lt.u64 	%p3195, %rd6455, %rd6454;
	or.pred  	%p3196, %p3194, %p3195;
	selp.u64 	%rd6457, 1, 0, %p3196;
	setp.ne.s64 	%p3197, %rd1273, %rd6457;
	setp.gt.u64 	%p3198, %rd10312, %rd1229;
	or.pred  	%p3199, %p3197, %p3198;
	@%p3199 bra 	$L__BB11_675;
	setp.lt.u64 	%p3200, %rd10312, %rd1229;
	mov.u64 	%rd10309, %rd1274;
	@%p3200 bra 	$L__BB11_676;
	setp.gt.u64 	%p3201, %rd10311, %rd1230;
	@%p3201 bra 	$L__BB11_675;
	setp.lt.u64 	%p3202, %rd10311, %rd1230;
	mov.u64 	%rd10309, %rd1274;
	@%p3202 bra 	$L__BB11_676;
	setp.gt.u64 	%p3203, %rd10310, %rd1231;
	@%p3203 bra 	$L__BB11_675;
	setp.lt.u64 	%p3204, %rd10310, %rd1231;
	setp.lt.u64 	%p3205, %rd1274, %rd1232;
	or.pred  	%p3206, %p3204, %p3205;
	mov.u64 	%rd10309, %rd1274;
	@%p3206 bra 	$L__BB11_676;
$L__BB11_675:
	sub.s64 	%rd10309, %rd1274, %rd1232;
	setp.lt.u64 	%p3207, %rd1274, %rd1232;
	selp.u64 	%rd6458, 1, 0, %p3207;
	sub.s64 	%rd6459, %rd10310, %rd1231;
	setp.lt.u64 	%p3208, %rd10310, %rd1231;
	selp.s64 	%rd6460, -1, 0, %p3207;
	add.s64 	%rd10310, %rd6459, %rd6460;
	setp.lt.u64 	%p3209, %rd6459, %rd6458;
	or.pred  	%p3210, %p3208, %p3209;
	selp.u64 	%rd6461, 1, 0, %p3210;
	sub.s64 	%rd6462, %rd10311, %rd1230;
	setp.lt.u64 	%p3211, %rd10311, %rd1230;
	selp.s64 	%rd6463, -1, 0, %p3210;
	add.s64 	%rd10311, %rd6462, %rd6463;
	setp.lt.u64 	%p3212, %rd6462, %rd6461;
	or.pred  	%p3213, %p3211, %p3212;
	selp.s64 	%rd6464, -1, 0, %p3213;
	sub.s64 	%rd6465, %rd10312, %rd1229;
	add.s64 	%rd10312, %rd6465, %rd6464;
$L__BB11_676:
	mul.hi.u64 	%rd6467, %rd10309, %rd10436;
	mul.lo.s64 	%rd6468, %rd10437, %rd10309;
	mul.hi.u64 	%rd6469, %rd10309, %rd10437;
	add.s64 	%rd6470, %rd6468, %rd6467;
	setp.lt.u64 	%p3214, %rd6470, %rd6468;
	selp.u64 	%rd6471, 1, 0, %p3214;
	add.s64 	%rd6472, %rd6469, %rd6471;
	mul.lo.s64 	%rd6473, %rd10438, %rd10309;
	mul.hi.u64 	%rd6474, %rd10309, %rd10438;
	add.s64 	%rd6475, %rd6473, %rd6472;
	setp.lt.u64 	%p3215, %rd6475, %rd6473;
	selp.u64 	%rd6476, 1, 0, %p3215;
	add.s64 	%rd6477, %rd6474, %rd6476;
	mul.lo.s64 	%rd6478, %rd10439, %rd10309;
	mul.hi.u64 	%rd6479, %rd10309, %rd10439;
	add.s64 	%rd6480, %rd6478, %rd6477;
	setp.lt.u64 	%p3216, %rd6480, %rd6478;
	selp.u64 	%rd6481, 1, 0, %p3216;
	add.s64 	%rd6482, %rd6479, %rd6481;
	mul.hi.u64 	%rd6483, %rd10310, %rd10436;
	mad.lo.s64 	%rd1286, %rd10436, %rd10310, %rd6470;
	setp.lt.u64 	%p3217, %rd1286, %rd6470;
	selp.u64 	%rd6484, 1, 0, %p3217;
	add.s64 	%rd6485, %rd6483, %rd6484;
	mul.hi.u64 	%rd6486, %rd10310, %rd10437;
	mad.lo.s64 	%rd6487, %rd10437, %rd10310, %rd6475;
	setp.lt.u64 	%p3218, %rd6487, %rd6475;
	selp.u64 	%rd6488, 1, 0, %p3218;
	add.s64 	%rd6489, %rd6487, %rd6485;
	setp.lt.u64 	%p3219, %rd6489, %rd6487;
	selp.u64 	%rd6490, 1, 0, %p3219;
	add.s64 	%rd6491, %rd6486, %rd6488;
	add.s64 	%rd6492, %rd6491, %rd6490;
	mul.hi.u64 	%rd6493, %rd10310, %rd10438;
	mad.lo.s64 	%rd6494, %rd10438, %rd10310, %rd6480;
	setp.lt.u64 	%p3220, %rd6494, %rd6480;
	selp.u64 	%rd6495, 1, 0, %p3220;
	add.s64 	%rd6496, %rd6494, %rd6492;
	setp.lt.u64 	%p3221, %rd6496, %rd6494;
	selp.u64 	%rd6497, 1, 0, %p3221;
	add.s64 	%rd6498, %rd6493, %rd6495;
	add.s64 	%rd6499, %rd6498, %rd6497;
	mul.hi.u64 	%rd6500, %rd10310, %rd10439;
	mad.lo.s64 	%rd6501, %rd10439, %rd10310, %rd6482;
	setp.lt.u64 	%p3222, %rd6501, %rd6482;
	selp.u64 	%rd6502, 1, 0, %p3222;
	add.s64 	%rd6503, %rd6501, %rd6499;
	setp.lt.u64 	%p3223, %rd6503, %rd6501;
	selp.u64 	%rd6504, 1, 0, %p3223;
	add.s64 	%rd6505, %rd6500, %rd6502;
	add.s64 	%rd6506, %rd6505, %rd6504;
	mul.hi.u64 	%rd6507, %rd10311, %rd10436;
	mad.lo.s64 	%rd1287, %rd10436, %rd10311, %rd6489;
	setp.lt.u64 	%p3224, %rd1287, %rd6489;
	selp.u64 	%rd6508, 1, 0, %p3224;
	add.s64 	%rd6509, %rd6507, %rd6508;
	mul.hi.u64 	%rd6510, %rd10311, %rd10437;
	mad.lo.s64 	%rd6511, %rd10437, %rd10311, %rd6496;
	setp.lt.u64 	%p3225, %rd6511, %rd6496;
	selp.u64 	%rd6512, 1, 0, %p3225;
	add.s64 	%rd6513, %rd6511, %rd6509;
	setp.lt.u64 	%p3226, %rd6513, %rd6511;
	selp.u64 	%rd6514, 1, 0, %p3226;
	add.s64 	%rd6515, %rd6510, %rd6512;
	add.s64 	%rd6516, %rd6515, %rd6514;
	mul.hi.u64 	%rd6517, %rd10311, %rd10438;
	mad.lo.s64 	%rd6518, %rd10438, %rd10311, %rd6503;
	setp.lt.u64 	%p3227, %rd6518, %rd6503;
	selp.u64 	%rd6519, 1, 0, %p3227;
	add.s64 	%rd6520, %rd6518, %rd6516;
	setp.lt.u64 	%p3228, %rd6520, %rd6518;
	selp.u64 	%rd6521, 1, 0, %p3228;
	add.s64 	%rd6522, %rd6517, %rd6519;
	add.s64 	%rd6523, %rd6522, %rd6521;
	mul.hi.u64 	%rd6524, %rd10311, %rd10439;
	mad.lo.s64 	%rd6525, %rd10439, %rd10311, %rd6506;
	setp.lt.u64 	%p3229, %rd6525, %rd6506;
	selp.u64 	%rd6526, 1, 0, %p3229;
	add.s64 	%rd6527, %rd6525, %rd6523;
	setp.lt.u64 	%p3230, %rd6527, %rd6525;
	selp.u64 	%rd6528, 1, 0, %p3230;
	add.s64 	%rd6529, %rd6524, %rd6526;
	add.s64 	%rd6530, %rd6529, %rd6528;
	mul.hi.u64 	%rd6531, %rd10312, %rd10436;
	mad.lo.s64 	%rd1288, %rd10436, %rd10312, %rd6513;
	setp.lt.u64 	%p3231, %rd1288, %rd6513;
	selp.u64 	%rd6532, 1, 0, %p3231;
	add.s64 	%rd6533, %rd6531, %rd6532;
	mul.hi.u64 	%rd6534, %rd10312, %rd10437;
	mad.lo.s64 	%rd6535, %rd10437, %rd10312, %rd6520;
	setp.lt.u64 	%p3232, %rd6535, %rd6520;
	selp.u64 	%rd6536, 1, 0, %p3232;
	add.s64 	%rd6537, %rd6535, %rd6533;
	setp.lt.u64 	%p3233, %rd6537, %rd6535;
	selp.u64 	%rd6538, 1, 0, %p3233;
	add.s64 	%rd6539, %rd6534, %rd6536;
	add.s64 	%rd6540, %rd6539, %rd6538;
	mul.hi.u64 	%rd6541, %rd10312, %rd10438;
	mad.lo.s64 	%rd6542, %rd10438, %rd10312, %rd6527;
	setp.lt.u64 	%p3234, %rd6542, %rd6527;
	selp.u64 	%rd6543, 1, 0, %p3234;
	add.s64 	%rd6544, %rd6542, %rd6540;
	setp.lt.u64 	%p3235, %rd6544, %rd6542;
	selp.u64 	%rd6545, 1, 0, %p3235;
	add.s64 	%rd6546, %rd6541, %rd6543;
	add.s64 	%rd6547, %rd6546, %rd6545;
	mul.hi.u64 	%rd6548, %rd10312, %rd10439;
	mad.lo.s64 	%rd6549, %rd10439, %rd10312, %rd6530;
	setp.lt.u64 	%p3236, %rd6549, %rd6530;
	selp.u64 	%rd6550, 1, 0, %p3236;
	add.s64 	%rd6551, %rd6549, %rd6547;
	setp.lt.u64 	%p3237, %rd6551, %rd6549;
	selp.u64 	%rd6552, 1, 0, %p3237;
	add.s64 	%rd6553, %rd6548, %rd6550;
	add.s64 	%rd6554, %rd6553, %rd6552;
	shl.b64 	%rd6555, %rd6537, 32;
	mov.b64 	{%r419, %r420}, %rd6537;
	mov.b64 	{%r421, %r422}, %rd6544;
	mov.b64 	%rd6556, {%r420, %r421};
	mov.b64 	{%r423, %r424}, %rd6551;
	mov.b64 	%rd6557, {%r422, %r423};
	mov.b64 	{%r425, %r426}, %rd6554;
	mov.b64 	%rd6558, {%r424, %r425};
	shr.u64 	%rd6559, %rd6554, 32;
	mul.lo.s64 	%rd6560, %rd6537, 977;
	mov.b64 	%rd6561, 977;
	mul.hi.u64 	%rd6562, %rd6537, %rd6561;
	mul.lo.s64 	%rd6563, %rd6544, 977;
	mul.hi.u64 	%rd6564, %rd6544, %rd6561;
	add.s64 	%rd6565, %rd6563, %rd6562;
	setp.lt.u64 	%p3238, %rd6565, %rd6563;
	selp.u64 	%rd6566, 1, 0, %p3238;
	add.s64 	%rd6567, %rd6564, %rd6566;
	mul.lo.s64 	%rd6568, %rd6551, 977;
	mul.hi.u64 	%rd6569, %rd6551, %rd6561;
	add.s64 	%rd6570, %rd6568, %rd6567;
	setp.lt.u64 	%p3239, %rd6570, %rd6568;
	selp.u64 	%rd6571, 1, 0, %p3239;
	add.s64 	%rd6572, %rd6569, %rd6571;
	mul.lo.s64 	%rd6573, %rd6554, 977;
	mul.hi.u64 	%rd6574, %rd6554, %rd6561;
	add.s64 	%rd6575, %rd6573, %rd6572;
	setp.lt.u64 	%p3240, %rd6575, %rd6573;
	selp.u64 	%rd6576, 1, 0, %p3240;
	add.s64 	%rd6577, %rd6574, %rd6576;
	add.s64 	%rd10313, %rd6560, %rd6555;
	setp.lt.u64 	%p3241, %rd10313, %rd6560;
	selp.u64 	%rd6578, 1, 0, %p3241;
	add.s64 	%rd6579, %rd6565, %rd6556;
	setp.lt.u64 	%p3242, %rd6579, %rd6565;
	add.s64 	%rd10314, %rd6579, %rd6578;
	setp.lt.u64 	%p3243, %rd10314, %rd6579;
	or.pred  	%p3244, %p3242, %p3243;
	selp.u64 	%rd6580, 1, 0, %p3244;
	add.s64 	%rd6581, %rd6570, %rd6557;
	setp.lt.u64 	%p3245, %rd6581, %rd6570;
	add.s64 	%rd10315, %rd6581, %rd6580;
	setp.lt.u64 	%p3246, %rd10315, %rd6581;
	or.pred  	%p3247, %p3245, %p3246;
	selp.u64 	%rd6582, 1, 0, %p3247;
	add.s64 	%rd6583, %rd6575, %rd6558;
	setp.lt.u64 	%p3248, %rd6583, %rd6575;
	add.s64 	%rd10316, %rd6583, %rd6582;
	setp.lt.u64 	%p3249, %rd10316, %rd6583;
	or.pred  	%p3250, %p3248, %p3249;
	selp.u64 	%rd6584, 1, 0, %p3250;
	add.s64 	%rd6585, %rd6577, %rd6559;
	add.s64 	%rd1293, %rd6585, %rd6584;
	setp.eq.s64 	%p3251, %rd1293, 0;
	mov.b64 	%rd10317, 0;
	@%p3251 bra 	$L__BB11_678;
	shl.b64 	%rd6586, %rd1293, 32;
	shr.u64 	%rd6587, %rd1293, 32;
	mov.b64 	%rd6588, 977;
	mul.hi.u64 	%rd6589, %rd1293, %rd6588;
	mad.lo.s64 	%rd6590, %rd1293, 977, %rd6586;
	setp.lt.u64 	%p3252, %rd6590, %rd6586;
	selp.u64 	%rd6591, 1, 0, %p3252;
	add.s64 	%rd10313, %rd6590, %rd10313;
	setp.lt.u64 	%p3253, %rd10313, %rd6590;
	selp.u64 	%rd6592, 1, 0, %p3253;
	add.s64 	%rd6593, %rd6592, %rd6591;
	add.s64 	%rd6594, %rd6587, %rd6589;
	setp.lt.u64 	%p3254, %rd6594, %rd6587;
	selp.u64 	%rd6595, 1, 0, %p3254;
	add.s64 	%rd6596, %rd10314, %rd6594;
	add.s64 	%rd6597, %rd6596, %rd6593;
	setp.lt.u64 	%p3255, %rd6597, %rd10314;
	not.b64 	%rd6598, %rd6594;
	setp.gt.u64 	%p3256, %rd6593, %rd6598;
	or.pred  	%p3257, %p3256, %p3255;
	selp.u64 	%rd6599, 1, 0, %p3257;
	add.s64 	%rd6600, %rd10315, %rd6595;
	add.s64 	%rd1296, %rd6600, %rd6599;
	setp.lt.u64 	%p3258, %rd1296, %rd10315;
	selp.u64 	%rd6601, 1, 0, %p3258;
	add.s64 	%rd1297, %rd10316, %rd6601;
	setp.lt.u64 	%p3259, %rd1297, %rd10316;
	selp.u64 	%rd10317, 1, 0, %p3259;
	mov.u64 	%rd10314, %rd6597;
	mov.u64 	%rd10315, %rd1296;
	mov.u64 	%rd10316, %rd1297;
$L__BB11_678:
	mad.lo.s64 	%rd10318, %rd10436, %rd10309, %rd10313;
	setp.lt.u64 	%p3260, %rd10318, %rd10313;
	selp.u64 	%rd6602, 1, 0, %p3260;
	add.s64 	%rd6603, %rd10314, %rd1286;
	setp.lt.u64 	%p3261, %rd6603, %rd10314;
	add.s64 	%rd10319, %rd6603, %rd6602;
	setp.lt.u64 	%p3262, %rd10319, %rd6603;
	or.pred  	%p3263, %p3261, %p3262;
	selp.u64 	%rd6604, 1, 0, %p3263;
	add.s64 	%rd6605, %rd10315, %rd1287;
	setp.lt.u64 	%p3264, %rd6605, %rd10315;
	add.s64 	%rd10320, %rd6605, %rd6604;
	setp.lt.u64 	%p3265, %rd10320, %rd6605;
	or.pred  	%p3266, %p3264, %p3265;
	selp.u64 	%rd6606, 1, 0, %p3266;
	add.s64 	%rd6607, %rd10316, %rd1288;
	setp.lt.u64 	%p3267, %rd6607, %rd10316;
	add.s64 	%rd10321, %rd6607, %rd6606;
	setp.lt.u64 	%p3268, %rd10321, %rd6607;
	or.pred  	%p3269, %p3267, %p3268;
	selp.u64 	%rd6609, 1, 0, %p3269;
	add.s64 	%rd1308, %rd10317, %rd6609;
	setp.ne.s64 	%p3270, %rd1308, 0;
	setp.gt.u64 	%p3271, %rd10321, %rd1229;
	or.pred  	%p3272, %p3270, %p3271;
	@%p3272 bra 	$L__BB11_684;
	setp.lt.u64 	%p3273, %rd10321, %rd1229;
	@%p3273 bra 	$L__BB11_697;
	setp.gt.u64 	%p3274, %rd10320, %rd1230;
	@%p3274 bra 	$L__BB11_684;
	setp.lt.u64 	%p3275, %rd10320, %rd1230;
	@%p3275 bra 	$L__BB11_697;
	setp.gt.u64 	%p3276, %rd10319, %rd1231;
	@%p3276 bra 	$L__BB11_684;
	setp.lt.u64 	%p3277, %rd10319, %rd1231;
	setp.lt.u64 	%p3278, %rd10318, %rd1232;
	or.pred  	%p3279, %p3277, %p3278;
	@%p3279 bra 	$L__BB11_697;
$L__BB11_684:
	sub.s64 	%rd1309, %rd10318, %rd1232;
	setp.lt.u64 	%p3280, %rd10318, %rd1232;
	selp.u64 	%rd6610, 1, 0, %p3280;
	sub.s64 	%rd6611, %rd10319, %rd1231;
	setp.lt.u64 	%p3281, %rd10319, %rd1231;
	selp.s64 	%rd6612, -1, 0, %p3280;
	add.s64 	%rd10319, %rd6611, %rd6612;
	setp.lt.u64 	%p3282, %rd6611, %rd6610;
	or.pred  	%p3283, %p3281, %p3282;
	selp.u64 	%rd6613, 1, 0, %p3283;
	sub.s64 	%rd6614, %rd10320, %rd1230;
	setp.lt.u64 	%p3284, %rd10320, %rd1230;
	selp.s64 	%rd6615, -1, 0, %p3283;
	add.s64 	%rd10320, %rd6614, %rd6615;
	setp.lt.u64 	%p3285, %rd6614, %rd6613;
	or.pred  	%p3286, %p3284, %p3285;
	selp.u64 	%rd6616, 1, 0, %p3286;
	sub.s64 	%rd6617, %rd10321, %rd1229;
	setp.lt.u64 	%p3287, %rd10321, %rd1229;
	selp.s64 	%rd6618, -1, 0, %p3286;
	add.s64 	%rd10321, %rd6617, %rd6618;
	setp.lt.u64 	%p3288, %rd6617, %rd6616;
	or.pred  	%p3289, %p3287, %p3288;
	selp.s64 	%rd6619, -1, 0, %p3289;
	add.s64 	%rd1313, %rd1308, %rd6619;
	setp.ne.s64 	%p3290, %rd1313, 0;
	setp.gt.u64 	%p3291, %rd10321, %rd1229;
	or.pred  	%p3292, %p3290, %p3291;
	@%p3292 bra 	$L__BB11_690;
	setp.lt.u64 	%p3293, %rd10321, %rd1229;
	mov.u64 	%rd10318, %rd1309;
	@%p3293 bra 	$L__BB11_697;
	setp.gt.u64 	%p3294, %rd10320, %rd1230;
	@%p3294 bra 	$L__BB11_690;
	setp.lt.u64 	%p3295, %rd10320, %rd1230;
	mov.u64 	%rd10318, %rd1309;
	@%p3295 bra 	$L__BB11_697;
	setp.gt.u64 	%p3296, %rd10319, %rd1231;
	@%p3296 bra 	$L__BB11_690;
	setp.lt.u64 	%p3297, %rd10319, %rd1231;
	setp.lt.u64 	%p3298, %rd1309, %rd1232;
	or.pred  	%p3299, %p3297, %p3298;
	mov.u64 	%rd10318, %rd1309;
	@%p3299 bra 	$L__BB11_697;
$L__BB11_690:
	sub.s64 	%rd1314, %rd1309, %rd1232;
	setp.lt.u64 	%p3300, %rd1309, %rd1232;
	selp.u64 	%rd6620, 1, 0, %p3300;
	sub.s64 	%rd6621, %rd10319, %rd1231;
	setp.lt.u64 	%p3301, %rd10319, %rd1231;
	selp.s64 	%rd6622, -1, 0, %p3300;
	add.s64 	%rd10319, %rd6621, %rd6622;
	setp.lt.u64 	%p3302, %rd6621, %rd6620;
	or.pred  	%p3303, %p3301, %p3302;
	selp.u64 	%rd6623, 1, 0, %p3303;
	sub.s64 	%rd6624, %rd10320, %rd1230;
	setp.lt.u64 	%p3304, %rd10320, %rd1230;
	selp.s64 	%rd6625, -1, 0, %p3303;
	add.s64 	%rd10320, %rd6624, %rd6625;
	setp.lt.u64 	%p3305, %rd6624, %rd6623;
	or.pred  	%p3306, %p3304, %p3305;
	selp.u64 	%rd6626, 1, 0, %p3306;
	sub.s64 	%rd6627, %rd10321, %rd1229;
	setp.lt.u64 	%p3307, %rd10321, %rd1229;
	selp.s64 	%rd6628, -1, 0, %p3306;
	add.s64 	%rd10321, %rd6627, %rd6628;
	setp.lt.u64 	%p3308, %rd6627, %rd6626;
	or.pred  	%p3309, %p3307, %p3308;
	selp.u64 	%rd6629, 1, 0, %p3309;
	setp.ne.s64 	%p3310, %rd1313, %rd6629;
	setp.gt.u64 	%p3311, %rd10321, %rd1229;
	or.pred  	%p3312, %p3310, %p3311;
	@%p3312 bra 	$L__BB11_696;
	setp.lt.u64 	%p3313, %rd10321, %rd1229;
	mov.u64 	%rd10318, %rd1314;
	@%p3313 bra 	$L__BB11_697;
	setp.gt.u64 	%p3314, %rd10320, %rd1230;
	@%p3314 bra 	$L__BB11_696;
	setp.lt.u64 	%p3315, %rd10320, %rd1230;
	mov.u64 	%rd10318, %rd1314;
	@%p3315 bra 	$L__BB11_697;
	setp.gt.u64 	%p3316, %rd10319, %rd1231;
	@%p3316 bra 	$L__BB11_696;
	setp.lt.u64 	%p3317, %rd10319, %rd1231;
	setp.lt.u64 	%p3318, %rd1314, %rd1232;
	or.pred  	%p3319, %p3317, %p3318;
	mov.u64 	%rd10318, %rd1314;
	@%p3319 bra 	$L__BB11_697;
$L__BB11_696:
	sub.s64 	%rd10318, %rd1314, %rd1232;
	setp.lt.u64 	%p3320, %rd1314, %rd1232;
	selp.u64 	%rd6630, 1, 0, %p3320;
	sub.s64 	%rd6631, %rd10319, %rd1231;
	setp.lt.u64 	%p3321, %rd10319, %rd1231;
	selp.s64 	%rd6632, -1, 0, %p3320;
	add.s64 	%rd10319, %rd6631, %rd6632;
	setp.lt.u64 	%p3322, %rd6631, %rd6630;
	or.pred  	%p3323, %p3321, %p3322;
	selp.u64 	%rd6633, 1, 0, %p3323;
	sub.s64 	%rd6634, %rd10320, %rd1230;
	setp.lt.u64 	%p3324, %rd10320, %rd1230;
	selp.s64 	%rd6635, -1, 0, %p3323;
	add.s64 	%rd10320, %rd6634, %rd6635;
	setp.lt.u64 	%p3325, %rd6634, %rd6633;
	or.pred  	%p3326, %p3324, %p3325;
	selp.s64 	%rd6636, -1, 0, %p3326;
	sub.s64 	%rd6637, %rd10321, %rd1229;
	add.s64 	%rd10321, %rd6637, %rd6636;
$L__BB11_697:
	mul.hi.u64 	%rd6639, %rd1233, %rd10309;
	mul.lo.s64 	%rd6640, %rd10310, %rd1233;
	mul.hi.u64 	%rd6641, %rd1233, %rd10310;
	add.s64 	%rd6642, %rd6640, %rd6639;
	setp.lt.u64 	%p3327, %rd6642, %rd6640;
	selp.u64 	%rd6643, 1, 0, %p3327;
	add.s64 	%rd6644, %rd6641, %rd6643;
	mul.lo.s64 	%rd6645, %rd10311, %rd1233;
	mul.hi.u64 	%rd6646, %rd1233, %rd10311;
	add.s64 	%rd6647, %rd6645, %rd6644;
	setp.lt.u64 	%p3328, %rd6647, %rd6645;
	selp.u64 	%rd6648, 1, 0, %p3328;
	add.s64 	%rd6649, %rd6646, %rd6648;
	mul.lo.s64 	%rd6650, %rd10312, %rd1233;
	mul.hi.u64 	%rd6651, %rd1233, %rd10312;
	add.s64 	%rd6652, %rd6650, %rd6649;
	setp.lt.u64 	%p3329, %rd6652, %rd6650;
	selp.u64 	%rd6653, 1, 0, %p3329;
	add.s64 	%rd6654, %rd6651, %rd6653;
	mul.hi.u64 	%rd6656, %rd6655, %rd10309;
	mad.lo.s64 	%rd1326, %rd10309, %rd6655, %rd6642;
	setp.lt.u64 	%p3330, %rd1326, %rd6642;
	selp.u64 	%rd6657, 1, 0, %p3330;
	add.s64 	%rd6658, %rd6656, %rd6657;
	mul.hi.u64 	%rd6659, %rd6655, %rd10310;
	mad.lo.s64 	%rd6660, %rd10310, %rd6655, %rd6647;
	setp.lt.u64 	%p3331, %rd6660, %rd6647;
	selp.u64 	%rd6661, 1, 0, %p3331;
	add.s64 	%rd6662, %rd6660, %rd6658;
	setp.lt.u64 	%p3332, %rd6662, %rd6660;
	selp.u64 	%rd6663, 1, 0, %p3332;
	add.s64 	%rd6664, %rd6659, %rd6661;
	add.s64 	%rd6665, %rd6664, %rd6663;
	mul.hi.u64 	%rd6666, %rd6655, %rd10311;
	mad.lo.s64 	%rd6667, %rd10311, %rd6655, %rd6652;
	setp.lt.u64 	%p3333, %rd6667, %rd6652;
	selp.u64 	%rd6668, 1, 0, %p3333;
	add.s64 	%rd6669, %rd6667, %rd6665;
	setp.lt.u64 	%p3334, %rd6669, %rd6667;
	selp.u64 	%rd6670, 1, 0, %p3334;
	add.s64 	%rd6671, %rd6666, %rd6668;
	add.s64 	%rd6672, %rd6671, %rd6670;
	mul.hi.u64 	%rd6673, %rd6655, %rd10312;
	mad.lo.s64 	%rd6674, %rd10312, %rd6655, %rd6654;
	setp.lt.u64 	%p3335, %rd6674, %rd6654;
	selp.u64 	%rd6675, 1, 0, %p3335;
	add.s64 	%rd6676, %rd6674, %rd6672;
	setp.lt.u64 	%p3336, %rd6676, %rd6674;
	selp.u64 	%rd6677, 1, 0, %p3336;
	add.s64 	%rd6678, %rd6673, %rd6675;
	add.s64 	%rd6679, %rd6678, %rd6677;
	mul.hi.u64 	%rd6681, %rd6680, %rd10309;
	mad.lo.s64 	%rd1327, %rd10309, %rd6680, %rd6662;
	setp.lt.u64 	%p3337, %rd1327, %rd6662;
	selp.u64 	%rd6682, 1, 0, %p3337;
	add.s64 	%rd6683, %rd6681, %rd6682;
	mul.hi.u64 	%rd6684, %rd6680, %rd10310;
	mad.lo.s64 	%rd6685, %rd10310, %rd6680, %rd6669;
	setp.lt.u64 	%p3338, %rd6685, %rd6669;
	selp.u64 	%rd6686, 1, 0, %p3338;
	add.s64 	%rd6687, %rd6685, %rd6683;
	setp.lt.u64 	%p3339, %rd6687, %rd6685;
	selp.u64 	%rd6688, 1, 0, %p3339;
	add.s64 	%rd6689, %rd6684, %rd6686;
	add.s64 	%rd6690, %rd6689, %rd6688;
	mul.hi.u64 	%rd6691, %rd6680, %rd10311;
	mad.lo.s64 	%rd6692, %rd10311, %rd6680, %rd6676;
	setp.lt.u64 	%p3340, %rd6692, %rd6676;
	selp.u64 	%rd6693, 1, 0, %p3340;
	add.s64 	%rd6694, %rd6692, %rd6690;
	setp.lt.u64 	%p3341, %rd6694, %rd6692;
	selp.u64 	%rd6695, 1, 0, %p3341;
	add.s64 	%rd6696, %rd6691, %rd6693;
	add.s64 	%rd6697, %rd6696, %rd6695;
	mul.hi.u64 	%rd6698, %rd6680, %rd10312;
	mad.lo.s64 	%rd6699, %rd10312, %rd6680, %rd6679;
	setp.lt.u64 	%p3342, %rd6699, %rd6679;
	selp.u64 	%rd6700, 1, 0, %p3342;
	add.s64 	%rd6701, %rd6699, %rd6697;
	setp.lt.u64 	%p3343, %rd6701, %rd6699;
	selp.u64 	%rd6702, 1, 0, %p3343;
	add.s64 	%rd6703, %rd6698, %rd6700;
	add.s64 	%rd6704, %rd6703, %rd6702;
	mul.hi.u64 	%rd6706, %rd6705, %rd10309;
	mad.lo.s64 	%rd1328, %rd10309, %rd6705, %rd6687;
	setp.lt.u64 	%p3344, %rd1328, %rd6687;
	selp.u64 	%rd6707, 1, 0, %p3344;
	add.s64 	%rd6708, %rd6706, %rd6707;
	mul.hi.u64 	%rd6709, %rd6705, %rd10310;
	mad.lo.s64 	%rd6710, %rd10310, %rd6705, %rd6694;
	setp.lt.u64 	%p3345, %rd6710, %rd6694;
	selp.u64 	%rd6711, 1, 0, %p3345;
	add.s64 	%rd6712, %rd6710, %rd6708;
	setp.lt.u64 	%p3346, %rd6712, %rd6710;
	selp.u64 	%rd6713, 1, 0, %p3346;
	add.s64 	%rd6714, %rd6709, %rd6711;
	add.s64 	%rd6715, %rd6714, %rd6713;
	mul.hi.u64 	%rd6716, %rd6705, %rd10311;
	mad.lo.s64 	%rd6717, %rd10311, %rd6705, %rd6701;
	setp.lt.u64 	%p3347, %rd6717, %rd6701;
	selp.u64 	%rd6718, 1, 0, %p3347;
	add.s64 	%rd6719, %rd6717, %rd6715;
	setp.lt.u64 	%p3348, %rd6719, %rd6717;
	selp.u64 	%rd6720, 1, 0, %p3348;
	add.s64 	%rd6721, %rd6716, %rd6718;
	add.s64 	%rd6722, %rd6721, %rd6720;
	mul.hi.u64 	%rd6723, %rd6705, %rd10312;
	mad.lo.s64 	%rd6724, %rd10312, %rd6705, %rd6704;
	setp.lt.u64 	%p3349, %rd6724, %rd6704;
	selp.u64 	%rd6725, 1, 0, %p3349;
	add.s64 	%rd6726, %rd6724, %rd6722;
	setp.lt.u64 	%p3350, %rd6726, %rd6724;
	selp.u64 	%rd6727, 1, 0, %p3350;
	add.s64 	%rd6728, %rd6723, %rd6725;
	add.s64 	%rd6729, %rd6728, %rd6727;
	shl.b64 	%rd6730, %rd6712, 32;
	mov.b64 	{%r427, %r428}, %rd6712;
	mov.b64 	{%r429, %r430}, %rd6719;
	mov.b64 	%rd6731, {%r428, %r429};
	mov.b64 	{%r431, %r432}, %rd6726;
	mov.b64 	%rd6732, {%r430, %r431};
	mov.b64 	{%r433, %r434}, %rd6729;
	mov.b64 	%rd6733, {%r432, %r433};
	shr.u64 	%rd6734, %rd6729, 32;
	mul.lo.s64 	%rd6735, %rd6712, 977;
	mov.b64 	%rd6736, 977;
	mul.hi.u64 	%rd6737, %rd6712, %rd6736;
	mul.lo.s64 	%rd6738, %rd6719, 977;
	mul.hi.u64 	%rd6739, %rd6719, %rd6736;
	add.s64 	%rd6740, %rd6738, %rd6737;
	setp.lt.u64 	%p3351, %rd6740, %rd6738;
	selp.u64 	%rd6741, 1, 0, %p3351;
	add.s64 	%rd6742, %rd6739, %rd6741;
	mul.lo.s64 	%rd6743, %rd6726, 977;
	mul.hi.u64 	%rd6744, %rd6726, %rd6736;
	add.s64 	%rd6745, %rd6743, %rd6742;
	setp.lt.u64 	%p3352, %rd6745, %rd6743;
	selp.u64 	%rd6746, 1, 0, %p3352;
	add.s64 	%rd6747, %rd6744, %rd6746;
	mul.lo.s64 	%rd6748, %rd6729, 977;
	mul.hi.u64 	%rd6749, %rd6729, %rd6736;
	add.s64 	%rd6750, %rd6748, %rd6747;
	setp.lt.u64 	%p3353, %rd6750, %rd6748;
	selp.u64 	%rd6751, 1, 0, %p3353;
	add.s64 	%rd6752, %rd6749, %rd6751;
	add.s64 	%rd10322, %rd6735, %rd6730;
	setp.lt.u64 	%p3354, %rd10322, %rd6735;
	selp.u64 	%rd6753, 1, 0, %p3354;
	add.s64 	%rd6754, %rd6740, %rd6731;
	setp.lt.u64 	%p3355, %rd6754, %rd6740;
	add.s64 	%rd10323, %rd6754, %rd6753;
	setp.lt.u64 	%p3356, %rd10323, %rd6754;
	or.pred  	%p3357, %p3355, %p3356;
	selp.u64 	%rd6755, 1, 0, %p3357;
	add.s64 	%rd6756, %rd6745, %rd6732;
	setp.lt.u64 	%p3358, %rd6756, %rd6745;
	add.s64 	%rd10324, %rd6756, %rd6755;
	setp.lt.u64 	%p3359, %rd10324, %rd6756;
	or.pred  	%p3360, %p3358, %p3359;
	selp.u64 	%rd6757, 1, 0, %p3360;
	add.s64 	%rd6758, %rd6750, %rd6733;
	setp.lt.u64 	%p3361, %rd6758, %rd6750;
	add.s64 	%rd10325, %rd6758, %rd6757;
	setp.lt.u64 	%p3362, %rd10325, %rd6758;
	or.pred  	%p3363, %p3361, %p3362;
	selp.u64 	%rd6759, 1, 0, %p3363;
	add.s64 	%rd6760, %rd6752, %rd6734;
	add.s64 	%rd1333, %rd6760, %rd6759;
	setp.eq.s64 	%p3364, %rd1333, 0;
	mov.b64 	%rd10326, 0;
	@%p3364 bra 	$L__BB11_699;
	shl.b64 	%rd6761, %rd1333, 32;
	shr.u64 	%rd6762, %rd1333, 32;
	mov.b64 	%rd6763, 977;
	mul.hi.u64 	%rd6764, %rd1333, %rd6763;
	mad.lo.s64 	%rd6765, %rd1333, 977, %rd6761;
	setp.lt.u64 	%p3365, %rd6765, %rd6761;
	selp.u64 	%rd6766, 1, 0, %p3365;
	add.s64 	%rd10322, %rd6765, %rd10322;
	setp.lt.u64 	%p3366, %rd10322, %rd6765;
	selp.u64 	%rd6767, 1, 0, %p3366;
	add.s64 	%rd6768, %rd6767, %rd6766;
	add.s64 	%rd6769, %rd6762, %rd6764;
	setp.lt.u64 	%p3367, %rd6769, %rd6762;
	selp.u64 	%rd6770, 1, 0, %p3367;
	add.s64 	%rd6771, %rd10323, %rd6769;
	add.s64 	%rd6772, %rd6771, %rd6768;
	setp.lt.u64 	%p3368, %rd6772, %rd10323;
	not.b64 	%rd6773, %rd6769;
	setp.gt.u64 	%p3369, %rd6768, %rd6773;
	or.pred  	%p3370, %p3369, %p3368;
	selp.u64 	%rd6774, 1, 0, %p3370;
	add.s64 	%rd6775, %rd10324, %rd6770;
	add.s64 	%rd1336, %rd6775, %rd6774;
	setp.lt.u64 	%p3371, %rd1336, %rd10324;
	selp.u64 	%rd6776, 1, 0, %p3371;
	add.s64 	%rd1337, %rd10325, %rd6776;
	setp.lt.u64 	%p3372, %rd1337, %rd10325;
	selp.u64 	%rd10326, 1, 0, %p3372;
	mov.u64 	%rd10323, %rd6772;
	mov.u64 	%rd10324, %rd1336;
	mov.u64 	%rd10325, %rd1337;
$L__BB11_699:
	mad.lo.s64 	%rd10327, %rd10309, %rd1233, %rd10322;
	setp.lt.u64 	%p3373, %rd10327, %rd10322;
	selp.u64 	%rd6777, 1, 0, %p3373;
	add.s64 	%rd6778, %rd10323, %rd1326;
	setp.lt.u64 	%p3374, %rd6778, %rd10323;
	add.s64 	%rd10328, %rd6778, %rd6777;
	setp.lt.u64 	%p3375, %rd10328, %rd6778;
	or.pred  	%p3376, %p3374, %p3375;
	selp.u64 	%rd6779, 1, 0, %p3376;
	add.s64 	%rd6780, %rd10324, %rd1327;
	setp.lt.u64 	%p3377, %rd6780, %rd10324;
	add.s64 	%rd10329, %rd6780, %rd6779;
	setp.lt.u64 	%p3378, %rd10329, %rd6780;
	or.pred  	%p3379, %p3377, %p3378;
	selp.u64 	%rd6781, 1, 0, %p3379;
	add.s64 	%rd6782, %rd10325, %rd1328;
	setp.lt.u64 	%p3380, %rd6782, %rd10325;
	add.s64 	%rd10330, %rd6782, %rd6781;
	setp.lt.u64 	%p3381, %rd10330, %rd6782;
	or.pred  	%p3382, %p3380, %p3381;
	selp.u64 	%rd6784, 1, 0, %p3382;
	add.s64 	%rd1348, %rd10326, %rd6784;
	setp.ne.s64 	%p3383, %rd1348, 0;
	setp.gt.u64 	%p3384, %rd10330, %rd1229;
	or.pred  	%p3385, %p3383, %p3384;
	@%p3385 bra 	$L__BB11_705;
	setp.lt.u64 	%p3386, %rd10330, %rd1229;
	@%p3386 bra 	$L__BB11_718;
	setp.gt.u64 	%p3387, %rd10329, %rd1230;
	@%p3387 bra 	$L__BB11_705;
	setp.lt.u64 	%p3388, %rd10329, %rd1230;
	@%p3388 bra 	$L__BB11_718;
	setp.gt.u64 	%p3389, %rd10328, %rd1231;
	@%p3389 bra 	$L__BB11_705;
	setp.lt.u64 	%p3390, %rd10328, %rd1231;
	setp.lt.u64 	%p3391, %rd10327, %rd1232;
	or.pred  	%p3392, %p3390, %p3391;
	@%p3392 bra 	$L__BB11_718;
$L__BB11_705:
	sub.s64 	%rd1349, %rd10327, %rd1232;
	setp.lt.u64 	%p3393, %rd10327, %rd1232;
	selp.u64 	%rd6785, 1, 0, %p3393;
	sub.s64 	%rd6786, %rd10328, %rd1231;
	setp.lt.u64 	%p3394, %rd10328, %rd1231;
	selp.s64 	%rd6787, -1, 0, %p3393;
	add.s64 	%rd10328, %rd6786, %rd6787;
	setp.lt.u64 	%p3395, %rd6786, %rd6785;
	or.pred  	%p3396, %p3394, %p3395;
	selp.u64 	%rd6788, 1, 0, %p3396;
	sub.s64 	%rd6789, %rd10329, %rd1230;
	setp.lt.u64 	%p3397, %rd10329, %rd1230;
	selp.s64 	%rd6790, -1, 0, %p3396;
	add.s64 	%rd10329, %rd6789, %rd6790;
	setp.lt.u64 	%p3398, %rd6789, %rd6788;
	or.pred  	%p3399, %p3397, %p3398;
	selp.u64 	%rd6791, 1, 0, %p3399;
	sub.s64 	%rd6792, %rd10330, %rd1229;
	setp.lt.u64 	%p3400, %rd10330, %rd1229;
	selp.s64 	%rd6793, -1, 0, %p3399;
	add.s64 	%rd10330, %rd6792, %rd6793;
	setp.lt.u64 	%p3401, %rd6792, %rd6791;
	or.pred  	%p3402, %p3400, %p3401;
	selp.s64 	%rd6794, -1, 0, %p3402;
	add.s64 	%rd1353, %rd1348, %rd6794;
	setp.ne.s64 	%p3403, %rd1353, 0;
	setp.gt.u64 	%p3404, %rd10330, %rd1229;
	or.pred  	%p3405, %p3403, %p3404;
	@%p3405 bra 	$L__BB11_711;
	setp.lt.u64 	%p3406, %rd10330, %rd1229;
	mov.u64 	%rd10327, %rd1349;
	@%p3406 bra 	$L__BB11_718;
	setp.gt.u64 	%p3407, %rd10329, %rd1230;
	@%p3407 bra 	$L__BB11_711;
	setp.lt.u64 	%p3408, %rd10329, %rd1230;
	mov.u64 	%rd10327, %rd1349;
	@%p3408 bra 	$L__BB11_718;
	setp.gt.u64 	%p3409, %rd10328, %rd1231;
	@%p3409 bra 	$L__BB11_711;
	setp.lt.u64 	%p3410, %rd10328, %rd1231;
	setp.lt.u64 	%p3411, %rd1349, %rd1232;
	or.pred  	%p3412, %p3410, %p3411;
	mov.u64 	%rd10327, %rd1349;
	@%p3412 bra 	$L__BB11_718;
$L__BB11_711:
	sub.s64 	%rd1354, %rd1349, %rd1232;
	setp.lt.u64 	%p3413, %rd1349, %rd1232;
	selp.u64 	%rd6795, 1, 0, %p3413;
	sub.s64 	%rd6796, %rd10328, %rd1231;
	setp.lt.u64 	%p3414, %rd10328, %rd1231;
	selp.s64 	%rd6797, -1, 0, %p3413;
	add.s64 	%rd10328, %rd6796, %rd6797;
	setp.lt.u64 	%p3415, %rd6796, %rd6795;
	or.pred  	%p3416, %p3414, %p3415;
	selp.u64 	%rd6798, 1, 0, %p3416;
	sub.s64 	%rd6799, %rd10329, %rd1230;
	setp.lt.u64 	%p3417, %rd10329, %rd1230;
	selp.s64 	%rd6800, -1, 0, %p3416;
	add.s64 	%rd10329, %rd6799, %rd6800;
	setp.lt.u64 	%p3418, %rd6799, %rd6798;
	or.pred  	%p3419, %p3417, %p3418;
	selp.u64 	%rd6801, 1, 0, %p3419;
	sub.s64 	%rd6802, %rd10330, %rd1229;
	setp.lt.u64 	%p3420, %rd10330, %rd1229;
	selp.s64 	%rd6803, -1, 0, %p3419;
	add.s64 	%rd10330, %rd6802, %rd6803;
	setp.lt.u64 	%p3421, %rd6802, %rd6801;
	or.pred  	%p3422, %p3420, %p3421;
	selp.u64 	%rd6804, 1, 0, %p3422;
	setp.ne.s64 	%p3423, %rd1353, %rd6804;
	setp.gt.u64 	%p3424, %rd10330, %rd1229;
	or.pred  	%p3425, %p3423, %p3424;
	@%p3425 bra 	$L__BB11_717;
	setp.lt.u64 	%p3426, %rd10330, %rd1229;
	mov.u64 	%rd10327, %rd1354;
	@%p3426 bra 	$L__BB11_718;
	setp.gt.u64 	%p3427, %rd10329, %rd1230;
	@%p3427 bra 	$L__BB11_717;
	setp.lt.u64 	%p3428, %rd10329, %rd1230;
	mov.u64 	%rd10327, %rd1354;
	@%p3428 bra 	$L__BB11_718;
	setp.gt.u64 	%p3429, %rd10328, %rd1231;
	@%p3429 bra 	$L__BB11_717;
	setp.lt.u64 	%p3430, %rd10328, %rd1231;
	setp.lt.u64 	%p3431, %rd1354, %rd1232;
	or.pred  	%p3432, %p3430, %p3431;
	mov.u64 	%rd10327, %rd1354;
	@%p3432 bra 	$L__BB11_718;
$L__BB11_717:
	sub.s64 	%rd10327, %rd1354, %rd1232;
	setp.lt.u64 	%p3433, %rd1354, %rd1232;
	selp.u64 	%rd6805, 1, 0, %p3433;
	sub.s64 	%rd6806, %rd10328, %rd1231;
	setp.lt.u64 	%p3434, %rd10328, %rd1231;
	selp.s64 	%rd6807, -1, 0, %p3433;
	add.s64 	%rd10328, %rd6806, %rd6807;
	setp.lt.u64 	%p3435, %rd6806, %rd6805;
	or.pred  	%p3436, %p3434, %p3435;
	selp.u64 	%rd6808, 1, 0, %p3436;
	sub.s64 	%rd6809, %rd10329, %rd1230;
	setp.lt.u64 	%p3437, %rd10329, %rd1230;
	selp.s64 	%rd6810, -1, 0, %p3436;
	add.s64 	%rd10329, %rd6809, %rd6810;
	setp.lt.u64 	%p3438, %rd6809, %rd6808;
	or.pred  	%p3439, %p3437, %p3438;
	selp.s64 	%rd6811, -1, 0, %p3439;
	sub.s64 	%rd6812, %rd10330, %rd1229;
	add.s64 	%rd10330, %rd6812, %rd6811;
$L__BB11_718:
	mul.hi.u64 	%rd6814, %rd1366, %rd10318;
	mul.lo.s64 	%rd6815, %rd10319, %rd1366;
	mul.hi.u64 	%rd6816, %rd1366, %rd10319;
	add.s64 	%rd6817, %rd6815, %rd6814;
	setp.lt.u64 	%p3440, %rd6817, %rd6815;
	selp.u64 	%rd6818, 1, 0, %p3440;
	add.s64 	%rd6819, %rd6816, %rd6818;
	mul.lo.s64 	%rd6820, %rd10320, %rd1366;
	mul.hi.u64 	%rd6821, %rd1366, %rd10320;
	add.s64 	%rd6822, %rd6820, %rd6819;
	setp.lt.u64 	%p3441, %rd6822, %rd6820;
	selp.u64 	%rd6823, 1, 0, %p3441;
	add.s64 	%rd6824, %rd6821, %rd6823;
	mul.lo.s64 	%rd6825, %rd10321, %rd1366;
	mul.hi.u64 	%rd6826, %rd1366, %rd10321;
	add.s64 	%rd6827, %rd6825, %rd6824;
	setp.lt.u64 	%p3442, %rd6827, %rd6825;
	selp.u64 	%rd6828, 1, 0, %p3442;
	add.s64 	%rd6829, %rd6826, %rd6828;
	mul.hi.u64 	%rd6831, %rd6830, %rd10318;
	mad.lo.s64 	%rd1367, %rd10318, %rd6830, %rd6817;
	setp.lt.u64 	%p3443, %rd1367, %rd6817;
	selp.u64 	%rd6832, 1, 0, %p3443;
	add.s64 	%rd6833, %rd6831, %rd6832;
	mul.hi.u64 	%rd6834, %rd6830, %rd10319;
	mad.lo.s64 	%rd6835, %rd10319, %rd6830, %rd6822;
	setp.lt.u64 	%p3444, %rd6835, %rd6822;
	selp.u64 	%rd6836, 1, 0, %p3444;
	add.s64 	%rd6837, %rd6835, %rd6833;
	setp.lt.u64 	%p3445, %rd6837, %rd6835;
	selp.u64 	%rd6838, 1, 0, %p3445;
	add.s64 	%rd6839, %rd6834, %rd6836;
	add.s64 	%rd6840, %rd6839, %rd6838;
	mul.hi.u64 	%rd6841, %rd6830, %rd10320;
	mad.lo.s64 	%rd6842, %rd10320, %rd6830, %rd6827;
	setp.lt.u64 	%p3446, %rd6842, %rd6827;
	selp.u64 	%rd6843, 1, 0, %p3446;
	add.s64 	%rd6844, %rd6842, %rd6840;
	setp.lt.u64 	%p3447, %rd6844, %rd6842;
	selp.u64 	%rd6845, 1, 0, %p3447;
	add.s64 	%rd6846, %rd6841, %rd6843;
	add.s64 	%rd6847, %rd6846, %rd6845;
	mul.hi.u64 	%rd6848, %rd6830, %rd10321;
	mad.lo.s64 	%rd6849, %rd10321, %rd6830, %rd6829;
	setp.lt.u64 	%p3448, %rd6849, %rd6829;
	selp.u64 	%rd6850, 1, 0, %p3448;
	add.s64 	%rd6851, %rd6849, %rd6847;
	setp.lt.u64 	%p3449, %rd6851, %rd6849;
	selp.u64 	%rd6852, 1, 0, %p3449;
	add.s64 	%rd6853, %rd6848, %rd6850;
	add.s64 	%rd6854, %rd6853, %rd6852;
	mul.hi.u64 	%rd6856, %rd6855, %rd10318;
	mad.lo.s64 	%rd1368, %rd10318, %rd6855, %rd6837;
	setp.lt.u64 	%p3450, %rd1368, %rd6837;
	selp.u64 	%rd6857, 1, 0, %p3450;
	add.s64 	%rd6858, %rd6856, %rd6857;
	mul.hi.u64 	%rd6859, %rd6855, %rd10319;
	mad.lo.s64 	%rd6860, %rd10319, %rd6855, %rd6844;
	setp.lt.u64 	%p3451, %rd6860, %rd6844;
	selp.u64 	%rd6861, 1, 0, %p3451;
	add.s64 	%rd6862, %rd6860, %rd6858;
	setp.lt.u64 	%p3452, %rd6862, %rd6860;
	selp.u64 	%rd6863, 1, 0, %p3452;
	add.s64 	%rd6864, %rd6859, %rd6861;
	add.s64 	%rd6865, %rd6864, %rd6863;
	mul.hi.u64 	%rd6866, %rd6855, %rd10320;
	mad.lo.s64 	%rd6867, %rd10320, %rd6855, %rd6851;
	setp.lt.u64 	%p3453, %rd6867, %rd6851;
	selp.u64 	%rd6868, 1, 0, %p3453;
	add.s64 	%rd6869, %rd6867, %rd6865;
	setp.lt.u64 	%p3454, %rd6869, %rd6867;
	selp.u64 	%rd6870, 1, 0, %p3454;
	add.s64 	%rd6871, %rd6866, %rd6868;
	add.s64 	%rd6872, %rd6871, %rd6870;
	mul.hi.u64 	%rd6873, %rd6855, %rd10321;
	mad.lo.s64 	%rd6874, %rd10321, %rd6855, %rd6854;
	setp.lt.u64 	%p3455, %rd6874, %rd6854;
	selp.u64 	%rd6875, 1, 0, %p3455;
	add.s64 	%rd6876, %rd6874, %rd6872;
	setp.lt.u64 	%p3456, %rd6876, %rd6874;
	selp.u64 	%rd6877, 1, 0, %p3456;
	add.s64 	%rd6878, %rd6873, %rd6875;
	add.s64 	%rd6879, %rd6878, %rd6877;
	mul.hi.u64 	%rd6881, %rd6880, %rd10318;
	mad.lo.s64 	%rd1369, %rd10318, %rd6880, %rd6862;
	setp.lt.u64 	%p3457, %rd1369, %rd6862;
	selp.u64 	%rd6882, 1, 0, %p3457;
	add.s64 	%rd6883, %rd6881, %rd6882;
	mul.hi.u64 	%rd6884, %rd6880, %rd10319;
	mad.lo.s64 	%rd6885, %rd10319, %rd6880, %rd6869;
	setp.lt.u64 	%p3458, %rd6885, %rd6869;
	selp.u64 	%rd6886, 1, 0, %p3458;
	add.s64 	%rd6887, %rd6885, %rd6883;
	setp.lt.u64 	%p3459, %rd6887, %rd6885;
	selp.u64 	%rd6888, 1, 0, %p3459;
	add.s64 	%rd6889, %rd6884, %rd6886;
	add.s64 	%rd6890, %rd6889, %rd6888;
	mul.hi.u64 	%rd6891, %rd6880, %rd10320;
	mad.lo.s64 	%rd6892, %rd10320, %rd6880, %rd6876;
	setp.lt.u64 	%p3460, %rd6892, %rd6876;
	selp.u64 	%rd6893, 1, 0, %p3460;
	add.s64 	%rd6894, %rd6892, %rd6890;
	setp.lt.u64 	%p3461, %rd6894, %rd6892;
	selp.u64 	%rd6895, 1, 0, %p3461;
	add.s64 	%rd6896, %rd6891, %rd6893;
	add.s64 	%rd6897, %rd6896, %rd6895;
	mul.hi.u64 	%rd6898, %rd6880, %rd10321;
	mad.lo.s64 	%rd6899, %rd10321, %rd6880, %rd6879;
	setp.lt.u64 	%p3462, %rd6899, %rd6879;
	selp.u64 	%rd6900, 1, 0, %p3462;
	add.s64 	%rd6901, %rd6899, %rd6897;
	setp.lt.u64 	%p3463, %rd6901, %rd6899;
	selp.u64 	%rd6902, 1, 0, %p3463;
	add.s64 	%rd6903, %rd6898, %rd6900;
	add.s64 	%rd6904, %rd6903, %rd6902;
	shl.b64 	%rd6905, %rd6887, 32;
	mov.b64 	{%r435, %r436}, %rd6887;
	mov.b64 	{%r437, %r438}, %rd6894;
	mov.b64 	%rd6906, {%r436, %r437};
	mov.b64 	{%r439, %r440}, %rd6901;
	mov.b64 	%rd6907, {%r438, %r439};
	mov.b64 	{%r441, %r442}, %rd6904;
	mov.b64 	%rd6908, {%r440, %r441};
	shr.u64 	%rd6909, %rd6904, 32;
	mul.lo.s64 	%rd6910, %rd6887, 977;
	mov.b64 	%rd6911, 977;
	mul.hi.u64 	%rd6912, %rd6887, %rd6911;
	mul.lo.s64 	%rd6913, %rd6894, 977;
	mul.hi.u64 	%rd6914, %rd6894, %rd6911;
	add.s64 	%rd6915, %rd6913, %rd6912;
	setp.lt.u64 	%p3464, %rd6915, %rd6913;
	selp.u64 	%rd6916, 1, 0, %p3464;
	add.s64 	%rd6917, %rd6914, %rd6916;
	mul.lo.s64 	%rd6918, %rd6901, 977;
	mul.hi.u64 	%rd6919, %rd6901, %rd6911;
	add.s64 	%rd6920, %rd6918, %rd6917;
	setp.lt.u64 	%p3465, %rd6920, %rd6918;
	selp.u64 	%rd6921, 1, 0, %p3465;
	add.s64 	%rd6922, %rd6919, %rd6921;
	mul.lo.s64 	%rd6923, %rd6904, 977;
	mul.hi.u64 	%rd6924, %rd6904, %rd6911;
	add.s64 	%rd6925, %rd6923, %rd6922;
	setp.lt.u64 	%p3466, %rd6925, %rd6923;
	selp.u64 	%rd6926, 1, 0, %p3466;
	add.s64 	%rd6927, %rd6924, %rd6926;
	add.s64 	%rd10331, %rd6910, %rd6905;
	setp.lt.u64 	%p3467, %rd10331, %rd6910;
	selp.u64 	%rd6928, 1, 0, %p3467;
	add.s64 	%rd6929, %rd6915, %rd6906;
	setp.lt.u64 	%p3468, %rd6929, %rd6915;
	add.s64 	%rd10332, %rd6929, %rd6928;
	setp.lt.u64 	%p3469, %rd10332, %rd6929;
	or.pred  	%p3470, %p3468, %p3469;
	selp.u64 	%rd6930, 1, 0, %p3470;
	add.s64 	%rd6931, %rd6920, %rd6907;
	setp.lt.u64 	%p3471, %rd6931, %rd6920;
	add.s64 	%rd10333, %rd6931, %rd6930;
	setp.lt.u64 	%p3472, %rd10333, %rd6931;
	or.pred  	%p3473, %p3471, %p3472;
	selp.u64 	%rd6932, 1, 0, %p3473;
	add.s64 	%rd6933, %rd6925, %rd6908;
	setp.lt.u64 	%p3474, %rd6933, %rd6925;
	add.s64 	%rd10334, %rd6933, %rd6932;
	setp.lt.u64 	%p3475, %rd10334, %rd6933;
	or.pred  	%p3476, %p3474, %p3475;
	selp.u64 	%rd6934, 1, 0, %p3476;
	add.s64 	%rd6935, %rd6927, %rd6909;
	add.s64 	%rd1374, %rd6935, %rd6934;
	setp.eq.s64 	%p3477, %rd1374, 0;
	mov.b64 	%rd10335, 0;
	@%p3477 bra 	$L__BB11_720;
	shl.b64 	%rd6936, %rd1374, 32;
	shr.u64 	%rd6937, %rd1374, 32;
	mov.b64 	%rd6938, 977;
	mul.hi.u64 	%rd6939, %rd1374, %rd6938;
	mad.lo.s64 	%rd6940, %rd1374, 977, %rd6936;
	setp.lt.u64 	%p3478, %rd6940, %rd6936;
	selp.u64 	%rd6941, 1, 0, %p3478;
	add.s64 	%rd10331, %rd6940, %rd10331;
	setp.lt.u64 	%p3479, %rd10331, %rd6940;
	selp.u64 	%rd6942, 1, 0, %p3479;
	add.s64 	%rd6943, %rd6942, %rd6941;
	add.s64 	%rd6944, %rd6937, %rd6939;
	setp.lt.u64 	%p3480, %rd6944, %rd6937;
	selp.u64 	%rd6945, 1, 0, %p3480;
	add.s64 	%rd6946, %rd10332, %rd6944;
	add.s64 	%rd6947, %rd6946, %rd6943;
	setp.lt.u64 	%p3481, %rd6947, %rd10332;
	not.b64 	%rd6948, %rd6944;
	setp.gt.u64 	%p3482, %rd6943, %rd6948;
	or.pred  	%p3483, %p3482, %p3481;
	selp.u64 	%rd6949, 1, 0, %p3483;
	add.s64 	%rd6950, %rd10333, %rd6945;
	add.s64 	%rd1377, %rd6950, %rd6949;
	setp.lt.u64 	%p3484, %rd1377, %rd10333;
	selp.u64 	%rd6951, 1, 0, %p3484;
	add.s64 	%rd1378, %rd10334, %rd6951;
	setp.lt.u64 	%p3485, %rd1378, %rd10334;
	selp.u64 	%rd10335, 1, 0, %p3485;
	mov.u64 	%rd10332, %rd6947;
	mov.u64 	%rd10333, %rd1377;
	mov.u64 	%rd10334, %rd1378;
$L__BB11_720:
	mad.lo.s64 	%rd10336, %rd10318, %rd1366, %rd10331;
	setp.lt.u64 	%p3486, %rd10336, %rd10331;
	selp.u64 	%rd6952, 1, 0, %p3486;
	add.s64 	%rd6953, %rd10332, %rd1367;
	setp.lt.u64 	%p3487, %rd6953, %rd10332;
	add.s64 	%rd10337, %rd6953, %rd6952;
	setp.lt.u64 	%p3488, %rd10337, %rd6953;
	or.pred  	%p3489, %p3487, %p3488;
	selp.u64 	%rd6954, 1, 0, %p3489;
	add.s64 	%rd6955, %rd10333, %rd1368;
	setp.lt.u64 	%p3490, %rd6955, %rd10333;
	add.s64 	%rd10338, %rd6955, %rd6954;
	setp.lt.u64 	%p3491, %rd10338, %rd6955;
	or.pred  	%p3492, %p3490, %p3491;
	selp.u64 	%rd6956, 1, 0, %p3492;
	add.s64 	%rd6957, %rd10334, %rd1369;
	setp.lt.u64 	%p3493, %rd6957, %rd10334;
	add.s64 	%rd10339, %rd6957, %rd6956;
	setp.lt.u64 	%p3494, %rd10339, %rd6957;
	or.pred  	%p3495, %p3493, %p3494;
	selp.u64 	%rd6959, 1, 0, %p3495;
	add.s64 	%rd1389, %rd10335, %rd6959;
	setp.ne.s64 	%p3496, %rd1389, 0;
	setp.gt.u64 	%p3497, %rd10339, %rd1229;
	or.pred  	%p3498, %p3496, %p3497;
	@%p3498 bra 	$L__BB11_726;
	setp.lt.u64 	%p3499, %rd10339, %rd1229;
	@%p3499 bra 	$L__BB11_739;
	setp.gt.u64 	%p3500, %rd10338, %rd1230;
	@%p3500 bra 	$L__BB11_726;
	setp.lt.u64 	%p3501, %rd10338, %rd1230;
	@%p3501 bra 	$L__BB11_739;
	setp.gt.u64 	%p3502, %rd10337, %rd1231;
	@%p3502 bra 	$L__BB11_726;
	setp.lt.u64 	%p3503, %rd10337, %rd1231;
	setp.lt.u64 	%p3504, %rd10336, %rd1232;
	or.pred  	%p3505, %p3503, %p3504;
	@%p3505 bra 	$L__BB11_739;
$L__BB11_726:
	sub.s64 	%rd1390, %rd10336, %rd1232;
	setp.lt.u64 	%p3506, %rd10336, %rd1232;
	selp.u64 	%rd6960, 1, 0, %p3506;
	sub.s64 	%rd6961, %rd10337, %rd1231;
	setp.lt.u64 	%p3507, %rd10337, %rd1231;
	selp.s64 	%rd6962, -1, 0, %p3506;
	add.s64 	%rd10337, %rd6961, %rd6962;
	setp.lt.u64 	%p3508, %rd6961, %rd6960;
	or.pred  	%p3509, %p3507, %p3508;
	selp.u64 	%rd6963, 1, 0, %p3509;
	sub.s64 	%rd6964, %rd10338, %rd1230;
	setp.lt.u64 	%p3510, %rd10338, %rd1230;
	selp.s64 	%rd6965, -1, 0, %p3509;
	add.s64 	%rd10338, %rd6964, %rd6965;
	setp.lt.u64 	%p3511, %rd6964, %rd6963;
	or.pred  	%p3512, %p3510, %p3511;
	selp.u64 	%rd6966, 1, 0, %p3512;
	sub.s64 	%rd6967, %rd10339, %rd1229;
	setp.lt.u64 	%p3513, %rd10339, %rd1229;
	selp.s64 	%rd6968, -1, 0, %p3512;
	add.s64 	%rd10339, %rd6967, %rd6968;
	setp.lt.u64 	%p3514, %rd6967, %rd6966;
	or.pred  	%p3515, %p3513, %p3514;
	selp.s64 	%rd6969, -1, 0, %p3515;
	add.s64 	%rd1394, %rd1389, %rd6969;
	setp.ne.s64 	%p3516, %rd1394, 0;
	setp.gt.u64 	%p3517, %rd10339, %rd1229;
	or.pred  	%p3518, %p3516, %p3517;
	@%p3518 bra 	$L__BB11_732;
	setp.lt.u64 	%p3519, %rd10339, %rd1229;
	mov.u64 	%rd10336, %rd1390;
	@%p3519 bra 	$L__BB11_739;
	setp.gt.u64 	%p3520, %rd10338, %rd1230;
	@%p3520 bra 	$L__BB11_732;
	setp.lt.u64 	%p3521, %rd10338, %rd1230;
	mov.u64 	%rd10336, %rd1390;
	@%p3521 bra 	$L__BB11_739;
	setp.gt.u64 	%p3522, %rd10337, %rd1231;
	@%p3522 bra 	$L__BB11_732;
	setp.lt.u64 	%p3523, %rd10337, %rd1231;
	setp.lt.u64 	%p3524, %rd1390, %rd1232;
	or.pred  	%p3525, %p3523, %p3524;
	mov.u64 	%rd10336, %rd1390;
	@%p3525 bra 	$L__BB11_739;
$L__BB11_732:
	sub.s64 	%rd1395, %rd1390, %rd1232;
	setp.lt.u64 	%p3526, %rd1390, %rd1232;
	selp.u64 	%rd6970, 1, 0, %p3526;
	sub.s64 	%rd6971, %rd10337, %rd1231;
	setp.lt.u64 	%p3527, %rd10337, %rd1231;
	selp.s64 	%rd6972, -1, 0, %p3526;
	add.s64 	%rd10337, %rd6971, %rd6972;
	setp.lt.u64 	%p3528, %rd6971, %rd6970;
	or.pred  	%p3529, %p3527, %p3528;
	selp.u64 	%rd6973, 1, 0, %p3529;
	sub.s64 	%rd6974, %rd10338, %rd1230;
	setp.lt.u64 	%p3530, %rd10338, %rd1230;
	selp.s64 	%rd6975, -1, 0, %p3529;
	add.s64 	%rd10338, %rd6974, %rd6975;
	setp.lt.u64 	%p3531, %rd6974, %rd6973;
	or.pred  	%p3532, %p3530, %p3531;
	selp.u64 	%rd6976, 1, 0, %p3532;
	sub.s64 	%rd6977, %rd10339, %rd1229;
	setp.lt.u64 	%p3533, %rd10339, %rd1229;
	selp.s64 	%rd6978, -1, 0, %p3532;
	add.s64 	%rd10339, %rd6977, %rd6978;
	setp.lt.u64 	%p3534, %rd6977, %rd6976;
	or.pred  	%p3535, %p3533, %p3534;
	selp.u64 	%rd6979, 1, 0, %p3535;
	setp.ne.s64 	%p3536, %rd1394, %rd6979;
	setp.gt.u64 	%p3537, %rd10339, %rd1229;
	or.pred  	%p3538, %p3536, %p3537;
	@%p3538 bra 	$L__BB11_738;
	setp.lt.u64 	%p3539, %rd10339, %rd1229;
	mov.u64 	%rd10336, %rd1395;
	@%p3539 bra 	$L__BB11_739;
	setp.gt.u64 	%p3540, %rd10338, %rd1230;
	@%p3540 bra 	$L__BB11_738;
	setp.lt.u64 	%p3541, %rd10338, %rd1230;
	mov.u64 	%rd10336, %rd1395;
	@%p3541 bra 	$L__BB11_739;
	setp.gt.u64 	%p3542, %rd10337, %rd1231;
	@%p3542 bra 	$L__BB11_738;
	setp.lt.u64 	%p3543, %rd10337, %rd1231;
	setp.lt.u64 	%p3544, %rd1395, %rd1232;
	or.pred  	%p3545, %p3543, %p3544;
	mov.u64 	%rd10336, %rd1395;
	@%p3545 bra 	$L__BB11_739;
$L__BB11_738:
	sub.s64 	%rd10336, %rd1395, %rd1232;
	setp.lt.u64 	%p3546, %rd1395, %rd1232;
	selp.u64 	%rd6980, 1, 0, %p3546;
	sub.s64 	%rd6981, %rd10337, %rd1231;
	setp.lt.u64 	%p3547, %rd10337, %rd1231;
	selp.s64 	%rd6982, -1, 0, %p3546;
	add.s64 	%rd10337, %rd6981, %rd6982;
	setp.lt.u64 	%p3548, %rd6981, %rd6980;
	or.pred  	%p3549, %p3547, %p3548;
	selp.u64 	%rd6983, 1, 0, %p3549;
	sub.s64 	%rd6984, %rd10338, %rd1230;
	setp.lt.u64 	%p3550, %rd10338, %rd1230;
	selp.s64 	%rd6985, -1, 0, %p3549;
	add.s64 	%rd10338, %rd6984, %rd6985;
	setp.lt.u64 	%p3551, %rd6984, %rd6983;
	or.pred  	%p3552, %p3550, %p3551;
	selp.s64 	%rd6986, -1, 0, %p3552;
	sub.s64 	%rd6987, %rd10339, %rd1229;
	add.s64 	%rd10339, %rd6987, %rd6986;
$L__BB11_739:
	setp.gt.u64 	%p3553, %rd10330, %rd10280;
	@%p3553 bra 	$L__BB11_745;
	setp.lt.u64 	%p3554, %rd10330, %rd10280;
	@%p3554 bra 	$L__BB11_746;
	setp.gt.u64 	%p3555, %rd10329, %rd10281;
	@%p3555 bra 	$L__BB11_745;
	setp.lt.u64 	%p3556, %rd10329, %rd10281;
	@%p3556 bra 	$L__BB11_746;
	setp.gt.u64 	%p3557, %rd10328, %rd10282;
	@%p3557 bra 	$L__BB11_745;
	setp.lt.u64 	%p3558, %rd10328, %rd10282;
	setp.lt.u64 	%p3559, %rd10327, %rd10283;
	or.pred  	%p3560, %p3558, %p3559;
	@%p3560 bra 	$L__BB11_746;
$L__BB11_745:
	setp.lt.u64 	%p3573, %rd10327, %rd10283;
	selp.u64 	%rd7009, 1, 0, %p3573;
	sub.s64 	%rd7010, %rd10328, %rd10282;
	setp.lt.u64 	%p3574, %rd10328, %rd10282;
	selp.s64 	%rd7011, -1, 0, %p3573;
	add.s64 	%rd10341, %rd7010, %rd7011;
	setp.lt.u64 	%p3575, %rd7010, %rd7009;
	or.pred  	%p3576, %p3574, %p3575;
	selp.u64 	%rd7012, 1, 0, %p3576;
	sub.s64 	%rd7013, %rd10329, %rd10281;
	setp.lt.u64 	%p3577, %rd10329, %rd10281;
	selp.s64 	%rd7014, -1, 0, %p3576;
	add.s64 	%rd10342, %rd7013, %rd7014;
	setp.lt.u64 	%p3578, %rd7013, %rd7012;
	or.pred  	%p3579, %p3577, %p3578;
	selp.s64 	%rd7015, -1, 0, %p3579;
	sub.s64 	%rd7016, %rd10330, %rd10280;
	add.s64 	%rd10343, %rd7016, %rd7015;
	bra.uni 	$L__BB11_747;
$L__BB11_746:
	add.s64 	%rd1410, %rd10327, %rd1232;
	setp.lt.u64 	%p3561, %rd1410, %rd10327;
	selp.u64 	%rd6988, 1, 0, %p3561;
	add.s64 	%rd6989, %rd10328, %rd6988;
	setp.lt.u64 	%p3562, %rd6989, %rd10328;
	selp.u64 	%rd6990, 1, 0, %p3562;
	add.s64 	%rd6991, %rd6989, %rd1231;
	setp.lt.u64 	%p3563, %rd6991, %rd6989;
	selp.u64 	%rd6992, 1, 0, %p3563;
	add.s64 	%rd6993, %rd6992, %rd6990;
	add.s64 	%rd6994, %rd10329, %rd6993;
	setp.lt.u64 	%p3564, %rd6994, %rd10329;
	selp.u64 	%rd6995, 1, 0, %p3564;
	add.s64 	%rd6996, %rd6994, %rd1230;
	setp.lt.u64 	%p3565, %rd6996, %rd6994;
	selp.u64 	%rd6997, 1, 0, %p3565;
	add.s64 	%rd6998, %rd6997, %rd6995;
	add.s64 	%rd6999, %rd10330, %rd6998;
	add.s64 	%rd7000, %rd6999, %rd1229;
	setp.lt.u64 	%p3566, %rd1410, %rd10283;
	selp.u64 	%rd7001, 1, 0, %p3566;
	sub.s64 	%rd7002, %rd6991, %rd10282;
	setp.lt.u64 	%p3567, %rd6991, %rd10282;
	selp.s64 	%rd7003, -1, 0, %p3566;
	add.s64 	%rd10341, %rd7002, %rd7003;
	setp.lt.u64 	%p3568, %rd7002, %rd7001;
	or.pred  	%p3569, %p3567, %p3568;
	selp.u64 	%rd7004, 1, 0, %p3569;
	sub.s64 	%rd7005, %rd6996, %rd10281;
	setp.lt.u64 	%p3570, %rd6996, %rd10281;
	selp.s64 	%rd7006, -1, 0, %p3569;
	add.s64 	%rd10342, %rd7005, %rd7006;
	setp.lt.u64 	%p3571, %rd7005, %rd7004;
	or.pred  	%p3572, %p3570, %p3571;
	selp.s64 	%rd7007, -1, 0, %p3572;
	sub.s64 	%rd7008, %rd7000, %rd10280;
	add.s64 	%rd10343, %rd7008, %rd7007;
	mov.u64 	%rd10327, %rd1410;
$L__BB11_747:
	sub.s64 	%rd1418, %rd10327, %rd10283;
	setp.gt.u64 	%p3580, %rd10339, %rd10284;
	@%p3580 bra 	$L__BB11_753;
	setp.lt.u64 	%p3581, %rd10339, %rd10284;
	@%p3581 bra 	$L__BB11_754;
	setp.gt.u64 	%p3582, %rd10338, %rd10285;
	@%p3582 bra 	$L__BB11_753;
	setp.lt.u64 	%p3583, %rd10338, %rd10285;
	@%p3583 bra 	$L__BB11_754;
	setp.gt.u64 	%p3584, %rd10337, %rd10286;
	@%p3584 bra 	$L__BB11_753;
	setp.lt.u64 	%p3585, %rd10337, %rd10286;
	setp.lt.u64 	%p3586, %rd10336, %rd10287;
	or.pred  	%p3587, %p3585, %p3586;
	@%p3587 bra 	$L__BB11_754;
$L__BB11_753:
	setp.lt.u64 	%p3600, %rd10336, %rd10287;
	selp.u64 	%rd7038, 1, 0, %p3600;
	sub.s64 	%rd7039, %rd10337, %rd10286;
	setp.lt.u64 	%p3601, %rd10337, %rd10286;
	selp.s64 	%rd7040, -1, 0, %p3600;
	add.s64 	%rd10345, %rd7039, %rd7040;
	setp.lt.u64 	%p3602, %rd7039, %rd7038;
	or.pred  	%p3603, %p3601, %p3602;
	selp.u64 	%rd7041, 1, 0, %p3603;
	sub.s64 	%rd7042, %rd10338, %rd10285;
	setp.lt.u64 	%p3604, %rd10338, %rd10285;
	selp.s64 	%rd7043, -1, 0, %p3603;
	add.s64 	%rd10346, %rd7042, %rd7043;
	setp.lt.u64 	%p3605, %rd7042, %rd7041;
	or.pred  	%p3606, %p3604, %p3605;
	selp.s64 	%rd7044, -1, 0, %p3606;
	sub.s64 	%rd7045, %rd10339, %rd10284;
	add.s64 	%rd10347, %rd7045, %rd7044;
	bra.uni 	$L__BB11_755;
$L__BB11_754:
	add.s64 	%rd1422, %rd10336, %rd1232;
	setp.lt.u64 	%p3588, %rd1422, %rd10336;
	selp.u64 	%rd7017, 1, 0, %p3588;
	add.s64 	%rd7018, %rd10337, %rd7017;
	setp.lt.u64 	%p3589, %rd7018, %rd10337;
	selp.u64 	%rd7019, 1, 0, %p3589;
	add.s64 	%rd7020, %rd7018, %rd1231;
	setp.lt.u64 	%p3590, %rd7020, %rd7018;
	selp.u64 	%rd7021, 1, 0, %p3590;
	add.s64 	%rd7022, %rd7021, %rd7019;
	add.s64 	%rd7023, %rd10338, %rd7022;
	setp.lt.u64 	%p3591, %rd7023, %rd10338;
	selp.u64 	%rd7024, 1, 0, %p3591;
	add.s64 	%rd7025, %rd7023, %rd1230;
	setp.lt.u64 	%p3592, %rd7025, %rd7023;
	selp.u64 	%rd7026, 1, 0, %p3592;
	add.s64 	%rd7027, %rd7026, %rd7024;
	add.s64 	%rd7028, %rd10339, %rd7027;
	add.s64 	%rd7029, %rd7028, %rd1229;
	setp.lt.u64 	%p3593, %rd1422, %rd10287;
	selp.u64 	%rd7030, 1, 0, %p3593;
	sub.s64 	%rd7031, %rd7020, %rd10286;
	setp.lt.u64 	%p3594, %rd7020, %rd10286;
	selp.s64 	%rd7032, -1, 0, %p3593;
	add.s64 	%rd10345, %rd7031, %rd7032;
	setp.lt.u64 	%p3595, %rd7031, %rd7030;
	or.pred  	%p3596, %p3594, %p3595;
	selp.u64 	%rd7033, 1, 0, %p3596;
	sub.s64 	%rd7034, %rd7025, %rd10285;
	setp.lt.u64 	%p3597, %rd7025, %rd10285;
	selp.s64 	%rd7035, -1, 0, %p3596;
	add.s64 	%rd10346, %rd7034, %rd7035;
	setp.lt.u64 	%p3598, %rd7034, %rd7033;
	or.pred  	%p3599, %p3597, %p3598;
	selp.s64 	%rd7036, -1, 0, %p3599;
	sub.s64 	%rd7037, %rd7029, %rd10284;
	add.s64 	%rd10347, %rd7037, %rd7036;
	mov.u64 	%rd10336, %rd1422;
$L__BB11_755:
	sub.s64 	%rd1430, %rd10336, %rd10287;
	mul.lo.s64 	%rd7047, %rd10341, %rd1418;
	mul.hi.u64 	%rd7048, %rd1418, %rd10341;
	mul.lo.s64 	%rd7049, %rd10342, %rd1418;
	mul.hi.u64 	%rd7050, %rd1418, %rd10342;
	add.s64 	%rd7051, %rd7049, %rd7048;
	setp.lt.u64 	%p3607, %rd7051, %rd7049;
	selp.u64 	%rd7052, 1, 0, %p3607;
	add.s64 	%rd7053, %rd7050, %rd7052;
	mul.lo.s64 	%rd7054, %rd10343, %rd1418;
	mul.hi.u64 	%rd7055, %rd1418, %rd10343;
	add.s64 	%rd7056, %rd7054, %rd7053;
	setp.lt.u64 	%p3608, %rd7056, %rd7054;
	selp.u64 	%rd7057, 1, 0, %p3608;
	add.s64 	%rd7058, %rd7055, %rd7057;
	mul.hi.u64 	%rd7059, %rd10341, %rd10342;
	mad.lo.s64 	%rd7060, %rd10342, %rd10341, %rd7056;
	setp.lt.u64 	%p3609, %rd7060, %rd7056;
	selp.u64 	%rd7061, 1, 0, %p3609;
	add.s64 	%rd7062, %rd7059, %rd7061;
	mul.hi.u64 	%rd7063, %rd10341, %rd10343;
	mad.lo.s64 	%rd7064, %rd10343, %rd10341, %rd7058;
	setp.lt.u64 	%p3610, %rd7064, %rd7058;
	selp.u64 	%rd7065, 1, 0, %p3610;
	add.s64 	%rd7066, %rd7064, %rd7062;
	setp.lt.u64 	%p3611, %rd7066, %rd7064;
	selp.u64 	%rd7067, 1, 0, %p3611;
	add.s64 	%rd7068, %rd7063, %rd7065;
	add.s64 	%rd7069, %rd7068, %rd7067;
	mul.hi.u64 	%rd7070, %rd10342, %rd10343;
	mad.lo.s64 	%rd7071, %rd10343, %rd10342, %rd7069;
	setp.lt.u64 	%p3612, %rd7071, %rd7069;
	selp.u64 	%rd7072, 1, 0, %p3612;
	add.s64 	%rd7073, %rd7070, %rd7072;
	shl.b64 	%rd7074, %rd7047, 1;
	mov.b64 	{%r443, %r444}, %rd7047;
	mov.b64 	{%r445, %r446}, %rd7051;
	shf.l.wrap.b32 	%r447, %r444, %r445, 1;
	shf.l.wrap.b32 	%r448, %r445, %r446, 1;
	mov.b64 	%rd7075, {%r447, %r448};
	mov.b64 	{%r449, %r450}, %rd7060;
	shf.l.wrap.b32 	%r451, %r446, %r449, 1;
	shf.l.wrap.b32 	%r452, %r449, %r450, 1;
	mov.b64 	%rd7076, {%r451, %r452};
	mov.b64 	{%r453, %r454}, %rd7066;
	shf.l.wrap.b32 	%r455, %r450, %r453, 1;
	shf.l.wrap.b32 	%r456, %r453, %r454, 1;
	mov.b64 	%rd7077, {%r455, %r456};
	mov.b64 	{%r457, %r458}, %rd7071;
	shf.l.wrap.b32 	%r459, %r454, %r457, 1;
	shf.l.wrap.b32 	%r460, %r457, %r458, 1;
	mov.b64 	%rd7078, {%r459, %r460};
	shr.u64 	%rd7079, %rd7073, 63;
	mov.b64 	{%r461, %r462}, %rd7073;
	shf.l.wrap.b32 	%r463, %r458, %r461, 1;
	shf.l.wrap.b32 	%r464, %r461, %r462, 1;
	mov.b64 	%rd7080, {%r463, %r464};
	mul.hi.u64 	%rd7081, %rd1418, %rd1418;
	mul.hi.u64 	%rd7082, %rd10341, %rd10341;
	mul.hi.u64 	%rd7083, %rd10342, %rd10342;
	mul.hi.u64 	%rd7084, %rd10343, %rd10343;
	add.s64 	%rd1431, %rd7074, %rd7081;
	setp.lt.u64 	%p3613, %rd1431, %rd7074;
	selp.u64 	%rd7085, 1, 0, %p3613;
	mad.lo.s64 	%rd7086, %rd10341, %rd10341, %rd7075;
	setp.lt.u64 	%p3614, %rd7086, %rd7075;
	add.s64 	%rd1432, %rd7086, %rd7085;
	setp.lt.u64 	%p3615, %rd1432, %rd7086;
	or.pred  	%p3616, %p3614, %p3615;
	selp.u64 	%rd7087, 1, 0, %p3616;
	add.s64 	%rd7088, %rd7076, %rd7082;
	setp.lt.u64 	%p3617, %rd7088, %rd7076;
	add.s64 	%rd1433, %rd7088, %rd7087;
	setp.lt.u64 	%p3618, %rd1433, %rd7088;
	or.pred  	%p3619, %p3617, %p3618;
	selp.u64 	%rd7089, 1, 0, %p3619;
	mad.lo.s64 	%rd7090, %rd10342, %rd10342, %rd7077;
	setp.lt.u64 	%p3620, %rd7090, %rd7077;
	add.s64 	%rd7091, %rd7090, %rd7089;
	setp.lt.u64 	%p3621, %rd7091, %rd7090;
	or.pred  	%p3622, %p3620, %p3621;
	selp.u64 	%rd7092, 1, 0, %p3622;
	add.s64 	%rd7093, %rd7078, %rd7083;
	setp.lt.u64 	%p3623, %rd7093, %rd7078;
	add.s64 	%rd7094, %rd7093, %rd7092;
	setp.lt.u64 	%p3624, %rd7094, %rd7093;
	or.pred  	%p3625, %p3623, %p3624;
	selp.u64 	%rd7095, 1, 0, %p3625;
	mad.lo.s64 	%rd7096, %rd10343, %rd10343, %rd7080;
	setp.lt.u64 	%p3626, %rd7096, %rd7080;
	add.s64 	%rd7097, %rd7096, %rd7095;
	setp.lt.u64 	%p3627, %rd7097, %rd7096;
	or.pred  	%p3628, %p3626, %p3627;
	selp.u64 	%rd7098, 1, 0, %p3628;
	add.s64 	%rd7099, %rd7079, %rd7084;
	add.s64 	%rd7100, %rd7099, %rd7098;
	shl.b64 	%rd7101, %rd7091, 32;
	mov.b64 	{%r465, %r466}, %rd7091;
	mov.b64 	{%r467, %r468}, %rd7094;
	mov.b64 	%rd7102, {%r466, %r467};
	mov.b64 	{%r469, %r470}, %rd7097;
	mov.b64 	%rd7103, {%r468, %r469};
	mov.b64 	{%r471, %r472}, %rd7100;
	mov.b64 	%rd7104, {%r470, %r471};
	shr.u64 	%rd7105, %rd7100, 32;
	mul.lo.s64 	%rd7106, %rd7091, 977;
	mov.b64 	%rd7107, 977;
	mul.hi.u64 	%rd7108, %rd7091, %rd7107;
	mul.lo.s64 	%rd7109, %rd7094, 977;
	mul.hi.u64 	%rd7110, %rd7094, %rd7107;
	add.s64 	%rd7111, %rd7109, %rd7108;
	setp.lt.u64 	%p3629, %rd7111, %rd7109;
	selp.u64 	%rd7112, 1, 0, %p3629;
	add.s64 	%rd7113, %rd7110, %rd7112;
	mul.lo.s64 	%rd7114, %rd7097, 977;
	mul.hi.u64 	%rd7115, %rd7097, %rd7107;
	add.s64 	%rd7116, %rd7114, %rd7113;
	setp.lt.u64 	%p3630, %rd7116, %rd7114;
	selp.u64 	%rd7117, 1, 0, %p3630;
	add.s64 	%rd7118, %rd7115, %rd7117;
	mul.lo.s64 	%rd7119, %rd7100, 977;
	mul.hi.u64 	%rd7120, %rd7100, %rd7107;
	add.s64 	%rd7121, %rd7119, %rd7118;
	setp.lt.u64 	%p3631, %rd7121, %rd7119;
	selp.u64 	%rd7122, 1, 0, %p3631;
	add.s64 	%rd7123, %rd7120, %rd7122;
	add.s64 	%rd10348, %rd7106, %rd7101;
	setp.lt.u64 	%p3632, %rd10348, %rd7106;
	selp.u64 	%rd7124, 1, 0, %p3632;
	add.s64 	%rd7125, %rd7111, %rd7102;
	setp.lt.u64 	%p3633, %rd7125, %rd7111;
	add.s64 	%rd10349, %rd7125, %rd7124;
	setp.lt.u64 	%p3634, %rd10349, %rd7125;
	or.pred  	%p3635, %p3633, %p3634;
	selp.u64 	%rd7126, 1, 0, %p3635;
	add.s64 	%rd7127, %rd7116, %rd7103;
	setp.lt.u64 	%p3636, %rd7127, %rd7116;
	add.s64 	%rd10350, %rd7127, %rd7126;
	setp.lt.u64 	%p3637, %rd10350, %rd7127;
	or.pred  	%p3638, %p3636, %p3637;
	selp.u64 	%rd7128, 1, 0, %p3638;
	add.s64 	%rd7129, %rd7121, %rd7104;
	setp.lt.u64 	%p3639, %rd7129, %rd7121;
	add.s64 	%rd10351, %rd7129, %rd7128;
	setp.lt.u64 	%p3640, %rd10351, %rd7129;
	or.pred  	%p3641, %p3639, %p3640;
	selp.u64 	%rd7130, 1, 0, %p3641;
	add.s64 	%rd7131, %rd7123, %rd7105;
	add.s64 	%rd1438, %rd7131, %rd7130;
	setp.eq.s64 	%p3642, %rd1438, 0;
	mov.b64 	%rd10352, 0;
	@%p3642 bra 	$L__BB11_757;
	shl.b64 	%rd7132, %rd1438, 32;
	shr.u64 	%rd7133, %rd1438, 32;
	mov.b64 	%rd7134, 977;
	mul.hi.u64 	%rd7135, %rd1438, %rd7134;
	mad.lo.s64 	%rd7136, %rd1438, 977, %rd7132;
	setp.lt.u64 	%p3643, %rd7136, %rd7132;
	selp.u64 	%rd7137, 1, 0, %p3643;
	add.s64 	%rd10348, %rd7136, %rd10348;
	setp.lt.u64 	%p3644, %rd10348, %rd7136;
	selp.u64 	%rd7138, 1, 0, %p3644;
	add.s64 	%rd7139, %rd7138, %rd7137;
	add.s64 	%rd7140, %rd7133, %rd7135;
	setp.lt.u64 	%p3645, %rd7140, %rd7133;
	selp.u64 	%rd7141, 1, 0, %p3645;
	add.s64 	%rd7142, %rd10349, %rd7140;
	add.s64 	%rd7143, %rd7142, %rd7139;
	setp.lt.u64 	%p3646, %rd7143, %rd10349;
	not.b64 	%rd7144, %rd7140;
	setp.gt.u64 	%p3647, %rd7139, %rd7144;
	or.pred  	%p3648, %p3647, %p3646;
	selp.u64 	%rd7145, 1, 0, %p3648;
	add.s64 	%rd7146, %rd10350, %rd7141;
	add.s64 	%rd1441, %rd7146, %rd7145;
	setp.lt.u64 	%p3649, %rd1441, %rd10350;
	selp.u64 	%rd7147, 1, 0, %p3649;
	add.s64 	%rd1442, %rd10351, %rd7147;
	setp.lt.u64 	%p3650, %rd1442, %rd10351;
	selp.u64 	%rd10352, 1, 0, %p3650;
	mov.u64 	%rd10349, %rd7143;
	mov.u64 	%rd10350, %rd1441;
	mov.u64 	%rd10351, %rd1442;
$L__BB11_757:
	mad.lo.s64 	%rd10353, %rd1418, %rd1418, %rd10348;
	setp.lt.u64 	%p3651, %rd10353, %rd10348;
	selp.u64 	%rd7148, 1, 0, %p3651;
	add.s64 	%rd7149, %rd10349, %rd1431;
	setp.lt.u64 	%p3652, %rd7149, %rd10349;
	add.s64 	%rd10354, %rd7149, %rd7148;
	setp.lt.u64 	%p3653, %rd10354, %rd7149;
	or.pred  	%p3654, %p3652, %p3653;
	selp.u64 	%rd7150, 1, 0, %p3654;
	add.s64 	%rd7151, %rd10350, %rd1432;
	setp.lt.u64 	%p3655, %rd7151, %rd10350;
	add.s64 	%rd10355, %rd7151, %rd7150;
	setp.lt.u64 	%p3656, %rd10355, %rd7151;
	or.pred  	%p3657, %p3655, %p3656;
	selp.u64 	%rd7152, 1, 0, %p3657;
	add.s64 	%rd7153, %rd10351, %rd1433;
	setp.lt.u64 	%p3658, %rd7153, %rd10351;
	add.s64 	%rd10356, %rd7153, %rd7152;
	setp.lt.u64 	%p3659, %rd10356, %rd7153;
	or.pred  	%p3660, %p3658, %p3659;
	selp.u64 	%rd7155, 1, 0, %p3660;
	add.s64 	%rd1453, %rd10352, %rd7155;
	setp.ne.s64 	%p3661, %rd1453, 0;
	setp.gt.u64 	%p3662, %rd10356, %rd1229;
	or.pred  	%p3663, %p3661, %p3662;
	@%p3663 bra 	$L__BB11_763;
	setp.lt.u64 	%p3664, %rd10356, %rd1229;
	@%p3664 bra 	$L__BB11_776;
	setp.gt.u64 	%p3665, %rd10355, %rd1230;
	@%p3665 bra 	$L__BB11_763;
	setp.lt.u64 	%p3666, %rd10355, %rd1230;
	@%p3666 bra 	$L__BB11_776;
	setp.gt.u64 	%p3667, %rd10354, %rd1231;
	@%p3667 bra 	$L__BB11_763;
	setp.lt.u64 	%p3668, %rd10354, %rd1231;
	setp.lt.u64 	%p3669, %rd10353, %rd1232;
	or.pred  	%p3670, %p3668, %p3669;
	@%p3670 bra 	$L__BB11_776;
$L__BB11_763:
	sub.s64 	%rd1454, %rd10353, %rd1232;
	setp.lt.u64 	%p3671, %rd10353, %rd1232;
	selp.u64 	%rd7156, 1, 0, %p3671;
	sub.s64 	%rd7157, %rd10354, %rd1231;
	setp.lt.u64 	%p3672, %rd10354, %rd1231;
	selp.s64 	%rd7158, -1, 0, %p3671;
	add.s64 	%rd10354, %rd7157, %rd7158;
	setp.lt.u64 	%p3673, %rd7157, %rd7156;
	or.pred  	%p3674, %p3672, %p3673;
	selp.u64 	%rd7159, 1, 0, %p3674;
	sub.s64 	%rd7160, %rd10355, %rd1230;
	setp.lt.u64 	%p3675, %rd10355, %rd1230;
	selp.s64 	%rd7161, -1, 0, %p3674;
	add.s64 	%rd10355, %rd7160, %rd7161;
	setp.lt.u64 	%p3676, %rd7160, %rd7159;
	or.pred  	%p3677, %p3675, %p3676;
	selp.u64 	%rd7162, 1, 0, %p3677;
	sub.s64 	%rd7163, %rd10356, %rd1229;
	setp.lt.u64 	%p3678, %rd10356, %rd1229;
	selp.s64 	%rd7164, -1, 0, %p3677;
	add.s64 	%rd10356, %rd7163, %rd7164;
	setp.lt.u64 	%p3679, %rd7163, %rd7162;
	or.pred  	%p3680, %p3678, %p3679;
	selp.s64 	%rd7165, -1, 0, %p3680;
	add.s64 	%rd1458, %rd1453, %rd7165;
	setp.ne.s64 	%p3681, %rd1458, 0;
	setp.gt.u64 	%p3682, %rd10356, %rd1229;
	or.pred  	%p3683, %p3681, %p3682;
	@%p3683 bra 	$L__BB11_769;
	setp.lt.u64 	%p3684, %rd10356, %rd1229;
	mov.u64 	%rd10353, %rd1454;
	@%p3684 bra 	$L__BB11_776;
	setp.gt.u64 	%p3685, %rd10355, %rd1230;
	@%p3685 bra 	$L__BB11_769;
	setp.lt.u64 	%p3686, %rd10355, %rd1230;
	mov.u64 	%rd10353, %rd1454;
	@%p3686 bra 	$L__BB11_776;
	setp.gt.u64 	%p3687, %rd10354, %rd1231;
	@%p3687 bra 	$L__BB11_769;
	setp.lt.u64 	%p3688, %rd10354, %rd1231;
	setp.lt.u64 	%p3689, %rd1454, %rd1232;
	or.pred  	%p3690, %p3688, %p3689;
	mov.u64 	%rd10353, %rd1454;
	@%p3690 bra 	$L__BB11_776;
$L__BB11_769:
	sub.s64 	%rd1459, %rd1454, %rd1232;
	setp.lt.u64 	%p3691, %rd1454, %rd1232;
	selp.u64 	%rd7166, 1, 0, %p3691;
	sub.s64 	%rd7167, %rd10354, %rd1231;
	setp.lt.u64 	%p3692, %rd10354, %rd1231;
	selp.s64 	%rd7168, -1, 0, %p3691;
	add.s64 	%rd10354, %rd7167, %rd7168;
	setp.lt.u64 	%p3693, %rd7167, %rd7166;
	or.pred  	%p3694, %p3692, %p3693;
	selp.u64 	%rd7169, 1, 0, %p3694;
	sub.s64 	%rd7170, %rd10355, %rd1230;
	setp.lt.u64 	%p3695, %rd10355, %rd1230;
	selp.s64 	%rd7171, -1, 0, %p3694;
	add.s64 	%rd10355, %rd7170, %rd7171;
	setp.lt.u64 	%p3696, %rd7170, %rd7169;
	or.pred  	%p3697, %p3695, %p3696;
	selp.u64 	%rd7172, 1, 0, %p3697;
	sub.s64 	%rd7173, %rd10356, %rd1229;
	setp.lt.u64 	%p3698, %rd10356, %rd1229;
	selp.s64 	%rd7174, -1, 0, %p3697;
	add.s64 	%rd10356, %rd7173, %rd7174;
	setp.lt.u64 	%p3699, %rd7173, %rd7172;
	or.pred  	%p3700, %p3698, %p3699;
	selp.u64 	%rd7175, 1, 0, %p3700;
	setp.ne.s64 	%p3701, %rd1458, %rd7175;
	setp.gt.u64 	%p3702, %rd10356, %rd1229;
	or.pred  	%p3703, %p3701, %p3702;
	@%p3703 bra 	$L__BB11_775;
	setp.lt.u64 	%p3704, %rd10356, %rd1229;
	mov.u64 	%rd10353, %rd1459;
	@%p3704 bra 	$L__BB11_776;
	setp.gt.u64 	%p3705, %rd10355, %rd1230;
	@%p3705 bra 	$L__BB11_775;
	setp.lt.u64 	%p3706, %rd10355, %rd1230;
	mov.u64 	%rd10353, %rd1459;
	@%p3706 bra 	$L__BB11_776;
	setp.gt.u64 	%p3707, %rd10354, %rd1231;
	@%p3707 bra 	$L__BB11_775;
	setp.lt.u64 	%p3708, %rd10354, %rd1231;
	setp.lt.u64 	%p3709, %rd1459, %rd1232;
	or.pred  	%p3710, %p3708, %p3709;
	mov.u64 	%rd10353, %rd1459;
	@%p3710 bra 	$L__BB11_776;
$L__BB11_775:
	sub.s64 	%rd10353, %rd1459, %rd1232;
	setp.lt.u64 	%p3711, %rd1459, %rd1232;
	selp.u64 	%rd7176, 1, 0, %p3711;
	sub.s64 	%rd7177, %rd10354, %rd1231;
	setp.lt.u64 	%p3712, %rd10354, %rd1231;
	selp.s64 	%rd7178, -1, 0, %p3711;
	add.s64 	%rd10354, %rd7177, %rd7178;
	setp.lt.u64 	%p3713, %rd7177, %rd7176;
	or.pred  	%p3714, %p3712, %p3713;
	selp.u64 	%rd7179, 1, 0, %p3714;
	sub.s64 	%rd7180, %rd10355, %rd1230;
	setp.lt.u64 	%p3715, %rd10355, %rd1230;
	selp.s64 	%rd7181, -1, 0, %p3714;
	add.s64 	%rd10355, %rd7180, %rd7181;
	setp.lt.u64 	%p3716, %rd7180, %rd7179;
	or.pred  	%p3717, %p3715, %p3716;
	selp.s64 	%rd7182, -1, 0, %p3717;
	sub.s64 	%rd7183, %rd10356, %rd1229;
	add.s64 	%rd10356, %rd7183, %rd7182;
$L__BB11_776:
	mul.hi.u64 	%rd7185, %rd10353, %rd1418;
	mul.lo.s64 	%rd7186, %rd10341, %rd10353;
	mul.hi.u64 	%rd7187, %rd10353, %rd10341;
	add.s64 	%rd7188, %rd7186, %rd7185;
	setp.lt.u64 	%p3718, %rd7188, %rd7186;
	selp.u64 	%rd7189, 1, 0, %p3718;
	add.s64 	%rd7190, %rd7187, %rd7189;
	mul.lo.s64 	%rd7191, %rd10342, %rd10353;
	mul.hi.u64 	%rd7192, %rd10353, %rd10342;
	add.s64 	%rd7193, %rd7191, %rd7190;
	setp.lt.u64 	%p3719, %rd7193, %rd7191;
	selp.u64 	%rd7194, 1, 0, %p3719;
	add.s64 	%rd7195, %rd7192, %rd7194;
	mul.lo.s64 	%rd7196, %rd10343, %rd10353;
	mul.hi.u64 	%rd7197, %rd10353, %rd10343;
	add.s64 	%rd7198, %rd7196, %rd7195;
	setp.lt.u64 	%p3720, %rd7198, %rd7196;
	selp.u64 	%rd7199, 1, 0, %p3720;
	add.s64 	%rd7200, %rd7197, %rd7199;
	mul.hi.u64 	%rd7201, %rd10354, %rd1418;
	mad.lo.s64 	%rd1471, %rd1418, %rd10354, %rd7188;
	setp.lt.u64 	%p3721, %rd1471, %rd7188;
	selp.u64 	%rd7202, 1, 0, %p3721;
	add.s64 	%rd7203, %rd7201, %rd7202;
	mul.hi.u64 	%rd7204, %rd10354, %rd10341;
	mad.lo.s64 	%rd7205, %rd10341, %rd10354, %rd7193;
	setp.lt.u64 	%p3722, %rd7205, %rd7193;
	selp.u64 	%rd7206, 1, 0, %p3722;
	add.s64 	%rd7207, %rd7205, %rd7203;
	setp.lt.u64 	%p3723, %rd7207, %rd7205;
	selp.u64 	%rd7208, 1, 0, %p3723;
	add.s64 	%rd7209, %rd7204, %rd7206;
	add.s64 	%rd7210, %rd7209, %rd7208;
	mul.hi.u64 	%rd7211, %rd10354, %rd10342;
	mad.lo.s64 	%rd7212, %rd10342, %rd10354, %rd7198;
	setp.lt.u64 	%p3724, %rd7212, %rd7198;
	selp.u64 	%rd7213, 1, 0, %p3724;
	add.s64 	%rd7214, %rd7212, %rd7210;
	setp.lt.u64 	%p3725, %rd7214, %rd7212;
	selp.u64 	%rd7215, 1, 0, %p3725;
	add.s64 	%rd7216, %rd7211, %rd7213;
	add.s64 	%rd7217, %rd7216, %rd7215;
	mul.hi.u64 	%rd7218, %rd10354, %rd10343;
	mad.lo.s64 	%rd7219, %rd10343, %rd10354, %rd7200;
	setp.lt.u64 	%p3726, %rd7219, %rd7200;
	selp.u64 	%rd7220, 1, 0, %p3726;
	add.s64 	%rd7221, %rd7219, %rd7217;
	setp.lt.u64 	%p3727, %rd7221, %rd7219;
	selp.u64 	%rd7222, 1, 0, %p3727;
	add.s64 	%rd7223, %rd7218, %rd7220;
	add.s64 	%rd7224, %rd7223, %rd7222;
	mul.hi.u64 	%rd7225, %rd10355, %rd1418;
	mad.lo.s64 	%rd1472, %rd1418, %rd10355, %rd7207;
	setp.lt.u64 	%p3728, %rd1472, %rd7207;
	selp.u64 	%rd7226, 1, 0, %p3728;
	add.s64 	%rd7227, %rd7225, %rd7226;
	mul.hi.u64 	%rd7228, %rd10355, %rd10341;
	mad.lo.s64 	%rd7229, %rd10341, %rd10355, %rd7214;
	setp.lt.u64 	%p3729, %rd7229, %rd7214;
	selp.u64 	%rd7230, 1, 0, %p3729;
	add.s64 	%rd7231, %rd7229, %rd7227;
	setp.lt.u64 	%p3730, %rd7231, %rd7229;
	selp.u64 	%rd7232, 1, 0, %p3730;
	add.s64 	%rd7233, %rd7228, %rd7230;
	add.s64 	%rd7234, %rd7233, %rd7232;
	mul.hi.u64 	%rd7235, %rd10355, %rd10342;
	mad.lo.s64 	%rd7236, %rd10342, %rd10355, %rd7221;
	setp.lt.u64 	%p3731, %rd7236, %rd7221;
	selp.u64 	%rd7237, 1, 0, %p3731;
	add.s64 	%rd7238, %rd7236, %rd7234;
	setp.lt.u64 	%p3732, %rd7238, %rd7236;
	selp.u64 	%rd7239, 1, 0, %p3732;
	add.s64 	%rd7240, %rd7235, %rd7237;
	add.s64 	%rd7241, %rd7240, %rd7239;
	mul.hi.u64 	%rd7242, %rd10355, %rd10343;
	mad.lo.s64 	%rd7243, %rd10343, %rd10355, %rd7224;
	setp.lt.u64 	%p3733, %rd7243, %rd7224;
	selp.u64 	%rd7244, 1, 0, %p3733;
	add.s64 	%rd7245, %rd7243, %rd7241;
	setp.lt.u64 	%p3734, %rd7245, %rd7243;
	selp.u64 	%rd7246, 1, 0, %p3734;
	add.s64 	%rd7247, %rd7242, %rd7244;
	add.s64 	%rd7248, %rd7247, %rd7246;
	mul.hi.u64 	%rd7249, %rd10356, %rd1418;
	mad.lo.s64 	%rd1473, %rd1418, %rd10356, %rd7231;
	setp.lt.u64 	%p3735, %rd1473, %rd7231;
	selp.u64 	%rd7250, 1, 0, %p3735;
	add.s64 	%rd7251, %rd7249, %rd7250;
	mul.hi.u64 	%rd7252, %rd10356, %rd10341;
	mad.lo.s64 	%rd7253, %rd10341, %rd10356, %rd7238;
	setp.lt.u64 	%p3736, %rd7253, %rd7238;
	selp.u64 	%rd7254, 1, 0, %p3736;
	add.s64 	%rd7255, %rd7253, %rd7251;
	setp.lt.u64 	%p3737, %rd7255, %rd7253;
	selp.u64 	%rd7256, 1, 0, %p3737;
	add.s64 	%rd7257, %rd7252, %rd7254;
	add.s64 	%rd7258, %rd7257, %rd7256;
	mul.hi.u64 	%rd7259, %rd10356, %rd10342;
	mad.lo.s64 	%rd7260, %rd10342, %rd10356, %rd7245;
	setp.lt.u64 	%p3738, %rd7260, %rd7245;
	selp.u64 	%rd7261, 1, 0, %p3738;
	add.s64 	%rd7262, %rd7260, %rd7258;
	setp.lt.u64 	%p3739, %rd7262, %rd7260;
	selp.u64 	%rd7263, 1, 0, %p3739;
	add.s64 	%rd7264, %rd7259, %rd7261;
	add.s64 	%rd7265, %rd7264, %rd7263;
	mul.hi.u64 	%rd7266, %rd10356, %rd10343;
	mad.lo.s64 	%rd7267, %rd10343, %rd10356, %rd7248;
	setp.lt.u64 	%p3740, %rd7267, %rd7248;
	selp.u64 	%rd7268, 1, 0, %p3740;
	add.s64 	%rd7269, %rd7267, %rd7265;
	setp.lt.u64 	%p3741, %rd7269, %rd7267;
	selp.u64 	%rd7270, 1, 0, %p3741;
	add.s64 	%rd7271, %rd7266, %rd7268;
	add.s64 	%rd7272, %rd7271, %rd7270;
	shl.b64 	%rd7273, %rd7255, 32;
	mov.b64 	{%r473, %r474}, %rd7255;
	mov.b64 	{%r475, %r476}, %rd7262;
	mov.b64 	%rd7274, {%r474, %r475};
	mov.b64 	{%r477, %r478}, %rd7269;
	mov.b64 	%rd7275, {%r476, %r477};
	mov.b64 	{%r479, %r480}, %rd7272;
	mov.b64 	%rd7276, {%r478, %r479};
	shr.u64 	%rd7277, %rd7272, 32;
	mul.lo.s64 	%rd7278, %rd7255, 977;
	mov.b64 	%rd7279, 977;
	mul.hi.u64 	%rd7280, %rd7255, %rd7279;
	mul.lo.s64 	%rd7281, %rd7262, 977;
	mul.hi.u64 	%rd7282, %rd7262, %rd7279;
	add.s64 	%rd7283, %rd7281, %rd7280;
	setp.lt.u64 	%p3742, %rd7283, %rd7281;
	selp.u64 	%rd7284, 1, 0, %p3742;
	add.s64 	%rd7285, %rd7282, %rd7284;
	mul.lo.s64 	%rd7286, %rd7269, 977;
	mul.hi.u64 	%rd7287, %rd7269, %rd7279;
	add.s64 	%rd7288, %rd7286, %rd7285;
	setp.lt.u64 	%p3743, %rd7288, %rd7286;
	selp.u64 	%rd7289, 1, 0, %p3743;
	add.s64 	%rd7290, %rd7287, %rd7289;
	mul.lo.s64 	%rd7291, %rd7272, 977;
	mul.hi.u64 	%rd7292, %rd7272, %rd7279;
	add.s64 	%rd7293, %rd7291, %rd7290;
	setp.lt.u64 	%p3744, %rd7293, %rd7291;
	selp.u64 	%rd7294, 1, 0, %p3744;
	add.s64 	%rd7295, %rd7292, %rd7294;
	add.s64 	%rd10357, %rd7278, %rd7273;
	setp.lt.u64 	%p3745, %rd10357, %rd7278;
	selp.u64 	%rd7296, 1, 0, %p3745;
	add.s64 	%rd7297, %rd7283, %rd7274;
	setp.lt.u64 	%p3746, %rd7297, %rd7283;
	add.s64 	%rd10358, %rd7297, %rd7296;
	setp.lt.u64 	%p3747, %rd10358, %rd7297;
	or.pred  	%p3748, %p3746, %p3747;
	selp.u64 	%rd7298, 1, 0, %p3748;
	add.s64 	%rd7299, %rd7288, %rd7275;
	setp.lt.u64 	%p3749, %rd7299, %rd7288;
	add.s64 	%rd10359, %rd7299, %rd7298;
	setp.lt.u64 	%p3750, %rd10359, %rd7299;
	or.pred  	%p3751, %p3749, %p3750;
	selp.u64 	%rd7300, 1, 0, %p3751;
	add.s64 	%rd7301, %rd7293, %rd7276;
	setp.lt.u64 	%p3752, %rd7301, %rd7293;
	add.s64 	%rd10360, %rd7301, %rd7300;
	setp.lt.u64 	%p3753, %rd10360, %rd7301;
	or.pred  	%p3754, %p3752, %p3753;
	selp.u64 	%rd7302, 1, 0, %p3754;
	add.s64 	%rd7303, %rd7295, %rd7277;
	add.s64 	%rd1478, %rd7303, %rd7302;
	setp.eq.s64 	%p3755, %rd1478, 0;
	mov.b64 	%rd10361, 0;
	@%p3755 bra 	$L__BB11_778;
	shl.b64 	%rd7304, %rd1478, 32;
	shr.u64 	%rd7305, %rd1478, 32;
	mov.b64 	%rd7306, 977;
	mul.hi.u64 	%rd7307, %rd1478, %rd7306;
	mad.lo.s64 	%rd7308, %rd1478, 977, %rd7304;
	setp.lt.u64 	%p3756, %rd7308, %rd7304;
	selp.u64 	%rd7309, 1, 0, %p3756;
	add.s64 	%rd10357, %rd7308, %rd10357;
	setp.lt.u64 	%p3757, %rd10357, %rd7308;
	selp.u64 	%rd7310, 1, 0, %p3757;
	add.s64 	%rd7311, %rd7310, %rd7309;
	add.s64 	%rd7312, %rd7305, %rd7307;
	setp.lt.u64 	%p3758, %rd7312, %rd7305;
	selp.u64 	%rd7313, 1, 0, %p3758;
	add.s64 	%rd7314, %rd10358, %rd7312;
	add.s64 	%rd7315, %rd7314, %rd7311;
	setp.lt.u64 	%p3759, %rd7315, %rd10358;
	not.b64 	%rd7316, %rd7312;
	setp.gt.u64 	%p3760, %rd7311, %rd7316;
	or.pred  	%p3761, %p3760, %p3759;
	selp.u64 	%rd7317, 1, 0, %p3761;
	add.s64 	%rd7318, %rd10359, %rd7313;
	add.s64 	%rd1481, %rd7318, %rd7317;
	setp.lt.u64 	%p3762, %rd1481, %rd10359;
	selp.u64 	%rd7319, 1, 0, %p3762;
	add.s64 	%rd1482, %rd10360, %rd7319;
	setp.lt.u64 	%p3763, %rd1482, %rd10360;
	selp.u64 	%rd10361, 1, 0, %p3763;
	mov.u64 	%rd10358, %rd7315;
	mov.u64 	%rd10359, %rd1481;
	mov.u64 	%rd10360, %rd1482;
$L__BB11_778:
	mad.lo.s64 	%rd10362, %rd1418, %rd10353, %rd10357;
	setp.lt.u64 	%p3764, %rd10362, %rd10357;
	selp.u64 	%rd7320, 1, 0, %p3764;
	add.s64 	%rd7321, %rd10358, %rd1471;
	setp.lt.u64 	%p3765, %rd7321, %rd10358;
	add.s64 	%rd10363, %rd7321, %rd7320;
	setp.lt.u64 	%p3766, %rd10363, %rd7321;
	or.pred  	%p3767, %p3765, %p3766;
	selp.u64 	%rd7322, 1, 0, %p3767;
	add.s64 	%rd7323, %rd10359, %rd1472;
	setp.lt.u64 	%p3768, %rd7323, %rd10359;
	add.s64 	%rd10364, %rd7323, %rd7322;
	setp.lt.u64 	%p3769, %rd10364, %rd7323;
	or.pred  	%p3770, %p3768, %p3769;
	selp.u64 	%rd7324, 1, 0, %p3770;
	add.s64 	%rd7325, %rd10360, %rd1473;
	setp.lt.u64 	%p3771, %rd7325, %rd10360;
	add.s64 	%rd10365, %rd7325, %rd7324;
	setp.lt.u64 	%p3772, %rd10365, %rd7325;
	or.pred  	%p3773, %p3771, %p3772;
	selp.u64 	%rd7327, 1, 0, %p3773;
	add.s64 	%rd1493, %rd10361, %rd7327;
	setp.ne.s64 	%p3774, %rd1493, 0;
	setp.gt.u64 	%p3775, %rd10365, %rd1229;
	or.pred  	%p3776, %p3774, %p3775;
	@%p3776 bra 	$L__BB11_784;
	setp.lt.u64 	%p3777, %rd10365, %rd1229;
	@%p3777 bra 	$L__BB11_797;
	setp.gt.u64 	%p3778, %rd10364, %rd1230;
	@%p3778 bra 	$L__BB11_784;
	setp.lt.u64 	%p3779, %rd10364, %rd1230;
	@%p3779 bra 	$L__BB11_797;
	setp.gt.u64 	%p3780, %rd10363, %rd1231;
	@%p3780 bra 	$L__BB11_784;
	setp.lt.u64 	%p3781, %rd10363, %rd1231;
	setp.lt.u64 	%p3782, %rd10362, %rd1232;
	or.pred  	%p3783, %p3781, %p3782;
	@%p3783 bra 	$L__BB11_797;
$L__BB11_784:
	sub.s64 	%rd1494, %rd10362, %rd1232;
	setp.lt.u64 	%p3784, %rd10362, %rd1232;
	selp.u64 	%rd7328, 1, 0, %p3784;
	sub.s64 	%rd7329, %rd10363, %rd1231;
	setp.lt.u64 	%p3785, %rd10363, %rd1231;
	selp.s64 	%rd7330, -1, 0, %p3784;
	add.s64 	%rd10363, %rd7329, %rd7330;
	setp.lt.u64 	%p3786, %rd7329, %rd7328;
	or.pred  	%p3787, %p3785, %p3786;
	selp.u64 	%rd7331, 1, 0, %p3787;
	sub.s64 	%rd7332, %rd10364, %rd1230;
	setp.lt.u64 	%p3788, %rd10364, %rd1230;
	selp.s64 	%rd7333, -1, 0, %p3787;
	add.s64 	%rd10364, %rd7332, %rd7333;
	setp.lt.u64 	%p3789, %rd7332, %rd7331;
	or.pred  	%p3790, %p3788, %p3789;
	selp.u64 	%rd7334, 1, 0, %p3790;
	sub.s64 	%rd7335, %rd10365, %rd1229;
	setp.lt.u64 	%p3791, %rd10365, %rd1229;
	selp.s64 	%rd7336, -1, 0, %p3790;
	add.s64 	%rd10365, %rd7335, %rd7336;
	setp.lt.u64 	%p3792, %rd7335, %rd7334;
	or.pred  	%p3793, %p3791, %p3792;
	selp.s64 	%rd7337, -1, 0, %p3793;
	add.s64 	%rd1498, %rd1493, %rd7337;
	setp.ne.s64 	%p3794, %rd1498, 0;
	setp.gt.u64 	%p3795, %rd10365, %rd1229;
	or.pred  	%p3796, %p3794, %p3795;
	@%p3796 bra 	$L__BB11_790;
	setp.lt.u64 	%p3797, %rd10365, %rd1229;
	mov.u64 	%rd10362, %rd1494;
	@%p3797 bra 	$L__BB11_797;
	setp.gt.u64 	%p3798, %rd10364, %rd1230;
	@%p3798 bra 	$L__BB11_790;
	setp.lt.u64 	%p3799, %rd10364, %rd1230;
	mov.u64 	%rd10362, %rd1494;
	@%p3799 bra 	$L__BB11_797;
	setp.gt.u64 	%p3800, %rd10363, %rd1231;
	@%p3800 bra 	$L__BB11_790;
	setp.lt.u64 	%p3801, %rd10363, %rd1231;
	setp.lt.u64 	%p3802, %rd1494, %rd1232;
	or.pred  	%p3803, %p3801, %p3802;
	mov.u64 	%rd10362, %rd1494;
	@%p3803 bra 	$L__BB11_797;
$L__BB11_790:
	sub.s64 	%rd1499, %rd1494, %rd1232;
	setp.lt.u64 	%p3804, %rd1494, %rd1232;
	selp.u64 	%rd7338, 1, 0, %p3804;
	sub.s64 	%rd7339, %rd10363, %rd1231;
	setp.lt.u64 	%p3805, %rd10363, %rd1231;
	selp.s64 	%rd7340, -1, 0, %p3804;
	add.s64 	%rd10363, %rd7339, %rd7340;
	setp.lt.u64 	%p3806, %rd7339, %rd7338;
	or.pred  	%p3807, %p3805, %p3806;
	selp.u64 	%rd7341, 1, 0, %p3807;
	sub.s64 	%rd7342, %rd10364, %rd1230;
	setp.lt.u64 	%p3808, %rd10364, %rd1230;
	selp.s64 	%rd7343, -1, 0, %p3807;
	add.s64 	%rd10364, %rd7342, %rd7343;
	setp.lt.u64 	%p3809, %rd7342, %rd7341;
	or.pred  	%p3810, %p3808, %p3809;
	selp.u64 	%rd7344, 1, 0, %p3810;
	sub.s64 	%rd7345, %rd10365, %rd1229;
	setp.lt.u64 	%p3811, %rd10365, %rd1229;
	selp.s64 	%rd7346, -1, 0, %p3810;
	add.s64 	%rd10365, %rd7345, %rd7346;
	setp.lt.u64 	%p3812, %rd7345, %rd7344;
	or.pred  	%p3813, %p3811, %p3812;
	selp.u64 	%rd7347, 1, 0, %p3813;
	setp.ne.s64 	%p3814, %rd1498, %rd7347;
	setp.gt.u64 	%p3815, %rd10365, %rd1229;
	or.pred  	%p3816, %p3814, %p3815;
	@%p3816 bra 	$L__BB11_796;
	setp.lt.u64 	%p3817, %rd10365, %rd1229;
	mov.u64 	%rd10362, %rd1499;
	@%p3817 bra 	$L__BB11_797;
	setp.gt.u64 	%p3818, %rd10364, %rd1230;
	@%p3818 bra 	$L__BB11_796;
	setp.lt.u64 	%p3819, %rd10364, %rd1230;
	mov.u64 	%rd10362, %rd1499;
	@%p3819 bra 	$L__BB11_797;
	setp.gt.u64 	%p3820, %rd10363, %rd1231;
	@%p3820 bra 	$L__BB11_796;
	setp.lt.u64 	%p3821, %rd10363, %rd1231;
	setp.lt.u64 	%p3822, %rd1499, %rd1232;
	or.pred  	%p3823, %p3821, %p3822;
	mov.u64 	%rd10362, %rd1499;
	@%p3823 bra 	$L__BB11_797;
$L__BB11_796:
	sub.s64 	%rd10362, %rd1499, %rd1232;
	setp.lt.u64 	%p3824, %rd1499, %rd1232;
	selp.u64 	%rd7348, 1, 0, %p3824;
	sub.s64 	%rd7349, %rd10363, %rd1231;
	setp.lt.u64 	%p3825, %rd10363, %rd1231;
	selp.s64 	%rd7350, -1, 0, %p3824;
	add.s64 	%rd10363, %rd7349, %rd7350;
	setp.lt.u64 	%p3826, %rd7349, %rd7348;
	or.pred  	%p3827, %p3825, %p3826;
	selp.u64 	%rd7351, 1, 0, %p3827;
	sub.s64 	%rd7352, %rd10364, %rd1230;
	setp.lt.u64 	%p3828, %rd10364, %rd1230;
	selp.s64 	%rd7353, -1, 0, %p3827;
	add.s64 	%rd10364, %rd7352, %rd7353;
	setp.lt.u64 	%p3829, %rd7352, %rd7351;
	or.pred  	%p3830, %p3828, %p3829;
	selp.s64 	%rd7354, -1, 0, %p3830;
	sub.s64 	%rd7355, %rd10365, %rd1229;
	add.s64 	%rd10365, %rd7355, %rd7354;
$L__BB11_797:
	mul.lo.s64 	%rd7357, %rd10345, %rd1430;
	mul.hi.u64 	%rd7358, %rd1430, %rd10345;
	mul.lo.s64 	%rd7359, %rd10346, %rd1430;
	mul.hi.u64 	%rd7360, %rd1430, %rd10346;
	add.s64 	%rd7361, %rd7359, %rd7358;
	setp.lt.u64 	%p3831, %rd7361, %rd7359;
	selp.u64 	%rd7362, 1, 0, %p3831;
	add.s64 	%rd7363, %rd7360, %rd7362;
	mul.lo.s64 	%rd7364, %rd10347, %rd1430;
	mul.hi.u64 	%rd7365, %rd1430, %rd10347;
	add.s64 	%rd7366, %rd7364, %rd7363;
	setp.lt.u64 	%p3832, %rd7366, %rd7364;
	selp.u64 	%rd7367, 1, 0, %p3832;
	add.s64 	%rd7368, %rd7365, %rd7367;
	mul.hi.u64 	%rd7369, %rd10345, %rd10346;
	mad.lo.s64 	%rd7370, %rd10346, %rd10345, %rd7366;
	setp.lt.u64 	%p3833, %rd7370, %rd7366;
	selp.u64 	%rd7371, 1, 0, %p3833;
	add.s64 	%rd7372, %rd7369, %rd7371;
	mul.hi.u64 	%rd7373, %rd10345, %rd10347;
	mad.lo.s64 	%rd7374, %rd10347, %rd10345, %rd7368;
	setp.lt.u64 	%p3834, %rd7374, %rd7368;
	selp.u64 	%rd7375, 1, 0, %p3834;
	add.s64 	%rd7376, %rd7374, %rd7372;
	setp.lt.u64 	%p3835, %rd7376, %rd7374;
	selp.u64 	%rd7377, 1, 0, %p3835;
	add.s64 	%rd7378, %rd7373, %rd7375;
	add.s64 	%rd7379, %rd7378, %rd7377;
	mul.hi.u64 	%rd7380, %rd10346, %rd10347;
	mad.lo.s64 	%rd7381, %rd10347, %rd10346, %rd7379;
	setp.lt.u64 	%p3836, %rd7381, %rd7379;
	selp.u64 	%rd7382, 1, 0, %p3836;
	add.s64 	%rd7383, %rd7380, %rd7382;
	shl.b64 	%rd7384, %rd7357, 1;
	mov.b64 	{%r481, %r482}, %rd7357;
	mov.b64 	{%r483, %r484}, %rd7361;
	shf.l.wrap.b32 	%r485, %r482, %r483, 1;
	shf.l.wrap.b32 	%r486, %r483, %r484, 1;
	mov.b64 	%rd7385, {%r485, %r486};
	mov.b64 	{%r487, %r488}, %rd7370;
	shf.l.wrap.b32 	%r489, %r484, %r487, 1;
	shf.l.wrap.b32 	%r490, %r487, %r488, 1;
	mov.b64 	%rd7386, {%r489, %r490};
	mov.b64 	{%r491, %r492}, %rd7376;
	shf.l.wrap.b32 	%r493, %r488, %r491, 1;
	shf.l.wrap.b32 	%r494, %r491, %r492, 1;
	mov.b64 	%rd7387, {%r493, %r494};
	mov.b64 	{%r495, %r496}, %rd7381;
	shf.l.wrap.b32 	%r497, %r492, %r495, 1;
	shf.l.wrap.b32 	%r498, %r495, %r496, 1;
	mov.b64 	%rd7388, {%r497, %r498};
	shr.u64 	%rd7389, %rd7383, 63;
	mov.b64 	{%r499, %r500}, %rd7383;
	shf.l.wrap.b32 	%r501, %r496, %r499, 1;
	shf.l.wrap.b32 	%r502, %r499, %r500, 1;
	mov.b64 	%rd7390, {%r501, %r502};
	mul.hi.u64 	%rd7391, %rd1430, %rd1430;
	mul.hi.u64 	%rd7392, %rd10345, %rd10345;
	mul.hi.u64 	%rd7393, %rd10346, %rd10346;
	mul.hi.u64 	%rd7394, %rd10347, %rd10347;
	add.s64 	%rd1511, %rd7384, %rd7391;
	setp.lt.u64 	%p3837, %rd1511, %rd7384;
	selp.u64 	%rd7395, 1, 0, %p3837;
	mad.lo.s64 	%rd7396, %rd10345, %rd10345, %rd7385;
	setp.lt.u64 	%p3838, %rd7396, %rd7385;
	add.s64 	%rd1512, %rd7396, %rd7395;
	setp.lt.u64 	%p3839, %rd1512, %rd7396;
	or.pred  	%p3840, %p3838, %p3839;
	selp.u64 	%rd7397, 1, 0, %p3840;
	add.s64 	%rd7398, %rd7386, %rd7392;
	setp.lt.u64 	%p3841, %rd7398, %rd7386;
	add.s64 	%rd1513, %rd7398, %rd7397;
	setp.lt.u64 	%p3842, %rd1513, %rd7398;
	or.pred  	%p3843, %p3841, %p3842;
	selp.u64 	%rd7399, 1, 0, %p3843;
	mad.lo.s64 	%rd7400, %rd10346, %rd10346, %rd7387;
	setp.lt.u64 	%p3844, %rd7400, %rd7387;
	add.s64 	%rd7401, %rd7400, %rd7399;
	setp.lt.u64 	%p3845, %rd7401, %rd7400;
	or.pred  	%p3846, %p3844, %p3845;
	selp.u64 	%rd7402, 1, 0, %p3846;
	add.s64 	%rd7403, %rd7388, %rd7393;
	setp.lt.u64 	%p3847, %rd7403, %rd7388;
	add.s64 	%rd7404, %rd7403, %rd7402;
	setp.lt.u64 	%p3848, %rd7404, %rd7403;
	or.pred  	%p3849, %p3847, %p3848;
	selp.u64 	%rd7405, 1, 0, %p3849;
	mad.lo.s64 	%rd7406, %rd10347, %rd10347, %rd7390;
	setp.lt.u64 	%p3850, %rd7406, %rd7390;
	add.s64 	%rd7407, %rd7406, %rd7405;
	setp.lt.u64 	%p3851, %rd7407, %rd7406;
	or.pred  	%p3852, %p3850, %p3851;
	selp.u64 	%rd7408, 1, 0, %p3852;
	add.s64 	%rd7409, %rd7389, %rd7394;
	add.s64 	%rd7410, %rd7409, %rd7408;
	shl.b64 	%rd7411, %rd7401, 32;
	mov.b64 	{%r503, %r504}, %rd7401;
	mov.b64 	{%r505, %r506}, %rd7404;
	mov.b64 	%rd7412, {%r504, %r505};
	mov.b64 	{%r507, %r508}, %rd7407;
	mov.b64 	%rd7413, {%r506, %r507};
	mov.b64 	{%r509, %r510}, %rd7410;
	mov.b64 	%rd7414, {%r508, %r509};
	shr.u64 	%rd7415, %rd7410, 32;
	mul.lo.s64 	%rd7416, %rd7401, 977;
	mov.b64 	%rd7417, 977;
	mul.hi.u64 	%rd7418, %rd7401, %rd7417;
	mul.lo.s64 	%rd7419, %rd7404, 977;
	mul.hi.u64 	%rd7420, %rd7404, %rd7417;
	add.s64 	%rd7421, %rd7419, %rd7418;
	setp.lt.u64 	%p3853, %rd7421, %rd7419;
	selp.u64 	%rd7422, 1, 0, %p3853;
	add.s64 	%rd7423, %rd7420, %rd7422;
	mul.lo.s64 	%rd7424, %rd7407, 977;
	mul.hi.u64 	%rd7425, %rd7407, %rd7417;
	add.s64 	%rd7426, %rd7424, %rd7423;
	setp.lt.u64 	%p3854, %rd7426, %rd7424;
	selp.u64 	%rd7427, 1, 0, %p3854;
	add.s64 	%rd7428, %rd7425, %rd7427;
	mul.lo.s64 	%rd7429, %rd7410, 977;
	mul.hi.u64 	%rd7430, %rd7410, %rd7417;
	add.s64 	%rd7431, %rd7429, %rd7428;
	setp.lt.u64 	%p3855, %rd7431, %rd7429;
	selp.u64 	%rd7432, 1, 0, %p3855;
	add.s64 	%rd7433, %rd7430, %rd7432;
	add.s64 	%rd10366, %rd7416, %rd7411;
	setp.lt.u64 	%p3856, %rd10366, %rd7416;
	selp.u64 	%rd7434, 1, 0, %p3856;
	add.s64 	%rd7435, %rd7421, %rd7412;
	setp.lt.u64 	%p3857, %rd7435, %rd7421;
	add.s64 	%rd10367, %rd7435, %rd7434;
	setp.lt.u64 	%p3858, %rd10367, %rd7435;
	or.pred  	%p3859, %p3857, %p3858;
	selp.u64 	%rd7436, 1, 0, %p3859;
	add.s64 	%rd7437, %rd7426, %rd7413;
	setp.lt.u64 	%p3860, %rd7437, %rd7426;
	add.s64 	%rd10368, %rd7437, %rd7436;
	setp.lt.u64 	%p3861, %rd10368, %rd7437;
	or.pred  	%p3862, %p3860, %p3861;
	selp.u64 	%rd7438, 1, 0, %p3862;
	add.s64 	%rd7439, %rd7431, %rd7414;
	setp.lt.u64 	%p3863, %rd7439, %rd7431;
	add.s64 	%rd10369, %rd7439, %rd7438;
	setp.lt.u64 	%p3864, %rd10369, %rd7439;
	or.pred  	%p3865, %p3863, %p3864;
	selp.u64 	%rd7440, 1, 0, %p3865;
	add.s64 	%rd7441, %rd7433, %rd7415;
	add.s64 	%rd1518, %rd7441, %rd7440;
	setp.eq.s64 	%p3866, %rd1518, 0;
	mov.b64 	%rd10370, 0;
	@%p3866 bra 	$L__BB11_799;
	shl.b64 	%rd7442, %rd1518, 32;
	shr.u64 	%rd7443, %rd1518, 32;
	mov.b64 	%rd7444, 977;
	mul.hi.u64 	%rd7445, %rd1518, %rd7444;
	mad.lo.s64 	%rd7446, %rd1518, 977, %rd7442;
	setp.lt.u64 	%p3867, %rd7446, %rd7442;
	selp.u64 	%rd7447, 1, 0, %p3867;
	add.s64 	%rd10366, %rd7446, %rd10366;
	setp.lt.u64 	%p3868, %rd10366, %rd7446;
	selp.u64 	%rd7448, 1, 0, %p3868;
	add.s64 	%rd7449, %rd7448, %rd7447;
	add.s64 	%rd7450, %rd7443, %rd7445;
	setp.lt.u64 	%p3869, %rd7450, %rd7443;
	selp.u64 	%rd7451, 1, 0, %p3869;
	add.s64 	%rd7452, %rd10367, %rd7450;
	add.s64 	%rd7453, %rd7452, %rd7449;
	setp.lt.u64 	%p3870, %rd7453, %rd10367;
	not.b64 	%rd7454, %rd7450;
	setp.gt.u64 	%p3871, %rd7449, %rd7454;
	or.pred  	%p3872, %p3871, %p3870;
	selp.u64 	%rd7455, 1, 0, %p3872;
	add.s64 	%rd7456, %rd10368, %rd7451;
	add.s64 	%rd1521, %rd7456, %rd7455;
	setp.lt.u64 	%p3873, %rd1521, %rd10368;
	selp.u64 	%rd7457, 1, 0, %p3873;
	add.s64 	%rd1522, %rd10369, %rd7457;
	setp.lt.u64 	%p3874, %rd1522, %rd10369;
	selp.u64 	%rd10370, 1, 0, %p3874;
	mov.u64 	%rd10367, %rd7453;
	mov.u64 	%rd10368, %rd1521;
	mov.u64 	%rd10369, %rd1522;
$L__BB11_799:
	mad.lo.s64 	%rd10371, %rd1430, %rd1430, %rd10366;
	setp.lt.u64 	%p3875, %rd10371, %rd10366;
	selp.u64 	%rd7458, 1, 0, %p3875;
	add.s64 	%rd7459, %rd10367, %rd1511;
	setp.lt.u64 	%p3876, %rd7459, %rd10367;
	add.s64 	%rd10372, %rd7459, %rd7458;
	setp.lt.u64 	%p3877, %rd10372, %rd7459;
	or.pred  	%p3878, %p3876, %p3877;
	selp.u64 	%rd7460, 1, 0, %p3878;
	add.s64 	%rd7461, %rd10368, %rd1512;
	setp.lt.u64 	%p3879, %rd7461, %rd10368;
	add.s64 	%rd10373, %rd7461, %rd7460;
	setp.lt.u64 	%p3880, %rd10373, %rd7461;
	or.pred  	%p3881, %p3879, %p3880;
	selp.u64 	%rd7462, 1, 0, %p3881;
	add.s64 	%rd7463, %rd10369, %rd1513;
	setp.lt.u64 	%p3882, %rd7463, %rd10369;
	add.s64 	%rd10374, %rd7463, %rd7462;
	setp.lt.u64 	%p3883, %rd10374, %rd7463;
	or.pred  	%p3884, %p3882, %p3883;
	selp.u64 	%rd7465, 1, 0, %p3884;
	add.s64 	%rd1533, %rd10370, %rd7465;
	setp.ne.s64 	%p3885, %rd1533, 0;
	setp.gt.u64 	%p3886, %rd10374, %rd1229;
	or.pred  	%p3887, %p3885, %p3886;
	@%p3887 bra 	$L__BB11_805;
	setp.lt.u64 	%p3888, %rd10374, %rd1229;
	@%p3888 bra 	$L__BB11_818;
	setp.gt.u64 	%p3889, %rd10373, %rd1230;
	@%p3889 bra 	$L__BB11_805;
	setp.lt.u64 	%p3890, %rd10373, %rd1230;
	@%p3890 bra 	$L__BB11_818;
	setp.gt.u64 	%p3891, %rd10372, %rd1231;
	@%p3891 bra 	$L__BB11_805;
	setp.lt.u64 	%p3892, %rd10372, %rd1231;
	setp.lt.u64 	%p3893, %rd10371, %rd1232;
	or.pred  	%p3894, %p3892, %p3893;
	@%p3894 bra 	$L__BB11_818;
$L__BB11_805:
	sub.s64 	%rd1534, %rd10371, %rd1232;
	setp.lt.u64 	%p3895, %rd10371, %rd1232;
	selp.u64 	%rd7466, 1, 0, %p3895;
	sub.s64 	%rd7467, %rd10372, %rd1231;
	setp.lt.u64 	%p3896, %rd10372, %rd1231;
	selp.s64 	%rd7468, -1, 0, %p3895;
	add.s64 	%rd10372, %rd7467, %rd7468;
	setp.lt.u64 	%p3897, %rd7467, %rd7466;
	or.pred  	%p3898, %p3896, %p3897;
	selp.u64 	%rd7469, 1, 0, %p3898;
	sub.s64 	%rd7470, %rd10373, %rd1230;
	setp.lt.u64 	%p3899, %rd10373, %rd1230;
	selp.s64 	%rd7471, -1, 0, %p3898;
	add.s64 	%rd10373, %rd7470, %rd7471;
	setp.lt.u64 	%p3900, %rd7470, %rd7469;
	or.pred  	%p3901, %p3899, %p3900;
	selp.u64 	%rd7472, 1, 0, %p3901;
	sub.s64 	%rd7473, %rd10374, %rd1229;
	setp.lt.u64 	%p3902, %rd10374, %rd1229;
	selp.s64 	%rd7474, -1, 0, %p3901;
	add.s64 	%rd10374, %rd7473, %rd7474;
	setp.lt.u64 	%p3903, %rd7473, %rd7472;
	or.pred  	%p3904, %p3902, %p3903;
	selp.s64 	%rd7475, -1, 0, %p3904;
	add.s64 	%rd1538, %rd1533, %rd7475;
	setp.ne.s64 	%p3905, %rd1538, 0;
	setp.gt.u64 	%p3906, %rd10374, %rd1229;
	or.pred  	%p3907, %p3905, %p3906;
	@%p3907 bra 	$L__BB11_811;
	setp.lt.u64 	%p3908, %rd10374, %rd1229;
	mov.u64 	%rd10371, %rd1534;
	@%p3908 bra 	$L__BB11_818;
	setp.gt.u64 	%p3909, %rd10373, %rd1230;
	@%p3909 bra 	$L__BB11_811;
	setp.lt.u64 	%p3910, %rd10373, %rd1230;
	mov.u64 	%rd10371, %rd1534;
	@%p3910 bra 	$L__BB11_818;
	setp.gt.u64 	%p3911, %rd10372, %rd1231;
	@%p3911 bra 	$L__BB11_811;
	setp.lt.u64 	%p3912, %rd10372, %rd1231;
	setp.lt.u64 	%p3913, %rd1534, %rd1232;
	or.pred  	%p3914, %p3912, %p3913;
	mov.u64 	%rd10371, %rd1534;
	@%p3914 bra 	$L__BB11_818;
$L__BB11_811:
	sub.s64 	%rd1539, %rd1534, %rd1232;
	setp.lt.u64 	%p3915, %rd1534, %rd1232;
	selp.u64 	%rd7476, 1, 0, %p3915;
	sub.s64 	%rd7477, %rd10372, %rd1231;
	setp.lt.u64 	%p3916, %rd10372, %rd1231;
	selp.s64 	%rd7478, -1, 0, %p3915;
	add.s64 	%rd10372, %rd7477, %rd7478;
	setp.lt.u64 	%p3917, %rd7477, %rd7476;
	or.pred  	%p3918, %p3916, %p3917;
	selp.u64 	%rd7479, 1, 0, %p3918;
	sub.s64 	%rd7480, %rd10373, %rd1230;
	setp.lt.u64 	%p3919, %rd10373, %rd1230;
	selp.s64 	%rd7481, -1, 0, %p3918;
	add.s64 	%rd10373, %rd7480, %rd7481;
	setp.lt.u64 	%p3920, %rd7480, %rd7479;
	or.pred  	%p3921, %p3919, %p3920;
	selp.u64 	%rd7482, 1, 0, %p3921;
	sub.s64 	%rd7483, %rd10374, %rd1229;
	setp.lt.u64 	%p3922, %rd10374, %rd1229;
	selp.s64 	%rd7484, -1, 0, %p3921;
	add.s64 	%rd10374, %rd7483, %rd7484;
	setp.lt.u64 	%p3923, %rd7483, %rd7482;
	or.pred  	%p3924, %p3922, %p3923;
	selp.u64 	%rd7485, 1, 0, %p3924;
	setp.ne.s64 	%p3925, %rd1538, %rd7485;
	setp.gt.u64 	%p3926, %rd10374, %rd1229;
	or.pred  	%p3927, %p3925, %p3926;
	@%p3927 bra 	$L__BB11_817;
	setp.lt.u64 	%p3928, %rd10374, %rd1229;
	mov.u64 	%rd10371, %rd1539;
	@%p3928 bra 	$L__BB11_818;
	setp.gt.u64 	%p3929, %rd10373, %rd1230;
	@%p3929 bra 	$L__BB11_817;
	setp.lt.u64 	%p3930, %rd10373, %rd1230;
	mov.u64 	%rd10371, %rd1539;
	@%p3930 bra 	$L__BB11_818;
	setp.gt.u64 	%p3931, %rd10372, %rd1231;
	@%p3931 bra 	$L__BB11_817;
	setp.lt.u64 	%p3932, %rd10372, %rd1231;
	setp.lt.u64 	%p3933, %rd1539, %rd1232;
	or.pred  	%p3934, %p3932, %p3933;
	mov.u64 	%rd10371, %rd1539;
	@%p3934 bra 	$L__BB11_818;
$L__BB11_817:
	sub.s64 	%rd10371, %rd1539, %rd1232;
	setp.lt.u64 	%p3935, %rd1539, %rd1232;
	selp.u64 	%rd7486, 1, 0, %p3935;
	sub.s64 	%rd7487, %rd10372, %rd1231;
	setp.lt.u64 	%p3936, %rd10372, %rd1231;
	selp.s64 	%rd7488, -1, 0, %p3935;
	add.s64 	%rd10372, %rd7487, %rd7488;
	setp.lt.u64 	%p3937, %rd7487, %rd7486;
	or.pred  	%p3938, %p3936, %p3937;
	selp.u64 	%rd7489, 1, 0, %p3938;
	sub.s64 	%rd7490, %rd10373, %rd1230;
	setp.lt.u64 	%p3939, %rd10373, %rd1230;
	selp.s64 	%rd7491, -1, 0, %p3938;
	add.s64 	%rd10373, %rd7490, %rd7491;
	setp.lt.u64 	%p3940, %rd7490, %rd7489;
	or.pred  	%p3941, %p3939, %p3940;
	selp.s64 	%rd7492, -1, 0, %p3941;
	sub.s64 	%rd7493, %rd10374, %rd1229;
	add.s64 	%rd10374, %rd7493, %rd7492;
$L__BB11_818:
	mul.lo.s64 	%rd1551, %rd10353, %rd10283;
	mul.hi.u64 	%rd7495, %rd10283, %rd10353;
	mul.lo.s64 	%rd7496, %rd10354, %rd10283;
	mul.hi.u64 	%rd7497, %rd10283, %rd10354;
	add.s64 	%rd7498, %rd7496, %rd7495;
	setp.lt.u64 	%p3942, %rd7498, %rd7496;
	selp.u64 	%rd7499, 1, 0, %p3942;
	add.s64 	%rd7500, %rd7497, %rd7499;
	mul.lo.s64 	%rd7501, %rd10355, %rd10283;
	mul.hi.u64 	%rd7502, %rd10283, %rd10355;
	add.s64 	%rd7503, %rd7501, %rd7500;
	setp.lt.u64 	%p3943, %rd7503, %rd7501;
	selp.u64 	%rd7504, 1, 0, %p3943;
	add.s64 	%rd7505, %rd7502, %rd7504;
	mul.lo.s64 	%rd7506, %rd10356, %rd10283;
	mul.hi.u64 	%rd7507, %rd10283, %rd10356;
	add.s64 	%rd7508, %rd7506, %rd7505;
	setp.lt.u64 	%p3944, %rd7508, %rd7506;
	selp.u64 	%rd7509, 1, 0, %p3944;
	add.s64 	%rd7510, %rd7507, %rd7509;
	mul.hi.u64 	%rd7511, %rd10282, %rd10353;
	mad.lo.s64 	%rd1552, %rd10353, %rd10282, %rd7498;
	setp.lt.u64 	%p3945, %rd1552, %rd7498;
	selp.u64 	%rd7512, 1, 0, %p3945;
	add.s64 	%rd7513, %rd7511, %rd7512;
	mul.hi.u64 	%rd7514, %rd10282, %rd10354;
	mad.lo.s64 	%rd7515, %rd10354, %rd10282, %rd7503;
	setp.lt.u64 	%p3946, %rd7515, %rd7503;
	selp.u64 	%rd7516, 1, 0, %p3946;
	add.s64 	%rd7517, %rd7515, %rd7513;
	setp.lt.u64 	%p3947, %rd7517, %rd7515;
	selp.u64 	%rd7518, 1, 0, %p3947;
	add.s64 	%rd7519, %rd7514, %rd7516;
	add.s64 	%rd7520, %rd7519, %rd7518;
	mul.hi.u64 	%rd7521, %rd10282, %rd10355;
	mad.lo.s64 	%rd7522, %rd10355, %rd10282, %rd7508;
	setp.lt.u64 	%p3948, %rd7522, %rd7508;
	selp.u64 	%rd7523, 1, 0, %p3948;
	add.s64 	%rd7524, %rd7522, %rd7520;
	setp.lt.u64 	%p3949, %rd7524, %rd7522;
	selp.u64 	%rd7525, 1, 0, %p3949;
	add.s64 	%rd7526, %rd7521, %rd7523;
	add.s64 	%rd7527, %rd7526, %rd7525;
	mul.hi.u64 	%rd7528, %rd10282, %rd10356;
	mad.lo.s64 	%rd7529, %rd10356, %rd10282, %rd7510;
	setp.lt.u64 	%p3950, %rd7529, %rd7510;
	selp.u64 	%rd7530, 1, 0, %p3950;
	add.s64 	%rd7531, %rd7529, %rd7527;
	setp.lt.u64 	%p3951, %rd7531, %rd7529;
	selp.u64 	%rd7532, 1, 0, %p3951;
	add.s64 	%rd7533, %rd7528, %rd7530;
	add.s64 	%rd7534, %rd7533, %rd7532;
	mul.hi.u64 	%rd7535, %rd10281, %rd10353;
	mad.lo.s64 	%rd1553, %rd10353, %rd10281, %rd7517;
	setp.lt.u64 	%p3952, %rd1553, %rd7517;
	selp.u64 	%rd7536, 1, 0, %p3952;
	add.s64 	%rd7537, %rd7535, %rd7536;
	mul.hi.u64 	%rd7538, %rd10281, %rd10354;
	mad.lo.s64 	%rd7539, %rd10354, %rd10281, %rd7524;
	setp.lt.u64 	%p3953, %rd7539, %rd7524;
	selp.u64 	%rd7540, 1, 0, %p3953;
	add.s64 	%rd7541, %rd7539, %rd7537;
	setp.lt.u64 	%p3954, %rd7541, %rd7539;
	selp.u64 	%rd7542, 1, 0, %p3954;
	add.s64 	%rd7543, %rd7538, %rd7540;
	add.s64 	%rd7544, %rd7543, %rd7542;
	mul.hi.u64 	%rd7545, %rd10281, %rd10355;
	mad.lo.s64 	%rd7546, %rd10355, %rd10281, %rd7531;
	setp.lt.u64 	%p3955, %rd7546, %rd7531;
	selp.u64 	%rd7547, 1, 0, %p3955;
	add.s64 	%rd7548, %rd7546, %rd7544;
	setp.lt.u64 	%p3956, %rd7548, %rd7546;
	selp.u64 	%rd7549, 1, 0, %p3956;
	add.s64 	%rd7550, %rd7545, %rd7547;
	add.s64 	%rd7551, %rd7550, %rd7549;
	mul.hi.u64 	%rd7552, %rd10281, %rd10356;
	mad.lo.s64 	%rd7553, %rd10356, %rd10281, %rd7534;
	setp.lt.u64 	%p3957, %rd7553, %rd7534;
	selp.u64 	%rd7554, 1, 0, %p3957;
	add.s64 	%rd7555, %rd7553, %rd7551;
	setp.lt.u64 	%p3958, %rd7555, %rd7553;
	selp.u64 	%rd7556, 1, 0, %p3958;
	add.s64 	%rd7557, %rd7552, %rd7554;
	add.s64 	%rd7558, %rd7557, %rd7556;
	mul.hi.u64 	%rd7559, %rd10280, %rd10353;
	mad.lo.s64 	%rd1554, %rd10353, %rd10280, %rd7541;
	setp.lt.u64 	%p3959, %rd1554, %rd7541;
	selp.u64 	%rd7560, 1, 0, %p3959;
	add.s64 	%rd7561, %rd7559, %rd7560;
	mul.hi.u64 	%rd7562, %rd10280, %rd10354;
	mad.lo.s64 	%rd7563, %rd10354, %rd10280, %rd7548;
	setp.lt.u64 	%p3960, %rd7563, %rd7548;
	selp.u64 	%rd7564, 1, 0, %p3960;
	add.s64 	%rd7565, %rd7563, %rd7561;
	setp.lt.u64 	%p3961, %rd7565, %rd7563;
	selp.u64 	%rd7566, 1, 0, %p3961;
	add.s64 	%rd7567, %rd7562, %rd7564;
	add.s64 	%rd7568, %rd7567, %rd7566;
	mul.hi.u64 	%rd7569, %rd10280, %rd10355;
	mad.lo.s64 	%rd7570, %rd10355, %rd10280, %rd7555;
	setp.lt.u64 	%p3962, %rd7570, %rd7555;
	selp.u64 	%rd7571, 1, 0, %p3962;
	add.s64 	%rd7572, %rd7570, %rd7568;
	setp.lt.u64 	%p3963, %rd7572, %rd7570;
	selp.u64 	%rd7573, 1, 0, %p3963;
	add.s64 	%rd7574, %rd7569, %rd7571;
	add.s64 	%rd7575, %rd7574, %rd7573;
	mul.hi.u64 	%rd7576, %rd10280, %rd10356;
	mad.lo.s64 	%rd7577, %rd10356, %rd10280, %rd7558;
	setp.lt.u64 	%p3964, %rd7577, %rd7558;
	selp.u64 	%rd7578, 1, 0, %p3964;
	add.s64 	%rd7579, %rd7577, %rd7575;
	setp.lt.u64 	%p3965, %rd7579, %rd7577;
	selp.u64 	%rd7580, 1, 0, %p3965;
	add.s64 	%rd7581, %rd7576, %rd7578;
	add.s64 	%rd7582, %rd7581, %rd7580;
	shl.b64 	%rd7583, %rd7565, 32;
	mov.b64 	{%r511, %r512}, %rd7565;
	mov.b64 	{%r513, %r514}, %rd7572;
	mov.b64 	%rd7584, {%r512, %r513};
	mov.b64 	{%r515, %r516}, %rd7579;
	mov.b64 	%rd7585, {%r514, %r515};
	mov.b64 	{%r517, %r518}, %rd7582;
	mov.b64 	%rd7586, {%r516, %r517};
	shr.u64 	%rd7587, %rd7582, 32;
	mul.lo.s64 	%rd7588, %rd7565, 977;
	mov.b64 	%rd7589, 977;
	mul.hi.u64 	%rd7590, %rd7565, %rd7589;
	mul.lo.s64 	%rd7591, %rd7572, 977;
	mul.hi.u64 	%rd7592, %rd7572, %rd7589;
	add.s64 	%rd7593, %rd7591, %rd7590;
	setp.lt.u64 	%p3966, %rd7593, %rd7591;
	selp.u64 	%rd7594, 1, 0, %p3966;
	add.s64 	%rd7595, %rd7592, %rd7594;
	mul.lo.s64 	%rd7596, %rd7579, 977;
	mul.hi.u64 	%rd7597, %rd7579, %rd7589;
	add.s64 	%rd7598, %rd7596, %rd7595;
	setp.lt.u64 	%p3967, %rd7598, %rd7596;
	selp.u64 	%rd7599, 1, 0, %p3967;
	add.s64 	%rd7600, %rd7597, %rd7599;
	mul.lo.s64 	%rd7601, %rd7582, 977;
	mul.hi.u64 	%rd7602, %rd7582, %rd7589;
	add.s64 	%rd7603, %rd7601, %rd7600;
	setp.lt.u64 	%p3968, %rd7603, %rd7601;
	selp.u64 	%rd7604, 1, 0, %p3968;
	add.s64 	%rd7605, %rd7602, %rd7604;
	add.s64 	%rd10396, %rd7588, %rd7583;
	setp.lt.u64 	%p3969, %rd10396, %rd7588;
	selp.u64 	%rd7606, 1, 0, %p3969;
	add.s64 	%rd7607, %rd7593, %rd7584;
	setp.lt.u64 	%p3970, %rd7607, %rd7593;
	add.s64 	%rd10397, %rd7607, %rd7606;
	setp.lt.u64 	%p3971, %rd10397, %rd7607;
	or.pred  	%p3972, %p3970, %p3971;
	selp.u64 	%rd7608, 1, 0, %p3972;
	add.s64 	%rd7609, %rd7598, %rd7585;
	setp.lt.u64 	%p3973, %rd7609, %rd7598;
	add.s64 	%rd10398, %rd7609, %rd7608;
	setp.lt.u64 	%p3974, %rd10398, %rd7609;
	or.pred  	%p3975, %p3973, %p3974;
	selp.u64 	%rd7610, 1, 0, %p3975;
	add.s64 	%rd7611, %rd7603, %rd7586;
	setp.lt.u64 	%p3976, %rd7611, %rd7603;
	add.s64 	%rd10399, %rd7611, %rd7610;
	setp.lt.u64 	%p3977, %rd10399, %rd7611;
	or.pred  	%p3978, %p3976, %p3977;
	selp.u64 	%rd7612, 1, 0, %p3978;
	add.s64 	%rd7613, %rd7605, %rd7587;
	add.s64 	%rd1559, %rd7613, %rd7612;
	setp.eq.s64 	%p3979, %rd1559, 0;
	mov.b64 	%rd10379, 0;
	mov.u64 	%rd10375, %rd10396;
	mov.u64 	%rd10376, %rd10397;
	mov.u64 	%rd10377, %rd10398;
	mov.u64 	%rd10378, %rd10399;
	@%p3979 bra 	$L__BB11_820;
	shl.b64 	%rd7614, %rd1559, 32;
	shr.u64 	%rd7615, %rd1559, 32;
	mov.b64 	%rd7616, 977;
	mul.hi.u64 	%rd7617, %rd1559, %rd7616;
	mad.lo.s64 	%rd7618, %rd1559, 977, %rd7614;
	setp.lt.u64 	%p3980, %rd7618, %rd7614;
	selp.u64 	%rd7619, 1, 0, %p3980;
	add.s64 	%rd10375, %rd7618, %rd10396;
	setp.lt.u64 	%p3981, %rd10375, %rd7618;
	selp.u64 	%rd7620, 1, 0, %p3981;
	add.s64 	%rd7621, %rd7620, %rd7619;
	add.s64 	%rd7622, %rd7615, %rd7617;
	setp.lt.u64 	%p3982, %rd7622, %rd7615;
	selp.u64 	%rd7623, 1, 0, %p3982;
	add.s64 	%rd7624, %rd10397, %rd7622;
	add.s64 	%rd10376, %rd7624, %rd7621;
	setp.lt.u64 	%p3983, %rd10376, %rd10397;
	not.b64 	%rd7626, %rd7622;
	setp.gt.u64 	%p3984, %rd7621, %rd7626;
	or.pred  	%p3985, %p3984, %p3983;
	selp.u64 	%rd7627, 1, 0, %p3985;
	add.s64 	%rd7628, %rd10398, %rd7623;
	add.s64 	%rd10377, %rd7628, %rd7627;
	setp.lt.u64 	%p3986, %rd10377, %rd10398;
	selp.u64 	%rd7629, 1, 0, %p3986;
	add.s64 	%rd10378, %rd10399, %rd7629;
	setp.lt.u64 	%p3987, %rd10378, %rd10399;
	selp.u64 	%rd10379, 1, 0, %p3987;
$L__BB11_820:
	add.s64 	%rd10380, %rd10375, %rd1551;
	setp.lt.u64 	%p3988, %rd10380, %rd10375;
	selp.u64 	%rd7630, 1, 0, %p3988;
	add.s64 	%rd7631, %rd10376, %rd1552;
	setp.lt.u64 	%p3989, %rd7631, %rd10376;
	add.s64 	%rd10381, %rd7631, %rd7630;
	setp.lt.u64 	%p3990, %rd10381, %rd7631;
	or.pred  	%p3991, %p3989, %p3990;
	selp.u64 	%rd7632, 1, 0, %p3991;
	add.s64 	%rd7633, %rd10377, %rd1553;
	setp.lt.u64 	%p3992, %rd7633, %rd10377;
	add.s64 	%rd10382, %rd7633, %rd7632;
	setp.lt.u64 	%p3993, %rd10382, %rd7633;
	or.pred  	%p3994, %p3992, %p3993;
	selp.u64 	%rd7634, 1, 0, %p3994;
	add.s64 	%rd7635, %rd10378, %rd1554;
	setp.lt.u64 	%p3995, %rd7635, %rd10378;
	add.s64 	%rd10383, %rd7635, %rd7634;
	setp.lt.u64 	%p3996, %rd10383, %rd7635;
	or.pred  	%p3997, %p3995, %p3996;
	selp.u64 	%rd7637, 1, 0, %p3997;
	add.s64 	%rd1574, %rd10379, %rd7637;
	setp.ne.s64 	%p3998, %rd1574, 0;
	setp.gt.u64 	%p3999, %rd10383, %rd1229;
	or.pred  	%p4000, %p3998, %p3999;
	@%p4000 bra 	$L__BB11_826;
	setp.lt.u64 	%p4001, %rd10383, %rd1229;
	@%p4001 bra 	$L__BB11_839;
	setp.gt.u64 	%p4002, %rd10382, %rd1230;
	@%p4002 bra 	$L__BB11_826;
	setp.lt.u64 	%p4003, %rd10382, %rd1230;
	@%p4003 bra 	$L__BB11_839;
	setp.gt.u64 	%p4004, %rd10381, %rd1231;
	@%p4004 bra 	$L__BB11_826;
	setp.lt.u64 	%p4005, %rd10381, %rd1231;
	setp.lt.u64 	%p4006, %rd10380, %rd1232;
	or.pred  	%p4007, %p4005, %p4006;
	@%p4007 bra 	$L__BB11_839;
$L__BB11_826:
	sub.s64 	%rd1575, %rd10380, %rd1232;
	setp.lt.u64 	%p4008, %rd10380, %rd1232;
	selp.u64 	%rd7638, 1, 0, %p4008;
	sub.s64 	%rd7639, %rd10381, %rd1231;
	setp.lt.u64 	%p4009, %rd10381, %rd1231;
	selp.s64 	%rd7640, -1, 0, %p4008;
	add.s64 	%rd10381, %rd7639, %rd7640;
	setp.lt.u64 	%p4010, %rd7639, %rd7638;
	or.pred  	%p4011, %p4009, %p4010;
	selp.u64 	%rd7641, 1, 0, %p4011;
	sub.s64 	%rd7642, %rd10382, %rd1230;
	setp.lt.u64 	%p4012, %rd10382, %rd1230;
	selp.s64 	%rd7643, -1, 0, %p4011;
	add.s64 	%rd10382, %rd7642, %rd7643;
	setp.lt.u64 	%p4013, %rd7642, %rd7641;
	or.pred  	%p4014, %p4012, %p4013;
	selp.u64 	%rd7644, 1, 0, %p4014;
	sub.s64 	%rd7645, %rd10383, %rd1229;
	setp.lt.u64 	%p4015, %rd10383, %rd1229;
	selp.s64 	%rd7646, -1, 0, %p4014;
	add.s64 	%rd10383, %rd7645, %rd7646;
	setp.lt.u64 	%p4016, %rd7645, %rd7644;
	or.pred  	%p4017, %p4015, %p4016;
	selp.s64 	%rd7647, -1, 0, %p4017;
	add.s64 	%rd1579, %rd1574, %rd7647;
	setp.ne.s64 	%p4018, %rd1579, 0;
	setp.gt.u64 	%p4019, %rd10383, %rd1229;
	or.pred  	%p4020, %p4018, %p4019;
	@%p4020 bra 	$L__BB11_832;
	setp.lt.u64 	%p4021, %rd10383, %rd1229;
	mov.u64 	%rd10380, %rd1575;
	@%p4021 bra 	$L__BB11_839;
	setp.gt.u64 	%p4022, %rd10382, %rd1230;
	@%p4022 bra 	$L__BB11_832;
	setp.lt.u64 	%p4023, %rd10382, %rd1230;
	mov.u64 	%rd10380, %rd1575;
	@%p4023 bra 	$L__BB11_839;
	setp.gt.u64 	%p4024, %rd10381, %rd1231;
	@%p4024 bra 	$L__BB11_832;
	setp.lt.u64 	%p4025, %rd10381, %rd1231;
	setp.lt.u64 	%p4026, %rd1575, %rd1232;
	or.pred  	%p4027, %p4025, %p4026;
	mov.u64 	%rd10380, %rd1575;
	@%p4027 bra 	$L__BB11_839;
$L__BB11_832:
	sub.s64 	%rd1580, %rd1575, %rd1232;
	setp.lt.u64 	%p4028, %rd1575, %rd1232;
	selp.u64 	%rd7648, 1, 0, %p4028;
	sub.s64 	%rd7649, %rd10381, %rd1231;
	setp.lt.u64 	%p4029, %rd10381, %rd1231;
	selp.s64 	%rd7650, -1, 0, %p4028;
	add.s64 	%rd10381, %rd7649, %rd7650;
	setp.lt.u64 	%p4030, %rd7649, %rd7648;
	or.pred  	%p4031, %p4029, %p4030;
	selp.u64 	%rd7651, 1, 0, %p4031;
	sub.s64 	%rd7652, %rd10382, %rd1230;
	setp.lt.u64 	%p4032, %rd10382, %rd1230;
	selp.s64 	%rd7653, -1, 0, %p4031;
	add.s64 	%rd10382, %rd7652, %rd7653;
	setp.lt.u64 	%p4033, %rd7652, %rd7651;
	or.pred  	%p4034, %p4032, %p4033;
	selp.u64 	%rd7654, 1, 0, %p4034;
	sub.s64 	%rd7655, %rd10383, %rd1229;
	setp.lt.u64 	%p4035, %rd10383, %rd1229;
	selp.s64 	%rd7656, -1, 0, %p4034;
	add.s64 	%rd10383, %rd7655, %rd7656;
	setp.lt.u64 	%p4036, %rd7655, %rd7654;
	or.pred  	%p4037, %p4035, %p4036;
	selp.u64 	%rd7657, 1, 0, %p4037;
	setp.ne.s64 	%p4038, %rd1579, %rd7657;
	setp.gt.u64 	%p4039, %rd10383, %rd1229;
	or.pred  	%p4040, %p4038, %p4039;
	@%p4040 bra 	$L__BB11_838;
	setp.lt.u64 	%p4041, %rd10383, %rd1229;
	mov.u64 	%rd10380, %rd1580;
	@%p4041 bra 	$L__BB11_839;
	setp.gt.u64 	%p4042, %rd10382, %rd1230;
	@%p4042 bra 	$L__BB11_838;
	setp.lt.u64 	%p4043, %rd10382, %rd1230;
	mov.u64 	%rd10380, %rd1580;
	@%p4043 bra 	$L__BB11_839;
	setp.gt.u64 	%p4044, %rd10381, %rd1231;
	@%p4044 bra 	$L__BB11_838;
	setp.lt.u64 	%p4045, %rd10381, %rd1231;
	setp.lt.u64 	%p4046, %rd1580, %rd1232;
	or.pred  	%p4047, %p4045, %p4046;
	mov.u64 	%rd10380, %rd1580;
	@%p4047 bra 	$L__BB11_839;
$L__BB11_838:
	sub.s64 	%rd10380, %rd1580, %rd1232;
	setp.lt.u64 	%p4048, %rd1580, %rd1232;
	selp.u64 	%rd7658, 1, 0, %p4048;
	sub.s64 	%rd7659, %rd10381, %rd1231;
	setp.lt.u64 	%p4049, %rd10381, %rd1231;
	selp.s64 	%rd7660, -1, 0, %p4048;
	add.s64 	%rd10381, %rd7659, %rd7660;
	setp.lt.u64 	%p4050, %rd7659, %rd7658;
	or.pred  	%p4051, %p4049, %p4050;
	selp.u64 	%rd7661, 1, 0, %p4051;
	sub.s64 	%rd7662, %rd10382, %rd1230;
	setp.lt.u64 	%p4052, %rd10382, %rd1230;
	selp.s64 	%rd7663, -1, 0, %p4051;
	add.s64 	%rd10382, %rd7662, %rd7663;
	setp.lt.u64 	%p4053, %rd7662, %rd7661;
	or.pred  	%p4054, %p4052, %p4053;
	selp.s64 	%rd7664, -1, 0, %p4054;
	sub.s64 	%rd7665, %rd10383, %rd1229;
	add.s64 	%rd10383, %rd7665, %rd7664;
$L__BB11_839:
	shl.b64 	%rd1592, %rd10380, 1;
	shr.u64 	%rd7666, %rd10380, 63;
	add.s64 	%rd7667, %rd10381, %rd7666;
	setp.lt.u64 	%p4055, %rd7667, %rd10381;
	selp.u64 	%rd7668, 1, 0, %p4055;
	add.s64 	%rd10385, %rd7667, %rd10381;
	setp.lt.u64 	%p4056, %rd10385, %rd7667;
	selp.u64 	%rd7669, 1, 0, %p4056;
	add.s64 	%rd7670, %rd7669, %rd7668;
	add.s64 	%rd7671, %rd10382, %rd7670;
	setp.lt.u64 	%p4057, %rd7671, %rd10382;
	selp.u64 	%rd7672, 1, 0, %p4057;
	add.s64 	%rd10386, %rd7671, %rd10382;
	setp.lt.u64 	%p4058, %rd10386, %rd7671;
	selp.u64 	%rd7673, 1, 0, %p4058;
	add.s64 	%rd7674, %rd7673, %rd7672;
	add.s64 	%rd7675, %rd10383, %rd7674;
	setp.lt.u64 	%p4059, %rd7675, %rd10383;
	add.s64 	%rd10387, %rd7675, %rd10383;
	setp.lt.u64 	%p4060, %rd10387, %rd7675;
	or.pred  	%p4061, %p4060, %p4059;
	setp.gt.u64 	%p4062, %rd10387, %rd1229;
	or.pred  	%p4063, %p4061, %p4062;
	@%p4063 bra 	$L__BB11_845;
	setp.lt.u64 	%p4064, %rd10387, %rd1229;
	mov.u64 	%rd10384, %rd1592;
	@%p4064 bra 	$L__BB11_846;
	setp.gt.u64 	%p4065, %rd10386, %rd1230;
	@%p4065 bra 	$L__BB11_845;
	setp.lt.u64 	%p4066, %rd10386, %rd1230;
	mov.u64 	%rd10384, %rd1592;
	@%p4066 bra 	$L__BB11_846;
	setp.gt.u64 	%p4067, %rd10385, %rd1231;
	@%p4067 bra 	$L__BB11_845;
	setp.lt.u64 	%p4068, %rd10385, %rd1231;
	setp.lt.u64 	%p4069, %rd1592, %rd1232;
	or.pred  	%p4070, %p4068, %p4069;
	mov.u64 	%rd10384, %rd1592;
	@%p4070 bra 	$L__BB11_846;
$L__BB11_845:
	sub.s64 	%rd10384, %rd1592, %rd1232;
	setp.lt.u64 	%p4071, %rd1592, %rd1232;
	selp.u64 	%rd7677, 1, 0, %p4071;
	sub.s64 	%rd7678, %rd10385, %rd1231;
	setp.lt.u64 	%p4072, %rd10385, %rd1231;
	selp.s64 	%rd7679, -1, 0, %p4071;
	add.s64 	%rd10385, %rd7678, %rd7679;
	setp.lt.u64 	%p4073, %rd7678, %rd7677;
	or.pred  	%p4074, %p4072, %p4073;
	selp.u64 	%rd7680, 1, 0, %p4074;
	sub.s64 	%rd7681, %rd10386, %rd1230;
	setp.lt.u64 	%p4075, %rd10386, %rd1230;
	selp.s64 	%rd7682, -1, 0, %p4074;
	add.s64 	%rd10386, %rd7681, %rd7682;
	setp.lt.u64 	%p4076, %rd7681, %rd7680;
	or.pred  	%p4077, %p4075, %p4076;
	selp.s64 	%rd7683, -1, 0, %p4077;
	sub.s64 	%rd7684, %rd10387, %rd1229;
	add.s64 	%rd10387, %rd7684, %rd7683;
$L__BB11_846:
	setp.gt.u64 	%p4078, %rd10374, %rd10365;
	@%p4078 bra 	$L__BB11_852;
	setp.lt.u64 	%p4079, %rd10374, %rd10365;
	@%p4079 bra 	$L__BB11_853;
	setp.gt.u64 	%p4080, %rd10373, %rd10364;
	@%p4080 bra 	$L__BB11_852;
	setp.lt.u64 	%p4081, %rd10373, %rd10364;
	@%p4081 bra 	$L__BB11_853;
	setp.gt.u64 	%p4082, %rd10372, %rd10363;
	@%p4082 bra 	$L__BB11_852;
	setp.lt.u64 	%p4083, %rd10372, %rd10363;
	setp.lt.u64 	%p4084, %rd10371, %rd10362;
	or.pred  	%p4085, %p4083, %p4084;
	@%p4085 bra 	$L__BB11_853;
$L__BB11_852:
	setp.lt.u64 	%p4098, %rd10371, %rd10362;
	selp.u64 	%rd7706, 1, 0, %p4098;
	sub.s64 	%rd7707, %rd10372, %rd10363;
	setp.lt.u64 	%p4099, %rd10372, %rd10363;
	selp.s64 	%rd7708, -1, 0, %p4098;
	add.s64 	%rd10389, %rd7707, %rd7708;
	setp.lt.u64 	%p4100, %rd7707, %rd7706;
	or.pred  	%p4101, %p4099, %p4100;
	selp.u64 	%rd7709, 1, 0, %p4101;
	sub.s64 	%rd7710, %rd10373, %rd10364;
	setp.lt.u64 	%p4102, %rd10373, %rd10364;
	selp.s64 	%rd7711, -1, 0, %p4101;
	add.s64 	%rd10390, %rd7710, %rd7711;
	setp.lt.u64 	%p4103, %rd7710, %rd7709;
	or.pred  	%p4104, %p4102, %p4103;
	selp.s64 	%rd7712, -1, 0, %p4104;
	sub.s64 	%rd7713, %rd10374, %rd10365;
	add.s64 	%rd10391, %rd7713, %rd7712;
	bra.uni 	$L__BB11_854;
$L__BB11_853:
	add.s64 	%rd1607, %rd10371, %rd1232;
	setp.lt.u64 	%p4086, %rd1607, %rd10371;
	selp.u64 	%rd7685, 1, 0, %p4086;
	add.s64 	%rd7686, %rd10372, %rd7685;
	setp.lt.u64 	%p4087, %rd7686, %rd10372;
	selp.u64 	%rd7687, 1, 0, %p4087;
	add.s64 	%rd7688, %rd7686, %rd1231;
	setp.lt.u64 	%p4088, %rd7688, %rd7686;
	selp.u64 	%rd7689, 1, 0, %p4088;
	add.s64 	%rd7690, %rd7689, %rd7687;
	add.s64 	%rd7691, %rd10373, %rd7690;
	setp.lt.u64 	%p4089, %rd7691, %rd10373;
	selp.u64 	%rd7692, 1, 0, %p4089;
	add.s64 	%rd7693, %rd7691, %rd1230;
	setp.lt.u64 	%p4090, %rd7693, %rd7691;
	selp.u64 	%rd7694, 1, 0, %p4090;
	add.s64 	%rd7695, %rd7694, %rd7692;
	add.s64 	%rd7696, %rd10374, %rd7695;
	add.s64 	%rd7697, %rd7696, %rd1229;
	setp.lt.u64 	%p4091, %rd1607, %rd10362;
	selp.u64 	%rd7698, 1, 0, %p4091;
	sub.s64 	%rd7699, %rd7688, %rd10363;
	setp.lt.u64 	%p4092, %rd7688, %rd10363;
	selp.s64 	%rd7700, -1, 0, %p4091;
	add.s64 	%rd10389, %rd7699, %rd7700;
	setp.lt.u64 	%p4093, %rd7699, %rd7698;
	or.pred  	%p4094, %p4092, %p4093;
	selp.u64 	%rd7701, 1, 0, %p4094;
	sub.s64 	%rd7702, %rd7693, %rd10364;
	setp.lt.u64 	%p4095, %rd7693, %rd10364;
	selp.s64 	%rd7703, -1, 0, %p4094;
	add.s64 	%rd10390, %rd7702, %rd7703;
	setp.lt.u64 	%p4096, %rd7702, %rd7701;
	or.pred  	%p4097, %p4095, %p4096;
	selp.s64 	%rd7704, -1, 0, %p4097;
	sub.s64 	%rd7705, %rd7697, %rd10365;
	add.s64 	%rd10391, %rd7705, %rd7704;
	mov.u64 	%rd10371, %rd1607;
$L__BB11_854:
	sub.s64 	%rd10395, %rd10371, %rd10362;
	setp.gt.u64 	%p4105, %rd10391, %rd10387;
	@%p4105 bra 	$L__BB11_860;
	setp.lt.u64 	%p4106, %rd10391, %rd10387;
	@%p4106 bra 	$L__BB11_861;
	setp.gt.u64 	%p4107, %rd10390, %rd10386;
	@%p4107 bra 	$L__BB11_860;
	setp.lt.u64 	%p4108, %rd10390, %rd10386;
	@%p4108 bra 	$L__BB11_861;
	setp.gt.u64 	%p4109, %rd10389, %rd10385;
	@%p4109 bra 	$L__BB11_860;
	setp.lt.u64 	%p4110, %rd10389, %rd10385;
	setp.lt.u64 	%p4111, %rd10395, %rd10384;
	or.pred  	%p4112, %p4110, %p4111;
	@%p4112 bra 	$L__BB11_861;
$L__BB11_860:
	setp.lt.u64 	%p4125, %rd10395, %rd10384;
	selp.u64 	%rd7735, 1, 0, %p4125;
	sub.s64 	%rd7736, %rd10389, %rd10385;
	setp.lt.u64 	%p4126, %rd10389, %rd10385;
	selp.s64 	%rd7737, -1, 0, %p4125;
	add.s64 	%rd10282, %rd7736, %rd7737;
	setp.lt.u64 	%p4127, %rd7736, %rd7735;
	or.pred  	%p4128, %p4126, %p4127;
	selp.u64 	%rd7738, 1, 0, %p4128;
	sub.s64 	%rd7739, %rd10390, %rd10386;
	setp.lt.u64 	%p4129, %rd10390, %rd10386;
	selp.s64 	%rd7740, -1, 0, %p4128;
	add.s64 	%rd10281, %rd7739, %rd7740;
	setp.lt.u64 	%p4130, %rd7739, %rd7738;
	or.pred  	%p4131, %p4129, %p4130;
	selp.s64 	%rd7741, -1, 0, %p4131;
	sub.s64 	%rd7742, %rd10391, %rd10387;
	add.s64 	%rd10280, %rd7742, %rd7741;
	bra.uni 	$L__BB11_862;
$L__BB11_861:
	add.s64 	%rd1619, %rd10395, %rd1232;
	setp.lt.u64 	%p4113, %rd1619, %rd10395;
	selp.u64 	%rd7714, 1, 0, %p4113;
	add.s64 	%rd7715, %rd10389, %rd7714;
	setp.lt.u64 	%p4114, %rd7715, %rd10389;
	selp.u64 	%rd7716, 1, 0, %p4114;
	add.s64 	%rd7717, %rd7715, %rd1231;
	setp.lt.u64 	%p4115, %rd7717, %rd7715;
	selp.u64 	%rd7718, 1, 0, %p4115;
	add.s64 	%rd7719, %rd7718, %rd7716;
	add.s64 	%rd7720, %rd10390, %rd7719;
	setp.lt.u64 	%p4116, %rd7720, %rd10390;
	selp.u64 	%rd7721, 1, 0, %p4116;
	add.s64 	%rd7722, %rd7720, %rd1230;
	setp.lt.u64 	%p4117, %rd7722, %rd7720;
	selp.u64 	%rd7723, 1, 0, %p4117;
	add.s64 	%rd7724, %rd7723, %rd7721;
	add.s64 	%rd7725, %rd10391, %rd7724;
	add.s64 	%rd7726, %rd7725, %rd1229;
	setp.lt.u64 	%p4118, %rd1619, %rd10384;
	selp.u64 	%rd7727, 1, 0, %p4118;
	sub.s64 	%rd7728, %rd7717, %rd10385;
	setp.lt.u64 	%p4119, %rd7717, %rd10385;
	selp.s64 	%rd7729, -1, 0, %p4118;
	add.s64 	%rd10282, %rd7728, %rd7729;
	setp.lt.u64 	%p4120, %rd7728, %rd7727;
	or.pred  	%p4121, %p4119, %p4120;
	selp.u64 	%rd7730, 1, 0, %p4121;
	sub.s64 	%rd7731, %rd7722, %rd10386;
	setp.lt.u64 	%p4122, %rd7722, %rd10386;
	selp.s64 	%rd7732, -1, 0, %p4121;
	add.s64 	%rd10281, %rd7731, %rd7732;
	setp.lt.u64 	%p4123, %rd7731, %rd7730;
	or.pred  	%p4124, %p4122, %p4123;
	selp.s64 	%rd7733, -1, 0, %p4124;
	sub.s64 	%rd7734, %rd7726, %rd10387;
	add.s64 	%rd10280, %rd7734, %rd7733;
	mov.u64 	%rd10395, %rd1619;
$L__BB11_862:
	sub.s64 	%rd10283, %rd10395, %rd10384;
	mov.b64 	%rd10400, 0;
	@%p3979 bra 	$L__BB11_864;
	shl.b64 	%rd7744, %rd1559, 32;
	shr.u64 	%rd7745, %rd1559, 32;
	mov.b64 	%rd7746, 977;
	mul.hi.u64 	%rd7747, %rd1559, %rd7746;
	mad.lo.s64 	%rd7748, %rd1559, 977, %rd7744;
	setp.lt.u64 	%p4133, %rd7748, %rd7744;
	selp.u64 	%rd7749, 1, 0, %p4133;
	add.s64 	%rd10396, %rd7748, %rd10396;
	setp.lt.u64 	%p4134, %rd10396, %rd7748;
	selp.u64 	%rd7750, 1, 0, %p4134;
	add.s64 	%rd7751, %rd7750, %rd7749;
	add.s64 	%rd7752, %rd7745, %rd7747;
	setp.lt.u64 	%p4135, %rd7752, %rd7745;
	selp.u64 	%rd7753, 1, 0, %p4135;
	add.s64 	%rd7754, %rd10397, %rd7752;
	add.s64 	%rd7755, %rd7754, %rd7751;
	setp.lt.u64 	%p4136, %rd7755, %rd10397;
	not.b64 	%rd7756, %rd7752;
	setp.gt.u64 	%p4137, %rd7751, %rd7756;
	or.pred  	%p4138, %p4137, %p4136;
	selp.u64 	%rd7757, 1, 0, %p4138;
	add.s64 	%rd7758, %rd10398, %rd7753;
	add.s64 	%rd1630, %rd7758, %rd7757;
	setp.lt.u64 	%p4139, %rd1630, %rd10398;
	selp.u64 	%rd7759, 1, 0, %p4139;
	add.s64 	%rd1631, %rd10399, %rd7759;
	setp.lt.u64 	%p4140, %rd1631, %rd10399;
	selp.u64 	%rd10400, 1, 0, %p4140;
	mov.u64 	%rd10397, %rd7755;
	mov.u64 	%rd10398, %rd1630;
	mov.u64 	%rd10399, %rd1631;
$L__BB11_864:
	add.s64 	%rd10401, %rd10396, %rd1551;
	setp.lt.u64 	%p4141, %rd10401, %rd10396;
	selp.u64 	%rd7760, 1, 0, %p4141;
	add.s64 	%rd7761, %rd10397, %rd1552;
	setp.lt.u64 	%p4142, %rd7761, %rd10397;
	add.s64 	%rd10402, %rd7761, %rd7760;
	setp.lt.u64 	%p4143, %rd10402, %rd7761;
	or.pred  	%p4144, %p4142, %p4143;
	selp.u64 	%rd7762, 1, 0, %p4144;
	add.s64 	%rd7763, %rd10398, %rd1553;
	setp.lt.u64 	%p4145, %rd7763, %rd10398;
	add.s64 	%rd10403, %rd7763, %rd7762;
	setp.lt.u64 	%p4146, %rd10403, %rd7763;
	or.pred  	%p4147, %p4145, %p4146;
	selp.u64 	%rd7764, 1, 0, %p4147;
	add.s64 	%rd7765, %rd10399, %rd1554;
	setp.lt.u64 	%p4148, %rd7765, %rd10399;
	add.s64 	%rd10404, %rd7765, %rd7764;
	setp.lt.u64 	%p4149, %rd10404, %rd7765;
	or.pred  	%p4150, %p4148, %p4149;
	selp.u64 	%rd7767, 1, 0, %p4150;
	add.s64 	%rd1642, %rd10400, %rd7767;
	setp.ne.s64 	%p4151, %rd1642, 0;
	setp.gt.u64 	%p4152, %rd10404, %rd1229;
	or.pred  	%p4153, %p4151, %p4152;
	@%p4153 bra 	$L__BB11_870;
	setp.lt.u64 	%p4154, %rd10404, %rd1229;
	@%p4154 bra 	$L__BB11_883;
	setp.gt.u64 	%p4155, %rd10403, %rd1230;
	@%p4155 bra 	$L__BB11_870;
	setp.lt.u64 	%p4156, %rd10403, %rd1230;
	@%p4156 bra 	$L__BB11_883;
	setp.gt.u64 	%p4157, %rd10402, %rd1231;
	@%p4157 bra 	$L__BB11_870;
	setp.lt.u64 	%p4158, %rd10402, %rd1231;
	setp.lt.u64 	%p4159, %rd10401, %rd1232;
	or.pred  	%p4160, %p4158, %p4159;
	@%p4160 bra 	$L__BB11_883;
$L__BB11_870:
	sub.s64 	%rd1643, %rd10401, %rd1232;
	setp.lt.u64 	%p4161, %rd10401, %rd1232;
	selp.u64 	%rd7768, 1, 0, %p4161;
	sub.s64 	%rd7769, %rd10402, %rd1231;
	setp.lt.u64 	%p4162, %rd10402, %rd1231;
	selp.s64 	%rd7770, -1, 0, %p4161;
	add.s64 	%rd10402, %rd7769, %rd7770;
	setp.lt.u64 	%p4163, %rd7769, %rd7768;
	or.pred  	%p4164, %p4162, %p4163;
	selp.u64 	%rd7771, 1, 0, %p4164;
	sub.s64 	%rd7772, %rd10403, %rd1230;
	setp.lt.u64 	%p4165, %rd10403, %rd1230;
	selp.s64 	%rd7773, -1, 0, %p4164;
	add.s64 	%rd10403, %rd7772, %rd7773;
	setp.lt.u64 	%p4166, %rd7772, %rd7771;
	or.pred  	%p4167, %p4165, %p4166;
	selp.u64 	%rd7774, 1, 0, %p4167;
	sub.s64 	%rd7775, %rd10404, %rd1229;
	setp.lt.u64 	%p4168, %rd10404, %rd1229;
	selp.s64 	%rd7776, -1, 0, %p4167;
	add.s64 	%rd10404, %rd7775, %rd7776;
	setp.lt.u64 	%p4169, %rd7775, %rd7774;
	or.pred  	%p4170, %p4168, %p4169;
	selp.s64 	%rd7777, -1, 0, %p4170;
	add.s64 	%rd1647, %rd1642, %rd7777;
	setp.ne.s64 	%p4171, %rd1647, 0;
	setp.gt.u64 	%p4172, %rd10404, %rd1229;
	or.pred  	%p4173, %p4171, %p4172;
	@%p4173 bra 	$L__BB11_876;
	setp.lt.u64 	%p4174, %rd10404, %rd1229;
	mov.u64 	%rd10401, %rd1643;
	@%p4174 bra 	$L__BB11_883;
	setp.gt.u64 	%p4175, %rd10403, %rd1230;
	@%p4175 bra 	$L__BB11_876;
	setp.lt.u64 	%p4176, %rd10403, %rd1230;
	mov.u64 	%rd10401, %rd1643;
	@%p4176 bra 	$L__BB11_883;
	setp.gt.u64 	%p4177, %rd10402, %rd1231;
	@%p4177 bra 	$L__BB11_876;
	setp.lt.u64 	%p4178, %rd10402, %rd1231;
	setp.lt.u64 	%p4179, %rd1643, %rd1232;
	or.pred  	%p4180, %p4178, %p4179;
	mov.u64 	%rd10401, %rd1643;
	@%p4180 bra 	$L__BB11_883;
$L__BB11_876:
	sub.s64 	%rd1648, %rd1643, %rd1232;
	setp.lt.u64 	%p4181, %rd1643, %rd1232;
	selp.u64 	%rd7778, 1, 0, %p4181;
	sub.s64 	%rd7779, %rd10402, %rd1231;
	setp.lt.u64 	%p4182, %rd10402, %rd1231;
	selp.s64 	%rd7780, -1, 0, %p4181;
	add.s64 	%rd10402, %rd7779, %rd7780;
	setp.lt.u64 	%p4183, %rd7779, %rd7778;
	or.pred  	%p4184, %p4182, %p4183;
	selp.u64 	%rd7781, 1, 0, %p4184;
	sub.s64 	%rd7782, %rd10403, %rd1230;
	setp.lt.u64 	%p4185, %rd10403, %rd1230;
	selp.s64 	%rd7783, -1, 0, %p4184;
	add.s64 	%rd10403, %rd7782, %rd7783;
	setp.lt.u64 	%p4186, %rd7782, %rd7781;
	or.pred  	%p4187, %p4185, %p4186;
	selp.u64 	%rd7784, 1, 0, %p4187;
	sub.s64 	%rd7785, %rd10404, %rd1229;
	setp.lt.u64 	%p4188, %rd10404, %rd1229;
	selp.s64 	%rd7786, -1, 0, %p4187;
	add.s64 	%rd10404, %rd7785, %rd7786;
	setp.lt.u64 	%p4189, %rd7785, %rd7784;
	or.pred  	%p4190, %p4188, %p4189;
	selp.u64 	%rd7787, 1, 0, %p4190;
	setp.ne.s64 	%p4191, %rd1647, %rd7787;
	setp.gt.u64 	%p4192, %rd10404, %rd1229;
	or.pred  	%p4193, %p4191, %p4192;
	@%p4193 bra 	$L__BB11_882;
	setp.lt.u64 	%p4194, %rd10404, %rd1229;
	mov.u64 	%rd10401, %rd1648;
	@%p4194 bra 	$L__BB11_883;
	setp.gt.u64 	%p4195, %rd10403, %rd1230;
	@%p4195 bra 	$L__BB11_882;
	setp.lt.u64 	%p4196, %rd10403, %rd1230;
	mov.u64 	%rd10401, %rd1648;
	@%p4196 bra 	$L__BB11_883;
	setp.gt.u64 	%p4197, %rd10402, %rd1231;
	@%p4197 bra 	$L__BB11_882;
	setp.lt.u64 	%p4198, %rd10402, %rd1231;
	setp.lt.u64 	%p4199, %rd1648, %rd1232;
	or.pred  	%p4200, %p4198, %p4199;
	mov.u64 	%rd10401, %rd1648;
	@%p4200 bra 	$L__BB11_883;
$L__BB11_882:
	sub.s64 	%rd10401, %rd1648, %rd1232;
	setp.lt.u64 	%p4201, %rd1648, %rd1232;
	selp.u64 	%rd7788, 1, 0, %p4201;
	sub.s64 	%rd7789, %rd10402, %rd1231;
	setp.lt.u64 	%p4202, %rd10402, %rd1231;
	selp.s64 	%rd7790, -1, 0, %p4201;
	add.s64 	%rd10402, %rd7789, %rd7790;
	setp.lt.u64 	%p4203, %rd7789, %rd7788;
	or.pred  	%p4204, %p4202, %p4203;
	selp.u64 	%rd7791, 1, 0, %p4204;
	sub.s64 	%rd7792, %rd10403, %rd1230;
	setp.lt.u64 	%p4205, %rd10403, %rd1230;
	selp.s64 	%rd7793, -1, 0, %p4204;
	add.s64 	%rd10403, %rd7792, %rd7793;
	setp.lt.u64 	%p4206, %rd7792, %rd7791;
	or.pred  	%p4207, %p4205, %p4206;
	selp.s64 	%rd7794, -1, 0, %p4207;
	sub.s64 	%rd7795, %rd10404, %rd1229;
	add.s64 	%rd10404, %rd7795, %rd7794;
$L__BB11_883:
	setp.gt.u64 	%p4208, %rd10404, %rd10280;
	@%p4208 bra 	$L__BB11_889;
	setp.lt.u64 	%p4209, %rd10404, %rd10280;
	@%p4209 bra 	$L__BB11_890;
	setp.gt.u64 	%p4210, %rd10403, %rd10281;
	@%p4210 bra 	$L__BB11_889;
	setp.lt.u64 	%p4211, %rd10403, %rd10281;
	@%p4211 bra 	$L__BB11_890;
	setp.gt.u64 	%p4212, %rd10402, %rd10282;
	@%p4212 bra 	$L__BB11_889;
	setp.lt.u64 	%p4213, %rd10402, %rd10282;
	setp.lt.u64 	%p4214, %rd10401, %rd10283;
	or.pred  	%p4215, %p4213, %p4214;
	@%p4215 bra 	$L__BB11_890;
$L__BB11_889:
	setp.lt.u64 	%p4228, %rd10401, %rd10283;
	selp.u64 	%rd7817, 1, 0, %p4228;
	sub.s64 	%rd7818, %rd10402, %rd10282;
	setp.lt.u64 	%p4229, %rd10402, %rd10282;
	selp.s64 	%rd7819, -1, 0, %p4228;
	add.s64 	%rd10406, %rd7818, %rd7819;
	setp.lt.u64 	%p4230, %rd7818, %rd7817;
	or.pred  	%p4231, %p4229, %p4230;
	selp.u64 	%rd7820, 1, 0, %p4231;
	sub.s64 	%rd7821, %rd10403, %rd10281;
	setp.lt.u64 	%p4232, %rd10403, %rd10281;
	selp.s64 	%rd7822, -1, 0, %p4231;
	add.s64 	%rd10407, %rd7821, %rd7822;
	setp.lt.u64 	%p4233, %rd7821, %rd7820;
	or.pred  	%p4234, %p4232, %p4233;
	selp.s64 	%rd7823, -1, 0, %p4234;
	sub.s64 	%rd7824, %rd10404, %rd10280;
	add.s64 	%rd10408, %rd7824, %rd7823;
	bra.uni 	$L__BB11_891;
$L__BB11_890:
	add.s64 	%rd1663, %rd10401, %rd1232;
	setp.lt.u64 	%p4216, %rd1663, %rd10401;
	selp.u64 	%rd7796, 1, 0, %p4216;
	add.s64 	%rd7797, %rd10402, %rd7796;
	setp.lt.u64 	%p4217, %rd7797, %rd10402;
	selp.u64 	%rd7798, 1, 0, %p4217;
	add.s64 	%rd7799, %rd7797, %rd1231;
	setp.lt.u64 	%p4218, %rd7799, %rd7797;
	selp.u64 	%rd7800, 1, 0, %p4218;
	add.s64 	%rd7801, %rd7800, %rd7798;
	add.s64 	%rd7802, %rd10403, %rd7801;
	setp.lt.u64 	%p4219, %rd7802, %rd10403;
	selp.u64 	%rd7803, 1, 0, %p4219;
	add.s64 	%rd7804, %rd7802, %rd1230;
	setp.lt.u64 	%p4220, %rd7804, %rd7802;
	selp.u64 	%rd7805, 1, 0, %p4220;
	add.s64 	%rd7806, %rd7805, %rd7803;
	add.s64 	%rd7807, %rd10404, %rd7806;
	add.s64 	%rd7808, %rd7807, %rd1229;
	setp.lt.u64 	%p4221, %rd1663, %rd10283;
	selp.u64 	%rd7809, 1, 0, %p4221;
	sub.s64 	%rd7810, %rd7799, %rd10282;
	setp.lt.u64 	%p4222, %rd7799, %rd10282;
	selp.s64 	%rd7811, -1, 0, %p4221;
	add.s64 	%rd10406, %rd7810, %rd7811;
	setp.lt.u64 	%p4223, %rd7810, %rd7809;
	or.pred  	%p4224, %p4222, %p4223;
	selp.u64 	%rd7812, 1, 0, %p4224;
	sub.s64 	%rd7813, %rd7804, %rd10281;
	setp.lt.u64 	%p4225, %rd7804, %rd10281;
	selp.s64 	%rd7814, -1, 0, %p4224;
	add.s64 	%rd10407, %rd7813, %rd7814;
	setp.lt.u64 	%p4226, %rd7813, %rd7812;
	or.pred  	%p4227, %p4225, %p4226;
	selp.s64 	%rd7815, -1, 0, %p4227;
	sub.s64 	%rd7816, %rd7808, %rd10280;
	add.s64 	%rd10408, %rd7816, %rd7815;
	mov.u64 	%rd10401, %rd1663;
$L__BB11_891:
	sub.s64 	%rd7826, %rd10401, %rd10283;
	mul.lo.s64 	%rd1671, %rd7826, %rd1430;
	mul.hi.u64 	%rd7827, %rd1430, %rd7826;
	mul.lo.s64 	%rd7828, %rd10406, %rd1430;
	mul.hi.u64 	%rd7829, %rd1430, %rd10406;
	add.s64 	%rd7830, %rd7828, %rd7827;
	setp.lt.u64 	%p4235, %rd7830, %rd7828;
	selp.u64 	%rd7831, 1, 0, %p4235;
	add.s64 	%rd7832, %rd7829, %rd7831;
	mul.lo.s64 	%rd7833, %rd10407, %rd1430;
	mul.hi.u64 	%rd7834, %rd1430, %rd10407;
	add.s64 	%rd7835, %rd7833, %rd7832;
	setp.lt.u64 	%p4236, %rd7835, %rd7833;
	selp.u64 	%rd7836, 1, 0, %p4236;
	add.s64 	%rd7837, %rd7834, %rd7836;
	mul.lo.s64 	%rd7838, %rd10408, %rd1430;
	mul.hi.u64 	%rd7839, %rd1430, %rd10408;
	add.s64 	%rd7840, %rd7838, %rd7837;
	setp.lt.u64 	%p4237, %rd7840, %rd7838;
	selp.u64 	%rd7841, 1, 0, %p4237;
	add.s64 	%rd7842, %rd7839, %rd7841;
	mul.hi.u64 	%rd7843, %rd10345, %rd7826;
	mad.lo.s64 	%rd1672, %rd7826, %rd10345, %rd7830;
	setp.lt.u64 	%p4238, %rd1672, %rd7830;
	selp.u64 	%rd7844, 1, 0, %p4238;
	add.s64 	%rd7845, %rd7843, %rd7844;
	mul.hi.u64 	%rd7846, %rd10345, %rd10406;
	mad.lo.s64 	%rd7847, %rd10406, %rd10345, %rd7835;
	setp.lt.u64 	%p4239, %rd7847, %rd7835;
	selp.u64 	%rd7848, 1, 0, %p4239;
	add.s64 	%rd7849, %rd7847, %rd7845;
	setp.lt.u64 	%p4240, %rd7849, %rd7847;
	selp.u64 	%rd7850, 1, 0, %p4240;
	add.s64 	%rd7851, %rd7846, %rd7848;
	add.s64 	%rd7852, %rd7851, %rd7850;
	mul.hi.u64 	%rd7853, %rd10345, %rd10407;
	mad.lo.s64 	%rd7854, %rd10407, %rd10345, %rd7840;
	setp.lt.u64 	%p4241, %rd7854, %rd7840;
	selp.u64 	%rd7855, 1, 0, %p4241;
	add.s64 	%rd7856, %rd7854, %rd7852;
	setp.lt.u64 	%p4242, %rd7856, %rd7854;
	selp.u64 	%rd7857, 1, 0, %p4242;
	add.s64 	%rd7858, %rd7853, %rd7855;
	add.s64 	%rd7859, %rd7858, %rd7857;
	mul.hi.u64 	%rd7860, %rd10345, %rd10408;
	mad.lo.s64 	%rd7861, %rd10408, %rd10345, %rd7842;
	setp.lt.u64 	%p4243, %rd7861, %rd7842;
	selp.u64 	%rd7862, 1, 0, %p4243;
	add.s64 	%rd7863, %rd7861, %rd7859;
	setp.lt.u64 	%p4244, %rd7863, %rd7861;
	selp.u64 	%rd7864, 1, 0, %p4244;
	add.s64 	%rd7865, %rd7860, %rd7862;
	add.s64 	%rd7866, %rd7865, %rd7864;
	mul.hi.u64 	%rd7867, %rd10346, %rd7826;
	mad.lo.s64 	%rd1673, %rd7826, %rd10346, %rd7849;
	setp.lt.u64 	%p4245, %rd1673, %rd7849;
	selp.u64 	%rd7868, 1, 0, %p4245;
	add.s64 	%rd7869, %rd7867, %rd7868;
	mul.hi.u64 	%rd7870, %rd10346, %rd10406;
	mad.lo.s64 	%rd7871, %rd10406, %rd10346, %rd7856;
	setp.lt.u64 	%p4246, %rd7871, %rd7856;
	selp.u64 	%rd7872, 1, 0, %p4246;
	add.s64 	%rd7873, %rd7871, %rd7869;
	setp.lt.u64 	%p4247, %rd7873, %rd7871;
	selp.u64 	%rd7874, 1, 0, %p4247;
	add.s64 	%rd7875, %rd7870, %rd7872;
	add.s64 	%rd7876, %rd7875, %rd7874;
	mul.hi.u64 	%rd7877, %rd10346, %rd10407;
	mad.lo.s64 	%rd7878, %rd10407, %rd10346, %rd7863;
	setp.lt.u64 	%p4248, %rd7878, %rd7863;
	selp.u64 	%rd7879, 1, 0, %p4248;
	add.s64 	%rd7880, %rd7878, %rd7876;
	setp.lt.u64 	%p4249, %rd7880, %rd7878;
	selp.u64 	%rd7881, 1, 0, %p4249;
	add.s64 	%rd7882, %rd7877, %rd7879;
	add.s64 	%rd7883, %rd7882, %rd7881;
	mul.hi.u64 	%rd7884, %rd10346, %rd10408;
	mad.lo.s64 	%rd7885, %rd10408, %rd10346, %rd7866;
	setp.lt.u64 	%p4250, %rd7885, %rd7866;
	selp.u64 	%rd7886, 1, 0, %p4250;
	add.s64 	%rd7887, %rd7885, %rd7883;
	setp.lt.u64 	%p4251, %rd7887, %rd7885;
	selp.u64 	%rd7888, 1, 0, %p4251;
	add.s64 	%rd7889, %rd7884, %rd7886;
	add.s64 	%rd7890, %rd7889, %rd7888;
	mul.hi.u64 	%rd7891, %rd10347, %rd7826;
	mad.lo.s64 	%rd1674, %rd7826, %rd10347, %rd7873;
	setp.lt.u64 	%p4252, %rd1674, %rd7873;
	selp.u64 	%rd7892, 1, 0, %p4252;
	add.s64 	%rd7893, %rd7891, %rd7892;
	mul.hi.u64 	%rd7894, %rd10347, %rd10406;
	mad.lo.s64 	%rd7895, %rd10406, %rd10347, %rd7880;
	setp.lt.u64 	%p4253, %rd7895, %rd7880;
	selp.u64 	%rd7896, 1, 0, %p4253;
	add.s64 	%rd7897, %rd7895, %rd7893;
	setp.lt.u64 	%p4254, %rd7897, %rd7895;
	selp.u64 	%rd7898, 1, 0, %p4254;
	add.s64 	%rd7899, %rd7894, %rd7896;
	add.s64 	%rd7900, %rd7899, %rd7898;
	mul.hi.u64 	%rd7901, %rd10347, %rd10407;
	mad.lo.s64 	%rd7902, %rd10407, %rd10347, %rd7887;
	setp.lt.u64 	%p4255, %rd7902, %rd7887;
	selp.u64 	%rd7903, 1, 0, %p4255;
	add.s64 	%rd7904, %rd7902, %rd7900;
	setp.lt.u64 	%p4256, %rd7904, %rd7902;
	selp.u64 	%rd7905, 1, 0, %p4256;
	add.s64 	%rd7906, %rd7901, %rd7903;
	add.s64 	%rd7907, %rd7906, %rd7905;
	mul.hi.u64 	%rd7908, %rd10347, %rd10408;
	mad.lo.s64 	%rd7909, %rd10408, %rd10347, %rd7890;
	setp.lt.u64 	%p4257, %rd7909, %rd7890;
	selp.u64 	%rd7910, 1, 0, %p4257;
	add.s64 	%rd7911, %rd7909, %rd7907;
	setp.lt.u64 	%p4258, %rd7911, %rd7909;
	selp.u64 	%rd7912, 1, 0, %p4258;
	add.s64 	%rd7913, %rd7908, %rd7910;
	add.s64 	%rd7914, %rd7913, %rd7912;
	shl.b64 	%rd7915, %rd7897, 32;
	mov.b64 	{%r519, %r520}, %rd7897;
	mov.b64 	{%r521, %r522}, %rd7904;
	mov.b64 	%rd7916, {%r520, %r521};
	mov.b64 	{%r523, %r524}, %rd7911;
	mov.b64 	%rd7917, {%r522, %r523};
	mov.b64 	{%r525, %r526}, %rd7914;
	mov.b64 	%rd7918, {%r524, %r525};
	shr.u64 	%rd7919, %rd7914, 32;
	mul.lo.s64 	%rd7920, %rd7897, 977;
	mov.b64 	%rd7921, 977;
	mul.hi.u64 	%rd7922, %rd7897, %rd7921;
	mul.lo.s64 	%rd7923, %rd7904, 977;
	mul.hi.u64 	%rd7924, %rd7904, %rd7921;
	add.s64 	%rd7925, %rd7923, %rd7922;
	setp.lt.u64 	%p4259, %rd7925, %rd7923;
	selp.u64 	%rd7926, 1, 0, %p4259;
	add.s64 	%rd7927, %rd7924, %rd7926;
	mul.lo.s64 	%rd7928, %rd7911, 977;
	mul.hi.u64 	%rd7929, %rd7911, %rd7921;
	add.s64 	%rd7930, %rd7928, %rd7927;
	setp.lt.u64 	%p4260, %rd7930, %rd7928;
	selp.u64 	%rd7931, 1, 0, %p4260;
	add.s64 	%rd7932, %rd7929, %rd7931;
	mul.lo.s64 	%rd7933, %rd7914, 977;
	mul.hi.u64 	%rd7934, %rd7914, %rd7921;
	add.s64 	%rd7935, %rd7933, %rd7932;
	setp.lt.u64 	%p4261, %rd7935, %rd7933;
	selp.u64 	%rd7936, 1, 0, %p4261;
	add.s64 	%rd7937, %rd7934, %rd7936;
	add.s64 	%rd10409, %rd7920, %rd7915;
	setp.lt.u64 	%p4262, %rd10409, %rd7920;
	selp.u64 	%rd7938, 1, 0, %p4262;
	add.s64 	%rd7939, %rd7925, %rd7916;
	setp.lt.u64 	%p4263, %rd7939, %rd7925;
	add.s64 	%rd10410, %rd7939, %rd7938;
	setp.lt.u64 	%p4264, %rd10410, %rd7939;
	or.pred  	%p4265, %p4263, %p4264;
	selp.u64 	%rd7940, 1, 0, %p4265;
	add.s64 	%rd7941, %rd7930, %rd7917;
	setp.lt.u64 	%p4266, %rd7941, %rd7930;
	add.s64 	%rd10411, %rd7941, %rd7940;
	setp.lt.u64 	%p4267, %rd10411, %rd7941;
	or.pred  	%p4268, %p4266, %p4267;
	selp.u64 	%rd7942, 1, 0, %p4268;
	add.s64 	%rd7943, %rd7935, %rd7918;
	setp.lt.u64 	%p4269, %rd7943, %rd7935;
	add.s64 	%rd10412, %rd7943, %rd7942;
	setp.lt.u64 	%p4270, %rd10412, %rd7943;
	or.pred  	%p4271, %p4269, %p4270;
	selp.u64 	%rd7944, 1, 0, %p4271;
	add.s64 	%rd7945, %rd7937, %rd7919;
	add.s64 	%rd1679, %rd7945, %rd7944;
	setp.eq.s64 	%p4272, %rd1679, 0;
	mov.b64 	%rd10413, 0;
	@%p4272 bra 	$L__BB11_893;
	shl.b64 	%rd7946, %rd1679, 32;
	shr.u64 	%rd7947, %rd1679, 32;
	mov.b64 	%rd7948, 977;
	mul.hi.u64 	%rd7949, %rd1679, %rd7948;
	mad.lo.s64 	%rd7950, %rd1679, 977, %rd7946;
	setp.lt.u64 	%p4273, %rd7950, %rd7946;
	selp.u64 	%rd7951, 1, 0, %p4273;
	add.s64 	%rd10409, %rd7950, %rd10409;
	setp.lt.u64 	%p4274, %rd10409, %rd7950;
	selp.u64 	%rd7952, 1, 0, %p4274;
	add.s64 	%rd7953, %rd7952, %rd7951;
	add.s64 	%rd7954, %rd7947, %rd7949;
	setp.lt.u64 	%p4275, %rd7954, %rd7947;
	selp.u64 	%rd7955, 1, 0, %p4275;
	add.s64 	%rd7956, %rd10410, %rd7954;
	add.s64 	%rd7957, %rd7956, %rd7953;
	setp.lt.u64 	%p4276, %rd7957, %rd10410;
	not.b64 	%rd7958, %rd7954;
	setp.gt.u64 	%p4277, %rd7953, %rd7958;
	or.pred  	%p4278, %p4277, %p4276;
	selp.u64 	%rd7959, 1, 0, %p4278;
	add.s64 	%rd7960, %rd10411, %rd7955;
	add.s64 	%rd1682, %rd7960, %rd7959;
	setp.lt.u64 	%p4279, %rd1682, %rd10411;
	selp.u64 	%rd7961, 1, 0, %p4279;
	add.s64 	%rd1683, %rd10412, %rd7961;
	setp.lt.u64 	%p4280, %rd1683, %rd10412;
	selp.u64 	%rd10413, 1, 0, %p4280;
	mov.u64 	%rd10410, %rd7957;
	mov.u64 	%rd10411, %rd1682;
	mov.u64 	%rd10412, %rd1683;
$L__BB11_893:
	add.s64 	%rd10414, %rd10409, %rd1671;
	setp.lt.u64 	%p4281, %rd10414, %rd10409;
	selp.u64 	%rd7962, 1, 0, %p4281;
	add.s64 	%rd7963, %rd10410, %rd1672;
	setp.lt.u64 	%p4282, %rd7963, %rd10410;
	add.s64 	%rd10415, %rd7963, %rd7962;
	setp.lt.u64 	%p4283, %rd10415, %rd7963;
	or.pred  	%p4284, %p4282, %p4283;
	selp.u64 	%rd7964, 1, 0, %p4284;
	add.s64 	%rd7965, %rd10411, %rd1673;
	setp.lt.u64 	%p4285, %rd7965, %rd10411;
	add.s64 	%rd10416, %rd7965, %rd7964;
	setp.lt.u64 	%p4286, %rd10416, %rd7965;
	or.pred  	%p4287, %p4285, %p4286;
	selp.u64 	%rd7966, 1, 0, %p4287;
	add.s64 	%rd7967, %rd10412, %rd1674;
	setp.lt.u64 	%p4288, %rd7967, %rd10412;
	add.s64 	%rd10417, %rd7967, %rd7966;
	setp.lt.u64 	%p4289, %rd10417, %rd7967;
	or.pred  	%p4290, %p4288, %p4289;
	selp.u64 	%rd7969, 1, 0, %p4290;
	add.s64 	%rd1694, %rd10413, %rd7969;
	setp.ne.s64 	%p4291, %rd1694, 0;
	setp.gt.u64 	%p4292, %rd10417, %rd1229;
	or.pred  	%p4293, %p4291, %p4292;
	@%p4293 bra 	$L__BB11_899;
	setp.lt.u64 	%p4294, %rd10417, %rd1229;
	@%p4294 bra 	$L__BB11_912;
	setp.gt.u64 	%p4295, %rd10416, %rd1230;
	@%p4295 bra 	$L__BB11_899;
	setp.lt.u64 	%p4296, %rd10416, %rd1230;
	@%p4296 bra 	$L__BB11_912;
	setp.gt.u64 	%p4297, %rd10415, %rd1231;
	@%p4297 bra 	$L__BB11_899;
	setp.lt.u64 	%p4298, %rd10415, %rd1231;
	setp.lt.u64 	%p4299, %rd10414, %rd1232;
	or.pred  	%p4300, %p4298, %p4299;
	@%p4300 bra 	$L__BB11_912;
$L__BB11_899:
	sub.s64 	%rd1695, %rd10414, %rd1232;
	setp.lt.u64 	%p4301, %rd10414, %rd1232;
	selp.u64 	%rd7970, 1, 0, %p4301;
	sub.s64 	%rd7971, %rd10415, %rd1231;
	setp.lt.u64 	%p4302, %rd10415, %rd1231;
	selp.s64 	%rd7972, -1, 0, %p4301;
	add.s64 	%rd10415, %rd7971, %rd7972;
	setp.lt.u64 	%p4303, %rd7971, %rd7970;
	or.pred  	%p4304, %p4302, %p4303;
	selp.u64 	%rd7973, 1, 0, %p4304;
	sub.s64 	%rd7974, %rd10416, %rd1230;
	setp.lt.u64 	%p4305, %rd10416, %rd1230;
	selp.s64 	%rd7975, -1, 0, %p4304;
	add.s64 	%rd10416, %rd7974, %rd7975;
	setp.lt.u64 	%p4306, %rd7974, %rd7973;
	or.pred  	%p4307, %p4305, %p4306;
	selp.u64 	%rd7976, 1, 0, %p4307;
	sub.s64 	%rd7977, %rd10417, %rd1229;
	setp.lt.u64 	%p4308, %rd10417, %rd1229;
	selp.s64 	%rd7978, -1, 0, %p4307;
	add.s64 	%rd10417, %rd7977, %rd7978;
	setp.lt.u64 	%p4309, %rd7977, %rd7976;
	or.pred  	%p4310, %p4308, %p4309;
	selp.s64 	%rd7979, -1, 0, %p4310;
	add.s64 	%rd1699, %rd1694, %rd7979;
	setp.ne.s64 	%p4311, %rd1699, 0;
	setp.gt.u64 	%p4312, %rd10417, %rd1229;
	or.pred  	%p4313, %p4311, %p4312;
	@%p4313 bra 	$L__BB11_905;
	setp.lt.u64 	%p4314, %rd10417, %rd1229;
	mov.u64 	%rd10414, %rd1695;
	@%p4314 bra 	$L__BB11_912;
	setp.gt.u64 	%p4315, %rd10416, %rd1230;
	@%p4315 bra 	$L__BB11_905;
	setp.lt.u64 	%p4316, %rd10416, %rd1230;
	mov.u64 	%rd10414, %rd1695;
	@%p4316 bra 	$L__BB11_912;
	setp.gt.u64 	%p4317, %rd10415, %rd1231;
	@%p4317 bra 	$L__BB11_905;
	setp.lt.u64 	%p4318, %rd10415, %rd1231;
	setp.lt.u64 	%p4319, %rd1695, %rd1232;
	or.pred  	%p4320, %p4318, %p4319;
	mov.u64 	%rd10414, %rd1695;
	@%p4320 bra 	$L__BB11_912;
$L__BB11_905:
	sub.s64 	%rd1700, %rd1695, %rd1232;
	setp.lt.u64 	%p4321, %rd1695, %rd1232;
	selp.u64 	%rd7980, 1, 0, %p4321;
	sub.s64 	%rd7981, %rd10415, %rd1231;
	setp.lt.u64 	%p4322, %rd10415, %rd1231;
	selp.s64 	%rd7982, -1, 0, %p4321;
	add.s64 	%rd10415, %rd7981, %rd7982;
	setp.lt.u64 	%p4323, %rd7981, %rd7980;
	or.pred  	%p4324, %p4322, %p4323;
	selp.u64 	%rd7983, 1, 0, %p4324;
	sub.s64 	%rd7984, %rd10416, %rd1230;
	setp.lt.u64 	%p4325, %rd10416, %rd1230;
	selp.s64 	%rd7985, -1, 0, %p4324;
	add.s64 	%rd10416, %rd7984, %rd7985;
	setp.lt.u64 	%p4326, %rd7984, %rd7983;
	or.pred  	%p4327, %p4325, %p4326;
	selp.u64 	%rd7986, 1, 0, %p4327;
	sub.s64 	%rd7987, %rd10417, %rd1229;
	setp.lt.u64 	%p4328, %rd10417, %rd1229;
	selp.s64 	%rd7988, -1, 0, %p4327;
	add.s64 	%rd10417, %rd7987, %rd7988;
	setp.lt.u64 	%p4329, %rd7987, %rd7986;
	or.pred  	%p4330, %p4328, %p4329;
	selp.u64 	%rd7989, 1, 0, %p4330;
	setp.ne.s64 	%p4331, %rd1699, %rd7989;
	setp.gt.u64 	%p4332, %rd10417, %rd1229;
	or.pred  	%p4333, %p4331, %p4332;
	@%p4333 bra 	$L__BB11_911;
	setp.lt.u64 	%p4334, %rd10417, %rd1229;
	mov.u64 	%rd10414, %rd1700;
	@%p4334 bra 	$L__BB11_912;
	setp.gt.u64 	%p4335, %rd10416, %rd1230;
	@%p4335 bra 	$L__BB11_911;
	setp.lt.u64 	%p4336, %rd10416, %rd1230;
	mov.u64 	%rd10414, %rd1700;
	@%p4336 bra 	$L__BB11_912;
	setp.gt.u64 	%p4337, %rd10415, %rd1231;
	@%p4337 bra 	$L__BB11_911;
	setp.lt.u64 	%p4338, %rd10415, %rd1231;
	setp.lt.u64 	%p4339, %rd1700, %rd1232;
	or.pred  	%p4340, %p4338, %p4339;
	mov.u64 	%rd10414, %rd1700;
	@%p4340 bra 	$L__BB11_912;
$L__BB11_911:
	sub.s64 	%rd10414, %rd1700, %rd1232;
	setp.lt.u64 	%p4341, %rd1700, %rd1232;
	selp.u64 	%rd7990, 1, 0, %p4341;
	sub.s64 	%rd7991, %rd10415, %rd1231;
	setp.lt.u64 	%p4342, %rd10415, %rd1231;
	selp.s64 	%rd7992, -1, 0, %p4341;
	add.s64 	%rd10415, %rd7991, %rd7992;
	setp.lt.u64 	%p4343, %rd7991, %rd7990;
	or.pred  	%p4344, %p4342, %p4343;
	selp.u64 	%rd7993, 1, 0, %p4344;
	sub.s64 	%rd7994, %rd10416, %rd1230;
	setp.lt.u64 	%p4345, %rd10416, %rd1230;
	selp.s64 	%rd7995, -1, 0, %p4344;
	add.s64 	%rd10416, %rd7994, %rd7995;
	setp.lt.u64 	%p4346, %rd7994, %rd7993;
	or.pred  	%p4347, %p4345, %p4346;
	selp.s64 	%rd7996, -1, 0, %p4347;
	sub.s64 	%rd7997, %rd10417, %rd1229;
	add.s64 	%rd10417, %rd7997, %rd7996;
$L__BB11_912:
	mul.lo.s64 	%rd1712, %rd10362, %rd10287;
	mul.hi.u64 	%rd7999, %rd10287, %rd10362;
	mul.lo.s64 	%rd8000, %rd10363, %rd10287;
	mul.hi.u64 	%rd8001, %rd10287, %rd10363;
	add.s64 	%rd8002, %rd8000, %rd7999;
	setp.lt.u64 	%p4348, %rd8002, %rd8000;
	selp.u64 	%rd8003, 1, 0, %p4348;
	add.s64 	%rd8004, %rd8001, %rd8003;
	mul.lo.s64 	%rd8005, %rd10364, %rd10287;
	mul.hi.u64 	%rd8006, %rd10287, %rd10364;
	add.s64 	%rd8007, %rd8005, %rd8004;
	setp.lt.u64 	%p4349, %rd8007, %rd8005;
	selp.u64 	%rd8008, 1, 0, %p4349;
	add.s64 	%rd8009, %rd8006, %rd8008;
	mul.lo.s64 	%rd8010, %rd10365, %rd10287;
	mul.hi.u64 	%rd8011, %rd10287, %rd10365;
	add.s64 	%rd8012, %rd8010, %rd8009;
	setp.lt.u64 	%p4350, %rd8012, %rd8010;
	selp.u64 	%rd8013, 1, 0, %p4350;
	add.s64 	%rd8014, %rd8011, %rd8013;
	mul.hi.u64 	%rd8015, %rd10286, %rd10362;
	mad.lo.s64 	%rd1713, %rd10362, %rd10286, %rd8002;
	setp.lt.u64 	%p4351, %rd1713, %rd8002;
	selp.u64 	%rd8016, 1, 0, %p4351;
	add.s64 	%rd8017, %rd8015, %rd8016;
	mul.hi.u64 	%rd8018, %rd10286, %rd10363;
	mad.lo.s64 	%rd8019, %rd10363, %rd10286, %rd8007;
	setp.lt.u64 	%p4352, %rd8019, %rd8007;
	selp.u64 	%rd8020, 1, 0, %p4352;
	add.s64 	%rd8021, %rd8019, %rd8017;
	setp.lt.u64 	%p4353, %rd8021, %rd8019;
	selp.u64 	%rd8022, 1, 0, %p4353;
	add.s64 	%rd8023, %rd8018, %rd8020;
	add.s64 	%rd8024, %rd8023, %rd8022;
	mul.hi.u64 	%rd8025, %rd10286, %rd10364;
	mad.lo.s64 	%rd8026, %rd10364, %rd10286, %rd8012;
	setp.lt.u64 	%p4354, %rd8026, %rd8012;
	selp.u64 	%rd8027, 1, 0, %p4354;
	add.s64 	%rd8028, %rd8026, %rd8024;
	setp.lt.u64 	%p4355, %rd8028, %rd8026;
	selp.u64 	%rd8029, 1, 0, %p4355;
	add.s64 	%rd8030, %rd8025, %rd8027;
	add.s64 	%rd8031, %rd8030, %rd8029;
	mul.hi.u64 	%rd8032, %rd10286, %rd10365;
	mad.lo.s64 	%rd8033, %rd10365, %rd10286, %rd8014;
	setp.lt.u64 	%p4356, %rd8033, %rd8014;
	selp.u64 	%rd8034, 1, 0, %p4356;
	add.s64 	%rd8035, %rd8033, %rd8031;
	setp.lt.u64 	%p4357, %rd8035, %rd8033;
	selp.u64 	%rd8036, 1, 0, %p4357;
	add.s64 	%rd8037, %rd8032, %rd8034;
	add.s64 	%rd8038, %rd8037, %rd8036;
	mul.hi.u64 	%rd8039, %rd10285, %rd10362;
	mad.lo.s64 	%rd1714, %rd10362, %rd10285, %rd8021;
	setp.lt.u64 	%p4358, %rd1714, %rd8021;
	selp.u64 	%rd8040, 1, 0, %p4358;
	add.s64 	%rd8041, %rd8039, %rd8040;
	mul.hi.u64 	%rd8042, %rd10285, %rd10363;
	mad.lo.s64 	%rd8043, %rd10363, %rd10285, %rd8028;
	setp.lt.u64 	%p4359, %rd8043, %rd8028;
	selp.u64 	%rd8044, 1, 0, %p4359;
	add.s64 	%rd8045, %rd8043, %rd8041;
	setp.lt.u64 	%p4360, %rd8045, %rd8043;
	selp.u64 	%rd8046, 1, 0, %p4360;
	add.s64 	%rd8047, %rd8042, %rd8044;
	add.s64 	%rd8048, %rd8047, %rd8046;
	mul.hi.u64 	%rd8049, %rd10285, %rd10364;
	mad.lo.s64 	%rd8050, %rd10364, %rd10285, %rd8035;
	setp.lt.u64 	%p4361, %rd8050, %rd8035;
	selp.u64 	%rd8051, 1, 0, %p4361;
	add.s64 	%rd8052, %rd8050, %rd8048;
	setp.lt.u64 	%p4362, %rd8052, %rd8050;
	selp.u64 	%rd8053, 1, 0, %p4362;
	add.s64 	%rd8054, %rd8049, %rd8051;
	add.s64 	%rd8055, %rd8054, %rd8053;
	mul.hi.u64 	%rd8056, %rd10285, %rd10365;
	mad.lo.s64 	%rd8057, %rd10365, %rd10285, %rd8038;
	setp.lt.u64 	%p4363, %rd8057, %rd8038;
	selp.u64 	%rd8058, 1, 0, %p4363;
	add.s64 	%rd8059, %rd8057, %rd8055;
	setp.lt.u64 	%p4364, %rd8059, %rd8057;
	selp.u64 	%rd8060, 1, 0, %p4364;
	add.s64 	%rd8061, %rd8056, %rd8058;
	add.s64 	%rd8062, %rd8061, %rd8060;
	mul.hi.u64 	%rd8063, %rd10284, %rd10362;
	mad.lo.s64 	%rd1715, %rd10362, %rd10284, %rd8045;
	setp.lt.u64 	%p4365, %rd1715, %rd8045;
	selp.u64 	%rd8064, 1, 0, %p4365;
	add.s64 	%rd8065, %rd8063, %rd8064;
	mul.hi.u64 	%rd8066, %rd10284, %rd10363;
	mad.lo.s64 	%rd8067, %rd10363, %rd10284, %rd8052;
	setp.lt.u64 	%p4366, %rd8067, %rd8052;
	selp.u64 	%rd8068, 1, 0, %p4366;
	add.s64 	%rd8069, %rd8067, %rd8065;
	setp.lt.u64 	%p4367, %rd8069, %rd8067;
	selp.u64 	%rd8070, 1, 0, %p4367;
	add.s64 	%rd8071, %rd8066, %rd8068;
	add.s64 	%rd8072, %rd8071, %rd8070;
	mul.hi.u64 	%rd8073, %rd10284, %rd10364;
	mad.lo.s64 	%rd8074, %rd10364, %rd10284, %rd8059;
	setp.lt.u64 	%p4368, %rd8074, %rd8059;
	selp.u64 	%rd8075, 1, 0, %p4368;
	add.s64 	%rd8076, %rd8074, %rd8072;
	setp.lt.u64 	%p4369, %rd8076, %rd8074;
	selp.u64 	%rd8077, 1, 0, %p4369;
	add.s64 	%rd8078, %rd8073, %rd8075;
	add.s64 	%rd8079, %rd8078, %rd8077;
	mul.hi.u64 	%rd8080, %rd10284, %rd10365;
	mad.lo.s64 	%rd8081, %rd10365, %rd10284, %rd8062;
	setp.lt.u64 	%p4370, %rd8081, %rd8062;
	selp.u64 	%rd8082, 1, 0, %p4370;
	add.s64 	%rd8083, %rd8081, %rd8079;
	setp.lt.u64 	%p4371, %rd8083, %rd8081;
	selp.u64 	%rd8084, 1, 0, %p4371;
	add.s64 	%rd8085, %rd8080, %rd8082;
	add.s64 	%rd8086, %rd8085, %rd8084;
	shl.b64 	%rd8087, %rd8069, 32;
	mov.b64 	{%r527, %r528}, %rd8069;
	mov.b64 	{%r529, %r530}, %rd8076;
	mov.b64 	%rd8088, {%r528, %r529};
	mov.b64 	{%r531, %r532}, %rd8083;
	mov.b64 	%rd8089, {%r530, %r531};
	mov.b64 	{%r533, %r534}, %rd8086;
	mov.b64 	%rd8090, {%r532, %r533};
	shr.u64 	%rd8091, %rd8086, 32;
	mul.lo.s64 	%rd8092, %rd8069, 977;
	mov.b64 	%rd8093, 977;
	mul.hi.u64 	%rd8094, %rd8069, %rd8093;
	mul.lo.s64 	%rd8095, %rd8076, 977;
	mul.hi.u64 	%rd8096, %rd8076, %rd8093;
	add.s64 	%rd8097, %rd8095, %rd8094;
	setp.lt.u64 	%p4372, %rd8097, %rd8095;
	selp.u64 	%rd8098, 1, 0, %p4372;
	add.s64 	%rd8099, %rd8096, %rd8098;
	mul.lo.s64 	%rd8100, %rd8083, 977;
	mul.hi.u64 	%rd8101, %rd8083, %rd8093;
	add.s64 	%rd8102, %rd8100, %rd8099;
	setp.lt.u64 	%p4373, %rd8102, %rd8100;
	selp.u64 	%rd8103, 1, 0, %p4373;
	add.s64 	%rd8104, %rd8101, %rd8103;
	mul.lo.s64 	%rd8105, %rd8086, 977;
	mul.hi.u64 	%rd8106, %rd8086, %rd8093;
	add.s64 	%rd8107, %rd8105, %rd8104;
	setp.lt.u64 	%p4374, %rd8107, %rd8105;
	selp.u64 	%rd8108, 1, 0, %p4374;
	add.s64 	%rd8109, %rd8106, %rd8108;
	add.s64 	%rd10418, %rd8092, %rd8087;
	setp.lt.u64 	%p4375, %rd10418, %rd8092;
	selp.u64 	%rd8110, 1, 0, %p4375;
	add.s64 	%rd8111, %rd8097, %rd8088;
	setp.lt.u64 	%p4376, %rd8111, %rd8097;
	add.s64 	%rd10419, %rd8111, %rd8110;
	setp.lt.u64 	%p4377, %rd10419, %rd8111;
	or.pred  	%p4378, %p4376, %p4377;
	selp.u64 	%rd8112, 1, 0, %p4378;
	add.s64 	%rd8113, %rd8102, %rd8089;
	setp.lt.u64 	%p4379, %rd8113, %rd8102;
	add.s64 	%rd10420, %rd8113, %rd8112;
	setp.lt.u64 	%p4380, %rd10420, %rd8113;
	or.pred  	%p4381, %p4379, %p4380;
	selp.u64 	%rd8114, 1, 0, %p4381;
	add.s64 	%rd8115, %rd8107, %rd8090;
	setp.lt.u64 	%p4382, %rd8115, %rd8107;
	add.s64 	%rd10421, %rd8115, %rd8114;
	setp.lt.u64 	%p4383, %rd10421, %rd8115;
	or.pred  	%p4384, %p4382, %p4383;
	selp.u64 	%rd8116, 1, 0, %p4384;
	add.s64 	%rd8117, %rd8109, %rd8091;
	add.s64 	%rd1720, %rd8117, %rd8116;
	setp.eq.s64 	%p4385, %rd1720, 0;
	mov.b64 	%rd10422, 0;
	@%p4385 bra 	$L__BB11_914;
	shl.b64 	%rd8118, %rd1720, 32;
	shr.u64 	%rd8119, %rd1720, 32;
	mov.b64 	%rd8120, 977;
	mul.hi.u64 	%rd8121, %rd1720, %rd8120;
	mad.lo.s64 	%rd8122, %rd1720, 977, %rd8118;
	setp.lt.u64 	%p4386, %rd8122, %rd8118;
	selp.u64 	%rd8123, 1, 0, %p4386;
	add.s64 	%rd10418, %rd8122, %rd10418;
	setp.lt.u64 	%p4387, %rd10418, %rd8122;
	selp.u64 	%rd8124, 1, 0, %p4387;
	add.s64 	%rd8125, %rd8124, %rd8123;
	add.s64 	%rd8126, %rd8119, %rd8121;
	setp.lt.u64 	%p4388, %rd8126, %rd8119;
	selp.u64 	%rd8127, 1, 0, %p4388;
	add.s64 	%rd8128, %rd10419, %rd8126;
	add.s64 	%rd8129, %rd8128, %rd8125;
	setp.lt.u64 	%p4389, %rd8129, %rd10419;
	not.b64 	%rd8130, %rd8126;
	setp.gt.u64 	%p4390, %rd8125, %rd8130;
	or.pred  	%p4391, %p4390, %p4389;
	selp.u64 	%rd8131, 1, 0, %p4391;
	add.s64 	%rd8132, %rd10420, %rd8127;
	add.s64 	%rd1723, %rd8132, %rd8131;
	setp.lt.u64 	%p4392, %rd1723, %rd10420;
	selp.u64 	%rd8133, 1, 0, %p4392;
	add.s64 	%rd1724, %rd10421, %rd8133;
	setp.lt.u64 	%p4393, %rd1724, %rd10421;
	selp.u64 	%rd10422, 1, 0, %p4393;
	mov.u64 	%rd10419, %rd8129;
	mov.u64 	%rd10420, %rd1723;
	mov.u64 	%rd10421, %rd1724;
$L__BB11_914:
	add.s64 	%rd10423, %rd10418, %rd1712;
	setp.lt.u64 	%p4394, %rd10423, %rd10418;
	selp.u64 	%rd8134, 1, 0, %p4394;
	add.s64 	%rd8135, %rd10419, %rd1713;
	setp.lt.u64 	%p4395, %rd8135, %rd10419;
	add.s64 	%rd10424, %rd8135, %rd8134;
	setp.lt.u64 	%p4396, %rd10424, %rd8135;
	or.pred  	%p4397, %p4395, %p4396;
	selp.u64 	%rd8136, 1, 0, %p4397;
	add.s64 	%rd8137, %rd10420, %rd1714;
	setp.lt.u64 	%p4398, %rd8137, %rd10420;
	add.s64 	%rd10425, %rd8137, %rd8136;
	setp.lt.u64 	%p4399, %rd10425, %rd8137;
	or.pred  	%p4400, %p4398, %p4399;
	selp.u64 	%rd8138, 1, 0, %p4400;
	add.s64 	%rd8139, %rd10421, %rd1715;
	setp.lt.u64 	%p4401, %rd8139, %rd10421;
	add.s64 	%rd10426, %rd8139, %rd8138;
	setp.lt.u64 	%p4402, %rd10426, %rd8139;
	or.pred  	%p4403, %p4401, %p4402;
	selp.u64 	%rd8141, 1, 0, %p4403;
	add.s64 	%rd1735, %rd10422, %rd8141;
	setp.ne.s64 	%p4404, %rd1735, 0;
	setp.gt.u64 	%p4405, %rd10426, %rd1229;
	or.pred  	%p4406, %p4404, %p4405;
	@%p4406 bra 	$L__BB11_920;
	setp.lt.u64 	%p4407, %rd10426, %rd1229;
	@%p4407 bra 	$L__BB11_933;
	setp.gt.u64 	%p4408, %rd10425, %rd1230;
	@%p4408 bra 	$L__BB11_920;
	setp.lt.u64 	%p4409, %rd10425, %rd1230;
	@%p4409 bra 	$L__BB11_933;
	setp.gt.u64 	%p4410, %rd10424, %rd1231;
	@%p4410 bra 	$L__BB11_920;
	setp.lt.u64 	%p4411, %rd10424, %rd1231;
	setp.lt.u64 	%p4412, %rd10423, %rd1232;
	or.pred  	%p4413, %p4411, %p4412;
	@%p4413 bra 	$L__BB11_933;
$L__BB11_920:
	sub.s64 	%rd1736, %rd10423, %rd1232;
	setp.lt.u64 	%p4414, %rd10423, %rd1232;
	selp.u64 	%rd8142, 1, 0, %p4414;
	sub.s64 	%rd8143, %rd10424, %rd1231;
	setp.lt.u64 	%p4415, %rd10424, %rd1231;
	selp.s64 	%rd8144, -1, 0, %p4414;
	add.s64 	%rd10424, %rd8143, %rd8144;
	setp.lt.u64 	%p4416, %rd8143, %rd8142;
	or.pred  	%p4417, %p4415, %p4416;
	selp.u64 	%rd8145, 1, 0, %p4417;
	sub.s64 	%rd8146, %rd10425, %rd1230;
	setp.lt.u64 	%p4418, %rd10425, %rd1230;
	selp.s64 	%rd8147, -1, 0, %p4417;
	add.s64 	%rd10425, %rd8146, %rd8147;
	setp.lt.u64 	%p4419, %rd8146, %rd8145;
	or.pred  	%p4420, %p4418, %p4419;
	selp.u64 	%rd8148, 1, 0, %p4420;
	sub.s64 	%rd8149, %rd10426, %rd1229;
	setp.lt.u64 	%p4421, %rd10426, %rd1229;
	selp.s64 	%rd8150, -1, 0, %p4420;
	add.s64 	%rd10426, %rd8149, %rd8150;
	setp.lt.u64 	%p4422, %rd8149, %rd8148;
	or.pred  	%p4423, %p4421, %p4422;
	selp.s64 	%rd8151, -1, 0, %p4423;
	add.s64 	%rd1740, %rd1735, %rd8151;
	setp.ne.s64 	%p4424, %rd1740, 0;
	setp.gt.u64 	%p4425, %rd10426, %rd1229;
	or.pred  	%p4426, %p4424, %p4425;
	@%p4426 bra 	$L__BB11_926;
	setp.lt.u64 	%p4427, %rd10426, %rd1229;
	mov.u64 	%rd10423, %rd1736;
	@%p4427 bra 	$L__BB11_933;
	setp.gt.u64 	%p4428, %rd10425, %rd1230;
	@%p4428 bra 	$L__BB11_926;
	setp.lt.u64 	%p4429, %rd10425, %rd1230;
	mov.u64 	%rd10423, %rd1736;
	@%p4429 bra 	$L__BB11_933;
	setp.gt.u64 	%p4430, %rd10424, %rd1231;
	@%p4430 bra 	$L__BB11_926;
	setp.lt.u64 	%p4431, %rd10424, %rd1231;
	setp.lt.u64 	%p4432, %rd1736, %rd1232;
	or.pred  	%p4433, %p4431, %p4432;
	mov.u64 	%rd10423, %rd1736;
	@%p4433 bra 	$L__BB11_933;
$L__BB11_926:
	sub.s64 	%rd1741, %rd1736, %rd1232;
	setp.lt.u64 	%p4434, %rd1736, %rd1232;
	selp.u64 	%rd8152, 1, 0, %p4434;
	sub.s64 	%rd8153, %rd10424, %rd1231;
	setp.lt.u64 	%p4435, %rd10424, %rd1231;
	selp.s64 	%rd8154, -1, 0, %p4434;
	add.s64 	%rd10424, %rd8153, %rd8154;
	setp.lt.u64 	%p4436, %rd8153, %rd8152;
	or.pred  	%p4437, %p4435, %p4436;
	selp.u64 	%rd8155, 1, 0, %p4437;
	sub.s64 	%rd8156, %rd10425, %rd1230;
	setp.lt.u64 	%p4438, %rd10425, %rd1230;
	selp.s64 	%rd8157, -1, 0, %p4437;
	add.s64 	%rd10425, %rd8156, %rd8157;
	setp.lt.u64 	%p4439, %rd8156, %rd8155;
	or.pred  	%p4440, %p4438, %p4439;
	selp.u64 	%rd8158, 1, 0, %p4440;
	sub.s64 	%rd8159, %rd10426, %rd1229;
	setp.lt.u64 	%p4441, %rd10426, %rd1229;
	selp.s64 	%rd8160, -1, 0, %p4440;
	add.s64 	%rd10426, %rd8159, %rd8160;
	setp.lt.u64 	%p4442, %rd8159, %rd8158;
	or.pred  	%p4443, %p4441, %p4442;
	selp.u64 	%rd8161, 1, 0, %p4443;
	setp.ne.s64 	%p4444, %rd1740, %rd8161;
	setp.gt.u64 	%p4445, %rd10426, %rd1229;
	or.pred  	%p4446, %p4444, %p4445;
	@%p4446 bra 	$L__BB11_932;
	setp.lt.u64 	%p4447, %rd10426, %rd1229;
	mov.u64 	%rd10423, %rd1741;
	@%p4447 bra 	$L__BB11_933;
	setp.gt.u64 	%p4448, %rd10425, %rd1230;
	@%p4448 bra 	$L__BB11_932;
	setp.lt.u64 	%p4449, %rd10425, %rd1230;
	mov.u64 	%rd10423, %rd1741;
	@%p4449 bra 	$L__BB11_933;
	setp.gt.u64 	%p4450, %rd10424, %rd1231;
	@%p4450 bra 	$L__BB11_932;
	setp.lt.u64 	%p4451, %rd10424, %rd1231;
	setp.lt.u64 	%p4452, %rd1741, %rd1232;
	or.pred  	%p4453, %p4451, %p4452;
	mov.u64 	%rd10423, %rd1741;
	@%p4453 bra 	$L__BB11_933;
$L__BB11_932:
	sub.s64 	%rd10423, %rd1741, %rd1232;
	setp.lt.u64 	%p4454, %rd1741, %rd1232;
	selp.u64 	%rd8162, 1, 0, %p4454;
	sub.s64 	%rd8163, %rd10424, %rd1231;
	setp.lt.u64 	%p4455, %rd10424, %rd1231;
	selp.s64 	%rd8164, -1, 0, %p4454;
	add.s64 	%rd10424, %rd8163, %rd8164;
	setp.lt.u64 	%p4456, %rd8163, %rd8162;
	or.pred  	%p4457, %p4455, %p4456;
	selp.u64 	%rd8165, 1, 0, %p4457;
	sub.s64 	%rd8166, %rd10425, %rd1230;
	setp.lt.u64 	%p4458, %rd10425, %rd1230;
	selp.s64 	%rd8167, -1, 0, %p4457;
	add.s64 	%rd10425, %rd8166, %rd8167;
	setp.lt.u64 	%p4459, %rd8166, %rd8165;
	or.pred  	%p4460, %p4458, %p4459;
	selp.s64 	%rd8168, -1, 0, %p4460;
	sub.s64 	%rd8169, %rd10426, %rd1229;
	add.s64 	%rd10426, %rd8169, %rd8168;
$L__BB11_933:
	setp.gt.u64 	%p4461, %rd10417, %rd10426;
	@%p4461 bra 	$L__BB11_939;
	setp.lt.u64 	%p4462, %rd10417, %rd10426;
	@%p4462 bra 	$L__BB11_940;
	setp.gt.u64 	%p4463, %rd10416, %rd10425;
	@%p4463 bra 	$L__BB11_939;
	setp.lt.u64 	%p4464, %rd10416, %rd10425;
	@%p4464 bra 	$L__BB11_940;
	setp.gt.u64 	%p4465, %rd10415, %rd10424;
	@%p4465 bra 	$L__BB11_939;
	setp.lt.u64 	%p4466, %rd10415, %rd10424;
	setp.lt.u64 	%p4467, %rd10414, %rd10423;
	or.pred  	%p4468, %p4466, %p4467;
	@%p4468 bra 	$L__BB11_940;
$L__BB11_939:
	setp.lt.u64 	%p4481, %rd10414, %rd10423;
	selp.u64 	%rd8191, 1, 0, %p4481;
	sub.s64 	%rd8192, %rd10415, %rd10424;
	setp.lt.u64 	%p4482, %rd10415, %rd10424;
	selp.s64 	%rd8193, -1, 0, %p4481;
	add.s64 	%rd10286, %rd8192, %rd8193;
	setp.lt.u64 	%p4483, %rd8192, %rd8191;
	or.pred  	%p4484, %p4482, %p4483;
	selp.u64 	%rd8194, 1, 0, %p4484;
	sub.s64 	%rd8195, %rd10416, %rd10425;
	setp.lt.u64 	%p4485, %rd10416, %rd10425;
	selp.s64 	%rd8196, -1, 0, %p4484;
	add.s64 	%rd10285, %rd8195, %rd8196;
	setp.lt.u64 	%p4486, %rd8195, %rd8194;
	or.pred  	%p4487, %p4485, %p4486;
	selp.s64 	%rd8197, -1, 0, %p4487;
	sub.s64 	%rd8198, %rd10417, %rd10426;
	add.s64 	%rd10284, %rd8198, %rd8197;
	bra.uni 	$L__BB11_941;
$L__BB11_940:
	add.s64 	%rd1756, %rd10414, %rd1232;
	setp.lt.u64 	%p4469, %rd1756, %rd10414;
	selp.u64 	%rd8170, 1, 0, %p4469;
	add.s64 	%rd8171, %rd10415, %rd8170;
	setp.lt.u64 	%p4470, %rd8171, %rd10415;
	selp.u64 	%rd8172, 1, 0, %p4470;
	add.s64 	%rd8173, %rd8171, %rd1231;
	setp.lt.u64 	%p4471, %rd8173, %rd8171;
	selp.u64 	%rd8174, 1, 0, %p4471;
	add.s64 	%rd8175, %rd8174, %rd8172;
	add.s64 	%rd8176, %rd10416, %rd8175;
	setp.lt.u64 	%p4472, %rd8176, %rd10416;
	selp.u64 	%rd8177, 1, 0, %p4472;
	add.s64 	%rd8178, %rd8176, %rd1230;
	setp.lt.u64 	%p4473, %rd8178, %rd8176;
	selp.u64 	%rd8179, 1, 0, %p4473;
	add.s64 	%rd8180, %rd8179, %rd8177;
	add.s64 	%rd8181, %rd10417, %rd8180;
	add.s64 	%rd8182, %rd8181, %rd1229;
	setp.lt.u64 	%p4474, %rd1756, %rd10423;
	selp.u64 	%rd8183, 1, 0, %p4474;
	sub.s64 	%rd8184, %rd8173, %rd10424;
	setp.lt.u64 	%p4475, %rd8173, %rd10424;
	selp.s64 	%rd8185, -1, 0, %p4474;
	add.s64 	%rd10286, %rd8184, %rd8185;
	setp.lt.u64 	%p4476, %rd8184, %rd8183;
	or.pred  	%p4477, %p4475, %p4476;
	selp.u64 	%rd8186, 1, 0, %p4477;
	sub.s64 	%rd8187, %rd8178, %rd10425;
	setp.lt.u64 	%p4478, %rd8178, %rd10425;
	selp.s64 	%rd8188, -1, 0, %p4477;
	add.s64 	%rd10285, %rd8187, %rd8188;
	setp.lt.u64 	%p4479, %rd8187, %rd8186;
	or.pred  	%p4480, %p4478, %p4479;
	selp.s64 	%rd8189, -1, 0, %p4480;
	sub.s64 	%rd8190, %rd8182, %rd10426;
	add.s64 	%rd10284, %rd8190, %rd8189;
	mov.u64 	%rd10414, %rd1756;
$L__BB11_941:
	sub.s64 	%rd10287, %rd10414, %rd10423;
	mul.lo.s64 	%rd1765, %rd1418, %rd10436;
	mul.hi.u64 	%rd8200, %rd10436, %rd1418;
	mul.lo.s64 	%rd8201, %rd10341, %rd10436;
	mul.hi.u64 	%rd8202, %rd10436, %rd10341;
	add.s64 	%rd8203, %rd8201, %rd8200;
	setp.lt.u64 	%p4488, %rd8203, %rd8201;
	selp.u64 	%rd8204, 1, 0, %p4488;
	add.s64 	%rd8205, %rd8202, %rd8204;
	mul.lo.s64 	%rd8206, %rd10342, %rd10436;
	mul.hi.u64 	%rd8207, %rd10436, %rd10342;
	add.s64 	%rd8208, %rd8206, %rd8205;
	setp.lt.u64 	%p4489, %rd8208, %rd8206;
	selp.u64 	%rd8209, 1, 0, %p4489;
	add.s64 	%rd8210, %rd8207, %rd8209;
	mul.lo.s64 	%rd8211, %rd10343, %rd10436;
	mul.hi.u64 	%rd8212, %rd10436, %rd10343;
	add.s64 	%rd8213, %rd8211, %rd8210;
	setp.lt.u64 	%p4490, %rd8213, %rd8211;
	selp.u64 	%rd8214, 1, 0, %p4490;
	add.s64 	%rd8215, %rd8212, %rd8214;
	mul.hi.u64 	%rd8216, %rd10437, %rd1418;
	mad.lo.s64 	%rd1766, %rd1418, %rd10437, %rd8203;
	setp.lt.u64 	%p4491, %rd1766, %rd8203;
	selp.u64 	%rd8217, 1, 0, %p4491;
	add.s64 	%rd8218, %rd8216, %rd8217;
	mul.hi.u64 	%rd8219, %rd10437, %rd10341;
	mad.lo.s64 	%rd8220, %rd10341, %rd10437, %rd8208;
	setp.lt.u64 	%p4492, %rd8220, %rd8208;
	selp.u64 	%rd8221, 1, 0, %p4492;
	add.s64 	%rd8222, %rd8220, %rd8218;
	setp.lt.u64 	%p4493, %rd8222, %rd8220;
	selp.u64 	%rd8223, 1, 0, %p4493;
	add.s64 	%rd8224, %rd8219, %rd8221;
	add.s64 	%rd8225, %rd8224, %rd8223;
	mul.hi.u64 	%rd8226, %rd10437, %rd10342;
	mad.lo.s64 	%rd8227, %rd10342, %rd10437, %rd8213;
	setp.lt.u64 	%p4494, %rd8227, %rd8213;
	selp.u64 	%rd8228, 1, 0, %p4494;
	add.s64 	%rd8229, %rd8227, %rd8225;
	setp.lt.u64 	%p4495, %rd8229, %rd8227;
	selp.u64 	%rd8230, 1, 0, %p4495;
	add.s64 	%rd8231, %rd8226, %rd8228;
	add.s64 	%rd8232, %rd8231, %rd8230;
	mul.hi.u64 	%rd8233, %rd10437, %rd10343;
	mad.lo.s64 	%rd8234, %rd10343, %rd10437, %rd8215;
	setp.lt.u64 	%p4496, %rd8234, %rd8215;
	selp.u64 	%rd8235, 1, 0, %p4496;
	add.s64 	%rd8236, %rd8234, %rd8232;
	setp.lt.u64 	%p4497, %rd8236, %rd8234;
	selp.u64 	%rd8237, 1, 0, %p4497;
	add.s64 	%rd8238, %rd8233, %rd8235;
	add.s64 	%rd8239, %rd8238, %rd8237;
	mul.hi.u64 	%rd8240, %rd10438, %rd1418;
	mad.lo.s64 	%rd1767, %rd1418, %rd10438, %rd8222;
	setp.lt.u64 	%p4498, %rd1767, %rd8222;
	selp.u64 	%rd8241, 1, 0, %p4498;
	add.s64 	%rd8242, %rd8240, %rd8241;
	mul.hi.u64 	%rd8243, %rd10438, %rd10341;
	mad.lo.s64 	%rd8244, %rd10341, %rd10438, %rd8229;
	setp.lt.u64 	%p4499, %rd8244, %rd8229;
	selp.u64 	%rd8245, 1, 0, %p4499;
	add.s64 	%rd8246, %rd8244, %rd8242;
	setp.lt.u64 	%p4500, %rd8246, %rd8244;
	selp.u64 	%rd8247, 1, 0, %p4500;
	add.s64 	%rd8248, %rd8243, %rd8245;
	add.s64 	%rd8249, %rd8248, %rd8247;
	mul.hi.u64 	%rd8250, %rd10438, %rd10342;
	mad.lo.s64 	%rd8251, %rd10342, %rd10438, %rd8236;
	setp.lt.u64 	%p4501, %rd8251, %rd8236;
	selp.u64 	%rd8252, 1, 0, %p4501;
	add.s64 	%rd8253, %rd8251, %rd8249;
	setp.lt.u64 	%p4502, %rd8253, %rd8251;
	selp.u64 	%rd8254, 1, 0, %p4502;
	add.s64 	%rd8255, %rd8250, %rd8252;
	add.s64 	%rd8256, %rd8255, %rd8254;
	mul.hi.u64 	%rd8257, %rd10438, %rd10343;
	mad.lo.s64 	%rd8258, %rd10343, %rd10438, %rd8239;
	setp.lt.u64 	%p4503, %rd8258, %rd8239;
	selp.u64 	%rd8259, 1, 0, %p4503;
	add.s64 	%rd8260, %rd8258, %rd8256;
	setp.lt.u64 	%p4504, %rd8260, %rd8258;
	selp.u64 	%rd8261, 1, 0, %p4504;
	add.s64 	%rd8262, %rd8257, %rd8259;
	add.s64 	%rd8263, %rd8262, %rd8261;
	mul.hi.u64 	%rd8264, %rd10439, %rd1418;
	mad.lo.s64 	%rd1768, %rd1418, %rd10439, %rd8246;
	setp.lt.u64 	%p4505, %rd1768, %rd8246;
	selp.u64 	%rd8265, 1, 0, %p4505;
	add.s64 	%rd8266, %rd8264, %rd8265;
	mul.hi.u64 	%rd8267, %rd10439, %rd10341;
	mad.lo.s64 	%rd8268, %rd10341, %rd10439, %rd8253;
	setp.lt.u64 	%p4506, %rd8268, %rd8253;
	selp.u64 	%rd8269, 1, 0, %p4506;
	add.s64 	%rd8270, %rd8268, %rd8266;
	setp.lt.u64 	%p4507, %rd8270, %rd8268;
	selp.u64 	%rd8271, 1, 0, %p4507;
	add.s64 	%rd8272, %rd8267, %rd8269;
	add.s64 	%rd8273, %rd8272, %rd8271;
	mul.hi.u64 	%rd8274, %rd10439, %rd10342;
	mad.lo.s64 	%rd8275, %rd10342, %rd10439, %rd8260;
	setp.lt.u64 	%p4508, %rd8275, %rd8260;
	selp.u64 	%rd8276, 1, 0, %p4508;
	add.s64 	%rd8277, %rd8275, %rd8273;
	setp.lt.u64 	%p4509, %rd8277, %rd8275;
	selp.u64 	%rd8278, 1, 0, %p4509;
	add.s64 	%rd8279, %rd8274, %rd8276;
	add.s64 	%rd8280, %rd8279, %rd8278;
	mul.hi.u64 	%rd8281, %rd10439, %rd10343;
	mad.lo.s64 	%rd8282, %rd10343, %rd10439, %rd8263;
	setp.lt.u64 	%p4510, %rd8282, %rd8263;
	selp.u64 	%rd8283, 1, 0, %p4510;
	add.s64 	%rd8284, %rd8282, %rd8280;
	setp.lt.u64 	%p4511, %rd8284, %rd8282;
	selp.u64 	%rd8285, 1, 0, %p4511;
	add.s64 	%rd8286, %rd8281, %rd8283;
	add.s64 	%rd8287, %rd8286, %rd8285;
	shl.b64 	%rd8288, %rd8270, 32;
	mov.b64 	{%r535, %r536}, %rd8270;
	mov.b64 	{%r537, %r538}, %rd8277;
	mov.b64 	%rd8289, {%r536, %r537};
	mov.b64 	{%r539, %r540}, %rd8284;
	mov.b64 	%rd8290, {%r538, %r539};
	mov.b64 	{%r541, %r542}, %rd8287;
	mov.b64 	%rd8291, {%r540, %r541};
	shr.u64 	%rd8292, %rd8287, 32;
	mul.lo.s64 	%rd8293, %rd8270, 977;
	mov.b64 	%rd8294, 977;
	mul.hi.u64 	%rd8295, %rd8270, %rd8294;
	mul.lo.s64 	%rd8296, %rd8277, 977;
	mul.hi.u64 	%rd8297, %rd8277, %rd8294;
	add.s64 	%rd8298, %rd8296, %rd8295;
	setp.lt.u64 	%p4512, %rd8298, %rd8296;
	selp.u64 	%rd8299, 1, 0, %p4512;
	add.s64 	%rd8300, %rd8297, %rd8299;
	mul.lo.s64 	%rd8301, %rd8284, 977;
	mul.hi.u64 	%rd8302, %rd8284, %rd8294;
	add.s64 	%rd8303, %rd8301, %rd8300;
	setp.lt.u64 	%p4513, %rd8303, %rd8301;
	selp.u64 	%rd8304, 1, 0, %p4513;
	add.s64 	%rd8305, %rd8302, %rd8304;
	mul.lo.s64 	%rd8306, %rd8287, 977;
	mul.hi.u64 	%rd8307, %rd8287, %rd8294;
	add.s64 	%rd8308, %rd8306, %rd8305;
	setp.lt.u64 	%p4514, %rd8308, %rd8306;
	selp.u64 	%rd8309, 1, 0, %p4514;
	add.s64 	%rd8310, %rd8307, %rd8309;
	add.s64 	%rd10431, %rd8293, %rd8288;
	setp.lt.u64 	%p4515, %rd10431, %rd8293;
	selp.u64 	%rd8311, 1, 0, %p4515;
	add.s64 	%rd8312, %rd8298, %rd8289;
	setp.lt.u64 	%p4516, %rd8312, %rd8298;
	add.s64 	%rd10432, %rd8312, %rd8311;
	setp.lt.u64 	%p4517, %rd10432, %rd8312;
	or.pred  	%p4518, %p4516, %p4517;
	selp.u64 	%rd8313, 1, 0, %p4518;
	add.s64 	%rd8314, %rd8303, %rd8290;
	setp.lt.u64 	%p4519, %rd8314, %rd8303;
	add.s64 	%rd10433, %rd8314, %rd8313;
	setp.lt.u64 	%p4520, %rd10433, %rd8314;
	or.pred  	%p4521, %p4519, %p4520;
	selp.u64 	%rd8315, 1, 0, %p4521;
	add.s64 	%rd8316, %rd8308, %rd8291;
	setp.lt.u64 	%p4522, %rd8316, %rd8308;
	add.s64 	%rd10434, %rd8316, %rd8315;
	setp.lt.u64 	%p4523, %rd10434, %rd8316;
	or.pred  	%p4524, %p4522, %p4523;
	selp.u64 	%rd8317, 1, 0, %p4524;
	add.s64 	%rd8318, %rd8310, %rd8292;
	add.s64 	%rd1773, %rd8318, %rd8317;
	setp.eq.s64 	%p4525, %rd1773, 0;
	mov.b64 	%rd10435, 0;
	@%p4525 bra 	$L__BB11_943;
	shl.b64 	%rd8319, %rd1773, 32;
	shr.u64 	%rd8320, %rd1773, 32;
	mov.b64 	%rd8321, 977;
	mul.hi.u64 	%rd8322, %rd1773, %rd8321;
	mad.lo.s64 	%rd8323, %rd1773, 977, %rd8319;
	setp.lt.u64 	%p4526, %rd8323, %rd8319;
	selp.u64 	%rd8324, 1, 0, %p4526;
	add.s64 	%rd10431, %rd8323, %rd10431;
	setp.lt.u64 	%p4527, %rd10431, %rd8323;
	selp.u64 	%rd8325, 1, 0, %p4527;
	add.s64 	%rd8326, %rd8325, %rd8324;
	add.s64 	%rd8327, %rd8320, %rd8322;
	setp.lt.u64 	%p4528, %rd8327, %rd8320;
	selp.u64 	%rd8328, 1, 0, %p4528;
	add.s64 	%rd8329, %rd10432, %rd8327;
	add.s64 	%rd8330, %rd8329, %rd8326;
	setp.lt.u64 	%p4529, %rd8330, %rd10432;
	not.b64 	%rd8331, %rd8327;
	setp.gt.u64 	%p4530, %rd8326, %rd8331;
	or.pred  	%p4531, %p4530, %p4529;
	selp.u64 	%rd8332, 1, 0, %p4531;
	add.s64 	%rd8333, %rd10433, %rd8328;
	add.s64 	%rd1776, %rd8333, %rd8332;
	setp.lt.u64 	%p4532, %rd1776, %rd10433;
	selp.u64 	%rd8334, 1, 0, %p4532;
	add.s64 	%rd1777, %rd10434, %rd8334;
	setp.lt.u64 	%p4533, %rd1777, %rd10434;
	selp.u64 	%rd10435, 1, 0, %p4533;
	mov.u64 	%rd10432, %rd8330;
	mov.u64 	%rd10433, %rd1776;
	mov.u64 	%rd10434, %rd1777;
$L__BB11_943:
	add.s64 	%rd10436, %rd10431, %rd1765;
	setp.lt.u64 	%p4534, %rd10436, %rd10431;
	selp.u64 	%rd8335, 1, 0, %p4534;
	add.s64 	%rd8336, %rd10432, %rd1766;
	setp.lt.u64 	%p4535, %rd8336, %rd10432;
	add.s64 	%rd10437, %rd8336, %rd8335;
	setp.lt.u64 	%p4536, %rd10437, %rd8336;
	or.pred  	%p4537, %p4535, %p4536;
	selp.u64 	%rd8337, 1, 0, %p4537;
	add.s64 	%rd8338, %rd10433, %rd1767;
	setp.lt.u64 	%p4538, %rd8338, %rd10433;
	add.s64 	%rd10438, %rd8338, %rd8337;
	setp.lt.u64 	%p4539, %rd10438, %rd8338;
	or.pred  	%p4540, %p4538, %p4539;
	selp.u64 	%rd8339, 1, 0, %p4540;
	add.s64 	%rd8340, %rd10434, %rd1768;
	setp.lt.u64 	%p4541, %rd8340, %rd10434;
	add.s64 	%rd10439, %rd8340, %rd8339;
	setp.lt.u64 	%p4542, %rd10439, %rd8340;
	or.pred  	%p4543, %p4541, %p4542;
	selp.u64 	%rd8342, 1, 0, %p4543;
	add.s64 	%rd1788, %rd10435, %rd8342;
	setp.ne.s64 	%p4544, %rd1788, 0;
	setp.gt.u64 	%p4545, %rd10439, %rd1229;
	or.pred  	%p4546, %p4544, %p4545;
	@%p4546 bra 	$L__BB11_949;
	setp.lt.u64 	%p4547, %rd10439, %rd1229;
	@%p4547 bra 	$L__BB11_962;
	setp.gt.u64 	%p4548, %rd10438, %rd1230;
	@%p4548 bra 	$L__BB11_949;
	setp.lt.u64 	%p4549, %rd10438, %rd1230;
	@%p4549 bra 	$L__BB11_962;
	setp.gt.u64 	%p4550, %rd10437, %rd1231;
	@%p4550 bra 	$L__BB11_949;
	setp.lt.u64 	%p4551, %rd10437, %rd1231;
	setp.lt.u64 	%p4552, %rd10436, %rd1232;
	or.pred  	%p4553, %p4551, %p4552;
	@%p4553 bra 	$L__BB11_962;
$L__BB11_949:
	sub.s64 	%rd1789, %rd10436, %rd1232;
	setp.lt.u64 	%p4554, %rd10436, %rd1232;
	selp.u64 	%rd8343, 1, 0, %p4554;
	sub.s64 	%rd8344, %rd10437, %rd1231;
	setp.lt.u64 	%p4555, %rd10437, %rd1231;
	selp.s64 	%rd8345, -1, 0, %p4554;
	add.s64 	%rd10437, %rd8344, %rd8345;
	setp.lt.u64 	%p4556, %rd8344, %rd8343;
	or.pred  	%p4557, %p4555, %p4556;
	selp.u64 	%rd8346, 1, 0, %p4557;
	sub.s64 	%rd8347, %rd10438, %rd1230;
	setp.lt.u64 	%p4558, %rd10438, %rd1230;
	selp.s64 	%rd8348, -1, 0, %p4557;
	add.s64 	%rd10438, %rd8347, %rd8348;
	setp.lt.u64 	%p4559, %rd8347, %rd8346;
	or.pred  	%p4560, %p4558, %p4559;
	selp.u64 	%rd8349, 1, 0, %p4560;
	sub.s64 	%rd8350, %rd10439, %rd1229;
	setp.lt.u64 	%p4561, %rd10439, %rd1229;
	selp.s64 	%rd8351, -1, 0, %p4560;
	add.s64 	%rd10439, %rd8350, %rd8351;
	setp.lt.u64 	%p4562, %rd8350, %rd8349;
	or.pred  	%p4563, %p4561, %p4562;
	selp.s64 	%rd8352, -1, 0, %p4563;
	add.s64 	%rd1793, %rd1788, %rd8352;
	setp.ne.s64 	%p4564, %rd1793, 0;
	setp.gt.u64 	%p4565, %rd10439, %rd1229;
	or.pred  	%p4566, %p4564, %p4565;
	@%p4566 bra 	$L__BB11_955;
	setp.lt.u64 	%p4567, %rd10439, %rd1229;
	mov.u64 	%rd10436, %rd1789;
	@%p4567 bra 	$L__BB11_962;
	setp.gt.u64 	%p4568, %rd10438, %rd1230;
	@%p4568 bra 	$L__BB11_955;
	setp.lt.u64 	%p4569, %rd10438, %rd1230;
	mov.u64 	%rd10436, %rd1789;
	@%p4569 bra 	$L__BB11_962;
	setp.gt.u64 	%p4570, %rd10437, %rd1231;
	@%p4570 bra 	$L__BB11_955;
	setp.lt.u64 	%p4571, %rd10437, %rd1231;
	setp.lt.u64 	%p4572, %rd1789, %rd1232;
	or.pred  	%p4573, %p4571, %p4572;
	mov.u64 	%rd10436, %rd1789;
	@%p4573 bra 	$L__BB11_962;
$L__BB11_955:
	sub.s64 	%rd1794, %rd1789, %rd1232;
	setp.lt.u64 	%p4574, %rd1789, %rd1232;
	selp.u64 	%rd8353, 1, 0, %p4574;
	sub.s64 	%rd8354, %rd10437, %rd1231;
	setp.lt.u64 	%p4575, %rd10437, %rd1231;
	selp.s64 	%rd8355, -1, 0, %p4574;
	add.s64 	%rd10437, %rd8354, %rd8355;
	setp.lt.u64 	%p4576, %rd8354, %rd8353;
	or.pred  	%p4577, %p4575, %p4576;
	selp.u64 	%rd8356, 1, 0, %p4577;
	sub.s64 	%rd8357, %rd10438, %rd1230;
	setp.lt.u64 	%p4578, %rd10438, %rd1230;
	selp.s64 	%rd8358, -1, 0, %p4577;
	add.s64 	%rd10438, %rd8357, %rd8358;
	setp.lt.u64 	%p4579, %rd8357, %rd8356;
	or.pred  	%p4580, %p4578, %p4579;
	selp.u64 	%rd8359, 1, 0, %p4580;
	sub.s64 	%rd8360, %rd10439, %rd1229;
	setp.lt.u64 	%p4581, %rd10439, %rd1229;
	selp.s64 	%rd8361, -1, 0, %p4580;
	add.s64 	%rd10439, %rd8360, %rd8361;
	setp.lt.u64 	%p4582, %rd8360, %rd8359;
	or.pred  	%p4583, %p4581, %p4582;
	selp.u64 	%rd8362, 1, 0, %p4583;
	setp.ne.s64 	%p4584, %rd1793, %rd8362;
	setp.gt.u64 	%p4585, %rd10439, %rd1229;
	or.pred  	%p4586, %p4584, %p4585;
	@%p4586 bra 	$L__BB11_961;
	setp.lt.u64 	%p4587, %rd10439, %rd1229;
	mov.u64 	%rd10436, %rd1794;
	@%p4587 bra 	$L__BB11_962;
	setp.gt.u64 	%p4588, %rd10438, %rd1230;
	@%p4588 bra 	$L__BB11_961;
	setp.lt.u64 	%p4589, %rd10438, %rd1230;
	mov.u64 	%rd10436, %rd1794;
	@%p4589 bra 	$L__BB11_962;
	setp.gt.u64 	%p4590, %rd10437, %rd1231;
	@%p4590 bra 	$L__BB11_961;
	setp.lt.u64 	%p4591, %rd10437, %rd1231;
	setp.lt.u64 	%p4592, %rd1794, %rd1232;
	or.pred  	%p4593, %p4591, %p4592;
	mov.u64 	%rd10436, %rd1794;
	@%p4593 bra 	$L__BB11_962;
$L__BB11_961:
	sub.s64 	%rd10436, %rd1794, %rd1232;
	setp.lt.u64 	%p4594, %rd1794, %rd1232;
	selp.u64 	%rd8363, 1, 0, %p4594;
	sub.s64 	%rd8364, %rd10437, %rd1231;
	setp.lt.u64 	%p4595, %rd10437, %rd1231;
	selp.s64 	%rd8365, -1, 0, %p4594;
	add.s64 	%rd10437, %rd8364, %rd8365;
	setp.lt.u64 	%p4596, %rd8364, %rd8363;
	or.pred  	%p4597, %p4595, %p4596;
	selp.u64 	%rd8366, 1, 0, %p4597;
	sub.s64 	%rd8367, %rd10438, %rd1230;
	setp.lt.u64 	%p4598, %rd10438, %rd1230;
	selp.s64 	%rd8368, -1, 0, %p4597;
	add.s64 	%rd10438, %rd8367, %rd8368;
	setp.lt.u64 	%p4599, %rd8367, %rd8366;
	or.pred  	%p4600, %p4598, %p4599;
	selp.s64 	%rd8369, -1, 0, %p4600;
	sub.s64 	%rd8370, %rd10439, %rd1229;
	add.s64 	%rd10439, %rd8370, %rd8369;
$L__BB11_962:
	mul.wide.u32 	%rd8371, %r665, 32;
	add.s64 	%rd8372, %rd2, %rd8371;
	add.s64 	%rd8373, %rd3, %rd8371;
	st.local.v2.u64 	[%rd8372], {%rd10283, %rd10282};
	st.local.v2.u64 	[%rd8373], {%rd10436, %rd10437};
	st.local.v2.u64 	[%rd8372+16], {%rd10281, %rd10280};
	st.local.v2.u64 	[%rd8373+16], {%rd10438, %rd10439};
	add.s32 	%r665, %r665, 1;
	setp.eq.s32 	%p4601, %r665, %r669;
	@%p4601 bra 	$L__BB11_963;
	bra.uni 	$L__BB11_655;
$L__BB11_963:
	ld.param.u32 	%r658, [generate_pubkeys_with_prefix_match_param_10];
	setp.gt.u32 	%p4602, %r658, 1;
	st.local.v2.u64 	[%rd4], {%rd10291, %rd10290};
	st.local.v2.u64 	[%rd4+16], {%rd10289, %rd10288};
	@%p4602 bra 	$L__BB11_964;
	bra.uni 	$L__BB11_987;
$L__BB11_964:
	ld.const.u64 	%rd1806, [_P+24];
	ld.const.u64 	%rd1807, [_P+16];
	ld.const.u64 	%rd1808, [_P+8];
	mov.b32 	%r666, 1;
	ld.const.u64 	%rd1809, [_P];
$L__BB11_965:
	mul.wide.u32 	%rd8375, %r666, 32;
	add.s64 	%rd8376, %rd3, %rd8375;
	add.s64 	%rd1814, %rd4, %rd8375;
	ld.local.v2.u64 	{%rd8377, %rd8378}, [%rd8376];
	mul.lo.s64 	%rd1815, %rd8377, %rd10291;
	mul.hi.u64 	%rd8379, %rd10291, %rd8377;
	mul.lo.s64 	%rd8380, %rd8378, %rd10291;
	mul.hi.u64 	%rd8381, %rd10291, %rd8378;
	add.s64 	%rd8382, %rd8380, %rd8379;
	setp.lt.u64 	%p4603, %rd8382, %rd8380;
	selp.u64 	%rd8383, 1, 0, %p4603;
	add.s64 	%rd8384, %rd8381, %rd8383;
	ld.local.v2.u64 	{%rd8385, %rd8386}, [%rd8376+16];
	mul.lo.s64 	%rd8387, %rd8385, %rd10291;
	mul.hi.u64 	%rd8388, %rd10291, %rd8385;
	add.s64 	%rd8389, %rd8387, %rd8384;
	setp.lt.u64 	%p4604, %rd8389, %rd8387;
	selp.u64 	%rd8390, 1, 0, %p4604;
	add.s64 	%rd8391, %rd8388, %rd8390;
	mul.lo.s64 	%rd8392, %rd8386, %rd10291;
	mul.hi.u64 	%rd8393, %rd10291, %rd8386;
	add.s64 	%rd8394, %rd8392, %rd8391;
	setp.lt.u64 	%p4605, %rd8394, %rd8392;
	selp.u64 	%rd8395, 1, 0, %p4605;
	add.s64 	%rd8396, %rd8393, %rd8395;
	mul.hi.u64 	%rd8397, %rd10290, %rd8377;
	mad.lo.s64 	%rd1816, %rd8377, %rd10290, %rd8382;
	setp.lt.u64 	%p4606, %rd1816, %rd8382;
	selp.u64 	%rd8398, 1, 0, %p4606;
	add.s64 	%rd8399, %rd8397, %rd8398;
	mul.hi.u64 	%rd8400, %rd10290, %rd8378;
	mad.lo.s64 	%rd8401, %rd8378, %rd10290, %rd8389;
	setp.lt.u64 	%p4607, %rd8401, %rd8389;
	selp.u64 	%rd8402, 1, 0, %p4607;
	add.s64 	%rd8403, %rd8401, %rd8399;
	setp.lt.u64 	%p4608, %rd8403, %rd8401;
	selp.u64 	%rd8404, 1, 0, %p4608;
	add.s64 	%rd8405, %rd8400, %rd8402;
	add.s64 	%rd8406, %rd8405, %rd8404;
	mul.hi.u64 	%rd8407, %rd10290, %rd8385;
	mad.lo.s64 	%rd8408, %rd8385, %rd10290, %rd8394;
	setp.lt.u64 	%p4609, %rd8408, %rd8394;
	selp.u64 	%rd8409, 1, 0, %p4609;
	add.s64 	%rd8410, %rd8408, %rd8406;
	setp.lt.u64 	%p4610, %rd8410, %rd8408;
	selp.u64 	%rd8411, 1, 0, %p4610;
	add.s64 	%rd8412, %rd8407, %rd8409;
	add.s64 	%rd8413, %rd8412, %rd8411;
	mul.hi.u64 	%rd8414, %rd10290, %rd8386;
	mad.lo.s64 	%rd8415, %rd8386, %rd10290, %rd8396;
	setp.lt.u64 	%p4611, %rd8415, %rd8396;
	selp.u64 	%rd8416, 1, 0, %p4611;
	add.s64 	%rd8417, %rd8415, %rd8413;
	setp.lt.u64 	%p4612, %rd8417, %rd8415;
	selp.u64 	%rd8418, 1, 0, %p4612;
	add.s64 	%rd8419, %rd8414, %rd8416;
	add.s64 	%rd8420, %rd8419, %rd8418;
	mul.hi.u64 	%rd8421, %rd10289, %rd8377;
	mad.lo.s64 	%rd1817, %rd8377, %rd10289, %rd8403;
	setp.lt.u64 	%p4613, %rd1817, %rd8403;
	selp.u64 	%rd8422, 1, 0, %p4613;
	add.s64 	%rd8423, %rd8421, %rd8422;
	mul.hi.u64 	%rd8424, %rd10289, %rd8378;
	mad.lo.s64 	%rd8425, %rd8378, %rd10289, %rd8410;
	setp.lt.u64 	%p4614, %rd8425, %rd8410;
	selp.u64 	%rd8426, 1, 0, %p4614;
	add.s64 	%rd8427, %rd8425, %rd8423;
	setp.lt.u64 	%p4615, %rd8427, %rd8425;
	selp.u64 	%rd8428, 1, 0, %p4615;
	add.s64 	%rd8429, %rd8424, %rd8426;
	add.s64 	%rd8430, %rd8429, %rd8428;
	mul.hi.u64 	%rd8431, %rd10289, %rd8385;
	mad.lo.s64 	%rd8432, %rd8385, %rd10289, %rd8417;
	setp.lt.u64 	%p4616, %rd8432, %rd8417;
	selp.u64 	%rd8433, 1, 0, %p4616;
	add.s64 	%rd8434, %rd8432, %rd8430;
	setp.lt.u64 	%p4617, %rd8434, %rd8432;
	selp.u64 	%rd8435, 1, 0, %p4617;
	add.s64 	%rd8436, %rd8431, %rd8433;
	add.s64 	%rd8437, %rd8436, %rd8435;
	mul.hi.u64 	%rd8438, %rd10289, %rd8386;
	mad.lo.s64 	%rd8439, %rd8386, %rd10289, %rd8420;
	setp.lt.u64 	%p4618, %rd8439, %rd8420;
	selp.u64 	%rd8440, 1, 0, %p4618;
	add.s64 	%rd8441, %rd8439, %rd8437;
	setp.lt.u64 	%p4619, %rd8441, %rd8439;
	selp.u64 	%rd8442, 1, 0, %p4619;
	add.s64 	%rd8443, %rd8438, %rd8440;
	add.s64 	%rd8444, %rd8443, %rd8442;
	mul.hi.u64 	%rd8445, %rd10288, %rd8377;
	mad.lo.s64 	%rd1818, %rd8377, %rd10288, %rd8427;
	setp.lt.u64 	%p4620, %rd1818, %rd8427;
	selp.u64 	%rd8446, 1, 0, %p4620;
	add.s64 	%rd8447, %rd8445, %rd8446;
	mul.hi.u64 	%rd8448, %rd10288, %rd8378;
	mad.lo.s64 	%rd8449, %rd8378, %rd10288, %rd8434;
	setp.lt.u64 	%p4621, %rd8449, %rd8434;
	selp.u64 	%rd8450, 1, 0, %p4621;
	add.s64 	%rd8451, %rd8449, %rd8447;
	setp.lt.u64 	%p4622, %rd8451, %rd8449;
	selp.u64 	%rd8452, 1, 0, %p4622;
	add.s64 	%rd8453, %rd8448, %rd8450;
	add.s64 	%rd8454, %rd8453, %rd8452;
	mul.hi.u64 	%rd8455, %rd10288, %rd8385;
	mad.lo.s64 	%rd8456, %rd8385, %rd10288, %rd8441;
	setp.lt.u64 	%p4623, %rd8456, %rd8441;
	selp.u64 	%rd8457, 1, 0, %p4623;
	add.s64 	%rd8458, %rd8456, %rd8454;
	setp.lt.u64 	%p4624, %rd8458, %rd8456;
	selp.u64 	%rd8459, 1, 0, %p4624;
	add.s64 	%rd8460, %rd8455, %rd8457;
	add.s64 	%rd8461, %rd8460, %rd8459;
	mul.hi.u64 	%rd8462, %rd10288, %rd8386;
	mad.lo.s64 	%rd8463, %rd8386, %rd10288, %rd8444;
	setp.lt.u64 	%p4625, %rd8463, %rd8444;
	selp.u64 	%rd8464, 1, 0, %p4625;
	add.s64 	%rd8465, %rd8463, %rd8461;
	setp.lt.u64 	%p4626, %rd8465, %rd8463;
	selp.u64 	%rd8466, 1, 0, %p4626;
	add.s64 	%rd8467, %rd8462, %rd8464;
	add.s64 	%rd8468, %rd8467, %rd8466;
	shl.b64 	%rd8469, %rd8451, 32;
	mov.b64 	{%r544, %r545}, %rd8451;
	mov.b64 	{%r546, %r547}, %rd8458;
	mov.b64 	%rd8470, {%r545, %r546};
	mov.b64 	{%r548, %r549}, %rd8465;
	mov.b64 	%rd8471, {%r547, %r548};
	mov.b64 	{%r550, %r551}, %rd8468;
	mov.b64 	%rd8472, {%r549, %r550};
	shr.u64 	%rd8473, %rd8468, 32;
	mul.lo.s64 	%rd8474, %rd8451, 977;
	mov.b64 	%rd8475, 977;
	mul.hi.u64 	%rd8476, %rd8451, %rd8475;
	mul.lo.s64 	%rd8477, %rd8458, 977;
	mul.hi.u64 	%rd8478, %rd8458, %rd8475;
	add.s64 	%rd8479, %rd8477, %rd8476;
	setp.lt.u64 	%p4627, %rd8479, %rd8477;
	selp.u64 	%rd8480, 1, 0, %p4627;
	add.s64 	%rd8481, %rd8478, %rd8480;
	mul.lo.s64 	%rd8482, %rd8465, 977;
	mul.hi.u64 	%rd8483, %rd8465, %rd8475;
	add.s64 	%rd8484, %rd8482, %rd8481;
	setp.lt.u64 	%p4628, %rd8484, %rd8482;
	selp.u64 	%rd8485, 1, 0, %p4628;
	add.s64 	%rd8486, %rd8483, %rd8485;
	mul.lo.s64 	%rd8487, %rd8468, 977;
	mul.hi.u64 	%rd8488, %rd8468, %rd8475;
	add.s64 	%rd8489, %rd8487, %rd8486;
	setp.lt.u64 	%p4629, %rd8489, %rd8487;
	selp.u64 	%rd8490, 1, 0, %p4629;
	add.s64 	%rd8491, %rd8488, %rd8490;
	add.s64 	%rd10444, %rd8474, %rd8469;
	setp.lt.u64 	%p4630, %rd10444, %rd8474;
	selp.u64 	%rd8492, 1, 0, %p4630;
	add.s64 	%rd8493, %rd8479, %rd8470;
	setp.lt.u64 	%p4631, %rd8493, %rd8479;
	add.s64 	%rd10445, %rd8493, %rd8492;
	setp.lt.u64 	%p4632, %rd10445, %rd8493;
	or.pred  	%p4633, %p4631, %p4632;
	selp.u64 	%rd8494, 1, 0, %p4633;
	add.s64 	%rd8495, %rd8484, %rd8471;
	setp.lt.u64 	%p4634, %rd8495, %rd8484;
	add.s64 	%rd10446, %rd8495, %rd8494;
	setp.lt.u64 	%p4635, %rd10446, %rd8495;
	or.pred  	%p4636, %p4634, %p4635;
	selp.u64 	%rd8496, 1, 0, %p4636;
	add.s64 	%rd8497, %rd8489, %rd8472;
	setp.lt.u64 	%p4637, %rd8497, %rd8489;
	add.s64 	%rd10447, %rd8497, %rd8496;
	setp.lt.u64 	%p4638, %rd10447, %rd8497;
	or.pred  	%p4639, %p4637, %p4638;
	selp.u64 	%rd8498, 1, 0, %p4639;
	add.s64 	%rd8499, %rd8491, %rd8473;
	add.s64 	%rd1823, %rd8499, %rd8498;
	setp.eq.s64 	%p4640, %rd1823, 0;
	mov.b64 	%rd10448, 0;
	@%p4640 bra 	$L__BB11_967;
	shl.b64 	%rd8500, %rd1823, 32;
	shr.u64 	%rd8501, %rd1823, 32;
	mov.b64 	%rd8502, 977;
	mul.hi.u64 	%rd8503, %rd1823, %rd8502;
	mad.lo.s64 	%rd8504, %rd1823, 977, %rd8500;
	setp.lt.u64 	%p4641, %rd8504, %rd8500;
	selp.u64 	%rd8505, 1, 0, %p4641;
	add.s64 	%rd10444, %rd8504, %rd10444;
	setp.lt.u64 	%p4642, %rd10444, %rd8504;
	selp.u64 	%rd8506, 1, 0, %p4642;
	add.s64 	%rd8507, %rd8506, %rd8505;
	add.s64 	%rd8508, %rd8501, %rd8503;
	setp.lt.u64 	%p4643, %rd8508, %rd8501;
	selp.u64 	%rd8509, 1, 0, %p4643;
	add.s64 	%rd8510, %rd10445, %rd8508;
	add.s64 	%rd8511, %rd8510, %rd8507;
	setp.lt.u64 	%p4644, %rd8511, %rd10445;
	not.b64 	%rd8512, %rd8508;
	setp.gt.u64 	%p4645, %rd8507, %rd8512;
	or.pred  	%p4646, %p4645, %p4644;
	selp.u64 	%rd8513, 1, 0, %p4646;
	add.s64 	%rd8514, %rd10446, %rd8509;
	add.s64 	%rd1826, %rd8514, %rd8513;
	setp.lt.u64 	%p4647, %rd1826, %rd10446;
	selp.u64 	%rd8515, 1, 0, %p4647;
	add.s64 	%rd1827, %rd10447, %rd8515;
	setp.lt.u64 	%p4648, %rd1827, %rd10447;
	selp.u64 	%rd10448, 1, 0, %p4648;
	mov.u64 	%rd10445, %rd8511;
	mov.u64 	%rd10446, %rd1826;
	mov.u64 	%rd10447, %rd1827;
$L__BB11_967:
	add.s64 	%rd10291, %rd10444, %rd1815;
	setp.lt.u64 	%p4649, %rd10291, %rd10444;
	selp.u64 	%rd8516, 1, 0, %p4649;
	add.s64 	%rd8517, %rd10445, %rd1816;
	setp.lt.u64 	%p4650, %rd8517, %rd10445;
	add.s64 	%rd10290, %rd8517, %rd8516;
	setp.lt.u64 	%p4651, %rd10290, %rd8517;
	or.pred  	%p4652, %p4650, %p4651;
	selp.u64 	%rd8518, 1, 0, %p4652;
	add.s64 	%rd8519, %rd10446, %rd1817;
	setp.lt.u64 	%p4653, %rd8519, %rd10446;
	add.s64 	%rd10289, %rd8519, %rd8518;
	setp.lt.u64 	%p4654, %rd10289, %rd8519;
	or.pred  	%p4655, %p4653, %p4654;
	selp.u64 	%rd8520, 1, 0, %p4655;
	add.s64 	%rd8521, %rd10447, %rd1818;
	setp.lt.u64 	%p4656, %rd8521, %rd10447;
	add.s64 	%rd10288, %rd8521, %rd8520;
	setp.lt.u64 	%p4657, %rd10288, %rd8521;
	or.pred  	%p4658, %p4656, %p4657;
	selp.u64 	%rd8523, 1, 0, %p4658;
	add.s64 	%rd1838, %rd10448, %rd8523;
	setp.ne.s64 	%p4659, %rd1838, 0;
	setp.gt.u64 	%p4660, %rd10288, %rd1806;
	or.pred  	%p4661, %p4659, %p4660;
	@%p4661 bra 	$L__BB11_973;
	setp.lt.u64 	%p4662, %rd10288, %rd1806;
	@%p4662 bra 	$L__BB11_986;
	setp.gt.u64 	%p4663, %rd10289, %rd1807;
	@%p4663 bra 	$L__BB11_973;
	setp.lt.u64 	%p4664, %rd10289, %rd1807;
	@%p4664 bra 	$L__BB11_986;
	setp.gt.u64 	%p4665, %rd10290, %rd1808;
	@%p4665 bra 	$L__BB11_973;
	setp.lt.u64 	%p4666, %rd10290, %rd1808;
	setp.lt.u64 	%p4667, %rd10291, %rd1809;
	or.pred  	%p4668, %p4666, %p4667;
	@%p4668 bra 	$L__BB11_986;
$L__BB11_973:
	sub.s64 	%rd1839, %rd10291, %rd1809;
	setp.lt.u64 	%p4669, %rd10291, %rd1809;
	selp.u64 	%rd8524, 1, 0, %p4669;
	sub.s64 	%rd8525, %rd10290, %rd1808;
	setp.lt.u64 	%p4670, %rd10290, %rd1808;
	selp.s64 	%rd8526, -1, 0, %p4669;
	add.s64 	%rd10290, %rd8525, %rd8526;
	setp.lt.u64 	%p4671, %rd8525, %rd8524;
	or.pred  	%p4672, %p4670, %p4671;
	selp.u64 	%rd8527, 1, 0, %p4672;
	sub.s64 	%rd8528, %rd10289, %rd1807;
	setp.lt.u64 	%p4673, %rd10289, %rd1807;
	selp.s64 	%rd8529, -1, 0, %p4672;
	add.s64 	%rd10289, %rd8528, %rd8529;
	setp.lt.u64 	%p4674, %rd8528, %rd8527;
	or.pred  	%p4675, %p4673, %p4674;
	selp.u64 	%rd8530, 1, 0, %p4675;
	sub.s64 	%rd8531, %rd10288, %rd1806;
	setp.lt.u64 	%p4676, %rd10288, %rd1806;
	selp.s64 	%rd8532, -1, 0, %p4675;
	add.s64 	%rd10288, %rd8531, %rd8532;
	setp.lt.u64 	%p4677, %rd8531, %rd8530;
	or.pred  	%p4678, %p4676, %p4677;
	selp.s64 	%rd8533, -1, 0, %p4678;
	add.s64 	%rd1843, %rd1838, %rd8533;
	setp.ne.s64 	%p4679, %rd1843, 0;
	setp.gt.u64 	%p4680, %rd10288, %rd1806;
	or.pred  	%p4681, %p4679, %p4680;
	@%p4681 bra 	$L__BB11_979;
	setp.lt.u64 	%p4682, %rd10288, %rd1806;
	mov.u64 	%rd10291, %rd1839;
	@%p4682 bra 	$L__BB11_986;
	setp.gt.u64 	%p4683, %rd10289, %rd1807;
	@%p4683 bra 	$L__BB11_979;
	setp.lt.u64 	%p4684, %rd10289, %rd1807;
	mov.u64 	%rd10291, %rd1839;
	@%p4684 bra 	$L__BB11_986;
	setp.gt.u64 	%p4685, %rd10290, %rd1808;
	@%p4685 bra 	$L__BB11_979;
	setp.lt.u64 	%p4686, %rd10290, %rd1808;
	setp.lt.u64 	%p4687, %rd1839, %rd1809;
	or.pred  	%p4688, %p4686, %p4687;
	mov.u64 	%rd10291, %rd1839;
	@%p4688 bra 	$L__BB11_986;
$L__BB11_979:
	sub.s64 	%rd1844, %rd1839, %rd1809;
	setp.lt.u64 	%p4689, %rd1839, %rd1809;
	selp.u64 	%rd8534, 1, 0, %p4689;
	sub.s64 	%rd8535, %rd10290, %rd1808;
	setp.lt.u64 	%p4690, %rd10290, %rd1808;
	selp.s64 	%rd8536, -1, 0, %p4689;
	add.s64 	%rd10290, %rd8535, %rd8536;
	setp.lt.u64 	%p4691, %rd8535, %rd8534;
	or.pred  	%p4692, %p4690, %p4691;
	selp.u64 	%rd8537, 1, 0, %p4692;
	sub.s64 	%rd8538, %rd10289, %rd1807;
	setp.lt.u64 	%p4693, %rd10289, %rd1807;
	selp.s64 	%rd8539, -1, 0, %p4692;
	add.s64 	%rd10289, %rd8538, %rd8539;
	setp.lt.u64 	%p4694, %rd8538, %rd8537;
	or.pred  	%p4695, %p4693, %p4694;
	selp.u64 	%rd8540, 1, 0, %p4695;
	sub.s64 	%rd8541, %rd10288, %rd1806;
	setp.lt.u64 	%p4696, %rd10288, %rd1806;
	selp.s64 	%rd8542, -1, 0, %p4695;
	add.s64 	%rd10288, %rd8541, %rd8542;
	setp.lt.u64 	%p4697, %rd8541, %rd8540;
	or.pred  	%p4698, %p4696, %p4697;
	selp.u64 	%rd8543, 1, 0, %p4698;
	setp.ne.s64 	%p4699, %rd1843, %rd8543;
	setp.gt.u64 	%p4700, %rd10288, %rd1806;
	or.pred  	%p4701, %p4699, %p4700;
	@%p4701 bra 	$L__BB11_985;
	setp.lt.u64 	%p4702, %rd10288, %rd1806;
	mov.u64 	%rd10291, %rd1844;
	@%p4702 bra 	$L__BB11_986;
	setp.gt.u64 	%p4703, %rd10289, %rd1807;
	@%p4703 bra 	$L__BB11_985;
	setp.lt.u64 	%p4704, %rd10289, %rd1807;
	mov.u64 	%rd10291, %rd1844;
	@%p4704 bra 	$L__BB11_986;
	setp.gt.u64 	%p4705, %rd10290, %rd1808;
	@%p4705 bra 	$L__BB11_985;
	setp.lt.u64 	%p4706, %rd10290, %rd1808;
	setp.lt.u64 	%p4707, %rd1844, %rd1809;
	or.pred  	%p4708, %p4706, %p4707;
	mov.u64 	%rd10291, %rd1844;
	@%p4708 bra 	$L__BB11_986;
$L__BB11_985:
	sub.s64 	%rd10291, %rd1844, %rd1809;
	setp.lt.u64 	%p4709, %rd1844, %rd1809;
	selp.u64 	%rd8544, 1, 0, %p4709;
	sub.s64 	%rd8545, %rd10290, %rd1808;
	setp.lt.u64 	%p4710, %rd10290, %rd1808;
	selp.s64 	%rd8546, -1, 0, %p4709;
	add.s64 	%rd10290, %rd8545, %rd8546;
	setp.lt.u64 	%p4711, %rd8545, %rd8544;
	or.pred  	%p4712, %p4710, %p4711;
	selp.u64 	%rd8547, 1, 0, %p4712;
	sub.s64 	%rd8548, %rd10289, %rd1807;
	setp.lt.u64 	%p4713, %rd10289, %rd1807;
	selp.s64 	%rd8549, -1, 0, %p4712;
	add.s64 	%rd10289, %rd8548, %rd8549;
	setp.lt.u64 	%p4714, %rd8548, %rd8547;
	or.pred  	%p4715, %p4713, %p4714;
	selp.s64 	%rd8550, -1, 0, %p4715;
	sub.s64 	%rd8551, %rd10288, %rd1806;
	add.s64 	%rd10288, %rd8551, %rd8550;
$L__BB11_986:
	st.local.v2.u64 	[%rd1814], {%rd10291, %rd10290};
	st.local.v2.u64 	[%rd1814+16], {%rd10289, %rd10288};
	add.s32 	%r666, %r666, 1;
	setp.ne.s32 	%p4716, %r666, %r669;
	@%p4716 bra 	$L__BB11_965;
$L__BB11_987:
	add.s32 	%r553, %r669, -1;
	mul.wide.u32 	%rd8554, %r553, 32;
	add.s64 	%rd1856, %rd4, %rd8554;
	mov.b64 	%rd8555, -1;
	mov.b64 	%rd8556, -4294968275;
	st.local.v2.u64 	[%rd1], {%rd8556, %rd8555};
	st.local.v2.u64 	[%rd1+16], {%rd8555, %rd8555};
	ld.const.u64 	%rd1857, [_P+24];
	ld.const.u64 	%rd1858, [_P+16];
	ld.const.u64 	%rd1859, [_P+8];
	mov.b32 	%r667, 3;
	mov.b16 	%rs42, 0;
	mov.b64 	%rd10477, 0;
	mov.b64 	%rd10476, 1;
	ld.const.u64 	%rd1860, [_P];
	mov.u64 	%rd10478, %rd10477;
	mov.u64 	%rd10479, %rd10477;
$L__BB11_988:
	mul.wide.u32 	%rd8558, %r667, 8;
	add.s64 	%rd8559, %rd1, %rd8558;
	ld.local.u64 	%rd1865, [%rd8559];
	mov.b32 	%r668, 0;
	mov.b64 	%rd10457, 63;
$L__BB11_989:
	cvt.u32.u64 	%r555, %rd10457;
	shr.u64 	%rd8560, %rd1865, %r555;
	and.b64  	%rd1871, %rd8560, 1;
	and.b16  	%rs23, %rs42, 255;
	setp.ne.s16 	%p4717, %rs23, 0;
	@%p4717 bra 	$L__BB11_992;
	setp.eq.s64 	%p4945, %rd1871, 0;
	mov.b16 	%rs42, 0;
	@%p4945 bra 	$L__BB11_1035;
	ld.local.v2.u64 	{%rd10476, %rd10477}, [%rd1856];
	ld.local.v2.u64 	{%rd10478, %rd10479}, [%rd1856+16];
	mov.b16 	%rs42, 1;
	bra.uni 	$L__BB11_1035;
$L__BB11_992:
	mul.hi.u64 	%rd8562, %rd10476, %rd10476;
	mul.lo.s64 	%rd8563, %rd10477, %rd10476;
	mul.hi.u64 	%rd8564, %rd10476, %rd10477;
	add.s64 	%rd8565, %rd8563, %rd8562;
	setp.lt.u64 	%p4718, %rd8565, %rd8563;
	selp.u64 	%rd8566, 1, 0, %p4718;
	add.s64 	%rd8567, %rd8564, %rd8566;
	mul.lo.s64 	%rd8568, %rd10478, %rd10476;
	mul.hi.u64 	%rd8569, %rd10476, %rd10478;
	add.s64 	%rd8570, %rd8568, %rd8567;
	setp.lt.u64 	%p4719, %rd8570, %rd8568;
	selp.u64 	%rd8571, 1, 0, %p4719;
	add.s64 	%rd8572, %rd8569, %rd8571;
	mul.lo.s64 	%rd8573, %rd10479, %rd10476;
	mul.hi.u64 	%rd8574, %rd10476, %rd10479;
	add.s64 	%rd8575, %rd8573, %rd8572;
	setp.lt.u64 	%p4720, %rd8575, %rd8573;
	selp.u64 	%rd8576, 1, 0, %p4720;
	add.s64 	%rd8577, %rd8574, %rd8576;
	mul.hi.u64 	%rd8578, %rd10477, %rd10476;
	add.s64 	%rd1876, %rd8565, %rd8563;
	setp.lt.u64 	%p4721, %rd1876, %rd8565;
	selp.u64 	%rd8579, 1, 0, %p4721;
	add.s64 	%rd8580, %rd8578, %rd8579;
	mul.hi.u64 	%rd8581, %rd10477, %rd10477;
	mad.lo.s64 	%rd8582, %rd10477, %rd10477, %rd8570;
	setp.lt.u64 	%p4722, %rd8582, %rd8570;
	selp.u64 	%rd8583, 1, 0, %p4722;
	add.s64 	%rd8584, %rd8582, %rd8580;
	setp.lt.u64 	%p4723, %rd8584, %rd8582;
	selp.u64 	%rd8585, 1, 0, %p4723;
	add.s64 	%rd8586, %rd8581, %rd8583;
	add.s64 	%rd8587, %rd8586, %rd8585;
	mul.lo.s64 	%rd8588, %rd10478, %rd10477;
	mul.hi.u64 	%rd8589, %rd10477, %rd10478;
	add.s64 	%rd8590, %rd8575, %rd8588;
	setp.lt.u64 	%p4724, %rd8590, %rd8575;
	selp.u64 	%rd8591, 1, 0, %p4724;
	add.s64 	%rd8592, %rd8590, %rd8587;
	setp.lt.u64 	%p4725, %rd8592, %rd8590;
	selp.u64 	%rd8593, 1, 0, %p4725;
	add.s64 	%rd8594, %rd8589, %rd8591;
	add.s64 	%rd8595, %rd8594, %rd8593;
	mul.lo.s64 	%rd8596, %rd10479, %rd10477;
	mul.hi.u64 	%rd8597, %rd10477, %rd10479;
	add.s64 	%rd8598, %rd8577, %rd8596;
	setp.lt.u64 	%p4726, %rd8598, %rd8577;
	selp.u64 	%rd8599, 1, 0, %p4726;
	add.s64 	%rd8600, %rd8598, %rd8595;
	setp.lt.u64 	%p4727, %rd8600, %rd8598;
	selp.u64 	%rd8601, 1, 0, %p4727;
	add.s64 	%rd8602, %rd8597, %rd8599;
	add.s64 	%rd8603, %rd8602, %rd8601;
	mul.hi.u64 	%rd8604, %rd10478, %rd10476;
	add.s64 	%rd1877, %rd8584, %rd8568;
	setp.lt.u64 	%p4728, %rd1877, %rd8584;
	selp.u64 	%rd8605, 1, 0, %p4728;
	add.s64 	%rd8606, %rd8604, %rd8605;
	mul.hi.u64 	%rd8607, %rd10478, %rd10477;
	add.s64 	%rd8608, %rd8592, %rd8588;
	setp.lt.u64 	%p4729, %rd8608, %rd8592;
	selp.u64 	%rd8609, 1, 0, %p4729;
	add.s64 	%rd8610, %rd8608, %rd8606;
	setp.lt.u64 	%p4730, %rd8610, %rd8608;
	selp.u64 	%rd8611, 1, 0, %p4730;
	add.s64 	%rd8612, %rd8607, %rd8609;
	add.s64 	%rd8613, %rd8612, %rd8611;
	mul.hi.u64 	%rd8614, %rd10478, %rd10478;
	mad.lo.s64 	%rd8615, %rd10478, %rd10478, %rd8600;
	setp.lt.u64 	%p4731, %rd8615, %rd8600;
	selp.u64 	%rd8616, 1, 0, %p4731;
	add.s64 	%rd8617, %rd8615, %rd8613;
	setp.lt.u64 	%p4732, %rd8617, %rd8615;
	selp.u64 	%rd8618, 1, 0, %p4732;
	add.s64 	%rd8619, %rd8614, %rd8616;
	add.s64 	%rd8620, %rd8619, %rd8618;
	mul.lo.s64 	%rd8621, %rd10479, %rd10478;
	mul.hi.u64 	%rd8622, %rd10478, %rd10479;
	add.s64 	%rd8623, %rd8603, %rd8621;
	setp.lt.u64 	%p4733, %rd8623, %rd8603;
	selp.u64 	%rd8624, 1, 0, %p4733;
	add.s64 	%rd8625, %rd8623, %rd8620;
	setp.lt.u64 	%p4734, %rd8625, %rd8623;
	selp.u64 	%rd8626, 1, 0, %p4734;
	add.s64 	%rd8627, %rd8622, %rd8624;
	add.s64 	%rd8628, %rd8627, %rd8626;
	mul.hi.u64 	%rd8629, %rd10479, %rd10476;
	add.s64 	%rd1878, %rd8610, %rd8573;
	setp.lt.u64 	%p4735, %rd1878, %rd8610;
	selp.u64 	%rd8630, 1, 0, %p4735;
	add.s64 	%rd8631, %rd8629, %rd8630;
	mul.hi.u64 	%rd8632, %rd10479, %rd10477;
	add.s64 	%rd8633, %rd8617, %rd8596;
	setp.lt.u64 	%p4736, %rd8633, %rd8617;
	selp.u64 	%rd8634, 1, 0, %p4736;
	add.s64 	%rd8635, %rd8633, %rd8631;
	setp.lt.u64 	%p4737, %rd8635, %rd8633;
	selp.u64 	%rd8636, 1, 0, %p4737;
	add.s64 	%rd8637, %rd8632, %rd8634;
	add.s64 	%rd8638, %rd8637, %rd8636;
	mul.hi.u64 	%rd8639, %rd10479, %rd10478;
	add.s64 	%rd8640, %rd8625, %rd8621;
	setp.lt.u64 	%p4738, %rd8640, %rd8625;
	selp.u64 	%rd8641, 1, 0, %p4738;
	add.s64 	%rd8642, %rd8640, %rd8638;
	setp.lt.u64 	%p4739, %rd8642, %rd8640;
	selp.u64 	%rd8643, 1, 0, %p4739;
	add.s64 	%rd8644, %rd8639, %rd8641;
	add.s64 	%rd8645, %rd8644, %rd8643;
	mul.hi.u64 	%rd8646, %rd10479, %rd10479;
	mad.lo.s64 	%rd8647, %rd10479, %rd10479, %rd8628;
	setp.lt.u64 	%p4740, %rd8647, %rd8628;
	selp.u64 	%rd8648, 1, 0, %p4740;
	add.s64 	%rd8649, %rd8647, %rd8645;
	setp.lt.u64 	%p4741, %rd8649, %rd8647;
	selp.u64 	%rd8650, 1, 0, %p4741;
	add.s64 	%rd8651, %rd8646, %rd8648;
	add.s64 	%rd8652, %rd8651, %rd8650;
	shl.b64 	%rd8653, %rd8635, 32;
	mov.b64 	{%r556, %r557}, %rd8635;
	mov.b64 	{%r558, %r559}, %rd8642;
	mov.b64 	%rd8654, {%r557, %r558};
	mov.b64 	{%r560, %r561}, %rd8649;
	mov.b64 	%rd8655, {%r559, %r560};
	mov.b64 	{%r562, %r563}, %rd8652;
	mov.b64 	%rd8656, {%r561, %r562};
	shr.u64 	%rd8657, %rd8652, 32;
	mul.lo.s64 	%rd8658, %rd8635, 977;
	mov.b64 	%rd8659, 977;
	mul.hi.u64 	%rd8660, %rd8635, %rd8659;
	mul.lo.s64 	%rd8661, %rd8642, 977;
	mul.hi.u64 	%rd8662, %rd8642, %rd8659;
	add.s64 	%rd8663, %rd8661, %rd8660;
	setp.lt.u64 	%p4742, %rd8663, %rd8661;
	selp.u64 	%rd8664, 1, 0, %p4742;
	add.s64 	%rd8665, %rd8662, %rd8664;
	mul.lo.s64 	%rd8666, %rd8649, 977;
	mul.hi.u64 	%rd8667, %rd8649, %rd8659;
	add.s64 	%rd8668, %rd8666, %rd8665;
	setp.lt.u64 	%p4743, %rd8668, %rd8666;
	selp.u64 	%rd8669, 1, 0, %p4743;
	add.s64 	%rd8670, %rd8667, %rd8669;
	mul.lo.s64 	%rd8671, %rd8652, 977;
	mul.hi.u64 	%rd8672, %rd8652, %rd8659;
	add.s64 	%rd8673, %rd8671, %rd8670;
	setp.lt.u64 	%p4744, %rd8673, %rd8671;
	selp.u64 	%rd8674, 1, 0, %p4744;
	add.s64 	%rd8675, %rd8672, %rd8674;
	add.s64 	%rd10462, %rd8658, %rd8653;
	setp.lt.u64 	%p4745, %rd10462, %rd8658;
	selp.u64 	%rd8676, 1, 0, %p4745;
	add.s64 	%rd8677, %rd8663, %rd8654;
	setp.lt.u64 	%p4746, %rd8677, %rd8663;
	add.s64 	%rd10463, %rd8677, %rd8676;
	setp.lt.u64 	%p4747, %rd10463, %rd8677;
	or.pred  	%p4748, %p4746, %p4747;
	selp.u64 	%rd8678, 1, 0, %p4748;
	add.s64 	%rd8679, %rd8668, %rd8655;
	setp.lt.u64 	%p4749, %rd8679, %rd8668;
	add.s64 	%rd10464, %rd8679, %rd8678;
	setp.lt.u64 	%p4750, %rd10464, %rd8679;
	or.pred  	%p4751, %p4749, %p4750;
	selp.u64 	%rd8680, 1, 0, %p4751;
	add.s64 	%rd8681, %rd8673, %rd8656;
	setp.lt.u64 	%p4752, %rd8681, %rd8673;
	add.s64 	%rd10465, %rd8681, %rd8680;
	setp.lt.u64 	%p4753, %rd10465, %rd8681;
	or.pred  	%p4754, %p4752, %p4753;
	selp.u64 	%rd8682, 1, 0, %p4754;
	add.s64 	%rd8683, %rd8675, %rd8657;
	add.s64 	%rd1883, %rd8683, %rd8682;
	setp.eq.s64 	%p4755, %rd1883, 0;
	mov.b64 	%rd10466, 0;
	@%p4755 bra 	$L__BB11_994;
	shl.b64 	%rd8684, %rd1883, 32;
	shr.u64 	%rd8685, %rd1883, 32;
	mov.b64 	%rd8686, 977;
	mul.hi.u64 	%rd8687, %rd1883, %rd8686;
	mad.lo.s64 	%rd8688, %rd1883, 977, %rd8684;
	setp.lt.u64 	%p4756, %rd8688, %rd8684;
	selp.u64 	%rd8689, 1, 0, %p4756;
	add.s64 	%rd10462, %rd8688, %rd10462;
	setp.lt.u64 	%p4757, %rd10462, %rd8688;
	selp.u64 	%rd8690, 1, 0, %p4757;
	add.s64 	%rd8691, %rd8690, %rd8689;
	add.s64 	%rd8692, %rd8685, %rd8687;
	setp.lt.u64 	%p4758, %rd8692, %rd8685;
	selp.u64 	%rd8693, 1, 0, %p4758;
	add.s64 	%rd8694, %rd10463, %rd8692;
	add.s64 	%rd8695, %rd8694, %rd8691;
	setp.lt.u64 	%p4759, %rd8695, %rd10463;
	not.b64 	%rd8696, %rd8692;
	setp.gt.u64 	%p4760, %rd8691, %rd8696;
	or.pred  	%p4761, %p4760, %p4759;
	selp.u64 	%rd8697, 1, 0, %p4761;
	add.s64 	%rd8698, %rd10464, %rd8693;
	add.s64 	%rd1886, %rd8698, %rd8697;
	setp.lt.u64 	%p4762, %rd1886, %rd10464;
	selp.u64 	%rd8699, 1, 0, %p4762;
	add.s64 	%rd1887, %rd10465, %rd8699;
	setp.lt.u64 	%p4763, %rd1887, %rd10465;
	selp.u64 	%rd10466, 1, 0, %p4763;
	mov.u64 	%rd10463, %rd8695;
	mov.u64 	%rd10464, %rd1886;
	mov.u64 	%rd10465, %rd1887;
$L__BB11_994:
	mad.lo.s64 	%rd10476, %rd10476, %rd10476, %rd10462;
	setp.lt.u64 	%p4764, %rd10476, %rd10462;
	selp.u64 	%rd8700, 1, 0, %p4764;
	add.s64 	%rd8701, %rd10463, %rd1876;
	setp.lt.u64 	%p4765, %rd8701, %rd10463;
	add.s64 	%rd10477, %rd8701, %rd8700;
	setp.lt.u64 	%p4766, %rd10477, %rd8701;
	or.pred  	%p4767, %p4765, %p4766;
	selp.u64 	%rd8702, 1, 0, %p4767;
	add.s64 	%rd8703, %rd10464, %rd1877;
	setp.lt.u64 	%p4768, %rd8703, %rd10464;
	add.s64 	%rd10478, %rd8703, %rd8702;
	setp.lt.u64 	%p4769, %rd10478, %rd8703;
	or.pred  	%p4770, %p4768, %p4769;
	selp.u64 	%rd8704, 1, 0, %p4770;
	add.s64 	%rd8705, %rd10465, %rd1878;
	setp.lt.u64 	%p4771, %rd8705, %rd10465;
	add.s64 	%rd10479, %rd8705, %rd8704;
	setp.lt.u64 	%p4772, %rd10479, %rd8705;
	or.pred  	%p4773, %p4771, %p4772;
	selp.u64 	%rd8707, 1, 0, %p4773;
	add.s64 	%rd1898, %rd10466, %rd8707;
	setp.ne.s64 	%p4774, %rd1898, 0;
	setp.gt.u64 	%p4775, %rd10479, %rd1857;
	or.pred  	%p4776, %p4774, %p4775;
	@%p4776 bra 	$L__BB11_1000;
	setp.lt.u64 	%p4777, %rd10479, %rd1857;
	@%p4777 bra 	$L__BB11_1013;
	setp.gt.u64 	%p4778, %rd10478, %rd1858;
	@%p4778 bra 	$L__BB11_1000;
	setp.lt.u64 	%p4779, %rd10478, %rd1858;
	@%p4779 bra 	$L__BB11_1013;
	setp.gt.u64 	%p4780, %rd10477, %rd1859;
	@%p4780 bra 	$L__BB11_1000;
	setp.lt.u64 	%p4781, %rd10477, %rd1859;
	setp.lt.u64 	%p4782, %rd10476, %rd1860;
	or.pred  	%p4783, %p4781, %p4782;
	@%p4783 bra 	$L__BB11_1013;
$L__BB11_1000:
	sub.s64 	%rd1899, %rd10476, %rd1860;
	setp.lt.u64 	%p4784, %rd10476, %rd1860;
	selp.u64 	%rd8708, 1, 0, %p4784;
	sub.s64 	%rd8709, %rd10477, %rd1859;
	setp.lt.u64 	%p4785, %rd10477, %rd1859;
	selp.s64 	%rd8710, -1, 0, %p4784;
	add.s64 	%rd10477, %rd8709, %rd8710;
	setp.lt.u64 	%p4786, %rd8709, %rd8708;
	or.pred  	%p4787, %p4785, %p4786;
	selp.u64 	%rd8711, 1, 0, %p4787;
	sub.s64 	%rd8712, %rd10478, %rd1858;
	setp.lt.u64 	%p4788, %rd10478, %rd1858;
	selp.s64 	%rd8713, -1, 0, %p4787;
	add.s64 	%rd10478, %rd8712, %rd8713;
	setp.lt.u64 	%p4789, %rd8712, %rd8711;
	or.pred  	%p4790, %p4788, %p4789;
	selp.u64 	%rd8714, 1, 0, %p4790;
	sub.s64 	%rd8715, %rd10479, %rd1857;
	setp.lt.u64 	%p4791, %rd10479, %rd1857;
	selp.s64 	%rd8716, -1, 0, %p4790;
	add.s64 	%rd10479, %rd8715, %rd8716;
	setp.lt.u64 	%p4792, %rd8715, %rd8714;
	or.pred  	%p4793, %p4791, %p4792;
	selp.s64 	%rd8717, -1, 0, %p4793;
	add.s64 	%rd1903, %rd1898, %rd8717;
	setp.ne.s64 	%p4794, %rd1903, 0;
	setp.gt.u64 	%p4795, %rd10479, %rd1857;
	or.pred  	%p4796, %p4794, %p4795;
	@%p4796 bra 	$L__BB11_1006;
	setp.lt.u64 	%p4797, %rd10479, %rd1857;
	mov.u64 	%rd10476, %rd1899;
	@%p4797 bra 	$L__BB11_1013;
	setp.gt.u64 	%p4798, %rd10478, %rd1858;
	@%p4798 bra 	$L__BB11_1006;
	setp.lt.u64 	%p4799, %rd10478, %rd1858;
	mov.u64 	%rd10476, %rd1899;
	@%p4799 bra 	$L__BB11_1013;
	setp.gt.u64 	%p4800, %rd10477, %rd1859;
	@%p4800 bra 	$L__BB11_1006;
	setp.lt.u64 	%p4801, %rd10477, %rd1859;
	setp.lt.u64 	%p4802, %rd1899, %rd1860;
	or.pred  	%p4803, %p4801, %p4802;
	mov.u64 	%rd10476, %rd1899;
	@%p4803 bra 	$L__BB11_1013;
$L__BB11_1006:
	sub.s64 	%rd1904, %rd1899, %rd1860;
	setp.lt.u64 	%p4804, %rd1899, %rd1860;
	selp.u64 	%rd8718, 1, 0, %p4804;
	sub.s64 	%rd8719, %rd10477, %rd1859;
	setp.lt.u64 	%p4805, %rd10477, %rd1859;
	selp.s64 	%rd8720, -1, 0, %p4804;
	add.s64 	%rd10477, %rd8719, %rd8720;
	setp.lt.u64 	%p4806, %rd8719, %rd8718;
	or.pred  	%p4807, %p4805, %p4806;
	selp.u64 	%rd8721, 1, 0, %p4807;
	sub.s64 	%rd8722, %rd10478, %rd1858;
	setp.lt.u64 	%p4808, %rd10478, %rd1858;
	selp.s64 	%rd8723, -1, 0, %p4807;
	add.s64 	%rd10478, %rd8722, %rd8723;
	setp.lt.u64 	%p4809, %rd8722, %rd8721;
	or.pred  	%p4810, %p4808, %p4809;
	selp.u64 	%rd8724, 1, 0, %p4810;
	sub.s64 	%rd8725, %rd10479, %rd1857;
	setp.lt.u64 	%p4811, %rd10479, %rd1857;
	selp.s64 	%rd8726, -1, 0, %p4810;
	add.s64 	%rd10479, %rd8725, %rd8726;
	setp.lt.u64 	%p4812, %rd8725, %rd8724;
	or.pred  	%p4813, %p4811, %p4812;
	selp.u64 	%rd8727, 1, 0, %p4813;
	setp.ne.s64 	%p4814, %rd1903, %rd8727;
	setp.gt.u64 	%p4815, %rd10479, %rd1857;
	or.pred  	%p4816, %p4814, %p4815;
	@%p4816 bra 	$L__BB11_1012;
	setp.lt.u64 	%p4817, %rd10479, %rd1857;
	mov.u64 	%rd10476, %rd1904;
	@%p4817 bra 	$L__BB11_1013;
	setp.gt.u64 	%p4818, %rd10478, %rd1858;
	@%p4818 bra 	$L__BB11_1012;
	setp.lt.u64 	%p4819, %rd10478, %rd1858;
	mov.u64 	%rd10476, %rd1904;
	@%p4819 bra 	$L__BB11_1013;
	setp.gt.u64 	%p4820, %rd10477, %rd1859;
	@%p4820 bra 	$L__BB11_1012;
	setp.lt.u64 	%p4821, %rd10477, %rd1859;
	setp.lt.u64 	%p4822, %rd1904, %rd1860;
	or.pred  	%p4823, %p4821, %p4822;
	mov.u64 	%rd10476, %rd1904;
	@%p4823 bra 	$L__BB11_1013;
$L__BB11_1012:
	sub.s64 	%rd10476, %rd1904, %rd1860;
	setp.lt.u64 	%p4824, %rd1904, %rd1860;
	selp.u64 	%rd8728, 1, 0, %p4824;
	sub.s64 	%rd8729, %rd10477, %rd1859;
	setp.lt.u64 	%p4825, %rd10477, %rd1859;
	selp.s64 	%rd8730, -1, 0, %p4824;
	add.s64 	%rd10477, %rd8729, %rd8730;
	setp.lt.u64 	%p4826, %rd8729, %rd8728;
	or.pred  	%p4827, %p4825, %p4826;
	selp.u64 	%rd8731, 1, 0, %p4827;
	sub.s64 	%rd8732, %rd10478, %rd1858;
	setp.lt.u64 	%p4828, %rd10478, %rd1858;
	selp.s64 	%rd8733, -1, 0, %p4827;
	add.s64 	%rd10478, %rd8732, %rd8733;
	setp.lt.u64 	%p4829, %rd8732, %rd8731;
	or.pred  	%p4830, %p4828, %p4829;
	selp.s64 	%rd8734, -1, 0, %p4830;
	sub.s64 	%rd8735, %rd10479, %rd1857;
	add.s64 	%rd10479, %rd8735, %rd8734;
$L__BB11_1013:
	setp.eq.s64 	%p4831, %rd1871, 0;
	mov.b16 	%rs42, 1;
	@%p4831 bra 	$L__BB11_1035;
	ld.local.v2.u64 	{%rd8737, %rd8738}, [%rd1856];
	mul.lo.s64 	%rd1916, %rd8737, %rd10476;
	mul.hi.u64 	%rd8739, %rd10476, %rd8737;
	mul.lo.s64 	%rd8740, %rd8738, %rd10476;
	mul.hi.u64 	%rd8741, %rd10476, %rd8738;
	add.s64 	%rd8742, %rd8740, %rd8739;
	setp.lt.u64 	%p4832, %rd8742, %rd8740;
	selp.u64 	%rd8743, 1, 0, %p4832;
	add.s64 	%rd8744, %rd8741, %rd8743;
	ld.local.v2.u64 	{%rd8745, %rd8746}, [%rd1856+16];
	mul.lo.s64 	%rd8747, %rd8745, %rd10476;
	mul.hi.u64 	%rd8748, %rd10476, %rd8745;
	add.s64 	%rd8749, %rd8747, %rd8744;
	setp.lt.u64 	%p4833, %rd8749, %rd8747;
	selp.u64 	%rd8750, 1, 0, %p4833;
	add.s64 	%rd8751, %rd8748, %rd8750;
	mul.lo.s64 	%rd8752, %rd8746, %rd10476;
	mul.hi.u64 	%rd8753, %rd10476, %rd8746;
	add.s64 	%rd8754, %rd8752, %rd8751;
	setp.lt.u64 	%p4834, %rd8754, %rd8752;
	selp.u64 	%rd8755, 1, 0, %p4834;
	add.s64 	%rd8756, %rd8753, %rd8755;
	mul.hi.u64 	%rd8757, %rd10477, %rd8737;
	mad.lo.s64 	%rd1917, %rd8737, %rd10477, %rd8742;
	setp.lt.u64 	%p4835, %rd1917, %rd8742;
	selp.u64 	%rd8758, 1, 0, %p4835;
	add.s64 	%rd8759, %rd8757, %rd8758;
	mul.hi.u64 	%rd8760, %rd10477, %rd8738;
	mad.lo.s64 	%rd8761, %rd8738, %rd10477, %rd8749;
	setp.lt.u64 	%p4836, %rd8761, %rd8749;
	selp.u64 	%rd8762, 1, 0, %p4836;
	add.s64 	%rd8763, %rd8761, %rd8759;
	setp.lt.u64 	%p4837, %rd8763, %rd8761;
	selp.u64 	%rd8764, 1, 0, %p4837;
	add.s64 	%rd8765, %rd8760, %rd8762;
	add.s64 	%rd8766, %rd8765, %rd8764;
	mul.hi.u64 	%rd8767, %rd10477, %rd8745;
	mad.lo.s64 	%rd8768, %rd8745, %rd10477, %rd8754;
	setp.lt.u64 	%p4838, %rd8768, %rd8754;
	selp.u64 	%rd8769, 1, 0, %p4838;
	add.s64 	%rd8770, %rd8768, %rd8766;
	setp.lt.u64 	%p4839, %rd8770, %rd8768;
	selp.u64 	%rd8771, 1, 0, %p4839;
	add.s64 	%rd8772, %rd8767, %rd8769;
	add.s64 	%rd8773, %rd8772, %rd8771;
	mul.hi.u64 	%rd8774, %rd10477, %rd8746;
	mad.lo.s64 	%rd8775, %rd8746, %rd10477, %rd8756;
	setp.lt.u64 	%p4840, %rd8775, %rd8756;
	selp.u64 	%rd8776, 1, 0, %p4840;
	add.s64 	%rd8777, %rd8775, %rd8773;
	setp.lt.u64 	%p4841, %rd8777, %rd8775;
	selp.u64 	%rd8778, 1, 0, %p4841;
	add.s64 	%rd8779, %rd8774, %rd8776;
	add.s64 	%rd8780, %rd8779, %rd8778;
	mul.hi.u64 	%rd8781, %rd10478, %rd8737;
	mad.lo.s64 	%rd1918, %rd8737, %rd10478, %rd8763;
	setp.lt.u64 	%p4842, %rd1918, %rd8763;
	selp.u64 	%rd8782, 1, 0, %p4842;
	add.s64 	%rd8783, %rd8781, %rd8782;
	mul.hi.u64 	%rd8784, %rd10478, %rd8738;
	mad.lo.s64 	%rd8785, %rd8738, %rd10478, %rd8770;
	setp.lt.u64 	%p4843, %rd8785, %rd8770;
	selp.u64 	%rd8786, 1, 0, %p4843;
	add.s64 	%rd8787, %rd8785, %rd8783;
	setp.lt.u64 	%p4844, %rd8787, %rd8785;
	selp.u64 	%rd8788, 1, 0, %p4844;
	add.s64 	%rd8789, %rd8784, %rd8786;
	add.s64 	%rd8790, %rd8789, %rd8788;
	mul.hi.u64 	%rd8791, %rd10478, %rd8745;
	mad.lo.s64 	%rd8792, %rd8745, %rd10478, %rd8777;
	setp.lt.u64 	%p4845, %rd8792, %rd8777;
	selp.u64 	%rd8793, 1, 0, %p4845;
	add.s64 	%rd8794, %rd8792, %rd8790;
	setp.lt.u64 	%p4846, %rd8794, %rd8792;
	selp.u64 	%rd8795, 1, 0, %p4846;
	add.s64 	%rd8796, %rd8791, %rd8793;
	add.s64 	%rd8797, %rd8796, %rd8795;
	mul.hi.u64 	%rd8798, %rd10478, %rd8746;
	mad.lo.s64 	%rd8799, %rd8746, %rd10478, %rd8780;
	setp.lt.u64 	%p4847, %rd8799, %rd8780;
	selp.u64 	%rd8800, 1, 0, %p4847;
	add.s64 	%rd8801, %rd8799, %rd8797;
	setp.lt.u64 	%p4848, %rd8801, %rd8799;
	selp.u64 	%rd8802, 1, 0, %p4848;
	add.s64 	%rd8803, %rd8798, %rd8800;
	add.s64 	%rd8804, %rd8803, %rd8802;
	mul.hi.u64 	%rd8805, %rd10479, %rd8737;
	mad.lo.s64 	%rd1919, %rd8737, %rd10479, %rd8787;
	setp.lt.u64 	%p4849, %rd1919, %rd8787;
	selp.u64 	%rd8806, 1, 0, %p4849;
	add.s64 	%rd8807, %rd8805, %rd8806;
	mul.hi.u64 	%rd8808, %rd10479, %rd8738;
	mad.lo.s64 	%rd8809, %rd8738, %rd10479, %rd8794;
	setp.lt.u64 	%p4850, %rd8809, %rd8794;
	selp.u64 	%rd8810, 1, 0, %p4850;
	add.s64 	%rd8811, %rd8809, %rd8807;
	setp.lt.u64 	%p4851, %rd8811, %rd8809;
	selp.u64 	%rd8812, 1, 0, %p4851;
	add.s64 	%rd8813, %rd8808, %rd8810;
	add.s64 	%rd8814, %rd8813, %rd8812;
	mul.hi.u64 	%rd8815, %rd10479, %rd8745;
	mad.lo.s64 	%rd8816, %rd8745, %rd10479, %rd8801;
	setp.lt.u64 	%p4852, %rd8816, %rd8801;
	selp.u64 	%rd8817, 1, 0, %p4852;
	add.s64 	%rd8818, %rd8816, %rd8814;
	setp.lt.u64 	%p4853, %rd8818, %rd8816;
	selp.u64 	%rd8819, 1, 0, %p4853;
	add.s64 	%rd8820, %rd8815, %rd8817;
	add.s64 	%rd8821, %rd8820, %rd8819;
	mul.hi.u64 	%rd8822, %rd10479, %rd8746;
	mad.lo.s64 	%rd8823, %rd8746, %rd10479, %rd8804;
	setp.lt.u64 	%p4854, %rd8823, %rd8804;
	selp.u64 	%rd8824, 1, 0, %p4854;
	add.s64 	%rd8825, %rd8823, %rd8821;
	setp.lt.u64 	%p4855, %rd8825, %rd8823;
	selp.u64 	%rd8826, 1, 0, %p4855;
	add.s64 	%rd8827, %rd8822, %rd8824;
	add.s64 	%rd8828, %rd8827, %rd8826;
	shl.b64 	%rd8829, %rd8811, 32;
	mov.b64 	{%r564, %r565}, %rd8811;
	mov.b64 	{%r566, %r567}, %rd8818;
	mov.b64 	%rd8830, {%r565, %r566};
	mov.b64 	{%r568, %r569}, %rd8825;
	mov.b64 	%rd8831, {%r567, %r568};
	mov.b64 	{%r570, %r571}, %rd8828;
	mov.b64 	%rd8832, {%r569, %r570};
	shr.u64 	%rd8833, %rd8828, 32;
	mul.lo.s64 	%rd8834, %rd8811, 977;
	mov.b64 	%rd8835, 977;
	mul.hi.u64 	%rd8836, %rd8811, %rd8835;
	mul.lo.s64 	%rd8837, %rd8818, 977;
	mul.hi.u64 	%rd8838, %rd8818, %rd8835;
	add.s64 	%rd8839, %rd8837, %rd8836;
	setp.lt.u64 	%p4856, %rd8839, %rd8837;
	selp.u64 	%rd8840, 1, 0, %p4856;
	add.s64 	%rd8841, %rd8838, %rd8840;
	mul.lo.s64 	%rd8842, %rd8825, 977;
	mul.hi.u64 	%rd8843, %rd8825, %rd8835;
	add.s64 	%rd8844, %rd8842, %rd8841;
	setp.lt.u64 	%p4857, %rd8844, %rd8842;
	selp.u64 	%rd8845, 1, 0, %p4857;
	add.s64 	%rd8846, %rd8843, %rd8845;
	mul.lo.s64 	%rd8847, %rd8828, 977;
	mul.hi.u64 	%rd8848, %rd8828, %rd8835;
	add.s64 	%rd8849, %rd8847, %rd8846;
	setp.lt.u64 	%p4858, %rd8849, %rd8847;
	selp.u64 	%rd8850, 1, 0, %p4858;
	add.s64 	%rd8851, %rd8848, %rd8850;
	add.s64 	%rd10471, %rd8834, %rd8829;
	setp.lt.u64 	%p4859, %rd10471, %rd8834;
	selp.u64 	%rd8852, 1, 0, %p4859;
	add.s64 	%rd8853, %rd8839, %rd8830;
	setp.lt.u64 	%p4860, %rd8853, %rd8839;
	add.s64 	%rd10472, %rd8853, %rd8852;
	setp.lt.u64 	%p4861, %rd10472, %rd8853;
	or.pred  	%p4862, %p4860, %p4861;
	selp.u64 	%rd8854, 1, 0, %p4862;
	add.s64 	%rd8855, %rd8844, %rd8831;
	setp.lt.u64 	%p4863, %rd8855, %rd8844;
	add.s64 	%rd10473, %rd8855, %rd8854;
	setp.lt.u64 	%p4864, %rd10473, %rd8855;
	or.pred  	%p4865, %p4863, %p4864;
	selp.u64 	%rd8856, 1, 0, %p4865;
	add.s64 	%rd8857, %rd8849, %rd8832;
	setp.lt.u64 	%p4866, %rd8857, %rd8849;
	add.s64 	%rd10474, %rd8857, %rd8856;
	setp.lt.u64 	%p4867, %rd10474, %rd8857;
	or.pred  	%p4868, %p4866, %p4867;
	selp.u64 	%rd8858, 1, 0, %p4868;
	add.s64 	%rd8859, %rd8851, %rd8833;
	add.s64 	%rd1924, %rd8859, %rd8858;
	setp.eq.s64 	%p4869, %rd1924, 0;
	mov.b64 	%rd10475, 0;
	@%p4869 bra 	$L__BB11_1016;
	shl.b64 	%rd8860, %rd1924, 32;
	shr.u64 	%rd8861, %rd1924, 32;
	mov.b64 	%rd8862, 977;
	mul.hi.u64 	%rd8863, %rd1924, %rd8862;
	mad.lo.s64 	%rd8864, %rd1924, 977, %rd8860;
	setp.lt.u64 	%p4870, %rd8864, %rd8860;
	selp.u64 	%rd8865, 1, 0, %p4870;
	add.s64 	%rd10471, %rd8864, %rd10471;
	setp.lt.u64 	%p4871, %rd10471, %rd8864;
	selp.u64 	%rd8866, 1, 0, %p4871;
	add.s64 	%rd8867, %rd8866, %rd8865;
	add.s64 	%rd8868, %rd8861, %rd8863;
	setp.lt.u64 	%p4872, %rd8868, %rd8861;
	selp.u64 	%rd8869, 1, 0, %p4872;
	add.s64 	%rd8870, %rd10472, %rd8868;
	add.s64 	%rd8871, %rd8870, %rd8867;
	setp.lt.u64 	%p4873, %rd8871, %rd10472;
	not.b64 	%rd8872, %rd8868;
	setp.gt.u64 	%p4874, %rd8867, %rd8872;
	or.pred  	%p4875, %p4874, %p4873;
	selp.u64 	%rd8873, 1, 0, %p4875;
	add.s64 	%rd8874, %rd10473, %rd8869;
	add.s64 	%rd1927, %rd8874, %rd8873;
	setp.lt.u64 	%p4876, %rd1927, %rd10473;
	selp.u64 	%rd8875, 1, 0, %p4876;
	add.s64 	%rd1928, %rd10474, %rd8875;
	setp.lt.u64 	%p4877, %rd1928, %rd10474;
	selp.u64 	%rd10475, 1, 0, %p4877;
	mov.u64 	%rd10472, %rd8871;
	mov.u64 	%rd10473, %rd1927;
	mov.u64 	%rd10474, %rd1928;
$L__BB11_1016:
	add.s64 	%rd10476, %rd10471, %rd1916;
	setp.lt.u64 	%p4878, %rd10476, %rd10471;
	selp.u64 	%rd8876, 1, 0, %p4878;
	add.s64 	%rd8877, %rd10472, %rd1917;
	setp.lt.u64 	%p4879, %rd8877, %rd10472;
	add.s64 	%rd10477, %rd8877, %rd8876;
	setp.lt.u64 	%p4880, %rd10477, %rd8877;
	or.pred  	%p4881, %p4879, %p4880;
	selp.u64 	%rd8878, 1, 0, %p4881;
	add.s64 	%rd8879, %rd10473, %rd1918;
	setp.lt.u64 	%p4882, %rd8879, %rd10473;
	add.s64 	%rd10478, %rd8879, %rd8878;
	setp.lt.u64 	%p4883, %rd10478, %rd8879;
	or.pred  	%p4884, %p4882, %p4883;
	selp.u64 	%rd8880, 1, 0, %p4884;
	add.s64 	%rd8881, %rd10474, %rd1919;
	setp.lt.u64 	%p4885, %rd8881, %rd10474;
	add.s64 	%rd10479, %rd8881, %rd8880;
	setp.lt.u64 	%p4886, %rd10479, %rd8881;
	or.pred  	%p4887, %p4885, %p4886;
	selp.u64 	%rd8883, 1, 0, %p4887;
	add.s64 	%rd1939, %rd10475, %rd8883;
	setp.ne.s64 	%p4888, %rd1939, 0;
	setp.gt.u64 	%p4889, %rd10479, %rd1857;
	or.pred  	%p4890, %p4888, %p4889;
	@%p4890 bra 	$L__BB11_1022;
	setp.lt.u64 	%p4891, %rd10479, %rd1857;
	@%p4891 bra 	$L__BB11_1035;
	setp.gt.u64 	%p4892, %rd10478, %rd1858;
	@%p4892 bra 	$L__BB11_1022;
	setp.lt.u64 	%p4893, %rd10478, %rd1858;
	@%p4893 bra 	$L__BB11_1035;
	setp.gt.u64 	%p4894, %rd10477, %rd1859;
	@%p4894 bra 	$L__BB11_1022;
	setp.lt.u64 	%p4895, %rd10477, %rd1859;
	setp.lt.u64 	%p4896, %rd10476, %rd1860;
	or.pred  	%p4897, %p4895, %p4896;
	@%p4897 bra 	$L__BB11_1035;
$L__BB11_1022:
	sub.s64 	%rd1940, %rd10476, %rd1860;
	setp.lt.u64 	%p4898, %rd10476, %rd1860;
	selp.u64 	%rd8884, 1, 0, %p4898;
	sub.s64 	%rd8885, %rd10477, %rd1859;
	setp.lt.u64 	%p4899, %rd10477, %rd1859;
	selp.s64 	%rd8886, -1, 0, %p4898;
	add.s64 	%rd10477, %rd8885, %rd8886;
	setp.lt.u64 	%p4900, %rd8885, %rd8884;
	or.pred  	%p4901, %p4899, %p4900;
	selp.u64 	%rd8887, 1, 0, %p4901;
	sub.s64 	%rd8888, %rd10478, %rd1858;
	setp.lt.u64 	%p4902, %rd10478, %rd1858;
	selp.s64 	%rd8889, -1, 0, %p4901;
	add.s64 	%rd10478, %rd8888, %rd8889;
	setp.lt.u64 	%p4903, %rd8888, %rd8887;
	or.pred  	%p4904, %p4902, %p4903;
	selp.u64 	%rd8890, 1, 0, %p4904;
	sub.s64 	%rd8891, %rd10479, %rd1857;
	setp.lt.u64 	%p4905, %rd10479, %rd1857;
	selp.s64 	%rd8892, -1, 0, %p4904;
	add.s64 	%rd10479, %rd8891, %rd8892;
	setp.lt.u64 	%p4906, %rd8891, %rd8890;
	or.pred  	%p4907, %p4905, %p4906;
	selp.s64 	%rd8893, -1, 0, %p4907;
	add.s64 	%rd1944, %rd1939, %rd8893;
	setp.ne.s64 	%p4908, %rd1944, 0;
	setp.gt.u64 	%p4909, %rd10479, %rd1857;
	or.pred  	%p4910, %p4908, %p4909;
	@%p4910 bra 	$L__BB11_1028;
	setp.lt.u64 	%p4911, %rd10479, %rd1857;
	mov.u64 	%rd10476, %rd1940;
	@%p4911 bra 	$L__BB11_1035;
	setp.gt.u64 	%p4912, %rd10478, %rd1858;
	@%p4912 bra 	$L__BB11_1028;
	setp.lt.u64 	%p4913, %rd10478, %rd1858;
	mov.u64 	%rd10476, %rd1940;
	@%p4913 bra 	$L__BB11_1035;
	setp.gt.u64 	%p4914, %rd10477, %rd1859;
	@%p4914 bra 	$L__BB11_1028;
	setp.lt.u64 	%p4915, %rd10477, %rd1859;
	setp.lt.u64 	%p4916, %rd1940, %rd1860;
	or.pred  	%p4917, %p4915, %p4916;
	mov.u64 	%rd10476, %rd1940;
	@%p4917 bra 	$L__BB11_1035;
$L__BB11_1028:
	sub.s64 	%rd1945, %rd1940, %rd1860;
	setp.lt.u64 	%p4918, %rd1940, %rd1860;
	selp.u64 	%rd8894, 1, 0, %p4918;
	sub.s64 	%rd8895, %rd10477, %rd1859;
	setp.lt.u64 	%p4919, %rd10477, %rd1859;
	selp.s64 	%rd8896, -1, 0, %p4918;
	add.s64 	%rd10477, %rd8895, %rd8896;
	setp.lt.u64 	%p4920, %rd8895, %rd8894;
	or.pred  	%p4921, %p4919, %p4920;
	selp.u64 	%rd8897, 1, 0, %p4921;
	sub.s64 	%rd8898, %rd10478, %rd1858;
	setp.lt.u64 	%p4922, %rd10478, %rd1858;
	selp.s64 	%rd8899, -1, 0, %p4921;
	add.s64 	%rd10478, %rd8898, %rd8899;
	setp.lt.u64 	%p4923, %rd8898, %rd8897;
	or.pred  	%p4924, %p4922, %p4923;
	selp.u64 	%rd8900, 1, 0, %p4924;
	sub.s64 	%rd8901, %rd10479, %rd1857;
	setp.lt.u64 	%p4925, %rd10479, %rd1857;
	selp.s64 	%rd8902, -1, 0, %p4924;
	add.s64 	%rd10479, %rd8901, %rd8902;
	setp.lt.u64 	%p4926, %rd8901, %rd8900;
	or.pred  	%p4927, %p4925, %p4926;
	selp.u64 	%rd8903, 1, 0, %p4927;
	setp.ne.s64 	%p4928, %rd1944, %rd8903;
	setp.gt.u64 	%p4929, %rd10479, %rd1857;
	or.pred  	%p4930, %p4928, %p4929;
	@%p4930 bra 	$L__BB11_1034;
	setp.lt.u64 	%p4931, %rd10479, %rd1857;
	mov.u64 	%rd10476, %rd1945;
	@%p4931 bra 	$L__BB11_1035;
	setp.gt.u64 	%p4932, %rd10478, %rd1858;
	@%p4932 bra 	$L__BB11_1034;
	setp.lt.u64 	%p4933, %rd10478, %rd1858;
	mov.u64 	%rd10476, %rd1945;
	@%p4933 bra 	$L__BB11_1035;
	setp.gt.u64 	%p4934, %rd10477, %rd1859;
	@%p4934 bra 	$L__BB11_1034;
	setp.lt.u64 	%p4935, %rd10477, %rd1859;
	setp.lt.u64 	%p4936, %rd1945, %rd1860;
	or.pred  	%p4937, %p4935, %p4936;
	mov.u64 	%rd10476, %rd1945;
	@%p4937 bra 	$L__BB11_1035;
$L__BB11_1034:
	sub.s64 	%rd10476, %rd1945, %rd1860;
	setp.lt.u64 	%p4938, %rd1945, %rd1860;
	selp.u64 	%rd8904, 1, 0, %p4938;
	sub.s64 	%rd8905, %rd10477, %rd1859;
	setp.lt.u64 	%p4939, %rd10477, %rd1859;
	selp.s64 	%rd8906, -1, 0, %p4938;
	add.s64 	%rd10477, %rd8905, %rd8906;
	setp.lt.u64 	%p4940, %rd8905, %rd8904;
	or.pred  	%p4941, %p4939, %p4940;
	selp.u64 	%rd8907, 1, 0, %p4941;
	sub.s64 	%rd8908, %rd10478, %rd1858;
	setp.lt.u64 	%p4942, %rd10478, %rd1858;
	selp.s64 	%rd8909, -1, 0, %p4941;
	add.s64 	%rd10478, %rd8908, %rd8909;
	setp.lt.u64 	%p4943, %rd8908, %rd8907;
	or.pred  	%p4944, %p4942, %p4943;
	selp.s64 	%rd8910, -1, 0, %p4944;
	sub.s64 	%rd8911, %rd10479, %rd1857;
	add.s64 	%rd10479, %rd8911, %rd8910;
$L__BB11_1035:
	add.s32 	%r668, %r668, -1;
	add.s64 	%rd10457, %rd10457, -1;
	setp.ne.s32 	%p4946, %r668, -64;
	@%p4946 bra 	$L__BB11_989;
	add.s32 	%r14, %r667, -1;
	setp.ne.s32 	%p4947, %r667, 0;
	mov.u32 	%r667, %r14;
	@%p4947 bra 	$L__BB11_988;
	ld.param.u32 	%r659, [generate_pubkeys_with_prefix_match_param_10];
	setp.eq.s32 	%p4948, %r659, 0;
	@%p4948 bra 	$L__BB11_1184;
	ld.const.u64 	%rd1958, [_Beta];
	ld.const.u64 	%rd1959, [_Beta+8];
	ld.const.u64 	%rd1960, [_Beta+16];
	ld.const.u64 	%rd1961, [_Beta+24];
	ld.const.u64 	%rd1962, [_Beta2];
	ld.const.u64 	%rd1963, [_Beta2+8];
	ld.const.u64 	%rd1964, [_Beta2+16];
	ld.const.u64 	%rd1965, [_Beta2+24];
$L__BB11_1039:
	mov.u32 	%r15, %r669;
	add.s32 	%r669, %r15, -1;
	setp.eq.s32 	%p4949, %r15, 1;
	mov.u64 	%rd10489, %rd10479;
	mov.u64 	%rd10490, %rd10478;
	mov.u64 	%rd10491, %rd10477;
	mov.u64 	%rd10492, %rd10476;
	@%p4949 bra 	$L__BB11_1061;
	add.s32 	%r572, %r15, -2;
	mul.wide.u32 	%rd8913, %r572, 32;
	add.s64 	%rd8914, %rd4, %rd8913;
	ld.local.v2.u64 	{%rd1970, %rd8915}, [%rd8914];
	mul.hi.u64 	%rd8916, %rd10476, %rd1970;
	mul.lo.s64 	%rd8917, %rd8915, %rd10476;
	mul.hi.u64 	%rd8918, %rd10476, %rd8915;
	add.s64 	%rd8919, %rd8917, %rd8916;
	setp.lt.u64 	%p4950, %rd8919, %rd8917;
	selp.u64 	%rd8920, 1, 0, %p4950;
	add.s64 	%rd8921, %rd8918, %rd8920;
	ld.local.v2.u64 	{%rd8922, %rd8923}, [%rd8914+16];
	mul.lo.s64 	%rd8924, %rd8922, %rd10476;
	mul.hi.u64 	%rd8925, %rd10476, %rd8922;
	add.s64 	%rd8926, %rd8924, %rd8921;
	setp.lt.u64 	%p4951, %rd8926, %rd8924;
	selp.u64 	%rd8927, 1, 0, %p4951;
	add.s64 	%rd8928, %rd8925, %rd8927;
	mul.lo.s64 	%rd8929, %rd8923, %rd10476;
	mul.hi.u64 	%rd8930, %rd10476, %rd8923;
	add.s64 	%rd8931, %rd8929, %rd8928;
	setp.lt.u64 	%p4952, %rd8931, %rd8929;
	selp.u64 	%rd8932, 1, 0, %p4952;
	add.s64 	%rd8933, %rd8930, %rd8932;
	mul.hi.u64 	%rd8934, %rd10477, %rd1970;
	mad.lo.s64 	%rd1971, %rd1970, %rd10477, %rd8919;
	setp.lt.u64 	%p4953, %rd1971, %rd8919;
	selp.u64 	%rd8935, 1, 0, %p4953;
	add.s64 	%rd8936, %rd8934, %rd8935;
	mul.hi.u64 	%rd8937, %rd10477, %rd8915;
	mad.lo.s64 	%rd8938, %rd8915, %rd10477, %rd8926;
	setp.lt.u64 	%p4954, %rd8938, %rd8926;
	selp.u64 	%rd8939, 1, 0, %p4954;
	add.s64 	%rd8940, %rd8938, %rd8936;
	setp.lt.u64 	%p4955, %rd8940, %rd8938;
	selp.u64 	%rd8941, 1, 0, %p4955;
	add.s64 	%rd8942, %rd8937, %rd8939;
	add.s64 	%rd8943, %rd8942, %rd8941;
	mul.hi.u64 	%rd8944, %rd10477, %rd8922;
	mad.lo.s64 	%rd8945, %rd8922, %rd10477, %rd8931;
	setp.lt.u64 	%p4956, %rd8945, %rd8931;
	selp.u64 	%rd8946, 1, 0, %p4956;
	add.s64 	%rd8947, %rd8945, %rd8943;
	setp.lt.u64 	%p4957, %rd8947, %rd8945;
	selp.u64 	%rd8948, 1, 0, %p4957;
	add.s64 	%rd8949, %rd8944, %rd8946;
	add.s64 	%rd8950, %rd8949, %rd8948;
	mul.hi.u64 	%rd8951, %rd10477, %rd8923;
	mad.lo.s64 	%rd8952, %rd8923, %rd10477, %rd8933;
	setp.lt.u64 	%p4958, %rd8952, %rd8933;
	selp.u64 	%rd8953, 1, 0, %p4958;
	add.s64 	%rd8954, %rd8952, %rd8950;
	setp.lt.u64 	%p4959, %rd8954, %rd8952;
	selp.u64 	%rd8955, 1, 0, %p4959;
	add.s64 	%rd8956, %rd8951, %rd8953;
	add.s64 	%rd8957, %rd8956, %rd8955;
	mul.hi.u64 	%rd8958, %rd10478, %rd1970;
	mad.lo.s64 	%rd1972, %rd1970, %rd10478, %rd8940;
	setp.lt.u64 	%p4960, %rd1972, %rd8940;
	selp.u64 	%rd8959, 1, 0, %p4960;
	add.s64 	%rd8960, %rd8958, %rd8959;
	mul.hi.u64 	%rd8961, %rd10478, %rd8915;
	mad.lo.s64 	%rd8962, %rd8915, %rd10478, %rd8947;
	setp.lt.u64 	%p4961, %rd8962, %rd8947;
	selp.u64 	%rd8963, 1, 0, %p4961;
	add.s64 	%rd8964, %rd8962, %rd8960;
	setp.lt.u64 	%p4962, %rd8964, %rd8962;
	selp.u64 	%rd8965, 1, 0, %p4962;
	add.s64 	%rd8966, %rd8961, %rd8963;
	add.s64 	%rd8967, %rd8966, %rd8965;
	mul.hi.u64 	%rd8968, %rd10478, %rd8922;
	mad.lo.s64 	%rd8969, %rd8922, %rd10478, %rd8954;
	setp.lt.u64 	%p4963, %rd8969, %rd8954;
	selp.u64 	%rd8970, 1, 0, %p4963;
	add.s64 	%rd8971, %rd8969, %rd8967;
	setp.lt.u64 	%p4964, %rd8971, %rd8969;
	selp.u64 	%rd8972, 1, 0, %p4964;
	add.s64 	%rd8973, %rd8968, %rd8970;
	add.s64 	%rd8974, %rd8973, %rd8972;
	mul.hi.u64 	%rd8975, %rd10478, %rd8923;
	mad.lo.s64 	%rd8976, %rd8923, %rd10478, %rd8957;
	setp.lt.u64 	%p4965, %rd8976, %rd8957;
	selp.u64 	%rd8977, 1, 0, %p4965;
	add.s64 	%rd8978, %rd8976, %rd8974;
	setp.lt.u64 	%p4966, %rd8978, %rd8976;
	selp.u64 	%rd8979, 1, 0, %p4966;
	add.s64 	%rd8980, %rd8975, %rd8977;
	add.s64 	%rd8981, %rd8980, %rd8979;
	mul.hi.u64 	%rd8982, %rd10479, %rd1970;
	mad.lo.s64 	%rd1973, %rd1970, %rd10479, %rd8964;
	setp.lt.u64 	%p4967, %rd1973, %rd8964;
	selp.u64 	%rd8983, 1, 0, %p4967;
	add.s64 	%rd8984, %rd8982, %rd8983;
	mul.hi.u64 	%rd8985, %rd10479, %rd8915;
	mad.lo.s64 	%rd8986, %rd8915, %rd10479, %rd8971;
	setp.lt.u64 	%p4968, %rd8986, %rd8971;
	selp.u64 	%rd8987, 1, 0, %p4968;
	add.s64 	%rd8988, %rd8986, %rd8984;
	setp.lt.u64 	%p4969, %rd8988, %rd8986;
	selp.u64 	%rd8989, 1, 0, %p4969;
	add.s64 	%rd8990, %rd8985, %rd8987;
	add.s64 	%rd8991, %rd8990, %rd8989;
	mul.hi.u64 	%rd8992, %rd10479, %rd8922;
	mad.lo.s64 	%rd8993, %rd8922, %rd10479, %rd8978;
	setp.lt.u64 	%p4970, %rd8993, %rd8978;
	selp.u64 	%rd8994, 1, 0, %p4970;
	add.s64 	%rd8995, %rd8993, %rd8991;
	setp.lt.u64 	%p4971, %rd8995, %rd8993;
	selp.u64 	%rd8996, 1, 0, %p4971;
	add.s64 	%rd8997, %rd8992, %rd8994;
	add.s64 	%rd8998, %rd8997, %rd8996;
	mul.hi.u64 	%rd8999, %rd10479, %rd8923;
	mad.lo.s64 	%rd9000, %rd8923, %rd10479, %rd8981;
	setp.lt.u64 	%p4972, %rd9000, %rd8981;
	selp.u64 	%rd9001, 1, 0, %p4972;
	add.s64 	%rd9002, %rd9000, %rd8998;
	setp.lt.u64 	%p4973, %rd9002, %rd9000;
	selp.u64 	%rd9003, 1, 0, %p4973;
	add.s64 	%rd9004, %rd8999, %rd9001;
	add.s64 	%rd9005, %rd9004, %rd9003;
	shl.b64 	%rd9006, %rd8988, 32;
	mov.b64 	{%r573, %r574}, %rd8988;
	mov.b64 	{%r575, %r576}, %rd8995;
	mov.b64 	%rd9007, {%r574, %r575};
	mov.b64 	{%r577, %r578}, %rd9002;
	mov.b64 	%rd9008, {%r576, %r577};
	mov.b64 	{%r579, %r580}, %rd9005;
	mov.b64 	%rd9009, {%r578, %r579};
	shr.u64 	%rd9010, %rd9005, 32;
	mul.lo.s64 	%rd9011, %rd8988, 977;
	mov.b64 	%rd9012, 977;
	mul.hi.u64 	%rd9013, %rd8988, %rd9012;
	mul.lo.s64 	%rd9014, %rd8995, 977;
	mul.hi.u64 	%rd9015, %rd8995, %rd9012;
	add.s64 	%rd9016, %rd9014, %rd9013;
	setp.lt.u64 	%p4974, %rd9016, %rd9014;
	selp.u64 	%rd9017, 1, 0, %p4974;
	add.s64 	%rd9018, %rd9015, %rd9017;
	mul.lo.s64 	%rd9019, %rd9002, 977;
	mul.hi.u64 	%rd9020, %rd9002, %rd9012;
	add.s64 	%rd9021, %rd9019, %rd9018;
	setp.lt.u64 	%p4975, %rd9021, %rd9019;
	selp.u64 	%rd9022, 1, 0, %p4975;
	add.s64 	%rd9023, %rd9020, %rd9022;
	mul.lo.s64 	%rd9024, %rd9005, 977;
	mul.hi.u64 	%rd9025, %rd9005, %rd9012;
	add.s64 	%rd9026, %rd9024, %rd9023;
	setp.lt.u64 	%p4976, %rd9026, %rd9024;
	selp.u64 	%rd9027, 1, 0, %p4976;
	add.s64 	%rd9028, %rd9025, %rd9027;
	add.s64 	%rd10484, %rd9011, %rd9006;
	setp.lt.u64 	%p4977, %rd10484, %rd9011;
	selp.u64 	%rd9029, 1, 0, %p4977;
	add.s64 	%rd9030, %rd9016, %rd9007;
	setp.lt.u64 	%p4978, %rd9030, %rd9016;
	add.s64 	%rd10485, %rd9030, %rd9029;
	setp.lt.u64 	%p4979, %rd10485, %rd9030;
	or.pred  	%p4980, %p4978, %p4979;
	selp.u64 	%rd9031, 1, 0, %p4980;
	add.s64 	%rd9032, %rd9021, %rd9008;
	setp.lt.u64 	%p4981, %rd9032, %rd9021;
	add.s64 	%rd10486, %rd9032, %rd9031;
	setp.lt.u64 	%p4982, %rd10486, %rd9032;
	or.pred  	%p4983, %p4981, %p4982;
	selp.u64 	%rd9033, 1, 0, %p4983;
	add.s64 	%rd9034, %rd9026, %rd9009;
	setp.lt.u64 	%p4984, %rd9034, %rd9026;
	add.s64 	%rd10487, %rd9034, %rd9033;
	setp.lt.u64 	%p4985, %rd10487, %rd9034;
	or.pred  	%p4986, %p4984, %p4985;
	selp.u64 	%rd9035, 1, 0, %p4986;
	add.s64 	%rd9036, %rd9028, %rd9010;
	add.s64 	%rd1978, %rd9036, %rd9035;
	setp.eq.s64 	%p4987, %rd1978, 0;
	mov.b64 	%rd10488, 0;
	@%p4987 bra 	$L__BB11_1042;
	shl.b64 	%rd9037, %rd1978, 32;
	shr.u64 	%rd9038, %rd1978, 32;
	mov.b64 	%rd9039, 977;
	mul.hi.u64 	%rd9040, %rd1978, %rd9039;
	mad.lo.s64 	%rd9041, %rd1978, 977, %rd9037;
	setp.lt.u64 	%p4988, %rd9041, %rd9037;
	selp.u64 	%rd9042, 1, 0, %p4988;
	add.s64 	%rd10484, %rd9041, %rd10484;
	setp.lt.u64 	%p4989, %rd10484, %rd9041;
	selp.u64 	%rd9043, 1, 0, %p4989;
	add.s64 	%rd9044, %rd9043, %rd9042;
	add.s64 	%rd9045, %rd9038, %rd9040;
	setp.lt.u64 	%p4990, %rd9045, %rd9038;
	selp.u64 	%rd9046, 1, 0, %p4990;
	add.s64 	%rd9047, %rd10485, %rd9045;
	add.s64 	%rd9048, %rd9047, %rd9044;
	setp.lt.u64 	%p4991, %rd9048, %rd10485;
	not.b64 	%rd9049, %rd9045;
	setp.gt.u64 	%p4992, %rd9044, %rd9049;
	or.pred  	%p4993, %p4992, %p4991;
	selp.u64 	%rd9050, 1, 0, %p4993;
	add.s64 	%rd9051, %rd10486, %rd9046;
	add.s64 	%rd1981, %rd9051, %rd9050;
	setp.lt.u64 	%p4994, %rd1981, %rd10486;
	selp.u64 	%rd9052, 1, 0, %p4994;
	add.s64 	%rd1982, %rd10487, %rd9052;
	setp.lt.u64 	%p4995, %rd1982, %rd10487;
	selp.u64 	%rd10488, 1, 0, %p4995;
	mov.u64 	%rd10485, %rd9048;
	mov.u64 	%rd10486, %rd1981;
	mov.u64 	%rd10487, %rd1982;
$L__BB11_1042:
	mad.lo.s64 	%rd10492, %rd1970, %rd10476, %rd10484;
	setp.lt.u64 	%p4996, %rd10492, %rd10484;
	selp.u64 	%rd9053, 1, 0, %p4996;
	add.s64 	%rd9054, %rd10485, %rd1971;
	setp.lt.u64 	%p4997, %rd9054, %rd10485;
	add.s64 	%rd10491, %rd9054, %rd9053;
	setp.lt.u64 	%p4998, %rd10491, %rd9054;
	or.pred  	%p4999, %p4997, %p4998;
	selp.u64 	%rd9055, 1, 0, %p4999;
	add.s64 	%rd9056, %rd10486, %rd1972;
	setp.lt.u64 	%p5000, %rd9056, %rd10486;
	add.s64 	%rd10490, %rd9056, %rd9055;
	setp.lt.u64 	%p5001, %rd10490, %rd9056;
	or.pred  	%p5002, %p5000, %p5001;
	selp.u64 	%rd9057, 1, 0, %p5002;
	add.s64 	%rd9058, %rd10487, %rd1973;
	setp.lt.u64 	%p5003, %rd9058, %rd10487;
	add.s64 	%rd10489, %rd9058, %rd9057;
	setp.lt.u64 	%p5004, %rd10489, %rd9058;
	or.pred  	%p5005, %p5003, %p5004;
	selp.u64 	%rd9060, 1, 0, %p5005;
	add.s64 	%rd1993, %rd10488, %rd9060;
	setp.ne.s64 	%p5006, %rd1993, 0;
	setp.gt.u64 	%p5007, %rd10489, %rd1857;
	or.pred  	%p5008, %p5006, %p5007;
	@%p5008 bra 	$L__BB11_1048;
	setp.lt.u64 	%p5009, %rd10489, %rd1857;
	@%p5009 bra 	$L__BB11_1061;
	setp.gt.u64 	%p5010, %rd10490, %rd1858;
	@%p5010 bra 	$L__BB11_1048;
	setp.lt.u64 	%p5011, %rd10490, %rd1858;
	@%p5011 bra 	$L__BB11_1061;
	setp.gt.u64 	%p5012, %rd10491, %rd1859;
	@%p5012 bra 	$L__BB11_1048;
	setp.lt.u64 	%p5013, %rd10491, %rd1859;
	setp.lt.u64 	%p5014, %rd10492, %rd1860;
	or.pred  	%p5015, %p5013, %p5014;
	@%p5015 bra 	$L__BB11_1061;
$L__BB11_1048:
	sub.s64 	%rd1994, %rd10492, %rd1860;
	setp.lt.u64 	%p5016, %rd10492, %rd1860;
	selp.u64 	%rd9061, 1, 0, %p5016;
	sub.s64 	%rd9062, %rd10491, %rd1859;
	setp.lt.u64 	%p5017, %rd10491, %rd1859;
	selp.s64 	%rd9063, -1, 0, %p5016;
	add.s64 	%rd10491, %rd9062, %rd9063;
	setp.lt.u64 	%p5018, %rd9062, %rd9061;
	or.pred  	%p5019, %p5017, %p5018;
	selp.u64 	%rd9064, 1, 0, %p5019;
	sub.s64 	%rd9065, %rd10490, %rd1858;
	setp.lt.u64 	%p5020, %rd10490, %rd1858;
	selp.s64 	%rd9066, -1, 0, %p5019;
	add.s64 	%rd10490, %rd9065, %rd9066;
	setp.lt.u64 	%p5021, %rd9065, %rd9064;
	or.pred  	%p5022, %p5020, %p5021;
	selp.u64 	%rd9067, 1, 0, %p5022;
	sub.s64 	%rd9068, %rd10489, %rd1857;
	setp.lt.u64 	%p5023, %rd10489, %rd1857;
	selp.s64 	%rd9069, -1, 0, %p5022;
	add.s64 	%rd10489, %rd9068, %rd9069;
	setp.lt.u64 	%p5024, %rd9068, %rd9067;
	or.pred  	%p5025, %p5023, %p5024;
	selp.s64 	%rd9070, -1, 0, %p5025;
	add.s64 	%rd1998, %rd1993, %rd9070;
	setp.ne.s64 	%p5026, %rd1998, 0;
	setp.gt.u64 	%p5027, %rd10489, %rd1857;
	or.pred  	%p5028, %p5026, %p5027;
	@%p5028 bra 	$L__BB11_1054;
	setp.lt.u64 	%p5029, %rd10489, %rd1857;
	mov.u64 	%rd10492, %rd1994;
	@%p5029 bra 	$L__BB11_1061;
	setp.gt.u64 	%p5030, %rd10490, %rd1858;
	@%p5030 bra 	$L__BB11_1054;
	setp.lt.u64 	%p5031, %rd10490, %rd1858;
	mov.u64 	%rd10492, %rd1994;
	@%p5031 bra 	$L__BB11_1061;
	setp.gt.u64 	%p5032, %rd10491, %rd1859;
	@%p5032 bra 	$L__BB11_1054;
	setp.lt.u64 	%p5033, %rd10491, %rd1859;
	setp.lt.u64 	%p5034, %rd1994, %rd1860;
	or.pred  	%p5035, %p5033, %p5034;
	mov.u64 	%rd10492, %rd1994;
	@%p5035 bra 	$L__BB11_1061;
$L__BB11_1054:
	sub.s64 	%rd1999, %rd1994, %rd1860;
	setp.lt.u64 	%p5036, %rd1994, %rd1860;
	selp.u64 	%rd9071, 1, 0, %p5036;
	sub.s64 	%rd9072, %rd10491, %rd1859;
	setp.lt.u64 	%p5037, %rd10491, %rd1859;
	selp.s64 	%rd9073, -1, 0, %p5036;
	add.s64 	%rd10491, %rd9072, %rd9073;
	setp.lt.u64 	%p5038, %rd9072, %rd9071;
	or.pred  	%p5039, %p5037, %p5038;
	selp.u64 	%rd9074, 1, 0, %p5039;
	sub.s64 	%rd9075, %rd10490, %rd1858;
	setp.lt.u64 	%p5040, %rd10490, %rd1858;
	selp.s64 	%rd9076, -1, 0, %p5039;
	add.s64 	%rd10490, %rd9075, %rd9076;
	setp.lt.u64 	%p5041, %rd9075, %rd9074;
	or.pred  	%p5042, %p5040, %p5041;
	selp.u64 	%rd9077, 1, 0, %p5042;
	sub.s64 	%rd9078, %rd10489, %rd1857;
	setp.lt.u64 	%p5043, %rd10489, %rd1857;
	selp.s64 	%rd9079, -1, 0, %p5042;
	add.s64 	%rd10489, %rd9078, %rd9079;
	setp.lt.u64 	%p5044, %rd9078, %rd9077;
	or.pred  	%p5045, %p5043, %p5044;
	selp.u64 	%rd9080, 1, 0, %p5045;
	setp.ne.s64 	%p5046, %rd1998, %rd9080;
	setp.gt.u64 	%p5047, %rd10489, %rd1857;
	or.pred  	%p5048, %p5046, %p5047;
	@%p5048 bra 	$L__BB11_1060;
	setp.lt.u64 	%p5049, %rd10489, %rd1857;
	mov.u64 	%rd10492, %rd1999;
	@%p5049 bra 	$L__BB11_1061;
	setp.gt.u64 	%p5050, %rd10490, %rd1858;
	@%p5050 bra 	$L__BB11_1060;
	setp.lt.u64 	%p5051, %rd10490, %rd1858;
	mov.u64 	%rd10492, %rd1999;
	@%p5051 bra 	$L__BB11_1061;
	setp.gt.u64 	%p5052, %rd10491, %rd1859;
	@%p5052 bra 	$L__BB11_1060;
	setp.lt.u64 	%p5053, %rd10491, %rd1859;
	setp.lt.u64 	%p5054, %rd1999, %rd1860;
	or.pred  	%p5055, %p5053, %p5054;
	mov.u64 	%rd10492, %rd1999;
	@%p5055 bra 	$L__BB11_1061;
$L__BB11_1060:
	sub.s64 	%rd10492, %rd1999, %rd1860;
	setp.lt.u64 	%p5056, %rd1999, %rd1860;
	selp.u64 	%rd9081, 1, 0, %p5056;
	sub.s64 	%rd9082, %rd10491, %rd1859;
	setp.lt.u64 	%p5057, %rd10491, %rd1859;
	selp.s64 	%rd9083, -1, 0, %p5056;
	add.s64 	%rd10491, %rd9082, %rd9083;
	setp.lt.u64 	%p5058, %rd9082, %rd9081;
	or.pred  	%p5059, %p5057, %p5058;
	selp.u64 	%rd9084, 1, 0, %p5059;
	sub.s64 	%rd9085, %rd10490, %rd1858;
	setp.lt.u64 	%p5060, %rd10490, %rd1858;
	selp.s64 	%rd9086, -1, 0, %p5059;
	add.s64 	%rd10490, %rd9085, %rd9086;
	setp.lt.u64 	%p5061, %rd9085, %rd9084;
	or.pred  	%p5062, %p5060, %p5061;
	selp.s64 	%rd9087, -1, 0, %p5062;
	sub.s64 	%rd9088, %rd10489, %rd1857;
	add.s64 	%rd10489, %rd9088, %rd9087;
$L__BB11_1061:
	mul.lo.s64 	%rd9090, %rd10491, %rd10492;
	mul.hi.u64 	%rd9091, %rd10492, %rd10491;
	mul.lo.s64 	%rd9092, %rd10490, %rd10492;
	mul.hi.u64 	%rd9093, %rd10492, %rd10490;
	add.s64 	%rd9094, %rd9092, %rd9091;
	setp.lt.u64 	%p5063, %rd9094, %rd9092;
	selp.u64 	%rd9095, 1, 0, %p5063;
	add.s64 	%rd9096, %rd9093, %rd9095;
	mul.lo.s64 	%rd9097, %rd10489, %rd10492;
	mul.hi.u64 	%rd9098, %rd10492, %rd10489;
	add.s64 	%rd9099, %rd9097, %rd9096;
	setp.lt.u64 	%p5064, %rd9099, %rd9097;
	selp.u64 	%rd9100, 1, 0, %p5064;
	add.s64 	%rd9101, %rd9098, %rd9100;
	mul.hi.u64 	%rd9102, %rd10491, %rd10490;
	mad.lo.s64 	%rd9103, %rd10490, %rd10491, %rd9099;
	setp.lt.u64 	%p5065, %rd9103, %rd9099;
	selp.u64 	%rd9104, 1, 0, %p5065;
	add.s64 	%rd9105, %rd9102, %rd9104;
	mul.hi.u64 	%rd9106, %rd10491, %rd10489;
	mad.lo.s64 	%rd9107, %rd10489, %rd10491, %rd9101;
	setp.lt.u64 	%p5066, %rd9107, %rd9101;
	selp.u64 	%rd9108, 1, 0, %p5066;
	add.s64 	%rd9109, %rd9107, %rd9105;
	setp.lt.u64 	%p5067, %rd9109, %rd9107;
	selp.u64 	%rd9110, 1, 0, %p5067;
	add.s64 	%rd9111, %rd9106, %rd9108;
	add.s64 	%rd9112, %rd9111, %rd9110;
	mul.hi.u64 	%rd9113, %rd10490, %rd10489;
	mad.lo.s64 	%rd9114, %rd10489, %rd10490, %rd9112;
	setp.lt.u64 	%p5068, %rd9114, %rd9112;
	selp.u64 	%rd9115, 1, 0, %p5068;
	add.s64 	%rd9116, %rd9113, %rd9115;
	shl.b64 	%rd9117, %rd9090, 1;
	mov.b64 	{%r581, %r582}, %rd9090;
	mov.b64 	{%r583, %r584}, %rd9094;
	shf.l.wrap.b32 	%r585, %r582, %r583, 1;
	shf.l.wrap.b32 	%r586, %r583, %r584, 1;
	mov.b64 	%rd9118, {%r585, %r586};
	mov.b64 	{%r587, %r588}, %rd9103;
	shf.l.wrap.b32 	%r589, %r584, %r587, 1;
	shf.l.wrap.b32 	%r590, %r587, %r588, 1;
	mov.b64 	%rd9119, {%r589, %r590};
	mov.b64 	{%r591, %r592}, %rd9109;
	shf.l.wrap.b32 	%r593, %r588, %r591, 1;
	shf.l.wrap.b32 	%r594, %r591, %r592, 1;
	mov.b64 	%rd9120, {%r593, %r594};
	mov.b64 	{%r595, %r596}, %rd9114;
	shf.l.wrap.b32 	%r597, %r592, %r595, 1;
	shf.l.wrap.b32 	%r598, %r595, %r596, 1;
	mov.b64 	%rd9121, {%r597, %r598};
	shr.u64 	%rd9122, %rd9116, 63;
	mov.b64 	{%r599, %r600}, %rd9116;
	shf.l.wrap.b32 	%r601, %r596, %r599, 1;
	shf.l.wrap.b32 	%r602, %r599, %r600, 1;
	mov.b64 	%rd9123, {%r601, %r602};
	mul.hi.u64 	%rd9124, %rd10492, %rd10492;
	mul.hi.u64 	%rd9125, %rd10491, %rd10491;
	mul.hi.u64 	%rd9126, %rd10490, %rd10490;
	mul.hi.u64 	%rd9127, %rd10489, %rd10489;
	add.s64 	%rd2011, %rd9117, %rd9124;
	setp.lt.u64 	%p5069, %rd2011, %rd9117;
	selp.u64 	%rd9128, 1, 0, %p5069;
	mad.lo.s64 	%rd9129, %rd10491, %rd10491, %rd9118;
	setp.lt.u64 	%p5070, %rd9129, %rd9118;
	add.s64 	%rd2012, %rd9129, %rd9128;
	setp.lt.u64 	%p5071, %rd2012, %rd9129;
	or.pred  	%p5072, %p5070, %p5071;
	selp.u64 	%rd9130, 1, 0, %p5072;
	add.s64 	%rd9131, %rd9119, %rd9125;
	setp.lt.u64 	%p5073, %rd9131, %rd9119;
	add.s64 	%rd2013, %rd9131, %rd9130;
	setp.lt.u64 	%p5074, %rd2013, %rd9131;
	or.pred  	%p5075, %p5073, %p5074;
	selp.u64 	%rd9132, 1, 0, %p5075;
	mad.lo.s64 	%rd9133, %rd10490, %rd10490, %rd9120;
	setp.lt.u64 	%p5076, %rd9133, %rd9120;
	add.s64 	%rd9134, %rd9133, %rd9132;
	setp.lt.u64 	%p5077, %rd9134, %rd9133;
	or.pred  	%p5078, %p5076, %p5077;
	selp.u64 	%rd9135, 1, 0, %p5078;
	add.s64 	%rd9136, %rd9121, %rd9126;
	setp.lt.u64 	%p5079, %rd9136, %rd9121;
	add.s64 	%rd9137, %rd9136, %rd9135;
	setp.lt.u64 	%p5080, %rd9137, %rd9136;
	or.pred  	%p5081, %p5079, %p5080;
	selp.u64 	%rd9138, 1, 0, %p5081;
	mad.lo.s64 	%rd9139, %rd10489, %rd10489, %rd9123;
	setp.lt.u64 	%p5082, %rd9139, %rd9123;
	add.s64 	%rd9140, %rd9139, %rd9138;
	setp.lt.u64 	%p5083, %rd9140, %rd9139;
	or.pred  	%p5084, %p5082, %p5083;
	selp.u64 	%rd9141, 1, 0, %p5084;
	add.s64 	%rd9142, %rd9122, %rd9127;
	add.s64 	%rd9143, %rd9142, %rd9141;
	shl.b64 	%rd9144, %rd9134, 32;
	mov.b64 	{%r603, %r604}, %rd9134;
	mov.b64 	{%r605, %r606}, %rd9137;
	mov.b64 	%rd9145, {%r604, %r605};
	mov.b64 	{%r607, %r608}, %rd9140;
	mov.b64 	%rd9146, {%r606, %r607};
	mov.b64 	{%r609, %r610}, %rd9143;
	mov.b64 	%rd9147, {%r608, %r609};
	shr.u64 	%rd9148, %rd9143, 32;
	mul.lo.s64 	%rd9149, %rd9134, 977;
	mov.b64 	%rd9150, 977;
	mul.hi.u64 	%rd9151, %rd9134, %rd9150;
	mul.lo.s64 	%rd9152, %rd9137, 977;
	mul.hi.u64 	%rd9153, %rd9137, %rd9150;
	add.s64 	%rd9154, %rd9152, %rd9151;
	setp.lt.u64 	%p5085, %rd9154, %rd9152;
	selp.u64 	%rd9155, 1, 0, %p5085;
	add.s64 	%rd9156, %rd9153, %rd9155;
	mul.lo.s64 	%rd9157, %rd9140, 977;
	mul.hi.u64 	%rd9158, %rd9140, %rd9150;
	add.s64 	%rd9159, %rd9157, %rd9156;
	setp.lt.u64 	%p5086, %rd9159, %rd9157;
	selp.u64 	%rd9160, 1, 0, %p5086;
	add.s64 	%rd9161, %rd9158, %rd9160;
	mul.lo.s64 	%rd9162, %rd9143, 977;
	mul.hi.u64 	%rd9163, %rd9143, %rd9150;
	add.s64 	%rd9164, %rd9162, %rd9161;
	setp.lt.u64 	%p5087, %rd9164, %rd9162;
	selp.u64 	%rd9165, 1, 0, %p5087;
	add.s64 	%rd9166, %rd9163, %rd9165;
	add.s64 	%rd10493, %rd9149, %rd9144;
	setp.lt.u64 	%p5088, %rd10493, %rd9149;
	selp.u64 	%rd9167, 1, 0, %p5088;
	add.s64 	%rd9168, %rd9154, %rd9145;
	setp.lt.u64 	%p5089, %rd9168, %rd9154;
	add.s64 	%rd10494, %rd9168, %rd9167;
	setp.lt.u64 	%p5090, %rd10494, %rd9168;
	or.pred  	%p5091, %p5089, %p5090;
	selp.u64 	%rd9169, 1, 0, %p5091;
	add.s64 	%rd9170, %rd9159, %rd9146;
	setp.lt.u64 	%p5092, %rd9170, %rd9159;
	add.s64 	%rd10495, %rd9170, %rd9169;
	setp.lt.u64 	%p5093, %rd10495, %rd9170;
	or.pred  	%p5094, %p5092, %p5093;
	selp.u64 	%rd9171, 1, 0, %p5094;
	add.s64 	%rd9172, %rd9164, %rd9147;
	setp.lt.u64 	%p5095, %rd9172, %rd9164;
	add.s64 	%rd10496, %rd9172, %rd9171;
	setp.lt.u64 	%p5096, %rd10496, %rd9172;
	or.pred  	%p5097, %p5095, %p5096;
	selp.u64 	%rd9173, 1, 0, %p5097;
	add.s64 	%rd9174, %rd9166, %rd9148;
	add.s64 	%rd2018, %rd9174, %rd9173;
	setp.eq.s64 	%p5098, %rd2018, 0;
	mov.b64 	%rd10497, 0;
	@%p5098 bra 	$L__BB11_1063;
	shl.b64 	%rd9175, %rd2018, 32;
	shr.u64 	%rd9176, %rd2018, 32;
	mov.b64 	%rd9177, 977;
	mul.hi.u64 	%rd9178, %rd2018, %rd9177;
	mad.lo.s64 	%rd9179, %rd2018, 977, %rd9175;
	setp.lt.u64 	%p5099, %rd9179, %rd9175;
	selp.u64 	%rd9180, 1, 0, %p5099;
	add.s64 	%rd10493, %rd9179, %rd10493;
	setp.lt.u64 	%p5100, %rd10493, %rd9179;
	selp.u64 	%rd9181, 1, 0, %p5100;
	add.s64 	%rd9182, %rd9181, %rd9180;
	add.s64 	%rd9183, %rd9176, %rd9178;
	setp.lt.u64 	%p5101, %rd9183, %rd9176;
	selp.u64 	%rd9184, 1, 0, %p5101;
	add.s64 	%rd9185, %rd10494, %rd9183;
	add.s64 	%rd9186, %rd9185, %rd9182;
	setp.lt.u64 	%p5102, %rd9186, %rd10494;
	not.b64 	%rd9187, %rd9183;
	setp.gt.u64 	%p5103, %rd9182, %rd9187;
	or.pred  	%p5104, %p5103, %p5102;
	selp.u64 	%rd9188, 1, 0, %p5104;
	add.s64 	%rd9189, %rd10495, %rd9184;
	add.s64 	%rd2021, %rd9189, %rd9188;
	setp.lt.u64 	%p5105, %rd2021, %rd10495;
	selp.u64 	%rd9190, 1, 0, %p5105;
	add.s64 	%rd2022, %rd10496, %rd9190;
	setp.lt.u64 	%p5106, %rd2022, %rd10496;
	selp.u64 	%rd10497, 1, 0, %p5106;
	mov.u64 	%rd10494, %rd9186;
	mov.u64 	%rd10495, %rd2021;
	mov.u64 	%rd10496, %rd2022;
$L__BB11_1063:
	mad.lo.s64 	%rd10498, %rd10492, %rd10492, %rd10493;
	setp.lt.u64 	%p5107, %rd10498, %rd10493;
	selp.u64 	%rd9191, 1, 0, %p5107;
	add.s64 	%rd9192, %rd10494, %rd2011;
	setp.lt.u64 	%p5108, %rd9192, %rd10494;
	add.s64 	%rd10499, %rd9192, %rd9191;
	setp.lt.u64 	%p5109, %rd10499, %rd9192;
	or.pred  	%p5110, %p5108, %p5109;
	selp.u64 	%rd9193, 1, 0, %p5110;
	add.s64 	%rd9194, %rd10495, %rd2012;
	setp.lt.u64 	%p5111, %rd9194, %rd10495;
	add.s64 	%rd10500, %rd9194, %rd9193;
	setp.lt.u64 	%p5112, %rd10500, %rd9194;
	or.pred  	%p5113, %p5111, %p5112;
	selp.u64 	%rd9195, 1, 0, %p5113;
	add.s64 	%rd9196, %rd10496, %rd2013;
	setp.lt.u64 	%p5114, %rd9196, %rd10496;
	add.s64 	%rd10501, %rd9196, %rd9195;
	setp.lt.u64 	%p5115, %rd10501, %rd9196;
	or.pred  	%p5116, %p5114, %p5115;
	selp.u64 	%rd9198, 1, 0, %p5116;
	add.s64 	%rd2033, %rd10497, %rd9198;
	setp.ne.s64 	%p5117, %rd2033, 0;
	setp.gt.u64 	%p5118, %rd10501, %rd1857;
	or.pred  	%p5119, %p5117, %p5118;
	@%p5119 bra 	$L__BB11_1069;
	setp.lt.u64 	%p5120, %rd10501, %rd1857;
	@%p5120 bra 	$L__BB11_1082;
	setp.gt.u64 	%p5121, %rd10500, %rd1858;
	@%p5121 bra 	$L__BB11_1069;
	setp.lt.u64 	%p5122, %rd10500, %rd1858;
	@%p5122 bra 	$L__BB11_1082;
	setp.gt.u64 	%p5123, %rd10499, %rd1859;
	@%p5123 bra 	$L__BB11_1069;
	setp.lt.u64 	%p5124, %rd10499, %rd1859;
	setp.lt.u64 	%p5125, %rd10498, %rd1860;
	or.pred  	%p5126, %p5124, %p5125;
	@%p5126 bra 	$L__BB11_1082;
$L__BB11_1069:
	sub.s64 	%rd2034, %rd10498, %rd1860;
	setp.lt.u64 	%p5127, %rd10498, %rd1860;
	selp.u64 	%rd9199, 1, 0, %p5127;
	sub.s64 	%rd9200, %rd10499, %rd1859;
	setp.lt.u64 	%p5128, %rd10499, %rd1859;
	selp.s64 	%rd9201, -1, 0, %p5127;
	add.s64 	%rd10499, %rd9200, %rd9201;
	setp.lt.u64 	%p5129, %rd9200, %rd9199;
	or.pred  	%p5130, %p5128, %p5129;
	selp.u64 	%rd9202, 1, 0, %p5130;
	sub.s64 	%rd9203, %rd10500, %rd1858;
	setp.lt.u64 	%p5131, %rd10500, %rd1858;
	selp.s64 	%rd9204, -1, 0, %p5130;
	add.s64 	%rd10500, %rd9203, %rd9204;
	setp.lt.u64 	%p5132, %rd9203, %rd9202;
	or.pred  	%p5133, %p5131, %p5132;
	selp.u64 	%rd9205, 1, 0, %p5133;
	sub.s64 	%rd9206, %rd10501, %rd1857;
	setp.lt.u64 	%p5134, %rd10501, %rd1857;
	selp.s64 	%rd9207, -1, 0, %p5133;
	add.s64 	%rd10501, %rd9206, %rd9207;
	setp.lt.u64 	%p5135, %rd9206, %rd9205;
	or.pred  	%p5136, %p5134, %p5135;
	selp.s64 	%rd9208, -1, 0, %p5136;
	add.s64 	%rd2038, %rd2033, %rd9208;
	setp.ne.s64 	%p5137, %rd2038, 0;
	setp.gt.u64 	%p5138, %rd10501, %rd1857;
	or.pred  	%p5139, %p5137, %p5138;
	@%p5139 bra 	$L__BB11_1075;
	setp.lt.u64 	%p5140, %rd10501, %rd1857;
	mov.u64 	%rd10498, %rd2034;
	@%p5140 bra 	$L__BB11_1082;
	setp.gt.u64 	%p5141, %rd10500, %rd1858;
	@%p5141 bra 	$L__BB11_1075;
	setp.lt.u64 	%p5142, %rd10500, %rd1858;
	mov.u64 	%rd10498, %rd2034;
	@%p5142 bra 	$L__BB11_1082;
	setp.gt.u64 	%p5143, %rd10499, %rd1859;
	@%p5143 bra 	$L__BB11_1075;
	setp.lt.u64 	%p5144, %rd10499, %rd1859;
	setp.lt.u64 	%p5145, %rd2034, %rd1860;
	or.pred  	%p5146, %p5144, %p5145;
	mov.u64 	%rd10498, %rd2034;
	@%p5146 bra 	$L__BB11_1082;
$L__BB11_1075:
	sub.s64 	%rd2039, %rd2034, %rd1860;
	setp.lt.u64 	%p5147, %rd2034, %rd1860;
	selp.u64 	%rd9209, 1, 0, %p5147;
	sub.s64 	%rd9210, %rd10499, %rd1859;
	setp.lt.u64 	%p5148, %rd10499, %rd1859;
	selp.s64 	%rd9211, -1, 0, %p5147;
	add.s64 	%rd10499, %rd9210, %rd9211;
	setp.lt.u64 	%p5149, %rd9210, %rd9209;
	or.pred  	%p5150, %p5148, %p5149;
	selp.u64 	%rd9212, 1, 0, %p5150;
	sub.s64 	%rd9213, %rd10500, %rd1858;
	setp.lt.u64 	%p5151, %rd10500, %rd1858;
	selp.s64 	%rd9214, -1, 0, %p5150;
	add.s64 	%rd10500, %rd9213, %rd9214;
	setp.lt.u64 	%p5152, %rd9213, %rd9212;
	or.pred  	%p5153, %p5151, %p5152;
	selp.u64 	%rd9215, 1, 0, %p5153;
	sub.s64 	%rd9216, %rd10501, %rd1857;
	setp.lt.u64 	%p5154, %rd10501, %rd1857;
	selp.s64 	%rd9217, -1, 0, %p5153;
	add.s64 	%rd10501, %rd9216, %rd9217;
	setp.lt.u64 	%p5155, %rd9216, %rd9215;
	or.pred  	%p5156, %p5154, %p5155;
	selp.u64 	%rd9218, 1, 0, %p5156;
	setp.ne.s64 	%p5157, %rd2038, %rd9218;
	setp.gt.u64 	%p5158, %rd10501, %rd1857;
	or.pred  	%p5159, %p5157, %p5158;
	@%p5159 bra 	$L__BB11_1081;
	setp.lt.u64 	%p5160, %rd10501, %rd1857;
	mov.u64 	%rd10498, %rd2039;
	@%p5160 bra 	$L__BB11_1082;
	setp.gt.u64 	%p5161, %rd10500, %rd1858;
	@%p5161 bra 	$L__BB11_1081;
	setp.lt.u64 	%p5162, %rd10500, %rd1858;
	mov.u64 	%rd10498, %rd2039;
	@%p5162 bra 	$L__BB11_1082;
	setp.gt.u64 	%p5163, %rd10499, %rd1859;
	@%p5163 bra 	$L__BB11_1081;
	setp.lt.u64 	%p5164, %rd10499, %rd1859;
	setp.lt.u64 	%p5165, %rd2039, %rd1860;
	or.pred  	%p5166, %p5164, %p5165;
	mov.u64 	%rd10498, %rd2039;
	@%p5166 bra 	$L__BB11_1082;
$L__BB11_1081:
	sub.s64 	%rd10498, %rd2039, %rd1860;
	setp.lt.u64 	%p5167, %rd2039, %rd1860;
	selp.u64 	%rd9219, 1, 0, %p5167;
	sub.s64 	%rd9220, %rd10499, %rd1859;
	setp.lt.u64 	%p5168, %rd10499, %rd1859;
	selp.s64 	%rd9221, -1, 0, %p5167;
	add.s64 	%rd10499, %rd9220, %rd9221;
	setp.lt.u64 	%p5169, %rd9220, %rd9219;
	or.pred  	%p5170, %p5168, %p5169;
	selp.u64 	%rd9222, 1, 0, %p5170;
	sub.s64 	%rd9223, %rd10500, %rd1858;
	setp.lt.u64 	%p5171, %rd10500, %rd1858;
	selp.s64 	%rd9224, -1, 0, %p5170;
	add.s64 	%rd10500, %rd9223, %rd9224;
	setp.lt.u64 	%p5172, %rd9223, %rd9222;
	or.pred  	%p5173, %p5171, %p5172;
	selp.s64 	%rd9225, -1, 0, %p5173;
	sub.s64 	%rd9226, %rd10501, %rd1857;
	add.s64 	%rd10501, %rd9226, %rd9225;
$L__BB11_1082:
	mul.wide.s32 	%rd9228, %r15, 32;
	add.s64 	%rd9229, %rd2, %rd9228;
	ld.local.v2.u64 	{%rd9230, %rd9231}, [%rd9229+-32];
	mul.lo.s64 	%rd2051, %rd10498, %rd9230;
	mul.hi.u64 	%rd9232, %rd9230, %rd10498;
	mul.lo.s64 	%rd9233, %rd10499, %rd9230;
	mul.hi.u64 	%rd9234, %rd9230, %rd10499;
	add.s64 	%rd9235, %rd9233, %rd9232;
	setp.lt.u64 	%p5174, %rd9235, %rd9233;
	selp.u64 	%rd9236, 1, 0, %p5174;
	add.s64 	%rd9237, %rd9234, %rd9236;
	mul.lo.s64 	%rd9238, %rd10500, %rd9230;
	mul.hi.u64 	%rd9239, %rd9230, %rd10500;
	add.s64 	%rd9240, %rd9238, %rd9237;
	setp.lt.u64 	%p5175, %rd9240, %rd9238;
	selp.u64 	%rd9241, 1, 0, %p5175;
	add.s64 	%rd9242, %rd9239, %rd9241;
	mul.lo.s64 	%rd9243, %rd10501, %rd9230;
	mul.hi.u64 	%rd9244, %rd9230, %rd10501;
	add.s64 	%rd9245, %rd9243, %rd9242;
	setp.lt.u64 	%p5176, %rd9245, %rd9243;
	selp.u64 	%rd9246, 1, 0, %p5176;
	add.s64 	%rd9247, %rd9244, %rd9246;
	mul.hi.u64 	%rd9248, %rd9231, %rd10498;
	mad.lo.s64 	%rd2052, %rd10498, %rd9231, %rd9235;
	setp.lt.u64 	%p5177, %rd2052, %rd9235;
	selp.u64 	%rd9249, 1, 0, %p5177;
	add.s64 	%rd9250, %rd9248, %rd9249;
	mul.hi.u64 	%rd9251, %rd9231, %rd10499;
	mad.lo.s64 	%rd9252, %rd10499, %rd9231, %rd9240;
	setp.lt.u64 	%p5178, %rd9252, %rd9240;
	selp.u64 	%rd9253, 1, 0, %p5178;
	add.s64 	%rd9254, %rd9252, %rd9250;
	setp.lt.u64 	%p5179, %rd9254, %rd9252;
	selp.u64 	%rd9255, 1, 0, %p5179;
	add.s64 	%rd9256, %rd9251, %rd9253;
	add.s64 	%rd9257, %rd9256, %rd9255;
	mul.hi.u64 	%rd9258, %rd9231, %rd10500;
	mad.lo.s64 	%rd9259, %rd10500, %rd9231, %rd9245;
	setp.lt.u64 	%p5180, %rd9259, %rd9245;
	selp.u64 	%rd9260, 1, 0, %p5180;
	add.s64 	%rd9261, %rd9259, %rd9257;
	setp.lt.u64 	%p5181, %rd9261, %rd9259;
	selp.u64 	%rd9262, 1, 0, %p5181;
	add.s64 	%rd9263, %rd9258, %rd9260;
	add.s64 	%rd9264, %rd9263, %rd9262;
	mul.hi.u64 	%rd9265, %rd9231, %rd10501;
	mad.lo.s64 	%rd9266, %rd10501, %rd9231, %rd9247;
	setp.lt.u64 	%p5182, %rd9266, %rd9247;
	selp.u64 	%rd9267, 1, 0, %p5182;
	add.s64 	%rd9268, %rd9266, %rd9264;
	setp.lt.u64 	%p5183, %rd9268, %rd9266;
	selp.u64 	%rd9269, 1, 0, %p5183;
	add.s64 	%rd9270, %rd9265, %rd9267;
	add.s64 	%rd9271, %rd9270, %rd9269;
	ld.local.v2.u64 	{%rd9272, %rd9273}, [%rd9229+-16];
	mul.hi.u64 	%rd9274, %rd9272, %rd10498;
	mad.lo.s64 	%rd2053, %rd10498, %rd9272, %rd9254;
	setp.lt.u64 	%p5184, %rd2053, %rd9254;
	selp.u64 	%rd9275, 1, 0, %p5184;
	add.s64 	%rd9276, %rd9274, %rd9275;
	mul.hi.u64 	%rd9277, %rd9272, %rd10499;
	mad.lo.s64 	%rd9278, %rd10499, %rd9272, %rd9261;
	setp.lt.u64 	%p5185, %rd9278, %rd9261;
	selp.u64 	%rd9279, 1, 0, %p5185;
	add.s64 	%rd9280, %rd9278, %rd9276;
	setp.lt.u64 	%p5186, %rd9280, %rd9278;
	selp.u64 	%rd9281, 1, 0, %p5186;
	add.s64 	%rd9282, %rd9277, %rd9279;
	add.s64 	%rd9283, %rd9282, %rd9281;
	mul.hi.u64 	%rd9284, %rd9272, %rd10500;
	mad.lo.s64 	%rd9285, %rd10500, %rd9272, %rd9268;
	setp.lt.u64 	%p5187, %rd9285, %rd9268;
	selp.u64 	%rd9286, 1, 0, %p5187;
	add.s64 	%rd9287, %rd9285, %rd9283;
	setp.lt.u64 	%p5188, %rd9287, %rd9285;
	selp.u64 	%rd9288, 1, 0, %p5188;
	add.s64 	%rd9289, %rd9284, %rd9286;
	add.s64 	%rd9290, %rd9289, %rd9288;
	mul.hi.u64 	%rd9291, %rd9272, %rd10501;
	mad.lo.s64 	%rd9292, %rd10501, %rd9272, %rd9271;
	setp.lt.u64 	%p5189, %rd9292, %rd9271;
	selp.u64 	%rd9293, 1, 0, %p5189;
	add.s64 	%rd9294, %rd9292, %rd9290;
	setp.lt.u64 	%p5190, %rd9294, %rd9292;
	selp.u64 	%rd9295, 1, 0, %p5190;
	add.s64 	%rd9296, %rd9291, %rd9293;
	add.s64 	%rd9297, %rd9296, %rd9295;
	mul.hi.u64 	%rd9298, %rd9273, %rd10498;
	mad.lo.s64 	%rd2054, %rd10498, %rd9273, %rd9280;
	setp.lt.u64 	%p5191, %rd2054, %rd9280;
	selp.u64 	%rd9299, 1, 0, %p5191;
	add.s64 	%rd9300, %rd9298, %rd9299;
	mul.hi.u64 	%rd9301, %rd9273, %rd10499;
	mad.lo.s64 	%rd9302, %rd10499, %rd9273, %rd9287;
	setp.lt.u64 	%p5192, %rd9302, %rd9287;
	selp.u64 	%rd9303, 1, 0, %p5192;
	add.s64 	%rd9304, %rd9302, %rd9300;
	setp.lt.u64 	%p5193, %rd9304, %rd9302;
	selp.u64 	%rd9305, 1, 0, %p5193;
	add.s64 	%rd9306, %rd9301, %rd9303;
	add.s64 	%rd9307, %rd9306, %rd9305;
	mul.hi.u64 	%rd9308, %rd9273, %rd10500;
	mad.lo.s64 	%rd9309, %rd10500, %rd9273, %rd9294;
	setp.lt.u64 	%p5194, %rd9309, %rd9294;
	selp.u64 	%rd9310, 1, 0, %p5194;
	add.s64 	%rd9311, %rd9309, %rd9307;
	setp.lt.u64 	%p5195, %rd9311, %rd9309;
	selp.u64 	%rd9312, 1, 0, %p5195;
	add.s64 	%rd9313, %rd9308, %rd9310;
	add.s64 	%rd9314, %rd9313, %rd9312;
	mul.hi.u64 	%rd9315, %rd9273, %rd10501;
	mad.lo.s64 	%rd9316, %rd10501, %rd9273, %rd9297;
	setp.lt.u64 	%p5196, %rd9316, %rd9297;
	selp.u64 	%rd9317, 1, 0, %p5196;
	add.s64 	%rd9318, %rd9316, %rd9314;
	setp.lt.u64 	%p5197, %rd9318, %rd9316;
	selp.u64 	%rd9319, 1, 0, %p5197;
	add.s64 	%rd9320, %rd9315, %rd9317;
	add.s64 	%rd9321, %rd9320, %rd9319;
	shl.b64 	%rd9322, %rd9304, 32;
	mov.b64 	{%r611, %r612}, %rd9304;
	mov.b64 	{%r613, %r614}, %rd9311;
	mov.b64 	%rd9323, {%r612, %r613};
	mov.b64 	{%r615, %r616}, %rd9318;
	mov.b64 	%rd9324, {%r614, %r615};
	mov.b64 	{%r617, %r618}, %rd9321;
	mov.b64 	%rd9325, {%r616, %r617};
	shr.u64 	%rd9326, %rd9321, 32;
	mul.lo.s64 	%rd9327, %rd9304, 977;
	mov.b64 	%rd9328, 977;
	mul.hi.u64 	%rd9329, %rd9304, %rd9328;
	mul.lo.s64 	%rd9330, %rd9311, 977;
	mul.hi.u64 	%rd9331, %rd9311, %rd9328;
	add.s64 	%rd9332, %rd9330, %rd9329;
	setp.lt.u64 	%p5198, %rd9332, %rd9330;
	selp.u64 	%rd9333, 1, 0, %p5198;
	add.s64 	%rd9334, %rd9331, %rd9333;
	mul.lo.s64 	%rd9335, %rd9318, 977;
	mul.hi.u64 	%rd9336, %rd9318, %rd9328;
	add.s64 	%rd9337, %rd9335, %rd9334;
	setp.lt.u64 	%p5199, %rd9337, %rd9335;
	selp.u64 	%rd9338, 1, 0, %p5199;
	add.s64 	%rd9339, %rd9336, %rd9338;
	mul.lo.s64 	%rd9340, %rd9321, 977;
	mul.hi.u64 	%rd9341, %rd9321, %rd9328;
	add.s64 	%rd9342, %rd9340, %rd9339;
	setp.lt.u64 	%p5200, %rd9342, %rd9340;
	selp.u64 	%rd9343, 1, 0, %p5200;
	add.s64 	%rd9344, %rd9341, %rd9343;
	add.s64 	%rd10502, %rd9327, %rd9322;
	setp.lt.u64 	%p5201, %rd10502, %rd9327;
	selp.u64 	%rd9345, 1, 0, %p5201;
	add.s64 	%rd9346, %rd9332, %rd9323;
	setp.lt.u64 	%p5202, %rd9346, %rd9332;
	add.s64 	%rd10503, %rd9346, %rd9345;
	setp.lt.u64 	%p5203, %rd10503, %rd9346;
	or.pred  	%p5204, %p5202, %p5203;
	selp.u64 	%rd9347, 1, 0, %p5204;
	add.s64 	%rd9348, %rd9337, %rd9324;
	setp.lt.u64 	%p5205, %rd9348, %rd9337;
	add.s64 	%rd10504, %rd9348, %rd9347;
	setp.lt.u64 	%p5206, %rd10504, %rd9348;
	or.pred  	%p5207, %p5205, %p5206;
	selp.u64 	%rd9349, 1, 0, %p5207;
	add.s64 	%rd9350, %rd9342, %rd9325;
	setp.lt.u64 	%p5208, %rd9350, %rd9342;
	add.s64 	%rd10505, %rd9350, %rd9349;
	setp.lt.u64 	%p5209, %rd10505, %rd9350;
	or.pred  	%p5210, %p5208, %p5209;
	selp.u64 	%rd9351, 1, 0, %p5210;
	add.s64 	%rd9352, %rd9344, %rd9326;
	add.s64 	%rd2059, %rd9352, %rd9351;
	setp.eq.s64 	%p5211, %rd2059, 0;
	mov.b64 	%rd10506, 0;
	@%p5211 bra 	$L__BB11_1084;
	shl.b64 	%rd9353, %rd2059, 32;
	shr.u64 	%rd9354, %rd2059, 32;
	mov.b64 	%rd9355, 977;
	mul.hi.u64 	%rd9356, %rd2059, %rd9355;
	mad.lo.s64 	%rd9357, %rd2059, 977, %rd9353;
	setp.lt.u64 	%p5212, %rd9357, %rd9353;
	selp.u64 	%rd9358, 1, 0, %p5212;
	add.s64 	%rd10502, %rd9357, %rd10502;
	setp.lt.u64 	%p5213, %rd10502, %rd9357;
	selp.u64 	%rd9359, 1, 0, %p5213;
	add.s64 	%rd9360, %rd9359, %rd9358;
	add.s64 	%rd9361, %rd9354, %rd9356;
	setp.lt.u64 	%p5214, %rd9361, %rd9354;
	selp.u64 	%rd9362, 1, 0, %p5214;
	add.s64 	%rd9363, %rd10503, %rd9361;
	add.s64 	%rd9364, %rd9363, %rd9360;
	setp.lt.u64 	%p5215, %rd9364, %rd10503;
	not.b64 	%rd9365, %rd9361;
	setp.gt.u64 	%p5216, %rd9360, %rd9365;
	or.pred  	%p5217, %p5216, %p5215;
	selp.u64 	%rd9366, 1, 0, %p5217;
	add.s64 	%rd9367, %rd10504, %rd9362;
	add.s64 	%rd2062, %rd9367, %rd9366;
	setp.lt.u64 	%p5218, %rd2062, %rd10504;
	selp.u64 	%rd9368, 1, 0, %p5218;
	add.s64 	%rd2063, %rd10505, %rd9368;
	setp.lt.u64 	%p5219, %rd2063, %rd10505;
	selp.u64 	%rd10506, 1, 0, %p5219;
	mov.u64 	%rd10503, %rd9364;
	mov.u64 	%rd10504, %rd2062;
	mov.u64 	%rd10505, %rd2063;
$L__BB11_1084:
	add.s64 	%rd10507, %rd10502, %rd2051;
	setp.lt.u64 	%p5220, %rd10507, %rd10502;
	selp.u64 	%rd9369, 1, 0, %p5220;
	add.s64 	%rd9370, %rd10503, %rd2052;
	setp.lt.u64 	%p5221, %rd9370, %rd10503;
	add.s64 	%rd10508, %rd9370, %rd9369;
	setp.lt.u64 	%p5222, %rd10508, %rd9370;
	or.pred  	%p5223, %p5221, %p5222;
	selp.u64 	%rd9371, 1, 0, %p5223;
	add.s64 	%rd9372, %rd10504, %rd2053;
	setp.lt.u64 	%p5224, %rd9372, %rd10504;
	add.s64 	%rd10509, %rd9372, %rd9371;
	setp.lt.u64 	%p5225, %rd10509, %rd9372;
	or.pred  	%p5226, %p5224, %p5225;
	selp.u64 	%rd9373, 1, 0, %p5226;
	add.s64 	%rd9374, %rd10505, %rd2054;
	setp.lt.u64 	%p5227, %rd9374, %rd10505;
	add.s64 	%rd10510, %rd9374, %rd9373;
	setp.lt.u64 	%p5228, %rd10510, %rd9374;
	or.pred  	%p5229, %p5227, %p5228;
	selp.u64 	%rd9376, 1, 0, %p5229;
	add.s64 	%rd2074, %rd10506, %rd9376;
	setp.ne.s64 	%p5230, %rd2074, 0;
	setp.gt.u64 	%p5231, %rd10510, %rd1857;
	or.pred  	%p5232, %p5230, %p5231;
	@%p5232 bra 	$L__BB11_1090;
	setp.lt.u64 	%p5233, %rd10510, %rd1857;
	@%p5233 bra 	$L__BB11_1103;
	setp.gt.u64 	%p5234, %rd10509, %rd1858;
	@%p5234 bra 	$L__BB11_1090;
	setp.lt.u64 	%p5235, %rd10509, %rd1858;
	@%p5235 bra 	$L__BB11_1103;
	setp.gt.u64 	%p5236, %rd10508, %rd1859;
	@%p5236 bra 	$L__BB11_1090;
	setp.lt.u64 	%p5237, %rd10508, %rd1859;
	setp.lt.u64 	%p5238, %rd10507, %rd1860;
	or.pred  	%p5239, %p5237, %p5238;
	@%p5239 bra 	$L__BB11_1103;
$L__BB11_1090:
	sub.s64 	%rd2075, %rd10507, %rd1860;
	setp.lt.u64 	%p5240, %rd10507, %rd1860;
	selp.u64 	%rd9377, 1, 0, %p5240;
	sub.s64 	%rd9378, %rd10508, %rd1859;
	setp.lt.u64 	%p5241, %rd10508, %rd1859;
	selp.s64 	%rd9379, -1, 0, %p5240;
	add.s64 	%rd10508, %rd9378, %rd9379;
	setp.lt.u64 	%p5242, %rd9378, %rd9377;
	or.pred  	%p5243, %p5241, %p5242;
	selp.u64 	%rd9380, 1, 0, %p5243;
	sub.s64 	%rd9381, %rd10509, %rd1858;
	setp.lt.u64 	%p5244, %rd10509, %rd1858;
	selp.s64 	%rd9382, -1, 0, %p5243;
	add.s64 	%rd10509, %rd9381, %rd9382;
	setp.lt.u64 	%p5245, %rd9381, %rd9380;
	or.pred  	%p5246, %p5244, %p5245;
	selp.u64 	%rd9383, 1, 0, %p5246;
	sub.s64 	%rd9384, %rd10510, %rd1857;
	setp.lt.u64 	%p5247, %rd10510, %rd1857;
	selp.s64 	%rd9385, -1, 0, %p5246;
	add.s64 	%rd10510, %rd9384, %rd9385;
	setp.lt.u64 	%p5248, %rd9384, %rd9383;
	or.pred  	%p5249, %p5247, %p5248;
	selp.s64 	%rd9386, -1, 0, %p5249;
	add.s64 	%rd2079, %rd2074, %rd9386;
	setp.ne.s64 	%p5250, %rd2079, 0;
	setp.gt.u64 	%p5251, %rd10510, %rd1857;
	or.pred  	%p5252, %p5250, %p5251;
	@%p5252 bra 	$L__BB11_1096;
	setp.lt.u64 	%p5253, %rd10510, %rd1857;
	mov.u64 	%rd10507, %rd2075;
	@%p5253 bra 	$L__BB11_1103;
	setp.gt.u64 	%p5254, %rd10509, %rd1858;
	@%p5254 bra 	$L__BB11_1096;
	setp.lt.u64 	%p5255, %rd10509, %rd1858;
	mov.u64 	%rd10507, %rd2075;
	@%p5255 bra 	$L__BB11_1103;
	setp.gt.u64 	%p5256, %rd10508, %rd1859;
	@%p5256 bra 	$L__BB11_1096;
	setp.lt.u64 	%p5257, %rd10508, %rd1859;
	setp.lt.u64 	%p5258, %rd2075, %rd1860;
	or.pred  	%p5259, %p5257, %p5258;
	mov.u64 	%rd10507, %rd2075;
	@%p5259 bra 	$L__BB11_1103;
$L__BB11_1096:
	sub.s64 	%rd2080, %rd2075, %rd1860;
	setp.lt.u64 	%p5260, %rd2075, %rd1860;
	selp.u64 	%rd9387, 1, 0, %p5260;
	sub.s64 	%rd9388, %rd10508, %rd1859;
	setp.lt.u64 	%p5261, %rd10508, %rd1859;
	selp.s64 	%rd9389, -1, 0, %p5260;
	add.s64 	%rd10508, %rd9388, %rd9389;
	setp.lt.u64 	%p5262, %rd9388, %rd9387;
	or.pred  	%p5263, %p5261, %p5262;
	selp.u64 	%rd9390, 1, 0, %p5263;
	sub.s64 	%rd9391, %rd10509, %rd1858;
	setp.lt.u64 	%p5264, %rd10509, %rd1858;
	selp.s64 	%rd9392, -1, 0, %p5263;
	add.s64 	%rd10509, %rd9391, %rd9392;
	setp.lt.u64 	%p5265, %rd9391, %rd9390;
	or.pred  	%p5266, %p5264, %p5265;
	selp.u64 	%rd9393, 1, 0, %p5266;
	sub.s64 	%rd9394, %rd10510, %rd1857;
	setp.lt.u64 	%p5267, %rd10510, %rd1857;
	selp.s64 	%rd9395, -1, 0, %p5266;
	add.s64 	%rd10510, %rd9394, %rd9395;
	setp.lt.u64 	%p5268, %rd9394, %rd9393;
	or.pred  	%p5269, %p5267, %p5268;
	selp.u64 	%rd9396, 1, 0, %p5269;
	setp.ne.s64 	%p5270, %rd2079, %rd9396;
	setp.gt.u64 	%p5271, %rd10510, %rd1857;
	or.pred  	%p5272, %p5270, %p5271;
	@%p5272 bra 	$L__BB11_1102;
	setp.lt.u64 	%p5273, %rd10510, %rd1857;
	mov.u64 	%rd10507, %rd2080;
	@%p5273 bra 	$L__BB11_1103;
	setp.gt.u64 	%p5274, %rd10509, %rd1858;
	@%p5274 bra 	$L__BB11_1102;
	setp.lt.u64 	%p5275, %rd10509, %rd1858;
	mov.u64 	%rd10507, %rd2080;
	@%p5275 bra 	$L__BB11_1103;
	setp.gt.u64 	%p5276, %rd10508, %rd1859;
	@%p5276 bra 	$L__BB11_1102;
	setp.lt.u64 	%p5277, %rd10508, %rd1859;
	setp.lt.u64 	%p5278, %rd2080, %rd1860;
	or.pred  	%p5279, %p5277, %p5278;
	mov.u64 	%rd10507, %rd2080;
	@%p5279 bra 	$L__BB11_1103;
$L__BB11_1102:
	sub.s64 	%rd10507, %rd2080, %rd1860;
	setp.lt.u64 	%p5280, %rd2080, %rd1860;
	selp.u64 	%rd9397, 1, 0, %p5280;
	sub.s64 	%rd9398, %rd10508, %rd1859;
	setp.lt.u64 	%p5281, %rd10508, %rd1859;
	selp.s64 	%rd9399, -1, 0, %p5280;
	add.s64 	%rd10508, %rd9398, %rd9399;
	setp.lt.u64 	%p5282, %rd9398, %rd9397;
	or.pred  	%p5283, %p5281, %p5282;
	selp.u64 	%rd9400, 1, 0, %p5283;
	sub.s64 	%rd9401, %rd10509, %rd1858;
	setp.lt.u64 	%p5284, %rd10509, %rd1858;
	selp.s64 	%rd9402, -1, 0, %p5283;
	add.s64 	%rd10509, %rd9401, %rd9402;
	setp.lt.u64 	%p5285, %rd9401, %rd9400;
	or.pred  	%p5286, %p5284, %p5285;
	selp.s64 	%rd9403, -1, 0, %p5286;
	sub.s64 	%rd9404, %rd10510, %rd1857;
	add.s64 	%rd10510, %rd9404, %rd9403;
$L__BB11_1103:
	mul.hi.u64 	%rd9406, %rd10507, %rd1958;
	mul.lo.s64 	%rd9407, %rd1959, %rd10507;
	mul.hi.u64 	%rd9408, %rd10507, %rd1959;
	add.s64 	%rd9409, %rd9407, %rd9406;
	setp.lt.u64 	%p5287, %rd9409, %rd9407;
	selp.u64 	%rd9410, 1, 0, %p5287;
	add.s64 	%rd9411, %rd9408, %rd9410;
	mul.lo.s64 	%rd9412, %rd1960, %rd10507;
	mul.hi.u64 	%rd9413, %rd10507, %rd1960;
	add.s64 	%rd9414, %rd9412, %rd9411;
	setp.lt.u64 	%p5288, %rd9414, %rd9412;
	selp.u64 	%rd9415, 1, 0, %p5288;
	add.s64 	%rd9416, %rd9413, %rd9415;
	mul.lo.s64 	%rd9417, %rd1961, %rd10507;
	mul.hi.u64 	%rd9418, %rd10507, %rd1961;
	add.s64 	%rd9419, %rd9417, %rd9416;
	setp.lt.u64 	%p5289, %rd9419, %rd9417;
	selp.u64 	%rd9420, 1, 0, %p5289;
	add.s64 	%rd9421, %rd9418, %rd9420;
	mul.hi.u64 	%rd9422, %rd10508, %rd1958;
	mad.lo.s64 	%rd2092, %rd1958, %rd10508, %rd9409;
	setp.lt.u64 	%p5290, %rd2092, %rd9409;
	selp.u64 	%rd9423, 1, 0, %p5290;
	add.s64 	%rd9424, %rd9422, %rd9423;
	mul.hi.u64 	%rd9425, %rd10508, %rd1959;
	mad.lo.s64 	%rd9426, %rd1959, %rd10508, %rd9414;
	setp.lt.u64 	%p5291, %rd9426, %rd9414;
	selp.u64 	%rd9427, 1, 0, %p5291;
	add.s64 	%rd9428, %rd9426, %rd9424;
	setp.lt.u64 	%p5292, %rd9428, %rd9426;
	selp.u64 	%rd9429, 1, 0, %p5292;
	add.s64 	%rd9430, %rd9425, %rd9427;
	add.s64 	%rd9431, %rd9430, %rd9429;
	mul.hi.u64 	%rd9432, %rd10508, %rd1960;
	mad.lo.s64 	%rd9433, %rd1960, %rd10508, %rd9419;
	setp.lt.u64 	%p5293, %rd9433, %rd9419;
	selp.u64 	%rd9434, 1, 0, %p5293;
	add.s64 	%rd9435, %rd9433, %rd9431;
	setp.lt.u64 	%p5294, %rd9435, %rd9433;
	selp.u64 	%rd9436, 1, 0, %p5294;
	add.s64 	%rd9437, %rd9432, %rd9434;
	add.s64 	%rd9438, %rd9437, %rd9436;
	mul.hi.u64 	%rd9439, %rd10508, %rd1961;
	mad.lo.s64 	%rd9440, %rd1961, %rd10508, %rd9421;
	setp.lt.u64 	%p5295, %rd9440, %rd9421;
	selp.u64 	%rd9441, 1, 0, %p5295;
	add.s64 	%rd9442, %rd9440, %rd9438;
	setp.lt.u64 	%p5296, %rd9442, %rd9440;
	selp.u64 	%rd9443, 1, 0, %p5296;
	add.s64 	%rd9444, %rd9439, %rd9441;
	add.s64 	%rd9445, %rd9444, %rd9443;
	mul.hi.u64 	%rd9446, %rd10509, %rd1958;
	mad.lo.s64 	%rd2093, %rd1958, %rd10509, %rd9428;
	setp.lt.u64 	%p5297, %rd2093, %rd9428;
	selp.u64 	%rd9447, 1, 0, %p5297;
	add.s64 	%rd9448, %rd9446, %rd9447;
	mul.hi.u64 	%rd9449, %rd10509, %rd1959;
	mad.lo.s64 	%rd9450, %rd1959, %rd10509, %rd9435;
	setp.lt.u64 	%p5298, %rd9450, %rd9435;
	selp.u64 	%rd9451, 1, 0, %p5298;
	add.s64 	%rd9452, %rd9450, %rd9448;
	setp.lt.u64 	%p5299, %rd9452, %rd9450;
	selp.u64 	%rd9453, 1, 0, %p5299;
	add.s64 	%rd9454, %rd9449, %rd9451;
	add.s64 	%rd9455, %rd9454, %rd9453;
	mul.hi.u64 	%rd9456, %rd10509, %rd1960;
	mad.lo.s64 	%rd9457, %rd1960, %rd10509, %rd9442;
	setp.lt.u64 	%p5300, %rd9457, %rd9442;
	selp.u64 	%rd9458, 1, 0, %p5300;
	add.s64 	%rd9459, %rd9457, %rd9455;
	setp.lt.u64 	%p5301, %rd9459, %rd9457;
	selp.u64 	%rd9460, 1, 0, %p5301;
	add.s64 	%rd9461, %rd9456, %rd9458;
	add.s64 	%rd9462, %rd9461, %rd9460;
	mul.hi.u64 	%rd9463, %rd10509, %rd1961;
	mad.lo.s64 	%rd9464, %rd1961, %rd10509, %rd9445;
	setp.lt.u64 	%p5302, %rd9464, %rd9445;
	selp.u64 	%rd9465, 1, 0, %p5302;
	add.s64 	%rd9466, %rd9464, %rd9462;
	setp.lt.u64 	%p5303, %rd9466, %rd9464;
	selp.u64 	%rd9467, 1, 0, %p5303;
	add.s64 	%rd9468, %rd9463, %rd9465;
	add.s64 	%rd9469, %rd9468, %rd9467;
	mul.hi.u64 	%rd9470, %rd10510, %rd1958;
	mad.lo.s64 	%rd2094, %rd1958, %rd10510, %rd9452;
	setp.lt.u64 	%p5304, %rd2094, %rd9452;
	selp.u64 	%rd9471, 1, 0, %p5304;
	add.s64 	%rd9472, %rd9470, %rd9471;
	mul.hi.u64 	%rd9473, %rd10510, %rd1959;
	mad.lo.s64 	%rd9474, %rd1959, %rd10510, %rd9459;
	setp.lt.u64 	%p5305, %rd9474, %rd9459;
	selp.u64 	%rd9475, 1, 0, %p5305;
	add.s64 	%rd9476, %rd9474, %rd9472;
	setp.lt.u64 	%p5306, %rd9476, %rd9474;
	selp.u64 	%rd9477, 1, 0, %p5306;
	add.s64 	%rd9478, %rd9473, %rd9475;
	add.s64 	%rd9479, %rd9478, %rd9477;
	mul.hi.u64 	%rd9480, %rd10510, %rd1960;
	mad.lo.s64 	%rd9481, %rd1960, %rd10510, %rd9466;
	setp.lt.u64 	%p5307, %rd9481, %rd9466;
	selp.u64 	%rd9482, 1, 0, %p5307;
	add.s64 	%rd9483, %rd9481, %rd9479;
	setp.lt.u64 	%p5308, %rd9483, %rd9481;
	selp.u64 	%rd9484, 1, 0, %p5308;
	add.s64 	%rd9485, %rd9480, %rd9482;
	add.s64 	%rd9486, %rd9485, %rd9484;
	mul.hi.u64 	%rd9487, %rd10510, %rd1961;
	mad.lo.s64 	%rd9488, %rd1961, %rd10510, %rd9469;
	setp.lt.u64 	%p5309, %rd9488, %rd9469;
	selp.u64 	%rd9489, 1, 0, %p5309;
	add.s64 	%rd9490, %rd9488, %rd9486;
	setp.lt.u64 	%p5310, %rd9490, %rd9488;
	selp.u64 	%rd9491, 1, 0, %p5310;
	add.s64 	%rd9492, %rd9487, %rd9489;
	add.s64 	%rd9493, %rd9492, %rd9491;
	shl.b64 	%rd9494, %rd9476, 32;
	mov.b64 	{%r619, %r620}, %rd9476;
	mov.b64 	{%r621, %r622}, %rd9483;
	mov.b64 	%rd9495, {%r620, %r621};
	mov.b64 	{%r623, %r624}, %rd9490;
	mov.b64 	%rd9496, {%r622, %r623};
	mov.b64 	{%r625, %r626}, %rd9493;
	mov.b64 	%rd9497, {%r624, %r625};
	shr.u64 	%rd9498, %rd9493, 32;
	mul.lo.s64 	%rd9499, %rd9476, 977;
	mov.b64 	%rd9500, 977;
	mul.hi.u64 	%rd9501, %rd9476, %rd9500;
	mul.lo.s64 	%rd9502, %rd9483, 977;
	mul.hi.u64 	%rd9503, %rd9483, %rd9500;
	add.s64 	%rd9504, %rd9502, %rd9501;
	setp.lt.u64 	%p5311, %rd9504, %rd9502;
	selp.u64 	%rd9505, 1, 0, %p5311;
	add.s64 	%rd9506, %rd9503, %rd9505;
	mul.lo.s64 	%rd9507, %rd9490, 977;
	mul.hi.u64 	%rd9508, %rd9490, %rd9500;
	add.s64 	%rd9509, %rd9507, %rd9506;
	setp.lt.u64 	%p5312, %rd9509, %rd9507;
	selp.u64 	%rd9510, 1, 0, %p5312;
	add.s64 	%rd9511, %rd9508, %rd9510;
	mul.lo.s64 	%rd9512, %rd9493, 977;
	mul.hi.u64 	%rd9513, %rd9493, %rd9500;
	add.s64 	%rd9514, %rd9512, %rd9511;
	setp.lt.u64 	%p5313, %rd9514, %rd9512;
	selp.u64 	%rd9515, 1, 0, %p5313;
	add.s64 	%rd9516, %rd9513, %rd9515;
	add.s64 	%rd10511, %rd9499, %rd9494;
	setp.lt.u64 	%p5314, %rd10511, %rd9499;
	selp.u64 	%rd9517, 1, 0, %p5314;
	add.s64 	%rd9518, %rd9504, %rd9495;
	setp.lt.u64 	%p5315, %rd9518, %rd9504;
	add.s64 	%rd10512, %rd9518, %rd9517;
	setp.lt.u64 	%p5316, %rd10512, %rd9518;
	or.pred  	%p5317, %p5315, %p5316;
	selp.u64 	%rd9519, 1, 0, %p5317;
	add.s64 	%rd9520, %rd9509, %rd9496;
	setp.lt.u64 	%p5318, %rd9520, %rd9509;
	add.s64 	%rd10513, %rd9520, %rd9519;
	setp.lt.u64 	%p5319, %rd10513, %rd9520;
	or.pred  	%p5320, %p5318, %p5319;
	selp.u64 	%rd9521, 1, 0, %p5320;
	add.s64 	%rd9522, %rd9514, %rd9497;
	setp.lt.u64 	%p5321, %rd9522, %rd9514;
	add.s64 	%rd10514, %rd9522, %rd9521;
	setp.lt.u64 	%p5322, %rd10514, %rd9522;
	or.pred  	%p5323, %p5321, %p5322;
	selp.u64 	%rd9523, 1, 0, %p5323;
	add.s64 	%rd9524, %rd9516, %rd9498;
	add.s64 	%rd2099, %rd9524, %rd9523;
	setp.eq.s64 	%p5324, %rd2099, 0;
	mov.b64 	%rd10515, 0;
	@%p5324 bra 	$L__BB11_1105;
	shl.b64 	%rd9525, %rd2099, 32;
	shr.u64 	%rd9526, %rd2099, 32;
	mov.b64 	%rd9527, 977;
	mul.hi.u64 	%rd9528, %rd2099, %rd9527;
	mad.lo.s64 	%rd9529, %rd2099, 977, %rd9525;
	setp.lt.u64 	%p5325, %rd9529, %rd9525;
	selp.u64 	%rd9530, 1, 0, %p5325;
	add.s64 	%rd10511, %rd9529, %rd10511;
	setp.lt.u64 	%p5326, %rd10511, %rd9529;
	selp.u64 	%rd9531, 1, 0, %p5326;
	add.s64 	%rd9532, %rd9531, %rd9530;
	add.s64 	%rd9533, %rd9526, %rd9528;
	setp.lt.u64 	%p5327, %rd9533, %rd9526;
	selp.u64 	%rd9534, 1, 0, %p5327;
	add.s64 	%rd9535, %rd10512, %rd9533;
	add.s64 	%rd9536, %rd9535, %rd9532;
	setp.lt.u64 	%p5328, %rd9536, %rd10512;
	not.b64 	%rd9537, %rd9533;
	setp.gt.u64 	%p5329, %rd9532, %rd9537;
	or.pred  	%p5330, %p5329, %p5328;
	selp.u64 	%rd9538, 1, 0, %p5330;
	add.s64 	%rd9539, %rd10513, %rd9534;
	add.s64 	%rd2102, %rd9539, %rd9538;
	setp.lt.u64 	%p5331, %rd2102, %rd10513;
	selp.u64 	%rd9540, 1, 0, %p5331;
	add.s64 	%rd2103, %rd10514, %rd9540;
	setp.lt.u64 	%p5332, %rd2103, %rd10514;
	selp.u64 	%rd10515, 1, 0, %p5332;
	mov.u64 	%rd10512, %rd9536;
	mov.u64 	%rd10513, %rd2102;
	mov.u64 	%rd10514, %rd2103;
$L__BB11_1105:
	mad.lo.s64 	%rd10516, %rd1958, %rd10507, %rd10511;
	setp.lt.u64 	%p5333, %rd10516, %rd10511;
	selp.u64 	%rd9541, 1, 0, %p5333;
	add.s64 	%rd9542, %rd10512, %rd2092;
	setp.lt.u64 	%p5334, %rd9542, %rd10512;
	add.s64 	%rd10517, %rd9542, %rd9541;
	setp.lt.u64 	%p5335, %rd10517, %rd9542;
	or.pred  	%p5336, %p5334, %p5335;
	selp.u64 	%rd9543, 1, 0, %p5336;
	add.s64 	%rd9544, %rd10513, %rd2093;
	setp.lt.u64 	%p5337, %rd9544, %rd10513;
	add.s64 	%rd10518, %rd9544, %rd9543;
	setp.lt.u64 	%p5338, %rd10518, %rd9544;
	or.pred  	%p5339, %p5337, %p5338;
	selp.u64 	%rd9545, 1, 0, %p5339;
	add.s64 	%rd9546, %rd10514, %rd2094;
	setp.lt.u64 	%p5340, %rd9546, %rd10514;
	add.s64 	%rd10519, %rd9546, %rd9545;
	setp.lt.u64 	%p5341, %rd10519, %rd9546;
	or.pred  	%p5342, %p5340, %p5341;
	selp.u64 	%rd9548, 1, 0, %p5342;
	add.s64 	%rd2114, %rd10515, %rd9548;
	setp.ne.s64 	%p5343, %rd2114, 0;
	setp.gt.u64 	%p5344, %rd10519, %rd1857;
	or.pred  	%p5345, %p5343, %p5344;
	@%p5345 bra 	$L__BB11_1111;
	setp.lt.u64 	%p5346, %rd10519, %rd1857;
	@%p5346 bra 	$L__BB11_1124;
	setp.gt.u64 	%p5347, %rd10518, %rd1858;
	@%p5347 bra 	$L__BB11_1111;
	setp.lt.u64 	%p5348, %rd10518, %rd1858;
	@%p5348 bra 	$L__BB11_1124;
	setp.gt.u64 	%p5349, %rd10517, %rd1859;
	@%p5349 bra 	$L__BB11_1111;
	setp.lt.u64 	%p5350, %rd10517, %rd1859;
	setp.lt.u64 	%p5351, %rd10516, %rd1860;
	or.pred  	%p5352, %p5350, %p5351;
	@%p5352 bra 	$L__BB11_1124;
$L__BB11_1111:
	sub.s64 	%rd2115, %rd10516, %rd1860;
	setp.lt.u64 	%p5353, %rd10516, %rd1860;
	selp.u64 	%rd9549, 1, 0, %p5353;
	sub.s64 	%rd9550, %rd10517, %rd1859;
	setp.lt.u64 	%p5354, %rd10517, %rd1859;
	selp.s64 	%rd9551, -1, 0, %p5353;
	add.s64 	%rd10517, %rd9550, %rd9551;
	setp.lt.u64 	%p5355, %rd9550, %rd9549;
	or.pred  	%p5356, %p5354, %p5355;
	selp.u64 	%rd9552, 1, 0, %p5356;
	sub.s64 	%rd9553, %rd10518, %rd1858;
	setp.lt.u64 	%p5357, %rd10518, %rd1858;
	selp.s64 	%rd9554, -1, 0, %p5356;
	add.s64 	%rd10518, %rd9553, %rd9554;
	setp.lt.u64 	%p5358, %rd9553, %rd9552;
	or.pred  	%p5359, %p5357, %p5358;
	selp.u64 	%rd9555, 1, 0, %p5359;
	sub.s64 	%rd9556, %rd10519, %rd1857;
	setp.lt.u64 	%p5360, %rd10519, %rd1857;
	selp.s64 	%rd9557, -1, 0, %p5359;
	add.s64 	%rd10519, %rd9556, %rd9557;
	setp.lt.u64 	%p5361, %rd9556, %rd9555;
	or.pred  	%p5362, %p5360, %p5361;
	selp.s64 	%rd9558, -1, 0, %p5362;
	add.s64 	%rd2119, %rd2114, %rd9558;
	setp.ne.s64 	%p5363, %rd2119, 0;
	setp.gt.u64 	%p5364, %rd10519, %rd1857;
	or.pred  	%p5365, %p5363, %p5364;
	@%p5365 bra 	$L__BB11_1117;
	setp.lt.u64 	%p5366, %rd10519, %rd1857;
	mov.u64 	%rd10516, %rd2115;
	@%p5366 bra 	$L__BB11_1124;
	setp.gt.u64 	%p5367, %rd10518, %rd1858;
	@%p5367 bra 	$L__BB11_1117;
	setp.lt.u64 	%p5368, %rd10518, %rd1858;
	mov.u64 	%rd10516, %rd2115;
	@%p5368 bra 	$L__BB11_1124;
	setp.gt.u64 	%p5369, %rd10517, %rd1859;
	@%p5369 bra 	$L__BB11_1117;
	setp.lt.u64 	%p5370, %rd10517, %rd1859;
	setp.lt.u64 	%p5371, %rd2115, %rd1860;
	or.pred  	%p5372, %p5370, %p5371;
	mov.u64 	%rd10516, %rd2115;
	@%p5372 bra 	$L__BB11_1124;
$L__BB11_1117:
	sub.s64 	%rd2120, %rd2115, %rd1860;
	setp.lt.u64 	%p5373, %rd2115, %rd1860;
	selp.u64 	%rd9559, 1, 0, %p5373;
	sub.s64 	%rd9560, %rd10517, %rd1859;
	setp.lt.u64 	%p5374, %rd10517, %rd1859;
	selp.s64 	%rd9561, -1, 0, %p5373;
	add.s64 	%rd10517, %rd9560, %rd9561;
	setp.lt.u64 	%p5375, %rd9560, %rd9559;
	or.pred  	%p5376, %p5374, %p5375;
	selp.u64 	%rd9562, 1, 0, %p5376;
	sub.s64 	%rd9563, %rd10518, %rd1858;
	setp.lt.u64 	%p5377, %rd10518, %rd1858;
	selp.s64 	%rd9564, -1, 0, %p5376;
	add.s64 	%rd10518, %rd9563, %rd9564;
	setp.lt.u64 	%p5378, %rd9563, %rd9562;
	or.pred  	%p5379, %p5377, %p5378;
	selp.u64 	%rd9565, 1, 0, %p5379;
	sub.s64 	%rd9566, %rd10519, %rd1857;
	setp.lt.u64 	%p5380, %rd10519, %rd1857;
	selp.s64 	%rd9567, -1, 0, %p5379;
	add.s64 	%rd10519, %rd9566, %rd9567;
	setp.lt.u64 	%p5381, %rd9566, %rd9565;
	or.pred  	%p5382, %p5380, %p5381;
	selp.u64 	%rd9568, 1, 0, %p5382;
	setp.ne.s64 	%p5383, %rd2119, %rd9568;
	setp.gt.u64 	%p5384, %rd10519, %rd1857;
	or.pred  	%p5385, %p5383, %p5384;
	@%p5385 bra 	$L__BB11_1123;
	setp.lt.u64 	%p5386, %rd10519, %rd1857;
	mov.u64 	%rd10516, %rd2120;
	@%p5386 bra 	$L__BB11_1124;
	setp.gt.u64 	%p5387, %rd10518, %rd1858;
	@%p5387 bra 	$L__BB11_1123;
	setp.lt.u64 	%p5388, %rd10518, %rd1858;
	mov.u64 	%rd10516, %rd2120;
	@%p5388 bra 	$L__BB11_1124;
	setp.gt.u64 	%p5389, %rd10517, %rd1859;
	@%p5389 bra 	$L__BB11_1123;
	setp.lt.u64 	%p5390, %rd10517, %rd1859;
	setp.lt.u64 	%p5391, %rd2120, %rd1860;
	or.pred  	%p5392, %p5390, %p5391;
	mov.u64 	%rd10516, %rd2120;
	@%p5392 bra 	$L__BB11_1124;
$L__BB11_1123:
	sub.s64 	%rd10516, %rd2120, %rd1860;
	setp.lt.u64 	%p5393, %rd2120, %rd1860;
	selp.u64 	%rd9569, 1, 0, %p5393;
	sub.s64 	%rd9570, %rd10517, %rd1859;
	setp.lt.u64 	%p5394, %rd10517, %rd1859;
	selp.s64 	%rd9571, -1, 0, %p5393;
	add.s64 	%rd10517, %rd9570, %rd9571;
	setp.lt.u64 	%p5395, %rd9570, %rd9569;
	or.pred  	%p5396, %p5394, %p5395;
	selp.u64 	%rd9572, 1, 0, %p5396;
	sub.s64 	%rd9573, %rd10518, %rd1858;
	setp.lt.u64 	%p5397, %rd10518, %rd1858;
	selp.s64 	%rd9574, -1, 0, %p5396;
	add.s64 	%rd10518, %rd9573, %rd9574;
	setp.lt.u64 	%p5398, %rd9573, %rd9572;
	or.pred  	%p5399, %p5397, %p5398;
	selp.s64 	%rd9575, -1, 0, %p5399;
	sub.s64 	%rd9576, %rd10519, %rd1857;
	add.s64 	%rd10519, %rd9576, %rd9575;
$L__BB11_1124:
	mul.hi.u64 	%rd9578, %rd10507, %rd1962;
	mul.lo.s64 	%rd9579, %rd1963, %rd10507;
	mul.hi.u64 	%rd9580, %rd10507, %rd1963;
	add.s64 	%rd9581, %rd9579, %rd9578;
	setp.lt.u64 	%p5400, %rd9581, %rd9579;
	selp.u64 	%rd9582, 1, 0, %p5400;
	add.s64 	%rd9583, %rd9580, %rd9582;
	mul.lo.s64 	%rd9584, %rd1964, %rd10507;
	mul.hi.u64 	%rd9585, %rd10507, %rd1964;
	add.s64 	%rd9586, %rd9584, %rd9583;
	setp.lt.u64 	%p5401, %rd9586, %rd9584;
	selp.u64 	%rd9587, 1, 0, %p5401;
	add.s64 	%rd9588, %rd9585, %rd9587;
	mul.lo.s64 	%rd9589, %rd1965, %rd10507;
	mul.hi.u64 	%rd9590, %rd10507, %rd1965;
	add.s64 	%rd9591, %rd9589, %rd9588;
	setp.lt.u64 	%p5402, %rd9591, %rd9589;
	selp.u64 	%rd9592, 1, 0, %p5402;
	add.s64 	%rd9593, %rd9590, %rd9592;
	mul.hi.u64 	%rd9594, %rd10508, %rd1962;
	mad.lo.s64 	%rd2132, %rd1962, %rd10508, %rd9581;
	setp.lt.u64 	%p5403, %rd2132, %rd9581;
	selp.u64 	%rd9595, 1, 0, %p5403;
	add.s64 	%rd9596, %rd9594, %rd9595;
	mul.hi.u64 	%rd9597, %rd10508, %rd1963;
	mad.lo.s64 	%rd9598, %rd1963, %rd10508, %rd9586;
	setp.lt.u64 	%p5404, %rd9598, %rd9586;
	selp.u64 	%rd9599, 1, 0, %p5404;
	add.s64 	%rd9600, %rd9598, %rd9596;
	setp.lt.u64 	%p5405, %rd9600, %rd9598;
	selp.u64 	%rd9601, 1, 0, %p5405;
	add.s64 	%rd9602, %rd9597, %rd9599;
	add.s64 	%rd9603, %rd9602, %rd9601;
	mul.hi.u64 	%rd9604, %rd10508, %rd1964;
	mad.lo.s64 	%rd9605, %rd1964, %rd10508, %rd9591;
	setp.lt.u64 	%p5406, %rd9605, %rd9591;
	selp.u64 	%rd9606, 1, 0, %p5406;
	add.s64 	%rd9607, %rd9605, %rd9603;
	setp.lt.u64 	%p5407, %rd9607, %rd9605;
	selp.u64 	%rd9608, 1, 0, %p5407;
	add.s64 	%rd9609, %rd9604, %rd9606;
	add.s64 	%rd9610, %rd9609, %rd9608;
	mul.hi.u64 	%rd9611, %rd10508, %rd1965;
	mad.lo.s64 	%rd9612, %rd1965, %rd10508, %rd9593;
	setp.lt.u64 	%p5408, %rd9612, %rd9593;
	selp.u64 	%rd9613, 1, 0, %p5408;
	add.s64 	%rd9614, %rd9612, %rd9610;
	setp.lt.u64 	%p5409, %rd9614, %rd9612;
	selp.u64 	%rd9615, 1, 0, %p5409;
	add.s64 	%rd9616, %rd9611, %rd9613;
	add.s64 	%rd9617, %rd9616, %rd9615;
	mul.hi.u64 	%rd9618, %rd10509, %rd1962;
	mad.lo.s64 	%rd2133, %rd1962, %rd10509, %rd9600;
	setp.lt.u64 	%p5410, %rd2133, %rd9600;
	selp.u64 	%rd9619, 1, 0, %p5410;
	add.s64 	%rd9620, %rd9618, %rd9619;
	mul.hi.u64 	%rd9621, %rd10509, %rd1963;
	mad.lo.s64 	%rd9622, %rd1963, %rd10509, %rd9607;
	setp.lt.u64 	%p5411, %rd9622, %rd9607;
	selp.u64 	%rd9623, 1, 0, %p5411;
	add.s64 	%rd9624, %rd9622, %rd9620;
	setp.lt.u64 	%p5412, %rd9624, %rd9622;
	selp.u64 	%rd9625, 1, 0, %p5412;
	add.s64 	%rd9626, %rd9621, %rd9623;
	add.s64 	%rd9627, %rd9626, %rd9625;
	mul.hi.u64 	%rd9628, %rd10509, %rd1964;
	mad.lo.s64 	%rd9629, %rd1964, %rd10509, %rd9614;
	setp.lt.u64 	%p5413, %rd9629, %rd9614;
	selp.u64 	%rd9630, 1, 0, %p5413;
	add.s64 	%rd9631, %rd9629, %rd9627;
	setp.lt.u64 	%p5414, %rd9631, %rd9629;
	selp.u64 	%rd9632, 1, 0, %p5414;
	add.s64 	%rd9633, %rd9628, %rd9630;
	add.s64 	%rd9634, %rd9633, %rd9632;
	mul.hi.u64 	%rd9635, %rd10509, %rd1965;
	mad.lo.s64 	%rd9636, %rd1965, %rd10509, %rd9617;
	setp.lt.u64 	%p5415, %rd9636, %rd9617;
	selp.u64 	%rd9637, 1, 0, %p5415;
	add.s64 	%rd9638, %rd9636, %rd9634;
	setp.lt.u64 	%p5416, %rd9638, %rd9636;
	selp.u64 	%rd9639, 1, 0, %p5416;
	add.s64 	%rd9640, %rd9635, %rd9637;
	add.s64 	%rd9641, %rd9640, %rd9639;
	mul.hi.u64 	%rd9642, %rd10510, %rd1962;
	mad.lo.s64 	%rd2134, %rd1962, %rd10510, %rd9624;
	setp.lt.u64 	%p5417, %rd2134, %rd9624;
	selp.u64 	%rd9643, 1, 0, %p5417;
	add.s64 	%rd9644, %rd9642, %rd9643;
	mul.hi.u64 	%rd9645, %rd10510, %rd1963;
	mad.lo.s64 	%rd9646, %rd1963, %rd10510, %rd9631;
	setp.lt.u64 	%p5418, %rd9646, %rd9631;
	selp.u64 	%rd9647, 1, 0, %p5418;
	add.s64 	%rd9648, %rd9646, %rd9644;
	setp.lt.u64 	%p5419, %rd9648, %rd9646;
	selp.u64 	%rd9649, 1, 0, %p5419;
	add.s64 	%rd9650, %rd9645, %rd9647;
	add.s64 	%rd9651, %rd9650, %rd9649;
	mul.hi.u64 	%rd9652, %rd10510, %rd1964;
	mad.lo.s64 	%rd9653, %rd1964, %rd10510, %rd9638;
	setp.lt.u64 	%p5420, %rd9653, %rd9638;
	selp.u64 	%rd9654, 1, 0, %p5420;
	add.s64 	%rd9655, %rd9653, %rd9651;
	setp.lt.u64 	%p5421, %rd9655, %rd9653;
	selp.u64 	%rd9656, 1, 0, %p5421;
	add.s64 	%rd9657, %rd9652, %rd9654;
	add.s64 	%rd9658, %rd9657, %rd9656;
	mul.hi.u64 	%rd9659, %rd10510, %rd1965;
	mad.lo.s64 	%rd9660, %rd1965, %rd10510, %rd9641;
	setp.lt.u64 	%p5422, %rd9660, %rd9641;
	selp.u64 	%rd9661, 1, 0, %p5422;
	add.s64 	%rd9662, %rd9660, %rd9658;
	setp.lt.u64 	%p5423, %rd9662, %rd9660;
	selp.u64 	%rd9663, 1, 0, %p5423;
	add.s64 	%rd9664, %rd9659, %rd9661;
	add.s64 	%rd9665, %rd9664, %rd9663;
	shl.b64 	%rd9666, %rd9648, 32;
	mov.b64 	{%r627, %r628}, %rd9648;
	mov.b64 	{%r629, %r630}, %rd9655;
	mov.b64 	%rd9667, {%r628, %r629};
	mov.b64 	{%r631, %r632}, %rd9662;
	mov.b64 	%rd9668, {%r630, %r631};
	mov.b64 	{%r633, %r634}, %rd9665;
	mov.b64 	%rd9669, {%r632, %r633};
	shr.u64 	%rd9670, %rd9665, 32;
	mul.lo.s64 	%rd9671, %rd9648, 977;
	mov.b64 	%rd9672, 977;
	mul.hi.u64 	%rd9673, %rd9648, %rd9672;
	mul.lo.s64 	%rd9674, %rd9655, 977;
	mul.hi.u64 	%rd9675, %rd9655, %rd9672;
	add.s64 	%rd9676, %rd9674, %rd9673;
	setp.lt.u64 	%p5424, %rd9676, %rd9674;
	selp.u64 	%rd9677, 1, 0, %p5424;
	add.s64 	%rd9678, %rd9675, %rd9677;
	mul.lo.s64 	%rd9679, %rd9662, 977;
	mul.hi.u64 	%rd9680, %rd9662, %rd9672;
	add.s64 	%rd9681, %rd9679, %rd9678;
	setp.lt.u64 	%p5425, %rd9681, %rd9679;
	selp.u64 	%rd9682, 1, 0, %p5425;
	add.s64 	%rd9683, %rd9680, %rd9682;
	mul.lo.s64 	%rd9684, %rd9665, 977;
	mul.hi.u64 	%rd9685, %rd9665, %rd9672;
	add.s64 	%rd9686, %rd9684, %rd9683;
	setp.lt.u64 	%p5426, %rd9686, %rd9684;
	selp.u64 	%rd9687, 1, 0, %p5426;
	add.s64 	%rd9688, %rd9685, %rd9687;
	add.s64 	%rd10520, %rd9671, %rd9666;
	setp.lt.u64 	%p5427, %rd10520, %rd9671;
	selp.u64 	%rd9689, 1, 0, %p5427;
	add.s64 	%rd9690, %rd9676, %rd9667;
	setp.lt.u64 	%p5428, %rd9690, %rd9676;
	add.s64 	%rd10521, %rd9690, %rd9689;
	setp.lt.u64 	%p5429, %rd10521, %rd9690;
	or.pred  	%p5430, %p5428, %p5429;
	selp.u64 	%rd9691, 1, 0, %p5430;
	add.s64 	%rd9692, %rd9681, %rd9668;
	setp.lt.u64 	%p5431, %rd9692, %rd9681;
	add.s64 	%rd10522, %rd9692, %rd9691;
	setp.lt.u64 	%p5432, %rd10522, %rd9692;
	or.pred  	%p5433, %p5431, %p5432;
	selp.u64 	%rd9693, 1, 0, %p5433;
	add.s64 	%rd9694, %rd9686, %rd9669;
	setp.lt.u64 	%p5434, %rd9694, %rd9686;
	add.s64 	%rd10523, %rd9694, %rd9693;
	setp.lt.u64 	%p5435, %rd10523, %rd9694;
	or.pred  	%p5436, %p5434, %p5435;
	selp.u64 	%rd9695, 1, 0, %p5436;
	add.s64 	%rd9696, %rd9688, %rd9670;
	add.s64 	%rd2139, %rd9696, %rd9695;
	setp.eq.s64 	%p5437, %rd2139, 0;
	mov.b64 	%rd10524, 0;
	@%p5437 bra 	$L__BB11_1126;
	shl.b64 	%rd9697, %rd2139, 32;
	shr.u64 	%rd9698, %rd2139, 32;
	mov.b64 	%rd9699, 977;
	mul.hi.u64 	%rd9700, %rd2139, %rd9699;
	mad.lo.s64 	%rd9701, %rd2139, 977, %rd9697;
	setp.lt.u64 	%p5438, %rd9701, %rd9697;
	selp.u64 	%rd9702, 1, 0, %p5438;
	add.s64 	%rd10520, %rd9701, %rd10520;
	setp.lt.u64 	%p5439, %rd10520, %rd9701;
	selp.u64 	%rd9703, 1, 0, %p5439;
	add.s64 	%rd9704, %rd9703, %rd9702;
	add.s64 	%rd9705, %rd9698, %rd9700;
	setp.lt.u64 	%p5440, %rd9705, %rd9698;
	selp.u64 	%rd9706, 1, 0, %p5440;
	add.s64 	%rd9707, %rd10521, %rd9705;
	add.s64 	%rd9708, %rd9707, %rd9704;
	setp.lt.u64 	%p5441, %rd9708, %rd10521;
	not.b64 	%rd9709, %rd9705;
	setp.gt.u64 	%p5442, %rd9704, %rd9709;
	or.pred  	%p5443, %p5442, %p5441;
	selp.u64 	%rd9710, 1, 0, %p5443;
	add.s64 	%rd9711, %rd10522, %rd9706;
	add.s64 	%rd2142, %rd9711, %rd9710;
	setp.lt.u64 	%p5444, %rd2142, %rd10522;
	selp.u64 	%rd9712, 1, 0, %p5444;
	add.s64 	%rd2143, %rd10523, %rd9712;
	setp.lt.u64 	%p5445, %rd2143, %rd10523;
	selp.u64 	%rd10524, 1, 0, %p5445;
	mov.u64 	%rd10521, %rd9708;
	mov.u64 	%rd10522, %rd2142;
	mov.u64 	%rd10523, %rd2143;
$L__BB11_1126:
	mad.lo.s64 	%rd10525, %rd1962, %rd10507, %rd10520;
	setp.lt.u64 	%p5446, %rd10525, %rd10520;
	selp.u64 	%rd9713, 1, 0, %p5446;
	add.s64 	%rd9714, %rd10521, %rd2132;
	setp.lt.u64 	%p5447, %rd9714, %rd10521;
	add.s64 	%rd10526, %rd9714, %rd9713;
	setp.lt.u64 	%p5448, %rd10526, %rd9714;
	or.pred  	%p5449, %p5447, %p5448;
	selp.u64 	%rd9715, 1, 0, %p5449;
	add.s64 	%rd9716, %rd10522, %rd2133;
	setp.lt.u64 	%p5450, %rd9716, %rd10522;
	add.s64 	%rd10527, %rd9716, %rd9715;
	setp.lt.u64 	%p5451, %rd10527, %rd9716;
	or.pred  	%p5452, %p5450, %p5451;
	selp.u64 	%rd9717, 1, 0, %p5452;
	add.s64 	%rd9718, %rd10523, %rd2134;
	setp.lt.u64 	%p5453, %rd9718, %rd10523;
	add.s64 	%rd10528, %rd9718, %rd9717;
	setp.lt.u64 	%p5454, %rd10528, %rd9718;
	or.pred  	%p5455, %p5453, %p5454;
	selp.u64 	%rd9720, 1, 0, %p5455;
	add.s64 	%rd2154, %rd10524, %rd9720;
	setp.ne.s64 	%p5456, %rd2154, 0;
	setp.gt.u64 	%p5457, %rd10528, %rd1857;
	or.pred  	%p5458, %p5456, %p5457;
	@%p5458 bra 	$L__BB11_1132;
	setp.lt.u64 	%p5459, %rd10528, %rd1857;
	@%p5459 bra 	$L__BB11_1145;
	setp.gt.u64 	%p5460, %rd10527, %rd1858;
	@%p5460 bra 	$L__BB11_1132;
	setp.lt.u64 	%p5461, %rd10527, %rd1858;
	@%p5461 bra 	$L__BB11_1145;
	setp.gt.u64 	%p5462, %rd10526, %rd1859;
	@%p5462 bra 	$L__BB11_1132;
	setp.lt.u64 	%p5463, %rd10526, %rd1859;
	setp.lt.u64 	%p5464, %rd10525, %rd1860;
	or.pred  	%p5465, %p5463, %p5464;
	@%p5465 bra 	$L__BB11_1145;
$L__BB11_1132:
	sub.s64 	%rd2155, %rd10525, %rd1860;
	setp.lt.u64 	%p5466, %rd10525, %rd1860;
	selp.u64 	%rd9721, 1, 0, %p5466;
	sub.s64 	%rd9722, %rd10526, %rd1859;
	setp.lt.u64 	%p5467, %rd10526, %rd1859;
	selp.s64 	%rd9723, -1, 0, %p5466;
	add.s64 	%rd10526, %rd9722, %rd9723;
	setp.lt.u64 	%p5468, %rd9722, %rd9721;
	or.pred  	%p5469, %p5467, %p5468;
	selp.u64 	%rd9724, 1, 0, %p5469;
	sub.s64 	%rd9725, %rd10527, %rd1858;
	setp.lt.u64 	%p5470, %rd10527, %rd1858;
	selp.s64 	%rd9726, -1, 0, %p5469;
	add.s64 	%rd10527, %rd9725, %rd9726;
	setp.lt.u64 	%p5471, %rd9725, %rd9724;
	or.pred  	%p5472, %p5470, %p5471;
	selp.u64 	%rd9727, 1, 0, %p5472;
	sub.s64 	%rd9728, %rd10528, %rd1857;
	setp.lt.u64 	%p5473, %rd10528, %rd1857;
	selp.s64 	%rd9729, -1, 0, %p5472;
	add.s64 	%rd10528, %rd9728, %rd9729;
	setp.lt.u64 	%p5474, %rd9728, %rd9727;
	or.pred  	%p5475, %p5473, %p5474;
	selp.s64 	%rd9730, -1, 0, %p5475;
	add.s64 	%rd2159, %rd2154, %rd9730;
	setp.ne.s64 	%p5476, %rd2159, 0;
	setp.gt.u64 	%p5477, %rd10528, %rd1857;
	or.pred  	%p5478, %p5476, %p5477;
	@%p5478 bra 	$L__BB11_1138;
	setp.lt.u64 	%p5479, %rd10528, %rd1857;
	mov.u64 	%rd10525, %rd2155;
	@%p5479 bra 	$L__BB11_1145;
	setp.gt.u64 	%p5480, %rd10527, %rd1858;
	@%p5480 bra 	$L__BB11_1138;
	setp.lt.u64 	%p5481, %rd10527, %rd1858;
	mov.u64 	%rd10525, %rd2155;
	@%p5481 bra 	$L__BB11_1145;
	setp.gt.u64 	%p5482, %rd10526, %rd1859;
	@%p5482 bra 	$L__BB11_1138;
	setp.lt.u64 	%p5483, %rd10526, %rd1859;
	setp.lt.u64 	%p5484, %rd2155, %rd1860;
	or.pred  	%p5485, %p5483, %p5484;
	mov.u64 	%rd10525, %rd2155;
	@%p5485 bra 	$L__BB11_1145;
$L__BB11_1138:
	sub.s64 	%rd2160, %rd2155, %rd1860;
	setp.lt.u64 	%p5486, %rd2155, %rd1860;
	selp.u64 	%rd9731, 1, 0, %p5486;
	sub.s64 	%rd9732, %rd10526, %rd1859;
	setp.lt.u64 	%p5487, %rd10526, %rd1859;
	selp.s64 	%rd9733, -1, 0, %p5486;
	add.s64 	%rd10526, %rd9732, %rd9733;
	setp.lt.u64 	%p5488, %rd9732, %rd9731;
	or.pred  	%p5489, %p5487, %p5488;
	selp.u64 	%rd9734, 1, 0, %p5489;
	sub.s64 	%rd9735, %rd10527, %rd1858;
	setp.lt.u64 	%p5490, %rd10527, %rd1858;
	selp.s64 	%rd9736, -1, 0, %p5489;
	add.s64 	%rd10527, %rd9735, %rd9736;
	setp.lt.u64 	%p5491, %rd9735, %rd9734;
	or.pred  	%p5492, %p5490, %p5491;
	selp.u64 	%rd9737, 1, 0, %p5492;
	sub.s64 	%rd9738, %rd10528, %rd1857;
	setp.lt.u64 	%p5493, %rd10528, %rd1857;
	selp.s64 	%rd9739, -1, 0, %p5492;
	add.s64 	%rd10528, %rd9738, %rd9739;
	setp.lt.u64 	%p5494, %rd9738, %rd9737;
	or.pred  	%p5495, %p5493, %p5494;
	selp.u64 	%rd9740, 1, 0, %p5495;
	setp.ne.s64 	%p5496, %rd2159, %rd9740;
	setp.gt.u64 	%p5497, %rd10528, %rd1857;
	or.pred  	%p5498, %p5496, %p5497;
	@%p5498 bra 	$L__BB11_1144;
	setp.lt.u64 	%p5499, %rd10528, %rd1857;
	mov.u64 	%rd10525, %rd2160;
	@%p5499 bra 	$L__BB11_1145;
	setp.gt.u64 	%p5500, %rd10527, %rd1858;
	@%p5500 bra 	$L__BB11_1144;
	setp.lt.u64 	%p5501, %rd10527, %rd1858;
	mov.u64 	%rd10525, %rd2160;
	@%p5501 bra 	$L__BB11_1145;
	setp.gt.u64 	%p5502, %rd10526, %rd1859;
	@%p5502 bra 	$L__BB11_1144;
	setp.lt.u64 	%p5503, %rd10526, %rd1859;
	setp.lt.u64 	%p5504, %rd2160, %rd1860;
	or.pred  	%p5505, %p5503, %p5504;
	mov.u64 	%rd10525, %rd2160;
	@%p5505 bra 	$L__BB11_1145;
$L__BB11_1144:
	sub.s64 	%rd10525, %rd2160, %rd1860;
	setp.lt.u64 	%p5506, %rd2160, %rd1860;
	selp.u64 	%rd9741, 1, 0, %p5506;
	sub.s64 	%rd9742, %rd10526, %rd1859;
	setp.lt.u64 	%p5507, %rd10526, %rd1859;
	selp.s64 	%rd9743, -1, 0, %p5506;
	add.s64 	%rd10526, %rd9742, %rd9743;
	setp.lt.u64 	%p5508, %rd9742, %rd9741;
	or.pred  	%p5509, %p5507, %p5508;
	selp.u64 	%rd9744, 1, 0, %p5509;
	sub.s64 	%rd9745, %rd10527, %rd1858;
	setp.lt.u64 	%p5510, %rd10527, %rd1858;
	selp.s64 	%rd9746, -1, 0, %p5509;
	add.s64 	%rd10527, %rd9745, %rd9746;
	setp.lt.u64 	%p5511, %rd9745, %rd9744;
	or.pred  	%p5512, %p5510, %p5511;
	selp.s64 	%rd9747, -1, 0, %p5512;
	sub.s64 	%rd9748, %rd10528, %rd1857;
	add.s64 	%rd10528, %rd9748, %rd9747;
$L__BB11_1145:
	ld.param.u32 	%r652, [generate_pubkeys_with_prefix_match_param_3];
	setp.eq.s32 	%p5513, %r652, 0;
	@%p5513 bra 	$L__BB11_1161;
	mov.b32 	%r670, 0;
$L__BB11_1147:
	ld.param.u64 	%rd9972, [generate_pubkeys_with_prefix_match_param_8];
	ld.param.u64 	%rd9971, [generate_pubkeys_with_prefix_match_param_7];
	ld.param.u64 	%rd9970, [generate_pubkeys_with_prefix_match_param_6];
	ld.param.u64 	%rd9969, [generate_pubkeys_with_prefix_match_param_5];
	ld.param.u64 	%rd9968, [generate_pubkeys_with_prefix_match_param_4];
	ld.param.u64 	%rd9967, [generate_pubkeys_with_prefix_match_param_2];
	ld.param.u64 	%rd9966, [generate_pubkeys_with_prefix_match_param_1];
	cvta.to.global.u64 	%rd2172, %rd9972;
	cvta.to.global.u64 	%rd2173, %rd9968;
	cvta.to.global.u64 	%rd2174, %rd9969;
	cvta.to.global.u64 	%rd2175, %rd9971;
	cvta.to.global.u64 	%rd2176, %rd9970;
	cvta.to.global.u64 	%rd2177, %rd9967;
	mul.wide.u32 	%rd9749, %r670, 8;
	add.s64 	%rd9750, %rd2177, %rd9749;
	ld.global.u64 	%rd9751, [%rd9750];
	cvta.to.global.u64 	%rd2178, %rd9966;
	add.s64 	%rd9752, %rd2178, %rd9749;
	ld.global.u64 	%rd9753, [%rd9752];
	xor.b64  	%rd9754, %rd9753, %rd10510;
	and.b64  	%rd9755, %rd9754, %rd9751;
	setp.ne.s64 	%p5514, %rd9755, 0;
	@%p5514 bra 	$L__BB11_1148;
	bra.uni 	$L__BB11_1155;
$L__BB11_1148:
	ld.param.u32 	%r653, [generate_pubkeys_with_prefix_match_param_3];
	add.s32 	%r670, %r670, 1;
	setp.ne.s32 	%p5515, %r670, %r653;
	@%p5515 bra 	$L__BB11_1147;
	mov.b32 	%r671, 0;
$L__BB11_1150:
	mul.wide.u32 	%rd9756, %r671, 8;
	add.s64 	%rd9757, %rd2177, %rd9756;
	ld.global.u64 	%rd9758, [%rd9757];
	add.s64 	%rd9759, %rd2178, %rd9756;
	ld.global.u64 	%rd9760, [%rd9759];
	xor.b64  	%rd9761, %rd9760, %rd10519;
	and.b64  	%rd9762, %rd9761, %rd9758;
	setp.eq.s64 	%p5516, %rd9762, 0;
	@%p5516 bra 	$L__BB11_1157;
	ld.param.u32 	%r654, [generate_pubkeys_with_prefix_match_param_3];
	add.s32 	%r671, %r671, 1;
	setp.ne.s32 	%p5517, %r671, %r654;
	@%p5517 bra 	$L__BB11_1150;
	mov.b32 	%r672, 0;
$L__BB11_1153:
	mul.wide.u32 	%rd9763, %r672, 8;
	add.s64 	%rd9764, %rd2177, %rd9763;
	ld.global.u64 	%rd9765, [%rd9764];
	add.s64 	%rd9766, %rd2178, %rd9763;
	ld.global.u64 	%rd9767, [%rd9766];
	xor.b64  	%rd9768, %rd9767, %rd10528;
	and.b64  	%rd9769, %rd9768, %rd9765;
	setp.eq.s64 	%p5518, %rd9769, 0;
	@%p5518 bra 	$L__BB11_1159;
	ld.param.u32 	%r655, [generate_pubkeys_with_prefix_match_param_3];
	add.s32 	%r672, %r672, 1;
	setp.eq.s32 	%p5519, %r672, %r655;
	@%p5519 bra 	$L__BB11_1161;
	bra.uni 	$L__BB11_1153;
$L__BB11_1155:
	ld.param.u32 	%r662, [generate_pubkeys_with_prefix_match_param_11];
	atom.global.add.u32 	%r19, [%rd2172], 1;
	setp.ge.u32 	%p5522, %r19, %r662;
	@%p5522 bra 	$L__BB11_1161;
	mul.wide.u32 	%rd9782, %r19, 4;
	add.s64 	%rd9783, %rd2173, %rd9782;
	st.global.u32 	[%rd9783], %r1;
	add.s64 	%rd9784, %rd2174, %rd9782;
	st.global.u32 	[%rd9784], %r669;
	add.s64 	%rd9785, %rd2175, %rd9782;
	mov.b32 	%r642, 0;
	st.global.u32 	[%rd9785], %r642;
	shl.b32 	%r643, %r19, 2;
	mul.wide.u32 	%rd9786, %r643, 8;
	add.s64 	%rd9787, %rd2176, %rd9786;
	st.global.u64 	[%rd9787], %rd10507;
	st.global.u64 	[%rd9787+8], %rd10508;
	st.global.u64 	[%rd9787+16], %rd10509;
	st.global.u64 	[%rd9787+24], %rd10510;
	bra.uni 	$L__BB11_1161;
$L__BB11_1157:
	ld.param.u32 	%r661, [generate_pubkeys_with_prefix_match_param_11];
	atom.global.add.u32 	%r22, [%rd2172], 1;
	setp.ge.u32 	%p5521, %r22, %r661;
	@%p5521 bra 	$L__BB11_1161;
	mul.wide.u32 	%rd9776, %r22, 4;
	add.s64 	%rd9777, %rd2173, %rd9776;
	st.global.u32 	[%rd9777], %r1;
	add.s64 	%rd9778, %rd2174, %rd9776;
	st.global.u32 	[%rd9778], %r669;
	add.s64 	%rd9779, %rd2175, %rd9776;
	mov.b32 	%r640, 1;
	st.global.u32 	[%rd9779], %r640;
	shl.b32 	%r641, %r22, 2;
	mul.wide.u32 	%rd9780, %r641, 8;
	add.s64 	%rd9781, %rd2176, %rd9780;
	st.global.u64 	[%rd9781], %rd10516;
	st.global.u64 	[%rd9781+8], %rd10517;
	st.global.u64 	[%rd9781+16], %rd10518;
	st.global.u64 	[%rd9781+24], %rd10519;
	bra.uni 	$L__BB11_1161;
$L__BB11_1159:
	ld.param.u32 	%r660, [generate_pubkeys_with_prefix_match_param_11];
	atom.global.add.u32 	%r25, [%rd2172], 1;
	setp.ge.u32 	%p5520, %r25, %r660;
	@%p5520 bra 	$L__BB11_1161;
	mul.wide.u32 	%rd9770, %r25, 4;
	add.s64 	%rd9771, %rd2173, %rd9770;
	st.global.u32 	[%rd9771], %r1;
	add.s64 	%rd9772, %rd2174, %rd9770;
	st.global.u32 	[%rd9772], %r669;
	add.s64 	%rd9773, %rd2175, %rd9770;
	mov.b32 	%r638, 2;
	st.global.u32 	[%rd9773], %r638;
	shl.b32 	%r639, %r25, 2;
	mul.wide.u32 	%rd9774, %r639, 8;
	add.s64 	%rd9775, %rd2176, %rd9774;
	st.global.u64 	[%rd9775], %rd10525;
	st.global.u64 	[%rd9775+8], %rd10526;
	st.global.u64 	[%rd9775+16], %rd10527;
	st.global.u64 	[%rd9775+24], %rd10528;
$L__BB11_1161:
	setp.eq.s32 	%p5523, %r15, 1;
	@%p5523 bra 	$L__BB11_1183;
	add.s64 	%rd9790, %rd3, %rd9228;
	ld.local.v2.u64 	{%rd9791, %rd9792}, [%rd9790+-32];
	mul.lo.s64 	%rd2179, %rd9791, %rd10476;
	mul.hi.u64 	%rd9793, %rd10476, %rd9791;
	mul.lo.s64 	%rd9794, %rd9792, %rd10476;
	mul.hi.u64 	%rd9795, %rd10476, %rd9792;
	add.s64 	%rd9796, %rd9794, %rd9793;
	setp.lt.u64 	%p5524, %rd9796, %rd9794;
	selp.u64 	%rd9797, 1, 0, %p5524;
	add.s64 	%rd9798, %rd9795, %rd9797;
	ld.local.v2.u64 	{%rd9799, %rd9800}, [%rd9790+-16];
	mul.lo.s64 	%rd9801, %rd9799, %rd10476;
	mul.hi.u64 	%rd9802, %rd10476, %rd9799;
	add.s64 	%rd9803, %rd9801, %rd9798;
	setp.lt.u64 	%p5525, %rd9803, %rd9801;
	selp.u64 	%rd9804, 1, 0, %p5525;
	add.s64 	%rd9805, %rd9802, %rd9804;
	mul.lo.s64 	%rd9806, %rd9800, %rd10476;
	mul.hi.u64 	%rd9807, %rd10476, %rd9800;
	add.s64 	%rd9808, %rd9806, %rd9805;
	setp.lt.u64 	%p5526, %rd9808, %rd9806;
	selp.u64 	%rd9809, 1, 0, %p5526;
	add.s64 	%rd9810, %rd9807, %rd9809;
	mul.hi.u64 	%rd9811, %rd10477, %rd9791;
	mad.lo.s64 	%rd2180, %rd9791, %rd10477, %rd9796;
	setp.lt.u64 	%p5527, %rd2180, %rd9796;
	selp.u64 	%rd9812, 1, 0, %p5527;
	add.s64 	%rd9813, %rd9811, %rd9812;
	mul.hi.u64 	%rd9814, %rd10477, %rd9792;
	mad.lo.s64 	%rd9815, %rd9792, %rd10477, %rd9803;
	setp.lt.u64 	%p5528, %rd9815, %rd9803;
	selp.u64 	%rd9816, 1, 0, %p5528;
	add.s64 	%rd9817, %rd9815, %rd9813;
	setp.lt.u64 	%p5529, %rd9817, %rd9815;
	selp.u64 	%rd9818, 1, 0, %p5529;
	add.s64 	%rd9819, %rd9814, %rd9816;
	add.s64 	%rd9820, %rd9819, %rd9818;
	mul.hi.u64 	%rd9821, %rd10477, %rd9799;
	mad.lo.s64 	%rd9822, %rd9799, %rd10477, %rd9808;
	setp.lt.u64 	%p5530, %rd9822, %rd9808;
	selp.u64 	%rd9823, 1, 0, %p5530;
	add.s64 	%rd9824, %rd9822, %rd9820;
	setp.lt.u64 	%p5531, %rd9824, %rd9822;
	selp.u64 	%rd9825, 1, 0, %p5531;
	add.s64 	%rd9826, %rd9821, %rd9823;
	add.s64 	%rd9827, %rd9826, %rd9825;
	mul.hi.u64 	%rd9828, %rd10477, %rd9800;
	mad.lo.s64 	%rd9829, %rd9800, %rd10477, %rd9810;
	setp.lt.u64 	%p5532, %rd9829, %rd9810;
	selp.u64 	%rd9830, 1, 0, %p5532;
	add.s64 	%rd9831, %rd9829, %rd9827;
	setp.lt.u64 	%p5533, %rd9831, %rd9829;
	selp.u64 	%rd9832, 1, 0, %p5533;
	add.s64 	%rd9833, %rd9828, %rd9830;
	add.s64 	%rd9834, %rd9833, %rd9832;
	mul.hi.u64 	%rd9835, %rd10478, %rd9791;
	mad.lo.s64 	%rd2181, %rd9791, %rd10478, %rd9817;
	setp.lt.u64 	%p5534, %rd2181, %rd9817;
	selp.u64 	%rd9836, 1, 0, %p5534;
	add.s64 	%rd9837, %rd9835, %rd9836;
	mul.hi.u64 	%rd9838, %rd10478, %rd9792;
	mad.lo.s64 	%rd9839, %rd9792, %rd10478, %rd9824;
	setp.lt.u64 	%p5535, %rd9839, %rd9824;
	selp.u64 	%rd9840, 1, 0, %p5535;
	add.s64 	%rd9841, %rd9839, %rd9837;
	setp.lt.u64 	%p5536, %rd9841, %rd9839;
	selp.u64 	%rd9842, 1, 0, %p5536;
	add.s64 	%rd9843, %rd9838, %rd9840;
	add.s64 	%rd9844, %rd9843, %rd9842;
	mul.hi.u64 	%rd9845, %rd10478, %rd9799;
	mad.lo.s64 	%rd9846, %rd9799, %rd10478, %rd9831;
	setp.lt.u64 	%p5537, %rd9846, %rd9831;
	selp.u64 	%rd9847, 1, 0, %p5537;
	add.s64 	%rd9848, %rd9846, %rd9844;
	setp.lt.u64 	%p5538, %rd9848, %rd9846;
	selp.u64 	%rd9849, 1, 0, %p5538;
	add.s64 	%rd9850, %rd9845, %rd9847;
	add.s64 	%rd9851, %rd9850, %rd9849;
	mul.hi.u64 	%rd9852, %rd10478, %rd9800;
	mad.lo.s64 	%rd9853, %rd9800, %rd10478, %rd9834;
	setp.lt.u64 	%p5539, %rd9853, %rd9834;
	selp.u64 	%rd9854, 1, 0, %p5539;
	add.s64 	%rd9855, %rd9853, %rd9851;
	setp.lt.u64 	%p5540, %rd9855, %rd9853;
	selp.u64 	%rd9856, 1, 0, %p5540;
	add.s64 	%rd9857, %rd9852, %rd9854;
	add.s64 	%rd9858, %rd9857, %rd9856;
	mul.hi.u64 	%rd9859, %rd10479, %rd9791;
	mad.lo.s64 	%rd2182, %rd9791, %rd10479, %rd9841;
	setp.lt.u64 	%p5541, %rd2182, %rd9841;
	selp.u64 	%rd9860, 1, 0, %p5541;
	add.s64 	%rd9861, %rd9859, %rd9860;
	mul.hi.u64 	%rd9862, %rd10479, %rd9792;
	mad.lo.s64 	%rd9863, %rd9792, %rd10479, %rd9848;
	setp.lt.u64 	%p5542, %rd9863, %rd9848;
	selp.u64 	%rd9864, 1, 0, %p5542;
	add.s64 	%rd9865, %rd9863, %rd9861;
	setp.lt.u64 	%p5543, %rd9865, %rd9863;
	selp.u64 	%rd9866, 1, 0, %p5543;
	add.s64 	%rd9867, %rd9862, %rd9864;
	add.s64 	%rd9868, %rd9867, %rd9866;
	mul.hi.u64 	%rd9869, %rd10479, %rd9799;
	mad.lo.s64 	%rd9870, %rd9799, %rd10479, %rd9855;
	setp.lt.u64 	%p5544, %rd9870, %rd9855;
	selp.u64 	%rd9871, 1, 0, %p5544;
	add.s64 	%rd9872, %rd9870, %rd9868;
	setp.lt.u64 	%p5545, %rd9872, %rd9870;
	selp.u64 	%rd9873, 1, 0, %p5545;
	add.s64 	%rd9874, %rd9869, %rd9871;
	add.s64 	%rd9875, %rd9874, %rd9873;
	mul.hi.u64 	%rd9876, %rd10479, %rd9800;
	mad.lo.s64 	%rd9877, %rd9800, %rd10479, %rd9858;
	setp.lt.u64 	%p5546, %rd9877, %rd9858;
	selp.u64 	%rd9878, 1, 0, %p5546;
	add.s64 	%rd9879, %rd9877, %rd9875;
	setp.lt.u64 	%p5547, %rd9879, %rd9877;
	selp.u64 	%rd9880, 1, 0, %p5547;
	add.s64 	%rd9881, %rd9876, %rd9878;
	add.s64 	%rd9882, %rd9881, %rd9880;
	shl.b64 	%rd9883, %rd9865, 32;
	mov.b64 	{%r644, %r645}, %rd9865;
	mov.b64 	{%r646, %r647}, %rd9872;
	mov.b64 	%rd9884, {%r645, %r646};
	mov.b64 	{%r648, %r649}, %rd9879;
	mov.b64 	%rd9885, {%r647, %r648};
	mov.b64 	{%r650, %r651}, %rd9882;
	mov.b64 	%rd9886, {%r649, %r650};
	shr.u64 	%rd9887, %rd9882, 32;
	mul.lo.s64 	%rd9888, %rd9865, 977;
	mov.b64 	%rd9889, 977;
	mul.hi.u64 	%rd9890, %rd9865, %rd9889;
	mul.lo.s64 	%rd9891, %rd9872, 977;
	mul.hi.u64 	%rd9892, %rd9872, %rd9889;
	add.s64 	%rd9893, %rd9891, %rd9890;
	setp.lt.u64 	%p5548, %rd9893, %rd9891;
	selp.u64 	%rd9894, 1, 0, %p5548;
	add.s64 	%rd9895, %rd9892, %rd9894;
	mul.lo.s64 	%rd9896, %rd9879, 977;
	mul.hi.u64 	%rd9897, %rd9879, %rd9889;
	add.s64 	%rd9898, %rd9896, %rd9895;
	setp.lt.u64 	%p5549, %rd9898, %rd9896;
	selp.u64 	%rd9899, 1, 0, %p5549;
	add.s64 	%rd9900, %rd9897, %rd9899;
	mul.lo.s64 	%rd9901, %rd9882, 977;
	mul.hi.u64 	%rd9902, %rd9882, %rd9889;
	add.s64 	%rd9903, %rd9901, %rd9900;
	setp.lt.u64 	%p5550, %rd9903, %rd9901;
	selp.u64 	%rd9904, 1, 0, %p5550;
	add.s64 	%rd9905, %rd9902, %rd9904;
	add.s64 	%rd10529, %rd9888, %rd9883;
	setp.lt.u64 	%p5551, %rd10529, %rd9888;
	selp.u64 	%rd9906, 1, 0, %p5551;
	add.s64 	%rd9907, %rd9893, %rd9884;
	setp.lt.u64 	%p5552, %rd9907, %rd9893;
	add.s64 	%rd10530, %rd9907, %rd9906;
	setp.lt.u64 	%p5553, %rd10530, %rd9907;
	or.pred  	%p5554, %p5552, %p5553;
	selp.u64 	%rd9908, 1, 0, %p5554;
	add.s64 	%rd9909, %rd9898, %rd9885;
	setp.lt.u64 	%p5555, %rd9909, %rd9898;
	add.s64 	%rd10531, %rd9909, %rd9908;
	setp.lt.u64 	%p5556, %rd10531, %rd9909;
	or.pred  	%p5557, %p5555, %p5556;
	selp.u64 	%rd9910, 1, 0, %p5557;
	add.s64 	%rd9911, %rd9903, %rd9886;
	setp.lt.u64 	%p5558, %rd9911, %rd9903;
	add.s64 	%rd10532, %rd9911, %rd9910;
	setp.lt.u64 	%p5559, %rd10532, %rd9911;
	or.pred  	%p5560, %p5558, %p5559;
	selp.u64 	%rd9912, 1, 0, %p5560;
	add.s64 	%rd9913, %rd9905, %rd9887;
	add.s64 	%rd2187, %rd9913, %rd9912;
	setp.eq.s64 	%p5561, %rd2187, 0;
	mov.b64 	%rd10533, 0;
	@%p5561 bra 	$L__BB11_1164;
	shl.b64 	%rd9914, %rd2187, 32;
	shr.u64 	%rd9915, %rd2187, 32;
	mov.b64 	%rd9916, 977;
	mul.hi.u64 	%rd9917, %rd2187, %rd9916;
	mad.lo.s64 	%rd9918, %rd2187, 977, %rd9914;
	setp.lt.u64 	%p5562, %rd9918, %rd9914;
	selp.u64 	%rd9919, 1, 0, %p5562;
	add.s64 	%rd10529, %rd9918, %rd10529;
	setp.lt.u64 	%p5563, %rd10529, %rd9918;
	selp.u64 	%rd9920, 1, 0, %p5563;
	add.s64 	%rd9921, %rd9920, %rd9919;
	add.s64 	%rd9922, %rd9915, %rd9917;
	setp.lt.u64 	%p5564, %rd9922, %rd9915;
	selp.u64 	%rd9923, 1, 0, %p5564;
	add.s64 	%rd9924, %rd10530, %rd9922;
	add.s64 	%rd9925, %rd9924, %rd9921;
	setp.lt.u64 	%p5565, %rd9925, %rd10530;
	not.b64 	%rd9926, %rd9922;
	setp.gt.u64 	%p5566, %rd9921, %rd9926;
	or.pred  	%p5567, %p5566, %p5565;
	selp.u64 	%rd9927, 1, 0, %p5567;
	add.s64 	%rd9928, %rd10531, %rd9923;
	add.s64 	%rd2190, %rd9928, %rd9927;
	setp.lt.u64 	%p5568, %rd2190, %rd10531;
	selp.u64 	%rd9929, 1, 0, %p5568;
	add.s64 	%rd2191, %rd10532, %rd9929;
	setp.lt.u64 	%p5569, %rd2191, %rd10532;
	selp.u64 	%rd10533, 1, 0, %p5569;
	mov.u64 	%rd10530, %rd9925;
	mov.u64 	%rd10531, %rd2190;
	mov.u64 	%rd10532, %rd2191;
$L__BB11_1164:
	add.s64 	%rd10476, %rd10529, %rd2179;
	setp.lt.u64 	%p5570, %rd10476, %rd10529;
	selp.u64 	%rd9930, 1, 0, %p5570;
	add.s64 	%rd9931, %rd10530, %rd2180;
	setp.lt.u64 	%p5571, %rd9931, %rd10530;
	add.s64 	%rd10477, %rd9931, %rd9930;
	setp.lt.u64 	%p5572, %rd10477, %rd9931;
	or.pred  	%p5573, %p5571, %p5572;
	selp.u64 	%rd9932, 1, 0, %p5573;
	add.s64 	%rd9933, %rd10531, %rd2181;
	setp.lt.u64 	%p5574, %rd9933, %rd10531;
	add.s64 	%rd10478, %rd9933, %rd9932;
	setp.lt.u64 	%p5575, %rd10478, %rd9933;
	or.pred  	%p5576, %p5574, %p5575;
	selp.u64 	%rd9934, 1, 0, %p5576;
	add.s64 	%rd9935, %rd10532, %rd2182;
	setp.lt.u64 	%p5577, %rd9935, %rd10532;
	add.s64 	%rd10479, %rd9935, %rd9934;
	setp.lt.u64 	%p5578, %rd10479, %rd9935;
	or.pred  	%p5579, %p5577, %p5578;
	selp.u64 	%rd9937, 1, 0, %p5579;
	add.s64 	%rd2202, %rd10533, %rd9937;
	setp.ne.s64 	%p5580, %rd2202, 0;
	setp.gt.u64 	%p5581, %rd10479, %rd1857;
	or.pred  	%p5582, %p5580, %p5581;
	@%p5582 bra 	$L__BB11_1170;
	setp.lt.u64 	%p5583, %rd10479, %rd1857;
	@%p5583 bra 	$L__BB11_1183;
	setp.gt.u64 	%p5584, %rd10478, %rd1858;
	@%p5584 bra 	$L__BB11_1170;
	setp.lt.u64 	%p5585, %rd10478, %rd1858;
	@%p5585 bra 	$L__BB11_1183;
	setp.gt.u64 	%p5586, %rd10477, %rd1859;
	@%p5586 bra 	$L__BB11_1170;
	setp.lt.u64 	%p5587, %rd10477, %rd1859;
	setp.lt.u64 	%p5588, %rd10476, %rd1860;
	or.pred  	%p5589, %p5587, %p5588;
	@%p5589 bra 	$L__BB11_1183;
$L__BB11_1170:
	sub.s64 	%rd2203, %rd10476, %rd1860;
	setp.lt.u64 	%p5590, %rd10476, %rd1860;
	selp.u64 	%rd9938, 1, 0, %p5590;
	sub.s64 	%rd9939, %rd10477, %rd1859;
	setp.lt.u64 	%p5591, %rd10477, %rd1859;
	selp.s64 	%rd9940, -1, 0, %p5590;
	add.s64 	%rd10477, %rd9939, %rd9940;
	setp.lt.u64 	%p5592, %rd9939, %rd9938;
	or.pred  	%p5593, %p5591, %p5592;
	selp.u64 	%rd9941, 1, 0, %p5593;
	sub.s64 	%rd9942, %rd10478, %rd1858;
	setp.lt.u64 	%p5594, %rd10478, %rd1858;
	selp.s64 	%rd9943, -1, 0, %p5593;
	add.s64 	%rd10478, %rd9942, %rd9943;
	setp.lt.u64 	%p5595, %rd9942, %rd9941;
	or.pred  	%p5596, %p5594, %p5595;
	selp.u64 	%rd9944, 1, 0, %p5596;
	sub.s64 	%rd9945, %rd10479, %rd1857;
	setp.lt.u64 	%p5597, %rd10479, %rd1857;
	selp.s64 	%rd9946, -1, 0, %p5596;
	add.s64 	%rd10479, %rd9945, %rd9946;
	setp.lt.u64 	%p5598, %rd9945, %rd9944;
	or.pred  	%p5599, %p5597, %p5598;
	selp.s64 	%rd9947, -1, 0, %p5599;
	add.s64 	%rd2207, %rd2202, %rd9947;
	setp.ne.s64 	%p5600, %rd2207, 0;
	setp.gt.u64 	%p5601, %rd10479, %rd1857;
	or.pred  	%p5602, %p5600, %p5601;
	@%p5602 bra 	$L__BB11_1176;
	setp.lt.u64 	%p5603, %rd10479, %rd1857;
	mov.u64 	%rd10476, %rd2203;
	@%p5603 bra 	$L__BB11_1183;
	setp.gt.u64 	%p5604, %rd10478, %rd1858;
	@%p5604 bra 	$L__BB11_1176;
	setp.lt.u64 	%p5605, %rd10478, %rd1858;
	mov.u64 	%rd10476, %rd2203;
	@%p5605 bra 	$L__BB11_1183;
	setp.gt.u64 	%p5606, %rd10477, %rd1859;
	@%p5606 bra 	$L__BB11_1176;
	setp.lt.u64 	%p5607, %rd10477, %rd1859;
	setp.lt.u64 	%p5608, %rd2203, %rd1860;
	or.pred  	%p5609, %p5607, %p5608;
	mov.u64 	%rd10476, %rd2203;
	@%p5609 bra 	$L__BB11_1183;
$L__BB11_1176:
	sub.s64 	%rd2208, %rd2203, %rd1860;
	setp.lt.u64 	%p5610, %rd2203, %rd1860;
	selp.u64 	%rd9948, 1, 0, %p5610;
	sub.s64 	%rd9949, %rd10477, %rd1859;
	setp.lt.u64 	%p5611, %rd10477, %rd1859;
	selp.s64 	%rd9950, -1, 0, %p5610;
	add.s64 	%rd10477, %rd9949, %rd9950;
	setp.lt.u64 	%p5612, %rd9949, %rd9948;
	or.pred  	%p5613, %p5611, %p5612;
	selp.u64 	%rd9951, 1, 0, %p5613;
	sub.s64 	%rd9952, %rd10478, %rd1858;
	setp.lt.u64 	%p5614, %rd10478, %rd1858;
	selp.s64 	%rd9953, -1, 0, %p5613;
	add.s64 	%rd10478, %rd9952, %rd9953;
	setp.lt.u64 	%p5615, %rd9952, %rd9951;
	or.pred  	%p5616, %p5614, %p5615;
	selp.u64 	%rd9954, 1, 0, %p5616;
	sub.s64 	%rd9955, %rd10479, %rd1857;
	setp.lt.u64 	%p5617, %rd10479, %rd1857;
	selp.s64 	%rd9956, -1, 0, %p5616;
	add.s64 	%rd10479, %rd9955, %rd9956;
	setp.lt.u64 	%p5618, %rd9955, %rd9954;
	or.pred  	%p5619, %p5617, %p5618;
	selp.u64 	%rd9957, 1, 0, %p5619;
	setp.ne.s64 	%p5620, %rd2207, %rd9957;
	setp.gt.u64 	%p5621, %rd10479, %rd1857;
	or.pred  	%p5622, %p5620, %p5621;
	@%p5622 bra 	$L__BB11_1182;
	setp.lt.u64 	%p5623, %rd10479, %rd1857;
	mov.u64 	%rd10476, %rd2208;
	@%p5623 bra 	$L__BB11_1183;
	setp.gt.u64 	%p5624, %rd10478, %rd1858;
	@%p5624 bra 	$L__BB11_1182;
	setp.lt.u64 	%p5625, %rd10478, %rd1858;
	mov.u64 	%rd10476, %rd2208;
	@%p5625 bra 	$L__BB11_1183;
	setp.gt.u64 	%p5626, %rd10477, %rd1859;
	@%p5626 bra 	$L__BB11_1182;
	setp.lt.u64 	%p5627, %rd10477, %rd1859;
	setp.lt.u64 	%p5628, %rd2208, %rd1860;
	or.pred  	%p5629, %p5627, %p5628;
	mov.u64 	%rd10476, %rd2208;
	@%p5629 bra 	$L__BB11_1183;
$L__BB11_1182:
	sub.s64 	%rd10476, %rd2208, %rd1860;
	setp.lt.u64 	%p5630, %rd2208, %rd1860;
	selp.u64 	%rd9958, 1, 0, %p5630;
	sub.s64 	%rd9959, %rd10477, %rd1859;
	setp.lt.u64 	%p5631, %rd10477, %rd1859;
	selp.s64 	%rd9960, -1, 0, %p5630;
	add.s64 	%rd10477, %rd9959, %rd9960;
	setp.lt.u64 	%p5632, %rd9959, %rd9958;
	or.pred  	%p5633, %p5631, %p5632;
	selp.u64 	%rd9961, 1, 0, %p5633;
	sub.s64 	%rd9962, %rd10478, %rd1858;
	setp.lt.u64 	%p5634, %rd10478, %rd1858;
	selp.s64 	%rd9963, -1, 0, %p5633;
	add.s64 	%rd10478, %rd9962, %rd9963;
	setp.lt.u64 	%p5635, %rd9962, %rd9961;
	or.pred  	%p5636, %p5634, %p5635;
	selp.s64 	%rd9964, -1, 0, %p5636;
	sub.s64 	%rd9965, %rd10479, %rd1857;
	add.s64 	%rd10479, %rd9965, %rd9964;
$L__BB11_1183:
	setp.gt.s32 	%p5637, %r15, 1;
	@%p5637 bra 	$L__BB11_1039;
$L__BB11_1184:
	ret;

}


// ===== COMPILED SASS (sm_100) =====

	.target	sm_100

	.elftype	@"ET_EXEC"


//--------------------- .note.nv.tkinfo           --------------------------
	.section	.note.nv.tkinfo,"",@"SHT_NOTE"
	.sectionflags	@"SHF_NOTE_NV_TKINFO"
	.tkinfo
        /*0018*/ 	.word	0x00000002
        /*0030*/ 	.string	""
        /*0030*/ 	.string	"ptxas"
        /*0030*/ 	.string	"Cuda compilation tools, release 13.0, V13.0.88"
        /*0030*/ 	.string	"Build cuda_13.0.r13.0/compiler.36424714_0"
        /*0030*/ 	.string	"-arch sm_100 -m 64 "



//--------------------- .note.nv.cuinfo           --------------------------
	.section	.note.nv.cuinfo,"",@"SHT_NOTE"
	.sectionflags	@"SHF_NOTE_NV_CUINFO"
        /*0018*/ 	.short	0x0002
        /*001a*/ 	.short	0x0064
        /*001c*/ 	.short	0x0082
	.zero		2


//--------------------- .nv.info                  --------------------------
	.section	.nv.info,"",@"SHT_CUDA_INFO"
	.align	4


	//----- nvinfo : EIATTR_REGCOUNT
	.align		4
        /*0000*/ 	.byte	0x04, 0x2f
        /*0002*/ 	.short	(.L_6 - .L_5)
	.align		4
.L_5:
        /*0004*/ 	.word	index@(generate_pubkeys)
        /*0008*/ 	.word	0x0000007a


	//----- nvinfo : EIATTR_FRAME_SIZE
	.align		4
.L_6:
        /*000c*/ 	.byte	0x04, 0x11
        /*000e*/ 	.short	(.L_8 - .L_7)
	.align		4
.L_7:
        /*0010*/ 	.word	index@(generate_pubkeys)
        /*0014*/ 	.word	0x00000040


	//----- nvinfo : EIATTR_REGCOUNT
	.align		4
.L_8:
        /*0018*/ 	.byte	0x04, 0x2f
        /*001a*/ 	.short	(.L_10 - .L_9)
	.align		4
.L_9:
        /*001c*/ 	.word	index@(generate_pubkeys_sequential)
        /*0020*/ 	.word	0x0000007c


	//----- nvinfo : EIATTR_FRAME_SIZE
	.align		4
.L_10:
        /*0024*/ 	.byte	0x04, 0x11
        /*0026*/ 	.short	(.L_12 - .L_11)
	.align		4
.L_11:
        /*0028*/ 	.word	index@(generate_pubkeys_sequential)
        /*002c*/ 	.word	0x00000040


	//----- nvinfo : EIATTR_REGCOUNT
	.align		4
.L_12:
        /*0030*/ 	.byte	0x04, 0x2f
        /*0032*/ 	.short	(.L_14 - .L_13)
	.align		4
.L_13:
        /*0034*/ 	.word	index@(generate_pubkeys_sequential_montgomery)
        /*0038*/ 	.word	0x0000007c


	//----- nvinfo : EIATTR_FRAME_SIZE
	.align		4
.L_14:
        /*003c*/ 	.byte	0x04, 0x11
        /*003e*/ 	.short	(.L_16 - .L_15)
	.align		4
.L_15:
        /*0040*/ 	.word	index@(generate_pubkeys_sequential_montgomery)
        /*0044*/ 	.word	0x00018040


	//----- nvinfo : EIATTR_REGCOUNT
	.align		4
.L_16:
        /*0048*/ 	.byte	0x04, 0x2f
        /*004a*/ 	.short	(.L_18 - .L_17)
	.align		4
.L_17:
        /*004c*/ 	.word	index@(test_mod_add)
        /*0050*/ 	.word	0x0000001c


	//----- nvinfo : EIATTR_FRAME_SIZE
	.align		4
.L_18:
        /*0054*/ 	.byte	0x04, 0x11
        /*0056*/ 	.short	(.L_20 - .L_19)
	.align		4
.L_19:
        /*0058*/ 	.word	index@(test_mod_add)
        /*005c*/ 	.word	0x00000000


	//----- nvinfo : EIATTR_REGCOUNT
	.align		4
.L_20:
        /*0060*/ 	.byte	0x04, 0x2f
        /*0062*/ 	.short	(.L_22 - .L_21)
	.align		4
.L_21:
        /*0064*/ 	.word	index@(test_mod_mult)
        /*0068*/ 	.word	0x00000030


	//----- nvinfo : EIATTR_FRAME_SIZE
	.align		4
.L_22:
        /*006c*/ 	.byte	0x04, 0x11
        /*006e*/ 	.short	(.L_24 - .L_23)
	.align		4
.L_23:
        /*0070*/ 	.word	index@(test_mod_mult)
        /*0074*/ 	.word	0x00000000


	//----- nvinfo : EIATTR_REGCOUNT
	.align		4
.L_24:
        /*0078*/ 	.byte	0x04, 0x2f
        /*007a*/ 	.short	(.L_26 - .L_25)
	.align		4
.L_25:
        /*007c*/ 	.word	index@(test_mod_inv)
        /*0080*/ 	.word	0x00000038


	//----- nvinfo : EIATTR_FRAME_SIZE
	.align		4
.L_26:
        /*0084*/ 	.byte	0x04, 0x11
        /*0086*/ 	.short	(.L_28 - .L_27)
	.align		4
.L_27:
        /*0088*/ 	.word	index@(test_mod_inv)
        /*008c*/ 	.word	0x00000020


	//----- nvinfo : EIATTR_REGCOUNT
	.align		4
.L_28:
        /*0090*/ 	.byte	0x04, 0x2f
        /*0092*/ 	.short	(.L_30 - .L_29)
	.align		4
.L_29:
        /*0094*/ 	.word	index@(test_mod_square)
        /*0098*/ 	.word	0x00000026


	//----- nvinfo : EIATTR_FRAME_SIZE
	.align		4
.L_30:
        /*009c*/ 	.byte	0x04, 0x11
        /*009e*/ 	.short	(.L_32 - .L_31)
	.align		4
.L_31:
        /*00a0*/ 	.word	index@(test_mod_square)
        /*00a4*/ 	.word	0x00000000


	//----- nvinfo : EIATTR_REGCOUNT
	.align		4
.L_32:
        /*00a8*/ 	.byte	0x04, 0x2f
        /*00aa*/ 	.short	(.L_34 - .L_33)
	.align		4
.L_33:
        /*00ac*/ 	.word	index@(test_point_double)
        /*00b0*/ 	.word	0x00000050


	//----- nvinfo : EIATTR_FRAME_SIZE
	.align		4
.L_34:
        /*00b4*/ 	.byte	0x04, 0x11
        /*00b6*/ 	.short	(.L_36 - .L_35)
	.align		4
.L_35:
        /*00b8*/ 	.word	index@(test_point_double)
        /*00bc*/ 	.word	0x00000020


	//----- nvinfo : EIATTR_REGCOUNT
	.align		4
.L_36:
        /*00c0*/ 	.byte	0x04, 0x2f
        /*00c2*/ 	.short	(.L_38 - .L_37)
	.align		4
.L_37:
        /*00c4*/ 	.word	index@(test_reduce512)
        /*00c8*/ 	.word	0x0000001e


	//----- nvinfo : EIATTR_FRAME_SIZE
	.align		4
.L_38:
        /*00cc*/ 	.byte	0x04, 0x11
        /*00ce*/ 	.short	(.L_40 - .L_39)
	.align		4
.L_39:
        /*00d0*/ 	.word	index@(test_reduce512)
        /*00d4*/ 	.word	0x00000000


	//----- nvinfo : EIATTR_REGCOUNT
	.align		4
.L_40:
        /*00d8*/ 	.byte	0x04, 0x2f
        /*00da*/ 	.short	(.L_42 - .L_41)
	.align		4
.L_41:
        /*00dc*/ 	.word	index@(test_point_mult)
        /*00e0*/ 	.word	0x0000007a


	//----- nvinfo : EIATTR_FRAME_SIZE
	.align		4
.L_42:
        /*00e4*/ 	.byte	0x04, 0x11
        /*00e6*/ 	.short	(.L_44 - .L_43)
	.align		4
.L_43:
        /*00e8*/ 	.word	index@(test_point_mult)
        /*00ec*/ 	.word	0x00000040


	//----- nvinfo : EIATTR_REGCOUNT
	.align		4
.L_44:
        /*00f0*/ 	.byte	0x04, 0x2f
        /*00f2*/ 	.short	(.L_46 - .L_45)
	.align		4
.L_45:
        /*00f4*/ 	.word	index@(test_point_add_mixed)
        /*00f8*/ 	.word	0x0000005e


	//----- nvinfo : EIATTR_FRAME_SIZE
	.align		4
.L_46:
        /*00fc*/ 	.byte	0x04, 0x11
        /*00fe*/ 	.short	(.L_48 - .L_47)
	.align		4
.L_47:
        /*0100*/ 	.word	index@(test_point_add_mixed)
        /*0104*/ 	.word	0x00000020


	//----- nvinfo : EIATTR_REGCOUNT
	.align		4
.L_48:
        /*0108*/ 	.byte	0x04, 0x2f
        /*010a*/ 	.short	(.L_50 - .L_49)
	.align		4
.L_49:
        /*010c*/ 	.word	index@(generate_pubkeys_with_prefix_match)
        /*0110*/ 	.word	0x0000007c


	//----- nvinfo : EIATTR_FRAME_SIZE
	.align		4
.L_50:
        /*0114*/ 	.byte	0x04, 0x11
        /*0116*/ 	.short	(.L_52 - .L_51)
	.align		4
.L_51:
        /*0118*/ 	.word	index@(generate_pubkeys_with_prefix_match)
        /*011c*/ 	.word	0x00018040


	//----- nvinfo : EIATTR_MIN_STACK_SIZE
	.align		4
.L_52:
        /*0120*/ 	.byte	0x04, 0x12
        /*0122*/ 	.short	(.L_54 - .L_53)
	.align		4
.L_53:
        /*0124*/ 	.word	index@(generate_pubkeys_with_prefix_match)
        /*0128*/ 	.word	0x00018040


	//----- nvinfo : EIATTR_MIN_STACK_SIZE
	.align		4
.L_54:
        /*012c*/ 	.byte	0x04, 0x12
        /*012e*/ 	.short	(.L_56 - .L_55)
	.align		4
.L_55:
        /*0130*/ 	.word	index@(test_point_add_mixed)
        /*0134*/ 	.word	0x00000020


	//----- nvinfo : EIATTR_MIN_STACK_SIZE
	.align		4
.L_56:
        /*0138*/ 	.byte	0x04, 0x12
        /*013a*/ 	.short	(.L_58 - .L_57)
	.align		4
.L_57:
        /*013c*/ 	.word	index@(test_point_mult)
        /*0140*/ 	.word	0x00000040


	//----- nvinfo : EIATTR_MIN_STACK_SIZE
	.align		4
.L_58:
        /*0144*/ 	.byte	0x04, 0x12
        /*0146*/ 	.short	(.L_60 - .L_59)
	.align		4
.L_59:
        /*0148*/ 	.word	index@(test_reduce512)
        /*014c*/ 	.word	0x00000000


	//----- nvinfo : EIATTR_MIN_STACK_SIZE
	.align		4
.L_60:
        /*0150*/ 	.byte	0x04, 0x12
        /*0152*/ 	.short	(.L_62 - .L_61)
	.align		4
.L_61:
        /*0154*/ 	.word	index@(test_point_double)
        /*0158*/ 	.word	0x00000020


	//----- nvinfo : EIATTR_MIN_STACK_SIZE
	.align		4
.L_62:
        /*015c*/ 	.byte	0x04, 0x12
        /*015e*/ 	.short	(.L_64 - .L_63)
	.align		4
.L_63:
        /*0160*/ 	.word	index@(test_mod_square)
        /*0164*/ 	.word	0x00000000


	//----- nvinfo : EIATTR_MIN_STACK_SIZE
	.align		4
.L_64:
        /*0168*/ 	.byte	0x04, 0x12
        /*016a*/ 	.short	(.L_66 - .L_65)
	.align		4
.L_65:
        /*016c*/ 	.word	index@(test_mod_inv)
        /*0170*/ 	.word	0x00000020


	//----- nvinfo : EIATTR_MIN_STACK_SIZE
	.align		4
.L_66:
        /*0174*/ 	.byte	0x04, 0x12
        /*0176*/ 	.short	(.L_68 - .L_67)
	.align		4
.L_67:
        /*0178*/ 	.word	index@(test_mod_mult)
        /*017c*/ 	.word	0x00000000


	//----- nvinfo : EIATTR_MIN_STACK_SIZE
	.align		4
.L_68:
        /*0180*/ 	.byte	0x04, 0x12
        /*0182*/ 	.short	(.L_70 - .L_69)
	.align		4
.L_69:
        /*0184*/ 	.word	index@(test_mod_add)
        /*0188*/ 	.word	0x00000000


	//----- nvinfo : EIATTR_MIN_STACK_SIZE
	.align		4
.L_70:
        /*018c*/ 	.byte	0x04, 0x12
        /*018e*/ 	.short	(.L_72 - .L_71)
	.align		4
.L_71:
        /*0190*/ 	.word	index@(generate_pubkeys_sequential_montgomery)
        /*0194*/ 	.word	0x00018040


	//----- nvinfo : EIATTR_MIN_STACK_SIZE
	.align		4
.L_72:
        /*0198*/ 	.byte	0x04, 0x12
        /*019a*/ 	.short	(.L_74 - .L_73)
	.align		4
.L_73:
        /*019c*/ 	.word	index@(generate_pubkeys_sequential)
        /*01a0*/ 	.word	0x00000040


	//----- nvinfo : EIATTR_MIN_STACK_SIZE
	.align		4
.L_74:
        /*01a4*/ 	.byte	0x04, 0x12
        /*01a6*/ 	.short	(.L_76 - .L_75)
	.align		4
.L_75:
        /*01a8*/ 	.word	index@(generate_pubkeys)
        /*01ac*/ 	.word	0x00000040
.L_76:


//--------------------- .nv.compat                --------------------------
	.section	.nv.compat,"",@"SHT_CUDA_COMPAT_INFO"
	.align	4
        /*0000*/ 	.byte	0x02, 0x09, 0x00, 0x00, 0x02, 0x02, 0x01, 0x00, 0x02, 0x05, 0x05, 0x00, 0x03, 0x07, 0x01, 0x01
        /*0010*/ 	.byte	0x02, 0x03, 0x00, 0x00, 0x02, 0x06, 0x01, 0x00, 0x04, 0x0b, 0x08, 0x00, 0x09, 0x00, 0x00, 0x00
        /*0020*/ 	.byte	0x00, 0x00, 0x00, 0x00


//--------------------- .nv.info.generate_pubkeys_with_prefix_match --------------------------
	.section	.nv.info.generate_pubkeys_with_prefix_match,"",@"SHT_CUDA_INFO"
	.sectionflags	@""
	.align	4


	//----- nvinfo : EIATTR_CUDA_API_VERSION
	.align		4
        /*0000*/ 	.byte	0x04, 0x37
        /*0002*/ 	.short	(.L_78 - .L_77)
.L_77:
        /*0004*/ 	.word	0x00000082


	//----- nvinfo : EIATTR_KPARAM_INFO
	.align		4
.L_78:
        /*0008*/ 	.byte	0x04, 0x17
        /*000a*/ 	.short	(.L_80 - .L_79)
.L_79:
        /*000c*/ 	.word	0x00000000
        /*0010*/ 	.short	0x000b
        /*0012*/ 	.short	0x0050
        /*0014*/ 	.byte	0x00, 0xf0, 0x11, 0x00


	//----- nvinfo : EIATTR_KPARAM_INFO
	.align		4
.L_80:
        /*0018*/ 	.byte	0x04, 0x17
        /*001a*/ 	.short	(.L_82 - .L_81)
.L_81:
        /*001c*/ 	.word	0x00000000
        /*0020*/ 	.short	0x000a
        /*0022*/ 	.short	0x004c
        /*0024*/ 	.byte	0x00, 0xf0, 0x11, 0x00


	//----- nvinfo : EIATTR_KPARAM_INFO
	.align		4
.L_82:
        /*0028*/ 	.byte	0x04, 0x17
        /*002a*/ 	.short	(.L_84 - .L_83)
.L_83:
        /*002c*/ 	.word	0x00000000
        /*0030*/ 	.short	0x0009
        /*0032*/ 	.short	0x0048
        /*0034*/ 	.byte	0x00, 0xf0, 0x11, 0x00


	//----- nvinfo : EIATTR_KPARAM_INFO
	.align		4
.L_84:
        /*0038*/ 	.byte	0x04, 0x17
        /*003a*/ 	.short	(.L_86 - .L_85)
.L_85:
        /*003c*/ 	.word	0x00000000
        /*0040*/ 	.short	0x0008
        /*0042*/ 	.short	0x0040
        /*0044*/ 	.byte	0x00, 0xf5, 0x21, 0x00


	//----- nvinfo : EIATTR_KPARAM_INFO
	.align		4
.L_86:
        /*0048*/ 	.byte	0x04, 0x17
        /*004a*/ 	.short	(.L_88 - .L_87)
.L_87:
        /*004c*/ 	.word	0x00000000
        /*0050*/ 	.short	0x0007
        /*0052*/ 	.short	0x0038
        /*0054*/ 	.byte	0x00, 0xf5, 0x21, 0x00


	//----- nvinfo : EIATTR_KPARAM_INFO
	.align		4
.L_88:
        /*0058*/ 	.byte	0x04, 0x17
        /*005a*/ 	.short	(.L_90 - .L_89)
.L_89:
        /*005c*/ 	.word	0x00000000
        /*0060*/ 	.short	0x0006
        /*0062*/ 	.short	0x0030
        /*0064*/ 	.byte	0x00, 0xf5, 0x21, 0x00


	//----- nvinfo : EIATTR_KPARAM_INFO
	.align		4
.L_90:
        /*0068*/ 	.byte	0x04, 0x17
        /*006a*/ 	.short	(.L_92 - .L_91)
.L_91:
        /*006c*/ 	.word	0x00000000
        /*0070*/ 	.short	0x0005
        /*0072*/ 	.short	0x0028
        /*0074*/ 	.byte	0x00, 0xf5, 0x21, 0x00


	//----- nvinfo : EIATTR_KPARAM_INFO
	.align		4
.L_92:
        /*0078*/ 	.byte	0x04, 0x17
        /*007a*/ 	.short	(.L_94 - .L_93)
.L_93:
        /*007c*/ 	.word	0x00000000
        /*0080*/ 	.short	0x0004
        /*0082*/ 	.short	0x0020
        /*0084*/ 	.byte	0x00, 0xf5, 0x21, 0x00


	//----- nvinfo : EIATTR_KPARAM_INFO
	.align		4
.L_94:
        /*0088*/ 	.byte	0x04, 0x17
        /*008a*/ 	.short	(.L_96 - .L_95)
.L_95:
        /*008c*/ 	.word	0x00000000
        /*0090*/ 	.short	0x0003
        /*0092*/ 	.short	0x0018
        /*0094*/ 	.byte	0x00, 0xf0, 0x11, 0x00


	//----- nvinfo : EIATTR_KPARAM_INFO
	.align		4
.L_96:
        /*0098*/ 	.byte	0x04, 0x17
        /*009a*/ 	.short	(.L_98 - .L_97)
.L_97:
        /*009c*/ 	.word	0x00000000
        /*00a0*/ 	.short	0x0002
        /*00a2*/ 	.short	0x0010
        /*00a4*/ 	.byte	0x00, 0xf5, 0x21, 0x00


	//----- nvinfo : EIATTR_KPARAM_INFO
	.align		4
.L_98:
        /*00a8*/ 	.byte	0x04, 0x17
        /*00aa*/ 	.short	(.L_100 - .L_99)
.L_99:
        /*00ac*/ 	.word	0x00000000
        /*00b0*/ 	.short	0x0001
        /*00b2*/ 	.short	0x0008
        /*00b4*/ 	.byte	0x00, 0xf5, 0x21, 0x00


	//----- nvinfo : EIATTR_KPARAM_INFO
	.align		4
.L_100:
        /*00b8*/ 	.byte	0x04, 0x17
        /*00ba*/ 	.short	(.L_102 - .L_101)
.L_101:
        /*00bc*/ 	.word	0x00000000
        /*00c0*/ 	.short	0x0000
        /*00c2*/ 	.short	0x0000
        /*00c4*/ 	.byte	0x00, 0xf5, 0x21, 0x00


	//----- nvinfo : EIATTR_SPARSE_MMA_MASK
	.align		4
.L_102:
        /*00c8*/ 	.byte	0x03, 0x50
        /*00ca*/ 	.short	0x0000


	//----- nvinfo : EIATTR_MAXREG_COUNT
	.align		4
        /*00cc*/ 	.byte	0x03, 0x1b
        /*00ce*/ 	.short	0x00ff


	//----- nvinfo : EIATTR_MERCURY_ISA_VERSION
	.align		4
        /*00d0*/ 	.byte	0x03, 0x5f
        /*00d2*/ 	.short	0x0101


	//----- nvinfo : EIATTR_INT_WARP_WIDE_INSTR_OFFSETS
	.align		4
        /*00d4*/ 	.byte	0x04, 0x31
        /*00d6*/ 	.short	(.L_104 - .L_103)


	//   ....[0]....
.L_103:
        /*00d8*/ 	.word	0x00070170


	//   ....[1]....
        /*00dc*/ 	.word	0x00070210


	//   ....[2]....
        /*00e0*/ 	.word	0x00070390


	//   ....[3]....
        /*00e4*/ 	.word	0x00070430


	//   ....[4]....
        /*00e8*/ 	.word	0x000705a0


	//   ....[5]....
        /*00ec*/ 	.word	0x00070640


	//----- nvinfo : EIATTR_VRC_CTA_INIT_COUNT
	.align		4
.L_104:
        /*00f0*/ 	.byte	0x02, 0x4a
	.zero		1
	.zero		1


	//----- nvinfo : EIATTR_EXIT_INSTR_OFFSETS
	.align		4
        /*00f4*/ 	.byte	0x04, 0x1c
        /*00f6*/ 	.short	(.L_106 - .L_105)


	//   ....[0]....
.L_105:
        /*00f8*/ 	.word	0x00000080


	//   ....[1]....
        /*00fc*/ 	.word	0x000638b0


	//   ....[2]....
        /*0100*/ 	.word	0x00073210


	//----- nvinfo : EIATTR_CRS_STACK_SIZE
	.align		4
.L_106:
        /*0104*/ 	.byte	0x04, 0x1e
        /*0106*/ 	.short	(.L_108 - .L_107)
.L_107:
        /*0108*/ 	.word	0x00000000


	//----- nvinfo : EIATTR_CBANK_PARAM_SIZE
	.align		4
.L_108:
        /*010c*/ 	.byte	0x03, 0x19
        /*010e*/ 	.short	0x0054


	//----- nvinfo : EIATTR_PARAM_CBANK
	.align		4
        /*0110*/ 	.byte	0x04, 0x0a
        /*0112*/ 	.short	(.L_110 - .L_109)
	.align		4
.L_109:
        /*0114*/ 	.word	index@(.nv.constant0.generate_pubkeys_with_prefix_match)
        /*0118*/ 	.short	0x0380
        /*011a*/ 	.short	0x0054


	//----- nvinfo : EIATTR_SW_WAR
	.align		4
.L_110:
        /*011c*/ 	.byte	0x04, 0x36
        /*011e*/ 	.short	(.L_112 - .L_111)
.L_111:
        /*0120*/ 	.word	0x00000008
.L_112:


//--------------------- .nv.info.test_point_add_mixed --------------------------
	.section	.nv.info.test_point_add_mixed,"",@"SHT_CUDA_INFO"
	.sectionflags	@""
	.align	4


	//----- nvinfo : EIATTR_CUDA_API_VERSION
	.align		4
        /*0000*/ 	.byte	0x04, 0x37
        /*0002*/ 	.short	(.L_114 - .L_113)
.L_113:
        /*0004*/ 	.word	0x00000082


	//----- nvinfo : EIATTR_KPARAM_INFO
	.align		4
.L_114:
        /*0008*/ 	.byte	0x04, 0x17
        /*000a*/ 	.short	(.L_116 - .L_115)
.L_115:
        /*000c*/ 	.word	0x00000000
        /*0010*/ 	.short	0x0006
        /*0012*/ 	.short	0x0030
        /*0014*/ 	.byte	0x00, 0xf5, 0x21, 0x00


	//----- nvinfo : EIATTR_KPARAM_INFO
	.align		4
.L_116:
        /*0018*/ 	.byte	0x04, 0x17
        /*001a*/ 	.short	(.L_118 - .L_117)
.L_117:
        /*001c*/ 	.word	0x00000000
        /*0020*/ 	.short	0x0005
        /*0022*/ 	.short	0x0028
        /*0024*/ 	.byte	0x00, 0xf5, 0x21, 0x00


	//----- nvinfo : EIATTR_KPARAM_INFO
	.align		4
.L_118:
        /*0028*/ 	.byte	0x04, 0x17
        /*002a*/ 	.short	(.L_120 - .L_119)
.L_119:
        /*002c*/ 	.word	0x00000000
        /*0030*/ 	.short	0x0004
        /*0032*/ 	.short	0x0020
        /*0034*/ 	.byte	0x00, 0xf5, 0x21, 0x00


	//----- nvinfo : EIATTR_KPARAM_INFO
	.align		4
.L_120:
        /*0038*/ 	.byte	0x04, 0x17
        /*003a*/ 	.short	(.L_122 - .L_121)
.L_121:
        /*003c*/ 	.word	0x00000000
        /*0040*/ 	.short	0x0003
        /*0042*/ 	.short	0x0018
        /*0044*/ 	.byte	0x00, 0xf5, 0x21, 0x00


	//----- nvinfo : EIATTR_KPARAM_INFO
	.align		4
.L_122:
        /*0048*/ 	.byte	0x04, 0x17
        /*004a*/ 	.short	(.L_124 - .L_123)
.L_123:
        /*004c*/ 	.word	0x00000000
        /*0050*/ 	.short	0x0002
        /*0052*/ 	.short	0x0010
        /*0054*/ 	.byte	0x00, 0xf5, 0x21, 0x00


	//----- nvinfo : EIATTR_KPARAM_INFO
	.align		4
.L_124:
        /*0058*/ 	.byte	0x04, 0x17
        /*005a*/ 	.short	(.L_126 - .L_125)
.L_125:
        /*005c*/ 	.word	0x00000000
        /*0060*/ 	.short	0x0001
        /*0062*/ 	.short	0x0008
        /*0064*/ 	.byte	0x00, 0xf5, 0x21, 0x00


	//----- nvinfo : EIATTR_KPARAM_INFO
	.align		4
.L_126:
        /*0068*/ 	.byte	0x04, 0x17
        /*006a*/ 	.short	(.L_128 - .L_127)
.L_127:
        /*006c*/ 	.word	0x00000000
        /*0070*/ 	.short	0x0000
        /*0072*/ 	.short	0x0000
        /*0074*/ 	.byte	0x00, 0xf5, 0x21, 0x00


	//----- nvinfo : EIATTR_SPARSE_MMA_MASK
	.align		4
.L_128:
        /*0078*/ 	.byte	0x03, 0x50
        /*007a*/ 	.short	0x0000


	//----- nvinfo : EIATTR_MAXREG_COUNT
	.align		4
        /*007c*/ 	.byte	0x03, 0x1b
        /*007e*/ 	.short	0x00ff


	//----- nvinfo : EIATTR_MERCURY_ISA_VERSION
	.align		4
        /*0080*/ 	.byte	0x03, 0x5f
        /*0082*/ 	.short	0x0101


	//----- nvinfo : EIATTR_VRC_CTA_INIT_COUNT
	.align		4
        /*0084*/ 	.byte	0x02, 0x4a
	.zero		1
	.zero		1


	//----- nvinfo : EIATTR_EXIT_INSTR_OFFSETS
	.align		4
        /*0088*/ 	.byte	0x04, 0x1c
        /*008a*/ 	.short	(.L_130 - .L_129)


	//   ....[0]....
.L_129:
        /*008c*/ 	.word	0x00000090


	//   ....[1]....
        /*0090*/ 	.word	0x0002cd10


	//----- nvinfo : EIATTR_CBANK_PARAM_SIZE
	.align		4
.L_130:
        /*0094*/ 	.byte	0x03, 0x19
        /*0096*/ 	.short	0x0038


	//----- nvinfo : EIATTR_PARAM_CBANK
	.align		4
        /*0098*/ 	.byte	0x04, 0x0a
        /*009a*/ 	.short	(.L_132 - .L_131)
	.align		4
.L_131:
        /*009c*/ 	.word	index@(.nv.constant0.test_point_add_mixed)
        /*00a0*/ 	.short	0x0380
        /*00a2*/ 	.short	0x0038


	//----- nvinfo : EIATTR_SW_WAR
	.align		4
.L_132:
        /*00a4*/ 	.byte	0x04, 0x36
        /*00a6*/ 	.short	(.L_134 - .L_133)
.L_133:
        /*00a8*/ 	.word	0x00000008
.L_134:


//--------------------- .nv.info.test_point_mult  --------------------------
	.section	.nv.info.test_point_mult,"",@"SHT_CUDA_INFO"
	.sectionflags	@""
	.align	4


	//----- nvinfo : EIATTR_CUDA_API_VERSION
	.align		4
        /*0000*/ 	.byte	0x04, 0x37
        /*0002*/ 	.short	(.L_136 - .L_135)
.L_135:
        /*0004*/ 	.word	0x00000082


	//----- nvinfo : EIATTR_KPARAM_INFO
	.align		4
.L_136:
        /*0008*/ 	.byte	0x04, 0x17
        /*000a*/ 	.short	(.L_138 - .L_137)
.L_137:
        /*000c*/ 	.word	0x00000000
        /*0010*/ 	.short	0x0004
        /*0012*/ 	.short	0x0020
        /*0014*/ 	.byte	0x00, 0xf5, 0x21, 0x00


	//----- nvinfo : EIATTR_KPARAM_INFO
	.align		4
.L_138:
        /*0018*/ 	.byte	0x04, 0x17
        /*001a*/ 	.short	(.L_140 - .L_139)
.L_139:
        /*001c*/ 	.word	0x00000000
        /*0020*/ 	.short	0x0003
        /*0022*/ 	.short	0x0018
        /*0024*/ 	.byte	0x00, 0xf5, 0x21, 0x00


	//----- nvinfo : EIATTR_KPARAM_INFO
	.align		4
.L_140:
        /*0028*/ 	.byte	0x04, 0x17
        /*002a*/ 	.short	(.L_142 - .L_141)
.L_141:
        /*002c*/ 	.word	0x00000000
        /*0030*/ 	.short	0x0002
        /*0032*/ 	.short	0x0010
        /*0034*/ 	.byte	0x00, 0xf5, 0x21, 0x00


	//----- nvinfo : EIATTR_KPARAM_INFO
	.align		4
.L_142:
        /*0038*/ 	.byte	0x04, 0x17
        /*003a*/ 	.short	(.L_144 - .L_143)
.L_143:
        /*003c*/ 	.word	0x00000000
        /*0040*/ 	.short	0x0001
        /*0042*/ 	.short	0x0008
        /*0044*/ 	.byte	0x00, 0xf5, 0x21, 0x00


	//----- nvinfo : EIATTR_KPARAM_INFO
	.align		4
.L_144:
        /*0048*/ 	.byte	0x04, 0x17
        /*004a*/ 	.short	(.L_146 - .L_145)
.L_145:
        /*004c*/ 	.word	0x00000000
        /*0050*/ 	.short	0x0000
        /*0052*/ 	.short	0x0000
        /*0054*/ 	.byte	0x00, 0xf5, 0x21, 0x00


	//----- nvinfo : EIATTR_SPARSE_MMA_MASK
	.align		4
.L_146:
        /*0058*/ 	.byte	0x03, 0x50
        /*005a*/ 	.short	0x0000


	//----- nvinfo : EIATTR_MAXREG_COUNT
	.align		4
        /*005c*/ 	.byte	0x03, 0x1b
        /*005e*/ 	.short	0x00ff


	//----- nvinfo : EIATTR_MERCURY_ISA_VERSION
	.align		4
        /*0060*/ 	.byte	0x03, 0x5f
        /*0062*/ 	.short	0x0101


	//----- nvinfo : EIATTR_VRC_CTA_INIT_COUNT
	.align		4
        /*0064*/ 	.byte	0x02, 0x4a
	.zero		1
	.zero		1


	//----- nvinfo : EIATTR_EXIT_INSTR_OFFSETS
	.align		4
        /*0068*/ 	.byte	0x04, 0x1c
        /*006a*/ 	.short	(.L_148 - .L_147)


	//   ....[0]....
.L_147:
        /*006c*/ 	.word	0x00000080


	//   ....[1]....
        /*0070*/ 	.word	0x00049f40


	//----- nvinfo : EIATTR_CBANK_PARAM_SIZE
	.align		4
.L_148:
        /*0074*/ 	.byte	0x03, 0x19
        /*0076*/ 	.short	0x0028


	//----- nvinfo : EIATTR_PARAM_CBANK
	.align		4
        /*0078*/ 	.byte	0x04, 0x0a
        /*007a*/ 	.short	(.L_150 - .L_149)
	.align		4
.L_149:
        /*007c*/ 	.word	index@(.nv.constant0.test_point_mult)
        /*0080*/ 	.short	0x0380
        /*0082*/ 	.short	0x0028


	//----- nvinfo : EIATTR_SW_WAR
	.align		4
.L_150:
        /*0084*/ 	.byte	0x04, 0x36
        /*0086*/ 	.short	(.L_152 - .L_151)
.L_151:
        /*0088*/ 	.word	0x00000008
.L_152:


//--------------------- .nv.info.test_reduce512   --------------------------
	.section	.nv.info.test_reduce512,"",@"SHT_CUDA_INFO"
	.sectionflags	@""
	.align	4


	//----- nvinfo : EIATTR_CUDA_API_VERSION
	.align		4
        /*0000*/ 	.byte	0x04, 0x37
        /*0002*/ 	.short	(.L_154 - .L_153)
.L_153:
        /*0004*/ 	.word	0x00000082


	//----- nvinfo : EIATTR_KPARAM_INFO
	.align		4
.L_154:
        /*0008*/ 	.byte	0x04, 0x17
        /*000a*/ 	.short	(.L_156 - .L_155)
.L_155:
        /*000c*/ 	.word	0x00000000
        /*0010*/ 	.short	0x0001
        /*0012*/ 	.short	0x0008
        /*0014*/ 	.byte	0x00, 0xf5, 0x21, 0x00


	//----- nvinfo : EIATTR_KPARAM_INFO
	.align		4
.L_156:
        /*0018*/ 	.byte	0x04, 0x17
        /*001a*/ 	.short	(.L_158 - .L_157)
.L_157:
        /*001c*/ 	.word	0x00000000
        /*0020*/ 	.short	0x0000
        /*0022*/ 	.short	0x0000
        /*0024*/ 	.byte	0x00, 0xf5, 0x21, 0x00


	//----- nvinfo : EIATTR_SPARSE_MMA_MASK
	.align		4
.L_158:
        /*0028*/ 	.byte	0x03, 0x50
        /*002a*/ 	.short	0x0000


	//----- nvinfo : EIATTR_MAXREG_COUNT
	.align		4
        /*002c*/ 	.byte	0x03, 0x1b
        /*002e*/ 	.short	0x00ff


	//----- nvinfo : EIATTR_MERCURY_ISA_VERSION
	.align		4
        /*0030*/ 	.byte	0x03, 0x5f
        /*0032*/ 	.short	0x0101


	//----- nvinfo : EIATTR_VRC_CTA_INIT_COUNT
	.align		4
        /*0034*/ 	.byte	0x02, 0x4a
	.zero		1
	.zero		1


	//----- nvinfo : EIATTR_EXIT_INSTR_OFFSETS
	.align		4
        /*0038*/ 	.byte	0x04, 0x1c
        /*003a*/ 	.short	(.L_160 - .L_159)


	//   ....[0]....
.L_159:
        /*003c*/ 	.word	0x00000070


	//   ....[1]....
        /*0040*/ 	.word	0x00001b10


	//----- nvinfo : EIATTR_CBANK_PARAM_SIZE
	.align		4
.L_160:
        /*0044*/ 	.byte	0x03, 0x19
        /*0046*/ 	.short	0x0010


	//----- nvinfo : EIATTR_PARAM_CBANK
	.align		4
        /*0048*/ 	.byte	0x04, 0x0a
        /*004a*/ 	.short	(.L_162 - .L_161)
	.align		4
.L_161:
        /*004c*/ 	.word	index@(.nv.constant0.test_reduce512)
        /*0050*/ 	.short	0x0380
        /*0052*/ 	.short	0x0010


	//----- nvinfo : EIATTR_SW_WAR
	.align		4
.L_162:
        /*0054*/ 	.byte	0x04, 0x36
        /*0056*/ 	.short	(.L_164 - .L_163)
.L_163:
        /*0058*/ 	.word	0x00000008
.L_164:


//--------------------- .nv.info.test_point_double --------------------------
	.section	.nv.info.test_point_double,"",@"SHT_CUDA_INFO"
	.sectionflags	@""
	.align	4


	//----- nvinfo : EIATTR_CUDA_API_VERSION
	.align		4
        /*0000*/ 	.byte	0x04, 0x37
        /*0002*/ 	.short	(.L_166 - .L_165)
.L_165:
        /*0004*/ 	.word	0x00000082


	//----- nvinfo : EIATTR_KPARAM_INFO
	.align		4
.L_166:
        /*0008*/ 	.byte	0x04, 0x17
        /*000a*/ 	.short	(.L_168 - .L_167)
.L_167:
        /*000c*/ 	.word	0x00000000
        /*0010*/ 	.short	0x0004
        /*0012*/ 	.short	0x0020
        /*0014*/ 	.byte	0x00, 0xf5, 0x21, 0x00


	//----- nvinfo : EIATTR_KPARAM_INFO
	.align		4
.L_168:
        /*0018*/ 	.byte	0x04, 0x17
        /*001a*/ 	.short	(.L_170 - .L_169)
.L_169:
        /*001c*/ 	.word	0x00000000
        /*0020*/ 	.short	0x0003
        /*0022*/ 	.short	0x0018
        /*0024*/ 	.byte	0x00, 0xf5, 0x21, 0x00


	//----- nvinfo : EIATTR_KPARAM_INFO
	.align		4
.L_170:
        /*0028*/ 	.byte	0x04, 0x17
        /*002a*/ 	.short	(.L_172 - .L_171)
.L_171:
        /*002c*/ 	.word	0x00000000
        /*0030*/ 	.short	0x0002
        /*0032*/ 	.short	0x0010
        /*0034*/ 	.byte	0x00, 0xf5, 0x21, 0x00


	//----- nvinfo : EIATTR_KPARAM_INFO
	.align		4
.L_172:
        /*0038*/ 	.byte	0x04, 0x17
        /*003a*/ 	.short	(.L_174 - .L_173)
.L_173:
        /*003c*/ 	.word	0x00000000
        /*0040*/ 	.short	0x0001
        /*0042*/ 	.short	0x0008
        /*0044*/ 	.byte	0x00, 0xf5, 0x21, 0x00


	//----- nvinfo : EIATTR_KPARAM_INFO
	.align		4
.L_174:
        /*0048*/ 	.byte	0x04, 0x17
        /*004a*/ 	.short	(.L_176 - .L_175)
.L_175:
        /*004c*/ 	.word	0x00000000
        /*0050*/ 	.short	0x0000
        /*0052*/ 	.short	0x0000
        /*0054*/ 	.byte	0x00, 0xf5, 0x21, 0x00


	//----- nvinfo : EIATTR_SPARSE_MMA_MASK
	.align		4
.L_176:
        /*0058*/ 	.byte	0x03, 0x50
        /*005a*/ 	.short	0x0000


	//----- nvinfo : EIATTR_MAXREG_COUNT
	.align		4
        /*005c*/ 	.byte	0x03, 0x1b
        /*005e*/ 	.short	0x00ff


	//----- nvinfo : EIATTR_MERCURY_ISA_VERSION
	.align		4
        /*0060*/ 	.byte	0x03, 0x5f
        /*0062*/ 	.short	0x0101


	//----- nvinfo : EIATTR_VRC_CTA_INIT_COUNT
	.align		4
        /*0064*/ 	.byte	0x02, 0x4a
	.zero		1
	.zero		1


	//----- nvinfo : EIATTR_EXIT_INSTR_OFFSETS
	.align		4
        /*0068*/ 	.byte	0x04, 0x1c
        /*006a*/ 	.short	(.L_178 - .L_177)


	//   ....[0]....
.L_177:
        /*006c*/ 	.word	0x00000090


	//   ....[1]....
        /*0070*/ 	.word	0x00022db0


	//----- nvinfo : EIATTR_CBANK_PARAM_SIZE
	.align		4
.L_178:
        /*0074*/ 	.byte	0x03, 0x19
        /*0076*/ 	.short	0x0028


	//----- nvinfo : EIATTR_PARAM_CBANK
	.align		4
        /*0078*/ 	.byte	0x04, 0x0a
        /*007a*/ 	.short	(.L_180 - .L_179)
	.align		4
.L_179:
        /*007c*/ 	.word	index@(.nv.constant0.test_point_double)
        /*0080*/ 	.short	0x0380
        /*0082*/ 	.short	0x0028


	//----- nvinfo : EIATTR_SW_WAR
	.align		4
.L_180:
        /*0084*/ 	.byte	0x04, 0x36
        /*0086*/ 	.short	(.L_182 - .L_181)
.L_181:
        /*0088*/ 	.word	0x00000008
.L_182:


//--------------------- .nv.info.test_mod_square  --------------------------
	.section	.nv.info.test_mod_square,"",@"SHT_CUDA_INFO"
	.sectionflags	@""
	.align	4


	//----- nvinfo : EIATTR_CUDA_API_VERSION
	.align		4
        /*0000*/ 	.byte	0x04, 0x37
        /*0002*/ 	.short	(.L_184 - .L_183)
.L_183:
        /*0004*/ 	.word	0x00000082


	//----- nvinfo : EIATTR_KPARAM_INFO
	.align		4
.L_184:
        /*0008*/ 	.byte	0x04, 0x17
        /*000a*/ 	.short	(.L_186 - .L_185)
.L_185:
        /*000c*/ 	.word	0x00000000
        /*0010*/ 	.short	0x0001
        /*0012*/ 	.short	0x0008
        /*0014*/ 	.byte	0x00, 0xf5, 0x21, 0x00


	//----- nvinfo : EIATTR_KPARAM_INFO
	.align		4
.L_186:
        /*0018*/ 	.byte	0x04, 0x17
        /*001a*/ 	.short	(.L_188 - .L_187)
.L_187:
        /*001c*/ 	.word	0x00000000
        /*0020*/ 	.short	0x0000
        /*0022*/ 	.short	0x0000
        /*0024*/ 	.byte	0x00, 0xf5, 0x21, 0x00


	//----- nvinfo : EIATTR_SPARSE_MMA_MASK
	.align		4
.L_188:
        /*0028*/ 	.byte	0x03, 0x50
        /*002a*/ 	.short	0x0000


	//----- nvinfo : EIATTR_MAXREG_COUNT
	.align		4
        /*002c*/ 	.byte	0x03, 0x1b
        /*002e*/ 	.short	0x00ff


	//----- nvinfo : EIATTR_MERCURY_ISA_VERSION
	.align		4
        /*0030*/ 	.byte	0x03, 0x5f
        /*0032*/ 	.short	0x0101


	//----- nvinfo : EIATTR_VRC_CTA_INIT_COUNT
	.align		4
        /*0034*/ 	.byte	0x02, 0x4a
	.zero		1
	.zero		1


	//----- nvinfo : EIATTR_EXIT_INSTR_OFFSETS
	.align		4
        /*0038*/ 	.byte	0x04, 0x1c
        /*003a*/ 	.short	(.L_190 - .L_189)


	//   ....[0]....
.L_189:
        /*003c*/ 	.word	0x00002450


	//----- nvinfo : EIATTR_CRS_STACK_SIZE
	.align		4
.L_190:
        /*0040*/ 	.byte	0x04, 0x1e
        /*0042*/ 	.short	(.L_192 - .L_191)
.L_191:
        /*0044*/ 	.word	0x00000000


	//----- nvinfo : EIATTR_CBANK_PARAM_SIZE
	.align		4
.L_192:
        /*0048*/ 	.byte	0x03, 0x19
        /*004a*/ 	.short	0x0010


	//----- nvinfo : EIATTR_PARAM_CBANK
	.align		4
        /*004c*/ 	.byte	0x04, 0x0a
        /*004e*/ 	.short	(.L_194 - .L_193)
	.align		4
.L_193:
        /*0050*/ 	.word	index@(.nv.constant0.test_mod_square)
        /*0054*/ 	.short	0x0380
        /*0056*/ 	.short	0x0010


	//----- nvinfo : EIATTR_SW_WAR
	.align		4
.L_194:
        /*0058*/ 	.byte	0x04, 0x36
        /*005a*/ 	.short	(.L_196 - .L_195)
.L_195:
        /*005c*/ 	.word	0x00000008
.L_196:


//--------------------- .nv.info.test_mod_inv     --------------------------
	.section	.nv.info.test_mod_inv,"",@"SHT_CUDA_INFO"
	.sectionflags	@""
	.align	4


	//----- nvinfo : EIATTR_CUDA_API_VERSION
	.align		4
        /*0000*/ 	.byte	0x04, 0x37
        /*0002*/ 	.short	(.L_198 - .L_197)
.L_197:
        /*0004*/ 	.word	0x00000082


	//----- nvinfo : EIATTR_KPARAM_INFO
	.align		4
.L_198:
        /*0008*/ 	.byte	0x04, 0x17
        /*000a*/ 	.short	(.L_200 - .L_199)
.L_199:
        /*000c*/ 	.word	0x00000000
        /*0010*/ 	.short	0x0001
        /*0012*/ 	.short	0x0008
        /*0014*/ 	.byte	0x00, 0xf5, 0x21, 0x00


	//----- nvinfo : EIATTR_KPARAM_INFO
	.align		4
.L_200:
        /*0018*/ 	.byte	0x04, 0x17
        /*001a*/ 	.short	(.L_202 - .L_201)
.L_201:
        /*001c*/ 	.word	0x00000000
        /*0020*/ 	.short	0x0000
        /*0022*/ 	.short	0x0000
        /*0024*/ 	.byte	0x00, 0xf5, 0x21, 0x00


	//----- nvinfo : EIATTR_SPARSE_MMA_MASK
	.align		4
.L_202:
        /*0028*/ 	.byte	0x03, 0x50
        /*002a*/ 	.short	0x0000


	//----- nvinfo : EIATTR_MAXREG_COUNT
	.align		4
        /*002c*/ 	.byte	0x03, 0x1b
        /*002e*/ 	.short	0x00ff


	//----- nvinfo : EIATTR_MERCURY_ISA_VERSION
	.align		4
        /*0030*/ 	.byte	0x03, 0x5f
        /*0032*/ 	.short	0x0101


	//----- nvinfo : EIATTR_VRC_CTA_INIT_COUNT
	.align		4
        /*0034*/ 	.byte	0x02, 0x4a
	.zero		1
	.zero		1


	//----- nvinfo : EIATTR_EXIT_INSTR_OFFSETS
	.align		4
        /*0038*/ 	.byte	0x04, 0x1c
        /*003a*/ 	.short	(.L_204 - .L_203)


	//   ....[0]....
.L_203:
        /*003c*/ 	.word	0x00005520


	//----- nvinfo : EIATTR_CRS_STACK_SIZE
	.align		4
.L_204:
        /*0040*/ 	.byte	0x04, 0x1e
        /*0042*/ 	.short	(.L_206 - .L_205)
.L_205:
        /*0044*/ 	.word	0x00000000


	//----- nvinfo : EIATTR_CBANK_PARAM_SIZE
	.align		4
.L_206:
        /*0048*/ 	.byte	0x03, 0x19
        /*004a*/ 	.short	0x0010


	//----- nvinfo : EIATTR_PARAM_CBANK
	.align		4
        /*004c*/ 	.byte	0x04, 0x0a
        /*004e*/ 	.short	(.L_208 - .L_207)
	.align		4
.L_207:
        /*0050*/ 	.word	index@(.nv.constant0.test_mod_inv)
        /*0054*/ 	.short	0x0380
        /*0056*/ 	.short	0x0010


	//----- nvinfo : EIATTR_SW_WAR
	.align		4
.L_208:
        /*0058*/ 	.byte	0x04, 0x36
        /*005a*/ 	.short	(.L_210 - .L_209)
.L_209:
        /*005c*/ 	.word	0x00000008
.L_210:


//--------------------- .nv.info.test_mod_mult    --------------------------
	.section	.nv.info.test_mod_mult,"",@"SHT_CUDA_INFO"
	.sectionflags	@""
	.align	4


	//----- nvinfo : EIATTR_CUDA_API_VERSION
	.align		4
        /*0000*/ 	.byte	0x04, 0x37
        /*0002*/ 	.short	(.L_212 - .L_211)
.L_211:
        /*0004*/ 	.word	0x00000082


	//----- nvinfo : EIATTR_KPARAM_INFO
	.align		4
.L_212:
        /*0008*/ 	.byte	0x04, 0x17
        /*000a*/ 	.short	(.L_214 - .L_213)
.L_213:
        /*000c*/ 	.word	0x00000000
        /*0010*/ 	.short	0x0002
        /*0012*/ 	.short	0x0010
        /*0014*/ 	.byte	0x00, 0xf5, 0x21, 0x00


	//----- nvinfo : EIATTR_KPARAM_INFO
	.align		4
.L_214:
        /*0018*/ 	.byte	0x04, 0x17
        /*001a*/ 	.short	(.L_216 - .L_215)
.L_215:
        /*001c*/ 	.word	0x00000000
        /*0020*/ 	.short	0x0001
        /*0022*/ 	.short	0x0008
        /*0024*/ 	.byte	0x00, 0xf5, 0x21, 0x00


	//----- nvinfo : EIATTR_KPARAM_INFO
	.align		4
.L_216:
        /*0028*/ 	.byte	0x04, 0x17
        /*002a*/ 	.short	(.L_218 - .L_217)
.L_217:
        /*002c*/ 	.word	0x00000000
        /*0030*/ 	.short	0x0000
        /*0032*/ 	.short	0x0000
        /*0034*/ 	.byte	0x00, 0xf5, 0x21, 0x00


	//----- nvinfo : EIATTR_SPARSE_MMA_MASK
	.align		4
.L_218:
        /*0038*/ 	.byte	0x03, 0x50
        /*003a*/ 	.short	0x0000


	//----- nvinfo : EIATTR_MAXREG_COUNT
	.align		4
        /*003c*/ 	.byte	0x03, 0x1b
        /*003e*/ 	.short	0x00ff


	//----- nvinfo : EIATTR_MERCURY_ISA_VERSION
	.align		4
        /*0040*/ 	.byte	0x03, 0x5f
        /*0042*/ 	.short	0x0101


	//----- nvinfo : EIATTR_VRC_CTA_INIT_COUNT
	.align		4
        /*0044*/ 	.byte	0x02, 0x4a
	.zero		1
	.zero		1


	//----- nvinfo : EIATTR_EXIT_INSTR_OFFSETS
	.align		4
        /*0048*/ 	.byte	0x04, 0x1c
        /*004a*/ 	.short	(.L_220 - .L_219)


	//   ....[0]....
.L_219:
        /*004c*/ 	.word	0x00002a80


	//----- nvinfo : EIATTR_CRS_STACK_SIZE
	.align		4
.L_220:
        /*0050*/ 	.byte	0x04, 0x1e
        /*0052*/ 	.short	(.L_222 - .L_221)
.L_221:
        /*0054*/ 	.word	0x00000000


	//----- nvinfo : EIATTR_CBANK_PARAM_SIZE
	.align		4
.L_222:
        /*0058*/ 	.byte	0x03, 0x19
        /*005a*/ 	.short	0x0018


	//----- nvinfo : EIATTR_PARAM_CBANK
	.align		4
        /*005c*/ 	.byte	0x04, 0x0a
        /*005e*/ 	.short	(.L_224 - .L_223)
	.align		4
.L_223:
        /*0060*/ 	.word	index@(.nv.constant0.test_mod_mult)
        /*0064*/ 	.short	0x0380
        /*0066*/ 	.short	0x0018


	//----- nvinfo : EIATTR_SW_WAR
	.align		4
.L_224:
        /*0068*/ 	.byte	0x04, 0x36
        /*006a*/ 	.short	(.L_226 - .L_225)
.L_225:
        /*006c*/ 	.word	0x00000008
.L_226:


//--------------------- .nv.info.test_mod_add     --------------------------
	.section	.nv.info.test_mod_add,"",@"SHT_CUDA_INFO"
	.sectionflags	@""
	.align	4


	//----- nvinfo : EIATTR_CUDA_API_VERSION
	.align		4
        /*0000*/ 	.byte	0x04, 0x37
        /*0002*/ 	.short	(.L_228 - .L_227)
.L_227:
        /*0004*/ 	.word	0x00000082


	//----- nvinfo : EIATTR_KPARAM_INFO
	.align		4
.L_228:
        /*0008*/ 	.byte	0x04, 0x17
        /*000a*/ 	.short	(.L_230 - .L_229)
.L_229:
        /*000c*/ 	.word	0x00000000
        /*0010*/ 	.short	0x0002
        /*0012*/ 	.short	0x0010
        /*0014*/ 	.byte	0x00, 0xf5, 0x21, 0x00


	//----- nvinfo : EIATTR_KPARAM_INFO
	.align		4
.L_230:
        /*0018*/ 	.byte	0x04, 0x17
        /*001a*/ 	.short	(.L_232 - .L_231)
.L_231:
        /*001c*/ 	.word	0x00000000
        /*0020*/ 	.short	0x0001
        /*0022*/ 	.short	0x0008
        /*0024*/ 	.byte	0x00, 0xf5, 0x21, 0x00


	//----- nvinfo : EIATTR_KPARAM_INFO
	.align		4
.L_232:
        /*0028*/ 	.byte	0x04, 0x17
        /*002a*/ 	.short	(.L_234 - .L_233)
.L_233:
        /*002c*/ 	.word	0x00000000
        /*0030*/ 	.short	0x0000
        /*0032*/ 	.short	0x0000
        /*0034*/ 	.byte	0x00, 0xf5, 0x21, 0x00


	//----- nvinfo : EIATTR_SPARSE_MMA_MASK
	.align		4
.L_234:
        /*0038*/ 	.byte	0x03, 0x50
        /*003a*/ 	.short	0x0000


	//----- nvinfo : EIATTR_MAXREG_COUNT
	.align		4
        /*003c*/ 	.byte	0x03, 0x1b
        /*003e*/ 	.short	0x00ff


	//----- nvinfo : EIATTR_MERCURY_ISA_VERSION
	.align		4
        /*0040*/ 	.byte	0x03, 0x5f
        /*0042*/ 	.short	0x0101


	//----- nvinfo : EIATTR_VRC_CTA_INIT_COUNT
	.align		4
        /*0044*/ 	.byte	0x02, 0x4a
	.zero		1
	.zero		1


	//----- nvinfo : EIATTR_EXIT_INSTR_OFFSETS
	.align		4
        /*0048*/ 	.byte	0x04, 0x1c
        /*004a*/ 	.short	(.L_236 - .L_235)


	//   ....[0]....
.L_235:
        /*004c*/ 	.word	0x000007c0


	//----- nvinfo : EIATTR_CRS_STACK_SIZE
	.align		4
.L_236:
        /*0050*/ 	.byte	0x04, 0x1e
        /*0052*/ 	.short	(.L_238 - .L_237)
.L_237:
        /*0054*/ 	.word	0x00000000


	//----- nvinfo : EIATTR_CBANK_PARAM_SIZE
	.align		4
.L_238:
        /*0058*/ 	.byte	0x03, 0x19
        /*005a*/ 	.short	0x0018


	//----- nvinfo : EIATTR_PARAM_CBANK
	.align		4
        /*005c*/ 	.byte	0x04, 0x0a
        /*005e*/ 	.short	(.L_240 - .L_239)
	.align		4
.L_239:
        /*0060*/ 	.word	index@(.nv.constant0.test_mod_add)
        /*0064*/ 	.short	0x0380
        /*0066*/ 	.short	0x0018


	//----- nvinfo : EIATTR_SW_WAR
	.align		4
.L_240:
        /*0068*/ 	.byte	0x04, 0x36
        /*006a*/ 	.short	(.L_242 - .L_241)
.L_241:
        /*006c*/ 	.word	0x00000008
.L_242:


//--------------------- .nv.info.generate_pubkeys_sequential_montgomery --------------------------
	.section	.nv.info.generate_pubkeys_sequential_montgomery,"",@"SHT_CUDA_INFO"
	.sectionflags	@""
	.align	4


	//----- nvinfo : EIATTR_CUDA_API_VERSION
	.align		4
        /*0000*/ 	.byte	0x04, 0x37
        /*0002*/ 	.short	(.L_244 - .L_243)
.L_243:
        /*0004*/ 	.word	0x00000082


	//----- nvinfo : EIATTR_KPARAM_INFO
	.align		4
.L_244:
        /*0008*/ 	.byte	0x04, 0x17
        /*000a*/ 	.short	(.L_246 - .L_245)
.L_245:
        /*000c*/ 	.word	0x00000000
        /*0010*/ 	.short	0x0003
        /*0012*/ 	.short	0x0014
        /*0014*/ 	.byte	0x00, 0xf0, 0x11, 0x00


	//----- nvinfo : EIATTR_KPARAM_INFO
	.align		4
.L_246:
        /*0018*/ 	.byte	0x04, 0x17
        /*001a*/ 	.short	(.L_248 - .L_247)
.L_247:
        /*001c*/ 	.word	0x00000000
        /*0020*/ 	.short	0x0002
        /*0022*/ 	.short	0x0010
        /*0024*/ 	.byte	0x00, 0xf0, 0x11, 0x00


	//----- nvinfo : EIATTR_KPARAM_INFO
	.align		4
.L_248:
        /*0028*/ 	.byte	0x04, 0x17
        /*002a*/ 	.short	(.L_250 - .L_249)
.L_249:
        /*002c*/ 	.word	0x00000000
        /*0030*/ 	.short	0x0001
        /*0032*/ 	.short	0x0008
        /*0034*/ 	.byte	0x00, 0xf5, 0x21, 0x00


	//----- nvinfo : EIATTR_KPARAM_INFO
	.align		4
.L_250:
        /*0038*/ 	.byte	0x04, 0x17
        /*003a*/ 	.short	(.L_252 - .L_251)
.L_251:
        /*003c*/ 	.word	0x00000000
        /*0040*/ 	.short	0x0000
        /*0042*/ 	.short	0x0000
        /*0044*/ 	.byte	0x00, 0xf5, 0x21, 0x00


	//----- nvinfo : EIATTR_SPARSE_MMA_MASK
	.align		4
.L_252:
        /*0048*/ 	.byte	0x03, 0x50
        /*004a*/ 	.short	0x0000


	//----- nvinfo : EIATTR_MAXREG_COUNT
	.align		4
        /*004c*/ 	.byte	0x03, 0x1b
        /*004e*/ 	.short	0x00ff


	//----- nvinfo : EIATTR_MERCURY_ISA_VERSION
	.align		4
        /*0050*/ 	.byte	0x03, 0x5f
        /*0052*/ 	.short	0x0101


	//----- nvinfo : EIATTR_VRC_CTA_INIT_COUNT
	.align		4
        /*0054*/ 	.byte	0x02, 0x4a
	.zero		1
	.zero		1


	//----- nvinfo : EIATTR_EXIT_INSTR_OFFSETS
	.align		4
        /*0058*/ 	.byte	0x04, 0x1c
        /*005a*/ 	.short	(.L_254 - .L_253)


	//   ....[0]....
.L_253:
        /*005c*/ 	.word	0x00000080


	//   ....[1]....
        /*0060*/ 	.word	0x00090e70


	//----- nvinfo : EIATTR_CRS_STACK_SIZE
	.align		4
.L_254:
        /*0064*/ 	.byte	0x04, 0x1e
        /*0066*/ 	.short	(.L_256 - .L_255)
.L_255:
        /*0068*/ 	.word	0x00000000


	//----- nvinfo : EIATTR_CBANK_PARAM_SIZE
	.align		4
.L_256:
        /*006c*/ 	.byte	0x03, 0x19
        /*006e*/ 	.short	0x0018


	//----- nvinfo : EIATTR_PARAM_CBANK
	.align		4
        /*0070*/ 	.byte	0x04, 0x0a
        /*0072*/ 	.short	(.L_258 - .L_257)
	.align		4
.L_257:
        /*0074*/ 	.word	index@(.nv.constant0.generate_pubkeys_sequential_montgomery)
        /*0078*/ 	.short	0x0380
        /*007a*/ 	.short	0x0018


	//----- nvinfo : EIATTR_SW_WAR
	.align		4
.L_258:
        /*007c*/ 	.byte	0x04, 0x36
        /*007e*/ 	.short	(.L_260 - .L_259)
.L_259:
        /*0080*/ 	.word	0x00000008
.L_260:


//--------------------- .nv.info.generate_pubkeys_sequential --------------------------
	.section	.nv.info.generate_pubkeys_sequential,"",@"SHT_CUDA_INFO"
	.sectionflags	@""
	.align	4


	//----- nvinfo : EIATTR_CUDA_API_VERSION
	.align		4
        /*0000*/ 	.byte	0x04, 0x37
        /*0002*/ 	.short	(.L_262 - .L_261)
.L_261:
        /*0004*/ 	.word	0x00000082


	//----- nvinfo : EIATTR_KPARAM_INFO
	.align		4
.L_262:
        /*0008*/ 	.byte	0x04, 0x17
        /*000a*/ 	.short	(.L_264 - .L_263)
.L_263:
        /*000c*/ 	.word	0x00000000
        /*0010*/ 	.short	0x0003
        /*0012*/ 	.short	0x0014
        /*0014*/ 	.byte	0x00, 0xf0, 0x11, 0x00


	//----- nvinfo : EIATTR_KPARAM_INFO
	.align		4
.L_264:
        /*0018*/ 	.byte	0x04, 0x17
        /*001a*/ 	.short	(.L_266 - .L_265)
.L_265:
        /*001c*/ 	.word	0x00000000
        /*0020*/ 	.short	0x0002
        /*0022*/ 	.short	0x0010
        /*0024*/ 	.byte	0x00, 0xf0, 0x11, 0x00


	//----- nvinfo : EIATTR_KPARAM_INFO
	.align		4
.L_266:
        /*0028*/ 	.byte	0x04, 0x17
        /*002a*/ 	.short	(.L_268 - .L_267)
.L_267:
        /*002c*/ 	.word	0x00000000
        /*0030*/ 	.short	0x0001
        /*0032*/ 	.short	0x0008
        /*0034*/ 	.byte	0x00, 0xf5, 0x21, 0x00


	//----- nvinfo : EIATTR_KPARAM_INFO
	.align		4
.L_268:
        /*0038*/ 	.byte	0x04, 0x17
        /*003a*/ 	.short	(.L_270 - .L_269)
.L_269:
        /*003c*/ 	.word	0x00000000
        /*0040*/ 	.short	0x0000
        /*0042*/ 	.short	0x0000
        /*0044*/ 	.byte	0x00, 0xf5, 0x21, 0x00


	//----- nvinfo : EIATTR_SPARSE_MMA_MASK
	.align		4
.L_270:
        /*0048*/ 	.byte	0x03, 0x50
        /*004a*/ 	.short	0x0000


	//----- nvinfo : EIATTR_MAXREG_COUNT
	.align		4
        /*004c*/ 	.byte	0x03, 0x1b
        /*004e*/ 	.short	0x00ff


	//----- nvinfo : EIATTR_MERCURY_ISA_VERSION
	.align		4
        /*0050*/ 	.byte	0x03, 0x5f
        /*0052*/ 	.short	0x0101


	//----- nvinfo : EIATTR_VRC_CTA_INIT_COUNT
	.align		4
        /*0054*/ 	.byte	0x02, 0x4a
	.zero		1
	.zero		1


	//----- nvinfo : EIATTR_EXIT_INSTR_OFFSETS
	.align		4
        /*0058*/ 	.byte	0x04, 0x1c
        /*005a*/ 	.short	(.L_272 - .L_271)


	//   ....[0]....
.L_271:
        /*005c*/ 	.word	0x00000080


	//   ....[1]....
        /*0060*/ 	.word	0x00046cd0


	//   ....[2]....
        /*0064*/ 	.word	0x0006f7e0


	//----- nvinfo : EIATTR_CRS_STACK_SIZE
	.align		4
.L_272:
        /*0068*/ 	.byte	0x04, 0x1e
        /*006a*/ 	.short	(.L_274 - .L_273)
.L_273:
        /*006c*/ 	.word	0x00000000


	//----- nvinfo : EIATTR_CBANK_PARAM_SIZE
	.align		4
.L_274:
        /*0070*/ 	.byte	0x03, 0x19
        /*0072*/ 	.short	0x0018


	//----- nvinfo : EIATTR_PARAM_CBANK
	.align		4
        /*0074*/ 	.byte	0x04, 0x0a
        /*0076*/ 	.short	(.L_276 - .L_275)
	.align		4
.L_275:
        /*0078*/ 	.word	index@(.nv.constant0.generate_pubkeys_sequential)
        /*007c*/ 	.short	0x0380
        /*007e*/ 	.short	0x0018


	//----- nvinfo : EIATTR_SW_WAR
	.align		4
.L_276:
        /*0080*/ 	.byte	0x04, 0x36
        /*0082*/ 	.short	(.L_278 - .L_277)
.L_277:
        /*0084*/ 	.word	0x00000008
.L_278:


//--------------------- .nv.info.generate_pubkeys --------------------------
	.section	.nv.info.generate_pubkeys,"",@"SHT_CUDA_INFO"
	.sectionflags	@""
	.align	4


	//----- nvinfo : EIATTR_CUDA_API_VERSION
	.align		4
        /*0000*/ 	.byte	0x04, 0x37
        /*0002*/ 	.short	(.L_280 - .L_279)
.L_279:
        /*0004*/ 	.word	0x00000082


	//----- nvinfo : EIATTR_KPARAM_INFO
	.align		4
.L_280:
        /*0008*/ 	.byte	0x04, 0x17
        /*000a*/ 	.short	(.L_282 - .L_281)
.L_281:
        /*000c*/ 	.word	0x00000000
        /*0010*/ 	.short	0x0002
        /*0012*/ 	.short	0x0010
        /*0014*/ 	.byte	0x00, 0xf0, 0x11, 0x00


	//----- nvinfo : EIATTR_KPARAM_INFO
	.align		4
.L_282:
        /*0018*/ 	.byte	0x04, 0x17
        /*001a*/ 	.short	(.L_284 - .L_283)
.L_283:
        /*001c*/ 	.word	0x00000000
        /*0020*/ 	.short	0x0001
        /*0022*/ 	.short	0x0008
        /*0024*/ 	.byte	0x00, 0xf5, 0x21, 0x00


	//----- nvinfo : EIATTR_KPARAM_INFO
	.align		4
.L_284:
        /*0028*/ 	.byte	0x04, 0x17
        /*002a*/ 	.short	(.L_286 - .L_285)
.L_285:
        /*002c*/ 	.word	0x00000000
        /*0030*/ 	.short	0x0000
        /*0032*/ 	.short	0x0000
        /*0034*/ 	.byte	0x00, 0xf5, 0x21, 0x00


	//----- nvinfo : EIATTR_SPARSE_MMA_MASK
	.align		4
.L_286:
        /*0038*/ 	.byte	0x03, 0x50
        /*003a*/ 	.short	0x0000


	//----- nvinfo : EIATTR_MAXREG_COUNT
	.align		4
        /*003c*/ 	.byte	0x03, 0x1b
        /*003e*/ 	.short	0x00ff


	//----- nvinfo : EIATTR_MERCURY_ISA_VERSION
	.align		4
        /*0040*/ 	.byte	0x03, 0x5f
        /*0042*/ 	.short	0x0101


	//----- nvinfo : EIATTR_VRC_CTA_INIT_COUNT
	.align		4
        /*0044*/ 	.byte	0x02, 0x4a
	.zero		1
	.zero		1


	//----- nvinfo : EIATTR_EXIT_INSTR_OFFSETS
	.align		4
        /*0048*/ 	.byte	0x04, 0x1c
        /*004a*/ 	.short	(.L_288 - .L_287)


	//   ....[0]....
.L_287:
        /*004c*/ 	.word	0x00000080


	//   ....[1]....
        /*0050*/ 	.word	0x00046cf0


	//----- nvinfo : EIATTR_CRS_STACK_SIZE
	.align		4
.L_288:
        /*0054*/ 	.byte	0x04, 0x1e
        /*0056*/ 	.short	(.L_290 - .L_289)
.L_289:
        /*0058*/ 	.word	0x00000000


	//----- nvinfo : EIATTR_CBANK_PARAM_SIZE
	.align		4
.L_290:
        /*005c*/ 	.byte	0x03, 0x19
        /*005e*/ 	.short	0x0014


	//----- nvinfo : EIATTR_PARAM_CBANK
	.align		4
        /*0060*/ 	.byte	0x04, 0x0a
        /*0062*/ 	.short	(.L_292 - .L_291)
	.align		4
.L_291:
        /*0064*/ 	.word	index@(.nv.constant0.generate_pubkeys)
        /*0068*/ 	.short	0x0380
        /*006a*/ 	.short	0x0014


	//----- nvinfo : EIATTR_SW_WAR
	.align		4
.L_292:
        /*006c*/ 	.byte	0x04, 0x36
        /*006e*/ 	.short	(.L_294 - .L_293)
.L_293:
        /*0070*/ 	.word	0x00000008
.L_294:


//--------------------- .nv.callgraph             --------------------------
	.section	.nv.callgraph,"",@"SHT_CUDA_CALLGRAPH"
	.align	4
	.sectionentsize	8
	.align		4
        /*0000*/ 	.word	0x00000000
	.align		4
        /*0004*/ 	.word	0xffffffff
	.align		4
        /*0008*/ 	.word	0x00000000
	.align		4
        /*000c*/ 	.word	0xfffffffe
	.align		4
        /*0010*/ 	.word	0x00000000
	.align		4
        /*0014*/ 	.word	0xfffffffd
	.align		4
        /*0018*/ 	.word	0x00000000
	.align		4
        /*001c*/ 	.word	0xfffffffc


//--------------------- .nv.constant3             --------------------------
	.section	.nv.constant3,"a",@progbits
	.align	8
.nv.constant3:
	.type		_P,@object
	.size		_P,(_Gx - _P)
_P:
        /*0000*/ 	.byte	0x2f, 0xfc, 0xff, 0xff, 0xfe, 0xff, 0xff, 0xff, 0xff, 0xff, 0xff, 0xff, 0xff, 0xff, 0xff, 0xff
        /*0010*/ 	.byte	0xff, 0xff, 0xff, 0xff, 0xff, 0xff, 0xff, 0xff, 0xff, 0xff, 0xff, 0xff, 0xff, 0xff, 0xff, 0xff
	.type		_Gx,@object
	.size		_Gx,(_Gy - _Gx)
_Gx:
        /*0020*/ 	.byte	0x98, 0x17, 0xf8, 0x16, 0x5b, 0x81, 0xf2, 0x59, 0xd9, 0x28, 0xce, 0x2d, 0xdb, 0xfc, 0x9b, 0x02
        /*0030*/ 	.byte	0x07, 0x0b, 0x87, 0xce, 0x95, 0x62, 0xa0, 0x55, 0xac, 0xbb, 0xdc, 0xf9, 0x7e, 0x66, 0xbe, 0x79
	.type		_Gy,@object
	.size		_Gy,(_Beta - _Gy)
_Gy:
        /*0040*/ 	.byte	0xb8, 0xd4, 0x10, 0xfb, 0x8f, 0xd0, 0x47, 0x9c, 0x19, 0x54, 0x85, 0xa6, 0x48, 0xb4, 0x17, 0xfd
        /*0050*/ 	.byte	0xa8, 0x08, 0x11, 0x0e, 0xfc, 0xfb, 0xa4, 0x5d, 0x65, 0xc4, 0xa3, 0x26, 0x77, 0xda, 0x3a, 0x48
	.type		_Beta,@object
	.size		_Beta,(_Beta2 - _Beta)
_Beta:
        /*0060*/ 	.byte	0xee, 0x01, 0x95, 0x71, 0x28, 0x6c, 0x39, 0xc1, 0x95, 0x89, 0xf5, 0x12, 0x75, 0x49, 0xf0, 0x9c
        /*0070*/ 	.byte	0xe9, 0x34, 0x34, 0xac, 0x9e, 0x47, 0x64, 0x6e, 0x10, 0x07, 0x7c, 0x65, 0x2b, 0x6a, 0xe9, 0x7a
	.type		_Beta2,@object
	.size		_Beta2,(.L_4 - _Beta2)
_Beta2:
        /*0080*/ 	.byte	0xfe, 0x6d, 0x1e, 0xd3, 0xa5, 0xe6, 0xf8, 0x97, 0xc4, 0x72, 0x1a, 0xd4, 0xcf, 0xe3, 0x95, 0x54
        /*0090*/ 	.byte	0xe8, 0xd3, 0xbd, 0xe0, 0x86, 0x78, 0x9e, 0x91, 0xef, 0xf8, 0x83, 0x9a, 0xd4, 0x95, 0x16, 0x85
.L_4:


//--------------------- .text.generate_pubkeys_with_prefix_match --------------------------
	.section	.text.generate_pubkeys_with_prefix_match,"ax",@progbits
	.align	128
        .global         generate_pubkeys_with_prefix_match
        .type           generate_pubkeys_with_prefix_match,@function
        .size           generate_pubkeys_with_prefix_match,(.L_x_2687 - generate_pubkeys_with_prefix_match)
        .other          generate_pubkeys_with_prefix_match,@"STO_CUDA_ENTRY STV_DEFAULT"
generate_pubkeys_with_prefix_match:
.text.generate_pubkeys_with_prefix_match:
[----:B------:R-:W0:Y:S01]  /*0000*/  LDC R1, c[0x0][0x37c] ;  /* 0x0000df00ff017b82 */ /* 0x000e220000000800 */
[----:B------:R-:W1:Y:S07]  /*0010*/  S2R R0, SR_TID.X ;  /* 0x0000000000007919 */ /* 0x000e6e0000002100 */
[----:B------:R-:W1:Y:S01]  /*0020*/  S2UR UR4, SR_CTAID.X ;  /* 0x00000000000479c3 */ /* 0x000e620000002500 */
[----:B------:R-:W2:Y:S01]  /*0030*/  LDCU UR5, c[0x0][0x3c8] ;  /* 0x00007900ff0577ac */ /* 0x000ea20008000800 */
[----:B0-----:R-:W-:-:S06]  /*0040*/  VIADD R1, R1, 0xfffe7fc0 ;  /* 0xfffe7fc001017836 */ /* 0x001fcc0000000000 */
[----:B------:R-:W1:Y:S02]  /*0050*/  LDC R45, c[0x0][0x360] ;  /* 0x0000d800ff2d7b82 */ /* 0x000e640000000800 */
[----:B-1----:R-:W-:-:S05]  /*0060*/  IMAD R45, R45, UR4, R0 ;  /* 0x000000042d2d7c24 */ /* 0x002fca000f8e0200 */
[----:B--2---:R-:W-:-:S13]  /*0070*/  ISETP.GE.U32.AND P0, PT, R45, UR5, PT ;  /* 0x000000052d007c0c */ /* 0x004fda000bf06070 */
[----:B------:R-:W-:Y:S05]  /*0080*/  @P0 EXIT ;  /* 0x000000000000094d */ /* 0x000fea0003800000 */
[----:B------:R-:W0:Y:S01]  /*0090*/  LDC.64 R2, c[0x0][0x380] ;  /* 0x0000e000ff027b82 */ /* 0x000e220000000a00 */
[----:B------:R-:W1:Y:S01]  /*00a0*/  LDCU.64 UR8, c[0x0][0x358] ;  /* 0x00006b00ff0877ac */ /* 0x000e620008000a00 */
[----:B------:R-:W-:-:S04]  /*00b0*/  IMAD.SHL.U32 R5, R45, 0x4, RZ ;  /* 0x000000042d057824 */ /* 0x000fc800078e00ff */
[----:B0-----:R-:W-:-:S05]  /*00c0*/  IMAD.WIDE R2, R5, 0x8, R2 ;  /* 0x0000000805027825 */ /* 0x001fca00078e0202 */
[----:B-1----:R-:W2:Y:S04]  /*00d0*/  LDG.E.64 R8, desc[UR8][R2.64] ;  /* 0x0000000802087981 */ /* 0x002ea8000c1e1b00 */
[----:B------:R-:W2:Y:S04]  /*00e0*/  LDG.E.64 R10, desc[UR8][R2.64+0x8] ;  /* 0x00000808020a7981 */ /* 0x000ea8000c1e1b00 */
[----:B------:R-:W3:Y:S04]  /*00f0*/  LDG.E.64 R12, desc[UR8][R2.64+0x10] ;  /* 0x00001008020c7981 */ /* 0x000ee8000c1e1b00 */
[----:B------:R0:W3:Y:S01]  /*0100*/  LDG.E.64 R14, desc[UR8][R2.64+0x18] ;  /* 0x00001808020e7981 */ /* 0x0000e2000c1e1b00 */
[----:B------:R-:W-:Y:S01]  /*0110*/  UIMAD.WIDE.U32 UR4, UP0, URZ, URZ, URZ ;  /* 0x000000ffff0472a5 */ /* 0x000fe2000f8000ff */
[----:B------:R-:W-:-:S02]  /*0120*/  IADD3 R44, P1, PT, RZ, RZ, RZ ;  /* 0x000000ffff2c7210 */ /* 0x000fc40007f3e0ff */
[----:B------:R-:W-:Y:S02]  /*0130*/  CS2R R62, SRZ ;  /* 0x00000000003e7805 */ /* 0x000fe4000001ff00 */
[----:B------:R-:W-:Y:S01]  /*0140*/  CS2R R46, SRZ ;  /* 0x00000000002e7805 */ /* 0x000fe2000001ff00 */
[----:B------:R-:W-:Y:S01]  /*0150*/  UIADD3.X UR7, UPT, UPT, URZ, URZ, URZ, UP0, !UPT ;  /* 0x000000ffff077290 */ /* 0x000fe200087fe4ff */
[----:B------:R-:W-:Y:S01]  /*0160*/  ISETP.GE.U32.AND P0, PT, R44, RZ, PT ;  /* 0x000000ff2c00720c */ /* 0x000fe20003f06070 */
[----:B------:R-:W-:Y:S01]  /*0170*/  IMAD.X R43, RZ, RZ, UR4, P1 ;  /* 0x00000004ff2b7e24 */ /* 0x000fe200088e06ff */
[----:B------:R-:W-:Y:S01]  /*0180*/  UIADD3 URZ, UP0, UPT, URZ, UR4, URZ ;  /* 0x00000004ffff7290 */ /* 0x000fe2000ff1e0ff */
[----:B------:R-:W-:Y:S01]  /*0190*/  CS2R R6, SRZ ;  /* 0x0000000000067805 */ /* 0x000fe2000001ff00 */
[----:B------:R-:W-:Y:S01]  /*01a0*/  UMOV UR6, UR5 ;  /* 0x0000000500067c82 */ /* 0x000fe20008000000 */
[----:B------:R-:W-:Y:S02]  /*01b0*/  CS2R R64, SRZ ;  /* 0x0000000000407805 */ /* 0x000fe4000001ff00 */
[----:B------:R-:W-:Y:S01]  /*01c0*/  ISETP.GE.U32.AND.EX P0, PT, R43, UR4, PT, P0 ;  /* 0x000000042b007c0c */ /* 0x000fe2000bf06100 */
[----:B------:R-:W-:Y:S01]  /*01d0*/  UIMAD.WIDE.U32.X UR4, URZ, URZ, UR6, UP0 ;  /* 0x000000ffff0472a5 */ /* 0x000fe200080e0406 */
[----:B------:R-:W-:-:S02]  /*01e0*/  CS2R R66, SRZ ;  /* 0x0000000000427805 */ /* 0x000fc4000001ff00 */
[----:B------:R-:W-:Y:S02]  /*01f0*/  CS2R R36, SRZ ;  /* 0x0000000000247805 */ /* 0x000fe4000001ff00 */
[----:B------:R-:W-:Y:S01]  /*0200*/  SEL R54, RZ, 0x1, P0 ;  /* 0x00000001ff367807 */ /* 0x000fe20000000000 */
[----:B------:R-:W-:Y:S01]  /*0210*/  IMAD.MOV.U32 R38, RZ, RZ, RZ ;  /* 0x000000ffff267224 */ /* 0x000fe200078e00ff */
[----:B------:R-:W-:Y:S02]  /*0220*/  CS2R R34, SRZ ;  /* 0x0000000000227805 */ /* 0x000fe4000001ff00 */
[----:B------:R-:W-:Y:S02]  /*0230*/  CS2R R32, SRZ ;  /* 0x0000000000207805 */ /* 0x000fe4000001ff00 */
[----:B------:R-:W-:Y:S01]  /*0240*/  IADD3 R55, P0, P1, R54, UR4, RZ ;  /* 0x0000000436377c10 */ /* 0x000fe2000f91e0ff */
[----:B------:R-:W-:Y:S02]  /*0250*/  IMAD.MOV.U32 R54, RZ, RZ, RZ ;  /* 0x000000ffff367224 */ /* 0x000fe400078e00ff */
[----:B------:R-:W-:Y:S01]  /*0260*/  IMAD.MOV.U32 R31, RZ, RZ, RZ ;  /* 0x000000ffff1f7224 */ /* 0x000fe200078e00ff */
[----:B------:R-:W-:Y:S01]  /*0270*/  IADD3.X R42, PT, PT, RZ, UR5, RZ, P0, P1 ;  /* 0x00000005ff2a7c10 */ /* 0x000fe200087e24ff */
[----:B0-----:R-:W-:Y:S01]  /*0280*/  IMAD.WIDE.U32 R2, R55, 0x3d1, RZ ;  /* 0x000003d137027825 */ /* 0x001fe200078e00ff */
[----:B------:R-:W0:Y:S03]  /*0290*/  LDCU UR4, c[0x0][0x3cc] ;  /* 0x00007980ff0477ac */ /* 0x000e260008000800 */
[----:B------:R-:W-:-:S04]  /*02a0*/  IMAD.WIDE.U32 R4, R42, 0x3d1, RZ ;  /* 0x000003d12a047825 */ /* 0x000fc800078e00ff */
[----:B------:R-:W-:-:S04]  /*02b0*/  IMAD.WIDE.U32 R52, R55, 0x3d1, R54 ;  /* 0x000003d137347825 */ /* 0x000fc800078e0036 */
[----:B------:R-:W-:-:S04]  /*02c0*/  IMAD.WIDE.U32 R4, P0, RZ, R55, R4 ;  /* 0x00000037ff047225 */ /* 0x000fc80007800004 */
[----:B------:R-:W-:Y:S01]  /*02d0*/  IMAD.IADD R41, R4, 0x1, R53 ;  /* 0x0000000104297824 */ /* 0x000fe200078e0235 */
[----:B------:R-:W-:Y:S01]  /*02e0*/  IADD3 RZ, P1, PT, R3, R4, RZ ;  /* 0x0000000403ff7210 */ /* 0x000fe20007f3e0ff */
[----:B------:R-:W-:Y:S01]  /*02f0*/  IMAD.X R3, RZ, RZ, RZ, P0 ;  /* 0x000000ffff037224 */ /* 0x000fe200000e06ff */
[----:B------:R-:W-:Y:S01]  /*0300*/  ISETP.GE.U32.AND P0, PT, R52, RZ, PT ;  /* 0x000000ff3400720c */ /* 0x000fe20003f06070 */
[----:B------:R-:W-:Y:S01]  /*0310*/  IMAD.MOV.U32 R2, RZ, RZ, R5 ;  /* 0x000000ffff027224 */ /* 0x000fe200078e0005 */
[----:B0-----:R-:W-:Y:S02]  /*0320*/  UISETP.LT.U32.AND UP0, UPT, UR4, 0x400, UPT ;  /* 0x000004000400788c */ /* 0x001fe4000bf01070 */
[----:B------:R-:W-:Y:S01]  /*0330*/  ISETP.GE.U32.AND.EX P0, PT, R41, R55, PT, P0 ;  /* 0x000000372900720c */ /* 0x000fe20003f06100 */
[----:B------:R-:W-:Y:S01]  /*0340*/  IMAD.WIDE.U32.X R2, RZ, R42, R2, P1 ;  /* 0x0000002aff027225 */ /* 0x000fe200008e0402 */
[----:B------:R-:W-:Y:S02]  /*0350*/  USEL UR4, UR4, 0x400, UP0 ;  /* 0x0000040004047887 */ /* 0x000fe40008000000 */
[----:B------:R-:W-:-:S02]  /*0360*/  SEL R4, RZ, 0x1, P0 ;  /* 0x00000001ff047807 */ /* 0x000fc40000000000 */
[----:B------:R-:W-:Y:S02]  /*0370*/  IADD3 R5, P0, PT, R42, R2, RZ ;  /* 0x000000022a057210 */ /* 0x000fe40007f1e0ff */
[----:B------:R-:W-:Y:S02]  /*0380*/  IMAD.U32 R30, RZ, RZ, UR4 ;  /* 0x00000004ff1e7e24 */ /* 0x000fe4000f8e00ff */
[----:B------:R-:W-:Y:S01]  /*0390*/  IADD3 R40, P1, PT, R5, R4, RZ ;  /* 0x0000000405287210 */ /* 0x000fe20007f3e0ff */
[----:B------:R-:W-:Y:S01]  /*03a0*/  IMAD.X R2, RZ, RZ, R3, P0 ;  /* 0x000000ffff027224 */ /* 0x000fe200000e0603 */
[----:B------:R-:W-:Y:S02]  /*03b0*/  LOP3.LUT R0, RZ, R5, RZ, 0x33, !PT ;  /* 0x00000005ff007212 */ /* 0x000fe400078e33ff */
[----:B------:R-:W-:Y:S01]  /*03c0*/  ISETP.GE.U32.AND P0, PT, R40, RZ, PT ;  /* 0x000000ff2800720c */ /* 0x000fe20003f06070 */
[----:B------:R-:W-:Y:S01]  /*03d0*/  IMAD.X R39, RZ, RZ, R2, P1 ;  /* 0x000000ffff277224 */ /* 0x000fe200008e0602 */
[----:B------:R-:W-:-:S02]  /*03e0*/  ISETP.GT.U32.AND P2, PT, R4, R0, PT ;  /* 0x000000000400720c */ /* 0x000fc40003f44070 */
[----:B------:R-:W-:Y:S01]  /*03f0*/  ISETP.GE.U32.AND P1, PT, R5, R42, PT ;  /* 0x0000002a0500720c */ /* 0x000fe20003f26070 */
[----:B------:R-:W-:Y:S01]  /*0400*/  IMAD.MOV.U32 R5, RZ, RZ, 0x1 ;  /* 0x00000001ff057424 */ /* 0x000fe200078e00ff */
[----:B------:R-:W-:Y:S02]  /*0410*/  LOP3.LUT R0, RZ, R2, RZ, 0x33, !PT ;  /* 0x00000002ff007212 */ /* 0x000fe400078e33ff */
[----:B------:R-:W-:Y:S02]  /*0420*/  ISETP.GE.U32.AND.EX P0, PT, R39, RZ, PT, P0 ;  /* 0x000000ff2700720c */ /* 0x000fe40003f06100 */
[----:B------:R-:W-:Y:S02]  /*0430*/  ISETP.GE.U32.AND.EX P1, PT, R2, RZ, PT, P1 ;  /* 0x000000ff0200720c */ /* 0x000fe40003f26110 */
[----:B------:R-:W-:Y:S01]  /*0440*/  ISETP.GT.U32.OR.EX P0, PT, RZ, R0, !P0, P2 ;  /* 0x00000000ff00720c */ /* 0x000fe20004704520 */
[----:B------:R-:W-:Y:S01]  /*0450*/  IMAD.MOV.U32 R0, RZ, RZ, 0x3 ;  /* 0x00000003ff007424 */ /* 0x000fe200078e00ff */
[----:B------:R-:W-:-:S02]  /*0460*/  SEL R3, RZ, 0x1, P1 ;  /* 0x00000001ff037807 */ /* 0x000fc40000800000 */
[----:B------:R-:W-:Y:S02]  /*0470*/  SEL R4, RZ, 0x1, !P0 ;  /* 0x00000001ff047807 */ /* 0x000fe40004000000 */
[----:B------:R-:W-:Y:S02]  /*0480*/  PRMT R2, RZ, 0x7610, R2 ;  /* 0x00007610ff027816 */ /* 0x000fe40000000002 */
[----:B------:R-:W-:Y:S01]  /*0490*/  IADD3 R4, P0, PT, R4, R3, RZ ;  /* 0x0000000304047210 */ /* 0x000fe20007f1e0ff */
[----:B------:R-:W-:-:S04]  /*04a0*/  VIADD R3, R1, 0x18020 ;  /* 0x0001802001037836 */ /* 0x000fc80000000000 */
[----:B------:R-:W-:Y:S01]  /*04b0*/  IMAD.X R29, RZ, RZ, RZ, P0 ;  /* 0x000000ffff1d7224 */ /* 0x000fe200000e06ff */
[----:B--2---:R0:W-:Y:S04]  /*04c0*/  STL.128 [R1+0x18020], R8 ;  /* 0x0180200801007387 */ /* 0x0041e80000100c00 */
[----:B---3--:R1:W-:Y:S01]  /*04d0*/  STL.128 [R1+0x18030], R12 ;  /* 0x0180300c01007387 */ /* 0x0083e20000100c00 */
[----:B0-----:R-:W-:Y:S02]  /*04e0*/  CS2R R8, SRZ ;  /* 0x0000000000087805 */ /* 0x001fe4000001ff00 */
[----:B------:R-:W-:Y:S01]  /*04f0*/  CS2R R10, SRZ ;  /* 0x00000000000a7805 */ /* 0x000fe2000001ff00 */
[----:B-1----:R-:W-:-:S07]  /*0500*/  IMAD.MOV.U32 R12, RZ, RZ, RZ ;  /* 0x000000ffff0c7224 */ /* 0x002fce00078e00ff */
.L_x_316:
[C---:B------:R-:W-:Y:S01]  /*0510*/  IMAD R50, R0.reuse, 0x8, R3 ;  /* 0x0000000800327824 */ /* 0x040fe200078e0203 */
[----:B------:R-:W0:Y:S01]  /*0520*/  LDCU.64 UR34, c[0x3][0x10] ;  /* 0x00c00200ff2277ac */ /* 0x000e220008000a00 */
[----:B------:R-:W1:Y:S04]  /*0530*/  LDCU.64 UR32, c[0x3][URZ] ;  /* 0x00c00000ff2077ac */ /* 0x000e680008000a00 */
[----:B------:R-:W5:Y:S01]  /*0540*/  LDL.64 R50, [R50] ;  /* 0x0000000032327983 */ /* 0x000f620000100a00 */
[----:B------:R-:W-:Y:S01]  /*0550*/  VIADD R0, R0, 0xffffffff ;  /* 0xffffffff00007836 */ /* 0x000fe20000000000 */
[----:B------:R-:W2:Y:S04]  /*0560*/  LDCU.128 UR36, c[0x3][URZ] ;  /* 0x00c00000ff2477ac */ /* 0x000ea80008000c00 */
[----:B------:R-:W-:Y:S01]  /*0570*/  ISETP.NE.AND P1, PT, R0, -0x1, PT ;  /* 0xffffffff0000780c */ /* 0x000fe20003f25270 */
[----:B------:R-:W3:Y:S01]  /*0580*/  LDCU.128 UR12, c[0x3][0x30] ;  /* 0x00c00600ff0c77ac */ /* 0x000ee20008000c00 */
[----:B------:R-:W4:Y:S01]  /*0590*/  LDCU.128 UR16, c[0x3][0x50] ;  /* 0x00c00a00ff1077ac */ /* 0x000f220008000c00 */
[----:B------:R-:W-:-:S10]  /*05a0*/  UMOV UR5, 0x3f ;  /* 0x0000003f00057882 */ /* 0x000fd40000000000 */
.L_x_315:
[----:B------:R-:W-:Y:S01]  /*05b0*/  LOP3.LUT P0, RZ, R2, 0xff, RZ, 0xc0, !PT ;  /* 0x000000ff02ff7812 */ /* 0x000fe2000780c0ff */
[----:B------:R-:W-:Y:S01]  /*05c0*/  BSSY.RECONVERGENT B0, `(.L_x_0) ;  /* 0x0003c7f000007945 */ /* 0x000fe20003800200 */
[----:B-----5:R-:W-:Y:S01]  /*05d0*/  SHF.R.U64 R2, R50, UR5, R51 ;  /* 0x0000000532027c19 */ /* 0x020fe20008001233 */
[----:B------:R-:W-:Y:S01]  /*05e0*/  UIADD3 UR5, UPT, UPT, UR5, -0x1, URZ ;  /* 0xffffffff05057890 */ /* 0x000fe2000fffe0ff */
[----:B------:R-:W-:Y:S02]  /*05f0*/  IMAD.MOV.U32 R17, RZ, RZ, R11 ;  /* 0x000000ffff117224 */ /* 0x000fe400078e000b */
[----:B------:R-:W-:Y:S01]  /*0600*/  IMAD.MOV.U32 R18, RZ, RZ, R12 ;  /* 0x000000ffff127224 */ /* 0x000fe200078e000c */
[----:B------:R-:W-:Y:S01]  /*0610*/  UISETP.NE.AND UP0, UPT, UR5, -0x1, UPT ;  /* 0xffffffff0500788c */ /* 0x000fe2000bf05270 */
[----:B------:R-:W-:Y:S01]  /*0620*/  IMAD.MOV.U32 R15, RZ, RZ, R9 ;  /* 0x000000ffff0f7224 */ /* 0x000fe200078e0009 */
[----:B------:R-:W-:Y:S01]  /*0630*/  LOP3.LUT R2, R2, 0x1, RZ, 0xc0, !PT ;  /* 0x0000000102027812 */ /* 0x000fe200078ec0ff */
[----:B------:R-:W-:-:S02]  /*0640*/  IMAD.MOV.U32 R16, RZ, RZ, R10 ;  /* 0x000000ffff107224 */ /* 0x000fc400078e000a */
[----:B------:R-:W-:Y:S02]  /*0650*/  IMAD.MOV.U32 R13, RZ, RZ, R7 ;  /* 0x000000ffff0d7224 */ /* 0x000fe400078e0007 */
[----:B------:R-:W-:Y:S01]  /*0660*/  IMAD.MOV.U32 R14, RZ, RZ, R8 ;  /* 0x000000ffff0e7224 */ /* 0x000fe200078e0008 */
[----:B------:R-:W-:Y:S06]  /*0670*/  @P0 BRA `(.L_x_1) ;  /* 0x00000000008c0947 */ /* 0x000fec0003800000 */
[----:B------:R-:W-:Y:S02]  /*0680*/  ISETP.NE.U32.AND P0, PT, R2, RZ, PT ;  /* 0x000000ff0200720c */ /* 0x000fe40003f05070 */
[----:B------:R-:W-:Y:S02]  /*0690*/  PRMT R2, RZ, 0x7610, R2 ;  /* 0x00007610ff027816 */ /* 0x000fe40000000002 */
[----:B------:R-:W-:-:S13]  /*06a0*/  ISETP.NE.AND.EX P0, PT, RZ, RZ, PT, P0 ;  /* 0x000000ffff00720c */ /* 0x000fda0003f05300 */
[----:B------:R-:W-:Y:S05]  /*06b0*/  @!P0 BRA `(.L_x_2) ;  /* 0x000003c400bc8947 */ /* 0x000fea0003800000 */
[----:B------:R-:W5:Y:S01]  /*06c0*/  LDCU.64 UR6, c[0x3][0x40] ;  /* 0x00c00800ff0677ac */ /* 0x000f620008000a00 */
[----:B------:R-:W-:Y:S01]  /*06d0*/  IMAD.MOV.U32 R2, RZ, RZ, 0x1 ;  /* 0x00000001ff027424 */ /* 0x000fe200078e00ff */
[----:B------:R-:W-:Y:S01]  /*06e0*/  CS2R R32, SRZ ;  /* 0x0000000000207805 */ /* 0x000fe2000001ff00 */
[----:B------:R-:W-:Y:S01]  /*06f0*/  IMAD.MOV.U32 R31, RZ, RZ, 0x1 ;  /* 0x00000001ff1f7424 */ /* 0x000fe200078e00ff */
[----:B------:R-:W0:Y:S01]  /*0700*/  LDCU.64 UR10, c[0x3][0x28] ;  /* 0x00c00500ff0a77ac */ /* 0x000e220008000a00 */
[----:B------:R-:W-:Y:S01]  /*0710*/  CS2R R36, SRZ ;  /* 0x0000000000247805 */ /* 0x000fe2000001ff00 */
[----:B------:R-:W-:Y:S01]  /*0720*/  IMAD.MOV.U32 R38, RZ, RZ, RZ ;  /* 0x000000ffff267224 */ /* 0x000fe200078e00ff */
[----:B------:R-:W-:Y:S01]  /*0730*/  CS2R R34, SRZ ;  /* 0x0000000000227805 */ /* 0x000fe2000001ff00 */
[----:B------:R-:W1:Y:S01]  /*0740*/  LDCU.64 UR20, c[0x3][0x38] ;  /* 0x00c00700ff1477ac */ /* 0x000e620008000a00 */
[----:B------:R-:W2:Y:S01]  /*0750*/  LDCU.64 UR22, c[0x3][0x30] ;  /* 0x00c00600ff1677ac */ /* 0x000ea20008000a00 */
[----:B------:R-:W3:Y:S01]  /*0760*/  LDCU.64 UR24, c[0x3][0x48] ;  /* 0x00c00900ff1877ac */ /* 0x000ee20008000a00 */
[----:B-----5:R-:W-:Y:S01]  /*0770*/  IMAD.U32 R5, RZ, RZ, UR6 ;  /* 0x00000006ff057e24 */ /* 0x020fe2000f8e00ff */
[----:B------:R-:W5:Y:S01]  /*0780*/  LDCU.64 UR26, c[0x3][0x50] ;  /* 0x00c00a00ff1a77ac */ /* 0x000f620008000a00 */
[----:B------:R-:W-:-:S02]  /*0790*/  IMAD.U32 R6, RZ, RZ, UR7 ;  /* 0x00000007ff067e24 */ /* 0x000fc4000f8e00ff */
[----:B0-----:R-:W-:Y:S01]  /*07a0*/  IMAD.U32 R64, RZ, RZ, UR10 ;  /* 0x0000000aff407e24 */ /* 0x001fe2000f8e00ff */
[----:B------:R-:W0:Y:S01]  /*07b0*/  LDCU.64 UR28, c[0x3][0x58] ;  /* 0x00c00b00ff1c77ac */ /* 0x000e220008000a00 */
[----:B------:R-:W-:Y:S02]  /*07c0*/  IMAD.U32 R63, RZ, RZ, UR11 ;  /* 0x0000000bff3f7e24 */ /* 0x000fe4000f8e00ff */
[----:B-1----:R-:W-:Y:S01]  /*07d0*/  IMAD.U32 R62, RZ, RZ, UR20 ;  /* 0x00000014ff3e7e24 */ /* 0x002fe2000f8e00ff */
[----:B------:R-:W1:Y:S01]  /*07e0*/  LDCU.64 UR30, c[0x3][0x20] ;  /* 0x00c00400ff1e77ac */ /* 0x000e620008000a00 */
[----:B------:R-:W-:Y:S02]  /*07f0*/  IMAD.U32 R47, RZ, RZ, UR21 ;  /* 0x00000015ff2f7e24 */ /* 0x000fe4000f8e00ff */
[----:B--2---:R-:W-:Y:S02]  /*0800*/  IMAD.U32 R46, RZ, RZ, UR22 ;  /* 0x00000016ff2e7e24 */ /* 0x004fe4000f8e00ff */
[----:B------:R-:W-:-:S02]  /*0810*/  IMAD.U32 R65, RZ, RZ, UR23 ;  /* 0x00000017ff417e24 */ /* 0x000fc4000f8e00ff */
[----:B---3--:R-:W-:Y:S02]  /*0820*/  IMAD.U32 R11, RZ, RZ, UR24 ;  /* 0x00000018ff0b7e24 */ /* 0x008fe4000f8e00ff */
[----:B------:R-:W-:Y:S02]  /*0830*/  IMAD.U32 R12, RZ, RZ, UR25 ;  /* 0x00000019ff0c7e24 */ /* 0x000fe4000f8e00ff */
[----:B-----5:R-:W-:Y:S02]  /*0840*/  IMAD.U32 R9, RZ, RZ, UR26 ;  /* 0x0000001aff097e24 */ /* 0x020fe4000f8e00ff */
[----:B------:R-:W-:Y:S02]  /*0850*/  IMAD.U32 R10, RZ, RZ, UR27 ;  /* 0x0000001bff0a7e24 */ /* 0x000fe4000f8e00ff */
[----:B0-----:R-:W-:Y:S02]  /*0860*/  IMAD.U32 R7, RZ, RZ, UR28 ;  /* 0x0000001cff077e24 */ /* 0x001fe4000f8e00ff */
[----:B------:R-:W-:-:S02]  /*0870*/  IMAD.U32 R8, RZ, RZ, UR29 ;  /* 0x0000001dff087e24 */ /* 0x000fc4000f8e00ff */
[----:B-1----:R-:W-:Y:S02]  /*0880*/  IMAD.U32 R66, RZ, RZ, UR30 ;  /* 0x0000001eff427e24 */ /* 0x002fe4000f8e00ff */
[----:B------:R-:W-:Y:S01]  /*0890*/  IMAD.U32 R67, RZ, RZ, UR31 ;  /* 0x0000001fff437e24 */ /* 0x000fe2000f8e00ff */
[----:B------:R-:W-:Y:S06]  /*08a0*/  BRA `(.L_x_2) ;  /* 0x000003c400407947 */ /* 0x000fec0003800000 */
.L_x_1:
[----:B------:R-:W-:Y:S01]  /*08b0*/  IMAD.WIDE.U32 R20, R6, R11, RZ ;  /* 0x0000000b06147225 */ /* 0x000fe200078e00ff */
[----:B------:R-:W-:Y:S03]  /*08c0*/  BSSY.RECONVERGENT B1, `(.L_x_3) ;  /* 0x0000143000017945 */ /* 0x000fe60003800200 */
[-C--:B------:R-:W-:Y:S02]  /*08d0*/  IMAD R19, R10, R5.reuse, RZ ;  /* 0x000000050a137224 */ /* 0x080fe400078e02ff */
[----:B------:R-:W-:-:S04]  /*08e0*/  IMAD.WIDE.U32 R22, P0, R12, R5, R20 ;  /* 0x000000050c167225 */ /* 0x000fc80007800014 */
[----:B------:R-:W-:-:S04]  /*08f0*/  IMAD.WIDE.U32 R20, R5, R11, RZ ;  /* 0x0000000b05147225 */ /* 0x000fc800078e00ff */
[----:B------:R-:W-:Y:S01]  /*0900*/  IMAD.X R25, RZ, RZ, RZ, P0 ;  /* 0x000000ffff197224 */ /* 0x000fe200000e06ff */
[----:B------:R-:W-:Y:S01]  /*0910*/  IADD3 RZ, P0, PT, R21, R22, RZ ;  /* 0x0000001615ff7210 */ /* 0x000fe20007f1e0ff */
[----:B------:R-:W-:Y:S02]  /*0920*/  IMAD.MOV.U32 R24, RZ, RZ, R23 ;  /* 0x000000ffff187224 */ /* 0x000fe400078e0017 */
[----:B------:R-:W-:-:S04]  /*0930*/  IMAD.WIDE.U32 R26, R6, R9, RZ ;  /* 0x00000009061a7225 */ /* 0x000fc800078e00ff */
[----:B------:R-:W-:-:S04]  /*0940*/  IMAD.WIDE.U32 R22, R9, R5, RZ ;  /* 0x0000000509167225 */ /* 0x000fc800078e00ff */
[----:B------:R-:W-:-:S04]  /*0950*/  IMAD.WIDE.U32.X R20, R12, R6, R24, P0 ;  /* 0x000000060c147225 */ /* 0x000fc800000e0418 */
[----:B------:R-:W-:Y:S01]  /*0960*/  IMAD R19, R9, R6, R19 ;  /* 0x0000000609137224 */ /* 0x000fe200078e0213 */
[----:B------:R-:W-:Y:S01]  /*0970*/  IADD3 R28, P2, PT, R20, R22, RZ ;  /* 0x00000016141c7210 */ /* 0x000fe20007f5e0ff */
[----:B------:R-:W-:-:S04]  /*0980*/  IMAD.WIDE.U32 R26, P0, R10, R5, R26 ;  /* 0x000000050a1a7225 */ /* 0x000fc8000780001a */
[----:B------:R-:W-:Y:S02]  /*0990*/  IMAD.IADD R20, R23, 0x1, R19 ;  /* 0x0000000117147824 */ /* 0x000fe400078e0213 */
[----:B------:R-:W-:-:S04]  /*09a0*/  IMAD.WIDE.U32 R24, R5, R9, RZ ;  /* 0x0000000905187225 */ /* 0x000fc800078e00ff */
[----:B------:R-:W-:Y:S01]  /*09b0*/  IMAD.X R59, RZ, RZ, RZ, P0 ;  /* 0x000000ffff3b7224 */ /* 0x000fe200000e06ff */
[----:B------:R-:W-:Y:S01]  /*09c0*/  ISETP.GE.U32.AND P0, PT, R28, R22, PT ;  /* 0x000000161c00720c */ /* 0x000fe20003f06070 */
[----:B------:R-:W-:Y:S01]  /*09d0*/  IMAD.X R71, R20, 0x1, R21, P2 ;  /* 0x0000000114477824 */ /* 0x000fe200010e0615 */
[----:B------:R-:W-:Y:S01]  /*09e0*/  IADD3 RZ, P2, PT, R25, R26, RZ ;  /* 0x0000001a19ff7210 */ /* 0x000fe20007f5e0ff */
[----:B------:R-:W-:Y:S02]  /*09f0*/  IMAD.MOV.U32 R58, RZ, RZ, R27 ;  /* 0x000000ffff3a7224 */ /* 0x000fe400078e001b */
[----:B------:R-:W-:Y:S01]  /*0a00*/  IMAD R19, R8, R5, RZ ;  /* 0x0000000508137224 */ /* 0x000fe200078e02ff */
[----:B------:R-:W-:Y:S01]  /*0a10*/  ISETP.GE.U32.AND.EX P0, PT, R71, R20, PT, P0 ;  /* 0x000000144700720c */ /* 0x000fe20003f06100 */
[----:B------:R-:W-:-:S04]  /*0a20*/  IMAD.WIDE.U32 R60, R12, R9, RZ ;  /* 0x000000090c3c7225 */ /* 0x000fc800078e00ff */
[----:B------:R-:W-:-:S04]  /*0a30*/  IMAD.WIDE.U32 R48, R7, R5, RZ ;  /* 0x0000000507307225 */ /* 0x000fc800078e00ff */
[-C--:B------:R-:W-:Y:S01]  /*0a40*/  IMAD R81, R7, R6.reuse, R19 ;  /* 0x0000000607517224 */ /* 0x080fe200078e0213 */
[----:B------:R-:W-:Y:S01]  /*0a50*/  SEL R19, RZ, 0x1, P0 ;  /* 0x00000001ff137807 */ /* 0x000fe20000000000 */
[----:B------:R-:W-:-:S04]  /*0a60*/  IMAD.WIDE.U32.X R24, R10, R6, R58, P2 ;  /* 0x000000060a187225 */ /* 0x000fc800010e043a */
[----:B------:R-:W-:Y:S01]  /*0a70*/  IMAD.IADD R81, R49, 0x1, R81 ;  /* 0x0000000131517824 */ /* 0x000fe200078e0251 */
[----:B------:R-:W-:Y:S01]  /*0a80*/  IADD3 R24, P3, P5, R48, R24, R19 ;  /* 0x0000001830187210 */ /* 0x000fe20007d7e013 */
[----:B------:R-:W-:-:S03]  /*0a90*/  IMAD.WIDE.U32 R20, R11, R9, RZ ;  /* 0x000000090b147225 */ /* 0x000fc600078e00ff */
[----:B------:R-:W-:Y:S01]  /*0aa0*/  IADD3.X R25, PT, PT, R81, R25, RZ, P3, P5 ;  /* 0x0000001951197210 */ /* 0x000fe20001fea4ff */
[----:B------:R-:W-:-:S04]  /*0ab0*/  IMAD.WIDE.U32 R60, P6, R11, R10, R60 ;  /* 0x0000000a0b3c7225 */ /* 0x000fc800078c003c */
[----:B------:R-:W-:Y:S01]  /*0ac0*/  IMAD.WIDE.U32 R26, R6, R7, RZ ;  /* 0x00000007061a7225 */ /* 0x000fe200078e00ff */
[----:B------:R-:W-:-:S03]  /*0ad0*/  IADD3 RZ, P3, PT, R21, R60, RZ ;  /* 0x0000003c15ff7210 */ /* 0x000fc60007f7e0ff */
[----:B------:R-:W-:-:S04]  /*0ae0*/  IMAD.WIDE.U32 R56, R12, R7, RZ ;  /* 0x000000070c387225 */ /* 0x000fc800078e00ff */
[----:B------:R-:W-:-:S04]  /*0af0*/  IMAD.WIDE.U32 R20, R6, R5, RZ ;  /* 0x0000000506147225 */ /* 0x000fc800078e00ff */
[----:B------:R-:W-:-:S04]  /*0b00*/  IMAD.WIDE.U32 R58, P4, R8, R5, R26 ;  /* 0x00000005083a7225 */ /* 0x000fc8000788001a */
[----:B------:R-:W-:-:S04]  /*0b10*/  IMAD.WIDE.U32 R22, R5, R7, RZ ;  /* 0x0000000705167225 */ /* 0x000fc800078e00ff */
[----:B------:R-:W-:Y:S01]  /*0b20*/  IMAD.X R73, RZ, RZ, RZ, P4 ;  /* 0x000000ffff497224 */ /* 0x000fe200020e06ff */
[----:B------:R-:W-:Y:S01]  /*0b30*/  IADD3 RZ, P0, PT, R23, R58, RZ ;  /* 0x0000003a17ff7210 */ /* 0x000fe20007f1e0ff */
[----:B------:R-:W-:-:S04]  /*0b40*/  IMAD.WIDE.U32 R56, P2, R11, R8, R56 ;  /* 0x000000080b387225 */ /* 0x000fc80007840038 */
[----:B------:R-:W-:-:S04]  /*0b50*/  IMAD.WIDE.U32 R76, R5, R5, RZ ;  /* 0x00000005054c7225 */ /* 0x000fc800078e00ff */
[----:B------:R-:W-:-:S04]  /*0b60*/  IMAD.WIDE.U32 R20, P4, R5, R6, R20 ;  /* 0x0000000605147225 */ /* 0x000fc80007880014 */
[----:B------:R-:W-:Y:S02]  /*0b70*/  IMAD R19, R12, R5, RZ ;  /* 0x000000050c137224 */ /* 0x000fe400078e02ff */
[----:B------:R-:W-:-:S04]  /*0b80*/  IMAD.WIDE.U32 R26, R11, R7, RZ ;  /* 0x000000070b1a7225 */ /* 0x000fc800078e00ff */
[----:B------:R-:W-:Y:S01]  /*0b90*/  IMAD.X R23, RZ, RZ, RZ, P2 ;  /* 0x000000ffff177224 */ /* 0x000fe200010e06ff */
[----:B------:R-:W-:Y:S01]  /*0ba0*/  IADD3 RZ, P2, PT, R77, R20, RZ ;  /* 0x000000144dff7210 */ /* 0x000fe20007f5e0ff */
[----:B------:R-:W-:Y:S01]  /*0bb0*/  IMAD.WIDE.U32 R76, R11, R5, RZ ;  /* 0x000000050b4c7225 */ /* 0x000fe200078e00ff */
[----:B------:R-:W-:-:S03]  /*0bc0*/  IADD3 RZ, P5, PT, R27, R56, RZ ;  /* 0x000000381bff7210 */ /* 0x000fc60007fbe0ff */
[-C--:B------:R-:W-:Y:S02]  /*0bd0*/  IMAD R19, R11, R6.reuse, R19 ;  /* 0x000000060b137224 */ /* 0x080fe400078e0213 */
[----:B------:R-:W-:Y:S02]  /*0be0*/  IMAD.X R79, RZ, RZ, RZ, P4 ;  /* 0x000000ffff4f7224 */ /* 0x000fe400020e06ff */
[----:B------:R-:W-:Y:S02]  /*0bf0*/  IMAD.MOV.U32 R78, RZ, RZ, R21 ;  /* 0x000000ffff4e7224 */ /* 0x000fe400078e0015 */
[----:B------:R-:W-:Y:S02]  /*0c00*/  IMAD.MOV.U32 R72, RZ, RZ, R59 ;  /* 0x000000ffff487224 */ /* 0x000fe400078e003b */
[----:B------:R-:W-:Y:S02]  /*0c10*/  IMAD.IADD R49, R77, 0x1, R19 ;  /* 0x000000014d317824 */ /* 0x000fe400078e0213 */
[----:B------:R-:W-:-:S03]  /*0c20*/  IMAD.WIDE.U32.X R58, R6, R6, R78, P2 ;  /* 0x00000006063a7225 */ /* 0x000fc600010e044e */
[C---:B------:R-:W-:Y:S01]  /*0c30*/  SHF.L.U64.HI R77, R76.reuse, 0x1, R49 ;  /* 0x000000014c4d7819 */ /* 0x040fe20000010231 */
[----:B------:R-:W-:Y:S02]  /*0c40*/  IMAD.SHL.U32 R56, R76, 0x2, RZ ;  /* 0x000000024c387824 */ /* 0x000fe400078e00ff */
[----:B------:R-:W-:Y:S01]  /*0c50*/  IMAD.WIDE.U32.X R72, R8, R6, R72, P0 ;  /* 0x0000000608487225 */ /* 0x000fe200000e0448 */
[----:B------:R-:W-:Y:S02]  /*0c60*/  ISETP.GE.U32.AND P0, PT, R24, R48, PT ;  /* 0x000000301800720c */ /* 0x000fe40003f06070 */
[----:B------:R-:W-:Y:S01]  /*0c70*/  IADD3 R19, P2, PT, R56, R58, RZ ;  /* 0x0000003a38137210 */ /* 0x000fe20007f5e0ff */
[----:B------:R-:W-:Y:S01]  /*0c80*/  IMAD.WIDE.U32 R68, R12, R11, RZ ;  /* 0x0000000b0c447225 */ /* 0x000fe200078e00ff */
[----:B------:R-:W-:Y:S02]  /*0c90*/  SHF.L.W.U32.HI R48, R49, 0x1, R28 ;  /* 0x0000000131307819 */ /* 0x000fe40000010e1c */
[----:B------:R-:W-:Y:S01]  /*0ca0*/  SHF.L.W.U32.HI R49, R28, 0x1, R71 ;  /* 0x000000011c317819 */ /* 0x000fe20000010e47 */
[----:B------:R-:W-:Y:S01]  /*0cb0*/  IMAD.X R28, R77, 0x1, R59, P2 ;  /* 0x000000014d1c7824 */ /* 0x000fe200010e063b */
[----:B------:R-:W-:Y:S01]  /*0cc0*/  ISETP.GE.U32.AND P2, PT, R19, R56, PT ;  /* 0x000000381300720c */ /* 0x000fe20003f46070 */
[----:B------:R-:W-:Y:S01]  /*0cd0*/  IMAD.X R27, RZ, RZ, RZ, P6 ;  /* 0x000000ffff1b7224 */ /* 0x000fe200030e06ff */
[----:B------:R-:W-:Y:S01]  /*0ce0*/  ISETP.GE.U32.AND.EX P0, PT, R25, R81, PT, P0 ;  /* 0x000000511900720c */ /* 0x000fe20003f06100 */
[----:B------:R-:W-:Y:S01]  /*0cf0*/  IMAD.WIDE.U32 R74, R11, R11, RZ ;  /* 0x0000000b0b4a7225 */ /* 0x000fe200078e00ff */
[----:B------:R-:W-:-:S02]  /*0d00*/  ISETP.GE.U32.AND.EX P2, PT, R28, R77, PT, P2 ;  /* 0x0000004d1c00720c */ /* 0x000fc40003f46120 */
[----:B------:R-:W-:Y:S01]  /*0d10*/  SEL R77, RZ, 0x1, P0 ;  /* 0x00000001ff4d7807 */ /* 0x000fe20000000000 */
[----:B------:R-:W-:-:S04]  /*0d20*/  IMAD.WIDE.U32 R68, P6, R11, R12, R68 ;  /* 0x0000000c0b447225 */ /* 0x000fc800078c0044 */
[----:B------:R-:W-:Y:S01]  /*0d30*/  IMAD.MOV.U32 R26, RZ, RZ, R61 ;  /* 0x000000ffff1a7224 */ /* 0x000fe200078e003d */
[----:B------:R-:W-:Y:S01]  /*0d40*/  IADD3 RZ, P4, PT, R75, R68, RZ ;  /* 0x000000444bff7210 */ /* 0x000fe20007f9e0ff */
[----:B------:R-:W-:-:S04]  /*0d50*/  IMAD.WIDE.U32 R58, R11, R11, R48 ;  /* 0x0000000b0b3a7225 */ /* 0x000fc800078e0030 */
[----:B------:R-:W-:-:S04]  /*0d60*/  IMAD.WIDE.U32 R60, R11, R9, R24 ;  /* 0x000000090b3c7225 */ /* 0x000fc800078e0018 */
[----:B------:R-:W-:Y:S01]  /*0d70*/  IMAD.MOV.U32 R22, RZ, RZ, R57 ;  /* 0x000000ffff167224 */ /* 0x000fe200078e0039 */
[----:B------:R-:W-:Y:S01]  /*0d80*/  ISETP.GE.U32.AND P0, PT, R60, R24, PT ;  /* 0x000000183c00720c */ /* 0x000fe20003f06070 */
[----:B------:R-:W-:Y:S01]  /*0d90*/  IMAD.X R57, RZ, RZ, RZ, P6 ;  /* 0x000000ffff397224 */ /* 0x000fe200030e06ff */
[----:B------:R-:W-:Y:S01]  /*0da0*/  SHF.L.W.U32.HI R71, R71, 0x1, R60 ;  /* 0x0000000147477819 */ /* 0x000fe20000010e3c */
[----:B------:R-:W-:Y:S01]  /*0db0*/  IMAD.IADD R75, R68, 0x1, R59 ;  /* 0x00000001444b7824 */ /* 0x000fe200078e023b */
[----:B------:R-:W-:Y:S01]  /*0dc0*/  IADD3 R68, P6, PT, R77, R72, RZ ;  /* 0x000000484d447210 */ /* 0x000fe20007fde0ff */
[----:B------:R-:W-:Y:S01]  /*0dd0*/  IMAD R24, R10, R11, RZ ;  /* 0x0000000b0a187224 */ /* 0x000fe200078e02ff */
[----:B------:R-:W-:Y:S01]  /*0de0*/  SEL R59, RZ, 0x1, P2 ;  /* 0x00000001ff3b7807 */ /* 0x000fe20001000000 */
[----:B------:R-:W-:Y:S02]  /*0df0*/  IMAD.MOV.U32 R56, RZ, RZ, R69 ;  /* 0x000000ffff387224 */ /* 0x000fe400078e0045 */
[----:B------:R-:W-:Y:S01]  /*0e00*/  IMAD.X R69, RZ, RZ, R73, P6 ;  /* 0x000000ffff457224 */ /* 0x000fe200030e0649 */
[----:B------:R-:W-:Y:S01]  /*0e10*/  IADD3 R59, P6, PT, R59, R58, RZ ;  /* 0x0000003a3b3b7210 */ /* 0x000fe20007fde0ff */
[----:B------:R-:W-:-:S02]  /*0e20*/  IMAD R77, R12, R9, R24 ;  /* 0x000000090c4d7224 */ /* 0x000fc400078e0218 */
[----:B------:R-:W-:Y:S01]  /*0e30*/  IMAD R70, R8, R11, RZ ;  /* 0x0000000b08467224 */ /* 0x000fe200078e02ff */
[----:B------:R-:W-:Y:S01]  /*0e40*/  ISETP.GE.U32.AND P2, PT, R59, R58, PT ;  /* 0x0000003a3b00720c */ /* 0x000fe20003f46070 */
[----:B------:R-:W-:Y:S02]  /*0e50*/  IMAD.IADD R77, R61, 0x1, R77 ;  /* 0x000000013d4d7824 */ /* 0x000fe400078e024d */
[----:B------:R-:W-:Y:S02]  /*0e60*/  IMAD.X R24, RZ, RZ, R75, P6 ;  /* 0x000000ffff187224 */ /* 0x000fe400030e064b */
[----:B------:R-:W-:Y:S01]  /*0e70*/  IMAD.WIDE.U32.X R26, R12, R10, R26, P3 ;  /* 0x0000000a0c1a7225 */ /* 0x000fe200018e041a */
[----:B------:R-:W-:Y:S02]  /*0e80*/  ISETP.GE.U32.AND.EX P0, PT, R77, R25, PT, P0 ;  /* 0x000000194d00720c */ /* 0x000fe40003f06100 */
[----:B------:R-:W-:Y:S01]  /*0e90*/  ISETP.LT.U32.AND P3, PT, R58, R48, PT ;  /* 0x000000303a00720c */ /* 0x000fe20003f61070 */
[----:B------:R-:W-:Y:S01]  /*0ea0*/  IMAD R79, R12, R7, R70 ;  /* 0x000000070c4f7224 */ /* 0x000fe200078e0246 */
[----:B------:R-:W-:Y:S01]  /*0eb0*/  ISETP.GE.U32.AND.EX P2, PT, R24, R75, PT, P2 ;  /* 0x0000004b1800720c */ /* 0x000fe20003f46120 */
[----:B------:R-:W-:Y:S01]  /*0ec0*/  IMAD.WIDE.U32 R72, R11, R7, R68 ;  /* 0x000000070b487225 */ /* 0x000fe200078e0044 */
[----:B------:R-:W-:-:S02]  /*0ed0*/  SEL R11, RZ, 0x1, P0 ;  /* 0x00000001ff0b7807 */ /* 0x000fc40000000000 */
[----:B------:R-:W-:Y:S01]  /*0ee0*/  ISETP.LT.U32.OR.EX P2, PT, R75, R49, !P2, P3 ;  /* 0x000000314b00720c */ /* 0x000fe20005741530 */
[----:B------:R-:W-:Y:S01]  /*0ef0*/  IMAD.WIDE.U32.X R22, R12, R8, R22, P5 ;  /* 0x000000080c167225 */ /* 0x000fe200028e0416 */
[----:B------:R-:W-:Y:S02]  /*0f00*/  ISETP.GE.U32.AND P3, PT, R72, R68, PT ;  /* 0x000000444800720c */ /* 0x000fe40003f66070 */
[----:B------:R-:W-:Y:S01]  /*0f10*/  SHF.L.W.U32.HI R25, R60, 0x1, R77 ;  /* 0x000000013c197819 */ /* 0x000fe20000010e4d */
[----:B------:R-:W-:Y:S01]  /*0f20*/  IMAD.WIDE.U32.X R56, R12, R12, R56, P4 ;  /* 0x0000000c0c387225 */ /* 0x000fe200020e0438 */
[----:B------:R-:W-:Y:S02]  /*0f30*/  IADD3 R75, P4, P5, R72, R26, R11 ;  /* 0x0000001a484b7210 */ /* 0x000fe40007d9e00b */
[----:B------:R-:W-:Y:S01]  /*0f40*/  SEL R11, RZ, 0x1, !P2 ;  /* 0x00000001ff0b7807 */ /* 0x000fe20005000000 */
[----:B------:R-:W-:Y:S01]  /*0f50*/  IMAD.IADD R49, R73, 0x1, R79 ;  /* 0x0000000149317824 */ /* 0x000fe200078e024f */
[----:B------:R-:W-:-:S02]  /*0f60*/  ISETP.GE.U32.AND P0, PT, R75, R72, PT ;  /* 0x000000484b00720c */ /* 0x000fc40003f06070 */
[----:B------:R-:W-:Y:S02]  /*0f70*/  IADD3 R12, P6, PT, R71, R56, RZ ;  /* 0x00000038470c7210 */ /* 0x000fe40007fde0ff */
[C---:B------:R-:W-:Y:S01]  /*0f80*/  IADD3.X R74, PT, PT, R49.reuse, R27, RZ, P4, P5 ;  /* 0x0000001b314a7210 */ /* 0x040fe200027ea4ff */
[----:B------:R-:W-:Y:S01]  /*0f90*/  IMAD.WIDE.U32 R26, R10, R7, RZ ;  /* 0x000000070a1a7225 */ /* 0x000fe200078e00ff */
[----:B------:R-:W-:Y:S02]  /*0fa0*/  ISETP.GE.U32.AND.EX P2, PT, R49, R69, PT, P3 ;  /* 0x000000453100720c */ /* 0x000fe40003f46130 */
[----:B------:R-:W-:Y:S01]  /*0fb0*/  ISETP.GE.U32.AND.EX P4, PT, R74, R49, PT, P0 ;  /* 0x000000314a00720c */ /* 0x000fe20003f86100 */
[----:B------:R-:W-:Y:S01]  /*0fc0*/  IMAD.X R58, R25, 0x1, R57, P6 ;  /* 0x00000001193a7824 */ /* 0x000fe200030e0639 */
[----:B------:R-:W-:Y:S01]  /*0fd0*/  SEL R60, RZ, 0x1, P2 ;  /* 0x00000001ff3c7807 */ /* 0x000fe20001000000 */
[----:B------:R-:W-:Y:S01]  /*0fe0*/  IMAD.WIDE.U32 R68, R10, R9, RZ ;  /* 0x000000090a447225 */ /* 0x000fe200078e00ff */
[----:B------:R-:W-:-:S02]  /*0ff0*/  SEL R61, RZ, 0x1, P4 ;  /* 0x00000001ff3d7807 */ /* 0x000fc40002000000 */
[C---:B------:R-:W-:Y:S01]  /*1000*/  IADD3 R11, P3, PT, R12.reuse, R11, RZ ;  /* 0x0000000b0c0b7210 */ /* 0x040fe20007f7e0ff */
[----:B------:R-:W-:Y:S01]  /*1010*/  IMAD.WIDE.U32 R48, R9, R7, RZ ;  /* 0x0000000709307225 */ /* 0x000fe200078e00ff */
[----:B------:R-:W-:Y:S02]  /*1020*/  IADD3 R60, P5, P6, R61, R22, R60 ;  /* 0x000000163d3c7210 */ /* 0x000fe40007ebe03c */
[----:B------:R-:W-:Y:S01]  /*1030*/  ISETP.LT.U32.AND P0, PT, R12, R71, PT ;  /* 0x000000470c00720c */ /* 0x000fe20003f01070 */
[----:B------:R-:W-:Y:S01]  /*1040*/  IMAD.WIDE.U32 R56, R9, R9, RZ ;  /* 0x0000000909387225 */ /* 0x000fe200078e00ff */
[----:B------:R-:W-:Y:S02]  /*1050*/  ISETP.GE.U32.AND P2, PT, R11, R12, PT ;  /* 0x0000000c0b00720c */ /* 0x000fe40003f46070 */
[----:B------:R-:W-:Y:S01]  /*1060*/  IADD3.X R61, PT, PT, RZ, R23, RZ, P5, P6 ;  /* 0x00000017ff3d7210 */ /* 0x000fe20002fec4ff */
[----:B------:R-:W-:Y:S01]  /*1070*/  IMAD.X R12, RZ, RZ, R58, P3 ;  /* 0x000000ffff0c7224 */ /* 0x000fe200018e063a */
[----:B------:R-:W-:Y:S01]  /*1080*/  SHF.L.W.U32.HI R48, R77, 0x1, R75 ;  /* 0x000000014d307819 */ /* 0x000fe20000010e4b */
[----:B------:R-:W-:-:S03]  /*1090*/  IMAD.WIDE.U32 R22, R8, R7, RZ ;  /* 0x0000000708167225 */ /* 0x000fc600078e00ff */
[----:B------:R-:W-:Y:S01]  /*10a0*/  ISETP.GE.U32.AND.EX P6, PT, R12, R58, PT, P2 ;  /* 0x0000003a0c00720c */ /* 0x000fe20003fc6120 */
[----:B------:R-:W-:-:S03]  /*10b0*/  IMAD.WIDE.U32 R26, P3, R9, R8, R26 ;  /* 0x00000008091a7225 */ /* 0x000fc6000786001a */
[----:B------:R-:W-:Y:S01]  /*10c0*/  ISETP.LT.U32.OR.EX P0, PT, R58, R25, !P6, P0 ;  /* 0x000000193a00720c */ /* 0x000fe20007701500 */
[----:B------:R-:W-:Y:S01]  /*10d0*/  IMAD.WIDE.U32 R68, P4, R9, R10, R68 ;  /* 0x0000000a09447225 */ /* 0x000fe20007880044 */
[----:B------:R-:W-:Y:S02]  /*10e0*/  IADD3 RZ, P2, PT, R49, R26, RZ ;  /* 0x0000001a31ff7210 */ /* 0x000fe40007f5e0ff */
[----:B------:R-:W-:Y:S01]  /*10f0*/  SHF.L.W.U32.HI R49, R75, 0x1, R74 ;  /* 0x000000014b317819 */ /* 0x000fe20000010e4a */
[----:B------:R-:W-:Y:S01]  /*1100*/  IMAD.X R73, RZ, RZ, RZ, P3 ;  /* 0x000000ffff497224 */ /* 0x000fe200018e06ff */
[----:B------:R-:W-:Y:S01]  /*1110*/  IADD3 RZ, P5, PT, R57, R68, RZ ;  /* 0x0000004439ff7210 */ /* 0x000fe20007fbe0ff */
[----:B------:R-:W-:Y:S01]  /*1120*/  IMAD.WIDE.U32 R70, R7, R7, RZ ;  /* 0x0000000707467225 */ /* 0x000fe200078e00ff */
[----:B------:R-:W-:-:S03]  /*1130*/  SEL R77, RZ, 0x1, !P0 ;  /* 0x00000001ff4d7807 */ /* 0x000fc60004000000 */
[----:B------:R-:W-:-:S04]  /*1140*/  IMAD.WIDE.U32 R22, P3, R7, R8, R22 ;  /* 0x0000000807167225 */ /* 0x000fc80007860016 */
[----:B------:R-:W-:Y:S01]  /*1150*/  IMAD.X R57, RZ, RZ, RZ, P4 ;  /* 0x000000ffff397224 */ /* 0x000fe200020e06ff */
[----:B------:R-:W-:Y:S01]  /*1160*/  IADD3 RZ, P4, PT, R71, R22, RZ ;  /* 0x0000001647ff7210 */ /* 0x000fe20007f9e0ff */
[----:B------:R-:W-:Y:S02]  /*1170*/  IMAD.MOV.U32 R72, RZ, RZ, R27 ;  /* 0x000000ffff487224 */ /* 0x000fe400078e001b */
[----:B------:R-:W-:-:S04]  /*1180*/  IMAD.WIDE.U32 R70, R9, R9, R48 ;  /* 0x0000000909467225 */ /* 0x000fc800078e0030 */
[----:B------:R-:W-:Y:S02]  /*1190*/  IMAD R25, R8, R9, RZ ;  /* 0x0000000908197224 */ /* 0x000fe400078e02ff */
[----:B------:R-:W-:Y:S02]  /*11a0*/  IMAD.MOV.U32 R56, RZ, RZ, R69 ;  /* 0x000000ffff387224 */ /* 0x000fe400078e0045 */
[----:B------:R-:W-:Y:S01]  /*11b0*/  IMAD.WIDE.U32.X R26, R10, R8, R72, P2 ;  /* 0x000000080a1a7225 */ /* 0x000fe200010e0448 */
[----:B------:R-:W-:-:S03]  /*11c0*/  IADD3 R77, P2, PT, R77, R70, RZ ;  /* 0x000000464d4d7210 */ /* 0x000fc60007f5e0ff */
[C---:B------:R-:W-:Y:S01]  /*11d0*/  IMAD R25, R10.reuse, R7, R25 ;  /* 0x000000070a197224 */ /* 0x040fe200078e0219 */
[----:B------:R-:W-:Y:S01]  /*11e0*/  ISETP.GE.U32.AND P0, PT, R77, R70, PT ;  /* 0x000000464d00720c */ /* 0x000fe20003f06070 */
[----:B------:R-:W-:-:S04]  /*11f0*/  IMAD.WIDE.U32.X R56, R10, R10, R56, P5 ;  /* 0x0000000a0a387225 */ /* 0x000fc800028e0438 */
[----:B------:R-:W-:Y:S02]  /*1200*/  IMAD.IADD R10, R68, 0x1, R71 ;  /* 0x00000001440a7824 */ /* 0x000fe400078e0247 */
[----:B------:R-:W-:-:S04]  /*1210*/  IMAD.WIDE.U32 R72, R9, R7, R60 ;  /* 0x0000000709487225 */ /* 0x000fc800078e003c */
[----:B------:R-:W-:Y:S01]  /*1220*/  IMAD.X R79, RZ, RZ, R10, P2 ;  /* 0x000000ffff4f7224 */ /* 0x000fe200010e060a */
[----:B------:R-:W-:Y:S01]  /*1230*/  ISETP.GE.U32.AND P2, PT, R72, R60, PT ;  /* 0x0000003c4800720c */ /* 0x000fe20003f46070 */
[----:B------:R-:W-:Y:S01]  /*1240*/  IMAD.X R69, RZ, RZ, RZ, P3 ;  /* 0x000000ffff457224 */ /* 0x000fe200018e06ff */
[----:B------:R-:W-:Y:S01]  /*1250*/  ISETP.LT.U32.AND P3, PT, R70, R48, PT ;  /* 0x000000304600720c */ /* 0x000fe20003f61070 */
[----:B------:R-:W-:Y:S01]  /*1260*/  IMAD.IADD R81, R73, 0x1, R25 ;  /* 0x0000000149517824 */ /* 0x000fe200078e0219 */
[C---:B------:R-:W-:Y:S01]  /*1270*/  ISETP.GE.U32.AND.EX P0, PT, R79.reuse, R10, PT, P0 ;  /* 0x0000000a4f00720c */ /* 0x040fe20003f06100 */
[----:B------:R-:W-:Y:S01]  /*1280*/  IMAD.MOV.U32 R68, RZ, RZ, R23 ;  /* 0x000000ffff447224 */ /* 0x000fe200078e0017 */
[----:B------:R-:W-:Y:S01]  /*1290*/  SHF.L.W.U32.HI R23, R74, 0x1, R72 ;  /* 0x000000014a177819 */ /* 0x000fe20000010e48 */
[----:B------:R-:W-:Y:S01]  /*12a0*/  IMAD.WIDE.U32 R70, R79, 0x3d1, RZ ;  /* 0x000003d14f467825 */ /* 0x000fe200078e00ff */
[----:B------:R-:W-:Y:S02]  /*12b0*/  ISETP.LT.U32.OR.EX P0, PT, R10, R49, !P0, P3 ;  /* 0x000000310a00720c */ /* 0x000fe40004701530 */
[----:B------:R-:W-:Y:S01]  /*12c0*/  ISETP.GE.U32.AND.EX P2, PT, R81, R61, PT, P2 ;  /* 0x0000003d5100720c */ /* 0x000fe20003f46120 */
[----:B------:R-:W-:Y:S01]  /*12d0*/  IMAD.WIDE.U32.X R8, R8, R8, R68, P4 ;  /* 0x0000000808087225 */ /* 0x000fe200020e0444 */
[----:B------:R-:W-:-:S02]  /*12e0*/  SHF.L.W.U32.HI R73, R72, 0x1, R81 ;  /* 0x0000000148497819 */ /* 0x000fc40000010e51 */
[----:B------:R-:W-:Y:S01]  /*12f0*/  IADD3 R25, P5, PT, R23, R56, RZ ;  /* 0x0000003817197210 */ /* 0x000fe20007fbe0ff */
[----:B------:R-:W-:Y:S01]  /*1300*/  IMAD.WIDE.U32 R48, P4, RZ, R77, R70 ;  /* 0x0000004dff307225 */ /* 0x000fe20007880046 */
[----:B------:R-:W-:Y:S02]  /*1310*/  SEL R72, RZ, 0x1, !P0 ;  /* 0x00000001ff487807 */ /* 0x000fe40004000000 */
[----:B------:R-:W-:Y:S01]  /*1320*/  SEL R61, RZ, 0x1, P2 ;  /* 0x00000001ff3d7807 */ /* 0x000fe20001000000 */
[----:B------:R-:W-:Y:S01]  /*1330*/  IMAD.X R60, R73, 0x1, R57, P5 ;  /* 0x00000001493c7824 */ /* 0x000fe200028e0639 */
[----:B------:R-:W-:Y:S01]  /*1340*/  IADD3 R72, P6, PT, R25, R72, RZ ;  /* 0x0000004819487210 */ /* 0x000fe20007fde0ff */
[----:B------:R-:W-:Y:S01]  /*1350*/  IMAD.X R57, RZ, RZ, RZ, P4 ;  /* 0x000000ffff397224 */ /* 0x000fe200020e06ff */
[----:B------:R-:W-:Y:S01]  /*1360*/  IADD3 R61, P2, PT, R61, R26, RZ ;  /* 0x0000001a3d3d7210 */ /* 0x000fe20007f5e0ff */
[----:B------:R-:W-:Y:S01]  /*1370*/  IMAD.WIDE.U32 R68, R77, 0x3d1, RZ ;  /* 0x000003d14d447825 */ /* 0x000fe200078e00ff */
[----:B------:R-:W-:-:S02]  /*1380*/  ISETP.GE.U32.AND P4, PT, R72, R25, PT ;  /* 0x000000194800720c */ /* 0x000fc40003f86070 */
[----:B------:R-:W-:Y:S01]  /*1390*/  SHF.L.W.U32.HI R26, R81, 0x1, R61 ;  /* 0x00000001511a7819 */ /* 0x000fe20000010e3d */
[----:B------:R-:W-:Y:S01]  /*13a0*/  IMAD.X R75, RZ, RZ, R60, P6 ;  /* 0x000000ffff4b7224 */ /* 0x000fe200030e063c */
[----:B------:R-:W-:Y:S01]  /*13b0*/  IADD3 R10, P3, PT, RZ, R68, RZ ;  /* 0x00000044ff0a7210 */ /* 0x000fe20007f7e0ff */
[----:B------:R-:W-:Y:S01]  /*13c0*/  IMAD.X R74, RZ, RZ, R27, P2 ;  /* 0x000000ffff4a7224 */ /* 0x000fe200010e061b */
[----:B------:R-:W-:Y:S01]  /*13d0*/  ISETP.LT.U32.AND P2, PT, R25, R23, PT ;  /* 0x000000171900720c */ /* 0x000fe20003f41070 */
[----:B------:R-:W-:Y:S01]  /*13e0*/  IMAD.MOV.U32 R56, RZ, RZ, R49 ;  /* 0x000000ffff387224 */ /* 0x000fe200078e0031 */
[----:B------:R-:W-:Y:S02]  /*13f0*/  ISETP.GE.U32.AND.EX P4, PT, R75, R60, PT, P4 ;  /* 0x0000003c4b00720c */ /* 0x000fe40003f86140 */
[----:B------:R-:W-:Y:S02]  /*1400*/  IADD3 R58, P5, PT, R69, R48, RZ ;  /* 0x00000030453a7210 */ /* 0x000fe40007fbe0ff */
[----:B------:R-:W-:-:S02]  /*1410*/  SHF.L.W.U32.HI R27, R61, 0x1, R74 ;  /* 0x000000013d1b7819 */ /* 0x000fc40000010e4a */
[----:B------:R-:W-:Y:S01]  /*1420*/  ISETP.LT.U32.OR.EX P2, PT, R60, R73, !P4, P2 ;  /* 0x000000493c00720c */ /* 0x000fe20006741520 */
[----:B------:R-:W-:Y:S01]  /*1430*/  IMAD.WIDE.U32.X R48, RZ, R79, R56, P5 ;  /* 0x0000004fff307225 */ /* 0x000fe200028e0438 */
[----:B------:R-:W-:Y:S02]  /*1440*/  ISETP.GE.U32.AND P0, PT, R10, R68, PT ;  /* 0x000000440a00720c */ /* 0x000fe40003f06070 */
[----:B------:R-:W-:Y:S01]  /*1450*/  SEL R71, RZ, 0x1, !P2 ;  /* 0x00000001ff477807 */ /* 0x000fe20005000000 */
[----:B------:R-:W-:Y:S02]  /*1460*/  IMAD.X R23, R58, 0x1, R77, P3 ;  /* 0x000000013a177824 */ /* 0x000fe400018e064d */
[----:B------:R-:W-:-:S03]  /*1470*/  IMAD.WIDE.U32 R56, R75, 0x3d1, RZ ;  /* 0x000003d14b387825 */ /* 0x000fc600078e00ff */
[----:B------:R-:W-:Y:S01]  /*1480*/  ISETP.GE.U32.AND.EX P2, PT, R23, R58, PT, P0 ;  /* 0x0000003a1700720c */ /* 0x000fe20003f46100 */
[----:B------:R-:W-:-:S04]  /*1490*/  IMAD.WIDE.U32 R60, R7, R7, R26 ;  /* 0x00000007073c7225 */ /* 0x000fc800078e001a */
[----:B------:R-:W-:Y:S01]  /*14a0*/  IMAD.WIDE.U32 R68, R72, 0x3d1, RZ ;  /* 0x000003d148447825 */ /* 0x000fe200078e00ff */
[----:B------:R-:W-:-:S03]  /*14b0*/  IADD3 R71, P0, PT, R71, R60, RZ ;  /* 0x0000003c47477210 */ /* 0x000fc60007f1e0ff */
[----:B------:R-:W-:Y:S01]  /*14c0*/  IMAD.WIDE.U32 R56, P4, RZ, R72, R56 ;  /* 0x00000048ff387225 */ /* 0x000fe20007880038 */
[----:B------:R-:W-:-:S03]  /*14d0*/  IADD3 R70, P6, PT, R48, R68, RZ ;  /* 0x0000004430467210 */ /* 0x000fc60007fde0ff */
[----:B------:R-:W-:Y:S01]  /*14e0*/  IMAD.IADD R7, R22, 0x1, R61 ;  /* 0x0000000116077824 */ /* 0x000fe200078e023d */
[----:B------:R-:W-:Y:S01]  /*14f0*/  SEL R22, RZ, 0x1, P2 ;  /* 0x00000001ff167807 */ /* 0x000fe20001000000 */
[----:B------:R-:W-:Y:S01]  /*1500*/  IMAD.X R61, RZ, RZ, RZ, P4 ;  /* 0x000000ffff3d7224 */ /* 0x000fe200020e06ff */
[----:B------:R-:W-:Y:S01]  /*1510*/  IADD3 R48, P5, PT, R69, R56, RZ ;  /* 0x0000003845307210 */ /* 0x000fe20007fbe0ff */
[----:B------:R-:W-:Y:S01]  /*1520*/  IMAD.X R73, RZ, RZ, R7, P0 ;  /* 0x000000ffff497224 */ /* 0x000fe200000e0607 */
[----:B------:R-:W-:Y:S02]  /*1530*/  ISETP.GE.U32.AND P2, PT, R71, R60, PT ;  /* 0x0000003c4700720c */ /* 0x000fe40003f46070 */
[----:B------:R-:W-:Y:S01]  /*1540*/  IADD3 R25, P4, PT, R70, R79, RZ ;  /* 0x0000004f46197210 */ /* 0x000fe20007f9e0ff */
[----:B------:R-:W-:Y:S01]  /*1550*/  IMAD.X R69, R48, 0x1, R49, P6 ;  /* 0x0000000130457824 */ /* 0x000fe200030e0631 */
[----:B------:R-:W-:Y:S01]  /*1560*/  ISETP.LT.U32.AND P0, PT, R60, R26, PT ;  /* 0x0000001a3c00720c */ /* 0x000fe20003f01070 */
[----:B------:R-:W-:Y:S01]  /*1570*/  IMAD.MOV.U32 R60, RZ, RZ, R57 ;  /* 0x000000ffff3c7224 */ /* 0x000fe200078e0039 */
[----:B------:R-:W-:Y:S01]  /*1580*/  ISETP.GE.U32.AND.EX P2, PT, R73, R7, PT, P2 ;  /* 0x000000074900720c */ /* 0x000fe20003f46120 */
[----:B------:R-:W-:Y:S01]  /*1590*/  IMAD.X R58, R69, 0x1, R72, P4 ;  /* 0x00000001453a7824 */ /* 0x000fe200020e0648 */
[----:B------:R-:W-:Y:S01]  /*15a0*/  ISETP.GE.U32.AND P3, PT, R70, R68, PT ;  /* 0x000000444600720c */ /* 0x000fe20003f66070 */
[----:B------:R-:W-:Y:S01]  /*15b0*/  IMAD.WIDE.U32.X R56, RZ, R75, R60, P5 ;  /* 0x0000004bff387225 */ /* 0x000fe200028e043c */
[----:B------:R-:W-:-:S02]  /*15c0*/  IADD3 R22, P6, PT, R25, R22, RZ ;  /* 0x0000001619167210 */ /* 0x000fc40007fde0ff */
[----:B------:R-:W-:Y:S01]  /*15d0*/  ISETP.LT.U32.OR.EX P0, PT, R7, R27, !P2, P0 ;  /* 0x0000001b0700720c */ /* 0x000fe20005701500 */
[----:B------:R-:W-:Y:S01]  /*15e0*/  IMAD.WIDE.U32 R26, R73, 0x3d1, RZ ;  /* 0x000003d1491a7825 */ /* 0x000fe200078e00ff */
[----:B------:R-:W-:Y:S02]  /*15f0*/  ISETP.GE.U32.AND.EX P3, PT, R69, R48, PT, P3 ;  /* 0x000000304500720c */ /* 0x000fe40003f66130 */
[----:B------:R-:W-:Y:S01]  /*1600*/  ISETP.GE.U32.AND P2, PT, R22, R25, PT ;  /* 0x000000191600720c */ /* 0x000fe20003f46070 */
[----:B------:R-:W-:Y:S01]  /*1610*/  IMAD.X R7, RZ, RZ, R58, P6 ;  /* 0x000000ffff077224 */ /* 0x000fe200030e063a */
[----:B------:R-:W-:Y:S01]  /*1620*/  SEL R61, RZ, 0x1, P3 ;  /* 0x00000001ff3d7807 */ /* 0x000fe20001800000 */
[----:B------:R-:W-:Y:S01]  /*1630*/  IMAD.WIDE.U32 R48, R71, 0x3d1, RZ ;  /* 0x000003d147307825 */ /* 0x000fe200078e00ff */
[----:B------:R-:W-:Y:S02]  /*1640*/  ISETP.LT.U32.AND P3, PT, R25, R70, PT ;  /* 0x000000461900720c */ /* 0x000fe40003f61070 */
[----:B------:R-:W-:Y:S01]  /*1650*/  ISETP.GE.U32.AND.EX P2, PT, R7, R58, PT, P2 ;  /* 0x0000003a0700720c */ /* 0x000fe20003f46120 */
[----:B------:R-:W-:Y:S01]  /*1660*/  IMAD.WIDE.U32 R26, P4, RZ, R71, R26 ;  /* 0x00000047ff1a7225 */ /* 0x000fe2000788001a */
[----:B------:R-:W-:-:S02]  /*1670*/  SEL R25, RZ, 0x1, !P0 ;  /* 0x00000001ff197807 */ /* 0x000fc40004000000 */
[----:B------:R-:W-:Y:S02]  /*1680*/  IADD3 R56, P6, P5, R48, R56, R61 ;  /* 0x0000003830387210 */ /* 0x000fe40007dde03d */
[----:B------:R-:W-:Y:S02]  /*1690*/  IADD3 R26, P0, PT, R49, R26, RZ ;  /* 0x0000001a311a7210 */ /* 0x000fe40007f1e0ff */
[----:B------:R-:W-:Y:S02]  /*16a0*/  SHF.R.U32.HI R68, RZ, 0x1f, R74 ;  /* 0x0000001fff447819 */ /* 0x000fe4000001164a */
[----:B------:R-:W-:Y:S02]  /*16b0*/  ISETP.LT.U32.OR.EX P2, PT, R58, R69, !P2, P3 ;  /* 0x000000453a00720c */ /* 0x000fe40005741530 */
[----:B------:R-:W-:Y:S01]  /*16c0*/  IADD3.X R61, PT, PT, R26, R57, RZ, P6, P5 ;  /* 0x000000391a3d7210 */ /* 0x000fe200037ea4ff */
[----:B------:R-:W-:Y:S01]  /*16d0*/  IMAD.X R57, RZ, RZ, RZ, P4 ;  /* 0x000000ffff397224 */ /* 0x000fe200020e06ff */
[----:B------:R-:W-:-:S02]  /*16e0*/  IADD3 R68, P5, P6, R25, R68, R8 ;  /* 0x0000004419447210 */ /* 0x000fc40007ebe008 */
[C---:B------:R-:W-:Y:S02]  /*16f0*/  IADD3 R25, P3, PT, R56.reuse, R75, RZ ;  /* 0x0000004b38197210 */ /* 0x040fe40007f7e0ff */
[----:B------:R-:W-:Y:S02]  /*1700*/  SEL R8, RZ, 0x1, !P2 ;  /* 0x00000001ff087807 */ /* 0x000fe40005000000 */
[----:B------:R-:W-:Y:S01]  /*1710*/  ISETP.GE.U32.AND P4, PT, R56, R48, PT ;  /* 0x000000303800720c */ /* 0x000fe20003f86070 */
[----:B------:R-:W-:Y:S01]  /*1720*/  IMAD.X R58, R61, 0x1, R71, P3 ;  /* 0x000000013d3a7824 */ /* 0x000fe200018e0647 */
[----:B------:R-:W-:Y:S02]  /*1730*/  IADD3.X R69, PT, PT, RZ, RZ, R9, P5, P6 ;  /* 0x000000ffff457210 */ /* 0x000fe40002fec409 */
[C---:B------:R-:W-:Y:S02]  /*1740*/  IADD3 R48, P5, PT, R25.reuse, R8, RZ ;  /* 0x0000000819307210 */ /* 0x040fe40007fbe0ff */
[----:B------:R-:W-:Y:S01]  /*1750*/  ISETP.LT.U32.AND P2, PT, R25, R56, PT ;  /* 0x000000381900720c */ /* 0x000fe20003f41070 */
[----:B------:R-:W-:Y:S01]  /*1760*/  IMAD.MOV.U32 R56, RZ, RZ, R27 ;  /* 0x000000ffff387224 */ /* 0x000fe200078e001b */
[----:B------:R-:W-:Y:S01]  /*1770*/  ISETP.GE.U32.AND P3, PT, R48, R25, PT ;  /* 0x000000193000720c */ /* 0x000fe20003f66070 */
[----:B------:R-:W-:Y:S01]  /*1780*/  IMAD.WIDE.U32 R8, R69, 0x3d1, RZ ;  /* 0x000003d145087825 */ /* 0x000fe200078e00ff */
[----:B------:R-:W-:-:S03]  /*1790*/  ISETP.GE.U32.AND.EX P4, PT, R61, R26, PT, P4 ;  /* 0x0000001a3d00720c */ /* 0x000fc60003f86140 */
[----:B------:R-:W-:Y:S01]  /*17a0*/  IMAD.X R25, RZ, RZ, R58, P5 ;  /* 0x000000ffff197224 */ /* 0x000fe200028e063a */
[----:B------:R-:W-:Y:S01]  /*17b0*/  SEL R49, RZ, 0x1, P4 ;  /* 0x00000001ff317807 */ /* 0x000fe20002000000 */
[----:B------:R-:W-:-:S03]  /*17c0*/  IMAD.WIDE.U32.X R26, RZ, R73, R56, P0 ;  /* 0x00000049ff1a7225 */ /* 0x000fc600000e0438 */
[----:B------:R-:W-:Y:S01]  /*17d0*/  ISETP.GE.U32.AND.EX P0, PT, R25, R58, PT, P3 ;  /* 0x0000003a1900720c */ /* 0x000fe20003f06130 */
[----:B------:R-:W-:-:S03]  /*17e0*/  IMAD.WIDE.U32 R56, R68, 0x3d1, RZ ;  /* 0x000003d144387825 */ /* 0x000fc600078e00ff */
[----:B------:R-:W-:Y:S01]  /*17f0*/  ISETP.LT.U32.OR.EX P2, PT, R58, R61, !P0, P2 ;  /* 0x0000003d3a00720c */ /* 0x000fe20004741520 */
[----:B------:R-:W-:Y:S01]  /*1800*/  IMAD.WIDE.U32 R8, P3, RZ, R68, R8 ;  /* 0x00000044ff087225 */ /* 0x000fe20007860008 */
[----:B------:R-:W-:Y:S02]  /*1810*/  IADD3 R60, P4, P5, R56, R26, R49 ;  /* 0x0000001a383c7210 */ /* 0x000fe40007d9e031 */
[----:B------:R-:W-:Y:S02]  /*1820*/  SEL R26, RZ, 0x1, !P2 ;  /* 0x00000001ff1a7807 */ /* 0x000fe40005000000 */
[----:B------:R-:W-:Y:S01]  /*1830*/  IADD3 R58, P6, PT, R57, R8, RZ ;  /* 0x00000008393a7210 */ /* 0x000fe20007fde0ff */
[----:B------:R-:W-:Y:S01]  /*1840*/  IMAD.X R57, RZ, RZ, RZ, P3 ;  /* 0x000000ffff397224 */ /* 0x000fe200018e06ff */
[----:B------:R-:W-:Y:S02]  /*1850*/  IADD3 R49, P0, PT, R60, R73, RZ ;  /* 0x000000493c317210 */ /* 0x000fe40007f1e0ff */
[----:B------:R-:W-:-:S02]  /*1860*/  IADD3.X R61, PT, PT, R58, R27, RZ, P4, P5 ;  /* 0x0000001b3a3d7210 */ /* 0x000fc400027ea4ff */
[C---:B------:R-:W-:Y:S02]  /*1870*/  IADD3 R26, P4, PT, R49.reuse, R26, RZ ;  /* 0x0000001a311a7210 */ /* 0x040fe40007f9e0ff */
[----:B------:R-:W-:Y:S01]  /*1880*/  ISETP.LT.U32.AND P3, PT, R49, R60, PT ;  /* 0x0000003c3100720c */ /* 0x000fe20003f61070 */
[C---:B------:R-:W-:Y:S01]  /*1890*/  IMAD.X R8, R61.reuse, 0x1, R68, P0 ;  /* 0x000000013d087824 */ /* 0x040fe200000e0644 */
[----:B------:R-:W-:Y:S01]  /*18a0*/  ISETP.GE.U32.AND P0, PT, R60, R56, PT ;  /* 0x000000383c00720c */ /* 0x000fe20003f06070 */
[----:B------:R-:W-:Y:S01]  /*18b0*/  IMAD.MOV.U32 R56, RZ, RZ, R9 ;  /* 0x000000ffff387224 */ /* 0x000fe200078e0009 */
[----:B------:R-:W-:Y:S01]  /*18c0*/  ISETP.GE.U32.AND P2, PT, R26, R49, PT ;  /* 0x000000311a00720c */ /* 0x000fe20003f46070 */
[----:B------:R-:W-:Y:S01]  /*18d0*/  IMAD.X R27, RZ, RZ, R8, P4 ;  /* 0x000000ffff1b7224 */ /* 0x000fe200020e0608 */
[----:B------:R-:W-:Y:S01]  /*18e0*/  ISETP.GE.U32.AND.EX P0, PT, R61, R58, PT, P0 ;  /* 0x0000003a3d00720c */ /* 0x000fe20003f06100 */
[----:B------:R-:W-:-:S03]  /*18f0*/  IMAD.WIDE.U32.X R56, RZ, R69, R56, P6 ;  /* 0x00000045ff387225 */ /* 0x000fc600030e0438 */
[----:B------:R-:W-:Y:S02]  /*1900*/  ISETP.GE.U32.AND.EX P2, PT, R27, R8, PT, P2 ;  /* 0x000000081b00720c */ /* 0x000fe40003f46120 */
[----:B------:R-:W-:Y:S02]  /*1910*/  SEL R9, RZ, 0x1, P0 ;  /* 0x00000001ff097807 */ /* 0x000fe40000000000 */
[----:B------:R-:W-:Y:S02]  /*1920*/  ISETP.LT.U32.OR.EX P0, PT, R8, R61, !P2, P3 ;  /* 0x0000003d0800720c */ /* 0x000fe40005701530 */
[----:B------:R-:W-:Y:S02]  /*1930*/  IADD3 R8, P2, P3, R69, R56, R9 ;  /* 0x0000003845087210 */ /* 0x000fe40007b5e009 */
[----:B------:R-:W-:Y:S02]  /*1940*/  SEL R9, RZ, 0x1, !P0 ;  /* 0x00000001ff097807 */ /* 0x000fe40004000000 */
[----:B------:R-:W-:-:S02]  /*1950*/  IADD3.X R56, PT, PT, RZ, R57, RZ, P2, P3 ;  /* 0x00000039ff387210 */ /* 0x000fc400017e64ff */
[----:B------:R-:W-:-:S05]  /*1960*/  IADD3 R49, P0, PT, R8, R9, RZ ;  /* 0x0000000908317210 */ /* 0x000fca0007f1e0ff */
[----:B------:R-:W-:Y:S01]  /*1970*/  IMAD.X R69, RZ, RZ, R56, P0 ;  /* 0x000000ffff457224 */ /* 0x000fe200000e0638 */
[----:B------:R-:W-:Y:S01]  /*1980*/  ISETP.NE.U32.AND P0, PT, R49, RZ, PT ;  /* 0x000000ff3100720c */ /* 0x000fe20003f05070 */
[----:B------:R-:W-:-:S03]  /*1990*/  IMAD.MOV.U32 R56, RZ, RZ, RZ ;  /* 0x000000ffff387224 */ /* 0x000fc600078e00ff */
[----:B------:R-:W-:-:S13]  /*19a0*/  ISETP.NE.AND.EX P0, PT, R69, RZ, PT, P0 ;  /* 0x000000ff4500720c */ /* 0x000fda0003f05300 */
[----:B------:R-:W-:Y:S05]  /*19b0*/  @!P0 BRA `(.L_x_4) ;  /* 0x0000000000cc8947 */ /* 0x000fea0003800000 */
[----:B------:R-:W-:-:S04]  /*19c0*/  IMAD.WIDE.U32 R8, R69, 0x3d1, RZ ;  /* 0x000003d145087825 */ /* 0x000fc800078e00ff */
[----:B------:R-:W-:Y:S02]  /*19d0*/  IMAD.MOV.U32 R56, RZ, RZ, RZ ;  /* 0x000000ffff387224 */ /* 0x000fe400078e00ff */
[----:B------:R-:W-:Y:S02]  /*19e0*/  IMAD.MOV.U32 R57, RZ, RZ, R49 ;  /* 0x000000ffff397224 */ /* 0x000fe400078e0031 */
[----:B------:R-:W-:-:S04]  /*19f0*/  IMAD.WIDE.U32 R60, R49, 0x3d1, R56 ;  /* 0x000003d1313c7825 */ /* 0x000fc800078e0038 */
[----:B------:R-:W-:Y:S01]  /*1a00*/  IMAD.WIDE.U32 R56, P3, RZ, R49, R8 ;  /* 0x00000031ff387225 */ /* 0x000fe20007860008 */
[-C--:B------:R-:W-:Y:S02]  /*1a10*/  IADD3 R10, P4, PT, R10, R60.reuse, RZ ;  /* 0x0000003c0a0a7210 */ /* 0x080fe40007f9e0ff */
[----:B------:R-:W-:Y:S01]  /*1a20*/  ISETP.GE.U32.AND P0, PT, R60, RZ, PT ;  /* 0x000000ff3c00720c */ /* 0x000fe20003f06070 */
[----:B------:R-:W-:Y:S01]  /*1a30*/  IMAD.WIDE.U32 R8, R49, 0x3d1, RZ ;  /* 0x000003d131087825 */ /* 0x000fe200078e00ff */
[----:B------:R-:W-:-:S03]  /*1a40*/  ISETP.GE.U32.AND P2, PT, R10, R60, PT ;  /* 0x0000003c0a00720c */ /* 0x000fc60003f46070 */
[----:B------:R-:W-:Y:S02]  /*1a50*/  IMAD.IADD R8, R56, 0x1, R61 ;  /* 0x0000000138087824 */ /* 0x000fe400078e023d */
[----:B------:R-:W-:Y:S01]  /*1a60*/  IMAD.X R61, RZ, RZ, RZ, P3 ;  /* 0x000000ffff3d7224 */ /* 0x000fe200018e06ff */
[----:B------:R-:W-:Y:S01]  /*1a70*/  IADD3 RZ, P3, PT, R9, R56, RZ ;  /* 0x0000003809ff7210 */ /* 0x000fe20007f7e0ff */
[C---:B------:R-:W-:Y:S01]  /*1a80*/  IMAD.X R23, R8.reuse, 0x1, R23, P4 ;  /* 0x0000000108177824 */ /* 0x040fe200020e0617 */
[----:B------:R-:W-:Y:S01]  /*1a90*/  ISETP.GE.U32.AND.EX P0, PT, R8, R49, PT, P0 ;  /* 0x000000310800720c */ /* 0x000fe20003f06100 */
[----:B------:R-:W-:-:S03]  /*1aa0*/  IMAD.MOV.U32 R60, RZ, RZ, R57 ;  /* 0x000000ffff3c7224 */ /* 0x000fc600078e0039 */
[----:B------:R-:W-:Y:S01]  /*1ab0*/  ISETP.GE.U32.AND.EX P2, PT, R23, R8, PT, P2 ;  /* 0x000000081700720c */ /* 0x000fe20003f46120 */
[----:B------:R-:W-:Y:S01]  /*1ac0*/  IMAD.WIDE.U32.X R8, RZ, R69, R60, P3 ;  /* 0x00000045ff087225 */ /* 0x000fe200018e043c */
[----:B------:R-:W-:Y:S02]  /*1ad0*/  SEL R56, RZ, 0x1, P0 ;  /* 0x00000001ff387807 */ /* 0x000fe40000000000 */
[----:B------:R-:W-:Y:S02]  /*1ae0*/  SEL R61, RZ, 0x1, P2 ;  /* 0x00000001ff3d7807 */ /* 0x000fe40001000000 */
[----:B------:R-:W-:Y:S02]  /*1af0*/  IADD3 R49, P2, PT, R69, R8, RZ ;  /* 0x0000000845317210 */ /* 0x000fe40007f5e0ff */
[----:B------:R-:W-:Y:S02]  /*1b00*/  IADD3 R61, P0, PT, R61, R56, RZ ;  /* 0x000000383d3d7210 */ /* 0x000fe40007f1e0ff */
[----:B------:R-:W-:Y:S01]  /*1b10*/  LOP3.LUT R8, RZ, R49, RZ, 0x33, !PT ;  /* 0x00000031ff087212 */ /* 0x000fe200078e33ff */
[----:B------:R-:W-:Y:S01]  /*1b20*/  IMAD.X R56, RZ, RZ, R9, P2 ;  /* 0x000000ffff387224 */ /* 0x000fe200010e0609 */
[----:B------:R-:W-:Y:S01]  /*1b30*/  IADD3 R57, P3, P4, R61, R22, R49 ;  /* 0x000000163d397210 */ /* 0x000fe20007c7e031 */
[----:B------:R-:W-:Y:S01]  /*1b40*/  IMAD.X R60, RZ, RZ, RZ, P0 ;  /* 0x000000ffff3c7224 */ /* 0x000fe200000e06ff */
[----:B------:R-:W-:-:S02]  /*1b50*/  ISETP.GE.U32.AND P2, PT, R49, R69, PT ;  /* 0x000000453100720c */ /* 0x000fc40003f46070 */
[----:B------:R-:W-:Y:S01]  /*1b60*/  ISETP.GE.U32.AND P0, PT, R57, R22, PT ;  /* 0x000000163900720c */ /* 0x000fe20003f06070 */
[----:B------:R-:W-:Y:S01]  /*1b70*/  IMAD.MOV.U32 R22, RZ, RZ, R57 ;  /* 0x000000ffff167224 */ /* 0x000fe200078e0039 */
[-C--:B------:R-:W-:Y:S02]  /*1b80*/  IADD3.X R58, PT, PT, R60, R7.reuse, R56, P3, P4 ;  /* 0x000000073c3a7210 */ /* 0x080fe40001fe8438 */
[----:B------:R-:W-:Y:S02]  /*1b90*/  ISETP.GT.U32.AND P3, PT, R61, R8, PT ;  /* 0x000000083d00720c */ /* 0x000fe40003f64070 */
[----:B------:R-:W-:Y:S02]  /*1ba0*/  ISETP.GE.U32.AND.EX P0, PT, R58, R7, PT, P0 ;  /* 0x000000073a00720c */ /* 0x000fe40003f06100 */
[----:B------:R-:W-:Y:S02]  /*1bb0*/  LOP3.LUT R7, RZ, R56, RZ, 0x33, !PT ;  /* 0x00000038ff077212 */ /* 0x000fe400078e33ff */
[----:B------:R-:W-:-:S02]  /*1bc0*/  ISETP.GE.U32.AND.EX P2, PT, R56, RZ, PT, P2 ;  /* 0x000000ff3800720c */ /* 0x000fc40003f46120 */
[----:B------:R-:W-:Y:S02]  /*1bd0*/  ISETP.GT.U32.OR.EX P0, PT, R60, R7, !P0, P3 ;  /* 0x000000073c00720c */ /* 0x000fe40004704530 */
[----:B------:R-:W-:Y:S02]  /*1be0*/  SEL R7, RZ, 0x1, P2 ;  /* 0x00000001ff077807 */ /* 0x000fe40001000000 */
[----:B------:R-:W-:-:S04]  /*1bf0*/  SEL R49, RZ, 0x1, !P0 ;  /* 0x00000001ff317807 */ /* 0x000fc80004000000 */
[----:B------:R-:W-:Y:S01]  /*1c00*/  IADD3 R49, P2, P3, R49, R48, R7 ;  /* 0x0000003031317210 */ /* 0x000fe20007b5e007 */
[----:B------:R-:W-:-:S03]  /*1c10*/  IMAD.MOV.U32 R7, RZ, RZ, R58 ;  /* 0x000000ffff077224 */ /* 0x000fc600078e003a */
[----:B------:R-:W-:Y:S01]  /*1c20*/  ISETP.GE.U32.AND P0, PT, R49, R48, PT ;  /* 0x000000303100720c */ /* 0x000fe20003f06070 */
[----:B------:R-:W-:Y:S01]  /*1c30*/  IMAD.MOV.U32 R48, RZ, RZ, R49 ;  /* 0x000000ffff307224 */ /* 0x000fe200078e0031 */
[----:B------:R-:W-:-:S04]  /*1c40*/  IADD3.X R56, PT, PT, RZ, R25, RZ, P2, P3 ;  /* 0x00000019ff387210 */ /* 0x000fc800017e64ff */
[----:B------:R-:W-:Y:S01]  /*1c50*/  ISETP.GE.U32.AND.EX P0, PT, R56, R25, PT, P0 ;  /* 0x000000193800720c */ /* 0x000fe20003f06100 */
[----:B------:R-:W-:-:S03]  /*1c60*/  IMAD.MOV.U32 R25, RZ, RZ, R56 ;  /* 0x000000ffff197224 */ /* 0x000fc600078e0038 */
[----:B------:R-:W-:-:S04]  /*1c70*/  SEL R9, RZ, 0x1, P0 ;  /* 0x00000001ff097807 */ /* 0x000fc80000000000 */
[----:B------:R-:W-:-:S04]  /*1c80*/  IADD3 R9, P2, PT, R9, R26, RZ ;  /* 0x0000001a09097210 */ /* 0x000fc80007f5e0ff */
[----:B------:R-:W-:Y:S01]  /*1c90*/  ISETP.GE.U32.AND P0, PT, R9, R26, PT ;  /* 0x0000001a0900720c */ /* 0x000fe20003f06070 */
[----:B------:R-:W-:Y:S02]  /*1ca0*/  IMAD.X R8, RZ, RZ, R27, P2 ;  /* 0x000000ffff087224 */ /* 0x000fe400010e061b */
[----:B------:R-:W-:-:S03]  /*1cb0*/  IMAD.MOV.U32 R26, RZ, RZ, R9 ;  /* 0x000000ffff1a7224 */ /* 0x000fc600078e0009 */
[----:B------:R-:W-:Y:S01]  /*1cc0*/  ISETP.GE.U32.AND.EX P0, PT, R8, R27, PT, P0 ;  /* 0x0000001b0800720c */ /* 0x000fe20003f06100 */
[----:B------:R-:W-:-:S03]  /*1cd0*/  IMAD.MOV.U32 R27, RZ, RZ, R8 ;  /* 0x000000ffff1b7224 */ /* 0x000fc600078e0008 */
[----:B------:R-:W-:-:S09]  /*1ce0*/  SEL R56, RZ, 0x1, P0 ;  /* 0x00000001ff387807 */ /* 0x000fd20000000000 */
.L_x_4:
[----:B01234-:R-:W-:Y:S05]  /*1cf0*/  BSYNC.RECONVERGENT B1 ;  /* 0x0000000000017941 */ /* 0x01ffea0003800200 */
.L_x_3:
[----:B------:R-:W-:Y:S01]  /*1d00*/  IMAD.MOV.U32 R8, RZ, RZ, R10 ;  /* 0x000000ffff087224 */ /* 0x000fe200078e000a */
[----:B------:R-:W-:Y:S01]  /*1d10*/  IADD3 R19, P2, PT, R22, R19, RZ ;  /* 0x0000001316137210 */ /* 0x000fe20007f5e0ff */
[----:B------:R-:W-:Y:S01]  /*1d20*/  IMAD.MOV.U32 R9, RZ, RZ, R23 ;  /* 0x000000ffff097224 */ /* 0x000fe200078e0017 */
[----:B------:R-:W-:Y:S04]  /*1d30*/  BSSY.RECONVERGENT B1, `(.L_x_5) ;  /* 0x00000db000017945 */ /* 0x000fe80003800200 */
[----:B------:R-:W-:Y:S01]  /*1d40*/  BSSY.RELIABLE B2, `(.L_x_6) ;  /* 0x000003d000027945 */ /* 0x000fe20003800100 */
[----:B------:R-:W-:-:S04]  /*1d50*/  IMAD.WIDE.U32 R8, R5, R5, R8 ;  /* 0x0000000505087225 */ /* 0x000fc800078e0008 */
[----:B------:R-:W-:Y:S01]  /*1d60*/  IMAD.IADD R87, R20, 0x1, R9 ;  /* 0x0000000114577824 */ /* 0x000fe200078e0209 */
[----:B------:R-:W-:Y:S01]  /*1d70*/  ISETP.GE.U32.AND P0, PT, R8, R10, PT ;  /* 0x0000000a0800720c */ /* 0x000fe20003f06070 */
[----:B------:R-:W-:Y:S01]  /*1d80*/  IMAD.X R28, R7, 0x1, R28, P2 ;  /* 0x00000001071c7824 */ /* 0x000fe200010e061c */
[----:B------:R-:W-:Y:S01]  /*1d90*/  ISETP.LT.U32.AND P2, PT, R19, R22, PT ;  /* 0x000000161300720c */ /* 0x000fe20003f41070 */
[----:B------:R-:W-:Y:S01]  /*1da0*/  IMAD.MOV.U32 R9, RZ, RZ, RZ ;  /* 0x000000ffff097224 */ /* 0x000fe200078e00ff */
[----:B------:R-:W-:Y:S01]  /*1db0*/  ISETP.GE.U32.AND.EX P0, PT, R87, R23, PT, P0 ;  /* 0x000000175700720c */ /* 0x000fe20003f06100 */
[----:B------:R-:W-:-:S03]  /*1dc0*/  IMAD.MOV.U32 R83, RZ, RZ, R8 ;  /* 0x000000ffff537224 */ /* 0x000fc600078e0008 */
[----:B------:R-:W-:-:S04]  /*1dd0*/  SEL R10, RZ, 0x1, P0 ;  /* 0x00000001ff0a7807 */ /* 0x000fc80000000000 */
[----:B------:R-:W-:-:S04]  /*1de0*/  IADD3 R79, P3, PT, R19, R10, RZ ;  /* 0x0000000a134f7210 */ /* 0x000fc80007f7e0ff */
[----:B------:R-:W-:Y:S01]  /*1df0*/  ISETP.GE.U32.AND P0, PT, R79, R19, PT ;  /* 0x000000134f00720c */ /* 0x000fe20003f06070 */
[----:B------:R-:W-:-:S05]  /*1e00*/  IMAD.X R90, RZ, RZ, R28, P3 ;  /* 0x000000ffff5a7224 */ /* 0x000fca00018e061c */
[----:B------:R-:W-:-:S04]  /*1e10*/  ISETP.GE.U32.AND.EX P0, PT, R90, R28, PT, P0 ;  /* 0x0000001c5a00720c */ /* 0x000fc80003f06100 */
[----:B------:R-:W-:Y:S02]  /*1e20*/  ISETP.LT.U32.OR.EX P0, PT, R28, R7, !P0, P2 ;  /* 0x000000071c00720c */ /* 0x000fe40004701520 */
[----:B------:R-:W-:Y:S02]  /*1e30*/  IADD3 R59, P2, PT, R48, R59, RZ ;  /* 0x0000003b303b7210 */ /* 0x000fe40007f5e0ff */
[----:B------:R-:W-:-:S03]  /*1e40*/  SEL R10, RZ, 0x1, !P0 ;  /* 0x00000001ff0a7807 */ /* 0x000fc60004000000 */
[----:B------:R-:W-:Y:S01]  /*1e50*/  IMAD.X R24, R25, 0x1, R24, P2 ;  /* 0x0000000119187824 */ /* 0x000fe200010e0618 */
[C---:B------:R-:W-:Y:S02]  /*1e60*/  IADD3 R89, P3, PT, R59.reuse, R10, RZ ;  /* 0x0000000a3b597210 */ /* 0x040fe40007f7e0ff */
[----:B------:R-:W-:Y:S02]  /*1e70*/  ISETP.LT.U32.AND P2, PT, R59, R48, PT ;  /* 0x000000303b00720c */ /* 0x000fe40003f41070 */
[----:B------:R-:W-:Y:S01]  /*1e80*/  ISETP.GE.U32.AND P0, PT, R89, R59, PT ;  /* 0x0000003b5900720c */ /* 0x000fe20003f06070 */
[----:B------:R-:W-:Y:S01]  /*1e90*/  IMAD.X R86, RZ, RZ, R24, P3 ;  /* 0x000000ffff567224 */ /* 0x000fe200018e0618 */
[----:B------:R-:W0:Y:S04]  /*1ea0*/  LDC.64 R48, c[0x3][0x18] ;  /* 0x00c00600ff307b82 */ /* 0x000e280000000a00 */
        /* <DEDUP_REMOVED lines=8> */
[----:B------:R-:W-:-:S05]  /*1f30*/  IMAD.X R88, RZ, RZ, R12, P3 ;  /* 0x000000ffff587224 */ /* 0x000fca00018e060c */
[----:B------:R-:W-:-:S04]  /*1f40*/  ISETP.GE.U32.AND.EX P0, PT, R88, R12, PT, P0 ;  /* 0x0000000c5800720c */ /* 0x000fc80003f06100 */
[----:B------:R-:W-:-:S04]  /*1f50*/  ISETP.LT.U32.OR.EX P0, PT, R12, R27, !P0, P2 ;  /* 0x0000001b0c00720c */ /* 0x000fc80004701520 */
[----:B------:R-:W-:Y:S02]  /*1f60*/  SEL R7, RZ, 0x1, !P0 ;  /* 0x00000001ff077807 */ /* 0x000fe40004000000 */
[----:B0-----:R-:W-:Y:S02]  /*1f70*/  ISETP.GT.U32.AND P0, PT, R85, R48, PT ;  /* 0x000000305500720c */ /* 0x001fe40003f04070 */
[----:B------:R-:W-:Y:S02]  /*1f80*/  IADD3 R56, P2, PT, R56, R7, RZ ;  /* 0x0000000738387210 */ /* 0x000fe40007f5e0ff */
[----:B------:R-:W-:-:S03]  /*1f90*/  ISETP.GT.U32.AND.EX P0, PT, R88, R49, PT, P0 ;  /* 0x000000315800720c */ /* 0x000fc60003f04100 */
[----:B------:R-:W-:Y:S01]  /*1fa0*/  IMAD.X R22, RZ, RZ, R9, P2 ;  /* 0x000000ffff167224 */ /* 0x000fe200010e0609 */
[----:B------:R-:W-:-:S04]  /*1fb0*/  ISETP.NE.U32.AND P2, PT, R56, RZ, PT ;  /* 0x000000ff3800720c */ /* 0x000fc80003f45070 */
[----:B------:R-:W-:-:S13]  /*1fc0*/  ISETP.NE.OR.EX P0, PT, R22, RZ, P0, P2 ;  /* 0x000000ff1600720c */ /* 0x000fda0000705720 */
[----:B------:R-:W-:Y:S05]  /*1fd0*/  @P0 BRA `(.L_x_7) ;  /* 0x00000000004c0947 */ /* 0x000fea0003800000 */
[----:B------:R-:W-:-:S04]  /*1fe0*/  ISETP.GE.U32.AND P0, PT, R85, R48, PT ;  /* 0x000000305500720c */ /* 0x000fc80003f06070 */
[----:B------:R-:W-:-:S13]  /*1ff0*/  ISETP.GE.U32.AND.EX P0, PT, R88, R49, PT, P0 ;  /* 0x000000315800720c */ /* 0x000fda0003f06100 */
[----:B------:R-:W-:Y:S05]  /*2000*/  @!P0 BREAK.RELIABLE B2 ;  /* 0x0000000000028942 */ /* 0x000fea0003800100 */
[----:B------:R-:W-:Y:S05]  /*2010*/  @!P0 BRA `(.L_x_8) ;  /* 0x0000000800b08947 */ /* 0x000fea0003800000 */
[----:B------:R-:W0:Y:S02]  /*2020*/  LDC.64 R8, c[0x3][0x10] ;  /* 0x00c00400ff087b82 */ /* 0x000e240000000a00 */
[----:B0-----:R-:W-:-:S04]  /*2030*/  ISETP.GT.U32.AND P0, PT, R89, R8, PT ;  /* 0x000000085900720c */ /* 0x001fc80003f04070 */
[----:B------:R-:W-:-:S13]  /*2040*/  ISETP.GT.U32.AND.EX P0, PT, R86, R9, PT, P0 ;  /* 0x000000095600720c */ /* 0x000fda0003f04100 */
[----:B------:R-:W-:Y:S05]  /*2050*/  @P0 BRA `(.L_x_7) ;  /* 0x00000000002c0947 */ /* 0x000fea0003800000 */
[----:B------:R-:W-:Y:S02]  /*2060*/  ISETP.GE.U32.AND P4, PT, R83, UR36, PT ;  /* 0x0000002453007c0c */ /* 0x000fe4000bf86070 */
[----:B------:R-:W-:Y:S02]  /*2070*/  ISETP.GE.U32.AND P2, PT, R89, R8, PT ;  /* 0x000000085900720c */ /* 0x000fe40003f46070 */
[C---:B------:R-:W-:Y:S02]  /*2080*/  ISETP.LT.U32.AND P0, PT, R79.reuse, UR38, PT ;  /* 0x000000264f007c0c */ /* 0x040fe4000bf01070 */
[----:B------:R-:W-:Y:S02]  /*2090*/  ISETP.GT.U32.AND P3, PT, R79, UR38, PT ;  /* 0x000000264f007c0c */ /* 0x000fe4000bf64070 */
[----:B------:R-:W-:Y:S02]  /*20a0*/  ISETP.GE.U32.AND.EX P4, PT, R87, UR37, PT, P4 ;  /* 0x0000002557007c0c */ /* 0x000fe4000bf86140 */
[----:B------:R-:W-:-:S02]  /*20b0*/  ISETP.GE.U32.AND.EX P2, PT, R86, R9, PT, P2 ;  /* 0x000000095600720c */ /* 0x000fc40003f46120 */
[C---:B------:R-:W-:Y:S02]  /*20c0*/  ISETP.GT.U32.AND.EX P3, PT, R90.reuse, UR39, PT, P3 ;  /* 0x000000275a007c0c */ /* 0x040fe4000bf64130 */
[----:B------:R-:W-:-:S04]  /*20d0*/  ISETP.LT.U32.OR.EX P0, PT, R90, UR39, !P4, P0 ;  /* 0x000000275a007c0c */ /* 0x000fc8000e701500 */
[----:B------:R-:W-:-:S13]  /*20e0*/  PLOP3.LUT P0, PT, P2, P3, P0, 0x2f, 0x0 ;  /* 0x000000000000781c */ /* 0x000fda0001706507 */
[----:B------:R-:W-:Y:S05]  /*20f0*/  @P0 BREAK.RELIABLE B2 ;  /* 0x0000000000020942 */ /* 0x000fea0003800100 */
[----:B------:R-:W-:Y:S05]  /*2100*/  @P0 BRA `(.L_x_8) ;  /* 0x0000000800740947 */ /* 0x000fea0003800000 */
.L_x_7:
[----:B------:R-:W-:Y:S05]  /*2110*/  BSYNC.RELIABLE B2 ;  /* 0x0000000000027941 */ /* 0x000fea0003800100 */
.L_x_6:
[----:B------:R-:W0:Y:S01]  /*2120*/  LDC.64 R8, c[0x3][RZ] ;  /* 0x00c00000ff087b82 */ /* 0x000e220000000a00 */
[----:B------:R-:W-:Y:S01]  /*2130*/  ISETP.LT.U32.AND P5, PT, R85, R48, PT ;  /* 0x000000305500720c */ /* 0x000fe20003fa1070 */
[----:B------:R-:W-:Y:S06]  /*2140*/  BSSY.RELIABLE B2, `(.L_x_9) ;  /* 0x0000040000027945 */ /* 0x000fec0003800100 */
[----:B------:R-:W1:Y:S08]  /*2150*/  LDC.64 R20, c[0x3][0x8] ;  /* 0x00c00200ff147b82 */ /* 0x000e700000000a00 */
[----:B------:R-:W2:Y:S01]  /*2160*/  LDC.64 R10, c[0x3][0x10] ;  /* 0x00c00400ff0a7b82 */ /* 0x000ea20000000a00 */
[----:B0-----:R-:W-:-:S04]  /*2170*/  ISETP.GE.U32.AND P0, PT, R83, R8, PT ;  /* 0x000000085300720c */ /* 0x001fc80003f06070 */
[----:B------:R-:W-:Y:S02]  /*2180*/  ISETP.GE.U32.AND.EX P0, PT, R87, R9, PT, P0 ;  /* 0x000000095700720c */ /* 0x000fe40003f06100 */
[CC--:B-1----:R-:W-:Y:S02]  /*2190*/  IADD3 R57, P2, PT, R79.reuse, -R20.reuse, RZ ;  /* 0x800000144f397210 */ /* 0x0c2fe40007f5e0ff */
[----:B------:R-:W-:Y:S02]  /*21a0*/  SEL R12, RZ, 0x1, P0 ;  /* 0x00000001ff0c7807 */ /* 0x000fe40000000000 */
[----:B------:R-:W-:Y:S01]  /*21b0*/  ISETP.LT.U32.AND P3, PT, R79, R20, PT ;  /* 0x000000144f00720c */ /* 0x000fe20003f61070 */
[----:B------:R-:W-:Y:S01]  /*21c0*/  IMAD.X R59, R90, 0x1, ~R21, P2 ;  /* 0x000000015a3b7824 */ /* 0x000fe200010e0e15 */
[----:B------:R-:W-:Y:S02]  /*21d0*/  ISETP.GE.U32.AND P2, PT, R57, R12, PT ;  /* 0x0000000c3900720c */ /* 0x000fe40003f46070 */
[----:B--2---:R-:W-:-:S02]  /*21e0*/  ISETP.LT.U32.AND P4, PT, R89, R10, PT ;  /* 0x0000000a5900720c */ /* 0x004fc40003f81070 */
[----:B------:R-:W-:-:S04]  /*21f0*/  ISETP.GE.U32.AND.EX P2, PT, R59, RZ, PT, P2 ;  /* 0x000000ff3b00720c */ /* 0x000fc80003f46120 */
[----:B------:R-:W-:Y:S02]  /*2200*/  ISETP.LT.U32.OR.EX P2, PT, R90, R21, !P2, P3 ;  /* 0x000000155a00720c */ /* 0x000fe40005741530 */
[----:B------:R-:W-:Y:S02]  /*2210*/  IADD3 R25, P3, PT, R89, -R10, RZ ;  /* 0x8000000a59197210 */ /* 0x000fe40007f7e0ff */
[----:B------:R-:W-:Y:S02]  /*2220*/  SEL R12, RZ, 0x1, !P2 ;  /* 0x00000001ff0c7807 */ /* 0x000fe40005000000 */
[----:B------:R-:W-:Y:S01]  /*2230*/  SEL R90, RZ, 0xffffffff, P0 ;  /* 0xffffffffff5a7807 */ /* 0x000fe20000000000 */
[----:B------:R-:W-:Y:S01]  /*2240*/  IMAD.X R27, R86, 0x1, ~R11, P3 ;  /* 0x00000001561b7824 */ /* 0x000fe200018e0e0b */
[----:B------:R-:W-:-:S04]  /*2250*/  ISETP.GE.U32.AND P3, PT, R25, R12, PT ;  /* 0x0000000c1900720c */ /* 0x000fc80003f66070 */
[----:B------:R-:W-:-:S04]  /*2260*/  ISETP.GE.U32.AND.EX P3, PT, R27, RZ, PT, P3 ;  /* 0x000000ff1b00720c */ /* 0x000fc80003f66130 */
[----:B------:R-:W-:Y:S02]  /*2270*/  ISETP.LT.U32.OR.EX P3, PT, R86, R11, !P3, P4 ;  /* 0x0000000b5600720c */ /* 0x000fe40005f61540 */
[----:B------:R-:W-:Y:S02]  /*2280*/  IADD3 R19, P4, PT, R85, -R48, RZ ;  /* 0x8000003055137210 */ /* 0x000fe40007f9e0ff */
[----:B------:R-:W-:Y:S02]  /*2290*/  SEL R12, RZ, 0x1, !P3 ;  /* 0x00000001ff0c7807 */ /* 0x000fe40005800000 */
[----:B------:R-:W-:Y:S01]  /*22a0*/  SEL R86, RZ, 0xffffffff, !P2 ;  /* 0xffffffffff567807 */ /* 0x000fe20005000000 */
[----:B------:R-:W-:Y:S01]  /*22b0*/  IMAD.X R23, R88, 0x1, ~R49, P4 ;  /* 0x0000000158177824 */ /* 0x000fe200020e0e31 */
[----:B------:R-:W-:-:S04]  /*22c0*/  ISETP.GE.U32.AND P4, PT, R19, R12, PT ;  /* 0x0000000c1300720c */ /* 0x000fc80003f86070 */
[----:B------:R-:W-:-:S04]  /*22d0*/  ISETP.GE.U32.AND.EX P4, PT, R23, RZ, PT, P4 ;  /* 0x000000ff1700720c */ /* 0x000fc80003f86140 */
[----:B------:R-:W-:Y:S02]  /*22e0*/  ISETP.LT.U32.OR.EX P4, PT, R88, R49, !P4, P5 ;  /* 0x000000315800720c */ /* 0x000fe40006781550 */
[----:B------:R-:W-:Y:S02]  /*22f0*/  SEL R88, RZ, 0xffffffff, !P3 ;  /* 0xffffffffff587807 */ /* 0x000fe40005800000 */
[----:B------:R-:W-:Y:S02]  /*2300*/  SEL R7, RZ, 0xffffffff, !P4 ;  /* 0xffffffffff077807 */ /* 0x000fe40006000000 */
[C---:B------:R-:W-:Y:S02]  /*2310*/  IADD3 R85, P3, PT, R88.reuse, R19, RZ ;  /* 0x0000001358557210 */ /* 0x040fe40007f7e0ff */
[----:B------:R-:W-:Y:S02]  /*2320*/  IADD3 R56, P4, PT, R7, R56, RZ ;  /* 0x0000003807387210 */ /* 0x000fe40007f9e0ff */
[----:B------:R-:W-:Y:S01]  /*2330*/  ISETP.GT.U32.AND P0, PT, R85, R48, PT ;  /* 0x000000305500720c */ /* 0x000fe20003f04070 */
[----:B------:R-:W-:Y:S01]  /*2340*/  IMAD.X R88, R88, 0x1, R23, P3 ;  /* 0x0000000158587824 */ /* 0x000fe200018e0617 */
[----:B------:R-:W-:Y:S01]  /*2350*/  ISETP.NE.U32.AND P2, PT, R56, RZ, PT ;  /* 0x000000ff3800720c */ /* 0x000fe20003f45070 */
[----:B------:R-:W-:Y:S01]  /*2360*/  IMAD.X R22, R7, 0x1, R22, P4 ;  /* 0x0000000107167824 */ /* 0x000fe200020e0616 */
[----:B------:R-:W-:-:S02]  /*2370*/  IADD3 R83, P3, PT, R83, -R8, RZ ;  /* 0x8000000853537210 */ /* 0x000fc40007f7e0ff */
[----:B------:R-:W-:Y:S02]  /*2380*/  ISETP.GT.U32.AND.EX P0, PT, R88, R49, PT, P0 ;  /* 0x000000315800720c */ /* 0x000fe40003f04100 */
[----:B------:R-:W-:Y:S01]  /*2390*/  IADD3 R79, P4, PT, R90, R57, RZ ;  /* 0x000000395a4f7210 */ /* 0x000fe20007f9e0ff */
[----:B------:R-:W-:Y:S01]  /*23a0*/  IMAD.X R87, R87, 0x1, ~R9, P3 ;  /* 0x0000000157577824 */ /* 0x000fe200018e0e09 */
[----:B------:R-:W-:Y:S02]  /*23b0*/  ISETP.NE.OR.EX P0, PT, R22, RZ, P0, P2 ;  /* 0x000000ff1600720c */ /* 0x000fe40000705720 */
[----:B------:R-:W-:Y:S01]  /*23c0*/  IADD3 R89, P5, PT, R86, R25, RZ ;  /* 0x0000001956597210 */ /* 0x000fe20007fbe0ff */
[----:B------:R-:W-:-:S04]  /*23d0*/  IMAD.X R90, R90, 0x1, R59, P4 ;  /* 0x000000015a5a7824 */ /* 0x000fc800020e063b */
[----:B------:R-:W-:-:S06]  /*23e0*/  IMAD.X R86, R86, 0x1, R27, P5 ;  /* 0x0000000156567824 */ /* 0x000fcc00028e061b */
[----:B------:R-:W-:Y:S05]  /*23f0*/  @P0 BRA `(.L_x_10) ;  /* 0x0000000000500947 */ /* 0x000fea0003800000 */
[----:B------:R-:W-:-:S04]  /*2400*/  ISETP.GE.U32.AND P0, PT, R85, R48, PT ;  /* 0x000000305500720c */ /* 0x000fc80003f06070 */
[----:B------:R-:W-:-:S13]  /*2410*/  ISETP.GE.U32.AND.EX P0, PT, R88, R49, PT, P0 ;  /* 0x000000315800720c */ /* 0x000fda0003f06100 */
[----:B------:R-:W-:Y:S05]  /*2420*/  @!P0 BREAK.RELIABLE B2 ;  /* 0x0000000000028942 */ /* 0x000fea0003800100 */
[----:B------:R-:W-:Y:S05]  /*2430*/  @!P0 BRA `(.L_x_8) ;  /* 0x0000000400a88947 */ /* 0x000fea0003800000 */
[----:B------:R-:W-:-:S04]  /*2440*/  ISETP.GT.U32.AND P0, PT, R89, R10, PT ;  /* 0x0000000a5900720c */ /* 0x000fc80003f04070 */
[----:B------:R-:W-:-:S13]  /*2450*/  ISETP.GT.U32.AND.EX P0, PT, R86, R11, PT, P0 ;  /* 0x0000000b5600720c */ /* 0x000fda0003f04100 */
        /* <DEDUP_REMOVED lines=8> */
[----:B------:R-:W-:Y:S02]  /*24e0*/  ISETP.GE.U32.AND P0, PT, R83, R8, PT ;  /* 0x000000085300720c */ /* 0x000fe40003f06070 */
[----:B------:R-:W-:Y:S02]  /*24f0*/  ISETP.LT.U32.AND P2, PT, R79, R20, PT ;  /* 0x000000144f00720c */ /* 0x000fe40003f41070 */
[----:B------:R-:W-:-:S04]  /*2500*/  ISETP.GE.U32.AND.EX P0, PT, R87, R9, PT, P0 ;  /* 0x000000095700720c */ /* 0x000fc80003f06100 */
[----:B------:R-:W-:-:S13]  /*2510*/  ISETP.LT.U32.OR.EX P0, PT, R90, R21, !P0, P2 ;  /* 0x000000155a00720c */ /* 0x000fda0004701520 */
[----:B------:R-:W-:Y:S05]  /*2520*/  @P0 BREAK.RELIABLE B2 ;  /* 0x0000000000020942 */ /* 0x000fea0003800100 */
[----:B------:R-:W-:Y:S05]  /*2530*/  @P0 BRA `(.L_x_8) ;  /* 0x0000000400680947 */ /* 0x000fea0003800000 */
.L_x_10:
[----:B------:R-:W-:Y:S05]  /*2540*/  BSYNC.RELIABLE B2 ;  /* 0x0000000000027941 */ /* 0x000fea0003800100 */
.L_x_9:
[----:B------:R-:W-:Y:S01]  /*2550*/  ISETP.GE.U32.AND P0, PT, R83, R8, PT ;  /* 0x000000085300720c */ /* 0x000fe20003f06070 */
[----:B------:R-:W-:Y:S01]  /*2560*/  BSSY.RELIABLE B2, `(.L_x_11) ;  /* 0x000003c000027945 */ /* 0x000fe20003800100 */
[-C--:B------:R-:W-:Y:S02]  /*2570*/  IADD3 R19, P2, PT, R79, -R20.reuse, RZ ;  /* 0x800000144f137210 */ /* 0x080fe40007f5e0ff */
[----:B------:R-:W-:Y:S02]  /*2580*/  ISETP.GE.U32.AND.EX P0, PT, R87, R9, PT, P0 ;  /* 0x000000095700720c */ /* 0x000fe40003f06100 */
[----:B------:R-:W-:Y:S01]  /*2590*/  ISETP.LT.U32.AND P3, PT, R79, R20, PT ;  /* 0x000000144f00720c */ /* 0x000fe20003f61070 */
[----:B------:R-:W-:Y:S01]  /*25a0*/  IMAD.X R23, R90, 0x1, ~R21, P2 ;  /* 0x000000015a177824 */ /* 0x000fe200010e0e15 */
[----:B------:R-:W-:Y:S02]  /*25b0*/  SEL R7, RZ, 0x1, P0 ;  /* 0x00000001ff077807 */ /* 0x000fe40000000000 */
[----:B------:R-:W-:-:S02]  /*25c0*/  ISETP.LT.U32.AND P4, PT, R89, R10, PT ;  /* 0x0000000a5900720c */ /* 0x000fc40003f81070 */
[----:B------:R-:W-:Y:S02]  /*25d0*/  ISETP.GE.U32.AND P2, PT, R19, R7, PT ;  /* 0x000000071300720c */ /* 0x000fe40003f46070 */
[----:B------:R-:W-:Y:S02]  /*25e0*/  ISETP.LT.U32.AND P5, PT, R85, R48, PT ;  /* 0x000000305500720c */ /* 0x000fe40003fa1070 */
        /* <DEDUP_REMOVED lines=13> */
[----:B------:R-:W-:Y:S02]  /*26c0*/  ISETP.GE.U32.AND P4, PT, R26, R7, PT ;  /* 0x000000071a00720c */ /* 0x000fe40003f86070 */
[----:B------:R-:W-:-:S02]  /*26d0*/  SEL R86, RZ, 0xffffffff, !P2 ;  /* 0xffffffffff567807 */ /* 0x000fc40005000000 */
[----:B------:R-:W-:-:S04]  /*26e0*/  ISETP.GE.U32.AND.EX P4, PT, R27, RZ, PT, P4 ;  /* 0x000000ff1b00720c */ /* 0x000fc80003f86140 */
[----:B------:R-:W-:Y:S02]  /*26f0*/  ISETP.LT.U32.OR.EX P3, PT, R88, R49, !P4, P5 ;  /* 0x000000315800720c */ /* 0x000fe40006761550 */
[C---:B------:R-:W-:Y:S02]  /*2700*/  IADD3 R85, P4, PT, R12.reuse, R26, RZ ;  /* 0x0000001a0c557210 */ /* 0x040fe40007f9e0ff */
[----:B------:R-:W-:Y:S02]  /*2710*/  SEL R7, RZ, 0x1, !P3 ;  /* 0x00000001ff077807 */ /* 0x000fe40005800000 */
[----:B------:R-:W-:Y:S01]  /*2720*/  ISETP.GT.U32.AND P0, PT, R85, R48, PT ;  /* 0x000000305500720c */ /* 0x000fe20003f04070 */
[----:B------:R-:W-:Y:S01]  /*2730*/  IMAD.X R88, R12, 0x1, R27, P4 ;  /* 0x000000010c587824 */ /* 0x000fe200020e061b */
[----:B------:R-:W-:Y:S02]  /*2740*/  ISETP.NE.U32.AND P2, PT, R56, R7, PT ;  /* 0x000000073800720c */ /* 0x000fe40003f45070 */
[----:B------:R-:W-:-:S02]  /*2750*/  IADD3 R79, P4, PT, R90, R19, RZ ;  /* 0x000000135a4f7210 */ /* 0x000fc40007f9e0ff */
[----:B------:R-:W-:Y:S02]  /*2760*/  ISETP.GT.U32.AND.EX P0, PT, R88, R49, PT, P0 ;  /* 0x000000315800720c */ /* 0x000fe40003f04100 */
[----:B------:R-:W-:Y:S01]  /*2770*/  IADD3 R89, P5, PT, R86, R24, RZ ;  /* 0x0000001856597210 */ /* 0x000fe20007fbe0ff */
[----:B------:R-:W-:Y:S01]  /*2780*/  IMAD.X R90, R90, 0x1, R23, P4 ;  /* 0x000000015a5a7824 */ /* 0x000fe200020e0617 */
[----:B------:R-:W-:Y:S02]  /*2790*/  ISETP.NE.OR.EX P0, PT, R22, RZ, P0, P2 ;  /* 0x000000ff1600720c */ /* 0x000fe40000705720 */
[----:B------:R-:W-:Y:S01]  /*27a0*/  IADD3 R83, P3, PT, R83, -R8, RZ ;  /* 0x8000000853537210 */ /* 0x000fe20007f7e0ff */
[----:B------:R-:W-:-:S04]  /*27b0*/  IMAD.X R86, R86, 0x1, R25, P5 ;  /* 0x0000000156567824 */ /* 0x000fc800028e0619 */
[----:B------:R-:W-:-:S06]  /*27c0*/  IMAD.X R87, R87, 0x1, ~R9, P3 ;  /* 0x0000000157577824 */ /* 0x000fcc00018e0e09 */
        /* <DEDUP_REMOVED lines=21> */
.L_x_12:
[----:B------:R-:W-:Y:S05]  /*2920*/  BSYNC.RELIABLE B2 ;  /* 0x0000000000027941 */ /* 0x000fea0003800100 */
.L_x_11:
[----:B------:R-:W-:Y:S02]  /*2930*/  ISETP.GE.U32.AND P0, PT, R83, R8, PT ;  /* 0x000000085300720c */ /* 0x000fe40003f06070 */
[-C--:B------:R-:W-:Y:S02]  /*2940*/  IADD3 R12, P2, PT, R79, -R20.reuse, RZ ;  /* 0x800000144f0c7210 */ /* 0x080fe40007f5e0ff */
[----:B------:R-:W-:Y:S02]  /*2950*/  ISETP.GE.U32.AND.EX P0, PT, R87, R9, PT, P0 ;  /* 0x000000095700720c */ /* 0x000fe40003f06100 */
[----:B------:R-:W-:Y:S01]  /*2960*/  ISETP.LT.U32.AND P3, PT, R79, R20, PT ;  /* 0x000000144f00720c */ /* 0x000fe20003f61070 */
[----:B------:R-:W-:Y:S01]  /*2970*/  IMAD.X R19, R90, 0x1, ~R21, P2 ;  /* 0x000000015a137824 */ /* 0x000fe200010e0e15 */
[----:B------:R-:W-:Y:S02]  /*2980*/  SEL R7, RZ, 0x1, P0 ;  /* 0x00000001ff077807 */ /* 0x000fe40000000000 */
[----:B------:R-:W-:-:S02]  /*2990*/  ISETP.LT.U32.AND P4, PT, R89, R10, PT ;  /* 0x0000000a5900720c */ /* 0x000fc40003f81070 */
[----:B------:R-:W-:-:S04]  /*29a0*/  ISETP.GE.U32.AND P2, PT, R12, R7, PT ;  /* 0x000000070c00720c */ /* 0x000fc80003f46070 */
[----:B------:R-:W-:-:S04]  /*29b0*/  ISETP.GE.U32.AND.EX P2, PT, R19, RZ, PT, P2 ;  /* 0x000000ff1300720c */ /* 0x000fc80003f46120 */
[----:B------:R-:W-:Y:S02]  /*29c0*/  ISETP.LT.U32.OR.EX P2, PT, R90, R21, !P2, P3 ;  /* 0x000000155a00720c */ /* 0x000fe40005741530 */
[----:B------:R-:W-:Y:S02]  /*29d0*/  IADD3 R20, P3, PT, R89, -R10, RZ ;  /* 0x8000000a59147210 */ /* 0x000fe40007f7e0ff */
[----:B------:R-:W-:Y:S02]  /*29e0*/  SEL R7, RZ, 0x1, !P2 ;  /* 0x00000001ff077807 */ /* 0x000fe40005000000 */
[----:B------:R-:W-:Y:S01]  /*29f0*/  SEL R90, RZ, 0xffffffff, P0 ;  /* 0xffffffffff5a7807 */ /* 0x000fe20000000000 */
[----:B------:R-:W-:Y:S01]  /*2a00*/  IMAD.X R21, R86, 0x1, ~R11, P3 ;  /* 0x0000000156157824 */ /* 0x000fe200018e0e0b */
[----:B------:R-:W-:Y:S02]  /*2a10*/  ISETP.GE.U32.AND P3, PT, R20, R7, PT ;  /* 0x000000071400720c */ /* 0x000fe40003f66070 */
[----:B------:R-:W-:-:S02]  /*2a20*/  IADD3 R83, P0, PT, R83, -R8, RZ ;  /* 0x8000000853537210 */ /* 0x000fc40007f1e0ff */
[----:B------:R-:W-:-:S03]  /*2a30*/  ISETP.GE.U32.AND.EX P3, PT, R21, RZ, PT, P3 ;  /* 0x000000ff1500720c */ /* 0x000fc60003f66130 */
[----:B------:R-:W-:Y:S01]  /*2a40*/  IMAD.X R87, R87, 0x1, ~R9, P0 ;  /* 0x0000000157577824 */ /* 0x000fe200000e0e09 */
[----:B------:R-:W-:Y:S02]  /*2a50*/  ISETP.LT.U32.OR.EX P3, PT, R86, R11, !P3, P4 ;  /* 0x0000000b5600720c */ /* 0x000fe40005f61540 */
[----:B------:R-:W-:Y:S02]  /*2a60*/  SEL R86, RZ, 0xffffffff, !P2 ;  /* 0xffffffffff567807 */ /* 0x000fe40005000000 */
[----:B------:R-:W-:Y:S02]  /*2a70*/  SEL R7, RZ, 0xffffffff, !P3 ;  /* 0xffffffffff077807 */ /* 0x000fe40005800000 */
[----:B------:R-:W-:Y:S02]  /*2a80*/  IADD3 R79, P2, PT, R90, R12, RZ ;  /* 0x0000000c5a4f7210 */ /* 0x000fe40007f5e0ff */
[----:B------:R-:W-:Y:S02]  /*2a90*/  IADD3 R89, P3, PT, R86, R20, RZ ;  /* 0x0000001456597210 */ /* 0x000fe40007f7e0ff */
[----:B------:R-:W-:Y:S01]  /*2aa0*/  IADD3 R85, P4, P5, R7, -R48, R85 ;  /* 0x8000003007557210 */ /* 0x000fe20007d9e055 */
[----:B------:R-:W-:-:S02]  /*2ab0*/  IMAD.X R90, R90, 0x1, R19, P2 ;  /* 0x000000015a5a7824 */ /* 0x000fc400010e0613 */
[----:B------:R-:W-:Y:S01]  /*2ac0*/  IMAD.X R86, R86, 0x1, R21, P3 ;  /* 0x0000000156567824 */ /* 0x000fe200018e0615 */
[----:B------:R-:W-:-:S09]  /*2ad0*/  IADD3.X R88, PT, PT, R7, ~R49, R88, P4, P5 ;  /* 0x8000003107587210 */ /* 0x000fd200027ea458 */
.L_x_8:
[----:B------:R-:W-:Y:S05]  /*2ae0*/  BSYNC.RECONVERGENT B1 ;  /* 0x0000000000017941 */ /* 0x000fea0003800200 */
.L_x_5:
[C---:B------:R-:W-:Y:S01]  /*2af0*/  IMAD.WIDE.U32 R8, R87.reuse, R79, RZ ;  /* 0x0000004f57087225 */ /* 0x040fe200078e00ff */
[----:B------:R-:W-:Y:S03]  /*2b00*/  BSSY.RECONVERGENT B1, `(.L_x_13) ;  /* 0x0000143000017945 */ /* 0x000fe60003800200 */
[----:B------:R-:W-:-:S04]  /*2b10*/  IMAD.WIDE.U32 R10, R87, R89, RZ ;  /* 0x00000059570a7225 */ /* 0x000fc800078e00ff */
[----:B------:R-:W-:-:S04]  /*2b20*/  IMAD.WIDE.U32 R20, P0, R83, R90, R8 ;  /* 0x0000005a53147225 */ /* 0x000fc80007800008 */
[----:B------:R-:W-:-:S04]  /*2b30*/  IMAD.WIDE.U32 R8, R83, R79, RZ ;  /* 0x0000004f53087225 */ /* 0x000fc800078e00ff */
[----:B------:R-:W-:-:S04]  /*2b40*/  IMAD.WIDE.U32 R22, R83, R89, RZ ;  /* 0x0000005953167225 */ /* 0x000fc800078e00ff */
[----:B------:R-:W-:-:S04]  /*2b50*/  IMAD.WIDE.U32 R10, P2, R83, R86, R10 ;  /* 0x00000056530a7225 */ /* 0x000fc8000784000a */
[----:B------:R-:W-:Y:S01]  /*2b60*/  IMAD.X R59, RZ, RZ, RZ, P0 ;  /* 0x000000ffff3b7224 */ /* 0x000fe200000e06ff */
[----:B------:R-:W-:Y:S01]  /*2b70*/  IADD3 RZ, P0, PT, R9, R20, RZ ;  /* 0x0000001409ff7210 */ /* 0x000fe20007f1e0ff */
[----:B------:R-:W-:Y:S01]  /*2b80*/  IMAD.MOV.U32 R58, RZ, RZ, R21 ;  /* 0x000000ffff3a7224 */ /* 0x000fe200078e0015 */
[----:B------:R-:W-:Y:S01]  /*2b90*/  IADD3 RZ, P4, PT, R23, R10, RZ ;  /* 0x0000000a17ff7210 */ /* 0x000fe20007f9e0ff */
[-C--:B------:R-:W-:Y:S02]  /*2ba0*/  IMAD R12, R86, R83.reuse, RZ ;  /* 0x00000053560c7224 */ /* 0x080fe400078e02ff */
[-C--:B------:R-:W-:Y:S02]  /*2bb0*/  IMAD R10, R90, R83.reuse, RZ ;  /* 0x000000535a0a7224 */ /* 0x080fe400078e02ff */
[----:B------:R-:W-:-:S04]  /*2bc0*/  IMAD.WIDE.U32 R24, R89, R83, RZ ;  /* 0x0000005359187225 */ /* 0x000fc800078e00ff */
[----:B------:R-:W-:-:S04]  /*2bd0*/  IMAD.WIDE.U32 R8, R87, R83, RZ ;  /* 0x0000005357087225 */ /* 0x000fc800078e00ff */
[----:B------:R-:W-:-:S04]  /*2be0*/  IMAD.WIDE.U32.X R58, R87, R90, R58, P0 ;  /* 0x0000005a573a7225 */ /* 0x000fc800000e043a */
[----:B------:R-:W-:Y:S01]  /*2bf0*/  IMAD.WIDE.U32 R20, R79, R83, RZ ;  /* 0x000000534f147225 */ /* 0x000fe200078e00ff */
[----:B------:R-:W-:-:S03]  /*2c00*/  IADD3 R28, P5, PT, R58, R24, RZ ;  /* 0x000000183a1c7210 */ /* 0x000fc60007fbe0ff */
[C---:B------:R-:W-:Y:S02]  /*2c10*/  IMAD R7, R87.reuse, R89, R12 ;  /* 0x0000005957077224 */ /* 0x040fe400078e020c */
[C---:B------:R-:W-:Y:S02]  /*2c20*/  IMAD R77, R87.reuse, R79, R10 ;  /* 0x0000004f574d7224 */ /* 0x040fe400078e020a */
[----:B------:R-:W-:-:S04]  /*2c30*/  IMAD.WIDE.U32 R56, R87, R85, RZ ;  /* 0x0000005557387225 */ /* 0x000fc800078e00ff */
[----:B------:R-:W-:-:S04]  /*2c40*/  IMAD.WIDE.U32 R22, R83, R83, RZ ;  /* 0x0000005353167225 */ /* 0x000fc800078e00ff */
[----:B------:R-:W-:-:S04]  /*2c50*/  IMAD.WIDE.U32 R8, P0, R83, R87, R8 ;  /* 0x0000005753087225 */ /* 0x000fc80007800008 */
[----:B------:R-:W-:Y:S02]  /*2c60*/  IMAD.IADD R7, R25, 0x1, R7 ;  /* 0x0000000119077824 */ /* 0x000fe400078e0207 */
[----:B------:R-:W-:Y:S02]  /*2c70*/  IMAD.IADD R77, R21, 0x1, R77 ;  /* 0x00000001154d7824 */ /* 0x000fe400078e024d */
[----:B------:R-:W-:-:S03]  /*2c80*/  IMAD.WIDE.U32 R26, R83, R85, RZ ;  /* 0x00000055531a7225 */ /* 0x000fc600078e00ff */
[----:B------:R-:W-:Y:S01]  /*2c90*/  SHF.L.U64.HI R73, R20, 0x1, R77 ;  /* 0x0000000114497819 */ /* 0x000fe2000001024d */
[----:B------:R-:W-:-:S04]  /*2ca0*/  IMAD.WIDE.U32 R56, P3, R83, R88, R56 ;  /* 0x0000005853387225 */ /* 0x000fc80007860038 */
[----:B------:R-:W-:Y:S01]  /*2cb0*/  IMAD.X R69, RZ, RZ, RZ, P2 ;  /* 0x000000ffff457224 */ /* 0x000fe200010e06ff */
[----:B------:R-:W-:Y:S01]  /*2cc0*/  ISETP.GE.U32.AND P2, PT, R28, R24, PT ;  /* 0x000000181c00720c */ /* 0x000fe20003f46070 */
[----:B------:R-:W-:Y:S01]  /*2cd0*/  IMAD.X R71, R7, 0x1, R59, P5 ;  /* 0x0000000107477824 */ /* 0x000fe200028e063b */
[----:B------:R-:W-:Y:S01]  /*2ce0*/  IADD3 RZ, P5, PT, R23, R8, RZ ;  /* 0x0000000817ff7210 */ /* 0x000fe20007fbe0ff */
[----:B------:R-:W-:Y:S01]  /*2cf0*/  IMAD.SHL.U32 R19, R20, 0x2, RZ ;  /* 0x0000000214137824 */ /* 0x000fe200078e00ff */
[----:B------:R-:W-:Y:S01]  /*2d00*/  IADD3 RZ, P6, PT, R27, R56, RZ ;  /* 0x000000381bff7210 */ /* 0x000fe20007fde0ff */
[----:B------:R-:W-:Y:S01]  /*2d10*/  IMAD R12, R88, R83, RZ ;  /* 0x00000053580c7224 */ /* 0x000fe200078e02ff */
[----:B------:R-:W-:Y:S01]  /*2d20*/  ISETP.GE.U32.AND.EX P2, PT, R71, R7, PT, P2 ;  /* 0x000000074700720c */ /* 0x000fe20003f46120 */
[----:B------:R-:W-:Y:S02]  /*2d30*/  IMAD.X R21, RZ, RZ, RZ, P0 ;  /* 0x000000ffff157224 */ /* 0x000fe400000e06ff */
[----:B------:R-:W-:Y:S01]  /*2d40*/  IMAD.MOV.U32 R20, RZ, RZ, R9 ;  /* 0x000000ffff147224 */ /* 0x000fe200078e0009 */
[----:B------:R-:W-:Y:S01]  /*2d50*/  SEL R75, RZ, 0x1, P2 ;  /* 0x00000001ff4b7807 */ /* 0x000fe20001000000 */
[----:B------:R-:W-:-:S02]  /*2d60*/  IMAD.MOV.U32 R68, RZ, RZ, R11 ;  /* 0x000000ffff447224 */ /* 0x000fc400078e000b */
[----:B------:R-:W-:-:S04]  /*2d70*/  IMAD.WIDE.U32 R26, R85, R83, RZ ;  /* 0x00000053551a7225 */ /* 0x000fc800078e00ff */
[C---:B------:R-:W-:Y:S02]  /*2d80*/  IMAD R7, R87.reuse, R85, R12 ;  /* 0x0000005557077224 */ /* 0x040fe400078e020c */
[----:B------:R-:W-:-:S04]  /*2d90*/  IMAD.WIDE.U32.X R20, R87, R87, R20, P5 ;  /* 0x0000005757147225 */ /* 0x000fc800028e0414 */
[----:B------:R-:W-:-:S04]  /*2da0*/  IMAD.WIDE.U32 R22, R90, R89, RZ ;  /* 0x000000595a167225 */ /* 0x000fc800078e00ff */
[----:B------:R-:W-:-:S04]  /*2db0*/  IMAD.WIDE.U32.X R68, R87, R86, R68, P4 ;  /* 0x0000005657447225 */ /* 0x000fc800020e0444 */
[----:B------:R-:W-:-:S04]  /*2dc0*/  IMAD.WIDE.U32 R10, R90, R85, RZ ;  /* 0x000000555a0a7225 */ /* 0x000fc800078e00ff */
[----:B------:R-:W-:Y:S01]  /*2dd0*/  IMAD.IADD R27, R27, 0x1, R7 ;  /* 0x000000011b1b7824 */ /* 0x000fe200078e0207 */
[----:B------:R-:W-:Y:S01]  /*2de0*/  IADD3 R7, P5, PT, R19, R20, RZ ;  /* 0x0000001413077210 */ /* 0x000fe20007fbe0ff */
[----:B------:R-:W-:Y:S01]  /*2df0*/  IMAD.X R61, RZ, RZ, RZ, P3 ;  /* 0x000000ffff3d7224 */ /* 0x000fe200018e06ff */
[----:B------:R-:W-:Y:S01]  /*2e00*/  IADD3 R20, P2, P3, R26, R68, R75 ;  /* 0x000000441a147210 */ /* 0x000fe20007b5e04b */
[----:B------:R-:W-:-:S04]  /*2e10*/  IMAD.WIDE.U32 R24, R79, R89, RZ ;  /* 0x000000594f187225 */ /* 0x000fc800078e00ff */
[----:B------:R-:W-:-:S04]  /*2e20*/  IMAD.WIDE.U32 R22, P0, R79, R86, R22 ;  /* 0x000000564f167225 */ /* 0x000fc80007800016 */
[----:B------:R-:W-:Y:S01]  /*2e30*/  IMAD.WIDE.U32 R58, R79, R85, RZ ;  /* 0x000000554f3a7225 */ /* 0x000fe200078e00ff */
[----:B------:R-:W-:-:S03]  /*2e40*/  SHF.L.W.U32.HI R58, R77, 0x1, R28 ;  /* 0x000000014d3a7819 */ /* 0x000fc60000010e1c */
[----:B------:R-:W-:-:S04]  /*2e50*/  IMAD.WIDE.U32 R10, P4, R79, R88, R10 ;  /* 0x000000584f0a7225 */ /* 0x000fc8000788000a */
[----:B------:R-:W-:Y:S02]  /*2e60*/  IMAD.MOV.U32 R60, RZ, RZ, R57 ;  /* 0x000000ffff3c7224 */ /* 0x000fe400078e0039 */
[----:B------:R-:W-:Y:S01]  /*2e70*/  IMAD.X R12, R73, 0x1, R21, P5 ;  /* 0x00000001490c7824 */ /* 0x000fe200028e0615 */
[----:B------:R-:W-:Y:S01]  /*2e80*/  IADD3.X R21, PT, PT, R27, R69, RZ, P2, P3 ;  /* 0x000000451b157210 */ /* 0x000fe200017e64ff */
[----:B------:R-:W-:Y:S01]  /*2e90*/  IMAD.WIDE.U32 R56, R90, R79, RZ ;  /* 0x0000004f5a387225 */ /* 0x000fe200078e00ff */
[----:B------:R-:W-:Y:S02]  /*2ea0*/  IADD3 RZ, P2, PT, R25, R22, RZ ;  /* 0x0000001619ff7210 */ /* 0x000fe40007f5e0ff */
[----:B------:R-:W-:Y:S01]  /*2eb0*/  ISETP.GE.U32.AND P5, PT, R7, R19, PT ;  /* 0x000000130700720c */ /* 0x000fe20003fa6070 */
[----:B------:R-:W-:Y:S01]  /*2ec0*/  IMAD.WIDE.U32.X R24, R87, R88, R60, P6 ;  /* 0x0000005857187225 */ /* 0x000fe200030e043c */
[----:B------:R-:W-:Y:S02]  /*2ed0*/  IADD3 RZ, P3, PT, R59, R10, RZ ;  /* 0x0000000a3bff7210 */ /* 0x000fe40007f7e0ff */
[----:B------:R-:W-:Y:S01]  /*2ee0*/  ISETP.GE.U32.AND P6, PT, R20, R26, PT ;  /* 0x0000001a1400720c */ /* 0x000fe20003fc6070 */
[----:B------:R-:W-:Y:S01]  /*2ef0*/  IMAD.WIDE.U32 R68, R79, R79, RZ ;  /* 0x0000004f4f447225 */ /* 0x000fe200078e00ff */
[----:B------:R-:W-:-:S02]  /*2f00*/  SHF.L.W.U32.HI R59, R28, 0x1, R71 ;  /* 0x000000011c3b7819 */ /* 0x000fc40000010e47 */
[----:B------:R-:W-:Y:S01]  /*2f10*/  ISETP.GE.U32.AND.EX P5, PT, R12, R73, PT, P5 ;  /* 0x000000490c00720c */ /* 0x000fe20003fa6150 */
[----:B------:R-:W-:Y:S01]  /*2f20*/  IMAD R10, R86, R79, RZ ;  /* 0x0000004f560a7224 */ /* 0x000fe200078e02ff */
[----:B------:R-:W-:Y:S01]  /*2f30*/  ISETP.GE.U32.AND.EX P6, PT, R21, R27, PT, P6 ;  /* 0x0000001b1500720c */ /* 0x000fe20003fc6160 */
[----:B------:R-:W-:Y:S01]  /*2f40*/  IMAD.X R27, RZ, RZ, RZ, P0 ;  /* 0x000000ffff1b7224 */ /* 0x000fe200000e06ff */
[----:B------:R-:W-:Y:S01]  /*2f50*/  SEL R19, RZ, 0x1, P5 ;  /* 0x00000001ff137807 */ /* 0x000fe20002800000 */
[----:B------:R-:W-:Y:S01]  /*2f60*/  IMAD.WIDE.U32 R56, P0, R79, R90, R56 ;  /* 0x0000005a4f387225 */ /* 0x000fe20007800038 */
[----:B------:R-:W-:-:S03]  /*2f70*/  SEL R73, RZ, 0x1, P6 ;  /* 0x00000001ff497807 */ /* 0x000fc60003000000 */
[----:B------:R-:W-:Y:S01]  /*2f80*/  IMAD.WIDE.U32 R60, R79, R79, R58 ;  /* 0x0000004f4f3c7225 */ /* 0x000fe200078e003a */
[----:B------:R-:W-:-:S03]  /*2f90*/  IADD3 RZ, P5, PT, R69, R56, RZ ;  /* 0x0000003845ff7210 */ /* 0x000fc60007fbe0ff */
[----:B------:R-:W-:Y:S01]  /*2fa0*/  IMAD.IADD R69, R56, 0x1, R61 ;  /* 0x0000000138457824 */ /* 0x000fe200078e023d */
[----:B------:R-:W-:Y:S01]  /*2fb0*/  IADD3 R19, P6, PT, R19, R60, RZ ;  /* 0x0000003c13137210 */ /* 0x000fe20007fde0ff */
[----:B------:R-:W-:Y:S01]  /*2fc0*/  IMAD.X R61, RZ, RZ, RZ, P0 ;  /* 0x000000ffff3d7224 */ /* 0x000fe200000e06ff */
[----:B------:R-:W-:Y:S01]  /*2fd0*/  ISETP.LT.U32.AND P0, PT, R60, R58, PT ;  /* 0x0000003a3c00720c */ /* 0x000fe20003f01070 */
[----:B------:R-:W-:Y:S02]  /*2fe0*/  IMAD.MOV.U32 R26, RZ, RZ, R23 ;  /* 0x000000ffff1a7224 */ /* 0x000fe400078e0017 */
[----:B------:R-:W-:Y:S01]  /*2ff0*/  IMAD.X R28, RZ, RZ, R69, P6 ;  /* 0x000000ffff1c7224 */ /* 0x000fe200030e0645 */
[----:B------:R-:W-:Y:S01]  /*3000*/  ISETP.GE.U32.AND P6, PT, R19, R60, PT ;  /* 0x0000003c1300720c */ /* 0x000fe20003fc6070 */
[----:B------:R-:W-:Y:S02]  /*3010*/  IMAD.MOV.U32 R60, RZ, RZ, R57 ;  /* 0x000000ffff3c7224 */ /* 0x000fe400078e0039 */
[----:B------:R-:W-:Y:S01]  /*3020*/  IMAD.WIDE.U32 R22, R79, R89, R20 ;  /* 0x000000594f167225 */ /* 0x000fe200078e0014 */
[----:B------:R-:W-:-:S03]  /*3030*/  ISETP.GE.U32.AND.EX P6, PT, R28, R69, PT, P6 ;  /* 0x000000451c00720c */ /* 0x000fc60003fc6160 */
[C---:B------:R-:W-:Y:S01]  /*3040*/  IMAD.WIDE.U32.X R60, R90.reuse, R90, R60, P5 ;  /* 0x0000005a5a3c7225 */ /* 0x040fe200028e043c */
[----:B------:R-:W-:Y:S02]  /*3050*/  IADD3 R24, P5, PT, R73, R24, RZ ;  /* 0x0000001849187210 */ /* 0x000fe40007fbe0ff */
[----:B------:R-:W-:Y:S01]  /*3060*/  ISETP.LT.U32.OR.EX P0, PT, R69, R59, !P6, P0 ;  /* 0x0000003b4500720c */ /* 0x000fe20007701500 */
[----:B------:R-:W-:Y:S01]  /*3070*/  IMAD R75, R90, R89, R10 ;  /* 0x000000595a4b7224 */ /* 0x000fe200078e020a */
[----:B------:R-:W-:Y:S01]  /*3080*/  SHF.L.W.U32.HI R71, R71, 0x1, R22 ;  /* 0x0000000147477819 */ /* 0x000fe20000010e16 */
[----:B------:R-:W-:Y:S01]  /*3090*/  IMAD.X R25, RZ, RZ, R25, P5 ;  /* 0x000000ffff197224 */ /* 0x000fe200028e0619 */
[----:B------:R-:W-:Y:S01]  /*30a0*/  ISETP.GE.U32.AND P5, PT, R22, R20, PT ;  /* 0x000000141600720c */ /* 0x000fe20003fa6070 */
[----:B------:R-:W-:Y:S01]  /*30b0*/  IMAD.IADD R69, R23, 0x1, R75 ;  /* 0x0000000117457824 */ /* 0x000fe200078e024b */
[----:B------:R-:W-:Y:S01]  /*30c0*/  IADD3 R10, P6, PT, R71, R60, RZ ;  /* 0x0000003c470a7210 */ /* 0x000fe20007fde0ff */
[----:B------:R-:W-:Y:S01]  /*30d0*/  IMAD R20, R88, R79, RZ ;  /* 0x0000004f58147224 */ /* 0x000fe200078e02ff */
[----:B------:R-:W-:Y:S01]  /*30e0*/  SEL R23, RZ, 0x1, !P0 ;  /* 0x00000001ff177807 */ /* 0x000fe20004000000 */
[----:B------:R-:W-:Y:S01]  /*30f0*/  IMAD.WIDE.U32.X R26, R90, R86, R26, P2 ;  /* 0x000000565a1a7225 */ /* 0x000fe200010e041a */
[----:B------:R-:W-:-:S02]  /*3100*/  ISETP.GE.U32.AND.EX P5, PT, R69, R21, PT, P5 ;  /* 0x000000154500720c */ /* 0x000fc40003fa6150 */
[----:B------:R-:W-:Y:S01]  /*3110*/  SHF.L.W.U32.HI R57, R22, 0x1, R69 ;  /* 0x0000000116397819 */ /* 0x000fe20000010e45 */
[----:B------:R-:W-:Y:S01]  /*3120*/  IMAD R73, R90, R85, R20 ;  /* 0x000000555a497224 */ /* 0x000fe200078e0214 */
[C---:B------:R-:W-:Y:S01]  /*3130*/  IADD3 R60, P0, PT, R10.reuse, R23, RZ ;  /* 0x000000170a3c7210 */ /* 0x040fe20007f1e0ff */
[----:B------:R-:W-:Y:S01]  /*3140*/  IMAD.WIDE.U32 R22, R79, R85, R24 ;  /* 0x000000554f167225 */ /* 0x000fe200078e0018 */
[----:B------:R-:W-:Y:S02]  /*3150*/  SEL R59, RZ, 0x1, P5 ;  /* 0x00000001ff3b7807 */ /* 0x000fe40002800000 */
[----:B------:R-:W-:Y:S01]  /*3160*/  ISETP.LT.U32.AND P2, PT, R10, R71, PT ;  /* 0x000000470a00720c */ /* 0x000fe20003f41070 */
[----:B------:R-:W-:Y:S01]  /*3170*/  IMAD.X R56, R57, 0x1, R61, P6 ;  /* 0x0000000139387824 */ /* 0x000fe200030e063d */
[C---:B------:R-:W-:Y:S01]  /*3180*/  IADD3 R59, P5, P6, R22.reuse, R26, R59 ;  /* 0x0000001a163b7210 */ /* 0x040fe20007ebe03b */
[----:B------:R-:W-:Y:S02]  /*3190*/  IMAD.IADD R23, R23, 0x1, R73 ;  /* 0x0000000117177824 */ /* 0x000fe400078e0249 */
[----:B------:R-:W-:Y:S01]  /*31a0*/  IMAD.X R61, RZ, RZ, R56, P0 ;  /* 0x000000ffff3d7224 */ /* 0x000fe200000e0638 */
[----:B------:R-:W-:Y:S01]  /*31b0*/  ISETP.GE.U32.AND P0, PT, R22, R24, PT ;  /* 0x000000181600720c */ /* 0x000fe20003f06070 */
[----:B------:R-:W-:Y:S01]  /*31c0*/  IMAD.X R21, RZ, RZ, RZ, P4 ;  /* 0x000000ffff157224 */ /* 0x000fe200020e06ff */
[----:B------:R-:W-:Y:S01]  /*31d0*/  IADD3.X R68, PT, PT, R23, R27, RZ, P5, P6 ;  /* 0x0000001b17447210 */ /* 0x000fe20002fec4ff */
[----:B------:R-:W-:Y:S01]  /*31e0*/  IMAD.MOV.U32 R20, RZ, RZ, R11 ;  /* 0x000000ffff147224 */ /* 0x000fe200078e000b */
[----:B------:R-:W-:Y:S01]  /*31f0*/  ISETP.GE.U32.AND P5, PT, R59, R22, PT ;  /* 0x000000163b00720c */ /* 0x000fe20003fa6070 */
[----:B------:R-:W-:Y:S01]  /*3200*/  IMAD.WIDE.U32 R26, R86, R89, RZ ;  /* 0x00000059561a7225 */ /* 0x000fe200078e00ff */
[----:B------:R-:W-:-:S02]  /*3210*/  ISETP.GE.U32.AND P4, PT, R60, R10, PT ;  /* 0x0000000a3c00720c */ /* 0x000fc40003f86070 */
[----:B------:R-:W-:Y:S01]  /*3220*/  ISETP.GE.U32.AND.EX P0, PT, R23, R25, PT, P0 ;  /* 0x000000191700720c */ /* 0x000fe20003f06100 */
[----:B------:R-:W-:Y:S01]  /*3230*/  IMAD.WIDE.U32.X R24, R90, R88, R20, P3 ;  /* 0x000000585a187225 */ /* 0x000fe200018e0414 */
[----:B------:R-:W-:Y:S02]  /*3240*/  ISETP.GE.U32.AND.EX P5, PT, R68, R23, PT, P5 ;  /* 0x000000174400720c */ /* 0x000fe40003fa6150 */
[----:B------:R-:W-:Y:S01]  /*3250*/  ISETP.GE.U32.AND.EX P4, PT, R61, R56, PT, P4 ;  /* 0x000000383d00720c */ /* 0x000fe20003f86140 */
[----:B------:R-:W-:Y:S01]  /*3260*/  IMAD.WIDE.U32 R22, R86, R85, RZ ;  /* 0x0000005556167225 */ /* 0x000fe200078e00ff */
[----:B------:R-:W-:Y:S02]  /*3270*/  SEL R20, RZ, 0x1, P0 ;  /* 0x00000001ff147807 */ /* 0x000fe40000000000 */
[----:B------:R-:W-:Y:S01]  /*3280*/  SEL R21, RZ, 0x1, P5 ;  /* 0x00000001ff157807 */ /* 0x000fe20002800000 */
[----:B------:R-:W-:Y:S01]  /*3290*/  IMAD.WIDE.U32 R26, P0, R89, R86, R26 ;  /* 0x00000056591a7225 */ /* 0x000fe2000780001a */
[----:B------:R-:W-:-:S02]  /*32a0*/  SHF.L.W.U32.HI R10, R69, 0x1, R59 ;  /* 0x00000001450a7819 */ /* 0x000fc40000010e3b */
[----:B------:R-:W-:Y:S01]  /*32b0*/  SHF.L.W.U32.HI R11, R59, 0x1, R68 ;  /* 0x000000013b0b7819 */ /* 0x000fe20000010e44 */
[----:B------:R-:W-:Y:S01]  /*32c0*/  IMAD.WIDE.U32 R58, R89, R89, RZ ;  /* 0x00000059593a7225 */ /* 0x000fe200078e00ff */
[----:B------:R-:W-:Y:S02]  /*32d0*/  ISETP.LT.U32.OR.EX P2, PT, R56, R57, !P4, P2 ;  /* 0x000000393800720c */ /* 0x000fe40006741520 */
[----:B------:R-:W-:Y:S01]  /*32e0*/  IADD3 R24, P5, P6, R21, R24, R20 ;  /* 0x0000001815187210 */ /* 0x000fe20007ebe014 */
[C---:B------:R-:W-:Y:S01]  /*32f0*/  IMAD.WIDE.U32 R20, R89.reuse, R85, RZ ;  /* 0x0000005559147225 */ /* 0x040fe200078e00ff */
[----:B------:R-:W-:Y:S02]  /*3300*/  SEL R77, RZ, 0x1, !P2 ;  /* 0x00000001ff4d7807 */ /* 0x000fe40005000000 */
[----:B------:R-:W-:Y:S01]  /*3310*/  IADD3.X R25, PT, PT, RZ, R25, RZ, P5, P6 ;  /* 0x00000019ff197210 */ /* 0x000fe20002fec4ff */
[----:B------:R-:W-:Y:S01]  /*3320*/  IMAD.WIDE.U32 R22, P4, R89, R88, R22 ;  /* 0x0000005859167225 */ /* 0x000fe20007880016 */
[----:B------:R-:W-:-:S03]  /*3330*/  IADD3 RZ, P5, PT, R59, R26, RZ ;  /* 0x0000001a3bff7210 */ /* 0x000fc60007fbe0ff */
[----:B------:R-:W-:Y:S01]  /*3340*/  IMAD.WIDE.U32 R56, R89, R89, R10 ;  /* 0x0000005959387225 */ /* 0x000fe200078e000a */
[----:B------:R-:W-:-:S03]  /*3350*/  IADD3 RZ, P3, PT, R21, R22, RZ ;  /* 0x0000001615ff7210 */ /* 0x000fc60007f7e0ff */
[----:B------:R-:W-:Y:S01]  /*3360*/  IMAD.IADD R22, R26, 0x1, R57 ;  /* 0x000000011a167824 */ /* 0x000fe200078e0239 */
[-C--:B------:R-:W-:Y:S01]  /*3370*/  IADD3 R77, P2, PT, R77, R56.reuse, RZ ;  /* 0x000000384d4d7210 */ /* 0x080fe20007f5e0ff */
[----:B------:R-:W-:Y:S02]  /*3380*/  IMAD.X R57, RZ, RZ, RZ, P0 ;  /* 0x000000ffff397224 */ /* 0x000fe400000e06ff */
[----:B------:R-:W-:Y:S01]  /*3390*/  IMAD.WIDE.U32 R20, R89, R85, R24 ;  /* 0x0000005559147225 */ /* 0x000fe200078e0018 */
[----:B------:R-:W-:-:S03]  /*33a0*/  ISETP.GE.U32.AND P0, PT, R77, R56, PT ;  /* 0x000000384d00720c */ /* 0x000fc60003f06070 */
[----:B------:R-:W-:Y:S01]  /*33b0*/  IMAD.X R75, RZ, RZ, R22, P2 ;  /* 0x000000ffff4b7224 */ /* 0x000fe200010e0616 */
[----:B------:R-:W-:Y:S01]  /*33c0*/  ISETP.LT.U32.AND P2, PT, R56, R10, PT ;  /* 0x0000000a3800720c */ /* 0x000fe20003f41070 */
[----:B------:R-:W-:Y:S02]  /*33d0*/  IMAD R10, R88, R89, RZ ;  /* 0x00000059580a7224 */ /* 0x000fe400078e02ff */
[----:B------:R-:W-:Y:S01]  /*33e0*/  IMAD.MOV.U32 R56, RZ, RZ, R27 ;  /* 0x000000ffff387224 */ /* 0x000fe200078e001b */
[----:B------:R-:W-:Y:S01]  /*33f0*/  ISETP.GE.U32.AND.EX P0, PT, R75, R22, PT, P0 ;  /* 0x000000164b00720c */ /* 0x000fe20003f06100 */
[C---:B------:R-:W-:Y:S02]  /*3400*/  IMAD R59, R86.reuse, R85, R10 ;  /* 0x00000055563b7224 */ /* 0x040fe400078e020a */
[----:B------:R-:W-:Y:S01]  /*3410*/  IMAD.WIDE.U32.X R56, R86, R86, R56, P5 ;  /* 0x0000005656387225 */ /* 0x000fe200028e0438 */
[----:B------:R-:W-:Y:S02]  /*3420*/  ISETP.LT.U32.OR.EX P0, PT, R22, R11, !P0, P2 ;  /* 0x0000000b1600720c */ /* 0x000fe40004701520 */
[----:B------:R-:W-:Y:S01]  /*3430*/  ISETP.GE.U32.AND P2, PT, R20, R24, PT ;  /* 0x000000181400720c */ /* 0x000fe20003f46070 */
[----:B------:R-:W-:Y:S01]  /*3440*/  IMAD.IADD R24, R21, 0x1, R59 ;  /* 0x0000000115187824 */ /* 0x000fe200078e023b */
[----:B------:R-:W-:Y:S01]  /*3450*/  SHF.L.W.U32.HI R21, R68, 0x1, R20 ;  /* 0x0000000144157819 */ /* 0x000fe20000010e14 */
[----:B------:R-:W-:-:S02]  /*3460*/  IMAD.X R11, RZ, RZ, RZ, P4 ;  /* 0x000000ffff0b7224 */ /* 0x000fc400020e06ff */
[----:B------:R-:W-:Y:S01]  /*3470*/  IMAD.MOV.U32 R10, RZ, RZ, R23 ;  /* 0x000000ffff0a7224 */ /* 0x000fe200078e0017 */
[----:B------:R-:W-:Y:S02]  /*3480*/  ISETP.GE.U32.AND.EX P2, PT, R24, R25, PT, P2 ;  /* 0x000000191800720c */ /* 0x000fe40003f46120 */
[----:B------:R-:W-:Y:S01]  /*3490*/  SEL R25, RZ, 0x1, !P0 ;  /* 0x00000001ff197807 */ /* 0x000fe20004000000 */
[----:B------:R-:W-:Y:S01]  /*34a0*/  IMAD.WIDE.U32.X R10, R86, R88, R10, P3 ;  /* 0x00000058560a7225 */ /* 0x000fe200018e040a */
[----:B------:R-:W-:Y:S02]  /*34b0*/  IADD3 R22, P0, PT, R21, R56, RZ ;  /* 0x0000003815167210 */ /* 0x000fe40007f1e0ff */
[----:B------:R-:W-:Y:S02]  /*34c0*/  SHF.L.W.U32.HI R23, R20, 0x1, R24 ;  /* 0x0000000114177819 */ /* 0x000fe40000010e18 */
[----:B------:R-:W-:Y:S02]  /*34d0*/  SEL R27, RZ, 0x1, P2 ;  /* 0x00000001ff1b7807 */ /* 0x000fe40001000000 */
[----:B------:R-:W-:Y:S01]  /*34e0*/  IADD3 R72, P2, PT, R22, R25, RZ ;  /* 0x0000001916487210 */ /* 0x000fe20007f5e0ff */
[----:B------:R-:W-:Y:S01]  /*34f0*/  IMAD.X R56, R23, 0x1, R57, P0 ;  /* 0x0000000117387824 */ /* 0x000fe200000e0639 */
[----:B------:R-:W-:Y:S01]  /*3500*/  IADD3 R25, P3, PT, R27, R10, RZ ;  /* 0x0000000a1b197210 */ /* 0x000fe20007f7e0ff */
[----:B------:R-:W-:Y:S01]  /*3510*/  IMAD.WIDE.U32 R26, R75, 0x3d1, RZ ;  /* 0x000003d14b1a7825 */ /* 0x000fe200078e00ff */
[----:B------:R-:W-:-:S02]  /*3520*/  ISETP.GE.U32.AND P0, PT, R72, R22, PT ;  /* 0x000000164800720c */ /* 0x000fc40003f06070 */
[----:B------:R-:W-:Y:S01]  /*3530*/  SHF.L.W.U32.HI R24, R24, 0x1, R25 ;  /* 0x0000000118187819 */ /* 0x000fe20000010e19 */
[----:B------:R-:W-:Y:S01]  /*3540*/  IMAD.X R71, RZ, RZ, R56, P2 ;  /* 0x000000ffff477224 */ /* 0x000fe200010e0638 */
[----:B------:R-:W-:Y:S01]  /*3550*/  ISETP.LT.U32.AND P2, PT, R22, R21, PT ;  /* 0x000000151600720c */ /* 0x000fe20003f41070 */
[----:B------:R-:W-:Y:S02]  /*3560*/  IMAD.X R68, RZ, RZ, R11, P3 ;  /* 0x000000ffff447224 */ /* 0x000fe400018e060b */
[----:B------:R-:W-:Y:S01]  /*3570*/  IMAD.WIDE.U32 R10, R88, R85, RZ ;  /* 0x00000055580a7225 */ /* 0x000fe200078e00ff */
[----:B------:R-:W-:Y:S02]  /*3580*/  ISETP.GE.U32.AND.EX P0, PT, R71, R56, PT, P0 ;  /* 0x000000384700720c */ /* 0x000fe40003f06100 */
[----:B------:R-:W-:Y:S01]  /*3590*/  SHF.L.W.U32.HI R25, R25, 0x1, R68 ;  /* 0x0000000119197819 */ /* 0x000fe20000010e44 */
[----:B------:R-:W-:Y:S01]  /*35a0*/  IMAD.WIDE.U32 R26, P4, RZ, R77, R26 ;  /* 0x0000004dff1a7225 */ /* 0x000fe2000788001a */
[----:B------:R-:W-:-:S02]  /*35b0*/  ISETP.LT.U32.OR.EX P0, PT, R56, R23, !P0, P2 ;  /* 0x000000173800720c */ /* 0x000fc40004701520 */
[----:B------:R-:W-:Y:S01]  /*35c0*/  SHF.R.U32.HI R68, RZ, 0x1f, R68 ;  /* 0x0000001fff447819 */ /* 0x000fe20000011644 */
[----:B------:R-:W-:Y:S01]  /*35d0*/  IMAD.WIDE.U32 R22, R85, R85, R24 ;  /* 0x0000005555167225 */ /* 0x000fe200078e0018 */
[----:B------:R-:W-:-:S03]  /*35e0*/  SEL R73, RZ, 0x1, !P0 ;  /* 0x00000001ff497807 */ /* 0x000fc60004000000 */
[----:B------:R-:W-:Y:S01]  /*35f0*/  IMAD.WIDE.U32 R10, P3, R85, R88, R10 ;  /* 0x00000058550a7225 */ /* 0x000fe2000786000a */
[----:B------:R-:W-:-:S03]  /*3600*/  IADD3 R73, P0, PT, R73, R22, RZ ;  /* 0x0000001649497210 */ /* 0x000fc60007f1e0ff */
[----:B------:R-:W-:Y:S01]  /*3610*/  IMAD.IADD R58, R10, 0x1, R23 ;  /* 0x000000010a3a7824 */ /* 0x000fe200078e0217 */
[----:B------:R-:W-:Y:S01]  /*3620*/  ISETP.GE.U32.AND P2, PT, R73, R22, PT ;  /* 0x000000164900720c */ /* 0x000fe20003f46070 */
[----:B------:R-:W-:-:S04]  /*3630*/  IMAD.WIDE.U32 R56, R85, R85, RZ ;  /* 0x0000005555387225 */ /* 0x000fc800078e00ff */
[----:B------:R-:W-:Y:S01]  /*3640*/  IMAD.X R69, RZ, RZ, R58, P0 ;  /* 0x000000ffff457224 */ /* 0x000fe200000e063a */
[----:B------:R-:W-:Y:S01]  /*3650*/  IADD3 RZ, P5, PT, R57, R10, RZ ;  /* 0x0000000a39ff7210 */ /* 0x000fe20007fbe0ff */
[----:B------:R-:W-:-:S03]  /*3660*/  IMAD.WIDE.U32 R20, R77, 0x3d1, RZ ;  /* 0x000003d14d147825 */ /* 0x000fc600078e00ff */
[----:B------:R-:W-:Y:S01]  /*3670*/  ISETP.GE.U32.AND.EX P2, PT, R69, R58, PT, P2 ;  /* 0x0000003a4500720c */ /* 0x000fe20003f46120 */
[----:B------:R-:W-:Y:S01]  /*3680*/  IMAD.X R57, RZ, RZ, RZ, P4 ;  /* 0x000000ffff397224 */ /* 0x000fe200020e06ff */
[----:B------:R-:W-:Y:S01]  /*3690*/  ISETP.LT.U32.AND P4, PT, R22, R24, PT ;  /* 0x000000181600720c */ /* 0x000fe20003f81070 */
[----:B------:R-:W-:Y:S01]  /*36a0*/  IMAD.WIDE.U32 R22, R71, 0x3d1, RZ ;  /* 0x000003d147167825 */ /* 0x000fe200078e00ff */
[----:B------:R-:W-:Y:S02]  /*36b0*/  IADD3 R70, P0, PT, R21, R26, RZ ;  /* 0x0000001a15467210 */ /* 0x000fe40007f1e0ff */
[----:B------:R-:W-:Y:S01]  /*36c0*/  ISETP.LT.U32.OR.EX P2, PT, R58, R25, !P2, P4 ;  /* 0x000000193a00720c */ /* 0x000fe20005741540 */
[----:B------:R-:W-:Y:S01]  /*36d0*/  IMAD.MOV.U32 R56, RZ, RZ, R27 ;  /* 0x000000ffff387224 */ /* 0x000fe200078e001b */
[----:B------:R-:W-:Y:S01]  /*36e0*/  IADD3 R59, P4, PT, RZ, R20, RZ ;  /* 0x00000014ff3b7210 */ /* 0x000fe20007f9e0ff */
[----:B------:R-:W-:-:S04]  /*36f0*/  IMAD.WIDE.U32 R26, R72, 0x3d1, RZ ;  /* 0x000003d1481a7825 */ /* 0x000fc800078e00ff */
[----:B------:R-:W-:Y:S01]  /*3700*/  IMAD.WIDE.U32.X R24, RZ, R75, R56, P0 ;  /* 0x0000004bff187225 */ /* 0x000fe200000e0438 */
[----:B------:R-:W-:-:S03]  /*3710*/  ISETP.GE.U32.AND P0, PT, R59, R20, PT ;  /* 0x000000143b00720c */ /* 0x000fc60003f06070 */
[----:B------:R-:W-:-:S04]  /*3720*/  IMAD.WIDE.U32 R22, P6, RZ, R72, R22 ;  /* 0x00000048ff167225 */ /* 0x000fc800078c0016 */
[----:B------:R-:W-:Y:S01]  /*3730*/  IMAD.X R58, R70, 0x1, R77, P4 ;  /* 0x00000001463a7824 */ /* 0x000fe200020e064d */
[----:B------:R-:W-:Y:S01]  /*3740*/  IADD3 R10, P4, PT, R24, R26, RZ ;  /* 0x0000001a180a7210 */ /* 0x000fe20007f9e0ff */
[----:B------:R-:W-:Y:S01]  /*3750*/  IMAD.X R57, RZ, RZ, RZ, P6 ;  /* 0x000000ffff397224 */ /* 0x000fe200030e06ff */
[----:B------:R-:W-:Y:S01]  /*3760*/  IADD3 R22, P6, PT, R27, R22, RZ ;  /* 0x000000161b167210 */ /* 0x000fe20007fde0ff */
[----:B------:R-:W-:Y:S01]  /*3770*/  IMAD.X R21, RZ, RZ, RZ, P3 ;  /* 0x000000ffff157224 */ /* 0x000fe200018e06ff */
[----:B------:R-:W-:Y:S01]  /*3780*/  ISETP.GE.U32.AND.EX P0, PT, R58, R70, PT, P0 ;  /* 0x000000463a00720c */ /* 0x000fe20003f06100 */
[----:B------:R-:W-:Y:S01]  /*3790*/  IMAD.MOV.U32 R56, RZ, RZ, R23 ;  /* 0x000000ffff387224 */ /* 0x000fe200078e0017 */
[----:B------:R-:W-:Y:S01]  /*37a0*/  ISETP.GE.U32.AND P3, PT, R10, R26, PT ;  /* 0x0000001a0a00720c */ /* 0x000fe20003f66070 */
[----:B------:R-:W-:Y:S01]  /*37b0*/  IMAD.X R77, R22, 0x1, R25, P4 ;  /* 0x00000001164d7824 */ /* 0x000fe200020e0619 */
[----:B------:R-:W-:Y:S01]  /*37c0*/  IADD3 R75, P4, PT, R10, R75, RZ ;  /* 0x0000004b0a4b7210 */ /* 0x000fe20007f9e0ff */
[----:B------:R-:W-:Y:S01]  /*37d0*/  IMAD.WIDE.U32.X R56, RZ, R71, R56, P6 ;  /* 0x00000047ff387225 */ /* 0x000fe200030e0438 */
[----:B------:R-:W-:-:S02]  /*37e0*/  SEL R24, RZ, 0x1, P0 ;  /* 0x00000001ff187807 */ /* 0x000fc40000000000 */
[----:B------:R-:W-:Y:S01]  /*37f0*/  ISETP.GE.U32.AND.EX P3, PT, R77, R22, PT, P3 ;  /* 0x000000164d00720c */ /* 0x000fe20003f66130 */
[----:B------:R-:W-:Y:S01]  /*3800*/  IMAD.WIDE.U32 R22, R69, 0x3d1, RZ ;  /* 0x000003d145167825 */ /* 0x000fe200078e00ff */
[----:B------:R-:W-:Y:S02]  /*3810*/  IADD3 R24, P6, PT, R75, R24, RZ ;  /* 0x000000184b187210 */ /* 0x000fe40007fde0ff */
[----:B------:R-:W-:Y:S01]  /*3820*/  SEL R27, RZ, 0x1, P3 ;  /* 0x00000001ff1b7807 */ /* 0x000fe20001800000 */
[----:B------:R-:W-:Y:S01]  /*3830*/  IMAD.X R26, R77, 0x1, R72, P4 ;  /* 0x000000014d1a7824 */ /* 0x000fe200020e0648 */
[----:B------:R-:W-:Y:S01]  /*3840*/  ISETP.LT.U32.AND P0, PT, R75, R10, PT ;  /* 0x0000000a4b00720c */ /* 0x000fe20003f01070 */
[----:B------:R-:W-:Y:S01]  /*3850*/  IMAD.MOV.U32 R20, RZ, RZ, R11 ;  /* 0x000000ffff147224 */ /* 0x000fe200078e000b */
[----:B------:R-:W-:Y:S01]  /*3860*/  ISETP.GE.U32.AND P3, PT, R24, R75, PT ;  /* 0x0000004b1800720c */ /* 0x000fe20003f66070 */
[----:B------:R-:W-:Y:S01]  /*3870*/  IMAD.X R25, RZ, RZ, R26, P6 ;  /* 0x000000ffff197224 */ /* 0x000fe200030e061a */
[----:B------:R-:W-:Y:S01]  /*3880*/  SEL R75, RZ, 0x1, !P2 ;  /* 0x00000001ff4b7807 */ /* 0x000fe20005000000 */
[----:B------:R-:W-:-:S03]  /*3890*/  IMAD.WIDE.U32 R10, R73, 0x3d1, RZ ;  /* 0x000003d1490a7825 */ /* 0x000fc600078e00ff */
[----:B------:R-:W-:Y:S01]  /*38a0*/  ISETP.GE.U32.AND.EX P3, PT, R25, R26, PT, P3 ;  /* 0x0000001a1900720c */ /* 0x000fe20003f66130 */
[----:B------:R-:W-:-:S03]  /*38b0*/  IMAD.WIDE.U32 R22, P4, RZ, R73, R22 ;  /* 0x00000049ff167225 */ /* 0x000fc60007880016 */
[----:B------:R-:W-:Y:S01]  /*38c0*/  ISETP.LT.U32.OR.EX P0, PT, R26, R77, !P3, P0 ;  /* 0x0000004d1a00720c */ /* 0x000fe20005f01500 */
[----:B------:R-:W-:Y:S01]  /*38d0*/  IMAD.WIDE.U32.X R20, R88, R88, R20, P5 ;  /* 0x0000005858147225 */ /* 0x000fe200028e0414 */
[----:B------:R-:W-:Y:S02]  /*38e0*/  IADD3 R56, P6, P5, R10, R56, R27 ;  /* 0x000000380a387210 */ /* 0x000fe40007dde01b */
[----:B------:R-:W-:Y:S01]  /*38f0*/  IADD3 R22, P2, PT, R11, R22, RZ ;  /* 0x000000160b167210 */ /* 0x000fe20007f5e0ff */
[----:B------:R-:W-:Y:S01]  /*3900*/  IMAD.X R11, RZ, RZ, RZ, P4 ;  /* 0x000000ffff0b7224 */ /* 0x000fe200020e06ff */
[----:B------:R-:W-:Y:S02]  /*3910*/  IADD3 R71, P3, PT, R56, R71, RZ ;  /* 0x0000004738477210 */ /* 0x000fe40007f7e0ff */
[----:B------:R-:W-:Y:S02]  /*3920*/  IADD3.X R57, PT, PT, R22, R57, RZ, P6, P5 ;  /* 0x0000003916397210 */ /* 0x000fe400037ea4ff */
[----:B------:R-:W-:-:S02]  /*3930*/  IADD3 R75, P5, P6, R75, R68, R20 ;  /* 0x000000444b4b7210 */ /* 0x000fc40007ebe014 */
[----:B------:R-:W-:Y:S02]  /*3940*/  SEL R26, RZ, 0x1, !P0 ;  /* 0x00000001ff1a7807 */ /* 0x000fe40004000000 */
[----:B------:R-:W-:Y:S02]  /*3950*/  IADD3.X R77, PT, PT, RZ, RZ, R21, P5, P6 ;  /* 0x000000ffff4d7210 */ /* 0x000fe40002fec415 */
[----:B------:R-:W-:Y:S01]  /*3960*/  ISETP.GE.U32.AND P4, PT, R56, R10, PT ;  /* 0x0000000a3800720c */ /* 0x000fe20003f86070 */
[----:B------:R-:W-:Y:S01]  /*3970*/  IMAD.MOV.U32 R10, RZ, RZ, R23 ;  /* 0x000000ffff0a7224 */ /* 0x000fe200078e0017 */
[----:B------:R-:W-:Y:S01]  /*3980*/  ISETP.LT.U32.AND P0, PT, R71, R56, PT ;  /* 0x000000384700720c */ /* 0x000fe20003f01070 */
[----:B------:R-:W-:Y:S01]  /*3990*/  IMAD.X R56, R57, 0x1, R73, P3 ;  /* 0x0000000139387824 */ /* 0x000fe200018e0649 */
[----:B------:R-:W-:Y:S01]  /*39a0*/  IADD3 R26, P5, PT, R71, R26, RZ ;  /* 0x0000001a471a7210 */ /* 0x000fe20007fbe0ff */
[----:B------:R-:W-:Y:S01]  /*39b0*/  IMAD.WIDE.U32 R20, R77, 0x3d1, RZ ;  /* 0x000003d14d147825 */ /* 0x000fe200078e00ff */
[----:B------:R-:W-:-:S02]  /*39c0*/  ISETP.GE.U32.AND.EX P4, PT, R57, R22, PT, P4 ;  /* 0x000000163900720c */ /* 0x000fc40003f86140 */
[----:B------:R-:W-:Y:S01]  /*39d0*/  ISETP.GE.U32.AND P3, PT, R26, R71, PT ;  /* 0x000000471a00720c */ /* 0x000fe20003f66070 */
        /* <DEDUP_REMOVED lines=9> */
[----:B------:R-:W-:Y:S02]  /*3a70*/  IADD3 R73, P2, PT, R23, R20, RZ ;  /* 0x0000001417497210 */ /* 0x000fe40007f5e0ff */
[----:B------:R-:W-:Y:S02]  /*3a80*/  IADD3 R10, P6, PT, R71, R69, RZ ;  /* 0x00000045470a7210 */ /* 0x000fe40007fde0ff */
[----:B------:R-:W-:Y:S01]  /*3a90*/  IADD3.X R20, PT, PT, R73, R11, RZ, P4, P5 ;  /* 0x0000000b49147210 */ /* 0x000fe200027ea4ff */
[----:B------:R-:W-:Y:S01]  /*3aa0*/  IMAD.X R11, RZ, RZ, RZ, P3 ;  /* 0x000000ffff0b7224 */ /* 0x000fe200018e06ff */
[----:B------:R-:W-:-:S02]  /*3ab0*/  IADD3 R57, P4, PT, R10, R57, RZ ;  /* 0x000000390a397210 */ /* 0x000fc40007f9e0ff */
[----:B------:R-:W-:Y:S01]  /*3ac0*/  ISETP.GE.U32.AND P0, PT, R71, R22, PT ;  /* 0x000000164700720c */ /* 0x000fe20003f06070 */
[C---:B------:R-:W-:Y:S01]  /*3ad0*/  IMAD.X R23, R20.reuse, 0x1, R75, P6 ;  /* 0x0000000114177824 */ /* 0x040fe200030e064b */
[----:B------:R-:W-:Y:S01]  /*3ae0*/  ISETP.GE.U32.AND P3, PT, R57, R10, PT ;  /* 0x0000000a3900720c */ /* 0x000fe20003f66070 */
[----:B------:R-:W-:Y:S01]  /*3af0*/  IMAD.MOV.U32 R22, RZ, RZ, RZ ;  /* 0x000000ffff167224 */ /* 0x000fe200078e00ff */
[----:B------:R-:W-:Y:S01]  /*3b00*/  ISETP.GE.U32.AND.EX P0, PT, R20, R73, PT, P0 ;  /* 0x000000491400720c */ /* 0x000fe20003f06100 */
[----:B------:R-:W-:Y:S01]  /*3b10*/  IMAD.X R56, RZ, RZ, R23, P4 ;  /* 0x000000ffff387224 */ /* 0x000fe200020e0617 */
[----:B------:R-:W-:Y:S01]  /*3b20*/  ISETP.LT.U32.AND P4, PT, R10, R71, PT ;  /* 0x000000470a00720c */ /* 0x000fe20003f81070 */
[----:B------:R-:W-:Y:S01]  /*3b30*/  IMAD.MOV.U32 R10, RZ, RZ, R21 ;  /* 0x000000ffff0a7224 */ /* 0x000fe200078e0015 */
[----:B------:R-:W-:Y:S02]  /*3b40*/  SEL R21, RZ, 0x1, P0 ;  /* 0x00000001ff157807 */ /* 0x000fe40000000000 */
[----:B------:R-:W-:Y:S01]  /*3b50*/  ISETP.GE.U32.AND.EX P3, PT, R56, R23, PT, P3 ;  /* 0x000000173800720c */ /* 0x000fe20003f66130 */
[----:B------:R-:W-:-:S03]  /*3b60*/  IMAD.WIDE.U32.X R10, RZ, R77, R10, P2 ;  /* 0x0000004dff0a7225 */ /* 0x000fc600010e040a */
[----:B------:R-:W-:Y:S02]  /*3b70*/  ISETP.LT.U32.OR.EX P0, PT, R23, R20, !P3, P4 ;  /* 0x000000141700720c */ /* 0x000fe40005f01540 */
[----:B------:R-:W-:Y:S02]  /*3b80*/  IADD3 R10, P2, P3, R77, R10, R21 ;  /* 0x0000000a4d0a7210 */ /* 0x000fe40007b5e015 */
[----:B------:R-:W-:Y:S02]  /*3b90*/  SEL R21, RZ, 0x1, !P0 ;  /* 0x00000001ff157807 */ /* 0x000fe40004000000 */
[----:B------:R-:W-:Y:S02]  /*3ba0*/  IADD3.X R11, PT, PT, RZ, R11, RZ, P2, P3 ;  /* 0x0000000bff0b7210 */ /* 0x000fe400017e64ff */
[----:B------:R-:W-:-:S05]  /*3bb0*/  IADD3 R71, P0, PT, R10, R21, RZ ;  /* 0x000000150a477210 */ /* 0x000fca0007f1e0ff */
[----:B------:R-:W-:Y:S01]  /*3bc0*/  IMAD.X R73, RZ, RZ, R11, P0 ;  /* 0x000000ffff497224 */ /* 0x000fe200000e060b */
[----:B------:R-:W-:-:S04]  /*3bd0*/  ISETP.NE.U32.AND P0, PT, R71, RZ, PT ;  /* 0x000000ff4700720c */ /* 0x000fc80003f05070 */
[----:B------:R-:W-:-:S13]  /*3be0*/  ISETP.NE.AND.EX P0, PT, R73, RZ, PT, P0 ;  /* 0x000000ff4900720c */ /* 0x000fda0003f05300 */
[----:B------:R-:W-:Y:S05]  /*3bf0*/  @!P0 BRA `(.L_x_14) ;  /* 0x0000000000cc8947 */ /* 0x000fea0003800000 */
[----:B------:R-:W-:-:S04]  /*3c00*/  IMAD.WIDE.U32 R20, R73, 0x3d1, RZ ;  /* 0x000003d149147825 */ /* 0x000fc800078e00ff */
[----:B------:R-:W-:Y:S02]  /*3c10*/  IMAD.MOV.U32 R10, RZ, RZ, RZ ;  /* 0x000000ffff0a7224 */ /* 0x000fe400078e00ff */
[----:B------:R-:W-:Y:S02]  /*3c20*/  IMAD.MOV.U32 R11, RZ, RZ, R71 ;  /* 0x000000ffff0b7224 */ /* 0x000fe400078e0047 */
[----:B------:R-:W-:-:S04]  /*3c30*/  IMAD.WIDE.U32 R20, P3, RZ, R71, R20 ;  /* 0x00000047ff147225 */ /* 0x000fc80007860014 */
[----:B------:R-:W-:-:S04]  /*3c40*/  IMAD.WIDE.U32 R10, R71, 0x3d1, R10 ;  /* 0x000003d1470a7825 */ /* 0x000fc800078e000a */
[----:B------:R-:W-:Y:S01]  /*3c50*/  IMAD.IADD R69, R20, 0x1, R11 ;  /* 0x0000000114457824 */ /* 0x000fe200078e020b */
[-C--:B------:R-:W-:Y:S01]  /*3c60*/  IADD3 R59, P4, PT, R59, R10.reuse, RZ ;  /* 0x0000000a3b3b7210 */ /* 0x080fe20007f9e0ff */
[----:B------:R-:W-:Y:S01]  /*3c70*/  IMAD.WIDE.U32 R22, R71, 0x3d1, RZ ;  /* 0x000003d147167825 */ /* 0x000fe200078e00ff */
[----:B------:R-:W-:Y:S02]  /*3c80*/  ISETP.GE.U32.AND P0, PT, R10, RZ, PT ;  /* 0x000000ff0a00720c */ /* 0x000fe40003f06070 */
[----:B------:R-:W-:Y:S01]  /*3c90*/  ISETP.GE.U32.AND P2, PT, R59, R10, PT ;  /* 0x0000000a3b00720c */ /* 0x000fe20003f46070 */
[C---:B------:R-:W-:Y:S01]  /*3ca0*/  IMAD.X R58, R69.reuse, 0x1, R58, P4 ;  /* 0x00000001453a7824 */ /* 0x040fe200020e063a */
[----:B------:R-:W-:Y:S01]  /*3cb0*/  ISETP.GE.U32.AND.EX P0, PT, R69, R71, PT, P0 ;  /* 0x000000474500720c */ /* 0x000fe20003f06100 */
[----:B------:R-:W-:Y:S01]  /*3cc0*/  IMAD.X R11, RZ, RZ, RZ, P3 ;  /* 0x000000ffff0b7224 */ /* 0x000fe200018e06ff */
[----:B------:R-:W-:Y:S01]  /*3cd0*/  IADD3 RZ, P3, PT, R23, R20, RZ ;  /* 0x0000001417ff7210 */ /* 0x000fe20007f7e0ff */
[----:B------:R-:W-:Y:S01]  /*3ce0*/  IMAD.MOV.U32 R10, RZ, RZ, R21 ;  /* 0x000000ffff0a7224 */ /* 0x000fe200078e0015 */
[----:B------:R-:W-:-:S02]  /*3cf0*/  ISETP.GE.U32.AND.EX P2, PT, R58, R69, PT, P2 ;  /* 0x000000453a00720c */ /* 0x000fc40003f46120 */
[----:B------:R-:W-:Y:S01]  /*3d00*/  SEL R20, RZ, 0x1, P0 ;  /* 0x00000001ff147807 */ /* 0x000fe20000000000 */
[----:B------:R-:W-:Y:S01]  /*3d10*/  IMAD.WIDE.U32.X R10, RZ, R73, R10, P3 ;  /* 0x00000049ff0a7225 */ /* 0x000fe200018e040a */
        /* <DEDUP_REMOVED lines=12> */
[----:B------:R-:W-:Y:S01]  /*3de0*/  ISETP.GE.U32.AND.EX P0, PT, R22, R25, PT, P0 ;  /* 0x000000191600720c */ /* 0x000fe20003f06100 */
[----:B------:R-:W-:Y:S01]  /*3df0*/  IMAD.MOV.U32 R25, RZ, RZ, R22 ;  /* 0x000000ffff197224 */ /* 0x000fe200078e0016 */
[----:B------:R-:W-:Y:S02]  /*3e00*/  LOP3.LUT R10, RZ, R20, RZ, 0x33, !PT ;  /* 0x00000014ff0a7212 */ /* 0x000fe400078e33ff */
[----:B------:R-:W-:-:S02]  /*3e10*/  ISETP.GE.U32.AND.EX P2, PT, R20, RZ, PT, P2 ;  /* 0x000000ff1400720c */ /* 0x000fc40003f46120 */
[----:B------:R-:W-:Y:S02]  /*3e20*/  ISETP.GT.U32.OR.EX P0, PT, R11, R10, !P0, P3 ;  /* 0x0000000a0b00720c */ /* 0x000fe40004704530 */
[----:B------:R-:W-:Y:S02]  /*3e30*/  SEL R10, RZ, 0x1, P2 ;  /* 0x00000001ff0a7807 */ /* 0x000fe40001000000 */
[----:B------:R-:W-:-:S04]  /*3e40*/  SEL R21, RZ, 0x1, !P0 ;  /* 0x00000001ff157807 */ /* 0x000fc80004000000 */
[----:B------:R-:W-:-:S04]  /*3e50*/  IADD3 R21, P2, P3, R21, R26, R10 ;  /* 0x0000001a15157210 */ /* 0x000fc80007b5e00a */
        /* <DEDUP_REMOVED lines=13> */
.L_x_14:
[----:B------:R-:W-:Y:S05]  /*3f30*/  BSYNC.RECONVERGENT B1 ;  /* 0x0000000000017941 */ /* 0x000fea0003800200 */
.L_x_13:
        /* <DEDUP_REMOVED lines=11> */
[----:B------:R-:W-:-:S04]  /*3ff0*/  ISETP.GE.U32.AND.EX P0, PT, R8, R58, PT, P0 ;  /* 0x0000003a0800720c */ /* 0x000fc80003f06100 */
        /* <DEDUP_REMOVED lines=25> */
[----:B------:R-:W-:Y:S02]  /*4190*/  ISETP.GT.U32.AND P0, PT, R11, R48, PT ;  /* 0x000000300b00720c */ /* 0x000fe40003f04070 */
[----:B------:R-:W-:Y:S01]  /*41a0*/  IADD3 R56, P2, PT, R22, R19, RZ ;  /* 0x0000001316387210 */ /* 0x000fe20007f5e0ff */
[----:B------:R-:W-:Y:S01]  /*41b0*/  IMAD.MOV.U32 R19, RZ, RZ, R20 ;  /* 0x000000ffff137224 */ /* 0x000fe200078e0014 */
        /* <DEDUP_REMOVED lines=24> */
.L_x_17:
[----:B------:R-:W-:Y:S05]  /*4340*/  BSYNC.RELIABLE B2 ;  /* 0x0000000000027941 */ /* 0x000fea0003800100 */
.L_x_16:
        /* <DEDUP_REMOVED lines=16> */
[----:B------:R-:W-:-:S03]  /*4450*/  SEL R10, RZ, 0x1, !P2 ;  /* 0x00000001ff0a7807 */ /* 0x000fc60005000000 */
        /* <DEDUP_REMOVED lines=9> */
[----:B------:R-:W-:-:S02]  /*44f0*/  SEL R10, RZ, 0xffffffff, P0 ;  /* 0xffffffffff0a7807 */ /* 0x000fc40000000000 */
        /* <DEDUP_REMOVED lines=19> */
[----:B------:R-:W-:Y:S01]  /*4630*/  ISETP.GE.U32.AND P0, PT, R11, R48, PT ;  /* 0x000000300b00720c */ /* 0x000fe20003f06070 */
[----:B------:R-:W-:-:S03]  /*4640*/  IMAD.MOV.U32 R8, RZ, RZ, R26 ;  /* 0x000000ffff087224 */ /* 0x000fc600078e001a */
[----:B------:R-:W-:-:S13]  /*4650*/  ISETP.GE.U32.AND.EX P0, PT, R28, R49, PT, P0 ;  /* 0x000000311c00720c */ /* 0x000fda0003f06100 */
[----:B------:R-:W-:Y:S05]  /*4660*/  @!P0 BREAK.RELIABLE B2 ;  /* 0x0000000000028942 */ /* 0x000fea0003800100 */
[----:B------:R-:W-:Y:S05]  /*4670*/  @!P0 BRA `(.L_x_18) ;  /* 0x0000000400c48947 */ /* 0x000fea0003800000 */
[----:B------:R-:W-:-:S04]  /*4680*/  ISETP.GT.U32.AND P0, PT, R9, R22, PT ;  /* 0x000000160900720c */ /* 0x000fc80003f04070 */
[----:B------:R-:W-:-:S13]  /*4690*/  ISETP.GT.U32.AND.EX P0, PT, R12, R23, PT, P0 ;  /* 0x000000170c00720c */ /* 0x000fda0003f04100 */
        /* <DEDUP_REMOVED lines=10> */
[----:B------:R-:W-:Y:S01]  /*4740*/  IMAD.MOV.U32 R8, RZ, RZ, R26 ;  /* 0x000000ffff087224 */ /* 0x000fe200078e001a */
[----:B------:R-:W-:Y:S02]  /*4750*/  ISETP.LT.U32.AND P2, PT, R7, R24, PT ;  /* 0x000000180700720c */ /* 0x000fe40003f41070 */
[----:B------:R-:W-:-:S04]  /*4760*/  ISETP.GE.U32.AND.EX P0, PT, R26, R21, PT, P0 ;  /* 0x000000151a00720c */ /* 0x000fc80003f06100 */
[----:B------:R-:W-:-:S13]  /*4770*/  ISETP.LT.U32.OR.EX P0, PT, R10, R25, !P0, P2 ;  /* 0x000000190a00720c */ /* 0x000fda0004701520 */
[----:B------:R-:W-:Y:S05]  /*4780*/  @P0 BREAK.RELIABLE B2 ;  /* 0x0000000000020942 */ /* 0x000fea0003800100 */
[----:B------:R-:W-:Y:S05]  /*4790*/  @P0 BRA `(.L_x_18) ;  /* 0x00000004007c0947 */ /* 0x000fea0003800000 */
.L_x_20:
[----:B------:R-:W-:Y:S05]  /*47a0*/  BSYNC.RELIABLE B2 ;  /* 0x0000000000027941 */ /* 0x000fea0003800100 */
.L_x_19:
[----:B------:R-:W-:Y:S01]  /*47b0*/  ISETP.GE.U32.AND P0, PT, R19, R20, PT ;  /* 0x000000141300720c */ /* 0x000fe20003f06070 */
[----:B------:R-:W-:Y:S01]  /*47c0*/  BSSY.RELIABLE B2, `(.L_x_21) ;  /* 0x000003f000027945 */ /* 0x000fe20003800100 */
[CC--:B------:R-:W-:Y:S02]  /*47d0*/  IADD3 R27, P2, PT, R7.reuse, -R24.reuse, RZ ;  /* 0x80000018071b7210 */ /* 0x0c0fe40007f5e0ff */
        /* <DEDUP_REMOVED lines=61> */
.L_x_22:
[----:B------:R-:W-:Y:S05]  /*4bb0*/  BSYNC.RELIABLE B2 ;  /* 0x0000000000027941 */ /* 0x000fea0003800100 */
.L_x_21:
[----:B------:R-:W-:Y:S02]  /*4bc0*/  ISETP.GE.U32.AND P0, PT, R19, R20, PT ;  /* 0x000000141300720c */ /* 0x000fe40003f06070 */
[CC--:B------:R-:W-:Y:S02]  /*4bd0*/  IADD3 R27, P2, PT, R7.reuse, -R24.reuse, RZ ;  /* 0x80000018071b7210 */ /* 0x0c0fe40007f5e0ff */
        /* <DEDUP_REMOVED lines=14> */
[----:B------:R-:W-:-:S04]  /*4cc0*/  ISETP.GE.U32.AND.EX P3, PT, R25, RZ, PT, P3 ;  /* 0x000000ff1900720c */ /* 0x000fc80003f66130 */
[----:B------:R-:W-:Y:S02]  /*4cd0*/  ISETP.LT.U32.OR.EX P3, PT, R12, R23, !P3, P4 ;  /* 0x000000170c00720c */ /* 0x000fe40005f61540 */
[----:B------:R-:W-:Y:S02]  /*4ce0*/  SEL R12, RZ, 0xffffffff, !P2 ;  /* 0xffffffffff0c7807 */ /* 0x000fe40005000000 */
[----:B------:R-:W-:Y:S02]  /*4cf0*/  SEL R7, RZ, 0xffffffff, !P3 ;  /* 0xffffffffff077807 */ /* 0x000fe40005800000 */
[----:B------:R-:W-:Y:S02]  /*4d00*/  IADD3 R10, P2, PT, R22, R27, RZ ;  /* 0x0000001b160a7210 */ /* 0x000fe40007f5e0ff */
[C---:B------:R-:W-:Y:S02]  /*4d10*/  IADD3 R11, P4, P5, R7.reuse, -R48, R11 ;  /* 0x80000030070b7210 */ /* 0x040fe40007d9e00b */
[----:B------:R-:W-:Y:S01]  /*4d20*/  IADD3 R9, P3, PT, R12, R8, RZ ;  /* 0x000000080c097210 */ /* 0x000fe20007f7e0ff */
[----:B------:R-:W-:Y:S01]  /*4d30*/  IMAD.X R20, R22, 0x1, R57, P2 ;  /* 0x0000000116147824 */ /* 0x000fe200010e0639 */
[----:B------:R-:W-:Y:S01]  /*4d40*/  IADD3.X R28, PT, PT, R7, ~R49, R28, P4, P5 ;  /* 0x80000031071c7210 */ /* 0x000fe200027ea41c */
[----:B------:R-:W-:-:S02]  /*4d50*/  IMAD.MOV.U32 R7, RZ, RZ, R10 ;  /* 0x000000ffff077224 */ /* 0x000fc400078e000a */
[----:B------:R-:W-:Y:S02]  /*4d60*/  IMAD.X R8, R26, 0x1, ~R21, P0 ;  /* 0x000000011a087824 */ /* 0x000fe400000e0e15 */
[----:B------:R-:W-:Y:S02]  /*4d70*/  IMAD.X R12, R12, 0x1, R25, P3 ;  /* 0x000000010c0c7824 */ /* 0x000fe400018e0619 */
[----:B------:R-:W-:-:S07]  /*4d80*/  IMAD.MOV.U32 R10, RZ, RZ, R20 ;  /* 0x000000ffff0a7224 */ /* 0x000fce00078e0014 */
.L_x_18:
[----:B------:R-:W-:Y:S05]  /*4d90*/  BSYNC.RECONVERGENT B1 ;  /* 0x0000000000017941 */ /* 0x000fea0003800200 */
.L_x_15:
        /* <DEDUP_REMOVED lines=21> */
[-C--:B------:R-:W-:Y:S01]  /*4ef0*/  IMAD R56, R86, R66.reuse, RZ ;  /* 0x0000004256387224 */ /* 0x080fe200078e02ff */
[----:B------:R-:W-:Y:S01]  /*4f00*/  ISETP.GE.U32.AND.EX P0, PT, R59, R57, PT, P0 ;  /* 0x000000393b00720c */ /* 0x000fe20003f06100 */
[----:B------:R-:W-:-:S03]  /*4f10*/  IMAD.WIDE.U32 R20, R89, R66, RZ ;  /* 0x0000004259147225 */ /* 0x000fc600078e00ff */
[----:B------:R-:W-:Y:S01]  /*4f20*/  SEL R57, RZ, 0x1, P0 ;  /* 0x00000001ff397807 */ /* 0x000fe20000000000 */
[-C--:B------:R-:W-:Y:S02]  /*4f30*/  IMAD R73, R89, R67.reuse, R56 ;  /* 0x0000004359497224 */ /* 0x080fe400078e0238 */
[----:B------:R-:W-:-:S04]  /*4f40*/  IMAD.WIDE.U32.X R22, R90, R67, R22, P3 ;  /* 0x000000435a167225 */ /* 0x000fc800018e0416 */
[----:B------:R-:W-:Y:S01]  /*4f50*/  IMAD.WIDE.U32 R68, R67, R89, RZ ;  /* 0x0000005943447225 */ /* 0x000fe200078e00ff */
[----:B------:R-:W-:-:S03]  /*4f60*/  IADD3 R56, P0, P6, R20, R22, R57 ;  /* 0x0000001614387210 */ /* 0x000fc60007e1e039 */
[----:B------:R-:W-:-:S04]  /*4f70*/  IMAD.WIDE.U32 R70, R63, R83, RZ ;  /* 0x000000533f467225 */ /* 0x000fc800078e00ff */
[----:B------:R-:W-:-:S04]  /*4f80*/  IMAD.WIDE.U32 R24, R64, R83, RZ ;  /* 0x0000005340187225 */ /* 0x000fc800078e00ff */
[----:B------:R-:W-:Y:S02]  /*4f90*/  IMAD.IADD R73, R21, 0x1, R73 ;  /* 0x0000000115497824 */ /* 0x000fe400078e0249 */
[----:B------:R-:W-:Y:S02]  /*4fa0*/  IMAD R24, R87, R64, RZ ;  /* 0x0000004057187224 */ /* 0x000fe400078e02ff */
[----:B------:R-:W-:Y:S01]  /*4fb0*/  IMAD.WIDE.U32 R26, R66, R89, RZ ;  /* 0x00000059421a7225 */ /* 0x000fe200078e00ff */
[----:B------:R-:W-:-:S03]  /*4fc0*/  IADD3.X R57, PT, PT, R73, R23, RZ, P0, P6 ;  /* 0x0000001749397210 */ /* 0x000fc600007ec4ff */
[----:B------:R-:W-:-:S04]  /*4fd0*/  IMAD.WIDE.U32 R68, P2, R86, R66, R68 ;  /* 0x0000004256447225 */ /* 0x000fc80007840044 */
[----:B------:R-:W-:Y:S01]  /*4fe0*/  IMAD.WIDE.U32 R70, P5, R87, R64, R70 ;  /* 0x0000004057467225 */ /* 0x000fe200078a0046 */
[----:B------:R-:W-:-:S03]  /*4ff0*/  IADD3 RZ, P4, PT, R27, R68, RZ ;  /* 0x000000441bff7210 */ /* 0x000fc60007f9e0ff */
[----:B------:R-:W-:Y:S01]  /*5000*/  IMAD.WIDE.U32 R22, R83, R64, R58 ;  /* 0x0000004053167225 */ /* 0x000fe200078e003a */
[----:B------:R-:W-:-:S03]  /*5010*/  IADD3 RZ, P3, PT, R25, R70, RZ ;  /* 0x0000004619ff7210 */ /* 0x000fc60007f7e0ff */
[----:B------:R-:W-:Y:S01]  /*5020*/  IMAD R21, R83, R63, R24 ;  /* 0x0000003f53157224 */ /* 0x000fe200078e0218 */
[----:B------:R-:W-:Y:S01]  /*5030*/  ISETP.GE.U32.AND P0, PT, R22, R58, PT ;  /* 0x0000003a1600720c */ /* 0x000fe20003f06070 */
[----:B------:R-:W-:-:S04]  /*5040*/  IMAD.WIDE.U32 R26, R63, R79, RZ ;  /* 0x0000004f3f1a7225 */ /* 0x000fc800078e00ff */
[----:B------:R-:W-:Y:S02]  /*5050*/  IMAD.IADD R82, R23, 0x1, R21 ;  /* 0x0000000117527824 */ /* 0x000fe400078e0215 */
[----:B------:R-:W-:-:S03]  /*5060*/  IMAD.WIDE.U32 R24, R64, R79, RZ ;  /* 0x0000004f40187225 */ /* 0x000fc600078e00ff */
[----:B------:R-:W-:Y:S01]  /*5070*/  ISETP.GE.U32.AND.EX P0, PT, R82, R59, PT, P0 ;  /* 0x0000003b5200720c */ /* 0x000fe20003f06100 */
[----:B------:R-:W-:Y:S02]  /*5080*/  IMAD.X R61, RZ, RZ, RZ, P5 ;  /* 0x000000ffff3d7224 */ /* 0x000fe400028e06ff */
[CC--:B------:R-:W-:Y:S02]  /*5090*/  IMAD R24, R90.reuse, R64.reuse, RZ ;  /* 0x000000405a187224 */ /* 0x0c0fe400078e02ff */
[----:B------:R-:W-:Y:S01]  /*50a0*/  IMAD.MOV.U32 R60, RZ, RZ, R71 ;  /* 0x000000ffff3c7224 */ /* 0x000fe200078e0047 */
[----:B------:R-:W-:Y:S01]  /*50b0*/  SEL R71, RZ, 0x1, P0 ;  /* 0x00000001ff477807 */ /* 0x000fe20000000000 */
[----:B------:R-:W-:Y:S01]  /*50c0*/  IMAD.WIDE.U32 R26, P6, R90, R64, R26 ;  /* 0x000000405a1a7225 */ /* 0x000fe200078c001a */
[----:B------:R-:W-:-:S03]  /*50d0*/  ISETP.GE.U32.AND P0, PT, R56, R20, PT ;  /* 0x000000143800720c */ /* 0x000fc60003f06070 */
[----:B------:R-:W-:Y:S01]  /*50e0*/  IMAD R75, R79, R63, R24 ;  /* 0x0000003f4f4b7224 */ /* 0x000fe200078e0218 */
[----:B------:R-:W-:Y:S01]  /*50f0*/  IADD3 RZ, P5, PT, R25, R26, RZ ;  /* 0x0000001a19ff7210 */ /* 0x000fe20007fbe0ff */
[----:B------:R-:W-:Y:S01]  /*5100*/  IMAD.WIDE.U32 R58, R79, R64, R56 ;  /* 0x000000404f3a7225 */ /* 0x000fe200078e0038 */
[----:B------:R-:W-:-:S03]  /*5110*/  ISETP.GE.U32.AND.EX P0, PT, R57, R73, PT, P0 ;  /* 0x000000493900720c */ /* 0x000fc60003f06100 */
[----:B------:R-:W-:-:S04]  /*5120*/  IMAD.WIDE.U32.X R60, R87, R63, R60, P3 ;  /* 0x0000003f573c7225 */ /* 0x000fc800018e043c */
[----:B------:R-:W-:Y:S01]  /*5130*/  IMAD.X R21, RZ, RZ, RZ, P6 ;  /* 0x000000ffff157224 */ /* 0x000fe200030e06ff */
[C---:B------:R-:W-:Y:S01]  /*5140*/  IADD3 R26, P3, P6, R58.reuse, R60, R71 ;  /* 0x0000003c3a1a7210 */ /* 0x040fe20007e7e047 */
[----:B------:R-:W-:Y:S01]  /*5150*/  IMAD.IADD R59, R59, 0x1, R75 ;  /* 0x000000013b3b7824 */ /* 0x000fe200078e024b */
[----:B------:R-:W-:Y:S01]  /*5160*/  SEL R71, RZ, 0x1, P0 ;  /* 0x00000001ff477807 */ /* 0x000fe20000000000 */
[----:B------:R-:W-:Y:S02]  /*5170*/  IMAD.MOV.U32 R20, RZ, RZ, R27 ;  /* 0x000000ffff147224 */ /* 0x000fe400078e001b */
[----:B------:R-:W-:Y:S01]  /*5180*/  IMAD.X R25, RZ, RZ, RZ, P2 ;  /* 0x000000ffff197224 */ /* 0x000fe200010e06ff */
[----:B------:R-:W-:Y:S01]  /*5190*/  IADD3.X R27, PT, PT, R59, R61, RZ, P3, P6 ;  /* 0x0000003d3b1b7210 */ /* 0x000fe20001fec4ff */
[----:B------:R-:W-:Y:S01]  /*51a0*/  IMAD.WIDE.U32 R74, R67, R85, RZ ;  /* 0x00000055434a7225 */ /* 0x000fe200078e00ff */
[----:B------:R-:W-:Y:S02]  /*51b0*/  ISETP.GE.U32.AND P2, PT, R58, R56, PT ;  /* 0x000000383a00720c */ /* 0x000fe40003f46070 */
[----:B------:R-:W-:Y:S01]  /*51c0*/  ISETP.GE.U32.AND P6, PT, R26, R58, PT ;  /* 0x0000003a1a00720c */ /* 0x000fe20003fc6070 */
[-C--:B------:R-:W-:Y:S01]  /*51d0*/  IMAD R58, R88, R66.reuse, RZ ;  /* 0x00000042583a7224 */ /* 0x080fe200078e02ff */
[----:B------:R-:W-:Y:S01]  /*51e0*/  ISETP.GE.U32.AND.EX P2, PT, R59, R57, PT, P2 ;  /* 0x000000393b00720c */ /* 0x000fe20003f46120 */
[----:B------:R-:W-:Y:S01]  /*51f0*/  IMAD.WIDE.U32 R76, R85, R66, RZ ;  /* 0x00000042554c7225 */ /* 0x000fe200078e00ff */
[----:B------:R-:W-:-:S03]  /*5200*/  ISETP.GE.U32.AND.EX P6, PT, R27, R59, PT, P6 ;  /* 0x0000003b1b00720c */ /* 0x000fc60003fc6160 */
[----:B------:R-:W-:Y:S01]  /*5210*/  IMAD.WIDE.U32 R56, R66, R85, RZ ;  /* 0x0000005542387225 */ /* 0x000fe200078e00ff */
[----:B------:R-:W-:Y:S02]  /*5220*/  SEL R56, RZ, 0x1, P2 ;  /* 0x00000001ff387807 */ /* 0x000fe40001000000 */
[----:B------:R-:W-:Y:S01]  /*5230*/  SEL R59, RZ, 0x1, P6 ;  /* 0x00000001ff3b7807 */ /* 0x000fe20003000000 */
[----:B------:R-:W-:Y:S02]  /*5240*/  IMAD R81, R85, R67, R58 ;  /* 0x0000004355517224 */ /* 0x000fe400078e023a */
[----:B------:R-:W-:-:S04]  /*5250*/  IMAD.WIDE.U32.X R20, R90, R63, R20, P5 ;  /* 0x0000003f5a147225 */ /* 0x000fc800028e0414 */
[----:B------:R-:W-:Y:S02]  /*5260*/  IMAD.MOV.U32 R24, RZ, RZ, R69 ;  /* 0x000000ffff187224 */ /* 0x000fe400078e0045 */
[----:B------:R-:W-:-:S04]  /*5270*/  IMAD.WIDE.U32 R74, P3, R88, R66, R74 ;  /* 0x00000042584a7225 */ /* 0x000fc8000786004a */
[----:B------:R-:W-:Y:S01]  /*5280*/  IMAD.IADD R81, R77, 0x1, R81 ;  /* 0x000000014d517824 */ /* 0x000fe200078e0251 */
[----:B------:R-:W-:Y:S01]  /*5290*/  IADD3 R77, P5, P6, R59, R20, R56 ;  /* 0x000000143b4d7210 */ /* 0x000fe20007ebe038 */
[----:B------:R-:W-:Y:S01]  /*52a0*/  IMAD.WIDE.U32.X R24, R86, R67, R24, P4 ;  /* 0x0000004356187225 */ /* 0x000fe200020e0418 */
[----:B------:R-:W-:Y:S02]  /*52b0*/  IADD3 RZ, P4, PT, R57, R74, RZ ;  /* 0x0000004a39ff7210 */ /* 0x000fe40007f9e0ff */
[----:B------:R-:W-:Y:S01]  /*52c0*/  IADD3.X R74, PT, PT, RZ, R21, RZ, P5, P6 ;  /* 0x00000015ff4a7210 */ /* 0x000fe20002fec4ff */
[----:B------:R-:W-:Y:S01]  /*52d0*/  IMAD.WIDE.U32 R20, R65, R83, RZ ;  /* 0x0000005341147225 */ /* 0x000fe200078e00ff */
[----:B------:R-:W-:-:S03]  /*52e0*/  IADD3 R70, P0, P2, R76, R24, R71 ;  /* 0x000000184c467210 */ /* 0x000fc60007a1e047 */
[----:B------:R-:W-:Y:S01]  /*52f0*/  IMAD.WIDE.U32 R72, R63, R89, RZ ;  /* 0x000000593f487225 */ /* 0x000fe200078e00ff */
[----:B------:R-:W-:-:S03]  /*5300*/  IADD3.X R71, PT, PT, R81, R25, RZ, P0, P2 ;  /* 0x0000001951477210 */ /* 0x000fc600007e44ff */
[----:B------:R-:W-:-:S04]  /*5310*/  IMAD.WIDE.U32 R58, R65, R79, RZ ;  /* 0x0000004f413a7225 */ /* 0x000fc800078e00ff */
[----:B------:R-:W-:-:S04]  /*5320*/  IMAD.WIDE.U32 R68, R46, R83, RZ ;  /* 0x000000532e447225 */ /* 0x000fc800078e00ff */
[----:B------:R-:W-:-:S04]  /*5330*/  IMAD.WIDE.U32 R20, P0, R87, R46, R20 ;  /* 0x0000002e57147225 */ /* 0x000fc80007800014 */
[----:B------:R-:W-:-:S04]  /*5340*/  IMAD.WIDE.U32 R56, R64, R89, RZ ;  /* 0x0000005940387225 */ /* 0x000fc800078e00ff */
[----:B------:R-:W-:-:S04]  /*5350*/  IMAD.WIDE.U32 R72, P5, R86, R64, R72 ;  /* 0x0000004056487225 */ /* 0x000fc800078a0048 */
[----:B------:R-:W-:Y:S01]  /*5360*/  IMAD.WIDE.U32 R24, R46, R79, RZ ;  /* 0x0000004f2e187225 */ /* 0x000fe200078e00ff */
[----:B------:R-:W-:-:S03]  /*5370*/  IADD3 RZ, P2, PT, R57, R72, RZ ;  /* 0x0000004839ff7210 */ /* 0x000fc60007f5e0ff */
[----:B------:R-:W-:-:S04]  /*5380*/  IMAD.WIDE.U32 R58, P6, R90, R46, R58 ;  /* 0x0000002e5a3a7225 */ /* 0x000fc800078c003a */
[----:B------:R-:W-:Y:S01]  /*5390*/  IMAD.X R61, RZ, RZ, RZ, P3 ;  /* 0x000000ffff3d7224 */ /* 0x000fe200018e06ff */
[----:B------:R-:W-:Y:S01]  /*53a0*/  IADD3 RZ, P3, PT, R69, R20, RZ ;  /* 0x0000001445ff7210 */ /* 0x000fe20007f7e0ff */
[----:B------:R-:W-:Y:S02]  /*53b0*/  IMAD R20, R86, R64, RZ ;  /* 0x0000004056147224 */ /* 0x000fe400078e02ff */
[----:B------:R-:W-:Y:S01]  /*53c0*/  IMAD.X R57, RZ, RZ, RZ, P5 ;  /* 0x000000ffff397224 */ /* 0x000fe200028e06ff */
[----:B------:R-:W-:Y:S01]  /*53d0*/  IADD3 RZ, P5, PT, R25, R58, RZ ;  /* 0x0000003a19ff7210 */ /* 0x000fe20007fbe0ff */
[----:B------:R-:W-:Y:S02]  /*53e0*/  IMAD.MOV.U32 R56, RZ, RZ, R73 ;  /* 0x000000ffff387224 */ /* 0x000fe400078e0049 */
[C---:B------:R-:W-:Y:S02]  /*53f0*/  IMAD R25, R89.reuse, R63, R20 ;  /* 0x0000003f59197224 */ /* 0x040fe400078e0214 */
[----:B------:R-:W-:-:S04]  /*5400*/  IMAD.WIDE.U32 R72, R89, R64, R70 ;  /* 0x0000004059487225 */ /* 0x000fc800078e0046 */
[-C--:B------:R-:W-:Y:S02]  /*5410*/  IMAD R58, R87, R46.reuse, RZ ;  /* 0x0000002e573a7224 */ /* 0x080fe400078e02ff */
[----:B------:R-:W-:Y:S02]  /*5420*/  IMAD.MOV.U32 R60, RZ, RZ, R75 ;  /* 0x000000ffff3c7224 */ /* 0x000fe400078e004b */
[----:B------:R-:W-:Y:S02]  /*5430*/  IMAD.IADD R73, R73, 0x1, R25 ;  /* 0x0000000149497824 */ /* 0x000fe400078e0219 */
[----:B------:R-:W-:-:S04]  /*5440*/  IMAD.WIDE.U32 R24, R83, R46, R26 ;  /* 0x0000002e53187225 */ /* 0x000fc800078e001a */
[----:B------:R-:W-:Y:S02]  /*5450*/  IMAD R75, R83, R65, R58 ;  /* 0x00000041534b7224 */ /* 0x000fe400078e023a */
[----:B------:R-:W-:Y:S01]  /*5460*/  IMAD.WIDE.U32.X R60, R88, R67, R60, P4 ;  /* 0x00000043583c7225 */ /* 0x000fe200020e043c */
[----:B------:R-:W-:-:S03]  /*5470*/  IADD3 R20, P4, PT, R77, R72, RZ ;  /* 0x000000484d147210 */ /* 0x000fc60007f9e0ff */
[----:B------:R-:W-:Y:S01]  /*5480*/  IMAD.X R69, RZ, RZ, RZ, P0 ;  /* 0x000000ffff457224 */ /* 0x000fe200000e06ff */
[----:B------:R-:W-:Y:S01]  /*5490*/  ISETP.GE.U32.AND P0, PT, R70, R76, PT ;  /* 0x0000004c4600720c */ /* 0x000fe20003f06070 */
[----:B------:R-:W-:Y:S02]  /*54a0*/  IMAD.MOV.U32 R68, RZ, RZ, R21 ;  /* 0x000000ffff447224 */ /* 0x000fe400078e0015 */
[----:B------:R-:W-:Y:S01]  /*54b0*/  IMAD.WIDE.U32.X R56, R86, R63, R56, P2 ;  /* 0x0000003f56387225 */ /* 0x000fe200010e0438 */
[----:B------:R-:W-:Y:S02]  /*54c0*/  ISETP.GE.U32.AND P2, PT, R24, R26, PT ;  /* 0x0000001a1800720c */ /* 0x000fe40003f46070 */
[----:B------:R-:W-:Y:S01]  /*54d0*/  ISETP.GE.U32.AND.EX P0, PT, R71, R81, PT, P0 ;  /* 0x000000514700720c */ /* 0x000fe20003f06100 */
[----:B------:R-:W-:Y:S02]  /*54e0*/  IMAD.IADD R84, R25, 0x1, R75 ;  /* 0x0000000119547824 */ /* 0x000fe400078e024b */
[----:B------:R-:W-:Y:S01]  /*54f0*/  IMAD.X R21, R73, 0x1, R74, P4 ;  /* 0x0000000149157824 */ /* 0x000fe200020e064a */
[----:B------:R-:W-:Y:S01]  /*5500*/  ISETP.GE.U32.AND P4, PT, R72, R70, PT ;  /* 0x000000464800720c */ /* 0x000fe20003f86070 */
[----:B------:R-:W-:Y:S01]  /*5510*/  IMAD.WIDE.U32.X R68, R87, R65, R68, P3 ;  /* 0x0000004157447225 */ /* 0x000fe200018e0444 */
[----:B------:R-:W-:-:S02]  /*5520*/  ISETP.GE.U32.AND P3, PT, R20, R72, PT ;  /* 0x000000481400720c */ /* 0x000fc40003f66070 */
[----:B------:R-:W-:Y:S01]  /*5530*/  ISETP.GE.U32.AND.EX P2, PT, R84, R27, PT, P2 ;  /* 0x0000001b5400720c */ /* 0x000fe20003f46120 */
[-C--:B------:R-:W-:Y:S01]  /*5540*/  IMAD R26, R90, R46.reuse, RZ ;  /* 0x0000002e5a1a7224 */ /* 0x080fe200078e02ff */
[----:B------:R-:W-:Y:S01]  /*5550*/  ISETP.GE.U32.AND.EX P4, PT, R73, R71, PT, P4 ;  /* 0x000000474900720c */ /* 0x000fe20003f86140 */
[----:B------:R-:W-:Y:S01]  /*5560*/  IMAD.X R71, RZ, RZ, RZ, P6 ;  /* 0x000000ffff477224 */ /* 0x000fe200030e06ff */
[----:B------:R-:W-:Y:S01]  /*5570*/  ISETP.GE.U32.AND.EX P3, PT, R21, R73, PT, P3 ;  /* 0x000000491500720c */ /* 0x000fe20003f66130 */
[C---:B------:R-:W-:Y:S01]  /*5580*/  IMAD R77, R79.reuse, R65, R26 ;  /* 0x000000414f4d7224 */ /* 0x040fe200078e021a */
[----:B------:R-:W-:Y:S01]  /*5590*/  SEL R73, RZ, 0x1, P2 ;  /* 0x00000001ff497807 */ /* 0x000fe20001000000 */
[----:B------:R-:W-:Y:S01]  /*55a0*/  IMAD.WIDE.U32 R26, R79, R46, R20 ;  /* 0x0000002e4f1a7225 */ /* 0x000fe200078e0014 */
[----:B------:R-:W-:Y:S02]  /*55b0*/  SEL R75, RZ, 0x1, P0 ;  /* 0x00000001ff4b7807 */ /* 0x000fe40000000000 */
[----:B------:R-:W-:Y:S01]  /*55c0*/  SEL R72, RZ, 0x1, P4 ;  /* 0x00000001ff487807 */ /* 0x000fe20002000000 */
[----:B------:R-:W-:Y:S01]  /*55d0*/  IMAD.IADD R27, R27, 0x1, R77 ;  /* 0x000000011b1b7824 */ /* 0x000fe200078e024d */
[----:B------:R-:W-:Y:S01]  /*55e0*/  IADD3 R58, P0, P2, R26, R68, R73 ;  /* 0x000000441a3a7210 */ /* 0x000fe20007a1e049 */
[----:B------:R-:W-:Y:S01]  /*55f0*/  IMAD.MOV.U32 R70, RZ, RZ, R59 ;  /* 0x000000ffff467224 */ /* 0x000fe200078e003b */
[----:B------:R-:W-:Y:S01]  /*5600*/  IADD3 R68, P6, PT, R75, R60, RZ ;  /* 0x0000003c4b447210 */ /* 0x000fe20007fde0ff */
[----:B------:R-:W-:Y:S01]  /*5610*/  IMAD.WIDE.U32 R74, R63, R85, RZ ;  /* 0x000000553f4a7225 */ /* 0x000fe200078e00ff */
[----:B------:R-:W-:-:S02]  /*5620*/  IADD3.X R59, PT, PT, R27, R69, RZ, P0, P2 ;  /* 0x000000451b3b7210 */ /* 0x000fc400007e44ff */
[----:B------:R-:W-:Y:S01]  /*5630*/  SEL R81, RZ, 0x1, P3 ;  /* 0x00000001ff517807 */ /* 0x000fe20001800000 */
[----:B------:R-:W-:Y:S01]  /*5640*/  IMAD.X R69, RZ, RZ, R61, P6 ;  /* 0x000000ffff457224 */ /* 0x000fe200030e063d */
[----:B------:R-:W-:Y:S01]  /*5650*/  ISETP.GE.U32.AND P2, PT, R26, R20, PT ;  /* 0x000000141a00720c */ /* 0x000fe20003f46070 */
[----:B------:R-:W-:Y:S01]  /*5660*/  IMAD R20, R88, R64, RZ ;  /* 0x0000004058147224 */ /* 0x000fe200078e02ff */
[----:B------:R-:W-:Y:S01]  /*5670*/  ISETP.GE.U32.AND P0, PT, R58, R26, PT ;  /* 0x0000001a3a00720c */ /* 0x000fe20003f06070 */
[----:B------:R-:W-:Y:S01]  /*5680*/  IMAD.WIDE.U32.X R70, R90, R65, R70, P5 ;  /* 0x000000415a467225 */ /* 0x000fe200028e0446 */
[----:B------:R-:W-:Y:S02]  /*5690*/  IADD3 R81, P3, P4, R81, R56, R72 ;  /* 0x0000003851517210 */ /* 0x000fe40007c7e048 */
[----:B------:R-:W-:Y:S01]  /*56a0*/  ISETP.GE.U32.AND.EX P2, PT, R27, R21, PT, P2 ;  /* 0x000000151b00720c */ /* 0x000fe20003f46120 */
[----:B------:R-:W-:Y:S01]  /*56b0*/  IMAD R77, R85, R63, R20 ;  /* 0x0000003f554d7224 */ /* 0x000fe200078e0214 */
[----:B------:R-:W-:Y:S01]  /*56c0*/  ISETP.GE.U32.AND.EX P0, PT, R59, R27, PT, P0 ;  /* 0x0000001b3b00720c */ /* 0x000fe20003f06100 */
[----:B------:R-:W-:Y:S01]  /*56d0*/  IMAD.WIDE.U32 R72, R85, R64, R68 ;  /* 0x0000004055487225 */ /* 0x000fe200078e0044 */
[----:B------:R-:W-:-:S03]  /*56e0*/  IADD3.X R56, PT, PT, RZ, R57, RZ, P3, P4 ;  /* 0x00000039ff387210 */ /* 0x000fc60001fe84ff */
[----:B------:R-:W-:Y:S01]  /*56f0*/  IMAD.WIDE.U32 R26, R65, R89, RZ ;  /* 0x00000059411a7225 */ /* 0x000fe200078e00ff */
[----:B------:R-:W-:-:S03]  /*5700*/  ISETP.GE.U32.AND P4, PT, R72, R68, PT ;  /* 0x000000444800720c */ /* 0x000fc60003f86070 */
[----:B------:R-:W-:Y:S01]  /*5710*/  IMAD.WIDE.U32 R20, R46, R89, RZ ;  /* 0x000000592e147225 */ /* 0x000fe200078e00ff */
[----:B------:R-:W-:-:S03]  /*5720*/  SEL R20, RZ, 0x1, P2 ;  /* 0x00000001ff147807 */ /* 0x000fc60001000000 */
[----:B------:R-:W-:-:S04]  /*5730*/  IMAD.WIDE.U32 R74, P3, R88, R64, R74 ;  /* 0x00000040584a7225 */ /* 0x000fc8000786004a */
[----:B------:R-:W-:Y:S01]  /*5740*/  IMAD.IADD R77, R73, 0x1, R77 ;  /* 0x00000001494d7824 */ /* 0x000fe200078e024d */
[----:B------:R-:W-:Y:S01]  /*5750*/  SEL R73, RZ, 0x1, P0 ;  /* 0x00000001ff497807 */ /* 0x000fe20000000000 */
[----:B------:R-:W-:Y:S01]  /*5760*/  IMAD.WIDE.U32 R60, R64, R85, RZ ;  /* 0x00000055403c7225 */ /* 0x000fe200078e00ff */
[----:B------:R-:W-:Y:S02]  /*5770*/  IADD3 R60, P0, PT, R81, R72, RZ ;  /* 0x00000048513c7210 */ /* 0x000fe40007f1e0ff */
[----:B------:R-:W-:Y:S01]  /*5780*/  ISETP.GE.U32.AND.EX P4, PT, R77, R69, PT, P4 ;  /* 0x000000454d00720c */ /* 0x000fe20003f86140 */
[----:B------:R-:W-:Y:S01]  /*5790*/  IMAD.WIDE.U32 R26, P6, R86, R46, R26 ;  /* 0x0000002e561a7225 */ /* 0x000fe200078c001a */
[----:B------:R-:W-:-:S03]  /*57a0*/  IADD3 RZ, P2, PT, R61, R74, RZ ;  /* 0x0000004a3dff7210 */ /* 0x000fc60007f5e0ff */
[----:B------:R-:W-:Y:S01]  /*57b0*/  IMAD.X R57, RZ, RZ, RZ, P3 ;  /* 0x000000ffff397224 */ /* 0x000fe200018e06ff */
[----:B------:R-:W-:Y:S01]  /*57c0*/  IADD3 R73, P3, P5, R73, R70, R20 ;  /* 0x0000004649497210 */ /* 0x000fe20007d7e014 */
[----:B------:R-:W-:Y:S01]  /*57d0*/  IMAD.X R61, R77, 0x1, R56, P0 ;  /* 0x000000014d3d7824 */ /* 0x000fe200000e0638 */
[----:B------:R-:W-:Y:S01]  /*57e0*/  IADD3 RZ, P0, PT, R21, R26, RZ ;  /* 0x0000001a15ff7210 */ /* 0x000fe20007f1e0ff */
[----:B------:R-:W-:Y:S01]  /*57f0*/  IMAD R26, R86, R46, RZ ;  /* 0x0000002e561a7224 */ /* 0x000fe200078e02ff */
[----:B------:R-:W-:Y:S01]  /*5800*/  IADD3.X R74, PT, PT, RZ, R71, RZ, P3, P5 ;  /* 0x00000047ff4a7210 */ /* 0x000fe20001fea4ff */
[----:B------:R-:W-:Y:S01]  /*5810*/  IMAD.MOV.U32 R56, RZ, RZ, R75 ;  /* 0x000000ffff387224 */ /* 0x000fe200078e004b */
[----:B------:R-:W-:Y:S01]  /*5820*/  ISETP.GE.U32.AND P5, PT, R60, R72, PT ;  /* 0x000000483c00720c */ /* 0x000fe20003fa6070 */
[----:B------:R-:W-:-:S03]  /*5830*/  IMAD.WIDE.U32 R20, R89, R46, R60 ;  /* 0x0000002e59147225 */ /* 0x000fc600078e003c */
[----:B------:R-:W-:Y:S01]  /*5840*/  ISETP.GE.U32.AND.EX P5, PT, R61, R77, PT, P5 ;  /* 0x0000004d3d00720c */ /* 0x000fe20003fa6150 */
[----:B------:R-:W-:Y:S01]  /*5850*/  IMAD R75, R89, R65, R26 ;  /* 0x00000041594b7224 */ /* 0x000fe200078e021a */
[----:B------:R-:W-:Y:S01]  /*5860*/  ISETP.GE.U32.AND P3, PT, R20, R60, PT ;  /* 0x0000003c1400720c */ /* 0x000fe20003f66070 */
[----:B------:R-:W-:Y:S01]  /*5870*/  IMAD.WIDE.U32 R80, R65, R85, RZ ;  /* 0x0000005541507225 */ /* 0x000fe200078e00ff */
[----:B------:R-:W-:-:S03]  /*5880*/  SEL R60, RZ, 0x1, P4 ;  /* 0x00000001ff3c7807 */ /* 0x000fc60002000000 */
[----:B------:R-:W-:Y:S01]  /*5890*/  IMAD.IADD R21, R21, 0x1, R75 ;  /* 0x0000000115157824 */ /* 0x000fe200078e024b */
[----:B------:R-:W-:Y:S01]  /*58a0*/  SEL R75, RZ, 0x1, P5 ;  /* 0x00000001ff4b7807 */ /* 0x000fe20002800000 */
[----:B------:R-:W-:Y:S01]  /*58b0*/  IMAD.WIDE.U32.X R56, R88, R63, R56, P2 ;  /* 0x0000003f58387225 */ /* 0x000fe200010e0438 */
[-C--:B------:R-:W-:Y:S02]  /*58c0*/  IADD3 R26, P5, PT, R73, R20.reuse, RZ ;  /* 0x00000014491a7210 */ /* 0x080fe40007fbe0ff */
[C---:B------:R-:W-:Y:S01]  /*58d0*/  ISETP.GE.U32.AND.EX P3, PT, R21.reuse, R61, PT, P3 ;  /* 0x0000003d1500720c */ /* 0x040fe20003f66130 */
[----:B------:R-:W-:Y:S02]  /*58e0*/  IMAD.MOV.U32 R68, RZ, RZ, R27 ;  /* 0x000000ffff447224 */ /* 0x000fe400078e001b */
[----:B------:R-:W-:Y:S01]  /*58f0*/  IMAD.X R69, RZ, RZ, RZ, P6 ;  /* 0x000000ffff457224 */ /* 0x000fe200030e06ff */
[----:B------:R-:W-:Y:S01]  /*5900*/  ISETP.GE.U32.AND P6, PT, R26, R20, PT ;  /* 0x000000141a00720c */ /* 0x000fe20003fc6070 */
[----:B------:R-:W-:Y:S01]  /*5910*/  IMAD.X R27, R21, 0x1, R74, P5 ;  /* 0x00000001151b7824 */ /* 0x000fe200028e064a */
[----:B------:R-:W-:Y:S01]  /*5920*/  SEL R72, RZ, 0x1, P3 ;  /* 0x00000001ff487807 */ /* 0x000fe20001800000 */
[----:B------:R-:W-:Y:S01]  /*5930*/  IMAD.WIDE.U32 R70, R46, R85, RZ ;  /* 0x000000552e467225 */ /* 0x000fe200078e00ff */
[----:B------:R-:W-:-:S02]  /*5940*/  IADD3 R56, P3, P5, R75, R56, R60 ;  /* 0x000000384b387210 */ /* 0x000fc40007d7e03c */
[----:B------:R-:W-:Y:S01]  /*5950*/  ISETP.GE.U32.AND.EX P6, PT, R27, R21, PT, P6 ;  /* 0x000000151b00720c */ /* 0x000fe20003fc6160 */
[----:B------:R-:W-:Y:S01]  /*5960*/  IMAD.WIDE.U32 R80, P2, R88, R46, R80 ;  /* 0x0000002e58507225 */ /* 0x000fe20007840050 */
[----:B------:R-:W-:Y:S02]  /*5970*/  IADD3.X R57, PT, PT, RZ, R57, RZ, P3, P5 ;  /* 0x00000039ff397210 */ /* 0x000fe40001fea4ff */
[----:B------:R-:W-:Y:S01]  /*5980*/  SEL R99, RZ, 0x1, P6 ;  /* 0x00000001ff637807 */ /* 0x000fe20003000000 */
[----:B------:R-:W-:Y:S01]  /*5990*/  IMAD.WIDE.U32 R60, R47, R83, RZ ;  /* 0x000000532f3c7225 */ /* 0x000fe200078e00ff */
[----:B------:R-:W-:-:S03]  /*59a0*/  IADD3 RZ, P4, PT, R71, R80, RZ ;  /* 0x0000005047ff7210 */ /* 0x000fc60007f9e0ff */
[-C--:B------:R-:W-:Y:S02]  /*59b0*/  IMAD R70, R87, R62.reuse, RZ ;  /* 0x0000003e57467224 */ /* 0x080fe400078e02ff */
[----:B------:R-:W-:-:S04]  /*59c0*/  IMAD.WIDE.U32 R20, R83, R62, R58 ;  /* 0x0000003e53147225 */ /* 0x000fc800078e003a */
[----:B------:R-:W-:Y:S02]  /*59d0*/  IMAD R91, R83, R47, R70 ;  /* 0x0000002f535b7224 */ /* 0x000fe400078e0246 */
[----:B------:R-:W-:-:S04]  /*59e0*/  IMAD.WIDE.U32 R60, P6, R87, R62, R60 ;  /* 0x0000003e573c7225 */ /* 0x000fc800078c003c */
[----:B------:R-:W-:-:S04]  /*59f0*/  IMAD.WIDE.U32 R70, R62, R83, RZ ;  /* 0x000000533e467225 */ /* 0x000fc800078e00ff */
[----:B------:R-:W-:Y:S01]  /*5a00*/  IMAD.WIDE.U32.X R68, R86, R65, R68, P0 ;  /* 0x0000004156447225 */ /* 0x000fe200000e0444 */
[----:B------:R-:W-:Y:S02]  /*5a10*/  ISETP.GE.U32.AND P0, PT, R20, R58, PT ;  /* 0x0000003a1400720c */ /* 0x000fe40003f06070 */
[----:B------:R-:W-:Y:S01]  /*5a20*/  IADD3 RZ, P5, PT, R71, R60, RZ ;  /* 0x0000003c47ff7210 */ /* 0x000fe20007fbe0ff */
[----:B------:R-:W-:Y:S02]  /*5a30*/  IMAD.IADD R91, R21, 0x1, R91 ;  /* 0x00000001155b7824 */ /* 0x000fe400078e025b */
[----:B------:R-:W-:Y:S01]  /*5a40*/  IMAD.X R75, RZ, RZ, RZ, P6 ;  /* 0x000000ffff4b7224 */ /* 0x000fe200030e06ff */
[----:B------:R-:W-:Y:S01]  /*5a50*/  IADD3 R99, P3, P6, R99, R68, R72 ;  /* 0x0000004463637210 */ /* 0x000fe20007e7e048 */
[-C--:B------:R-:W-:Y:S01]  /*5a60*/  IMAD R58, R90, R62.reuse, RZ ;  /* 0x0000003e5a3a7224 */ /* 0x080fe200078e02ff */
[----:B------:R-:W-:Y:S01]  /*5a70*/  ISETP.GE.U32.AND.EX P0, PT, R91, R59, PT, P0 ;  /* 0x0000003b5b00720c */ /* 0x000fe20003f06100 */
[----:B------:R-:W-:Y:S01]  /*5a80*/  IMAD.MOV.U32 R74, RZ, RZ, R61 ;  /* 0x000000ffff4a7224 */ /* 0x000fe200078e003d */
[----:B------:R-:W-:Y:S01]  /*5a90*/  IADD3.X R80, PT, PT, RZ, R69, RZ, P3, P6 ;  /* 0x00000045ff507210 */ /* 0x000fe20001fec4ff */
[C---:B------:R-:W-:Y:S01]  /*5aa0*/  IMAD R97, R79.reuse, R47, R58 ;  /* 0x0000002f4f617224 */ /* 0x040fe200078e023a */
[----:B------:R-:W-:Y:S01]  /*5ab0*/  SEL R93, RZ, 0x1, P0 ;  /* 0x00000001ff5d7807 */ /* 0x000fe20000000000 */
[----:B------:R-:W-:-:S04]  /*5ac0*/  IMAD.WIDE.U32 R58, R79, R62, R26 ;  /* 0x0000003e4f3a7225 */ /* 0x000fc800078e001a */
[----:B------:R-:W-:-:S04]  /*5ad0*/  IMAD.WIDE.U32.X R74, R87, R47, R74, P5 ;  /* 0x0000002f574a7225 */ /* 0x000fc800028e044a */
[----:B------:R-:W-:-:S04]  /*5ae0*/  IMAD.WIDE.U32 R68, R47, R79, RZ ;  /* 0x0000004f2f447225 */ /* 0x000fc800078e00ff */
[----:B------:R-:W-:Y:S02]  /*5af0*/  IMAD R72, R88, R46, RZ ;  /* 0x0000002e58487224 */ /* 0x000fe400078e02ff */
[----:B------:R-:W-:-:S04]  /*5b00*/  IMAD.WIDE.U32 R70, R47, R89, RZ ;  /* 0x000000592f467225 */ /* 0x000fc800078e00ff */
[----:B------:R-:W-:Y:S01]  /*5b10*/  IMAD.X R73, RZ, RZ, RZ, P2 ;  /* 0x000000ffff497224 */ /* 0x000fe200010e06ff */
[----:B------:R-:W-:Y:S01]  /*5b20*/  IADD3 R93, P0, P2, R58, R74, R93 ;  /* 0x0000004a3a5d7210 */ /* 0x000fe20007a1e05d */
[----:B------:R-:W-:Y:S02]  /*5b30*/  IMAD.IADD R97, R59, 0x1, R97 ;  /* 0x000000013b617824 */ /* 0x000fe400078e0261 */
[----:B------:R-:W-:-:S03]  /*5b40*/  IMAD.WIDE.U32 R76, R85, R46, R56 ;  /* 0x0000002e554c7225 */ /* 0x000fc600078e0038 */
[----:B------:R-:W-:Y:S01]  /*5b50*/  IADD3.X R95, PT, PT, R97, R75, RZ, P0, P2 ;  /* 0x0000004b615f7210 */ /* 0x000fe200007e44ff */
[----:B------:R-:W-:Y:S01]  /*5b60*/  IMAD.WIDE.U32 R78, R62, R79, RZ ;  /* 0x0000004f3e4e7225 */ /* 0x000fe200078e00ff */
[----:B------:R-:W-:-:S03]  /*5b70*/  ISETP.GE.U32.AND P2, PT, R76, R56, PT ;  /* 0x000000384c00720c */ /* 0x000fc60003f46070 */
[----:B------:R-:W-:Y:S02]  /*5b80*/  IMAD R101, R85, R65, R72 ;  /* 0x0000004155657224 */ /* 0x000fe400078e0248 */
[----:B------:R-:W-:-:S04]  /*5b90*/  IMAD.WIDE.U32 R68, P6, R90, R62, R68 ;  /* 0x0000003e5a447225 */ /* 0x000fc800078c0044 */
[----:B------:R-:W-:Y:S01]  /*5ba0*/  IMAD.WIDE.U32 R60, R62, R89, RZ ;  /* 0x000000593e3c7225 */ /* 0x000fe200078e00ff */
[----:B------:R-:W-:Y:S02]  /*5bb0*/  IADD3 R60, P0, PT, R99, R76, RZ ;  /* 0x0000004c633c7210 */ /* 0x000fe40007f1e0ff */
[----:B------:R-:W-:Y:S01]  /*5bc0*/  IADD3 RZ, P5, PT, R79, R68, RZ ;  /* 0x000000444fff7210 */ /* 0x000fe20007fbe0ff */
[----:B------:R-:W-:-:S04]  /*5bd0*/  IMAD.WIDE.U32 R70, P3, R86, R62, R70 ;  /* 0x0000003e56467225 */ /* 0x000fc80007860046 */
[----:B------:R-:W-:Y:S02]  /*5be0*/  IMAD.IADD R75, R77, 0x1, R101 ;  /* 0x000000014d4b7824 */ /* 0x000fe400078e0265 */
[----:B------:R-:W-:Y:S02]  /*5bf0*/  IMAD.MOV.U32 R72, RZ, RZ, R81 ;  /* 0x000000ffff487224 */ /* 0x000fe400078e0051 */
[----:B------:R-:W-:Y:S01]  /*5c00*/  IMAD.X R79, RZ, RZ, RZ, P6 ;  /* 0x000000ffff4f7224 */ /* 0x000fe200030e06ff */
[----:B------:R-:W-:Y:S01]  /*5c10*/  IADD3 RZ, P6, PT, R61, R70, RZ ;  /* 0x000000463dff7210 */ /* 0x000fe20007fde0ff */
[----:B------:R-:W-:Y:S01]  /*5c20*/  IMAD.X R61, R75, 0x1, R80, P0 ;  /* 0x000000014b3d7824 */ /* 0x000fe200000e0650 */
[----:B------:R-:W-:Y:S01]  /*5c30*/  ISETP.GE.U32.AND P0, PT, R58, R26, PT ;  /* 0x0000001a3a00720c */ /* 0x000fe20003f06070 */
[----:B------:R-:W-:Y:S01]  /*5c40*/  IMAD.WIDE.U32.X R72, R88, R65, R72, P4 ;  /* 0x0000004158487225 */ /* 0x000fe200020e0448 */
[----:B------:R-:W-:Y:S02]  /*5c50*/  ISETP.GE.U32.AND P4, PT, R93, R58, PT ;  /* 0x0000003a5d00720c */ /* 0x000fe40003f86070 */
[----:B------:R-:W-:Y:S01]  /*5c60*/  ISETP.GE.U32.AND.EX P0, PT, R97, R27, PT, P0 ;  /* 0x0000001b6100720c */ /* 0x000fe20003f06100 */
[----:B------:R-:W-:Y:S01]  /*5c70*/  IMAD.MOV.U32 R78, RZ, RZ, R69 ;  /* 0x000000ffff4e7224 */ /* 0x000fe200078e0045 */
[----:B------:R-:W-:Y:S01]  /*5c80*/  ISETP.GE.U32.AND.EX P2, PT, R75, R57, PT, P2 ;  /* 0x000000394b00720c */ /* 0x000fe20003f46120 */
[----:B------:R-:W-:-:S04]  /*5c90*/  IMAD.WIDE.U32 R58, R47, R85, RZ ;  /* 0x000000552f3a7225 */ /* 0x000fc800078e00ff */
[----:B------:R-:W-:Y:S01]  /*5ca0*/  IMAD.WIDE.U32.X R78, R90, R47, R78, P5 ;  /* 0x0000002f5a4e7225 */ /* 0x000fe200028e044e */
[----:B------:R-:W-:-:S03]  /*5cb0*/  ISETP.GE.U32.AND.EX P5, PT, R95, R97, PT, P4 ;  /* 0x000000615f00720c */ /* 0x000fc60003fa6140 */
[----:B------:R-:W-:Y:S01]  /*5cc0*/  IMAD.WIDE.U32 R26, R62, R85, RZ ;  /* 0x000000553e1a7225 */ /* 0x000fe200078e00ff */
[----:B------:R-:W-:Y:S02]  /*5cd0*/  SEL R26, RZ, 0x1, P0 ;  /* 0x00000001ff1a7807 */ /* 0x000fe40000000000 */
[----:B------:R-:W-:Y:S01]  /*5ce0*/  ISETP.GE.U32.AND P0, PT, R60, R76, PT ;  /* 0x0000004c3c00720c */ /* 0x000fe20003f06070 */
[----:B------:R-:W-:Y:S01]  /*5cf0*/  IMAD.WIDE.U32 R58, P4, R88, R62, R58 ;  /* 0x0000003e583a7225 */ /* 0x000fe2000788003a */
[----:B------:R-:W-:Y:S02]  /*5d00*/  SEL R77, RZ, 0x1, P5 ;  /* 0x00000001ff4d7807 */ /* 0x000fe40002800000 */
[----:B------:R-:W-:Y:S01]  /*5d10*/  ISETP.GE.U32.AND.EX P0, PT, R61, R75, PT, P0 ;  /* 0x0000004b3d00720c */ /* 0x000fe20003f06100 */
[----:B------:R-:W-:Y:S01]  /*5d20*/  IMAD.X R57, RZ, RZ, RZ, P3 ;  /* 0x000000ffff397224 */ /* 0x000fe200018e06ff */
[----:B------:R-:W-:Y:S01]  /*5d30*/  IADD3 RZ, P3, PT, R27, R58, RZ ;  /* 0x0000003a1bff7210 */ /* 0x000fe20007f7e0ff */
[----:B------:R-:W-:Y:S01]  /*5d40*/  IMAD R74, R86, R62, RZ ;  /* 0x0000003e564a7224 */ /* 0x000fe200078e02ff */
[----:B------:R-:W-:Y:S01]  /*5d50*/  SEL R58, RZ, 0x1, P2 ;  /* 0x00000001ff3a7807 */ /* 0x000fe20001000000 */
[----:B------:R-:W-:Y:S01]  /*5d60*/  IMAD.MOV.U32 R56, RZ, RZ, R71 ;  /* 0x000000ffff387224 */ /* 0x000fe200078e0047 */
[----:B------:R-:W-:Y:S01]  /*5d70*/  IADD3 R77, P2, P5, R77, R78, R26 ;  /* 0x0000004e4d4d7210 */ /* 0x000fe20007d5e01a */
[----:B------:R-:W-:Y:S01]  /*5d80*/  IMAD.WIDE.U32 R26, R95, 0x3d1, RZ ;  /* 0x000003d15f1a7825 */ /* 0x000fe200078e00ff */
[----:B------:R-:W-:-:S02]  /*5d90*/  SEL R75, RZ, 0x1, P0 ;  /* 0x00000001ff4b7807 */ /* 0x000fc40000000000 */
[----:B------:R-:W-:Y:S01]  /*5da0*/  IADD3.X R79, PT, PT, RZ, R79, RZ, P2, P5 ;  /* 0x0000004fff4f7210 */ /* 0x000fe200017ea4ff */
[----:B------:R-:W-:Y:S01]  /*5db0*/  IMAD.X R71, RZ, RZ, RZ, P4 ;  /* 0x000000ffff477224 */ /* 0x000fe200020e06ff */
[----:B------:R-:W-:Y:S01]  /*5dc0*/  IADD3 R58, P0, P4, R75, R72, R58 ;  /* 0x000000484b3a7210 */ /* 0x000fe20007c1e03a */
[----:B------:R-:W-:Y:S02]  /*5dd0*/  IMAD R81, R89, R47, R74 ;  /* 0x0000002f59517224 */ /* 0x000fe400078e024a */
[----:B------:R-:W-:-:S04]  /*5de0*/  IMAD.WIDE.U32 R68, R93, 0x3d1, RZ ;  /* 0x000003d15d447825 */ /* 0x000fc800078e00ff */
[----:B------:R-:W-:Y:S01]  /*5df0*/  IMAD.WIDE.U32 R26, P5, RZ, R93, R26 ;  /* 0x0000005dff1a7225 */ /* 0x000fe200078a001a */
[----:B------:R-:W-:-:S03]  /*5e00*/  IADD3 R76, P2, PT, RZ, R68, RZ ;  /* 0x00000044ff4c7210 */ /* 0x000fc60007f5e0ff */
[----:B------:R-:W-:-:S04]  /*5e10*/  IMAD.WIDE.U32 R74, R89, R62, R60 ;  /* 0x0000003e594a7225 */ /* 0x000fc800078e003c */
[----:B------:R-:W-:Y:S01]  /*5e20*/  IMAD.MOV.U32 R70, RZ, RZ, R59 ;  /* 0x000000ffff467224 */ /* 0x000fe200078e003b */
[----:B------:R-:W-:Y:S01]  /*5e30*/  IADD3.X R59, PT, PT, RZ, R73, RZ, P0, P4 ;  /* 0x00000049ff3b7210 */ /* 0x000fe200007e84ff */
[-C--:B------:R-:W-:Y:S01]  /*5e40*/  IMAD.WIDE.U32.X R56, R86, R47.reuse, R56, P6 ;  /* 0x0000002f56387225 */ /* 0x080fe200030e0438 */
[----:B------:R-:W-:Y:S02]  /*5e50*/  IADD3 R78, P4, PT, R69, R26, RZ ;  /* 0x0000001a454e7210 */ /* 0x000fe40007f9e0ff */
[----:B------:R-:W-:Y:S01]  /*5e60*/  IADD3 R89, P6, PT, R77, R74, RZ ;  /* 0x0000004a4d597210 */ /* 0x000fe20007fde0ff */
[----:B------:R-:W-:Y:S01]  /*5e70*/  IMAD.IADD R26, R75, 0x1, R81 ;  /* 0x000000014b1a7824 */ /* 0x000fe200078e0251 */
[----:B------:R-:W-:Y:S01]  /*5e80*/  ISETP.GE.U32.AND P0, PT, R76, R68, PT ;  /* 0x000000444c00720c */ /* 0x000fe20003f06070 */
[----:B------:R-:W-:Y:S01]  /*5e90*/  IMAD.WIDE.U32.X R70, R88, R47, R70, P3 ;  /* 0x0000002f58467225 */ /* 0x000fe200018e0446 */
[----:B------:R-:W-:-:S03]  /*5ea0*/  ISETP.GE.U32.AND P3, PT, R74, R60, PT ;  /* 0x0000003c4a00720c */ /* 0x000fc60003f66070 */
[----:B------:R-:W-:Y:S01]  /*5eb0*/  IMAD.X R69, RZ, RZ, RZ, P5 ;  /* 0x000000ffff457224 */ /* 0x000fe200028e06ff */
[----:B------:R-:W-:Y:S01]  /*5ec0*/  ISETP.GE.U32.AND P5, PT, R89, R74, PT ;  /* 0x0000004a5900720c */ /* 0x000fe20003fa6070 */
[C---:B------:R-:W-:Y:S01]  /*5ed0*/  IMAD.X R75, R26.reuse, 0x1, R79, P6 ;  /* 0x000000011a4b7824 */ /* 0x040fe200030e064f */
[----:B------:R-:W-:Y:S01]  /*5ee0*/  ISETP.GE.U32.AND.EX P3, PT, R26, R61, PT, P3 ;  /* 0x0000003d1a00720c */ /* 0x000fe20003f66130 */
[----:B------:R-:W-:Y:S02]  /*5ef0*/  IMAD.MOV.U32 R68, RZ, RZ, R27 ;  /* 0x000000ffff447224 */ /* 0x000fe400078e001b */
[----:B------:R-:W-:Y:S01]  /*5f00*/  IMAD R88, R88, R62, RZ ;  /* 0x0000003e58587224 */ /* 0x000fe200078e02ff */
[C---:B------:R-:W-:Y:S01]  /*5f10*/  ISETP.GE.U32.AND.EX P5, PT, R75.reuse, R26, PT, P5 ;  /* 0x0000001a4b00720c */ /* 0x040fe20003fa6150 */
[----:B------:R-:W-:Y:S01]  /*5f20*/  IMAD.WIDE.U32 R26, R75, 0x3d1, RZ ;  /* 0x000003d14b1a7825 */ /* 0x000fe200078e00ff */
[----:B------:R-:W-:Y:S02]  /*5f30*/  SEL R72, RZ, 0x1, P3 ;  /* 0x00000001ff487807 */ /* 0x000fe40001800000 */
[----:B------:R-:W-:Y:S01]  /*5f40*/  SEL R73, RZ, 0x1, P5 ;  /* 0x00000001ff497807 */ /* 0x000fe20002800000 */
[----:B------:R-:W-:-:S02]  /*5f50*/  IMAD.X R77, R78, 0x1, R93, P2 ;  /* 0x000000014e4d7824 */ /* 0x000fc400010e065d */
[----:B------:R-:W-:Y:S01]  /*5f60*/  IMAD.WIDE.U32 R60, R85, R62, R58 ;  /* 0x0000003e553c7225 */ /* 0x000fe200078e003a */
[----:B------:R-:W-:Y:S02]  /*5f70*/  IADD3 R93, P3, P2, R73, R56, R72 ;  /* 0x00000038495d7210 */ /* 0x000fe40007a7e048 */
[----:B------:R-:W-:Y:S01]  /*5f80*/  ISETP.GE.U32.AND.EX P0, PT, R77, R78, PT, P0 ;  /* 0x0000004e4d00720c */ /* 0x000fe20003f06100 */
[----:B------:R-:W-:Y:S01]  /*5f90*/  IMAD.WIDE.U32.X R72, RZ, R95, R68, P4 ;  /* 0x0000005fff487225 */ /* 0x000fe200020e0444 */
[----:B------:R-:W-:Y:S02]  /*5fa0*/  IADD3.X R56, PT, PT, RZ, R57, RZ, P3, P2 ;  /* 0x00000039ff387210 */ /* 0x000fe40001fe44ff */
[----:B------:R-:W-:Y:S01]  /*5fb0*/  IADD3 R93, P6, PT, R93, R60, RZ ;  /* 0x0000003c5d5d7210 */ /* 0x000fe20007fde0ff */
[----:B------:R-:W-:Y:S01]  /*5fc0*/  IMAD.WIDE.U32 R68, R89, 0x3d1, RZ ;  /* 0x000003d159447825 */ /* 0x000fe200078e00ff */
[----:B------:R-:W-:-:S03]  /*5fd0*/  ISETP.GE.U32.AND P5, PT, R60, R58, PT ;  /* 0x0000003a3c00720c */ /* 0x000fc60003fa6070 */
[----:B------:R-:W-:Y:S01]  /*5fe0*/  IMAD R81, R85, R47, R88 ;  /* 0x0000002f55517224 */ /* 0x000fe200078e0258 */
[----:B------:R-:W-:Y:S01]  /*5ff0*/  IADD3 R79, P2, PT, R72, R68, RZ ;  /* 0x00000044484f7210 */ /* 0x000fe20007f5e0ff */
[----:B------:R-:W-:-:S03]  /*6000*/  IMAD.WIDE.U32 R26, P4, RZ, R89, R26 ;  /* 0x00000059ff1a7225 */ /* 0x000fc6000788001a */
[----:B------:R-:W-:Y:S01]  /*6010*/  ISETP.GE.U32.AND P3, PT, R79, R68, PT ;  /* 0x000000444f00720c */ /* 0x000fe20003f66070 */
[----:B------:R-:W-:Y:S02]  /*6020*/  IMAD.IADD R81, R61, 0x1, R81 ;  /* 0x000000013d517824 */ /* 0x000fe400078e0251 */
[----:B------:R-:W-:Y:S01]  /*6030*/  IMAD.X R57, RZ, RZ, RZ, P4 ;  /* 0x000000ffff397224 */ /* 0x000fe200020e06ff */
[----:B------:R-:W-:Y:S01]  /*6040*/  IADD3 R72, P4, PT, R69, R26, RZ ;  /* 0x0000001a45487210 */ /* 0x000fe20007f9e0ff */
[C---:B------:R-:W-:Y:S01]  /*6050*/  IMAD.X R68, R81.reuse, 0x1, R56, P6 ;  /* 0x0000000151447824 */ /* 0x040fe200030e0638 */
[----:B------:R-:W-:Y:S01]  /*6060*/  ISETP.GE.U32.AND.EX P5, PT, R81, R59, PT, P5 ;  /* 0x0000003b5100720c */ /* 0x000fe20003fa6150 */
[----:B------:R-:W-:Y:S01]  /*6070*/  IMAD.MOV.U32 R56, RZ, RZ, R27 ;  /* 0x000000ffff387224 */ /* 0x000fe200078e001b */
[----:B------:R-:W-:Y:S01]  /*6080*/  IADD3 R26, P6, PT, R79, R95, RZ ;  /* 0x0000005f4f1a7210 */ /* 0x000fe20007fde0ff */
[----:B------:R-:W-:Y:S01]  /*6090*/  IMAD.X R61, R72, 0x1, R73, P2 ;  /* 0x00000001483d7824 */ /* 0x000fe200010e0649 */
[----:B------:R-:W-:Y:S01]  /*60a0*/  SEL R69, RZ, 0x1, P0 ;  /* 0x00000001ff457807 */ /* 0x000fe20000000000 */
[----:B------:R-:W-:Y:S01]  /*60b0*/  IMAD.WIDE.U32 R58, R68, 0x3d1, RZ ;  /* 0x000003d1443a7825 */ /* 0x000fe200078e00ff */
[----:B------:R-:W-:-:S02]  /*60c0*/  ISETP.GE.U32.AND P2, PT, R93, R60, PT ;  /* 0x0000003c5d00720c */ /* 0x000fc40003f46070 */
[----:B------:R-:W-:Y:S01]  /*60d0*/  SEL R74, RZ, 0x1, P5 ;  /* 0x00000001ff4a7807 */ /* 0x000fe20002800000 */
[C---:B------:R-:W-:Y:S01]  /*60e0*/  IMAD.X R60, R61.reuse, 0x1, R89, P6 ;  /* 0x000000013d3c7824 */ /* 0x040fe200030e0659 */
[----:B------:R-:W-:Y:S01]  /*60f0*/  IADD3 R69, P5, PT, R26, R69, RZ ;  /* 0x000000451a457210 */ /* 0x000fe20007fbe0ff */
[----:B------:R-:W-:Y:S01]  /*6100*/  IMAD.WIDE.U32.X R56, RZ, R75, R56, P4 ;  /* 0x0000004bff387225 */ /* 0x000fe200020e0438 */
[----:B------:R-:W-:Y:S02]  /*6110*/  ISETP.GE.U32.AND.EX P2, PT, R68, R81, PT, P2 ;  /* 0x000000514400720c */ /* 0x000fe40003f46120 */
[----:B------:R-:W-:Y:S01]  /*6120*/  ISETP.GE.U32.AND.EX P3, PT, R61, R72, PT, P3 ;  /* 0x000000483d00720c */ /* 0x000fe20003f66130 */
[----:B------:R-:W-:Y:S01]  /*6130*/  IMAD.X R73, RZ, RZ, R60, P5 ;  /* 0x000000ffff497224 */ /* 0x000fe200028e063c */
[----:B------:R-:W-:Y:S01]  /*6140*/  SEL R85, RZ, 0x1, P2 ;  /* 0x00000001ff557807 */ /* 0x000fe20001000000 */
[----:B------:R-:W-:Y:S01]  /*6150*/  IMAD R72, R87, R66, RZ ;  /* 0x0000004257487224 */ /* 0x000fe200078e02ff */
[----:B------:R-:W-:-:S02]  /*6160*/  ISETP.GE.U32.AND P2, PT, R69, R26, PT ;  /* 0x0000001a4500720c */ /* 0x000fc40003f46070 */
[----:B------:R-:W-:Y:S01]  /*6170*/  ISETP.LT.U32.AND P0, PT, R26, R79, PT ;  /* 0x0000004f1a00720c */ /* 0x000fe20003f01070 */
[----:B------:R-:W-:Y:S01]  /*6180*/  IMAD.WIDE.U32 R26, R93, 0x3d1, RZ ;  /* 0x000003d15d1a7825 */ /* 0x000fe200078e00ff */
[----:B------:R-:W-:Y:S02]  /*6190*/  ISETP.GE.U32.AND.EX P6, PT, R73, R60, PT, P2 ;  /* 0x0000003c4900720c */ /* 0x000fe40003fc6120 */
[----:B------:R-:W-:Y:S01]  /*61a0*/  IADD3 R85, P4, P5, R85, R70, R74 ;  /* 0x0000004655557210 */ /* 0x000fe20007d9e04a */
[----:B------:R-:W-:Y:S01]  /*61b0*/  IMAD.WIDE.U32 R58, P2, RZ, R93, R58 ;  /* 0x0000005dff3a7225 */ /* 0x000fe2000784003a */
[----:B------:R-:W-:Y:S02]  /*61c0*/  SEL R79, RZ, 0x1, P3 ;  /* 0x00000001ff4f7807 */ /* 0x000fe40001800000 */
[----:B------:R-:W-:Y:S01]  /*61d0*/  ISETP.LT.U32.OR.EX P0, PT, R60, R61, !P6, P0 ;  /* 0x0000003d3c00720c */ /* 0x000fe20007701500 */
[----:B------:R-:W-:Y:S01]  /*61e0*/  IMAD.X R61, RZ, RZ, RZ, P2 ;  /* 0x000000ffff3d7224 */ /* 0x000fe200010e06ff */
[----:B------:R-:W-:Y:S01]  /*61f0*/  IADD3 R79, P3, P6, R26, R56, R79 ;  /* 0x000000381a4f7210 */ /* 0x000fe20007e7e04f */
[----:B------:R-:W-:Y:S01]  /*6200*/  IMAD.MOV.U32 R60, RZ, RZ, R59 ;  /* 0x000000ffff3c7224 */ /* 0x000fe200078e003b */
[----:B------:R-:W-:-:S02]  /*6210*/  IADD3.X R89, PT, PT, RZ, R71, RZ, P4, P5 ;  /* 0x00000047ff597210 */ /* 0x000fc400027ea4ff */
[----:B------:R-:W-:Y:S02]  /*6220*/  IADD3 R27, P4, PT, R27, R58, RZ ;  /* 0x0000003a1b1b7210 */ /* 0x000fe40007f9e0ff */
[C---:B------:R-:W-:Y:S02]  /*6230*/  ISETP.GE.U32.AND P2, PT, R79.reuse, R26, PT ;  /* 0x0000001a4f00720c */ /* 0x040fe40003f46070 */
[----:B------:R-:W-:Y:S01]  /*6240*/  IADD3 R26, P5, PT, R79, R75, RZ ;  /* 0x0000004b4f1a7210 */ /* 0x000fe20007fbe0ff */
[----:B------:R-:W-:Y:S01]  /*6250*/  IMAD.WIDE.U32.X R60, RZ, R68, R60, P4 ;  /* 0x00000044ff3c7225 */ /* 0x000fe200020e043c */
[----:B------:R-:W-:Y:S02]  /*6260*/  SEL R71, RZ, 0x1, !P0 ;  /* 0x00000001ff477807 */ /* 0x000fe40004000000 */
[----:B------:R-:W-:Y:S01]  /*6270*/  IADD3.X R81, PT, PT, R27, R57, RZ, P3, P6 ;  /* 0x000000391b517210 */ /* 0x000fe20001fec4ff */
[----:B------:R-:W-:Y:S01]  /*6280*/  IMAD.WIDE.U32 R56, R89, 0x3d1, RZ ;  /* 0x000003d159387825 */ /* 0x000fe200078e00ff */
[----:B------:R-:W-:-:S02]  /*6290*/  IADD3 R71, P3, PT, R26, R71, RZ ;  /* 0x000000471a477210 */ /* 0x000fc40007f7e0ff */
[C---:B------:R-:W-:Y:S01]  /*62a0*/  ISETP.GE.U32.AND.EX P2, PT, R81.reuse, R27, PT, P2 ;  /* 0x0000001b5100720c */ /* 0x040fe20003f46120 */
[----:B------:R-:W-:Y:S01]  /*62b0*/  IMAD.X R58, R81, 0x1, R93, P5 ;  /* 0x00000001513a7824 */ /* 0x000fe200028e065d */
[----:B------:R-:W-:Y:S02]  /*62c0*/  ISETP.GE.U32.AND P5, PT, R71, R26, PT ;  /* 0x0000001a4700720c */ /* 0x000fe40003fa6070 */
[----:B------:R-:W-:Y:S01]  /*62d0*/  ISETP.LT.U32.AND P0, PT, R26, R79, PT ;  /* 0x0000004f1a00720c */ /* 0x000fe20003f01070 */
[----:B------:R-:W-:Y:S01]  /*62e0*/  IMAD.X R75, RZ, RZ, R58, P3 ;  /* 0x000000ffff4b7224 */ /* 0x000fe200018e063a */
[----:B------:R-:W-:Y:S01]  /*62f0*/  SEL R79, RZ, 0x1, P2 ;  /* 0x00000001ff4f7807 */ /* 0x000fe20001000000 */
[----:B------:R-:W-:-:S03]  /*6300*/  IMAD.WIDE.U32 R26, R85, 0x3d1, RZ ;  /* 0x000003d1551a7825 */ /* 0x000fc600078e00ff */
[----:B------:R-:W-:Y:S01]  /*6310*/  ISETP.GE.U32.AND.EX P2, PT, R75, R58, PT, P5 ;  /* 0x0000003a4b00720c */ /* 0x000fe20003f46150 */
[----:B------:R-:W-:Y:S01]  /*6320*/  IMAD.WIDE.U32 R56, P3, RZ, R85, R56 ;  /* 0x00000055ff387225 */ /* 0x000fe20007860038 */
[----:B------:R-:W-:Y:S02]  /*6330*/  IADD3 R79, P4, P5, R26, R60, R79 ;  /* 0x0000003c1a4f7210 */ /* 0x000fe40007d9e04f */
[----:B------:R-:W-:Y:S02]  /*6340*/  ISETP.LT.U32.OR.EX P0, PT, R58, R81, !P2, P0 ;  /* 0x000000513a00720c */ /* 0x000fe40005701500 */
[----:B------:R-:W-:Y:S02]  /*6350*/  IADD3 R81, P2, PT, R27, R56, RZ ;  /* 0x000000381b517210 */ /* 0x000fe40007f5e0ff */
[----:B------:R-:W-:Y:S02]  /*6360*/  IADD3 R56, P6, PT, R79, R68, RZ ;  /* 0x000000444f387210 */ /* 0x000fe40007fde0ff */
[----:B------:R-:W-:-:S02]  /*6370*/  SEL R27, RZ, 0x1, !P0 ;  /* 0x00000001ff1b7807 */ /* 0x000fc40004000000 */
[----:B------:R-:W-:Y:S02]  /*6380*/  IADD3.X R58, PT, PT, R81, R61, RZ, P4, P5 ;  /* 0x0000003d513a7210 */ /* 0x000fe400027ea4ff */
[----:B------:R-:W-:Y:S01]  /*6390*/  IADD3 R61, P4, PT, R56, R27, RZ ;  /* 0x0000001b383d7210 */ /* 0x000fe20007f9e0ff */
[----:B------:R-:W-:Y:S01]  /*63a0*/  IMAD.X R27, RZ, RZ, RZ, P3 ;  /* 0x000000ffff1b7224 */ /* 0x000fe200018e06ff */
[----:B------:R-:W-:Y:S01]  /*63b0*/  ISETP.GE.U32.AND P0, PT, R79, R26, PT ;  /* 0x0000001a4f00720c */ /* 0x000fe20003f06070 */
[C---:B------:R-:W-:Y:S01]  /*63c0*/  IMAD.X R59, R58.reuse, 0x1, R85, P6 ;  /* 0x000000013a3b7824 */ /* 0x040fe200030e0655 */
[----:B------:R-:W-:Y:S01]  /*63d0*/  ISETP.GE.U32.AND P3, PT, R61, R56, PT ;  /* 0x000000383d00720c */ /* 0x000fe20003f66070 */
[----:B------:R-:W-:Y:S01]  /*63e0*/  IMAD.MOV.U32 R26, RZ, RZ, R57 ;  /* 0x000000ffff1a7224 */ /* 0x000fe200078e0039 */
[----:B------:R-:W-:Y:S01]  /*63f0*/  ISETP.GE.U32.AND.EX P0, PT, R58, R81, PT, P0 ;  /* 0x000000513a00720c */ /* 0x000fe20003f06100 */
[----:B------:R-:W-:Y:S01]  /*6400*/  IMAD.X R60, RZ, RZ, R59, P4 ;  /* 0x000000ffff3c7224 */ /* 0x000fe200020e063b */
[----:B------:R-:W-:Y:S01]  /*6410*/  ISETP.LT.U32.AND P4, PT, R56, R79, PT ;  /* 0x0000004f3800720c */ /* 0x000fe20003f81070 */
[----:B------:R-:W-:Y:S01]  /*6420*/  IMAD.WIDE.U32.X R26, RZ, R89, R26, P2 ;  /* 0x00000059ff1a7225 */ /* 0x000fe200010e041a */
[----:B------:R-:W-:-:S02]  /*6430*/  SEL R57, RZ, 0x1, P0 ;  /* 0x00000001ff397807 */ /* 0x000fc40000000000 */
[----:B------:R-:W-:Y:S01]  /*6440*/  ISETP.GE.U32.AND.EX P3, PT, R60, R59, PT, P3 ;  /* 0x0000003b3c00720c */ /* 0x000fe20003f66130 */
[----:B------:R-:W-:-:S03]  /*6450*/  IMAD.MOV.U32 R79, RZ, RZ, RZ ;  /* 0x000000ffff4f7224 */ /* 0x000fc600078e00ff */
        /* <DEDUP_REMOVED lines=14> */
[----:B------:R-:W-:Y:S01]  /*6540*/  IMAD.WIDE.U32 R58, R81, 0x3d1, RZ ;  /* 0x000003d1513a7825 */ /* 0x000fe200078e00ff */
[-C--:B------:R-:W-:Y:S02]  /*6550*/  IADD3 R76, P4, PT, R76, R26.reuse, RZ ;  /* 0x0000001a4c4c7210 */ /* 0x080fe40007f9e0ff */
[----:B------:R-:W-:Y:S01]  /*6560*/  ISETP.GE.U32.AND P0, PT, R26, RZ, PT ;  /* 0x000000ff1a00720c */ /* 0x000fe20003f06070 */
[----:B------:R-:W-:Y:S01]  /*6570*/  IMAD.IADD R58, R56, 0x1, R27 ;  /* 0x00000001383a7824 */ /* 0x000fe200078e021b */
[----:B------:R-:W-:Y:S01]  /*6580*/  ISETP.GE.U32.AND P2, PT, R76, R26, PT ;  /* 0x0000001a4c00720c */ /* 0x000fe20003f46070 */
        /* <DEDUP_REMOVED lines=41> */
.L_x_24:
[----:B------:R-:W-:Y:S05]  /*6820*/  BSYNC.RECONVERGENT B1 ;  /* 0x0000000000017941 */ /* 0x000fea0003800200 */
.L_x_23:
[----:B------:R-:W-:Y:S01]  /*6830*/  IMAD.WIDE.U32 R26, R83, R66, R76 ;  /* 0x00000042531a7225 */ /* 0x000fe200078e004c */
[----:B------:R-:W-:Y:S01]  /*6840*/  IADD3 R22, P2, PT, R69, R22, RZ ;  /* 0x0000001645167210 */ /* 0x000fe20007f5e0ff */
[----:B------:R-:W-:Y:S04]  /*6850*/  BSSY.RECONVERGENT B1, `(.L_x_25) ;  /* 0x00000e0000017945 */ /* 0x000fe80003800200 */
[----:B------:R-:W-:Y:S01]  /*6860*/  BSSY.RELIABLE B2, `(.L_x_26) ;  /* 0x000003c000027945 */ /* 0x000fe20003800100 */
[----:B------:R-:W-:Y:S01]  /*6870*/  IMAD R83, R83, R67, R72 ;  /* 0x0000004353537224 */ /* 0x000fe200078e0248 */
[----:B------:R-:W-:Y:S01]  /*6880*/  ISETP.GE.U32.AND P0, PT, R26, R76, PT ;  /* 0x0000004c1a00720c */ /* 0x000fe20003f06070 */
[----:B------:R-:W-:Y:S01]  /*6890*/  IMAD.X R82, R73, 0x1, R82, P2 ;  /* 0x0000000149527824 */ /* 0x000fe200010e0652 */
[----:B------:R-:W-:Y:S01]  /*68a0*/  ISETP.LT.U32.AND P2, PT, R22, R69, PT ;  /* 0x000000451600720c */ /* 0x000fe20003f41070 */
[----:B------:R-:W-:-:S02]  /*68b0*/  IMAD.IADD R56, R27, 0x1, R83 ;  /* 0x000000011b387824 */ /* 0x000fc400078e0253 */
[----:B------:R-:W-:-:S03]  /*68c0*/  IMAD.MOV.U32 R21, RZ, RZ, RZ ;  /* 0x000000ffff157224 */ /* 0x000fc600078e00ff */
        /* <DEDUP_REMOVED lines=15> */
[----:B------:R-:W-:Y:S01]  /*69c0*/  ISETP.LT.U32.OR.EX P0, PT, R84, R75, !P0, P2 ;  /* 0x0000004b5400720c */ /* 0x000fe20004701520 */
[----:B------:R-:W-:Y:S01]  /*69d0*/  IMAD.MOV.U32 R75, RZ, RZ, R26 ;  /* 0x000000ffff4b7224 */ /* 0x000fe200078e001a */
        /* <DEDUP_REMOVED lines=36> */
.L_x_27:
[----:B------:R-:W-:Y:S05]  /*6c20*/  BSYNC.RELIABLE B2 ;  /* 0x0000000000027941 */ /* 0x000fea0003800100 */
.L_x_26:
        /* <DEDUP_REMOVED lines=13> */
[----:B------:R-:W-:Y:S02]  /*6d00*/  ISETP.GE.U32.AND.EX P2, PT, R73, RZ, PT, P2 ;  /* 0x000000ff4900720c */ /* 0x000fe40003f46120 */
[----:B------:R-:W-:Y:S02]  /*6d10*/  SEL R60, RZ, 0xffffffff, P0 ;  /* 0xffffffffff3c7807 */ /* 0x000fe40000000000 */
        /* <DEDUP_REMOVED lines=16> */
[----:B------:R-:W-:Y:S02]  /*6e20*/  IADD3 R57, P3, PT, R58, R27, RZ ;  /* 0x0000001b3a397210 */ /* 0x000fe40007f7e0ff */
[----:B------:R-:W-:Y:S02]  /*6e30*/  IADD3 R79, P4, PT, R26, R79, RZ ;  /* 0x0000004f1a4f7210 */ /* 0x000fe40007f9e0ff */
[----:B------:R-:W-:Y:S01]  /*6e40*/  ISETP.GT.U32.AND P0, PT, R57, R48, PT ;  /* 0x000000303900720c */ /* 0x000fe20003f04070 */
[----:B------:R-:W-:Y:S01]  /*6e50*/  IMAD.X R58, R58, 0x1, R59, P3 ;  /* 0x000000013a3a7824 */ /* 0x000fe200018e063b */
[----:B------:R-:W-:Y:S01]  /*6e60*/  ISETP.NE.U32.AND P2, PT, R79, RZ, PT ;  /* 0x000000ff4f00720c */ /* 0x000fe20003f45070 */
[----:B------:R-:W-:Y:S01]  /*6e70*/  IMAD.X R77, R26, 0x1, R77, P4 ;  /* 0x000000011a4d7824 */ /* 0x000fe200020e064d */
[----:B------:R-:W-:-:S02]  /*6e80*/  IADD3 R27, P4, PT, R60, R71, RZ ;  /* 0x000000473c1b7210 */ /* 0x000fc40007f9e0ff */
[----:B------:R-:W-:Y:S02]  /*6e90*/  ISETP.GT.U32.AND.EX P0, PT, R58, R49, PT, P0 ;  /* 0x000000313a00720c */ /* 0x000fe40003f04100 */
[----:B------:R-:W-:Y:S01]  /*6ea0*/  IADD3 R75, P3, PT, R75, -R20, RZ ;  /* 0x800000144b4b7210 */ /* 0x000fe20007f7e0ff */
[----:B------:R-:W-:Y:S01]  /*6eb0*/  IMAD.X R26, R60, 0x1, R73, P4 ;  /* 0x000000013c1a7824 */ /* 0x000fe200020e0649 */
[----:B------:R-:W-:Y:S02]  /*6ec0*/  ISETP.NE.OR.EX P0, PT, R77, RZ, P0, P2 ;  /* 0x000000ff4d00720c */ /* 0x000fe40000705720 */
[----:B------:R-:W-:Y:S01]  /*6ed0*/  IADD3 R59, P5, PT, R68, R61, RZ ;  /* 0x0000003d443b7210 */ /* 0x000fe20007fbe0ff */
[----:B------:R-:W-:Y:S02]  /*6ee0*/  IMAD.X R60, R56, 0x1, ~R21, P3 ;  /* 0x00000001383c7824 */ /* 0x000fe400018e0e15 */
[----:B------:R-:W-:Y:S02]  /*6ef0*/  IMAD.MOV.U32 R72, RZ, RZ, R26 ;  /* 0x000000ffff487224 */ /* 0x000fe400078e001a */
        /* <DEDUP_REMOVED lines=25> */
.L_x_30:
[----:B------:R-:W-:Y:S05]  /*7090*/  BSYNC.RELIABLE B2 ;  /* 0x0000000000027941 */ /* 0x000fea0003800100 */
.L_x_29:
        /* <DEDUP_REMOVED lines=25> */
[C---:B------:R-:W-:Y:S02]  /*7230*/  IADD3 R57, P4, PT, R27.reuse, R56, RZ ;  /* 0x000000381b397210 */ /* 0x040fe40007f9e0ff */
[----:B------:R-:W-:Y:S02]  /*7240*/  SEL R56, RZ, 0xffffffff, P0 ;  /* 0xffffffffff387807 */ /* 0x000fe40000000000 */
[----:B------:R-:W-:Y:S01]  /*7250*/  SEL R26, RZ, 0x1, !P3 ;  /* 0x00000001ff1a7807 */ /* 0x000fe20005800000 */
[----:B------:R-:W-:Y:S01]  /*7260*/  IMAD.X R58, R27, 0x1, R68, P4 ;  /* 0x000000011b3a7824 */ /* 0x000fe200020e0644 */
[----:B------:R-:W-:Y:S02]  /*7270*/  ISETP.GT.U32.AND P0, PT, R57, R48, PT ;  /* 0x000000303900720c */ /* 0x000fe40003f04070 */
[----:B------:R-:W-:-:S02]  /*7280*/  SEL R68, RZ, 0xffffffff, !P2 ;  /* 0xffffffffff447807 */ /* 0x000fc40005000000 */
[----:B------:R-:W-:Y:S02]  /*7290*/  ISETP.NE.U32.AND P2, PT, R79, R26, PT ;  /* 0x0000001a4f00720c */ /* 0x000fe40003f45070 */
[----:B------:R-:W-:Y:S02]  /*72a0*/  ISETP.GT.U32.AND.EX P0, PT, R58, R49, PT, P0 ;  /* 0x000000313a00720c */ /* 0x000fe40003f04100 */
[----:B------:R-:W-:Y:S02]  /*72b0*/  IADD3 R27, P4, PT, R56, R61, RZ ;  /* 0x0000003d381b7210 */ /* 0x000fe40007f9e0ff */
[----:B------:R-:W-:Y:S02]  /*72c0*/  ISETP.NE.OR.EX P0, PT, R77, RZ, P0, P2 ;  /* 0x000000ff4d00720c */ /* 0x000fe40000705720 */
[----:B------:R-:W-:Y:S01]  /*72d0*/  IADD3 R59, P5, PT, R68, R71, RZ ;  /* 0x00000047443b7210 */ /* 0x000fe20007fbe0ff */
[----:B------:R-:W-:Y:S01]  /*72e0*/  IMAD.X R26, R56, 0x1, R69, P4 ;  /* 0x00000001381a7824 */ /* 0x000fe200020e0645 */
[----:B------:R-:W-:-:S03]  /*72f0*/  IADD3 R75, P3, PT, R75, -R20, RZ ;  /* 0x800000144b4b7210 */ /* 0x000fc60007f7e0ff */
[----:B------:R-:W-:Y:S02]  /*7300*/  IMAD.X R68, R68, 0x1, R73, P5 ;  /* 0x0000000144447824 */ /* 0x000fe400028e0649 */
[----:B------:R-:W-:Y:S02]  /*7310*/  IMAD.X R56, R60, 0x1, ~R21, P3 ;  /* 0x000000013c387824 */ /* 0x000fe400018e0e15 */
[----:B------:R-:W-:Y:S02]  /*7320*/  IMAD.MOV.U32 R72, RZ, RZ, R26 ;  /* 0x000000ffff487224 */ /* 0x000fe400078e001a */
        /* <DEDUP_REMOVED lines=21> */
.L_x_32:
[----:B------:R-:W-:Y:S05]  /*7480*/  BSYNC.RELIABLE B2 ;  /* 0x0000000000027941 */ /* 0x000fea0003800100 */
.L_x_31:
        /* <DEDUP_REMOVED lines=16> */
[----:B------:R-:W-:Y:S02]  /*7590*/  SEL R23, RZ, 0xffffffff, P0 ;  /* 0xffffffffff177807 */ /* 0x000fe40000000000 */
[----:B------:R-:W-:Y:S02]  /*75a0*/  SEL R68, RZ, 0xffffffff, !P2 ;  /* 0xffffffffff447807 */ /* 0x000fe40005000000 */
[----:B------:R-:W-:Y:S02]  /*75b0*/  IADD3 R27, P2, PT, R23, R60, RZ ;  /* 0x0000003c171b7210 */ /* 0x000fe40007f5e0ff */
[----:B------:R-:W-:Y:S02]  /*75c0*/  SEL R22, RZ, 0xffffffff, !P3 ;  /* 0xffffffffff167807 */ /* 0x000fe40005800000 */
[----:B------:R-:W-:Y:S01]  /*75d0*/  IADD3 R75, P0, PT, R75, -R20, RZ ;  /* 0x800000144b4b7210 */ /* 0x000fe20007f1e0ff */
[----:B------:R-:W-:Y:S01]  /*75e0*/  IMAD.X R20, R23, 0x1, R70, P2 ;  /* 0x0000000117147824 */ /* 0x000fe200010e0646 */
[----:B------:R-:W-:-:S02]  /*75f0*/  IADD3 R59, P3, PT, R68, R25, RZ ;  /* 0x00000019443b7210 */ /* 0x000fc40007f7e0ff */
[----:B------:R-:W-:Y:S01]  /*7600*/  IADD3 R57, P4, P5, R22, -R48, R57 ;  /* 0x8000003016397210 */ /* 0x000fe20007d9e039 */
[----:B------:R-:W-:Y:S02]  /*7610*/  IMAD.X R56, R56, 0x1, ~R21, P0 ;  /* 0x0000000138387824 */ /* 0x000fe400000e0e15 */
[----:B------:R-:W-:Y:S01]  /*7620*/  IMAD.X R68, R68, 0x1, R61, P3 ;  /* 0x0000000144447824 */ /* 0x000fe200018e063d */
[----:B------:R-:W-:Y:S01]  /*7630*/  IADD3.X R58, PT, PT, R22, ~R49, R58, P4, P5 ;  /* 0x80000031163a7210 */ /* 0x000fe200027ea43a */
[----:B------:R-:W-:-:S08]  /*7640*/  IMAD.MOV.U32 R72, RZ, RZ, R20 ;  /* 0x000000ffff487224 */ /* 0x000fd000078e0014 */
.L_x_28:
[----:B------:R-:W-:Y:S05]  /*7650*/  BSYNC.RECONVERGENT B1 ;  /* 0x0000000000017941 */ /* 0x000fea0003800200 */
.L_x_25:
[-C--:B------:R-:W-:Y:S01]  /*7660*/  LEA.HI R20, P0, R56, R27.reuse, RZ, 0x1 ;  /* 0x0000001b38147211 */ /* 0x080fe200078108ff */
[----:B------:R-:W-:Y:S04]  /*7670*/  BSSY.RECONVERGENT B1, `(.L_x_33) ;  /* 0x000005b000017945 */ /* 0x000fe80003800200 */
[----:B------:R-:W-:Y:S01]  /*7680*/  BSSY.RELIABLE B2, `(.L_x_34) ;  /* 0x000003a000027945 */ /* 0x000fe20003800100 */
[----:B------:R-:W-:Y:S02]  /*7690*/  SHF.L.U64.HI R56, R75, 0x1, R56 ;  /* 0x000000014b387819 */ /* 0x000fe40000010238 */
[-C--:B------:R-:W-:Y:S01]  /*76a0*/  IADD3 R23, P3, PT, R27, R20.reuse, RZ ;  /* 0x000000141b177210 */ /* 0x080fe20007f7e0ff */
[----:B------:R-:W-:Y:S01]  /*76b0*/  IMAD.X R21, RZ, RZ, R72, P0 ;  /* 0x000000ffff157224 */ /* 0x000fe200000e0648 */
[----:B------:R-:W-:Y:S01]  /*76c0*/  ISETP.GE.U32.AND P0, PT, R20, R27, PT ;  /* 0x0000001b1400720c */ /* 0x000fe20003f06070 */
[----:B------:R-:W-:Y:S01]  /*76d0*/  IMAD.SHL.U32 R27, R75, 0x2, RZ ;  /* 0x000000024b1b7824 */ /* 0x000fe200078e00ff */
[----:B------:R-:W-:Y:S01]  /*76e0*/  ISETP.GE.U32.AND P2, PT, R23, R20, PT ;  /* 0x000000141700720c */ /* 0x000fe20003f46070 */
[----:B------:R-:W-:Y:S01]  /*76f0*/  IMAD.X R70, R72, 0x1, R21, P3 ;  /* 0x0000000148467824 */ /* 0x000fe200018e0615 */
[----:B------:R-:W-:-:S04]  /*7700*/  ISETP.GE.U32.AND.EX P0, PT, R21, R72, PT, P0 ;  /* 0x000000481500720c */ /* 0x000fc80003f06100 */
[----:B------:R-:W-:Y:S02]  /*7710*/  ISETP.GE.U32.AND.EX P2, PT, R70, R21, PT, P2 ;  /* 0x000000154600720c */ /* 0x000fe40003f46120 */
[----:B------:R-:W-:Y:S02]  /*7720*/  SEL R21, RZ, 0x1, P0 ;  /* 0x00000001ff157807 */ /* 0x000fe40000000000 */
[----:B------:R-:W-:-:S04]  /*7730*/  SEL R20, RZ, 0x1, P2 ;  /* 0x00000001ff147807 */ /* 0x000fc80001000000 */
[----:B------:R-:W-:-:S04]  /*7740*/  IADD3 R20, P0, P2, R59, R20, R21 ;  /* 0x000000143b147210 */ /* 0x000fc80007a1e015 */
[-C--:B------:R-:W-:Y:S02]  /*7750*/  IADD3 R25, P3, PT, R59, R20.reuse, RZ ;  /* 0x000000143b197210 */ /* 0x080fe40007f7e0ff */
[----:B------:R-:W-:Y:S02]  /*7760*/  IADD3.X R21, PT, PT, R68, RZ, RZ, P0, P2 ;  /* 0x000000ff44157210 */ /* 0x000fe400007e44ff */
[----:B------:R-:W-:Y:S02]  /*7770*/  ISETP.GE.U32.AND P0, PT, R20, R59, PT ;  /* 0x0000003b1400720c */ /* 0x000fe40003f06070 */
[----:B------:R-:W-:Y:S01]  /*7780*/  ISETP.GE.U32.AND P2, PT, R25, R20, PT ;  /* 0x000000141900720c */ /* 0x000fe20003f46070 */
[----:B------:R-:W-:Y:S01]  /*7790*/  IMAD.X R60, R68, 0x1, R21, P3 ;  /* 0x00000001443c7824 */ /* 0x000fe200018e0615 */
[----:B------:R-:W-:-:S04]  /*77a0*/  ISETP.GE.U32.AND.EX P0, PT, R21, R68, PT, P0 ;  /* 0x000000441500720c */ /* 0x000fc80003f06100 */
[----:B------:R-:W-:Y:S02]  /*77b0*/  ISETP.GE.U32.AND.EX P2, PT, R60, R21, PT, P2 ;  /* 0x000000153c00720c */ /* 0x000fe40003f46120 */
[----:B------:R-:W-:Y:S02]  /*77c0*/  SEL R21, RZ, 0x1, P0 ;  /* 0x00000001ff157807 */ /* 0x000fe40000000000 */
[----:B------:R-:W-:-:S04]  /*77d0*/  SEL R20, RZ, 0x1, P2 ;  /* 0x00000001ff147807 */ /* 0x000fc80001000000 */
[----:B------:R-:W-:-:S04]  /*77e0*/  IADD3 R20, P2, P3, R57, R20, R21 ;  /* 0x0000001439147210 */ /* 0x000fc80007b5e015 */
[----:B------:R-:W-:Y:S02]  /*77f0*/  ISETP.GE.U32.AND P0, PT, R20, R57, PT ;  /* 0x000000391400720c */ /* 0x000fe40003f06070 */
[-C--:B------:R-:W-:Y:S02]  /*7800*/  IADD3 R57, P4, PT, R57, R20.reuse, RZ ;  /* 0x0000001439397210 */ /* 0x080fe40007f9e0ff */
[C---:B------:R-:W-:Y:S02]  /*7810*/  IADD3.X R21, PT, PT, R58.reuse, RZ, RZ, P2, P3 ;  /* 0x000000ff3a157210 */ /* 0x040fe400017e64ff */
[----:B------:R-:W-:Y:S02]  /*7820*/  ISETP.LT.U32.AND P2, PT, R57, R20, PT ;  /* 0x000000143900720c */ /* 0x000fe40003f41070 */
[----:B------:R-:W-:Y:S01]  /*7830*/  ISETP.GE.U32.AND.EX P0, PT, R21, R58, PT, P0 ;  /* 0x0000003a1500720c */ /* 0x000fe20003f06100 */
[----:B------:R-:W-:Y:S01]  /*7840*/  IMAD.X R58, R58, 0x1, R21, P4 ;  /* 0x000000013a3a7824 */ /* 0x000fe200020e0615 */
[----:B------:R-:W-:-:S04]  /*7850*/  ISETP.GT.U32.AND P3, PT, R57, R48, PT ;  /* 0x000000303900720c */ /* 0x000fc80003f64070 */
[----:B------:R-:W-:-:S04]  /*7860*/  ISETP.LT.U32.OR.EX P0, PT, R58, R21, !P0, P2 ;  /* 0x000000153a00720c */ /* 0x000fc80004701520 */
[----:B------:R-:W-:-:S13]  /*7870*/  ISETP.GT.U32.OR.EX P0, PT, R58, R49, P0, P3 ;  /* 0x000000313a00720c */ /* 0x000fda0000704530 */
[----:B------:R-:W-:Y:S05]  /*7880*/  @P0 BRA `(.L_x_35) ;  /* 0x0000000000640947 */ /* 0x000fea0003800000 */
[----:B------:R-:W-:Y:S01]  /*7890*/  ISETP.GE.U32.AND P0, PT, R57, R48, PT ;  /* 0x000000303900720c */ /* 0x000fe20003f06070 */
[----:B------:R-:W-:-:S03]  /*78a0*/  IMAD.MOV.U32 R26, RZ, RZ, R56 ;  /* 0x000000ffff1a7224 */ /* 0x000fc600078e0038 */
[----:B------:R-:W-:-:S13]  /*78b0*/  ISETP.GE.U32.AND.EX P0, PT, R58, R49, PT, P0 ;  /* 0x000000313a00720c */ /* 0x000fda0003f06100 */
[----:B------:R-:W-:Y:S05]  /*78c0*/  @!P0 BREAK.RELIABLE B2 ;  /* 0x0000000000028942 */ /* 0x000fea0003800100 */
[----:B------:R-:W-:Y:S05]  /*78d0*/  @!P0 BRA `(.L_x_36) ;  /* 0x0000000000d08947 */ /* 0x000fea0003800000 */
[----:B------:R-:W0:Y:S02]  /*78e0*/  LDC.64 R20, c[0x3][0x10] ;  /* 0x00c00400ff147b82 */ /* 0x000e240000000a00 */
[----:B0-----:R-:W-:-:S04]  /*78f0*/  ISETP.GT.U32.AND P0, PT, R25, R20, PT ;  /* 0x000000141900720c */ /* 0x001fc80003f04070 */
[----:B------:R-:W-:-:S13]  /*7900*/  ISETP.GT.U32.AND.EX P0, PT, R60, R21, PT, P0 ;  /* 0x000000153c00720c */ /* 0x000fda0003f04100 */
        /* <DEDUP_REMOVED lines=10> */
[----:B------:R-:W-:Y:S01]  /*79b0*/  ISETP.GE.U32.AND P0, PT, R27, UR32, PT ;  /* 0x000000201b007c0c */ /* 0x000fe2000bf06070 */
[----:B------:R-:W-:Y:S01]  /*79c0*/  IMAD.MOV.U32 R26, RZ, RZ, R56 ;  /* 0x000000ffff1a7224 */ /* 0x000fe200078e0038 */
[----:B------:R-:W-:Y:S02]  /*79d0*/  ISETP.LT.U32.AND P2, PT, R23, R20, PT ;  /* 0x000000141700720c */ /* 0x000fe40003f41070 */
[----:B------:R-:W-:-:S04]  /*79e0*/  ISETP.GE.U32.AND.EX P0, PT, R56, UR33, PT, P0 ;  /* 0x0000002138007c0c */ /* 0x000fc8000bf06100 */
[----:B------:R-:W-:-:S13]  /*79f0*/  ISETP.LT.U32.OR.EX P0, PT, R70, R21, !P0, P2 ;  /* 0x000000154600720c */ /* 0x000fda0004701520 */
[----:B------:R-:W-:Y:S05]  /*7a00*/  @P0 BREAK.RELIABLE B2 ;  /* 0x0000000000020942 */ /* 0x000fea0003800100 */
[----:B------:R-:W-:Y:S05]  /*7a10*/  @P0 BRA `(.L_x_36) ;  /* 0x0000000000800947 */ /* 0x000fea0003800000 */
.L_x_35:
[----:B------:R-:W-:Y:S05]  /*7a20*/  BSYNC.RELIABLE B2 ;  /* 0x0000000000027941 */ /* 0x000fea0003800100 */
.L_x_34:
[----:B------:R-:W-:Y:S02]  /*7a30*/  ISETP.GE.U32.AND P0, PT, R27, UR36, PT ;  /* 0x000000241b007c0c */ /* 0x000fe4000bf06070 */
[C---:B------:R-:W-:Y:S02]  /*7a40*/  IADD3 R24, P2, PT, R23.reuse, -UR38, RZ ;  /* 0x8000002617187c10 */ /* 0x040fe4000ff5e0ff */
[----:B------:R-:W-:Y:S02]  /*7a50*/  ISETP.GE.U32.AND.EX P0, PT, R56, UR37, PT, P0 ;  /* 0x0000002538007c0c */ /* 0x000fe4000bf06100 */
[----:B------:R-:W-:Y:S02]  /*7a60*/  IADD3.X R26, PT, PT, R70, ~UR39, RZ, P2, !PT ;  /* 0x80000027461a7c10 */ /* 0x000fe400097fe4ff */
[----:B------:R-:W-:Y:S02]  /*7a70*/  SEL R21, RZ, 0x1, P0 ;  /* 0x00000001ff157807 */ /* 0x000fe40000000000 */
[----:B------:R-:W-:-:S02]  /*7a80*/  ISETP.LT.U32.AND P3, PT, R23, UR38, PT ;  /* 0x0000002617007c0c */ /* 0x000fc4000bf61070 */
[----:B------:R-:W-:Y:S02]  /*7a90*/  ISETP.GE.U32.AND P2, PT, R24, R21, PT ;  /* 0x000000151800720c */ /* 0x000fe40003f46070 */
[----:B------:R-:W-:Y:S02]  /*7aa0*/  ISETP.LT.U32.AND P4, PT, R25, UR34, PT ;  /* 0x0000002219007c0c */ /* 0x000fe4000bf81070 */
[----:B------:R-:W-:-:S04]  /*7ab0*/  ISETP.GE.U32.AND.EX P2, PT, R26, RZ, PT, P2 ;  /* 0x000000ff1a00720c */ /* 0x000fc80003f46120 */
[----:B------:R-:W-:Y:S02]  /*7ac0*/  ISETP.LT.U32.OR.EX P2, PT, R70, UR39, !P2, P3 ;  /* 0x0000002746007c0c */ /* 0x000fe4000d741530 */
[----:B------:R-:W-:Y:S02]  /*7ad0*/  IADD3 R21, P3, PT, R25, -UR34, RZ ;  /* 0x8000002219157c10 */ /* 0x000fe4000ff7e0ff */
[----:B------:R-:W-:Y:S02]  /*7ae0*/  SEL R20, RZ, 0x1, !P2 ;  /* 0x00000001ff147807 */ /* 0x000fe40005000000 */
[----:B------:R-:W-:Y:S02]  /*7af0*/  IADD3.X R23, PT, PT, R60, ~UR35, RZ, P3, !PT ;  /* 0x800000233c177c10 */ /* 0x000fe40009ffe4ff */
[----:B------:R-:W-:Y:S02]  /*7b00*/  ISETP.GE.U32.AND P3, PT, R21, R20, PT ;  /* 0x000000141500720c */ /* 0x000fe40003f66070 */
[----:B------:R-:W-:-:S02]  /*7b10*/  SEL R25, RZ, 0xffffffff, P0 ;  /* 0xffffffffff197807 */ /* 0x000fc40000000000 */
[----:B------:R-:W-:Y:S02]  /*7b20*/  ISETP.GE.U32.AND.EX P3, PT, R23, RZ, PT, P3 ;  /* 0x000000ff1700720c */ /* 0x000fe40003f66130 */
[----:B------:R-:W-:Y:S02]  /*7b30*/  SEL R22, RZ, 0xffffffff, !P2 ;  /* 0xffffffffff167807 */ /* 0x000fe40005000000 */
[----:B------:R-:W-:Y:S02]  /*7b40*/  ISETP.LT.U32.OR.EX P3, PT, R60, UR35, !P3, P4 ;  /* 0x000000233c007c0c */ /* 0x000fe4000df61540 */
[C---:B------:R-:W-:Y:S02]  /*7b50*/  IADD3 R24, P2, PT, R25.reuse, R24, RZ ;  /* 0x0000001819187210 */ /* 0x040fe40007f5e0ff */
[----:B------:R-:W-:Y:S02]  /*7b60*/  SEL R20, RZ, 0xffffffff, !P3 ;  /* 0xffffffffff147807 */ /* 0x000fe40005800000 */
[----:B------:R-:W-:Y:S01]  /*7b70*/  IADD3 R21, P3, PT, R22, R21, RZ ;  /* 0x0000001516157210 */ /* 0x000fe20007f7e0ff */
[----:B------:R-:W-:Y:S01]  /*7b80*/  IMAD.X R25, R25, 0x1, R26, P2 ;  /* 0x0000000119197824 */ /* 0x000fe200010e061a */
[----:B------:R-:W-:-:S02]  /*7b90*/  IADD3 R57, P4, P5, R20, -R48, R57 ;  /* 0x8000003014397210 */ /* 0x000fc40007d9e039 */
[----:B------:R-:W-:Y:S01]  /*7ba0*/  IADD3 R27, P0, PT, R27, -UR36, RZ ;  /* 0x800000241b1b7c10 */ /* 0x000fe2000ff1e0ff */
[----:B------:R-:W-:Y:S01]  /*7bb0*/  IMAD.X R22, R22, 0x1, R23, P3 ;  /* 0x0000000116167824 */ /* 0x000fe200018e0617 */
[----:B------:R-:W-:Y:S01]  /*7bc0*/  IADD3.X R58, PT, PT, R20, ~R49, R58, P4, P5 ;  /* 0x80000031143a7210 */ /* 0x000fe200027ea43a */
[----:B------:R-:W-:Y:S01]  /*7bd0*/  IMAD.MOV.U32 R70, RZ, RZ, R25 ;  /* 0x000000ffff467224 */ /* 0x000fe200078e0019 */
[----:B------:R-:W-:Y:S01]  /*7be0*/  IADD3.X R26, PT, PT, R56, ~UR37, RZ, P0, !PT ;  /* 0x80000025381a7c10 */ /* 0x000fe200087fe4ff */
[----:B------:R-:W-:Y:S02]  /*7bf0*/  IMAD.MOV.U32 R23, RZ, RZ, R24 ;  /* 0x000000ffff177224 */ /* 0x000fe400078e0018 */
[----:B------:R-:W-:Y:S02]  /*7c00*/  IMAD.MOV.U32 R25, RZ, RZ, R21 ;  /* 0x000000ffff197224 */ /* 0x000fe400078e0015 */
[----:B------:R-:W-:-:S07]  /*7c10*/  IMAD.MOV.U32 R60, RZ, RZ, R22 ;  /* 0x000000ffff3c7224 */ /* 0x000fce00078e0016 */
.L_x_36:
[----:B------:R-:W-:Y:S05]  /*7c20*/  BSYNC.RECONVERGENT B1 ;  /* 0x0000000000017941 */ /* 0x000fea0003800200 */
.L_x_33:
[-C--:B------:R-:W-:Y:S01]  /*7c30*/  LEA.HI R20, P0, R26, R23.reuse, RZ, 0x1 ;  /* 0x000000171a147211 */ /* 0x080fe200078108ff */
[----:B------:R-:W-:Y:S04]  /*7c40*/  BSSY.RECONVERGENT B1, `(.L_x_37) ;  /* 0x0000058000017945 */ /* 0x000fe80003800200 */
[----:B------:R-:W-:Y:S01]  /*7c50*/  BSSY.RELIABLE B2, `(.L_x_38) ;  /* 0x000003a000027945 */ /* 0x000fe20003800100 */
[C---:B------:R-:W-:Y:S01]  /*7c60*/  SHF.L.U64.HI R96, R27.reuse, 0x1, R26 ;  /* 0x000000011b607819 */ /* 0x040fe2000001021a */
[----:B------:R-:W-:Y:S01]  /*7c70*/  IMAD.SHL.U32 R26, R27, 0x2, RZ ;  /* 0x000000021b1a7824 */ /* 0x000fe200078e00ff */
[----:B------:R-:W-:Y:S01]  /*7c80*/  IADD3 R69, P3, PT, R23, R20, RZ ;  /* 0x0000001417457210 */ /* 0x000fe20007f7e0ff */
[----:B------:R-:W-:Y:S01]  /*7c90*/  IMAD.X R21, RZ, RZ, R70, P0 ;  /* 0x000000ffff157224 */ /* 0x000fe200000e0646 */
[----:B------:R-:W-:-:S02]  /*7ca0*/  ISETP.GE.U32.AND P0, PT, R20, R23, PT ;  /* 0x000000171400720c */ /* 0x000fc40003f06070 */
        /* <DEDUP_REMOVED lines=20> */
[----:B------:R-:W-:Y:S01]  /*7df0*/  ISETP.LT.U32.AND P2, PT, R23, R24, PT ;  /* 0x000000181700720c */ /* 0x000fe20003f41070 */
[----:B------:R-:W-:Y:S01]  /*7e00*/  IMAD.X R92, R58, 0x1, R21, P4 ;  /* 0x000000013a5c7824 */ /* 0x000fe200020e0615 */
[----:B------:R-:W-:Y:S02]  /*7e10*/  ISETP.GE.U32.AND.EX P0, PT, R21, R58, PT, P0 ;  /* 0x0000003a1500720c */ /* 0x000fe40003f06100 */
[----:B------:R-:W-:-:S02]  /*7e20*/  ISETP.GT.U32.AND P3, PT, R23, R48, PT ;  /* 0x000000301700720c */ /* 0x000fc40003f64070 */
        /* <DEDUP_REMOVED lines=28> */
.L_x_39:
[----:B------:R-:W-:Y:S05]  /*7ff0*/  BSYNC.RELIABLE B2 ;  /* 0x0000000000027941 */ /* 0x000fea0003800100 */
.L_x_38:
        /* <DEDUP_REMOVED lines=8> */
[----:B------:R-:W-:Y:S02]  /*8080*/  ISETP.GE.U32.AND.EX P2, PT, R57, RZ, PT, P2 ;  /* 0x000000ff3900720c */ /* 0x000fe40003f46120 */
[----:B------:R-:W-:Y:S02]  /*8090*/  SEL R24, RZ, 0xffffffff, P0 ;  /* 0xffffffffff187807 */ /* 0x000fe40000000000 */
[----:B------:R-:W-:Y:S02]  /*80a0*/  ISETP.LT.U32.OR.EX P2, PT, R20, UR39, !P2, P3 ;  /* 0x0000002714007c0c */ /* 0x000fe4000d741530 */
[----:B------:R-:W-:-:S02]  /*80b0*/  IADD3 R21, P3, PT, R71, -UR34, RZ ;  /* 0x8000002247157c10 */ /* 0x000fc4000ff7e0ff */
[----:B------:R-:W-:Y:S02]  /*80c0*/  SEL R20, RZ, 0x1, !P2 ;  /* 0x00000001ff147807 */ /* 0x000fe40005000000 */
[----:B------:R-:W-:Y:S02]  /*80d0*/  IADD3.X R25, PT, PT, R22, ~UR35, RZ, P3, !PT ;  /* 0x8000002316197c10 */ /* 0x000fe40009ffe4ff */
[----:B------:R-:W-:-:S04]  /*80e0*/  ISETP.GE.U32.AND P3, PT, R21, R20, PT ;  /* 0x000000141500720c */ /* 0x000fc80003f66070 */
[----:B------:R-:W-:-:S04]  /*80f0*/  ISETP.GE.U32.AND.EX P3, PT, R25, RZ, PT, P3 ;  /* 0x000000ff1900720c */ /* 0x000fc80003f66130 */
[----:B------:R-:W-:Y:S02]  /*8100*/  ISETP.LT.U32.OR.EX P3, PT, R22, UR35, !P3, P4 ;  /* 0x0000002316007c0c */ /* 0x000fe4000df61540 */
[----:B------:R-:W-:Y:S02]  /*8110*/  SEL R22, RZ, 0xffffffff, !P2 ;  /* 0xffffffffff167807 */ /* 0x000fe40005000000 */
[----:B------:R-:W-:Y:S02]  /*8120*/  SEL R20, RZ, 0xffffffff, !P3 ;  /* 0xffffffffff147807 */ /* 0x000fe40005800000 */
[----:B------:R-:W-:Y:S02]  /*8130*/  IADD3 R69, P2, PT, R24, R27, RZ ;  /* 0x0000001b18457210 */ /* 0x000fe40007f5e0ff */
[----:B------:R-:W-:Y:S02]  /*8140*/  IADD3 R71, P3, PT, R22, R21, RZ ;  /* 0x0000001516477210 */ /* 0x000fe40007f7e0ff */
[----:B------:R-:W-:Y:S01]  /*8150*/  IADD3 R23, P4, P5, R20, -R48, R23 ;  /* 0x8000003014177210 */ /* 0x000fe20007d9e017 */
[----:B------:R-:W-:Y:S01]  /*8160*/  IMAD.X R24, R24, 0x1, R57, P2 ;  /* 0x0000000118187824 */ /* 0x000fe200010e0639 */
[----:B------:R-:W-:Y:S01]  /*8170*/  IADD3 R21, P0, PT, R26, -UR36, RZ ;  /* 0x800000241a157c10 */ /* 0x000fe2000ff1e0ff */
[----:B------:R-:W-:Y:S01]  /*8180*/  IMAD.X R22, R22, 0x1, R25, P3 ;  /* 0x0000000116167824 */ /* 0x000fe200018e0619 */
[----:B------:R-:W-:Y:S01]  /*8190*/  IADD3.X R92, PT, PT, R20, ~R49, R92, P4, P5 ;  /* 0x80000031145c7210 */ /* 0x000fe200027ea45c */
[----:B------:R-:W-:Y:S01]  /*81a0*/  IMAD.MOV.U32 R20, RZ, RZ, R24 ;  /* 0x000000ffff147224 */ /* 0x000fe200078e0018 */
[----:B------:R-:W-:-:S09]  /*81b0*/  IADD3.X R96, PT, PT, R96, ~UR37, RZ, P0, !PT ;  /* 0x8000002560607c10 */ /* 0x000fd200087fe4ff */
.L_x_40:
[----:B------:R-:W-:Y:S05]  /*81c0*/  BSYNC.RECONVERGENT B1 ;  /* 0x0000000000017941 */ /* 0x000fea0003800200 */
.L_x_37:
        /* <DEDUP_REMOVED lines=11> */
[----:B------:R-:W-:Y:S02]  /*8280*/  IMAD R56, R65, R66, RZ ;  /* 0x0000004241387224 */ /* 0x000fe400078e02ff */
[----:B------:R-:W-:-:S04]  /*8290*/  IMAD.WIDE.U32 R26, R67, R62, RZ ;  /* 0x0000003e431a7225 */ /* 0x000fc800078e00ff */
[----:B------:R-:W-:-:S04]  /*82a0*/  IMAD.WIDE.U32 R60, R46, R66, RZ ;  /* 0x000000422e3c7225 */ /* 0x000fc800078e00ff */
[----:B------:R-:W-:-:S04]  /*82b0*/  IMAD.WIDE.U32.X R58, R67, R63, R58, P0 ;  /* 0x0000003f433a7225 */ /* 0x000fc800000e043a */
[----:B------:R-:W-:Y:S01]  /*82c0*/  IMAD R73, R67, R46, R56 ;  /* 0x0000002e43497224 */ /* 0x000fe200078e0238 */
[----:B------:R-:W-:Y:S01]  /*82d0*/  IADD3 R68, P0, PT, R58, R60, RZ ;  /* 0x0000003c3a447210 */ /* 0x000fe20007f1e0ff */
[----:B------:R-:W-:-:S04]  /*82e0*/  IMAD.WIDE.U32 R24, R66, R62, RZ ;  /* 0x0000003e42187225 */ /* 0x000fc800078e00ff */
[----:B------:R-:W-:-:S04]  /*82f0*/  IMAD.WIDE.U32 R26, P3, R66, R47, R26 ;  /* 0x0000002f421a7225 */ /* 0x000fc8000786001a */
[----:B------:R-:W-:Y:S01]  /*8300*/  IMAD.WIDE.U32 R76, R63, R46, RZ ;  /* 0x0000002e3f4c7225 */ /* 0x000fe200078e00ff */
[----:B------:R-:W-:-:S03]  /*8310*/  IADD3 RZ, P4, PT, R25, R26, RZ ;  /* 0x0000001a19ff7210 */ /* 0x000fc60007f9e0ff */
[----:B------:R-:W-:Y:S02]  /*8320*/  IMAD.IADD R58, R61, 0x1, R73 ;  /* 0x000000013d3a7824 */ /* 0x000fe400078e0249 */
[----:B------:R-:W-:Y:S01]  /*8330*/  IMAD.X R81, RZ, RZ, RZ, P2 ;  /* 0x000000ffff517224 */ /* 0x000fe200010e06ff */
[----:B------:R-:W-:Y:S01]  /*8340*/  ISETP.GE.U32.AND P2, PT, R68, R60, PT ;  /* 0x0000003c4400720c */ /* 0x000fe20003f46070 */
[----:B------:R-:W-:Y:S02]  /*8350*/  IMAD.X R85, R58, 0x1, R59, P0 ;  /* 0x000000013a557824 */ /* 0x000fe400000e063b */
[----:B------:R-:W-:-:S03]  /*8360*/  IMAD.WIDE.U32 R24, R64, R46, RZ ;  /* 0x0000002e40187225 */ /* 0x000fc600078e00ff */
[----:B------:R-:W-:Y:S01]  /*8370*/  ISETP.GE.U32.AND.EX P2, PT, R85, R58, PT, P2 ;  /* 0x0000003a5500720c */ /* 0x000fe20003f46120 */
[----:B------:R-:W-:-:S03]  /*8380*/  IMAD.WIDE.U32 R76, P5, R64, R65, R76 ;  /* 0x00000041404c7225 */ /* 0x000fc600078a004c */
[----:B------:R-:W-:Y:S01]  /*8390*/  SEL R83, RZ, 0x1, P2 ;  /* 0x00000001ff537807 */ /* 0x000fe20001000000 */
[----:B------:R-:W-:Y:S01]  /*83a0*/  IMAD.X R79, RZ, RZ, RZ, P3 ;  /* 0x000000ffff4f7224 */ /* 0x000fe200018e06ff */
[----:B------:R-:W-:Y:S01]  /*83b0*/  IADD3 RZ, P3, PT, R25, R76, RZ ;  /* 0x0000004c19ff7210 */ /* 0x000fe20007f7e0ff */
[----:B------:R-:W-:-:S04]  /*83c0*/  IMAD.WIDE.U32 R58, R63, R62, RZ ;  /* 0x0000003e3f3a7225 */ /* 0x000fc800078e00ff */
[----:B------:R-:W-:-:S04]  /*83d0*/  IMAD.WIDE.U32 R24, R67, R66, RZ ;  /* 0x0000004243187225 */ /* 0x000fc800078e00ff */
[----:B------:R-:W-:Y:S02]  /*83e0*/  IMAD.MOV.U32 R80, RZ, RZ, R57 ;  /* 0x000000ffff507224 */ /* 0x000fe400078e0039 */
[----:B------:R-:W-:-:S04]  /*83f0*/  IMAD.WIDE.U32 R60, R63, R64, RZ ;  /* 0x000000403f3c7225 */ /* 0x000fc800078e00ff */
[----:B------:R-:W-:Y:S02]  /*8400*/  IMAD.MOV.U32 R78, RZ, RZ, R27 ;  /* 0x000000ffff4e7224 */ /* 0x000fe400078e001b */
[----:B------:R-:W-:-:S04]  /*8410*/  IMAD.WIDE.U32 R72, R64, R62, RZ ;  /* 0x0000003e40487225 */ /* 0x000fc800078e00ff */
[----:B------:R-:W-:-:S04]  /*8420*/  IMAD.WIDE.U32 R58, P0, R64, R47, R58 ;  /* 0x0000002f403a7225 */ /* 0x000fc8000780003a */
[----:B------:R-:W-:-:S04]  /*8430*/  IMAD.WIDE.U32.X R80, R67, R65, R80, P6 ;  /* 0x0000004143507225 */ /* 0x000fc800030e0450 */
[----:B------:R-:W-:-:S04]  /*8440*/  IMAD.WIDE.U32 R26, R66, R66, RZ ;  /* 0x00000042421a7225 */ /* 0x000fc800078e00ff */
[----:B------:R-:W-:-:S04]  /*8450*/  IMAD.WIDE.U32 R24, P6, R66, R67, R24 ;  /* 0x0000004342187225 */ /* 0x000fc800078c0018 */
[----:B------:R-:W-:Y:S01]  /*8460*/  IMAD.WIDE.U32.X R78, R67, R47, R78, P4 ;  /* 0x0000002f434e7225 */ /* 0x000fe200020e044e */
[----:B------:R-:W-:-:S03]  /*8470*/  IADD3 RZ, P2, PT, R27, R24, RZ ;  /* 0x000000181bff7210 */ /* 0x000fc60007f5e0ff */
[----:B------:R-:W-:-:S04]  /*8480*/  IMAD.WIDE.U32 R56, R64, R64, RZ ;  /* 0x0000004040387225 */ /* 0x000fc800078e00ff */
[----:B------:R-:W-:-:S04]  /*8490*/  IMAD.WIDE.U32 R60, P4, R64, R63, R60 ;  /* 0x0000003f403c7225 */ /* 0x000fc8000788003c */
[----:B------:R-:W-:Y:S01]  /*84a0*/  IMAD.X R75, RZ, RZ, RZ, P5 ;  /* 0x000000ffff4b7224 */ /* 0x000fe200028e06ff */
[----:B------:R-:W-:Y:S01]  /*84b0*/  IADD3 RZ, P5, PT, R73, R58, RZ ;  /* 0x0000003a49ff7210 */ /* 0x000fe20007fbe0ff */
[-C--:B------:R-:W-:Y:S02]  /*84c0*/  IMAD R26, R63, R66.reuse, RZ ;  /* 0x000000423f1a7224 */ /* 0x080fe400078e02ff */
[----:B------:R-:W-:Y:S02]  /*84d0*/  IMAD R58, R47, R66, RZ ;  /* 0x000000422f3a7224 */ /* 0x000fe400078e02ff */
[----:B------:R-:W-:Y:S01]  /*84e0*/  IMAD.X R27, RZ, RZ, RZ, P6 ;  /* 0x000000ffff1b7224 */ /* 0x000fe200030e06ff */
[----:B------:R-:W-:Y:S01]  /*84f0*/  IADD3 RZ, P6, PT, R57, R60, RZ ;  /* 0x0000003c39ff7210 */ /* 0x000fe20007fde0ff */
[----:B------:R-:W-:Y:S02]  /*8500*/  IMAD R89, R67, R64, R26 ;  /* 0x0000004043597224 */ /* 0x000fe400078e021a */
[----:B------:R-:W-:-:S04]  /*8510*/  IMAD.WIDE.U32 R56, R62, R66, RZ ;  /* 0x000000423e387225 */ /* 0x000fc800078e00ff */
[----:B------:R-:W-:Y:S02]  /*8520*/  IMAD R87, R67, R62, R58 ;  /* 0x0000003e43577224 */ /* 0x000fe400078e023a */
[----:B------:R-:W-:Y:S02]  /*8530*/  IMAD.MOV.U32 R26, RZ, RZ, R25 ;  /* 0x000000ffff1a7224 */ /* 0x000fe400078e0019 */
[----:B------:R-:W-:-:S04]  /*8540*/  IMAD.WIDE.U32 R72, R64, R66, RZ ;  /* 0x0000004240487225 */ /* 0x000fc800078e00ff */
[----:B------:R-:W-:Y:S02]  /*8550*/  IMAD.MOV.U32 R74, RZ, RZ, R77 ;  /* 0x000000ffff4a7224 */ /* 0x000fe400078e004d */
[----:B------:R-:W-:-:S04]  /*8560*/  IMAD.WIDE.U32.X R26, R67, R67, R26, P2 ;  /* 0x00000043431a7225 */ /* 0x000fc800010e041a */
[----:B------:R-:W-:Y:S01]  /*8570*/  IMAD.X R77, RZ, RZ, RZ, P0 ;  /* 0x000000ffff4d7224 */ /* 0x000fe200000e06ff */
[----:B------:R-:W-:Y:S01]  /*8580*/  IADD3 R58, P0, P2, R56, R80, R83 ;  /* 0x00000050383a7210 */ /* 0x000fe20007a1e053 */
[----:B------:R-:W-:Y:S02]  /*8590*/  IMAD.IADD R87, R57, 0x1, R87 ;  /* 0x0000000139577824 */ /* 0x000fe400078e0257 */
[----:B------:R-:W-:Y:S02]  /*85a0*/  IMAD.IADD R57, R73, 0x1, R89 ;  /* 0x0000000149397824 */ /* 0x000fe400078e0259 */
[C---:B------:R-:W-:Y:S02]  /*85b0*/  IMAD.SHL.U32 R70, R72.reuse, 0x2, RZ ;  /* 0x0000000248467824 */ /* 0x040fe400078e00ff */
[----:B------:R-:W-:Y:S01]  /*85c0*/  IMAD.MOV.U32 R76, RZ, RZ, R59 ;  /* 0x000000ffff4c7224 */ /* 0x000fe200078e003b */
[----:B------:R-:W-:Y:S01]  /*85d0*/  IADD3.X R59, PT, PT, R87, R81, RZ, P0, P2 ;  /* 0x00000051573b7210 */ /* 0x000fe200007e44ff */
[----:B------:R-:W-:Y:S01]  /*85e0*/  IMAD.X R73, RZ, RZ, RZ, P4 ;  /* 0x000000ffff497224 */ /* 0x000fe200020e06ff */
[----:B------:R-:W-:Y:S01]  /*85f0*/  SHF.L.U64.HI R83, R72, 0x1, R57 ;  /* 0x0000000148537819 */ /* 0x000fe20000010239 */
[----:B------:R-:W-:Y:S01]  /*8600*/  IMAD.MOV.U32 R72, RZ, RZ, R61 ;  /* 0x000000ffff487224 */ /* 0x000fe200078e003d */
[----:B------:R-:W-:Y:S01]  /*8610*/  IADD3 R67, P2, PT, R70, R26, RZ ;  /* 0x0000001a46437210 */ /* 0x000fe20007f5e0ff */
[----:B------:R-:W-:Y:S01]  /*8620*/  IMAD.WIDE.U32 R80, R64, R46, R58 ;  /* 0x0000002e40507225 */ /* 0x000fe200078e003a */
[----:B------:R-:W-:-:S02]  /*8630*/  ISETP.GE.U32.AND P0, PT, R58, R56, PT ;  /* 0x000000383a00720c */ /* 0x000fc40003f06070 */
[----:B------:R-:W-:Y:S01]  /*8640*/  SHF.L.W.U32.HI R56, R57, 0x1, R68 ;  /* 0x0000000139387819 */ /* 0x000fe20000010e44 */
[----:B------:R-:W-:Y:S01]  /*8650*/  IMAD.WIDE.U32.X R74, R63, R65, R74, P3 ;  /* 0x000000413f4a7225 */ /* 0x000fe200018e044a */
[----:B------:R-:W-:Y:S02]  /*8660*/  SHF.L.W.U32.HI R57, R68, 0x1, R85 ;  /* 0x0000000144397819 */ /* 0x000fe40000010e55 */
[----:B------:R-:W-:Y:S01]  /*8670*/  ISETP.GE.U32.AND.EX P0, PT, R59, R87, PT, P0 ;  /* 0x000000573b00720c */ /* 0x000fe20003f06100 */
[----:B------:R-:W-:Y:S01]  /*8680*/  IMAD.X R68, R83, 0x1, R27, P2 ;  /* 0x0000000153447824 */ /* 0x000fe200010e061b */
[----:B------:R-:W-:Y:S01]  /*8690*/  ISETP.GE.U32.AND P2, PT, R67, R70, PT ;  /* 0x000000464300720c */ /* 0x000fe20003f46070 */
[-C--:B------:R-:W-:Y:S01]  /*86a0*/  IMAD.WIDE.U32 R26, R64, R64.reuse, R56 ;  /* 0x00000040401a7225 */ /* 0x080fe200078e0038 */
[----:B------:R-:W-:Y:S02]  /*86b0*/  SHF.L.W.U32.HI R85, R85, 0x1, R80 ;  /* 0x0000000155557819 */ /* 0x000fe40000010e50 */
[----:B------:R-:W-:Y:S01]  /*86c0*/  ISETP.GE.U32.AND.EX P2, PT, R68, R83, PT, P2 ;  /* 0x000000534400720c */ /* 0x000fe20003f46120 */
[----:B------:R-:W-:Y:S01]  /*86d0*/  IMAD.IADD R87, R60, 0x1, R27 ;  /* 0x000000013c577824 */ /* 0x000fe200078e021b */
[----:B------:R-:W-:Y:S01]  /*86e0*/  SEL R83, RZ, 0x1, P0 ;  /* 0x00000001ff537807 */ /* 0x000fe20000000000 */
[----:B------:R-:W-:Y:S01]  /*86f0*/  IMAD R27, R65, R64, RZ ;  /* 0x00000040411b7224 */ /* 0x000fe200078e02ff */
[----:B------:R-:W-:Y:S01]  /*8700*/  ISETP.GE.U32.AND P0, PT, R80, R58, PT ;  /* 0x0000003a5000720c */ /* 0x000fe20003f06070 */
[----:B------:R-:W-:Y:S01]  /*8710*/  IMAD R58, R47, R64, RZ ;  /* 0x000000402f3a7224 */ /* 0x000fe200078e02ff */
[----:B------:R-:W-:Y:S01]  /*8720*/  IADD3 R60, P4, PT, R83, R78, RZ ;  /* 0x0000004e533c7210 */ /* 0x000fe20007f9e0ff */
[C---:B------:R-:W-:Y:S01]  /*8730*/  IMAD R27, R63.reuse, R46, R27 ;  /* 0x0000002e3f1b7224 */ /* 0x040fe200078e021b */
[----:B------:R-:W-:Y:S01]  /*8740*/  SEL R83, RZ, 0x1, P2 ;  /* 0x00000001ff537807 */ /* 0x000fe20001000000 */
[----:B------:R-:W-:Y:S01]  /*8750*/  IMAD R89, R63, R62, R58 ;  /* 0x0000003e3f597224 */ /* 0x000fe200078e023a */
[----:B------:R-:W-:Y:S01]  /*8760*/  ISETP.LT.U32.AND P3, PT, R26, R56, PT ;  /* 0x000000381a00720c */ /* 0x000fe20003f61070 */
[----:B------:R-:W-:Y:S01]  /*8770*/  IMAD.X R61, RZ, RZ, R79, P4 ;  /* 0x000000ffff3d7224 */ /* 0x000fe200020e064f */
[----:B------:R-:W-:Y:S01]  /*8780*/  IADD3 R83, P4, PT, R83, R26, RZ ;  /* 0x0000001a53537210 */ /* 0x000fe20007f9e0ff */
[----:B------:R-:W-:-:S02]  /*8790*/  IMAD.IADD R81, R81, 0x1, R27 ;  /* 0x0000000151517824 */ /* 0x000fc400078e021b */
[----:B------:R-:W-:Y:S01]  /*87a0*/  IMAD.WIDE.U32.X R76, R63, R47, R76, P5 ;  /* 0x0000002f3f4c7225 */ /* 0x000fe200028e044c */
[----:B------:R-:W-:Y:S02]  /*87b0*/  ISETP.GE.U32.AND P2, PT, R83, R26, PT ;  /* 0x0000001a5300720c */ /* 0x000fe40003f46070 */
[----:B------:R-:W-:Y:S01]  /*87c0*/  ISETP.GE.U32.AND.EX P0, PT, R81, R59, PT, P0 ;  /* 0x0000003b5100720c */ /* 0x000fe20003f06100 */
[----:B------:R-:W-:Y:S01]  /*87d0*/  IMAD.X R70, RZ, RZ, R87, P4 ;  /* 0x000000ffff467224 */ /* 0x000fe200020e0657 */
[----:B------:R-:W-:Y:S01]  /*87e0*/  SHF.L.W.U32.HI R79, R80, 0x1, R81 ;  /* 0x00000001504f7819 */ /* 0x000fe20000010e51 */
[----:B------:R-:W-:Y:S01]  /*87f0*/  IMAD.WIDE.U32 R26, R64, R62, R60 ;  /* 0x0000003e401a7225 */ /* 0x000fe200078e003c */
[----:B------:R-:W-:Y:S02]  /*8800*/  SEL R59, RZ, 0x1, P0 ;  /* 0x00000001ff3b7807 */ /* 0x000fe40000000000 */
[----:B------:R-:W-:Y:S01]  /*8810*/  ISETP.GE.U32.AND.EX P2, PT, R70, R87, PT, P2 ;  /* 0x000000574600720c */ /* 0x000fe20003f46120 */
[----:B------:R-:W-:Y:S01]  /*8820*/  IMAD.WIDE.U32.X R72, R63, R63, R72, P6 ;  /* 0x0000003f3f487225 */ /* 0x000fe200030e0448 */
[----:B------:R-:W-:-:S02]  /*8830*/  IADD3 R82, P4, P5, R26, R74, R59 ;  /* 0x0000004a1a527210 */ /* 0x000fc40007d9e03b */
[----:B------:R-:W-:Y:S01]  /*8840*/  ISETP.LT.U32.OR.EX P2, PT, R87, R57, !P2, P3 ;  /* 0x000000395700720c */ /* 0x000fe20005741530 */
[----:B------:R-:W-:Y:S01]  /*8850*/  IMAD.IADD R57, R27, 0x1, R89 ;  /* 0x000000011b397824 */ /* 0x000fe200078e0259 */
[----:B------:R-:W-:Y:S02]  /*8860*/  ISETP.GE.U32.AND P3, PT, R26, R60, PT ;  /* 0x0000003c1a00720c */ /* 0x000fe40003f66070 */
[----:B------:R-:W-:Y:S02]  /*8870*/  ISETP.GE.U32.AND P0, PT, R82, R26, PT ;  /* 0x0000001a5200720c */ /* 0x000fe40003f06070 */
[----:B------:R-:W-:Y:S01]  /*8880*/  IADD3.X R63, PT, PT, R57, R75, RZ, P4, P5 ;  /* 0x0000004b393f7210 */ /* 0x000fe200027ea4ff */
[----:B------:R-:W-:Y:S01]  /*8890*/  IMAD.WIDE.U32 R74, R46, R46, RZ ;  /* 0x0000002e2e4a7225 */ /* 0x000fe200078e00ff */
[----:B------:R-:W-:Y:S02]  /*88a0*/  IADD3 R27, P6, PT, R85, R72, RZ ;  /* 0x00000048551b7210 */ /* 0x000fe40007fde0ff */
[----:B------:R-:W-:-:S02]  /*88b0*/  SEL R64, RZ, 0x1, !P2 ;  /* 0x00000001ff407807 */ /* 0x000fc40005000000 */
[----:B------:R-:W-:Y:S01]  /*88c0*/  ISETP.GE.U32.AND.EX P2, PT, R57, R61, PT, P3 ;  /* 0x0000003d3900720c */ /* 0x000fe20003f46130 */
[----:B------:R-:W-:Y:S01]  /*88d0*/  IMAD.X R78, R79, 0x1, R73, P6 ;  /* 0x000000014f4e7824 */ /* 0x000fe200030e0649 */
[----:B------:R-:W-:Y:S01]  /*88e0*/  ISETP.GE.U32.AND.EX P4, PT, R63, R57, PT, P0 ;  /* 0x000000393f00720c */ /* 0x000fe20003f86100 */
[----:B------:R-:W-:Y:S01]  /*88f0*/  IMAD.WIDE.U32 R56, R65, R62, RZ ;  /* 0x0000003e41387225 */ /* 0x000fe200078e00ff */
[C---:B------:R-:W-:Y:S02]  /*8900*/  IADD3 R64, P3, PT, R27.reuse, R64, RZ ;  /* 0x000000401b407210 */ /* 0x040fe40007f7e0ff */
[----:B------:R-:W-:Y:S01]  /*8910*/  SEL R58, RZ, 0x1, P2 ;  /* 0x00000001ff3a7807 */ /* 0x000fe20001000000 */
[----:B------:R-:W-:Y:S01]  /*8920*/  IMAD.WIDE.U32 R60, R46, R62, RZ ;  /* 0x0000003e2e3c7225 */ /* 0x000fe200078e00ff */
[----:B------:R-:W-:Y:S02]  /*8930*/  SEL R59, RZ, 0x1, P4 ;  /* 0x00000001ff3b7807 */ /* 0x000fe40002000000 */
[----:B------:R-:W-:Y:S01]  /*8940*/  ISETP.LT.U32.AND P0, PT, R27, R85, PT ;  /* 0x000000551b00720c */ /* 0x000fe20003f01070 */
[----:B------:R-:W-:Y:S01]  /*8950*/  IMAD.X R80, RZ, RZ, R78, P3 ;  /* 0x000000ffff507224 */ /* 0x000fe200018e064e */
[----:B------:R-:W-:Y:S01]  /*8960*/  ISETP.GE.U32.AND P2, PT, R64, R27, PT ;  /* 0x0000001b4000720c */ /* 0x000fe20003f46070 */
[----:B------:R-:W-:Y:S01]  /*8970*/  IMAD.WIDE.U32 R26, R65, R46, RZ ;  /* 0x0000002e411a7225 */ /* 0x000fe200078e00ff */
[----:B------:R-:W-:-:S02]  /*8980*/  IADD3 R58, P5, P6, R59, R76, R58 ;  /* 0x0000004c3b3a7210 */ /* 0x000fc40007ebe03a */
[----:B------:R-:W-:Y:S01]  /*8990*/  SHF.L.W.U32.HI R76, R81, 0x1, R82 ;  /* 0x00000001514c7819 */ /* 0x000fe20000010e52 */
[----:B------:R-:W-:Y:S01]  /*89a0*/  IMAD.WIDE.U32 R56, P3, R46, R47, R56 ;  /* 0x0000002f2e387225 */ /* 0x000fe20007860038 */
[----:B------:R-:W-:Y:S02]  /*89b0*/  IADD3.X R59, PT, PT, RZ, R77, RZ, P5, P6 ;  /* 0x0000004dff3b7210 */ /* 0x000fe40002fec4ff */
[----:B------:R-:W-:Y:S01]  /*89c0*/  ISETP.GE.U32.AND.EX P6, PT, R80, R78, PT, P2 ;  /* 0x0000004e5000720c */ /* 0x000fe20003fc6120 */
[----:B------:R-:W-:Y:S01]  /*89d0*/  IMAD.WIDE.U32 R26, P4, R46, R65, R26 ;  /* 0x000000412e1a7225 */ /* 0x000fe2000788001a */
[----:B------:R-:W-:Y:S02]  /*89e0*/  IADD3 RZ, P2, PT, R61, R56, RZ ;  /* 0x000000383dff7210 */ /* 0x000fe40007f5e0ff */
[----:B------:R-:W-:Y:S01]  /*89f0*/  SHF.L.W.U32.HI R77, R82, 0x1, R63 ;  /* 0x00000001524d7819 */ /* 0x000fe20000010e3f */
[C---:B------:R-:W-:Y:S01]  /*8a00*/  IMAD R56, R47.reuse, R46, RZ ;  /* 0x0000002e2f387224 */ /* 0x040fe200078e02ff */
[----:B------:R-:W-:Y:S01]  /*8a10*/  ISETP.LT.U32.OR.EX P0, PT, R78, R79, !P6, P0 ;  /* 0x0000004f4e00720c */ /* 0x000fe20007701500 */
[----:B------:R-:W-:Y:S01]  /*8a20*/  IMAD.WIDE.U32 R72, R47, R62, RZ ;  /* 0x0000003e2f487225 */ /* 0x000fe200078e00ff */
[----:B------:R-:W-:-:S02]  /*8a30*/  IADD3 RZ, P5, PT, R75, R26, RZ ;  /* 0x0000001a4bff7210 */ /* 0x000fc40007fbe0ff */
[----:B------:R-:W-:Y:S01]  /*8a40*/  SEL R85, RZ, 0x1, !P0 ;  /* 0x00000001ff557807 */ /* 0x000fe20004000000 */
[----:B------:R-:W-:Y:S02]  /*8a50*/  IMAD.MOV.U32 R78, RZ, RZ, R57 ;  /* 0x000000ffff4e7224 */ /* 0x000fe400078e0039 */
[----:B------:R-:W-:Y:S02]  /*8a60*/  IMAD R87, R65, R62, R56 ;  /* 0x0000003e41577224 */ /* 0x000fe400078e0238 */
[----:B------:R-:W-:Y:S02]  /*8a70*/  IMAD.X R79, RZ, RZ, RZ, P3 ;  /* 0x000000ffff4f7224 */ /* 0x000fe400018e06ff */
[----:B------:R-:W-:-:S04]  /*8a80*/  IMAD.WIDE.U32 R56, R46, R46, R76 ;  /* 0x0000002e2e387225 */ /* 0x000fc800078e004c */
[----:B------:R-:W-:Y:S02]  /*8a90*/  IMAD.X R75, RZ, RZ, RZ, P4 ;  /* 0x000000ffff4b7224 */ /* 0x000fe400020e06ff */
[----:B------:R-:W-:Y:S02]  /*8aa0*/  IMAD.MOV.U32 R74, RZ, RZ, R27 ;  /* 0x000000ffff4a7224 */ /* 0x000fe400078e001b */
[----:B------:R-:W-:-:S04]  /*8ab0*/  IMAD.WIDE.U32 R60, R62, R62, RZ ;  /* 0x0000003e3e3c7225 */ /* 0x000fc800078e00ff */
[----:B------:R-:W-:-:S04]  /*8ac0*/  IMAD.WIDE.U32 R72, P3, R62, R47, R72 ;  /* 0x0000002f3e487225 */ /* 0x000fc80007860048 */
[----:B------:R-:W-:Y:S01]  /*8ad0*/  IMAD.WIDE.U32.X R78, R65, R47, R78, P2 ;  /* 0x0000002f414e7225 */ /* 0x000fe200010e044e */
[----:B------:R-:W-:Y:S02]  /*8ae0*/  IADD3 R85, P2, PT, R85, R56, RZ ;  /* 0x0000003855557210 */ /* 0x000fe40007f5e0ff */
[----:B------:R-:W-:Y:S01]  /*8af0*/  IADD3 RZ, P4, PT, R61, R72, RZ ;  /* 0x000000483dff7210 */ /* 0x000fe20007f9e0ff */
[----:B------:R-:W-:Y:S01]  /*8b00*/  IMAD.WIDE.U32.X R74, R65, R65, R74, P5 ;  /* 0x00000041414a7225 */ /* 0x000fe200028e044a */
[----:B------:R-:W-:-:S03]  /*8b10*/  ISETP.GE.U32.AND P0, PT, R85, R56, PT ;  /* 0x000000385500720c */ /* 0x000fc60003f06070 */
[----:B------:R-:W-:Y:S02]  /*8b20*/  IMAD.IADD R65, R26, 0x1, R57 ;  /* 0x000000011a417824 */ /* 0x000fe400078e0239 */
[----:B------:R-:W-:-:S04]  /*8b30*/  IMAD.WIDE.U32 R60, R46, R62, R58 ;  /* 0x0000003e2e3c7225 */ /* 0x000fc800078e003a */
[----:B------:R-:W-:Y:S01]  /*8b40*/  IMAD.X R81, RZ, RZ, R65, P2 ;  /* 0x000000ffff517224 */ /* 0x000fe200010e0641 */
[----:B------:R-:W-:Y:S01]  /*8b50*/  ISETP.GE.U32.AND P2, PT, R60, R58, PT ;  /* 0x0000003a3c00720c */ /* 0x000fe20003f46070 */
[----:B------:R-:W-:Y:S01]  /*8b60*/  IMAD.IADD R87, R61, 0x1, R87 ;  /* 0x000000013d577824 */ /* 0x000fe200078e0257 */
[----:B------:R-:W-:Y:S01]  /*8b70*/  SHF.L.W.U32.HI R63, R63, 0x1, R60 ;  /* 0x000000013f3f7819 */ /* 0x000fe20000010e3c */
[----:B------:R-:W-:Y:S01]  /*8b80*/  IMAD.X R27, RZ, RZ, RZ, P3 ;  /* 0x000000ffff1b7224 */ /* 0x000fe200018e06ff */
[----:B------:R-:W-:Y:S01]  /*8b90*/  ISETP.LT.U32.AND P3, PT, R56, R76, PT ;  /* 0x0000004c3800720c */ /* 0x000fe20003f61070 */
[----:B------:R-:W-:Y:S01]  /*8ba0*/  IMAD.MOV.U32 R26, RZ, RZ, R73 ;  /* 0x000000ffff1a7224 */ /* 0x000fe200078e0049 */
[----:B------:R-:W-:Y:S01]  /*8bb0*/  ISETP.GE.U32.AND.EX P0, PT, R81, R65, PT, P0 ;  /* 0x000000415100720c */ /* 0x000fe20003f06100 */
[----:B------:R-:W-:Y:S01]  /*8bc0*/  IMAD.WIDE.U32 R56, R85, 0x3d1, RZ ;  /* 0x000003d155387825 */ /* 0x000fe200078e00ff */
[----:B------:R-:W-:Y:S02]  /*8bd0*/  ISETP.GE.U32.AND.EX P2, PT, R87, R59, PT, P2 ;  /* 0x0000003b5700720c */ /* 0x000fe40003f46120 */
[----:B------:R-:W-:Y:S01]  /*8be0*/  ISETP.LT.U32.OR.EX P0, PT, R65, R77, !P0, P3 ;  /* 0x0000004d4100720c */ /* 0x000fe20004701530 */
[----:B------:R-:W-:Y:S01]  /*8bf0*/  IMAD.WIDE.U32.X R26, R47, R47, R26, P4 ;  /* 0x0000002f2f1a7225 */ /* 0x000fe200020e041a */
[----:B------:R-:W-:-:S02]  /*8c00*/  SEL R77, RZ, 0x1, P2 ;  /* 0x00000001ff4d7807 */ /* 0x000fc40001000000 */
[----:B------:R-:W-:Y:S01]  /*8c10*/  SHF.L.W.U32.HI R73, R60, 0x1, R87 ;  /* 0x000000013c497819 */ /* 0x000fe20000010e57 */
[----:B------:R-:W-:Y:S01]  /*8c20*/  IMAD.WIDE.U32 R46, R81, 0x3d1, RZ ;  /* 0x000003d1512e7825 */ /* 0x000fe200078e00ff */
[----:B------:R-:W-:Y:S02]  /*8c30*/  IADD3 R58, P5, PT, R63, R74, RZ ;  /* 0x0000004a3f3a7210 */ /* 0x000fe40007fbe0ff */
[----:B------:R-:W-:Y:S02]  /*8c40*/  SEL R59, RZ, 0x1, !P0 ;  /* 0x00000001ff3b7807 */ /* 0x000fe40004000000 */
[----:B------:R-:W-:Y:S01]  /*8c50*/  IADD3 R77, P2, PT, R77, R78, RZ ;  /* 0x0000004e4d4d7210 */ /* 0x000fe20007f5e0ff */
[----:B------:R-:W-:Y:S01]  /*8c60*/  IMAD.WIDE.U32 R46, P4, RZ, R85, R46 ;  /* 0x00000055ff2e7225 */ /* 0x000fe2000788002e */
[----:B------:R-:W-:Y:S02]  /*8c70*/  IADD3 R78, P6, PT, R58, R59, RZ ;  /* 0x0000003b3a4e7210 */ /* 0x000fe40007fde0ff */
[----:B------:R-:W-:Y:S01]  /*8c80*/  IADD3 R65, P3, PT, RZ, R56, RZ ;  /* 0x00000038ff417210 */ /* 0x000fe20007f7e0ff */
[----:B------:R-:W-:Y:S01]  /*8c90*/  IMAD.X R74, R73, 0x1, R75, P5 ;  /* 0x00000001494a7824 */ /* 0x000fe200028e064b */
[----:B------:R-:W-:Y:S01]  /*8ca0*/  IADD3 R76, P5, PT, R57, R46, RZ ;  /* 0x0000002e394c7210 */ /* 0x000fe20007fbe0ff */
[----:B------:R-:W-:Y:S01]  /*8cb0*/  IMAD.X R57, RZ, RZ, RZ, P4 ;  /* 0x000000ffff397224 */ /* 0x000fe200020e06ff */
[----:B------:R-:W-:Y:S01]  /*8cc0*/  ISETP.GE.U32.AND P4, PT, R78, R58, PT ;  /* 0x0000003a4e00720c */ /* 0x000fe20003f86070 */
[----:B------:R-:W-:Y:S01]  /*8cd0*/  IMAD.X R75, RZ, RZ, R74, P6 ;  /* 0x000000ffff4b7224 */ /* 0x000fe200030e064a */
[----:B------:R-:W-:Y:S01]  /*8ce0*/  ISETP.GE.U32.AND P0, PT, R65, R56, PT ;  /* 0x000000384100720c */ /* 0x000fe20003f06070 */
[----:B------:R-:W-:Y:S01]  /*8cf0*/  IMAD.X R82, RZ, RZ, R79, P2 ;  /* 0x000000ffff527224 */ /* 0x000fe200010e064f */
[----:B------:R-:W-:Y:S01]  /*8d00*/  ISETP.LT.U32.AND P2, PT, R58, R63, PT ;  /* 0x0000003f3a00720c */ /* 0x000fe20003f41070 */
[C---:B------:R-:W-:Y:S01]  /*8d10*/  IMAD.WIDE.U32 R60, R75.reuse, 0x3d1, RZ ;  /* 0x000003d14b3c7825 */ /* 0x040fe200078e00ff */
[----:B------:R-:W-:-:S02]  /*8d20*/  ISETP.GE.U32.AND.EX P4, PT, R75, R74, PT, P4 ;  /* 0x0000004a4b00720c */ /* 0x000fc40003f86140 */
[----:B------:R-:W-:Y:S01]  /*8d30*/  SHF.L.W.U32.HI R58, R87, 0x1, R77 ;  /* 0x00000001573a7819 */ /* 0x000fe20000010e4d */
[----:B------:R-:W-:Y:S01]  /*8d40*/  IMAD.MOV.U32 R56, RZ, RZ, R47 ;  /* 0x000000ffff387224 */ /* 0x000fe200078e002f */
[----:B------:R-:W-:Y:S02]  /*8d50*/  SHF.L.W.U32.HI R59, R77, 0x1, R82 ;  /* 0x000000014d3b7819 */ /* 0x000fe40000010e52 */
[----:B------:R-:W-:Y:S01]  /*8d60*/  ISETP.LT.U32.OR.EX P2, PT, R74, R73, !P4, P2 ;  /* 0x000000494a00720c */ /* 0x000fe20006741520 */
[----:B------:R-:W-:-:S04]  /*8d70*/  IMAD.WIDE.U32.X R46, RZ, R81, R56, P5 ;  /* 0x00000051ff2e7225 */ /* 0x000fc800028e0438 */
[----:B------:R-:W-:-:S04]  /*8d80*/  IMAD.WIDE.U32 R56, R78, 0x3d1, RZ ;  /* 0x000003d14e387825 */ /* 0x000fc800078e00ff */
[----:B------:R-:W-:Y:S01]  /*8d90*/  IMAD.X R73, R76, 0x1, R85, P3 ;  /* 0x000000014c497824 */ /* 0x000fe200018e0655 */
[----:B------:R-:W-:Y:S01]  /*8da0*/  SEL R85, RZ, 0x1, !P2 ;  /* 0x00000001ff557807 */ /* 0x000fe20005000000 */
[----:B------:R-:W-:Y:S01]  /*8db0*/  IMAD.WIDE.U32 R60, P4, RZ, R78, R60 ;  /* 0x0000004eff3c7225 */ /* 0x000fe2000788003c */
[----:B------:R-:W-:Y:S02]  /*8dc0*/  IADD3 R74, P6, PT, R46, R56, RZ ;  /* 0x000000382e4a7210 */ /* 0x000fe40007fde0ff */
[----:B------:R-:W-:Y:S01]  /*8dd0*/  ISETP.GE.U32.AND.EX P2, PT, R73, R76, PT, P0 ;  /* 0x0000004c4900720c */ /* 0x000fe20003f46100 */
[----:B------:R-:W-:Y:S01]  /*8de0*/  IMAD.WIDE.U32 R62, R62, R62, R58 ;  /* 0x0000003e3e3e7225 */ /* 0x000fe200078e003a */
[----:B------:R-:W-:Y:S02]  /*8df0*/  IADD3 R60, P5, PT, R57, R60, RZ ;  /* 0x0000003c393c7210 */ /* 0x000fe40007fbe0ff */
[----:B------:R-:W-:Y:S01]  /*8e00*/  ISETP.GE.U32.AND P3, PT, R74, R56, PT ;  /* 0x000000384a00720c */ /* 0x000fe20003f66070 */
[----:B------:R-:W-:Y:S01]  /*8e10*/  IMAD.IADD R63, R72, 0x1, R63 ;  /* 0x00000001483f7824 */ /* 0x000fe200078e023f */
[-C--:B------:R-:W-:Y:S01]  /*8e20*/  IADD3 R85, P0, PT, R85, R62.reuse, RZ ;  /* 0x0000003e55557210 */ /* 0x080fe20007f1e0ff */
[----:B------:R-:W-:Y:S01]  /*8e30*/  IMAD.X R57, RZ, RZ, RZ, P4 ;  /* 0x000000ffff397224 */ /* 0x000fe200020e06ff */
[----:B------:R-:W-:Y:S01]  /*8e40*/  SEL R46, RZ, 0x1, P2 ;  /* 0x00000001ff2e7807 */ /* 0x000fe20001000000 */
[----:B------:R-:W-:Y:S01]  /*8e50*/  IMAD.X R77, R60, 0x1, R47, P6 ;  /* 0x000000013c4d7824 */ /* 0x000fe200030e062f */
[----:B------:R-:W-:Y:S01]  /*8e60*/  IADD3 R81, P4, PT, R74, R81, RZ ;  /* 0x000000514a517210 */ /* 0x000fe20007f9e0ff */
[----:B------:R-:W-:Y:S01]  /*8e70*/  IMAD.X R72, RZ, RZ, R63, P0 ;  /* 0x000000ffff487224 */ /* 0x000fe200000e063f */
[----:B------:R-:W-:Y:S01]  /*8e80*/  ISETP.GE.U32.AND P2, PT, R85, R62, PT ;  /* 0x0000003e5500720c */ /* 0x000fe20003f46070 */
[----:B------:R-:W-:Y:S01]  /*8e90*/  IMAD.MOV.U32 R56, RZ, RZ, R61 ;  /* 0x000000ffff387224 */ /* 0x000fe200078e003d */
[----:B------:R-:W-:-:S02]  /*8ea0*/  ISETP.LT.U32.AND P0, PT, R62, R58, PT ;  /* 0x0000003a3e00720c */ /* 0x000fc40003f01070 */
[----:B------:R-:W-:Y:S01]  /*8eb0*/  IADD3 R62, P6, PT, R81, R46, RZ ;  /* 0x0000002e513e7210 */ /* 0x000fe20007fde0ff */
[C---:B------:R-:W-:Y:S01]  /*8ec0*/  IMAD.WIDE.U32 R46, R72.reuse, 0x3d1, RZ ;  /* 0x000003d1482e7825 */ /* 0x040fe200078e00ff */
[C---:B------:R-:W-:Y:S02]  /*8ed0*/  ISETP.GE.U32.AND.EX P3, PT, R77.reuse, R60, PT, P3 ;  /* 0x0000003c4d00720c */ /* 0x040fe40003f66130 */
[----:B------:R-:W-:Y:S01]  /*8ee0*/  ISETP.GE.U32.AND.EX P2, PT, R72, R63, PT, P2 ;  /* 0x0000003f4800720c */ /* 0x000fe20003f46120 */
[----:B------:R-:W-:Y:S02]  /*8ef0*/  IMAD.X R60, R77, 0x1, R78, P4 ;  /* 0x000000014d3c7824 */ /* 0x000fe400020e064e */
[----:B------:R-:W-:Y:S01]  /*8f00*/  IMAD.WIDE.U32.X R56, RZ, R75, R56, P5 ;  /* 0x0000004bff387225 */ /* 0x000fe200028e0438 */
[----:B------:R-:W-:Y:S02]  /*8f10*/  ISETP.LT.U32.OR.EX P0, PT, R63, R59, !P2, P0 ;  /* 0x0000003b3f00720c */ /* 0x000fe40005701500 */
[----:B------:R-:W-:Y:S01]  /*8f20*/  ISETP.GE.U32.AND P2, PT, R62, R81, PT ;  /* 0x000000513e00720c */ /* 0x000fe20003f46070 */
[----:B------:R-:W-:Y:S01]  /*8f30*/  IMAD.X R61, RZ, RZ, R60, P6 ;  /* 0x000000ffff3d7224 */ /* 0x000fe200030e063c */
[----:B------:R-:W-:Y:S01]  /*8f40*/  SEL R63, RZ, 0x1, P3 ;  /* 0x00000001ff3f7807 */ /* 0x000fe20001800000 */
[----:B------:R-:W-:Y:S01]  /*8f50*/  IMAD.WIDE.U32 R58, R85, 0x3d1, RZ ;  /* 0x000003d1553a7825 */ /* 0x000fe200078e00ff */
[----:B------:R-:W-:-:S02]  /*8f60*/  ISETP.LT.U32.AND P3, PT, R81, R74, PT ;  /* 0x0000004a5100720c */ /* 0x000fc40003f61070 */
[----:B------:R-:W-:Y:S01]  /*8f70*/  ISETP.GE.U32.AND.EX P2, PT, R61, R60, PT, P2 ;  /* 0x0000003c3d00720c */ /* 0x000fe20003f46120 */
[----:B------:R-:W-:Y:S01]  /*8f80*/  IMAD.WIDE.U32 R46, P4, RZ, R85, R46 ;  /* 0x00000055ff2e7225 */ /* 0x000fe2000788002e */
[----:B------:R-:W-:Y:S02]  /*8f90*/  SEL R79, RZ, 0x1, !P0 ;  /* 0x00000001ff4f7807 */ /* 0x000fe40004000000 */
[----:B------:R-:W-:Y:S02]  /*8fa0*/  IADD3 R56, P6, P5, R58, R56, R63 ;  /* 0x000000383a387210 */ /* 0x000fe40007dde03f */
[----:B------:R-:W-:Y:S02]  /*8fb0*/  IADD3 R46, P0, PT, R59, R46, RZ ;  /* 0x0000002e3b2e7210 */ /* 0x000fe40007f1e0ff */
[----:B------:R-:W-:Y:S02]  /*8fc0*/  SHF.R.U32.HI R59, RZ, 0x1f, R82 ;  /* 0x0000001fff3b7819 */ /* 0x000fe40000011652 */
[----:B------:R-:W-:-:S02]  /*8fd0*/  ISETP.LT.U32.OR.EX P2, PT, R60, R77, !P2, P3 ;  /* 0x0000004d3c00720c */ /* 0x000fc40005741530 */
[----:B------:R-:W-:Y:S01]  /*8fe0*/  IADD3.X R63, PT, PT, R46, R57, RZ, P6, P5 ;  /* 0x000000392e3f7210 */ /* 0x000fe200037ea4ff */
[----:B------:R-:W-:Y:S01]  /*8ff0*/  IMAD.X R57, RZ, RZ, RZ, P4 ;  /* 0x000000ffff397224 */ /* 0x000fe200020e06ff */
[----:B------:R-:W-:Y:S02]  /*9000*/  IADD3 R60, P5, P6, R79, R59, R26 ;  /* 0x0000003b4f3c7210 */ /* 0x000fe40007ebe01a */
[C---:B------:R-:W-:Y:S02]  /*9010*/  IADD3 R75, P3, PT, R56.reuse, R75, RZ ;  /* 0x0000004b384b7210 */ /* 0x040fe40007f7e0ff */
[----:B------:R-:W-:Y:S02]  /*9020*/  SEL R74, RZ, 0x1, !P2 ;  /* 0x00000001ff4a7807 */ /* 0x000fe40005000000 */
[----:B------:R-:W-:Y:S02]  /*9030*/  IADD3.X R79, PT, PT, RZ, RZ, R27, P5, P6 ;  /* 0x000000ffff4f7210 */ /* 0x000fe40002fec41b */
[----:B------:R-:W-:Y:S01]  /*9040*/  ISETP.GE.U32.AND P4, PT, R56, R58, PT ;  /* 0x0000003a3800720c */ /* 0x000fe20003f86070 */
[----:B------:R-:W-:Y:S01]  /*9050*/  IMAD.X R58, R63, 0x1, R85, P3 ;  /* 0x000000013f3a7824 */ /* 0x000fe200018e0655 */
[----:B------:R-:W-:Y:S01]  /*9060*/  IADD3 R74, P5, PT, R75, R74, RZ ;  /* 0x0000004a4b4a7210 */ /* 0x000fe20007fbe0ff */
[----:B------:R-:W-:Y:S01]  /*9070*/  IMAD.WIDE.U32 R26, R79, 0x3d1, RZ ;  /* 0x000003d14f1a7825 */ /* 0x000fe200078e00ff */
[----:B------:R-:W-:-:S02]  /*9080*/  ISETP.LT.U32.AND P2, PT, R75, R56, PT ;  /* 0x000000384b00720c */ /* 0x000fc40003f41070 */
[----:B------:R-:W-:Y:S01]  /*9090*/  ISETP.GE.U32.AND P3, PT, R74, R75, PT ;  /* 0x0000004b4a00720c */ /* 0x000fe20003f66070 */
[----:B------:R-:W-:Y:S01]  /*90a0*/  IMAD.MOV.U32 R56, RZ, RZ, R47 ;  /* 0x000000ffff387224 */ /* 0x000fe200078e002f */
[----:B------:R-:W-:Y:S01]  /*90b0*/  ISETP.GE.U32.AND.EX P4, PT, R63, R46, PT, P4 ;  /* 0x0000002e3f00720c */ /* 0x000fe20003f86140 */
[----:B------:R-:W-:Y:S02]  /*90c0*/  IMAD.X R59, RZ, RZ, R58, P5 ;  /* 0x000000ffff3b7224 */ /* 0x000fe400028e063a */
[----:B------:R-:W-:Y:S01]  /*90d0*/  IMAD.WIDE.U32.X R56, RZ, R72, R56, P0 ;  /* 0x00000048ff387225 */ /* 0x000fe200000e0438 */
[----:B------:R-:W-:Y:S02]  /*90e0*/  SEL R77, RZ, 0x1, P4 ;  /* 0x00000001ff4d7807 */ /* 0x000fe40002000000 */
        /* <DEDUP_REMOVED lines=12> */
[----:B------:R-:W-:Y:S01]  /*91b0*/  IMAD.X R56, R57, 0x1, R60, P0 ;  /* 0x0000000139387824 */ /* 0x000fe200000e063c */
        /* <DEDUP_REMOVED lines=8> */
[----:B------:R-:W-:Y:S01]  /*9240*/  ISETP.LT.U32.OR.EX P0, PT, R56, R57, !P2, P3 ;  /* 0x000000393800720c */ /* 0x000fe20005701530 */
[----:B------:R-:W-:Y:S01]  /*9250*/  IMAD.MOV.U32 R57, RZ, RZ, RZ ;  /* 0x000000ffff397224 */ /* 0x000fe200078e00ff */
[----:B------:R-:W-:Y:S02]  /*9260*/  IADD3 R26, P2, P3, R79, R46, R27 ;  /* 0x0000002e4f1a7210 */ /* 0x000fe40007b5e01b */
[----:B------:R-:W-:Y:S02]  /*9270*/  SEL R27, RZ, 0x1, !P0 ;  /* 0x00000001ff1b7807 */ /* 0x000fe40004000000 */
[----:B------:R-:W-:-:S02]  /*9280*/  IADD3.X R46, PT, PT, RZ, R47, RZ, P2, P3 ;  /* 0x0000002fff2e7210 */ /* 0x000fc400017e64ff */
        /* <DEDUP_REMOVED lines=56> */
.L_x_42:
[----:B------:R-:W-:Y:S05]  /*9610*/  BSYNC.RECONVERGENT B1 ;  /* 0x0000000000017941 */ /* 0x000fea0003800200 */
.L_x_41:
[----:B------:R-:W-:Y:S01]  /*9620*/  IMAD.MOV.U32 R72, RZ, RZ, R65 ;  /* 0x000000ffff487224 */ /* 0x000fe200078e0041 */
[----:B------:R-:W-:Y:S01]  /*9630*/  IADD3 R67, P2, PT, R62, R67, RZ ;  /* 0x000000433e437210 */ /* 0x000fe20007f5e0ff */
[----:B------:R-:W-:Y:S01]  /*9640*/  IMAD.MOV.U32 R25, RZ, RZ, RZ ;  /* 0x000000ffff197224 */ /* 0x000fe200078e00ff */
[----:B------:R-:W-:Y:S01]  /*9650*/  BSSY.RECONVERGENT B1, `(.L_x_43) ;  /* 0x00000e7000017945 */ /* 0x000fe20003800200 */
[----:B------:R-:W-:-:S03]  /*9660*/  IMAD.WIDE.U32 R26, R66, R66, R72 ;  /* 0x00000042421a7225 */ /* 0x000fc600078e0048 */
[----:B------:R-:W-:Y:S01]  /*9670*/  BSSY.RELIABLE B2, `(.L_x_44) ;  /* 0x000003a000027945 */ /* 0x000fe20003800100 */
[----:B------:R-:W-:Y:S01]  /*9680*/  IMAD.IADD R60, R24, 0x1, R27 ;  /* 0x00000001183c7824 */ /* 0x000fe200078e021b */
[----:B------:R-:W-:Y:S01]  /*9690*/  ISETP.GE.U32.AND P0, PT, R26, R65, PT ;  /* 0x000000411a00720c */ /* 0x000fe20003f06070 */
[----:B------:R-:W-:Y:S01]  /*96a0*/  IMAD.X R68, R61, 0x1, R68, P2 ;  /* 0x000000013d447824 */ /* 0x000fe200010e0644 */
[----:B------:R-:W-:Y:S02]  /*96b0*/  ISETP.LT.U32.AND P2, PT, R67, R62, PT ;  /* 0x0000003e4300720c */ /* 0x000fe40003f41070 */
        /* <DEDUP_REMOVED lines=53> */
.L_x_45:
[----:B------:R-:W-:Y:S05]  /*9a10*/  BSYNC.RELIABLE B2 ;  /* 0x0000000000027941 */ /* 0x000fea0003800100 */
.L_x_44:
        /* <DEDUP_REMOVED lines=26> */
[----:B------:R-:W-:-:S02]  /*9bc0*/  IADD3 R89, P3, PT, R62, R47, RZ ;  /* 0x0000002f3e597210 */ /* 0x000fc40007f7e0ff */
[----:B------:R-:W-:Y:S02]  /*9bd0*/  ISETP.GE.U32.AND.EX P4, PT, R61, RZ, PT, P4 ;  /* 0x000000ff3d00720c */ /* 0x000fe40003f86140 */
[----:B------:R-:W-:Y:S01]  /*9be0*/  SEL R58, RZ, 0xffffffff, P0 ;  /* 0xffffffffff3a7807 */ /* 0x000fe20000000000 */
[----:B------:R-:W-:Y:S01]  /*9bf0*/  IMAD.X R62, R62, 0x1, R61, P3 ;  /* 0x000000013e3e7824 */ /* 0x000fe200018e063d */
[----:B------:R-:W-:Y:S02]  /*9c00*/  ISETP.LT.U32.OR.EX P4, PT, R46, R49, !P4, P5 ;  /* 0x000000312e00720c */ /* 0x000fe40006781550 */
[----:B------:R-:W-:Y:S02]  /*9c10*/  ISETP.GT.U32.AND P0, PT, R89, R48, PT ;  /* 0x000000305900720c */ /* 0x000fe40003f04070 */
[----:B------:R-:W-:Y:S02]  /*9c20*/  SEL R46, RZ, 0xffffffff, !P4 ;  /* 0xffffffffff2e7807 */ /* 0x000fe40006000000 */
[----:B------:R-:W-:-:S02]  /*9c30*/  SEL R94, RZ, 0xffffffff, !P2 ;  /* 0xffffffffff5e7807 */ /* 0x000fc40005000000 */
[----:B------:R-:W-:Y:S02]  /*9c40*/  IADD3 R75, P4, PT, R46, R75, RZ ;  /* 0x0000004b2e4b7210 */ /* 0x000fe40007f9e0ff */
[----:B------:R-:W-:Y:S02]  /*9c50*/  ISETP.GT.U32.AND.EX P0, PT, R62, R49, PT, P0 ;  /* 0x000000313e00720c */ /* 0x000fe40003f04100 */
[----:B------:R-:W-:Y:S01]  /*9c60*/  ISETP.NE.U32.AND P2, PT, R75, RZ, PT ;  /* 0x000000ff4b00720c */ /* 0x000fe20003f45070 */
[----:B------:R-:W-:Y:S01]  /*9c70*/  IMAD.X R77, R46, 0x1, R77, P4 ;  /* 0x000000012e4d7824 */ /* 0x000fe200020e064d */
[----:B------:R-:W-:Y:S01]  /*9c80*/  IADD3 R61, P3, PT, R59, -R24, RZ ;  /* 0x800000183b3d7210 */ /* 0x000fe20007f7e0ff */
[----:B------:R-:W-:Y:S01]  /*9c90*/  IMAD.MOV.U32 R46, RZ, RZ, R62 ;  /* 0x000000ffff2e7224 */ /* 0x000fe200078e003e */
[----:B------:R-:W-:Y:S02]  /*9ca0*/  IADD3 R47, P4, PT, R58, R67, RZ ;  /* 0x000000433a2f7210 */ /* 0x000fe40007f9e0ff */
[----:B------:R-:W-:Y:S01]  /*9cb0*/  ISETP.NE.OR.EX P0, PT, R77, RZ, P0, P2 ;  /* 0x000000ff4d00720c */ /* 0x000fe20000705720 */
[----:B------:R-:W-:Y:S01]  /*9cc0*/  IMAD.X R64, R60, 0x1, ~R25, P3 ;  /* 0x000000013c407824 */ /* 0x000fe200018e0e19 */
[----:B------:R-:W-:Y:S01]  /*9cd0*/  IADD3 R93, P5, PT, R94, R63, RZ ;  /* 0x0000003f5e5d7210 */ /* 0x000fe20007fbe0ff */
[----:B------:R-:W-:-:S04]  /*9ce0*/  IMAD.X R58, R58, 0x1, R73, P4 ;  /* 0x000000013a3a7824 */ /* 0x000fc800020e0649 */
[----:B------:R-:W-:-:S06]  /*9cf0*/  IMAD.X R94, R94, 0x1, R65, P5 ;  /* 0x000000015e5e7824 */ /* 0x000fcc00028e0641 */
[----:B------:R-:W-:Y:S05]  /*9d00*/  @P0 BRA `(.L_x_48) ;  /* 0x0000000000680947 */ /* 0x000fea0003800000 */
[----:B------:R-:W-:Y:S01]  /*9d10*/  ISETP.GE.U32.AND P0, PT, R89, R48, PT ;  /* 0x000000305900720c */ /* 0x000fe20003f06070 */
[----:B------:R-:W-:Y:S02]  /*9d20*/  IMAD.MOV.U32 R59, RZ, RZ, R61 ;  /* 0x000000ffff3b7224 */ /* 0x000fe400078e003d */
[----:B------:R-:W-:Y:S01]  /*9d30*/  IMAD.MOV.U32 R60, RZ, RZ, R64 ;  /* 0x000000ffff3c7224 */ /* 0x000fe200078e0040 */
[----:B------:R-:W-:-:S13]  /*9d40*/  ISETP.GE.U32.AND.EX P0, PT, R46, R49, PT, P0 ;  /* 0x000000312e00720c */ /* 0x000fda0003f06100 */
[----:B------:R-:W-:Y:S05]  /*9d50*/  @!P0 BREAK.RELIABLE B2 ;  /* 0x0000000000028942 */ /* 0x000fea0003800100 */
[----:B------:R-:W-:Y:S05]  /*9d60*/  @!P0 BRA `(.L_x_46) ;  /* 0x0000000400d48947 */ /* 0x000fea0003800000 */
[----:B------:R-:W-:-:S04]  /*9d70*/  ISETP.GT.U32.AND P0, PT, R93, R26, PT ;  /* 0x0000001a5d00720c */ /* 0x000fc80003f04070 */
[----:B------:R-:W-:-:S13]  /*9d80*/  ISETP.GT.U32.AND.EX P0, PT, R94, R27, PT, P0 ;  /* 0x0000001b5e00720c */ /* 0x000fda0003f04100 */
        /* <DEDUP_REMOVED lines=12> */
[----:B------:R-:W-:Y:S01]  /*9e50*/  ISETP.LT.U32.AND P2, PT, R47, R56, PT ;  /* 0x000000382f00720c */ /* 0x000fe20003f41070 */
[----:B------:R-:W-:Y:S01]  /*9e60*/  IMAD.MOV.U32 R60, RZ, RZ, R64 ;  /* 0x000000ffff3c7224 */ /* 0x000fe200078e0040 */
[----:B------:R-:W-:-:S04]  /*9e70*/  ISETP.GE.U32.AND.EX P0, PT, R64, R25, PT, P0 ;  /* 0x000000194000720c */ /* 0x000fc80003f06100 */
[----:B------:R-:W-:-:S13]  /*9e80*/  ISETP.LT.U32.OR.EX P0, PT, R58, R57, !P0, P2 ;  /* 0x000000393a00720c */ /* 0x000fda0004701520 */
[----:B------:R-:W-:Y:S05]  /*9e90*/  @P0 BREAK.RELIABLE B2 ;  /* 0x0000000000020942 */ /* 0x000fea0003800100 */
[----:B------:R-:W-:Y:S05]  /*9ea0*/  @P0 BRA `(.L_x_46) ;  /* 0x0000000400840947 */ /* 0x000fea0003800000 */
.L_x_48:
[----:B------:R-:W-:Y:S05]  /*9eb0*/  BSYNC.RELIABLE B2 ;  /* 0x0000000000027941 */ /* 0x000fea0003800100 */
.L_x_47:
        /* <DEDUP_REMOVED lines=25> */
[-C--:B------:R-:W-:Y:S02]  /*a050*/  ISETP.LT.U32.OR.EX P3, PT, R46, R49.reuse, !P4, P5 ;  /* 0x000000312e00720c */ /* 0x080fe40006761550 */
[C---:B------:R-:W-:Y:S02]  /*a060*/  IADD3 R89, P4, PT, R60.reuse, R58, RZ ;  /* 0x0000003a3c597210 */ /* 0x040fe40007f9e0ff */
[----:B------:R-:W-:Y:S02]  /*a070*/  SEL R58, RZ, 0xffffffff, P0 ;  /* 0xffffffffff3a7807 */ /* 0x000fe40000000000 */
[----:B------:R-:W-:Y:S01]  /*a080*/  SEL R46, RZ, 0x1, !P3 ;  /* 0x00000001ff2e7807 */ /* 0x000fe20005800000 */
[----:B------:R-:W-:Y:S01]  /*a090*/  IMAD.X R60, R60, 0x1, R67, P4 ;  /* 0x000000013c3c7824 */ /* 0x000fe200020e0643 */
[----:B------:R-:W-:Y:S02]  /*a0a0*/  ISETP.GT.U32.AND P0, PT, R89, R48, PT ;  /* 0x000000305900720c */ /* 0x000fe40003f04070 */
[----:B------:R-:W-:Y:S01]  /*a0b0*/  ISETP.NE.U32.AND P2, PT, R75, R46, PT ;  /* 0x0000002e4b00720c */ /* 0x000fe20003f45070 */
[----:B------:R-:W-:Y:S01]  /*a0c0*/  IMAD.MOV.U32 R46, RZ, RZ, R60 ;  /* 0x000000ffff2e7224 */ /* 0x000fe200078e003c */
[----:B------:R-:W-:-:S02]  /*a0d0*/  ISETP.GT.U32.AND.EX P0, PT, R60, R49, PT, P0 ;  /* 0x000000313c00720c */ /* 0x000fc40003f04100 */
[----:B------:R-:W-:Y:S02]  /*a0e0*/  IADD3 R47, P4, PT, R58, R62, RZ ;  /* 0x0000003e3a2f7210 */ /* 0x000fe40007f9e0ff */
[----:B------:R-:W-:Y:S02]  /*a0f0*/  ISETP.NE.OR.EX P0, PT, R77, RZ, P0, P2 ;  /* 0x000000ff4d00720c */ /* 0x000fe40000705720 */
[----:B------:R-:W-:Y:S01]  /*a100*/  IADD3 R93, P5, PT, R94, R59, RZ ;  /* 0x0000003b5e5d7210 */ /* 0x000fe20007fbe0ff */
[----:B------:R-:W-:Y:S01]  /*a110*/  IMAD.X R58, R58, 0x1, R63, P4 ;  /* 0x000000013a3a7824 */ /* 0x000fe200020e063f */
[----:B------:R-:W-:-:S03]  /*a120*/  IADD3 R61, P3, PT, R61, -R24, RZ ;  /* 0x800000183d3d7210 */ /* 0x000fc60007f7e0ff */
[----:B------:R-:W-:Y:S02]  /*a130*/  IMAD.X R94, R94, 0x1, R65, P5 ;  /* 0x000000015e5e7824 */ /* 0x000fe400028e0641 */
[----:B------:R-:W-:-:S04]  /*a140*/  IMAD.X R64, R64, 0x1, ~R25, P3 ;  /* 0x0000000140407824 */ /* 0x000fc800018e0e19 */
        /* <DEDUP_REMOVED lines=27> */
.L_x_50:
[----:B------:R-:W-:Y:S05]  /*a300*/  BSYNC.RELIABLE B2 ;  /* 0x0000000000027941 */ /* 0x000fea0003800100 */
.L_x_49:
        /* <DEDUP_REMOVED lines=20> */
[----:B------:R-:W-:Y:S01]  /*a450*/  IADD3 R47, P2, PT, R58, R60, RZ ;  /* 0x0000003c3a2f7210 */ /* 0x000fe20007f5e0ff */
[----:B------:R-:W-:Y:S01]  /*a460*/  IMAD.X R60, R64, 0x1, ~R25, P0 ;  /* 0x00000001403c7824 */ /* 0x000fe200000e0e19 */
[----:B------:R-:W-:Y:S02]  /*a470*/  IADD3 R93, P3, PT, R94, R56, RZ ;  /* 0x000000385e5d7210 */ /* 0x000fe40007f7e0ff */
[----:B------:R-:W-:Y:S01]  /*a480*/  IADD3 R89, P4, P5, R26, -R48, R89 ;  /* 0x800000301a597210 */ /* 0x000fe20007d9e059 */
[----:B------:R-:W-:-:S02]  /*a490*/  IMAD.X R58, R58, 0x1, R63, P2 ;  /* 0x000000013a3a7824 */ /* 0x000fc400010e063f */
[----:B------:R-:W-:Y:S01]  /*a4a0*/  IMAD.X R94, R94, 0x1, R57, P3 ;  /* 0x000000015e5e7824 */ /* 0x000fe200018e0639 */
[----:B------:R-:W-:-:S09]  /*a4b0*/  IADD3.X R46, PT, PT, R26, ~R49, R46, P4, P5 ;  /* 0x800000311a2e7210 */ /* 0x000fd200027ea42e */
.L_x_46:
[----:B------:R-:W-:Y:S05]  /*a4c0*/  BSYNC.RECONVERGENT B1 ;  /* 0x0000000000017941 */ /* 0x000fea0003800200 */
.L_x_43:
        /* <DEDUP_REMOVED lines=60> */
.L_x_53:
[----:B------:R-:W-:Y:S05]  /*a890*/  BSYNC.RELIABLE B2 ;  /* 0x0000000000027941 */ /* 0x000fea0003800100 */
.L_x_52:
[----:B------:R-:W-:Y:S02]  /*a8a0*/  ISETP.GE.U32.AND P0, PT, R64, UR36, PT ;  /* 0x0000002440007c0c */ /* 0x000fe4000bf06070 */
[----:B------:R-:W-:Y:S02]  /*a8b0*/  IADD3 R56, P2, PT, R63, -UR38, RZ ;  /* 0x800000263f387c10 */ /* 0x000fe4000ff5e0ff */
        /* <DEDUP_REMOVED lines=14> */
[----:B------:R-:W-:Y:S02]  /*a9a0*/  IADD3 R64, P0, PT, R64, -UR36, RZ ;  /* 0x8000002440407c10 */ /* 0x000fe4000ff1e0ff */
[----:B------:R-:W-:Y:S02]  /*a9b0*/  ISETP.LT.U32.OR.EX P3, PT, R26, UR35, !P3, P4 ;  /* 0x000000231a007c0c */ /* 0x000fe4000df61540 */
[----:B------:R-:W-:Y:S02]  /*a9c0*/  SEL R26, RZ, 0xffffffff, !P2 ;  /* 0xffffffffff1a7807 */ /* 0x000fe40005000000 */
[----:B------:R-:W-:Y:S02]  /*a9d0*/  IADD3 R56, P2, PT, R57, R56, RZ ;  /* 0x0000003839387210 */ /* 0x000fe40007f5e0ff */
[----:B------:R-:W-:-:S02]  /*a9e0*/  SEL R24, RZ, 0xffffffff, !P3 ;  /* 0xffffffffff187807 */ /* 0x000fc40005800000 */
[----:B------:R-:W-:Y:S01]  /*a9f0*/  IADD3 R25, P3, PT, R26, R25, RZ ;  /* 0x000000191a197210 */ /* 0x000fe20007f7e0ff */
[----:B------:R-:W-:Y:S01]  /*aa00*/  IMAD.X R57, R57, 0x1, R62, P2 ;  /* 0x0000000139397824 */ /* 0x000fe200010e063e */
[----:B------:R-:W-:Y:S01]  /*aa10*/  IADD3 R61, P4, P5, R24, -R48, R61 ;  /* 0x80000030183d7210 */ /* 0x000fe20007d9e03d */
[----:B------:R-:W-:Y:S02]  /*aa20*/  IMAD.MOV.U32 R63, RZ, RZ, R56 ;  /* 0x000000ffff3f7224 */ /* 0x000fe400078e0038 */
[----:B------:R-:W-:Y:S01]  /*aa30*/  IMAD.X R26, R26, 0x1, R27, P3 ;  /* 0x000000011a1a7824 */ /* 0x000fe200018e061b */
[----:B------:R-:W-:Y:S01]  /*aa40*/  IADD3.X R66, PT, PT, R24, ~R49, R66, P4, P5 ;  /* 0x8000003118427210 */ /* 0x000fe200027ea442 */
[----:B------:R-:W-:Y:S01]  /*aa50*/  IMAD.MOV.U32 R68, RZ, RZ, R57 ;  /* 0x000000ffff447224 */ /* 0x000fe200078e0039 */
[----:B------:R-:W-:Y:S01]  /*aa60*/  IADD3.X R27, PT, PT, R65, ~UR37, RZ, P0, !PT ;  /* 0x80000025411b7c10 */ /* 0x000fe200087fe4ff */
[----:B------:R-:W-:-:S07]  /*aa70*/  IMAD.MOV.U32 R57, RZ, RZ, R25 ;  /* 0x000000ffff397224 */ /* 0x000fce00078e0019 */
.L_x_54:
[----:B------:R-:W-:Y:S05]  /*aa80*/  BSYNC.RECONVERGENT B1 ;  /* 0x0000000000017941 */ /* 0x000fea0003800200 */
.L_x_51:
[-C--:B------:R-:W-:Y:S01]  /*aa90*/  IADD3 R95, P2, PT, R59, R64.reuse, RZ ;  /* 0x000000403b5f7210 */ /* 0x080fe20007f5e0ff */
[----:B------:R-:W-:Y:S04]  /*aaa0*/  BSSY.RECONVERGENT B1, `(.L_x_55) ;  /* 0x0000057000017945 */ /* 0x000fe80003800200 */
[----:B------:R-:W-:Y:S01]  /*aab0*/  BSSY.RELIABLE B2, `(.L_x_56) ;  /* 0x000003a000027945 */ /* 0x000fe20003800100 */
[----:B------:R-:W-:Y:S01]  /*aac0*/  ISETP.GE.U32.AND P0, PT, R95, R64, PT ;  /* 0x000000405f00720c */ /* 0x000fe20003f06070 */
[----:B------:R-:W-:-:S05]  /*aad0*/  IMAD.X R97, R60, 0x1, R27, P2 ;  /* 0x000000013c617824 */ /* 0x000fca00010e061b */
[----:B------:R-:W-:-:S04]  /*aae0*/  ISETP.GE.U32.AND.EX P0, PT, R97, R27, PT, P0 ;  /* 0x0000001b6100720c */ /* 0x000fc80003f06100 */
[----:B------:R-:W-:-:S04]  /*aaf0*/  SEL R24, RZ, 0x1, P0 ;  /* 0x00000001ff187807 */ /* 0x000fc80000000000 */
[----:B------:R-:W-:-:S04]  /*ab00*/  IADD3 R24, P0, PT, R63, R24, RZ ;  /* 0x000000183f187210 */ /* 0x000fc80007f1e0ff */
[-C--:B------:R-:W-:Y:S01]  /*ab10*/  IADD3 R83, P3, PT, R47, R24.reuse, RZ ;  /* 0x000000182f537210 */ /* 0x080fe20007f7e0ff */
[----:B------:R-:W-:Y:S01]  /*ab20*/  IMAD.X R25, RZ, RZ, R68, P0 ;  /* 0x000000ffff197224 */ /* 0x000fe200000e0644 */
        /* <DEDUP_REMOVED lines=18> */
[----:B------:R-:W-:Y:S02]  /*ac50*/  IADD3.X R25, PT, PT, R66, RZ, RZ, P2, P3 ;  /* 0x000000ff42197210 */ /* 0x000fe400017e64ff */
[-C--:B------:R-:W-:Y:S02]  /*ac60*/  IADD3 R89, P3, PT, R89, R24.reuse, RZ ;  /* 0x0000001859597210 */ /* 0x080fe40007f7e0ff */
        /* <DEDUP_REMOVED lines=25> */
[----:B------:R-:W-:Y:S02]  /*ae00*/  ISETP.LT.U32.AND P2, PT, R83, R24, PT ;  /* 0x000000185300720c */ /* 0x000fe40003f41070 */
[----:B------:R-:W-:-:S04]  /*ae10*/  ISETP.GE.U32.AND.EX P0, PT, R97, UR33, PT, P0 ;  /* 0x0000002161007c0c */ /* 0x000fc8000bf06100 */
[----:B------:R-:W-:-:S13]  /*ae20*/  ISETP.LT.U32.OR.EX P0, PT, R81, R25, !P0, P2 ;  /* 0x000000195100720c */ /* 0x000fda0004701520 */
[----:B------:R-:W-:Y:S05]  /*ae30*/  @P0 BREAK.RELIABLE B2 ;  /* 0x0000000000020942 */ /* 0x000fea0003800100 */
[----:B------:R-:W-:Y:S05]  /*ae40*/  @P0 BRA `(.L_x_58) ;  /* 0x0000000000700947 */ /* 0x000fea0003800000 */
.L_x_57:
[----:B------:R-:W-:Y:S05]  /*ae50*/  BSYNC.RELIABLE B2 ;  /* 0x0000000000027941 */ /* 0x000fea0003800100 */
.L_x_56:
        /* <DEDUP_REMOVED lines=19> */
[----:B------:R-:W-:Y:S02]  /*af90*/  SEL R24, RZ, 0xffffffff, !P3 ;  /* 0xffffffffff187807 */ /* 0x000fe40005800000 */
[----:B------:R-:W-:-:S02]  /*afa0*/  IADD3 R83, P2, PT, R81, R26, RZ ;  /* 0x0000001a51537210 */ /* 0x000fc40007f5e0ff */
[----:B------:R-:W-:Y:S02]  /*afb0*/  IADD3 R93, P3, PT, R94, R25, RZ ;  /* 0x000000195e5d7210 */ /* 0x000fe40007f7e0ff */
[----:B------:R-:W-:Y:S01]  /*afc0*/  IADD3 R89, P4, P5, R24, -R48, R89 ;  /* 0x8000003018597210 */ /* 0x000fe20007d9e059 */
[----:B------:R-:W-:Y:S01]  /*afd0*/  IMAD.X R81, R81, 0x1, R46, P2 ;  /* 0x0000000151517824 */ /* 0x000fe200010e062e */
[----:B------:R-:W-:Y:S01]  /*afe0*/  IADD3.X R97, PT, PT, R97, ~UR37, RZ, P0, !PT ;  /* 0x8000002561617c10 */ /* 0x000fe200087fe4ff */
[----:B------:R-:W-:Y:S01]  /*aff0*/  IMAD.X R94, R94, 0x1, R27, P3 ;  /* 0x000000015e5e7824 */ /* 0x000fe200018e061b */
[----:B------:R-:W-:-:S09]  /*b000*/  IADD3.X R91, PT, PT, R24, ~R49, R91, P4, P5 ;  /* 0x80000031185b7210 */ /* 0x000fd200027ea45b */
.L_x_58:
[----:B------:R-:W-:Y:S05]  /*b010*/  BSYNC.RECONVERGENT B1 ;  /* 0x0000000000017941 */ /* 0x000fea0003800200 */
.L_x_55:
        /* <DEDUP_REMOVED lines=12> */
[----:B------:R-:W-:-:S04]  /*b0e0*/  IMAD.WIDE.U32 R26, R93, R95, RZ ;  /* 0x0000005f5d1a7225 */ /* 0x000fc800078e00ff */
[----:B------:R-:W-:-:S04]  /*b0f0*/  IMAD.WIDE.U32.X R60, R81, R97, R60, P0 ;  /* 0x00000061513c7225 */ /* 0x000fc800000e043c */
[----:B------:R-:W-:Y:S01]  /*b100*/  IMAD.WIDE.U32 R24, R97, R95, RZ ;  /* 0x0000005f61187225 */ /* 0x000fe200078e00ff */
[----:B------:R-:W-:-:S03]  /*b110*/  IADD3 R74, P5, PT, R60, R26, RZ ;  /* 0x0000001a3c4a7210 */ /* 0x000fc60007fbe0ff */
[----:B------:R-:W-:Y:S02]  /*b120*/  IMAD R67, R93, R97, R46 ;  /* 0x000000615d437224 */ /* 0x000fe400078e022e */
[-C--:B------:R-:W-:Y:S02]  /*b130*/  IMAD R66, R81, R95.reuse, RZ ;  /* 0x0000005f51427224 */ /* 0x080fe400078e02ff */
[----:B------:R-:W-:Y:S02]  /*b140*/  IMAD.IADD R46, R27, 0x1, R67 ;  /* 0x000000011b2e7824 */ /* 0x000fe400078e0243 */
[----:B------:R-:W-:-:S04]  /*b150*/  IMAD.WIDE.U32 R58, R83, R95, RZ ;  /* 0x0000005f533a7225 */ /* 0x000fc800078e00ff */
[----:B------:R-:W-:-:S04]  /*b160*/  IMAD.WIDE.U32 R56, R95, R95, RZ ;  /* 0x0000005f5f387225 */ /* 0x000fc800078e00ff */
[----:B------:R-:W-:-:S04]  /*b170*/  IMAD.WIDE.U32 R24, P0, R95, R97, R24 ;  /* 0x000000615f187225 */ /* 0x000fc80007800018 */
[----:B------:R-:W-:Y:S02]  /*b180*/  IMAD R99, R83, R97, R66 ;  /* 0x0000006153637224 */ /* 0x000fe400078e0242 */
[----:B------:R-:W-:-:S04]  /*b190*/  IMAD.WIDE.U32 R64, R97, R89, RZ ;  /* 0x0000005961407225 */ /* 0x000fc800078e00ff */
[----:B------:R-:W-:Y:S01]  /*b1a0*/  IMAD.X R27, RZ, RZ, RZ, P2 ;  /* 0x000000ffff1b7224 */ /* 0x000fe200010e06ff */
[----:B------:R-:W-:Y:S01]  /*b1b0*/  ISETP.GE.U32.AND P2, PT, R74, R26, PT ;  /* 0x0000001a4a00720c */ /* 0x000fe20003f46070 */
[----:B------:R-:W-:Y:S01]  /*b1c0*/  IMAD.X R75, R46, 0x1, R61, P5 ;  /* 0x000000012e4b7824 */ /* 0x000fe200028e063d */
[----:B------:R-:W-:Y:S01]  /*b1d0*/  IADD3 RZ, P5, PT, R57, R24, RZ ;  /* 0x0000001839ff7210 */ /* 0x000fe20007fbe0ff */
[----:B------:R-:W-:-:S03]  /*b1e0*/  IMAD.WIDE.U32 R62, R95, R89, RZ ;  /* 0x000000595f3e7225 */ /* 0x000fc600078e00ff */
[----:B------:R-:W-:Y:S01]  /*b1f0*/  ISETP.GE.U32.AND.EX P2, PT, R75, R46, PT, P2 ;  /* 0x0000002e4b00720c */ /* 0x000fe20003f46120 */
[----:B------:R-:W-:Y:S02]  /*b200*/  IMAD.IADD R99, R59, 0x1, R99 ;  /* 0x000000013b637824 */ /* 0x000fe400078e0263 */
[----:B------:R-:W-:Y:S01]  /*b210*/  IMAD.MOV.U32 R26, RZ, RZ, R47 ;  /* 0x000000ffff1a7224 */ /* 0x000fe200078e002f */
[----:B------:R-:W-:Y:S01]  /*b220*/  SEL R87, RZ, 0x1, P2 ;  /* 0x00000001ff577807 */ /* 0x000fe20001000000 */
[CC--:B------:R-:W-:Y:S01]  /*b230*/  IMAD R62, R91.reuse, R95.reuse, RZ ;  /* 0x0000005f5b3e7224 */ /* 0x0c0fe200078e02ff */
[----:B------:R-:W-:Y:S01]  /*b240*/  SHF.L.U64.HI R79, R58, 0x1, R99 ;  /* 0x000000013a4f7819 */ /* 0x000fe20000010263 */
[----:B------:R-:W-:Y:S02]  /*b250*/  IMAD.X R67, RZ, RZ, RZ, P0 ;  /* 0x000000ffff437224 */ /* 0x000fe400000e06ff */
[----:B------:R-:W-:Y:S02]  /*b260*/  IMAD.MOV.U32 R66, RZ, RZ, R25 ;  /* 0x000000ffff427224 */ /* 0x000fe400078e0019 */
[----:B------:R-:W-:-:S04]  /*b270*/  IMAD.WIDE.U32 R64, P3, R91, R95, R64 ;  /* 0x0000005f5b407225 */ /* 0x000fc80007860040 */
[----:B------:R-:W-:Y:S01]  /*b280*/  IMAD.SHL.U32 R77, R58, 0x2, RZ ;  /* 0x000000023a4d7824 */ /* 0x000fe200078e00ff */
[----:B------:R-:W-:Y:S01]  /*b290*/  IADD3 RZ, P6, PT, R63, R64, RZ ;  /* 0x000000403fff7210 */ /* 0x000fe20007fde0ff */
[----:B------:R-:W-:-:S04]  /*b2a0*/  IMAD.WIDE.U32 R46, R81, R89, RZ ;  /* 0x00000059512e7225 */ /* 0x000fc800078e00ff */
[----:B------:R-:W-:-:S04]  /*b2b0*/  IMAD.WIDE.U32 R58, R89, R95, RZ ;  /* 0x0000005f593a7225 */ /* 0x000fc800078e00ff */
[-C--:B------:R-:W-:Y:S02]  /*b2c0*/  IMAD R85, R89, R97.reuse, R62 ;  /* 0x0000006159557224 */ /* 0x080fe400078e023e */
[----:B------:R-:W-:-:S04]  /*b2d0*/  IMAD.WIDE.U32.X R66, R97, R97, R66, P5 ;  /* 0x0000006161427225 */ /* 0x000fc800028e0442 */
[----:B------:R-:W-:Y:S01]  /*b2e0*/  IMAD.WIDE.U32.X R26, R94, R97, R26, P4 ;  /* 0x000000615e1a7225 */ /* 0x000fe200020e041a */
[----:B------:R-:W-:-:S03]  /*b2f0*/  IADD3 R68, P5, PT, R77, R66, RZ ;  /* 0x000000424d447210 */ /* 0x000fc60007fbe0ff */
[----:B------:R-:W-:Y:S01]  /*b300*/  IMAD.IADD R85, R59, 0x1, R85 ;  /* 0x000000013b557824 */ /* 0x000fe200078e0255 */
[----:B------:R-:W-:Y:S01]  /*b310*/  SHF.L.W.U32.HI R59, R74, 0x1, R75 ;  /* 0x000000014a3b7819 */ /* 0x000fe20000010e4b */
[----:B------:R-:W-:Y:S01]  /*b320*/  IMAD.X R63, RZ, RZ, RZ, P3 ;  /* 0x000000ffff3f7224 */ /* 0x000fe200018e06ff */
[----:B------:R-:W-:Y:S01]  /*b330*/  IADD3 R26, P2, P3, R58, R26, R87 ;  /* 0x0000001a3a1a7210 */ /* 0x000fe20007b5e057 */
[----:B------:R-:W-:-:S03]  /*b340*/  IMAD.WIDE.U32 R56, R83, R89, RZ ;  /* 0x0000005953387225 */ /* 0x000fc600078e00ff */
[----:B------:R-:W-:Y:S01]  /*b350*/  IADD3.X R27, PT, PT, R85, R27, RZ, P2, P3 ;  /* 0x0000001b551b7210 */ /* 0x000fe200017e64ff */
[----:B------:R-:W-:-:S04]  /*b360*/  IMAD.WIDE.U32 R46, P4, R83, R91, R46 ;  /* 0x0000005b532e7225 */ /* 0x000fc8000788002e */
[----:B------:R-:W-:Y:S01]  /*b370*/  IMAD.WIDE.U32 R72, R81, R93, RZ ;  /* 0x0000005d51487225 */ /* 0x000fe200078e00ff */
[----:B------:R-:W-:-:S03]  /*b380*/  IADD3 RZ, P3, PT, R57, R46, RZ ;  /* 0x0000002e39ff7210 */ /* 0x000fc60007f7e0ff */
[----:B------:R-:W-:Y:S02]  /*b390*/  IMAD.MOV.U32 R62, RZ, RZ, R65 ;  /* 0x000000ffff3e7224 */ /* 0x000fe400078e0041 */
[----:B------:R-:W-:Y:S01]  /*b3a0*/  IMAD.X R70, R79, 0x1, R67, P5 ;  /* 0x000000014f467824 */ /* 0x000fe200028e0643 */
[----:B------:R-:W-:Y:S01]  /*b3b0*/  ISETP.GE.U32.AND P5, PT, R68, R77, PT ;  /* 0x0000004d4400720c */ /* 0x000fe20003fa6070 */
[----:B------:R-:W-:Y:S01]  /*b3c0*/  IMAD.WIDE.U32.X R56, R91, R97, R62, P6 ;  /* 0x000000615b387225 */ /* 0x000fe200030e043e */
[----:B------:R-:W-:Y:S02]  /*b3d0*/  ISETP.GE.U32.AND P6, PT, R26, R58, PT ;  /* 0x0000003a1a00720c */ /* 0x000fe40003fc6070 */
[----:B------:R-:W-:Y:S01]  /*b3e0*/  SHF.L.W.U32.HI R58, R99, 0x1, R74 ;  /* 0x00000001633a7819 */ /* 0x000fe20000010e4a */
[----:B------:R-:W-:Y:S01]  /*b3f0*/  IMAD.WIDE.U32 R60, R83, R93, RZ ;  /* 0x0000005d533c7225 */ /* 0x000fe200078e00ff */
[----:B------:R-:W-:Y:S02]  /*b400*/  ISETP.GE.U32.AND.EX P5, PT, R70, R79, PT, P5 ;  /* 0x0000004f4600720c */ /* 0x000fe40003fa6150 */
[----:B------:R-:W-:Y:S01]  /*b410*/  ISETP.GE.U32.AND.EX P6, PT, R27, R85, PT, P6 ;  /* 0x000000551b00720c */ /* 0x000fe20003fc6160 */
[----:B------:R-:W-:Y:S01]  /*b420*/  IMAD.WIDE.U32 R72, P0, R83, R94, R72 ;  /* 0x0000005e53487225 */ /* 0x000fe20007800048 */
[----:B------:R-:W-:-:S02]  /*b430*/  SEL R77, RZ, 0x1, P5 ;  /* 0x00000001ff4d7807 */ /* 0x000fc40002800000 */
[----:B------:R-:W-:Y:S01]  /*b440*/  SEL R79, RZ, 0x1, P6 ;  /* 0x00000001ff4f7807 */ /* 0x000fe20003000000 */
[----:B------:R-:W-:Y:S01]  /*b450*/  IMAD.WIDE.U32 R62, R81, R83, RZ ;  /* 0x00000053513e7225 */ /* 0x000fe200078e00ff */
[----:B------:R-:W-:-:S03]  /*b460*/  IADD3 RZ, P2, PT, R61, R72, RZ ;  /* 0x000000483dff7210 */ /* 0x000fc60007f5e0ff */
[----:B------:R-:W-:-:S04]  /*b470*/  IMAD.WIDE.U32 R64, R83, R83, R58 ;  /* 0x0000005353407225 */ /* 0x000fc800078e003a */
[----:B------:R-:W-:Y:S02]  /*b480*/  IMAD.X R61, RZ, RZ, RZ, P0 ;  /* 0x000000ffff3d7224 */ /* 0x000fe400000e06ff */
[----:B------:R-:W-:-:S04]  /*b490*/  IMAD.WIDE.U32 R62, P0, R83, R81, R62 ;  /* 0x00000051533e7225 */ /* 0x000fc8000780003e */
[----:B------:R-:W-:Y:S01]  /*b4a0*/  IMAD.MOV.U32 R60, RZ, RZ, R73 ;  /* 0x000000ffff3c7224 */ /* 0x000fe200078e0049 */
[----:B------:R-:W-:Y:S01]  /*b4b0*/  IADD3 R73, P6, PT, R77, R64, RZ ;  /* 0x000000404d497210 */ /* 0x000fe20007fde0ff */
[----:B------:R-:W-:-:S04]  /*b4c0*/  IMAD.WIDE.U32 R66, R83, R83, RZ ;  /* 0x0000005353427225 */ /* 0x000fc800078e00ff */
[----:B------:R-:W-:Y:S01]  /*b4d0*/  IMAD.IADD R77, R62, 0x1, R65 ;  /* 0x000000013e4d7824 */ /* 0x000fe200078e0241 */
[----:B------:R-:W-:Y:S01]  /*b4e0*/  IADD3 RZ, P5, PT, R67, R62, RZ ;  /* 0x0000003e43ff7210 */ /* 0x000fe20007fbe0ff */
[----:B------:R-:W-:Y:S01]  /*b4f0*/  IMAD.X R65, RZ, RZ, RZ, P0 ;  /* 0x000000ffff417224 */ /* 0x000fe200000e06ff */
[----:B------:R-:W-:Y:S01]  /*b500*/  ISETP.LT.U32.AND P0, PT, R64, R58, PT ;  /* 0x0000003a4000720c */ /* 0x000fe20003f01070 */
[----:B------:R-:W-:Y:S01]  /*b510*/  IMAD.X R72, RZ, RZ, R77, P6 ;  /* 0x000000ffff487224 */ /* 0x000fe200030e064d */
[----:B------:R-:W-:Y:S01]  /*b520*/  ISETP.GE.U32.AND P6, PT, R73, R64, PT ;  /* 0x000000404900720c */ /* 0x000fe20003fc6070 */
[----:B------:R-:W-:Y:S02]  /*b530*/  IMAD.MOV.U32 R64, RZ, RZ, R63 ;  /* 0x000000ffff407224 */ /* 0x000fe400078e003f */
[----:B------:R-:W-:Y:S01]  /*b540*/  IMAD R46, R94, R83, RZ ;  /* 0x000000535e2e7224 */ /* 0x000fe200078e02ff */
[----:B------:R-:W-:Y:S01]  /*b550*/  ISETP.GE.U32.AND.EX P6, PT, R72, R77, PT, P6 ;  /* 0x0000004d4800720c */ /* 0x000fe20003fc6160 */
[----:B------:R-:W-:Y:S01]  /*b560*/  IMAD.WIDE.U32.X R64, R81, R81, R64, P5 ;  /* 0x0000005151407225 */ /* 0x000fe200028e0440 */
[----:B------:R-:W-:-:S02]  /*b570*/  IADD3 R56, P5, PT, R79, R56, RZ ;  /* 0x000000384f387210 */ /* 0x000fc40007fbe0ff */
[----:B------:R-:W-:Y:S01]  /*b580*/  ISETP.LT.U32.OR.EX P0, PT, R77, R59, !P6, P0 ;  /* 0x0000003b4d00720c */ /* 0x000fe20007701500 */
[-C--:B------:R-:W-:Y:S02]  /*b590*/  IMAD R85, R81, R93.reuse, R46 ;  /* 0x0000005d51557224 */ /* 0x080fe400078e022e */
[----:B------:R-:W-:-:S04]  /*b5a0*/  IMAD.WIDE.U32 R66, R83, R93, R26 ;  /* 0x0000005d53427225 */ /* 0x000fc800078e001a */
[----:B------:R-:W-:Y:S01]  /*b5b0*/  IMAD.IADD R79, R67, 0x1, R85 ;  /* 0x00000001434f7824 */ /* 0x000fe200078e0255 */
[----:B------:R-:W-:Y:S01]  /*b5c0*/  SHF.L.W.U32.HI R75, R75, 0x1, R66 ;  /* 0x000000014b4b7819 */ /* 0x000fe20000010e42 */
[----:B------:R-:W-:Y:S01]  /*b5d0*/  IMAD.X R57, RZ, RZ, R57, P5 ;  /* 0x000000ffff397224 */ /* 0x000fe200028e0639 */
[C---:B------:R-:W-:Y:S01]  /*b5e0*/  ISETP.GE.U32.AND P5, PT, R66.reuse, R26, PT ;  /* 0x0000001a4200720c */ /* 0x040fe20003fa6070 */
[----:B------:R-:W-:Y:S01]  /*b5f0*/  IMAD R26, R91, R83, RZ ;  /* 0x000000535b1a7224 */ /* 0x000fe200078e02ff */
[----:B------:R-:W-:Y:S01]  /*b600*/  IADD3 R46, P6, PT, R75, R64, RZ ;  /* 0x000000404b2e7210 */ /* 0x000fe20007fde0ff */
[----:B------:R-:W-:Y:S01]  /*b610*/  IMAD.WIDE.U32.X R60, R81, R94, R60, P2 ;  /* 0x0000005e513c7225 */ /* 0x000fe200010e043c */
[----:B------:R-:W-:Y:S02]  /*b620*/  ISETP.GE.U32.AND.EX P5, PT, R79, R27, PT, P5 ;  /* 0x0000001b4f00720c */ /* 0x000fe40003fa6150 */
[----:B------:R-:W-:Y:S01]  /*b630*/  SEL R27, RZ, 0x1, !P0 ;  /* 0x00000001ff1b7807 */ /* 0x000fe20004000000 */
[----:B------:R-:W-:Y:S01]  /*b640*/  IMAD R63, R81, R89, R26 ;  /* 0x00000059513f7224 */ /* 0x000fe200078e021a */
[----:B------:R-:W-:Y:S01]  /*b650*/  SHF.L.W.U32.HI R59, R66, 0x1, R79 ;  /* 0x00000001423b7819 */ /* 0x000fe20000010e4f */
[----:B------:R-:W-:Y:S01]  /*b660*/  IMAD.MOV.U32 R64, RZ, RZ, R47 ;  /* 0x000000ffff407224 */ /* 0x000fe200078e002f */
[----:B------:R-:W-:Y:S01]  /*b670*/  IADD3 R66, P0, PT, R46, R27, RZ ;  /* 0x0000001b2e427210 */ /* 0x000fe20007f1e0ff */
[----:B------:R-:W-:Y:S01]  /*b680*/  IMAD.WIDE.U32 R26, R83, R89, R56 ;  /* 0x00000059531a7225 */ /* 0x000fe200078e0038 */
[----:B------:R-:W-:-:S02]  /*b690*/  SEL R77, RZ, 0x1, P5 ;  /* 0x00000001ff4d7807 */ /* 0x000fc40002800000 */
[----:B------:R-:W-:Y:S01]  /*b6a0*/  ISETP.LT.U32.AND P2, PT, R46, R75, PT ;  /* 0x0000004b2e00720c */ /* 0x000fe20003f41070 */
[----:B------:R-:W-:Y:S02]  /*b6b0*/  IMAD.X R58, R59, 0x1, R65, P6 ;  /* 0x000000013b3a7824 */ /* 0x000fe400030e0641 */
[----:B------:R-:W-:Y:S01]  /*b6c0*/  IMAD.IADD R63, R27, 0x1, R63 ;  /* 0x000000011b3f7824 */ /* 0x000fe200078e023f */
[----:B------:R-:W-:Y:S01]  /*b6d0*/  IADD3 R27, P5, P6, R26, R60, R77 ;  /* 0x0000003c1a1b7210 */ /* 0x000fe20007ebe04d */
[----:B------:R-:W-:Y:S01]  /*b6e0*/  IMAD.X R65, RZ, RZ, RZ, P4 ;  /* 0x000000ffff417224 */ /* 0x000fe200020e06ff */
[----:B------:R-:W-:Y:S01]  /*b6f0*/  ISETP.GE.U32.AND P4, PT, R66, R46, PT ;  /* 0x0000002e4200720c */ /* 0x000fe20003f86070 */
[----:B------:R-:W-:Y:S01]  /*b700*/  IMAD.X R67, RZ, RZ, R58, P0 ;  /* 0x000000ffff437224 */ /* 0x000fe200000e063a */
[----:B------:R-:W-:Y:S01]  /*b710*/  IADD3.X R74, PT, PT, R63, R61, RZ, P5, P6 ;  /* 0x0000003d3f4a7210 */ /* 0x000fe20002fec4ff */
[----:B------:R-:W-:Y:S01]  /*b720*/  IMAD.WIDE.U32.X R64, R81, R91, R64, P3 ;  /* 0x0000005b51407225 */ /* 0x000fe200018e0440 */
[----:B------:R-:W-:-:S02]  /*b730*/  ISETP.GE.U32.AND P0, PT, R26, R56, PT ;  /* 0x000000381a00720c */ /* 0x000fc40003f06070 */
[----:B------:R-:W-:Y:S02]  /*b740*/  ISETP.GE.U32.AND P5, PT, R27, R26, PT ;  /* 0x0000001a1b00720c */ /* 0x000fe40003fa6070 */
[----:B------:R-:W-:Y:S02]  /*b750*/  ISETP.GE.U32.AND.EX P4, PT, R67, R58, PT, P4 ;  /* 0x0000003a4300720c */ /* 0x000fe40003f86140 */
[----:B------:R-:W-:Y:S01]  /*b760*/  ISETP.GE.U32.AND.EX P0, PT, R63, R57, PT, P0 ;  /* 0x000000393f00720c */ /* 0x000fe20003f06100 */
[----:B------:R-:W-:Y:S01]  /*b770*/  IMAD.WIDE.U32 R56, R94, R89, RZ ;  /* 0x000000595e387225 */ /* 0x000fe200078e00ff */
[----:B------:R-:W-:Y:S02]  /*b780*/  ISETP.GE.U32.AND.EX P5, PT, R74, R63, PT, P5 ;  /* 0x0000003f4a00720c */ /* 0x000fe40003fa6150 */
[----:B------:R-:W-:Y:S01]  /*b790*/  SHF.L.W.U32.HI R26, R79, 0x1, R27 ;  /* 0x000000014f1a7819 */ /* 0x000fe20000010e1b */
[----:B------:R-:W-:Y:S01]  /*b7a0*/  IMAD.WIDE.U32 R62, R93, R93, RZ ;  /* 0x0000005d5d3e7225 */ /* 0x000fe200078e00ff */
[----:B------:R-:W-:-:S02]  /*b7b0*/  ISETP.LT.U32.OR.EX P2, PT, R58, R59, !P4, P2 ;  /* 0x0000003b3a00720c */ /* 0x000fc40006741520 */
[----:B------:R-:W-:Y:S01]  /*b7c0*/  SEL R46, RZ, 0x1, P0 ;  /* 0x00000001ff2e7807 */ /* 0x000fe20000000000 */
[----:B------:R-:W-:Y:S01]  /*b7d0*/  IMAD.WIDE.U32 R58, R94, R93, RZ ;  /* 0x0000005d5e3a7225 */ /* 0x000fe200078e00ff */
[----:B------:R-:W-:Y:S02]  /*b7e0*/  SEL R47, RZ, 0x1, P5 ;  /* 0x00000001ff2f7807 */ /* 0x000fe40002800000 */
[----:B------:R-:W-:Y:S01]  /*b7f0*/  SHF.L.W.U32.HI R27, R27, 0x1, R74 ;  /* 0x000000011b1b7819 */ /* 0x000fe20000010e4a */
[----:B------:R-:W-:Y:S01]  /*b800*/  IMAD.WIDE.U32 R56, P4, R93, R91, R56 ;  /* 0x0000005b5d387225 */ /* 0x000fe20007880038 */
[----:B------:R-:W-:Y:S02]  /*b810*/  IADD3 R64, P5, P6, R47, R64, R46 ;  /* 0x000000402f407210 */ /* 0x000fe40007ebe02e */
[----:B------:R-:W-:Y:S01]  /*b820*/  SEL R79, RZ, 0x1, !P2 ;  /* 0x00000001ff4f7807 */ /* 0x000fe20005000000 */
[----:B------:R-:W-:Y:S01]  /*b830*/  IMAD.WIDE.U32 R46, R93, R89, RZ ;  /* 0x000000595d2e7225 */ /* 0x000fe200078e00ff */
[----:B------:R-:W-:-:S03]  /*b840*/  IADD3.X R65, PT, PT, RZ, R65, RZ, P5, P6 ;  /* 0x00000041ff417210 */ /* 0x000fc60002fec4ff */
[----:B------:R-:W-:Y:S01]  /*b850*/  IMAD.WIDE.U32 R60, R93, R93, R26 ;  /* 0x0000005d5d3c7225 */ /* 0x000fe200078e001a */
[----:B------:R-:W-:-:S03]  /*b860*/  IADD3 RZ, P3, PT, R47, R56, RZ ;  /* 0x000000382fff7210 */ /* 0x000fc60007f7e0ff */
[----:B------:R-:W-:Y:S01]  /*b870*/  IMAD.WIDE.U32 R58, P0, R93, R94, R58 ;  /* 0x0000005e5d3a7225 */ /* 0x000fe2000780003a */
[----:B------:R-:W-:-:S03]  /*b880*/  IADD3 R79, P2, PT, R79, R60, RZ ;  /* 0x0000003c4f4f7210 */ /* 0x000fc60007f5e0ff */
[----:B------:R-:W-:Y:S01]  /*b890*/  IMAD.IADD R56, R58, 0x1, R61 ;  /* 0x000000013a387824 */ /* 0x000fe200078e023d */
[----:B------:R-:W-:Y:S01]  /*b8a0*/  IADD3 RZ, P5, PT, R63, R58, RZ ;  /* 0x0000003a3fff7210 */ /* 0x000fe20007fbe0ff */
[----:B------:R-:W-:Y:S01]  /*b8b0*/  IMAD.X R47, RZ, RZ, RZ, P0 ;  /* 0x000000ffff2f7224 */ /* 0x000fe200000e06ff */
[----:B------:R-:W-:Y:S01]  /*b8c0*/  ISETP.GE.U32.AND P0, PT, R79, R60, PT ;  /* 0x0000003c4f00720c */ /* 0x000fe20003f06070 */
[----:B------:R-:W-:Y:S01]  /*b8d0*/  IMAD.X R75, RZ, RZ, R56, P2 ;  /* 0x000000ffff4b7224 */ /* 0x000fe200010e0638 */
[----:B------:R-:W-:Y:S01]  /*b8e0*/  ISETP.LT.U32.AND P2, PT, R60, R26, PT ;  /* 0x0000001a3c00720c */ /* 0x000fe20003f41070 */
[----:B------:R-:W-:Y:S02]  /*b8f0*/  IMAD R26, R91, R93, RZ ;  /* 0x0000005d5b1a7224 */ /* 0x000fe400078e02ff */
[----:B------:R-:W-:Y:S01]  /*b900*/  IMAD.WIDE.U32 R60, R93, R89, R64 ;  /* 0x000000595d3c7225 */ /* 0x000fe200078e0040 */
[----:B------:R-:W-:-:S03]  /*b910*/  ISETP.GE.U32.AND.EX P0, PT, R75, R56, PT, P0 ;  /* 0x000000384b00720c */ /* 0x000fc60003f06100 */
[----:B------:R-:W-:Y:S01]  /*b920*/  IMAD R63, R94, R89, R26 ;  /* 0x000000595e3f7224 */ /* 0x000fe200078e021a */
[----:B------:R-:W-:Y:S01]  /*b930*/  ISETP.LT.U32.OR.EX P0, PT, R56, R27, !P0, P2 ;  /* 0x0000001b3800720c */ /* 0x000fe20004701520 */
[----:B------:R-:W-:Y:S01]  /*b940*/  IMAD.MOV.U32 R46, RZ, RZ, R59 ;  /* 0x000000ffff2e7224 */ /* 0x000fe200078e003b */
[----:B------:R-:W-:Y:S01]  /*b950*/  ISETP.GE.U32.AND P2, PT, R60, R64, PT ;  /* 0x000000403c00720c */ /* 0x000fe20003f46070 */
[----:B------:R-:W-:Y:S01]  /*b960*/  IMAD.IADD R63, R61, 0x1, R63 ;  /* 0x000000013d3f7824 */ /* 0x000fe200078e023f */
[----:B------:R-:W-:Y:S01]  /*b970*/  SHF.L.W.U32.HI R59, R74, 0x1, R60 ;  /* 0x000000014a3b7819 */ /* 0x000fe20000010e3c */
[----:B------:R-:W-:Y:S01]  /*b980*/  IMAD.WIDE.U32.X R46, R94, R94, R46, P5 ;  /* 0x0000005e5e2e7225 */ /* 0x000fe200028e042e */
[----:B------:R-:W-:Y:S02]  /*b990*/  SEL R99, RZ, 0x1, !P0 ;  /* 0x00000001ff637807 */ /* 0x000fe40004000000 */
[----:B------:R-:W-:Y:S01]  /*b9a0*/  ISETP.GE.U32.AND.EX P2, PT, R63, R65, PT, P2 ;  /* 0x000000413f00720c */ /* 0x000fe20003f46120 */
[----:B------:R-:W-:Y:S01]  /*b9b0*/  IMAD.X R27, RZ, RZ, RZ, P4 ;  /* 0x000000ffff1b7224 */ /* 0x000fe200020e06ff */
[----:B------:R-:W-:Y:S01]  /*b9c0*/  IADD3 R46, P0, PT, R59, R46, RZ ;  /* 0x0000002e3b2e7210 */ /* 0x000fe20007f1e0ff */
[----:B------:R-:W-:Y:S01]  /*b9d0*/  IMAD.MOV.U32 R26, RZ, RZ, R57 ;  /* 0x000000ffff1a7224 */ /* 0x000fe200078e0039 */
[----:B------:R-:W-:-:S02]  /*b9e0*/  SHF.L.W.U32.HI R61, R60, 0x1, R63 ;  /* 0x000000013c3d7819 */ /* 0x000fc40000010e3f */
[----:B------:R-:W-:Y:S01]  /*b9f0*/  SEL R57, RZ, 0x1, P2 ;  /* 0x00000001ff397807 */ /* 0x000fe20001000000 */
[----:B------:R-:W-:Y:S01]  /*ba00*/  IMAD.WIDE.U32.X R26, R94, R91, R26, P3 ;  /* 0x0000005b5e1a7225 */ /* 0x000fe200018e041a */
[----:B------:R-:W-:-:S03]  /*ba10*/  IADD3 R99, P2, PT, R46, R99, RZ ;  /* 0x000000632e637210 */ /* 0x000fc60007f5e0ff */
[----:B------:R-:W-:Y:S01]  /*ba20*/  IMAD.X R56, R61, 0x1, R47, P0 ;  /* 0x000000013d387824 */ /* 0x000fe200000e062f */
[----:B------:R-:W-:Y:S02]  /*ba30*/  IADD3 R57, P3, PT, R57, R26, RZ ;  /* 0x0000001a39397210 */ /* 0x000fe40007f7e0ff */
[----:B------:R-:W-:Y:S01]  /*ba40*/  ISETP.GE.U32.AND P0, PT, R99, R46, PT ;  /* 0x0000002e6300720c */ /* 0x000fe20003f06070 */
[----:B------:R-:W-:Y:S01]  /*ba50*/  IMAD.X R85, RZ, RZ, R56, P2 ;  /* 0x000000ffff557224 */ /* 0x000fe200010e0638 */
[----:B------:R-:W-:Y:S01]  /*ba60*/  ISETP.LT.U32.AND P2, PT, R46, R59, PT ;  /* 0x0000003b2e00720c */ /* 0x000fe20003f41070 */
[----:B------:R-:W-:Y:S01]  /*ba70*/  IMAD.X R74, RZ, RZ, R27, P3 ;  /* 0x000000ffff4a7224 */ /* 0x000fe200018e061b */
[----:B------:R-:W-:Y:S01]  /*ba80*/  SHF.L.W.U32.HI R26, R63, 0x1, R57 ;  /* 0x000000013f1a7819 */ /* 0x000fe20000010e39 */
[-C--:B------:R-:W-:Y:S01]  /*ba90*/  IMAD.WIDE.U32 R46, R91, R89.reuse, RZ ;  /* 0x000000595b2e7225 */ /* 0x080fe200078e00ff */
[----:B------:R-:W-:Y:S02]  /*baa0*/  ISETP.GE.U32.AND.EX P0, PT, R85, R56, PT, P0 ;  /* 0x000000385500720c */ /* 0x000fe40003f06100 */
[----:B------:R-:W-:Y:S01]  /*bab0*/  SHF.L.W.U32.HI R27, R57, 0x1, R74 ;  /* 0x00000001391b7819 */ /* 0x000fe20000010e4a */
[----:B------:R-:W-:Y:S01]  /*bac0*/  IMAD.WIDE.U32 R62, R89, R89, RZ ;  /* 0x00000059593e7225 */ /* 0x000fe200078e00ff */
[----:B------:R-:W-:-:S02]  /*bad0*/  ISETP.LT.U32.OR.EX P0, PT, R56, R61, !P0, P2 ;  /* 0x0000003d3800720c */ /* 0x000fc40004701520 */
[----:B------:R-:W-:Y:S01]  /*bae0*/  SHF.R.U32.HI R74, RZ, 0x1f, R74 ;  /* 0x0000001fff4a7819 */ /* 0x000fe2000001164a */
[----:B------:R-:W-:Y:S01]  /*baf0*/  IMAD.WIDE.U32 R60, R89, R89, R26 ;  /* 0x00000059593c7225 */ /* 0x000fe200078e001a */
[----:B------:R-:W-:-:S03]  /*bb00*/  SEL R87, RZ, 0x1, !P0 ;  /* 0x00000001ff577807 */ /* 0x000fc60004000000 */
[----:B------:R-:W-:Y:S01]  /*bb10*/  IMAD.WIDE.U32 R46, P3, R89, R91, R46 ;  /* 0x0000005b592e7225 */ /* 0x000fe2000786002e */
[----:B------:R-:W-:-:S03]  /*bb20*/  IADD3 R87, P0, PT, R87, R60, RZ ;  /* 0x0000003c57577210 */ /* 0x000fc60007f1e0ff */
[----:B------:R-:W-:Y:S01]  /*bb30*/  IMAD.WIDE.U32 R56, R75, 0x3d1, RZ ;  /* 0x000003d14b387825 */ /* 0x000fe200078e00ff */
[----:B------:R-:W-:Y:S02]  /*bb40*/  ISETP.GE.U32.AND P2, PT, R87, R60, PT ;  /* 0x0000003c5700720c */ /* 0x000fe40003f46070 */
[----:B------:R-:W-:Y:S01]  /*bb50*/  IADD3 RZ, P5, PT, R63, R46, RZ ;  /* 0x0000002e3fff7210 */ /* 0x000fe20007fbe0ff */
[----:B------:R-:W-:Y:S02]  /*bb60*/  IMAD.IADD R64, R46, 0x1, R61 ;  /* 0x000000012e407824 */ /* 0x000fe400078e023d */
[----:B------:R-:W-:-:S04]  /*bb70*/  IMAD.WIDE.U32 R56, P4, RZ, R79, R56 ;  /* 0x0000004fff387225 */ /* 0x000fc80007880038 */
[----:B------:R-:W-:Y:S02]  /*bb80*/  IMAD.X R77, RZ, RZ, R64, P0 ;  /* 0x000000ffff4d7224 */ /* 0x000fe400000e0640 */
        /* <DEDUP_REMOVED lines=30> */
[----:B------:R-:W-:Y:S01]  /*bd70*/  ISETP.GE.U32.AND P3, PT, R63, R60, PT ;  /* 0x0000003c3f00720c */ /* 0x000fe20003f66070 */
[----:B------:R-:W-:Y:S01]  /*bd80*/  IMAD.MOV.U32 R58, RZ, RZ, R47 ;  /* 0x000000ffff3a7224 */ /* 0x000fe200078e002f */
[----:B------:R-:W-:Y:S01]  /*bd90*/  ISETP.LT.U32.AND P0, PT, R60, R79, PT ;  /* 0x0000004f3c00720c */ /* 0x000fe20003f01070 */
        /* <DEDUP_REMOVED lines=13> */
[----:B------:R-:W-:Y:S01]  /*be70*/  SEL R74, RZ, 0x1, !P0 ;  /* 0x00000001ff4a7807 */ /* 0x000fe20004000000 */
[----:B------:R-:W-:Y:S01]  /*be80*/  IMAD.X R58, R60, 0x1, R87, P3 ;  /* 0x000000013c3a7824 */ /* 0x000fe200018e0657 */
[----:B------:R-:W-:Y:S02]  /*be90*/  IADD3.X R101, PT, PT, RZ, RZ, R59, P5, P6 ;  /* 0x000000ffff657210 */ /* 0x000fe40002fec43b */
[----:B------:R-:W-:Y:S01]  /*bea0*/  ISETP.GE.U32.AND P4, PT, R56, R46, PT ;  /* 0x0000002e3800720c */ /* 0x000fe20003f86070 */
[----:B------:R-:W-:Y:S01]  /*beb0*/  IMAD.MOV.U32 R46, RZ, RZ, R27 ;  /* 0x000000ffff2e7224 */ /* 0x000fe200078e001b */
[----:B------:R-:W-:Y:S01]  /*bec0*/  IADD3 R74, P5, PT, R85, R74, RZ ;  /* 0x0000004a554a7210 */ /* 0x000fe20007fbe0ff */
[----:B------:R-:W-:Y:S01]  /*bed0*/  IMAD.WIDE.U32 R26, R101, 0x3d1, RZ ;  /* 0x000003d1651a7825 */ /* 0x000fe200078e00ff */
[----:B------:R-:W-:Y:S02]  /*bee0*/  ISETP.GE.U32.AND.EX P4, PT, R60, R75, PT, P4 ;  /* 0x0000004b3c00720c */ /* 0x000fe40003f86140 */
[----:B------:R-:W-:Y:S01]  /*bef0*/  ISETP.GE.U32.AND P3, PT, R74, R85, PT ;  /* 0x000000554a00720c */ /* 0x000fe20003f66070 */
[----:B------:R-:W-:Y:S01]  /*bf00*/  IMAD.X R75, RZ, RZ, R58, P5 ;  /* 0x000000ffff4b7224 */ /* 0x000fe200028e063a */
[----:B------:R-:W-:Y:S01]  /*bf10*/  ISETP.LT.U32.AND P0, PT, R85, R56, PT ;  /* 0x000000385500720c */ /* 0x000fe20003f01070 */
[----:B------:R-:W-:Y:S01]  /*bf20*/  IMAD.WIDE.U32.X R56, RZ, R77, R46, P2 ;  /* 0x0000004dff387225 */ /* 0x000fe200010e042e */
[----:B------:R-:W-:-:S02]  /*bf30*/  SEL R59, RZ, 0x1, P4 ;  /* 0x00000001ff3b7807 */ /* 0x000fc40002000000 */
[----:B------:R-:W-:Y:S01]  /*bf40*/  ISETP.GE.U32.AND.EX P2, PT, R75, R58, PT, P3 ;  /* 0x0000003a4b00720c */ /* 0x000fe20003f46130 */
[----:B------:R-:W-:-:S03]  /*bf50*/  IMAD.WIDE.U32 R46, R99, 0x3d1, RZ ;  /* 0x000003d1632e7825 */ /* 0x000fc600078e00ff */
[----:B------:R-:W-:Y:S01]  /*bf60*/  ISETP.LT.U32.OR.EX P0, PT, R58, R60, !P2, P0 ;  /* 0x0000003c3a00720c */ /* 0x000fe20005701500 */
[----:B------:R-:W-:Y:S01]  /*bf70*/  IMAD.WIDE.U32 R26, P3, RZ, R99, R26 ;  /* 0x00000063ff1a7225 */ /* 0x000fe2000786001a */
[----:B------:R-:W-:Y:S02]  /*bf80*/  IADD3 R59, P4, P5, R46, R56, R59 ;  /* 0x000000382e3b7210 */ /* 0x000fe40007d9e03b */
[----:B------:R-:W-:Y:S01]  /*bf90*/  IADD3 R79, P2, PT, R47, R26, RZ ;  /* 0x0000001a2f4f7210 */ /* 0x000fe20007f5e0ff */
[----:B------:R-:W-:Y:S01]  /*bfa0*/  IMAD.X R47, RZ, RZ, RZ, P3 ;  /* 0x000000ffff2f7224 */ /* 0x000fe200018e06ff */
[----:B------:R-:W-:Y:S02]  /*bfb0*/  IADD3 R26, P6, PT, R59, R77, RZ ;  /* 0x0000004d3b1a7210 */ /* 0x000fe40007fde0ff */
[----:B------:R-:W-:Y:S02]  /*bfc0*/  SEL R77, RZ, 0x1, !P0 ;  /* 0x00000001ff4d7807 */ /* 0x000fe40004000000 */
[----:B------:R-:W-:-:S02]  /*bfd0*/  IADD3.X R56, PT, PT, R79, R57, RZ, P4, P5 ;  /* 0x000000394f387210 */ /* 0x000fc400027ea4ff */
[----:B------:R-:W-:Y:S02]  /*bfe0*/  IADD3 R77, P4, PT, R26, R77, RZ ;  /* 0x0000004d1a4d7210 */ /* 0x000fe40007f9e0ff */
        /* <DEDUP_REMOVED lines=9> */
[----:B------:R-:W-:-:S04]  /*c080*/  ISETP.GE.U32.AND.EX P3, PT, R76, R57, PT, P3 ;  /* 0x000000394c00720c */ /* 0x000fc80003f66130 */
[----:B------:R-:W-:Y:S02]  /*c090*/  ISETP.LT.U32.OR.EX P0, PT, R57, R56, !P3, P4 ;  /* 0x000000383900720c */ /* 0x000fe40005f01540 */
[----:B------:R-:W-:Y:S02]  /*c0a0*/  IADD3 R26, P2, P3, R101, R46, R27 ;  /* 0x0000002e651a7210 */ /* 0x000fe40007b5e01b */
[----:B------:R-:W-:Y:S02]  /*c0b0*/  SEL R27, RZ, 0x1, !P0 ;  /* 0x00000001ff1b7807 */ /* 0x000fe40004000000 */
[----:B------:R-:W-:Y:S01]  /*c0c0*/  IADD3.X R46, PT, PT, RZ, R47, RZ, P2, P3 ;  /* 0x0000002fff2e7210 */ /* 0x000fe200017e64ff */
[----:B------:R-:W-:Y:S01]  /*c0d0*/  IMAD.MOV.U32 R47, RZ, RZ, RZ ;  /* 0x000000ffff2f7224 */ /* 0x000fe200078e00ff */
        /* <DEDUP_REMOVED lines=56> */
.L_x_60:
[----:B------:R-:W-:Y:S05]  /*c460*/  BSYNC.RECONVERGENT B1 ;  /* 0x0000000000017941 */ /* 0x000fea0003800200 */
.L_x_59:
[----:B------:R-:W-:Y:S01]  /*c470*/  IMAD.MOV.U32 R26, RZ, RZ, R65 ;  /* 0x000000ffff1a7224 */ /* 0x000fe200078e0041 */
[----:B------:R-:W-:Y:S01]  /*c480*/  IADD3 R68, P2, PT, R63, R68, RZ ;  /* 0x000000443f447210 */ /* 0x000fe20007f5e0ff */
[----:B------:R-:W-:Y:S01]  /*c490*/  IMAD.MOV.U32 R27, RZ, RZ, R64 ;  /* 0x000000ffff1b7224 */ /* 0x000fe200078e0040 */
[----:B------:R-:W-:Y:S01]  /*c4a0*/  BSSY.RECONVERGENT B1, `(.L_x_61) ;  /* 0x00000e3000017945 */ /* 0x000fe20003800200 */
[----:B------:R-:W-:-:S03]  /*c4b0*/  IMAD.MOV.U32 R25, RZ, RZ, RZ ;  /* 0x000000ffff197224 */ /* 0x000fc600078e00ff */
[----:B------:R-:W-:Y:S01]  /*c4c0*/  BSSY.RELIABLE B2, `(.L_x_62) ;  /* 0x000003b000027945 */ /* 0x000fe20003800100 */
[----:B------:R-:W-:-:S04]  /*c4d0*/  IMAD.WIDE.U32 R26, R95, R95, R26 ;  /* 0x0000005f5f1a7225 */ /* 0x000fc800078e001a */
        /* <DEDUP_REMOVED lines=57> */
.L_x_63:
[----:B------:R-:W-:Y:S05]  /*c870*/  BSYNC.RELIABLE B2 ;  /* 0x0000000000027941 */ /* 0x000fea0003800100 */
.L_x_62:
        /* <DEDUP_REMOVED lines=18> */
[----:B------:R-:W-:Y:S02]  /*c9a0*/  ISETP.GE.U32.AND P3, PT, R65, R62, PT ;  /* 0x0000003e4100720c */ /* 0x000fe40003f66070 */
[----:B------:R-:W-:Y:S02]  /*c9b0*/  SEL R62, RZ, 0xffffffff, P0 ;  /* 0xffffffffff3e7807 */ /* 0x000fe40000000000 */
        /* <DEDUP_REMOVED lines=9> */
[----:B------:R-:W-:Y:S01]  /*ca50*/  ISETP.GT.U32.AND P0, PT, R57, R48, PT ;  /* 0x000000303900720c */ /* 0x000fe20003f04070 */
[----:B------:R-:W-:Y:S01]  /*ca60*/  IMAD.X R64, R64, 0x1, R63, P3 ;  /* 0x0000000140407824 */ /* 0x000fe200018e063f */
[-C--:B------:R-:W-:Y:S02]  /*ca70*/  ISETP.LT.U32.OR.EX P4, PT, R56, R49.reuse, !P4, P5 ;  /* 0x000000313800720c */ /* 0x080fe40006781550 */
[----:B------:R-:W-:Y:S02]  /*ca80*/  SEL R60, RZ, 0xffffffff, !P2 ;  /* 0xffffffffff3c7807 */ /* 0x000fe40005000000 */
[----:B------:R-:W-:Y:S02]  /*ca90*/  SEL R56, RZ, 0xffffffff, !P4 ;  /* 0xffffffffff387807 */ /* 0x000fe40006000000 */
[----:B------:R-:W-:-:S02]  /*caa0*/  ISETP.GT.U32.AND.EX P0, PT, R64, R49, PT, P0 ;  /* 0x000000314000720c */ /* 0x000fc40003f04100 */
[C---:B------:R-:W-:Y:S02]  /*cab0*/  IADD3 R77, P4, PT, R56.reuse, R77, RZ ;  /* 0x0000004d384d7210 */ /* 0x040fe40007f9e0ff */
[----:B------:R-:W-:Y:S02]  /*cac0*/  IADD3 R61, P3, PT, R61, -R24, RZ ;  /* 0x800000183d3d7210 */ /* 0x000fe40007f7e0ff */
[----:B------:R-:W-:Y:S01]  /*cad0*/  ISETP.NE.U32.AND P2, PT, R77, RZ, PT ;  /* 0x000000ff4d00720c */ /* 0x000fe20003f45070 */
[----:B------:R-:W-:Y:S01]  /*cae0*/  IMAD.X R79, R56, 0x1, R79, P4 ;  /* 0x00000001384f7824 */ /* 0x000fe200020e064f */
[----:B------:R-:W-:Y:S01]  /*caf0*/  IADD3 R56, P4, PT, R62, R73, RZ ;  /* 0x000000493e387210 */ /* 0x000fe20007f9e0ff */
[----:B------:R-:W-:Y:S01]  /*cb00*/  IMAD.X R66, R58, 0x1, ~R25, P3 ;  /* 0x000000013a427824 */ /* 0x000fe200018e0e19 */
[----:B------:R-:W-:Y:S02]  /*cb10*/  IADD3 R59, P5, PT, R60, R65, RZ ;  /* 0x000000413c3b7210 */ /* 0x000fe40007fbe0ff */
[----:B------:R-:W-:Y:S01]  /*cb20*/  ISETP.NE.OR.EX P0, PT, R79, RZ, P0, P2 ;  /* 0x000000ff4f00720c */ /* 0x000fe20000705720 */
[----:B------:R-:W-:-:S02]  /*cb30*/  IMAD.MOV.U32 R65, RZ, RZ, R56 ;  /* 0x000000ffff417224 */ /* 0x000fc400078e0038 */
[----:B------:R-:W-:Y:S02]  /*cb40*/  IMAD.X R62, R62, 0x1, R75, P4 ;  /* 0x000000013e3e7824 */ /* 0x000fe400020e064b */
[----:B------:R-:W-:Y:S02]  /*cb50*/  IMAD.X R60, R60, 0x1, R67, P5 ;  /* 0x000000013c3c7824 */ /* 0x000fe400028e0643 */
[----:B------:R-:W-:-:S06]  /*cb60*/  IMAD.MOV.U32 R56, RZ, RZ, R64 ;  /* 0x000000ffff387224 */ /* 0x000fcc00078e0040 */
        /* <DEDUP_REMOVED lines=24> */
.L_x_66:
[----:B------:R-:W-:Y:S05]  /*ccf0*/  BSYNC.RELIABLE B2 ;  /* 0x0000000000027941 */ /* 0x000fea0003800100 */
.L_x_65:
        /* <DEDUP_REMOVED lines=32> */
[----:B------:R-:W-:Y:S01]  /*cf00*/  IADD3 R65, P4, PT, R62, R63, RZ ;  /* 0x0000003f3e417210 */ /* 0x000fe20007f9e0ff */
[----:B------:R-:W-:Y:S01]  /*cf10*/  IMAD.MOV.U32 R56, RZ, RZ, R58 ;  /* 0x000000ffff387224 */ /* 0x000fe200078e003a */
[----:B------:R-:W-:-:S02]  /*cf20*/  ISETP.GT.U32.AND.EX P0, PT, R58, R49, PT, P0 ;  /* 0x000000313a00720c */ /* 0x000fc40003f04100 */
        /* <DEDUP_REMOVED lines=30> */
.L_x_68:
[----:B------:R-:W-:Y:S05]  /*d110*/  BSYNC.RELIABLE B2 ;  /* 0x0000000000027941 */ /* 0x000fea0003800100 */
.L_x_67:
        /* <DEDUP_REMOVED lines=27> */
.L_x_64:
[----:B------:R-:W-:Y:S05]  /*d2d0*/  BSYNC.RECONVERGENT B1 ;  /* 0x0000000000017941 */ /* 0x000fea0003800200 */
.L_x_61:
        /* <DEDUP_REMOVED lines=60> */
.L_x_71:
[----:B------:R-:W-:Y:S05]  /*d6a0*/  BSYNC.RELIABLE B2 ;  /* 0x0000000000027941 */ /* 0x000fea0003800100 */
.L_x_70:
[----:B------:R-:W-:Y:S02]  /*d6b0*/  ISETP.GE.U32.AND P0, PT, R66, UR36, PT ;  /* 0x0000002442007c0c */ /* 0x000fe4000bf06070 */
[----:B------:R-:W-:Y:S02]  /*d6c0*/  IADD3 R63, P2, PT, R74, -UR38, RZ ;  /* 0x800000264a3f7c10 */ /* 0x000fe4000ff5e0ff */
[----:B------:R-:W-:Y:S02]  /*d6d0*/  ISETP.GE.U32.AND.EX P0, PT, R68, UR37, PT, P0 ;  /* 0x0000002544007c0c */ /* 0x000fe4000bf06100 */
[----:B------:R-:W-:Y:S02]  /*d6e0*/  IADD3.X R67, PT, PT, R75, ~UR39, RZ, P2, !PT ;  /* 0x800000274b437c10 */ /* 0x000fe400097fe4ff */
[----:B------:R-:W-:Y:S02]  /*d6f0*/  SEL R24, RZ, 0x1, P0 ;  /* 0x00000001ff187807 */ /* 0x000fe40000000000 */
[----:B------:R-:W-:-:S02]  /*d700*/  ISETP.LT.U32.AND P3, PT, R74, UR38, PT ;  /* 0x000000264a007c0c */ /* 0x000fc4000bf61070 */
[----:B------:R-:W-:Y:S02]  /*d710*/  ISETP.GE.U32.AND P2, PT, R63, R24, PT ;  /* 0x000000183f00720c */ /* 0x000fe40003f46070 */
[C---:B------:R-:W-:Y:S02]  /*d720*/  ISETP.LT.U32.AND P4, PT, R72.reuse, UR34, PT ;  /* 0x0000002248007c0c */ /* 0x040fe4000bf81070 */
[----:B------:R-:W-:Y:S02]  /*d730*/  ISETP.GE.U32.AND.EX P2, PT, R67, RZ, PT, P2 ;  /* 0x000000ff4300720c */ /* 0x000fe40003f46120 */
[----:B------:R-:W-:Y:S02]  /*d740*/  SEL R64, RZ, 0xffffffff, P0 ;  /* 0xffffffffff407807 */ /* 0x000fe40000000000 */
[----:B------:R-:W-:Y:S02]  /*d750*/  ISETP.LT.U32.OR.EX P2, PT, R75, UR39, !P2, P3 ;  /* 0x000000274b007c0c */ /* 0x000fe4000d741530 */
[----:B------:R-:W-:-:S02]  /*d760*/  IADD3 R25, P3, PT, R72, -UR34, RZ ;  /* 0x8000002248197c10 */ /* 0x000fc4000ff7e0ff */
[----:B------:R-:W-:Y:S02]  /*d770*/  SEL R24, RZ, 0x1, !P2 ;  /* 0x00000001ff187807 */ /* 0x000fe40005000000 */
[----:B------:R-:W-:Y:S02]  /*d780*/  IADD3.X R47, PT, PT, R73, ~UR35, RZ, P3, !PT ;  /* 0x80000023492f7c10 */ /* 0x000fe40009ffe4ff */
[----:B------:R-:W-:Y:S02]  /*d790*/  ISETP.GE.U32.AND P3, PT, R25, R24, PT ;  /* 0x000000181900720c */ /* 0x000fe40003f66070 */
[----:B------:R-:W-:Y:S02]  /*d7a0*/  SEL R46, RZ, 0xffffffff, !P2 ;  /* 0xffffffffff2e7807 */ /* 0x000fe40005000000 */
[----:B------:R-:W-:Y:S02]  /*d7b0*/  ISETP.GE.U32.AND.EX P3, PT, R47, RZ, PT, P3 ;  /* 0x000000ff2f00720c */ /* 0x000fe40003f66130 */
[----:B------:R-:W-:-:S02]  /*d7c0*/  IADD3 R63, P2, PT, R64, R63, RZ ;  /* 0x0000003f403f7210 */ /* 0x000fc40007f5e0ff */
[----:B------:R-:W-:Y:S02]  /*d7d0*/  ISETP.LT.U32.OR.EX P3, PT, R73, UR35, !P3, P4 ;  /* 0x0000002349007c0c */ /* 0x000fe4000df61540 */
[----:B------:R-:W-:Y:S01]  /*d7e0*/  IADD3 R66, P0, PT, R66, -UR36, RZ ;  /* 0x8000002442427c10 */ /* 0x000fe2000ff1e0ff */
[----:B------:R-:W-:Y:S01]  /*d7f0*/  IMAD.X R64, R64, 0x1, R67, P2 ;  /* 0x0000000140407824 */ /* 0x000fe200010e0643 */
[----:B------:R-:W-:Y:S01]  /*d800*/  SEL R24, RZ, 0xffffffff, !P3 ;  /* 0xffffffffff187807 */ /* 0x000fe20005800000 */
[----:B------:R-:W-:Y:S01]  /*d810*/  IMAD.MOV.U32 R74, RZ, RZ, R63 ;  /* 0x000000ffff4a7224 */ /* 0x000fe200078e003f */
[----:B------:R-:W-:Y:S01]  /*d820*/  IADD3 R25, P3, PT, R46, R25, RZ ;  /* 0x000000192e197210 */ /* 0x000fe20007f7e0ff */
[----:B------:R-:W-:Y:S01]  /*d830*/  IMAD.MOV.U32 R75, RZ, RZ, R64 ;  /* 0x000000ffff4b7224 */ /* 0x000fe200078e0040 */
[----:B------:R-:W-:Y:S02]  /*d840*/  IADD3 R27, P4, P5, R24, -R48, R27 ;  /* 0x80000030181b7210 */ /* 0x000fe40007d9e01b */
[----:B------:R-:W-:Y:S01]  /*d850*/  IADD3.X R67, PT, PT, R68, ~UR37, RZ, P0, !PT ;  /* 0x8000002544437c10 */ /* 0x000fe200087fe4ff */
[----:B------:R-:W-:Y:S01]  /*d860*/  IMAD.X R46, R46, 0x1, R47, P3 ;  /* 0x000000012e2e7824 */ /* 0x000fe200018e062f */
[----:B------:R-:W-:Y:S01]  /*d870*/  IADD3.X R26, PT, PT, R24, ~R49, R26, P4, P5 ;  /* 0x80000031181a7210 */ /* 0x000fe200027ea41a */
[----:B------:R-:W-:-:S02]  /*d880*/  IMAD.MOV.U32 R72, RZ, RZ, R25 ;  /* 0x000000ffff487224 */ /* 0x000fc400078e0019 */
[----:B------:R-:W-:-:S07]  /*d890*/  IMAD.MOV.U32 R73, RZ, RZ, R46 ;  /* 0x000000ffff497224 */ /* 0x000fce00078e002e */
.L_x_72:
[----:B------:R-:W-:Y:S05]  /*d8a0*/  BSYNC.RECONVERGENT B1 ;  /* 0x0000000000017941 */ /* 0x000fea0003800200 */
.L_x_69:
[----:B------:R-:W-:Y:S01]  /*d8b0*/  ISETP.GT.U32.AND P0, PT, R57, R27, PT ;  /* 0x0000001b3900720c */ /* 0x000fe20003f04070 */
[----:B------:R-:W-:Y:S03]  /*d8c0*/  BSSY.RECONVERGENT B1, `(.L_x_73) ;  /* 0x0000069000017945 */ /* 0x000fe60003800200 */
[----:B------:R-:W-:-:S13]  /*d8d0*/  ISETP.GT.U32.AND.EX P0, PT, R56, R26, PT, P0 ;  /* 0x0000001a3800720c */ /* 0x000fda0003f04100 */
[----:B------:R-:W-:Y:S05]  /*d8e0*/  @P0 BRA `(.L_x_74) ;  /* 0x00000000004c0947 */ /* 0x000fea0003800000 */
[----:B------:R-:W-:Y:S01]  /*d8f0*/  ISETP.GE.U32.AND P0, PT, R57, R27, PT ;  /* 0x0000001b3900720c */ /* 0x000fe20003f06070 */
[----:B------:R-:W-:Y:S03]  /*d900*/  BSSY.RELIABLE B2, `(.L_x_75) ;  /* 0x000002c000027945 */ /* 0x000fe60003800100 */
[----:B------:R-:W-:-:S13]  /*d910*/  ISETP.GE.U32.AND.EX P0, PT, R56, R26, PT, P0 ;  /* 0x0000001a3800720c */ /* 0x000fda0003f06100 */
[----:B------:R-:W-:Y:S05]  /*d920*/  @!P0 BRA `(.L_x_76) ;  /* 0x0000000000a48947 */ /* 0x000fea0003800000 */
[----:B------:R-:W-:-:S04]  /*d930*/  ISETP.GT.U32.AND P0, PT, R59, R72, PT ;  /* 0x000000483b00720c */ /* 0x000fc80003f04070 */
[----:B------:R-:W-:-:S13]  /*d940*/  ISETP.GT.U32.AND.EX P0, PT, R60, R73, PT, P0 ;  /* 0x000000493c00720c */ /* 0x000fda0003f04100 */
[----:B------:R-:W-:Y:S05]  /*d950*/  @P0 BREAK.RELIABLE B2 ;  /* 0x0000000000020942 */ /* 0x000fea0003800100 */
[----:B------:R-:W-:Y:S05]  /*d960*/  @P0 BRA `(.L_x_74) ;  /* 0x00000000002c0947 */ /* 0x000fea0003800000 */
[----:B------:R-:W-:Y:S02]  /*d970*/  ISETP.GE.U32.AND P4, PT, R61, R66, PT ;  /* 0x000000423d00720c */ /* 0x000fe40003f86070 */
[CC--:B------:R-:W-:Y:S02]  /*d980*/  ISETP.LT.U32.AND P0, PT, R65.reuse, R74.reuse, PT ;  /* 0x0000004a4100720c */ /* 0x0c0fe40003f01070 */
[----:B------:R-:W-:Y:S02]  /*d990*/  ISETP.GT.U32.AND P3, PT, R65, R74, PT ;  /* 0x0000004a4100720c */ /* 0x000fe40003f64070 */
[----:B------:R-:W-:Y:S02]  /*d9a0*/  ISETP.GE.U32.AND P2, PT, R59, R72, PT ;  /* 0x000000483b00720c */ /* 0x000fe40003f46070 */
[----:B------:R-:W-:Y:S02]  /*d9b0*/  ISETP.GE.U32.AND.EX P4, PT, R58, R67, PT, P4 ;  /* 0x000000433a00720c */ /* 0x000fe40003f86140 */
[----:B------:R-:W-:-:S02]  /*d9c0*/  ISETP.GT.U32.AND.EX P3, PT, R62, R75, PT, P3 ;  /* 0x0000004b3e00720c */ /* 0x000fc40003f64130 */
[----:B------:R-:W-:Y:S02]  /*d9d0*/  ISETP.GE.U32.AND.EX P2, PT, R60, R73, PT, P2 ;  /* 0x000000493c00720c */ /* 0x000fe40003f46120 */
[----:B------:R-:W-:-:S04]  /*d9e0*/  ISETP.LT.U32.OR.EX P0, PT, R62, R75, !P4, P0 ;  /* 0x0000004b3e00720c */ /* 0x000fc80006701500 */
[----:B------:R-:W-:-:S13]  /*d9f0*/  PLOP3.LUT P0, PT, P2, P3, P0, 0x2f, 0x0 ;  /* 0x000000000000781c */ /* 0x000fda0001706507 */
[----:B------:R-:W-:Y:S05]  /*da00*/  @!P0 BREAK.RELIABLE B2 ;  /* 0x0000000000028942 */ /* 0x000fea0003800100 */
[----:B------:R-:W-:Y:S05]  /*da10*/  @P0 BRA `(.L_x_76) ;  /* 0x0000000000680947 */ /* 0x000fea0003800000 */
.L_x_74:
[----:B------:R-:W-:Y:S02]  /*da20*/  ISETP.GE.U32.AND P0, PT, R61, R66, PT ;  /* 0x000000423d00720c */ /* 0x000fe40003f06070 */
[CC--:B------:R-:W-:Y:S02]  /*da30*/  IADD3 R64, P2, PT, R65.reuse, -R74.reuse, RZ ;  /* 0x8000004a41407210 */ /* 0x0c0fe40007f5e0ff */
[----:B------:R-:W-:Y:S02]  /*da40*/  ISETP.GE.U32.AND.EX P0, PT, R58, R67, PT, P0 ;  /* 0x000000433a00720c */ /* 0x000fe40003f06100 */
[----:B------:R-:W-:Y:S01]  /*da50*/  ISETP.LT.U32.AND P3, PT, R65, R74, PT ;  /* 0x0000004a4100720c */ /* 0x000fe20003f61070 */
[----:B------:R-:W-:Y:S01]  /*da60*/  IMAD.X R68, R62, 0x1, ~R75, P2 ;  /* 0x000000013e447824 */ /* 0x000fe200010e0e4b */
[----:B------:R-:W-:Y:S02]  /*da70*/  SEL R25, RZ, 0x1, P0 ;  /* 0x00000001ff197807 */ /* 0x000fe40000000000 */
[----:B------:R-:W-:-:S02]  /*da80*/  ISETP.LT.U32.AND P4, PT, R59, R72, PT ;  /* 0x000000483b00720c */ /* 0x000fc40003f81070 */
[----:B------:R-:W-:Y:S02]  /*da90*/  ISETP.GE.U32.AND P2, PT, R64, R25, PT ;  /* 0x000000194000720c */ /* 0x000fe40003f46070 */
[----:B------:R-:W-:Y:S02]  /*daa0*/  SEL R63, RZ, 0xffffffff, P0 ;  /* 0xffffffffff3f7807 */ /* 0x000fe40000000000 */
[----:B------:R-:W-:Y:S02]  /*dab0*/  ISETP.GE.U32.AND.EX P2, PT, R68, RZ, PT, P2 ;  /* 0x000000ff4400720c */ /* 0x000fe40003f46120 */
[----:B------:R-:W-:Y:S02]  /*dac0*/  IADD3 R64, P0, PT, R63, R64, RZ ;  /* 0x000000403f407210 */ /* 0x000fe40007f1e0ff */
[----:B------:R-:W-:Y:S02]  /*dad0*/  ISETP.LT.U32.OR.EX P2, PT, R62, R75, !P2, P3 ;  /* 0x0000004b3e00720c */ /* 0x000fe40005741530 */
[----:B------:R-:W-:Y:S01]  /*dae0*/  IADD3 R46, P3, PT, R59, -R72, RZ ;  /* 0x800000483b2e7210 */ /* 0x000fe20007f7e0ff */
[----:B------:R-:W-:Y:S01]  /*daf0*/  IMAD.X R63, R63, 0x1, R68, P0 ;  /* 0x000000013f3f7824 */ /* 0x000fe200000e0644 */
[----:B------:R-:W-:-:S02]  /*db00*/  SEL R25, RZ, 0x1, !P2 ;  /* 0x00000001ff197807 */ /* 0x000fc40005000000 */
[----:B------:R-:W-:Y:S01]  /*db10*/  SEL R65, RZ, 0xffffffff, !P2 ;  /* 0xffffffffff417807 */ /* 0x000fe20005000000 */
[----:B------:R-:W-:Y:S01]  /*db20*/  IMAD.X R24, R60, 0x1, ~R73, P3 ;  /* 0x000000013c187824 */ /* 0x000fe200018e0e49 */
[----:B------:R-:W-:Y:S02]  /*db30*/  ISETP.GE.U32.AND P3, PT, R46, R25, PT ;  /* 0x000000192e00720c */ /* 0x000fe40003f66070 */
[----:B------:R-:W-:Y:S02]  /*db40*/  IADD3 R46, P2, PT, R65, R46, RZ ;  /* 0x0000002e412e7210 */ /* 0x000fe40007f5e0ff */
[----:B------:R-:W-:-:S03]  /*db50*/  ISETP.GE.U32.AND.EX P3, PT, R24, RZ, PT, P3 ;  /* 0x000000ff1800720c */ /* 0x000fc60003f66130 */
[----:B------:R-:W-:Y:S01]  /*db60*/  IMAD.X R65, R65, 0x1, R24, P2 ;  /* 0x0000000141417824 */ /* 0x000fe200010e0618 */
[----:B------:R-:W-:-:S04]  /*db70*/  ISETP.LT.U32.OR.EX P3, PT, R60, R73, !P3, P4 ;  /* 0x000000493c00720c */ /* 0x000fc80005f61540 */
[----:B------:R-:W-:-:S04]  /*db80*/  SEL R47, RZ, 0xffffffff, !P3 ;  /* 0xffffffffff2f7807 */ /* 0x000fc80005800000 */
[----:B------:R-:W-:-:S04]  /*db90*/  IADD3 R62, P3, P4, R47, R57, -R27 ;  /* 0x000000392f3e7210 */ /* 0x000fc80007c7e81b */
[----:B------:R-:W-:Y:S01]  /*dba0*/  IADD3.X R47, PT, PT, R47, R56, ~R26, P3, P4 ;  /* 0x000000382f2f7210 */ /* 0x000fe20001fe8c1a */
[----:B------:R-:W-:Y:S08]  /*dbb0*/  BRA `(.L_x_77) ;  /* 0x0000000000e47947 */ /* 0x000ff00003800000 */
.L_x_76:
[----:B------:R-:W-:Y:S05]  /*dbc0*/  BSYNC.RELIABLE B2 ;  /* 0x0000000000027941 */ /* 0x000fea0003800100 */
.L_x_75:
[----:B------:R-:W-:-:S04]  /*dbd0*/  IADD3 R68, P2, PT, R61, UR36, RZ ;  /* 0x000000243d447c10 */ /* 0x000fc8000ff5e0ff */
[----:B------:R-:W-:Y:S02]  /*dbe0*/  ISETP.GE.U32.AND P0, PT, R68, R61, PT ;  /* 0x0000003d4400720c */ /* 0x000fe40003f06070 */
[----:B------:R-:W-:-:S04]  /*dbf0*/  IADD3.X R70, PT, PT, R58, UR37, RZ, P2, !PT ;  /* 0x000000253a467c10 */ /* 0x000fc800097fe4ff */
[----:B------:R-:W-:-:S04]  /*dc00*/  ISETP.GE.U32.AND.EX P0, PT, R70, R58, PT, P0 ;  /* 0x0000003a4600720c */ /* 0x000fc80003f06100 */
[----:B------:R-:W-:Y:S02]  /*dc10*/  SEL R24, RZ, 0x1, P0 ;  /* 0x00000001ff187807 */ /* 0x000fe40000000000 */
[----:B------:R-:W-:Y:S02]  /*dc20*/  ISETP.GE.U32.AND P0, PT, R68, R66, PT ;  /* 0x000000424400720c */ /* 0x000fe40003f06070 */
[----:B------:R-:W-:Y:S02]  /*dc30*/  IADD3 R24, P2, PT, R65, R24, RZ ;  /* 0x0000001841187210 */ /* 0x000fe40007f5e0ff */
[----:B------:R-:W-:Y:S02]  /*dc40*/  ISETP.GE.U32.AND.EX P0, PT, R70, R67, PT, P0 ;  /* 0x000000434600720c */ /* 0x000fe40003f06100 */
[C---:B------:R-:W-:Y:S01]  /*dc50*/  IADD3 R46, P5, PT, R24.reuse, UR38, RZ ;  /* 0x00000026182e7c10 */ /* 0x040fe2000ffbe0ff */
[----:B------:R-:W-:Y:S01]  /*dc60*/  IMAD.X R47, RZ, RZ, R62, P2 ;  /* 0x000000ffff2f7224 */ /* 0x000fe200010e063e */
[----:B------:R-:W-:-:S02]  /*dc70*/  ISETP.GE.U32.AND P3, PT, R24, R65, PT ;  /* 0x000000411800720c */ /* 0x000fc40003f66070 */
[----:B------:R-:W-:Y:S02]  /*dc80*/  ISETP.GE.U32.AND P4, PT, R46, R24, PT ;  /* 0x000000182e00720c */ /* 0x000fe40003f86070 */
[C---:B------:R-:W-:Y:S02]  /*dc90*/  IADD3.X R61, PT, PT, R47.reuse, UR39, RZ, P5, !PT ;  /* 0x000000272f3d7c10 */ /* 0x040fe4000affe4ff */
[----:B------:R-:W-:Y:S02]  /*dca0*/  IADD3 R64, P5, PT, -R74, R46, RZ ;  /* 0x0000002e4a407210 */ /* 0x000fe40007fbe1ff */
[----:B------:R-:W-:Y:S02]  /*dcb0*/  SEL R25, RZ, 0x1, P0 ;  /* 0x00000001ff197807 */ /* 0x000fe40000000000 */
[----:B------:R-:W-:Y:S01]  /*dcc0*/  ISETP.GE.U32.AND.EX P3, PT, R47, R62, PT, P3 ;  /* 0x0000003e2f00720c */ /* 0x000fe20003f66130 */
[C---:B------:R-:W-:Y:S01]  /*dcd0*/  IMAD.X R58, R61.reuse, 0x1, ~R75, P5 ;  /* 0x000000013d3a7824 */ /* 0x040fe200028e0e4b */
[----:B------:R-:W-:-:S02]  /*dce0*/  ISETP.GE.U32.AND.EX P4, PT, R61, R47, PT, P4 ;  /* 0x0000002f3d00720c */ /* 0x000fc40003f86140 */
[----:B------:R-:W-:Y:S02]  /*dcf0*/  ISETP.GE.U32.AND P2, PT, R64, R25, PT ;  /* 0x000000194000720c */ /* 0x000fe40003f46070 */
[----:B------:R-:W-:Y:S02]  /*dd00*/  SEL R25, RZ, 0x1, P3 ;  /* 0x00000001ff197807 */ /* 0x000fe40001800000 */
[----:B------:R-:W-:Y:S02]  /*dd10*/  SEL R24, RZ, 0x1, P4 ;  /* 0x00000001ff187807 */ /* 0x000fe40002000000 */
[----:B------:R-:W-:Y:S02]  /*dd20*/  ISETP.LT.U32.AND P3, PT, R46, R74, PT ;  /* 0x0000004a2e00720c */ /* 0x000fe40003f61070 */
[----:B------:R-:W-:Y:S02]  /*dd30*/  ISETP.GE.U32.AND.EX P2, PT, R58, RZ, PT, P2 ;  /* 0x000000ff3a00720c */ /* 0x000fe40003f46120 */
[----:B------:R-:W-:-:S02]  /*dd40*/  IADD3 R24, P5, P4, R59, R24, R25 ;  /* 0x000000183b187210 */ /* 0x000fc40007cbe019 */
[----:B------:R-:W-:Y:S02]  /*dd50*/  ISETP.LT.U32.OR.EX P2, PT, R61, R75, !P2, P3 ;  /* 0x0000004b3d00720c */ /* 0x000fe40005741530 */
[----:B------:R-:W-:Y:S02]  /*dd60*/  IADD3 R47, P6, PT, R24, UR34, RZ ;  /* 0x00000022182f7c10 */ /* 0x000fe4000ffde0ff */
[----:B------:R-:W-:Y:S02]  /*dd70*/  IADD3.X R61, PT, PT, R60, RZ, RZ, P5, P4 ;  /* 0x000000ff3c3d7210 */ /* 0x000fe40002fe84ff */
[----:B------:R-:W-:Y:S02]  /*dd80*/  ISETP.GE.U32.AND P3, PT, R24, R59, PT ;  /* 0x0000003b1800720c */ /* 0x000fe40003f66070 */
[----:B------:R-:W-:Y:S02]  /*dd90*/  IADD3.X R59, PT, PT, R61, UR35, RZ, P6, !PT ;  /* 0x000000233d3b7c10 */ /* 0x000fe4000b7fe4ff */
[----:B------:R-:W-:-:S02]  /*dda0*/  IADD3 R46, P5, PT, -R72, R47, RZ ;  /* 0x0000002f482e7210 */ /* 0x000fc40007fbe1ff */
[----:B------:R-:W-:Y:S02]  /*ddb0*/  ISETP.GE.U32.AND P4, PT, R47, R24, PT ;  /* 0x000000182f00720c */ /* 0x000fe40003f86070 */
[----:B------:R-:W-:Y:S01]  /*ddc0*/  SEL R25, RZ, 0x1, !P2 ;  /* 0x00000001ff197807 */ /* 0x000fe20005000000 */
[----:B------:R-:W-:Y:S01]  /*ddd0*/  IMAD.X R24, R59, 0x1, ~R73, P5 ;  /* 0x000000013b187824 */ /* 0x000fe200028e0e49 */
[----:B------:R-:W-:Y:S02]  /*dde0*/  ISETP.GE.U32.AND.EX P3, PT, R61, R60, PT, P3 ;  /* 0x0000003c3d00720c */ /* 0x000fe40003f66130 */
[----:B------:R-:W-:Y:S01]  /*ddf0*/  ISETP.GE.U32.AND.EX P6, PT, R59, R61, PT, P4 ;  /* 0x0000003d3b00720c */ /* 0x000fe20003fc6140 */
[----:B------:R-:W-:Y:S01]  /*de00*/  IMAD.MOV.U32 R61, RZ, RZ, R68 ;  /* 0x000000ffff3d7224 */ /* 0x000fe200078e0044 */
[----:B------:R-:W-:Y:S02]  /*de10*/  ISETP.GE.U32.AND P4, PT, R46, R25, PT ;  /* 0x000000192e00720c */ /* 0x000fe40003f86070 */
[----:B------:R-:W-:-:S02]  /*de20*/  SEL R25, RZ, 0x1, P3 ;  /* 0x00000001ff197807 */ /* 0x000fc40001800000 */
[----:B------:R-:W-:Y:S02]  /*de30*/  SEL R60, RZ, 0x1, P6 ;  /* 0x00000001ff3c7807 */ /* 0x000fe40003000000 */
[----:B------:R-:W-:Y:S02]  /*de40*/  ISETP.LT.U32.AND P3, PT, R47, R72, PT ;  /* 0x000000482f00720c */ /* 0x000fe40003f61070 */
[----:B------:R-:W-:Y:S02]  /*de50*/  ISETP.GE.U32.AND.EX P6, PT, R24, RZ, PT, P4 ;  /* 0x000000ff1800720c */ /* 0x000fe40003fc6140 */
[----:B------:R-:W-:Y:S02]  /*de60*/  IADD3 R57, P4, P5, R57, R60, R25 ;  /* 0x0000003c39397210 */ /* 0x000fe40007d9e019 */
[----:B------:R-:W-:Y:S02]  /*de70*/  ISETP.LT.U32.OR.EX P3, PT, R59, R73, !P6, P3 ;  /* 0x000000493b00720c */ /* 0x000fe40007761530 */
[----:B------:R-:W-:-:S02]  /*de80*/  IADD3.X R56, PT, PT, R56, RZ, RZ, P4, P5 ;  /* 0x000000ff38387210 */ /* 0x000fc400027ea4ff */
[----:B------:R-:W-:Y:S02]  /*de90*/  SEL R63, RZ, 0xffffffff, P0 ;  /* 0xffffffffff3f7807 */ /* 0x000fe40000000000 */
[----:B------:R-:W-:Y:S02]  /*dea0*/  IADD3 R27, P4, P5, -R27, R48, R57 ;  /* 0x000000301b1b7210 */ /* 0x000fe40007d9e139 */
[----:B------:R-:W-:Y:S02]  /*deb0*/  SEL R65, RZ, 0xffffffff, !P2 ;  /* 0xffffffffff417807 */ /* 0x000fe40005000000 */
[----:B------:R-:W-:Y:S02]  /*dec0*/  SEL R47, RZ, 0xffffffff, !P3 ;  /* 0xffffffffff2f7807 */ /* 0x000fe40005800000 */
[----:B------:R-:W-:Y:S02]  /*ded0*/  IADD3 R64, P0, PT, R63, R64, RZ ;  /* 0x000000403f407210 */ /* 0x000fe40007f1e0ff */
[----:B------:R-:W-:-:S02]  /*dee0*/  IADD3.X R26, PT, PT, ~R26, R49, R56, P4, P5 ;  /* 0x000000311a1a7210 */ /* 0x000fc400027ea538 */
[----:B------:R-:W-:Y:S01]  /*def0*/  IADD3 R46, P2, PT, R65, R46, RZ ;  /* 0x0000002e412e7210 */ /* 0x000fe20007f5e0ff */
[----:B------:R-:W-:Y:S01]  /*df00*/  IMAD.X R63, R63, 0x1, R58, P0 ;  /* 0x000000013f3f7824 */ /* 0x000fe200000e063a */
[----:B------:R-:W-:Y:S01]  /*df10*/  IADD3 R62, P3, PT, R27, R47, RZ ;  /* 0x0000002f1b3e7210 */ /* 0x000fe20007f7e0ff */
[----:B------:R-:W-:Y:S02]  /*df20*/  IMAD.MOV.U32 R58, RZ, RZ, R70 ;  /* 0x000000ffff3a7224 */ /* 0x000fe400078e0046 */
[----:B------:R-:W-:Y:S02]  /*df30*/  IMAD.X R65, R65, 0x1, R24, P2 ;  /* 0x0000000141417824 */ /* 0x000fe400010e0618 */
[----:B------:R-:W-:-:S08]  /*df40*/  IMAD.X R47, R26, 0x1, R47, P3 ;  /* 0x000000011a2f7824 */ /* 0x000fd000018e062f */
.L_x_77:
[----:B------:R-:W-:Y:S05]  /*df50*/  BSYNC.RECONVERGENT B1 ;  /* 0x0000000000017941 */ /* 0x000fea0003800200 */
.L_x_73:
[----:B------:R-:W-:Y:S01]  /*df60*/  ISETP.GT.U32.AND P0, PT, R23, R62, PT ;  /* 0x0000003e1700720c */ /* 0x000fe20003f04070 */
[----:B------:R-:W-:Y:S01]  /*df70*/  BSSY.RECONVERGENT B1, `(.L_x_78) ;  /* 0x000006b000017945 */ /* 0x000fe20003800200 */
[----:B------:R-:W-:Y:S02]  /*df80*/  IADD3 R66, P2, PT, R61, -R66, RZ ;  /* 0x800000423d427210 */ /* 0x000fe40007f5e0ff */
[----:B------:R-:W-:-:S03]  /*df90*/  ISETP.GT.U32.AND.EX P0, PT, R92, R47, PT, P0 ;  /* 0x0000002f5c00720c */ /* 0x000fc60003f04100 */
[----:B------:R-:W-:-:S10]  /*dfa0*/  IMAD.X R67, R58, 0x1, ~R67, P2 ;  /* 0x000000013a437824 */ /* 0x000fd400010e0e43 */
        /* <DEDUP_REMOVED lines=20> */
.L_x_79:
        /* <DEDUP_REMOVED lines=26> */
.L_x_81:
[----:B------:R-:W-:Y:S05]  /*e290*/  BSYNC.RELIABLE B2 ;  /* 0x0000000000027941 */ /* 0x000fea0003800100 */
.L_x_80:
[----:B------:R-:W-:-:S04]  /*e2a0*/  IADD3 R56, P2, PT, R21, UR36, RZ ;  /* 0x0000002415387c10 */ /* 0x000fc8000ff5e0ff */
[----:B------:R-:W-:Y:S02]  /*e2b0*/  ISETP.GE.U32.AND P0, PT, R56, R21, PT ;  /* 0x000000153800720c */ /* 0x000fe40003f06070 */
[----:B------:R-:W-:-:S04]  /*e2c0*/  IADD3.X R58, PT, PT, R96, UR37, RZ, P2, !PT ;  /* 0x00000025603a7c10 */ /* 0x000fc800097fe4ff */
[----:B------:R-:W-:Y:S01]  /*e2d0*/  ISETP.GE.U32.AND.EX P0, PT, R58, R96, PT, P0 ;  /* 0x000000603a00720c */ /* 0x000fe20003f06100 */
[----:B------:R-:W-:-:S03]  /*e2e0*/  IMAD.MOV.U32 R96, RZ, RZ, R58 ;  /* 0x000000ffff607224 */ /* 0x000fc600078e003a */
        /* <DEDUP_REMOVED lines=8> */
[----:B------:R-:W-:Y:S02]  /*e370*/  IADD3.X R26, PT, PT, R25, UR39, RZ, P5, !PT ;  /* 0x00000027191a7c10 */ /* 0x000fe4000affe4ff */
[----:B------:R-:W-:Y:S02]  /*e380*/  SEL R24, RZ, 0x1, P0 ;  /* 0x00000001ff187807 */ /* 0x000fe40000000000 */
[----:B------:R-:W-:Y:S02]  /*e390*/  IADD3 R57, P5, PT, R21, -R64, RZ ;  /* 0x8000004015397210 */ /* 0x000fe40007fbe0ff */
[----:B------:R-:W-:Y:S02]  /*e3a0*/  ISETP.GE.U32.AND.EX P3, PT, R25, R20, PT, P3 ;  /* 0x000000141900720c */ /* 0x000fe40003f66130 */
[C---:B------:R-:W-:Y:S01]  /*e3b0*/  ISETP.GE.U32.AND.EX P4, PT, R26.reuse, R25, PT, P4 ;  /* 0x000000191a00720c */ /* 0x040fe20003f86140 */
[----:B------:R-:W-:Y:S01]  /*e3c0*/  IMAD.X R59, R26, 0x1, ~R63, P5 ;  /* 0x000000011a3b7824 */ /* 0x000fe200028e0e3f */
[----:B------:R-:W-:-:S02]  /*e3d0*/  ISETP.GE.U32.AND P2, PT, R57, R24, PT ;  /* 0x000000183900720c */ /* 0x000fc40003f46070 */
[----:B------:R-:W-:Y:S02]  /*e3e0*/  SEL R24, RZ, 0x1, P3 ;  /* 0x00000001ff187807 */ /* 0x000fe40001800000 */
[----:B------:R-:W-:Y:S02]  /*e3f0*/  SEL R20, RZ, 0x1, P4 ;  /* 0x00000001ff147807 */ /* 0x000fe40002000000 */
[----:B------:R-:W-:Y:S02]  /*e400*/  ISETP.LT.U32.AND P3, PT, R21, R64, PT ;  /* 0x000000401500720c */ /* 0x000fe40003f61070 */
[----:B------:R-:W-:Y:S02]  /*e410*/  IADD3 R20, P5, P4, R71, R20, R24 ;  /* 0x0000001447147210 */ /* 0x000fe40007cbe018 */
[----:B------:R-:W-:Y:S02]  /*e420*/  ISETP.GE.U32.AND.EX P2, PT, R59, RZ, PT, P2 ;  /* 0x000000ff3b00720c */ /* 0x000fe40003f46120 */
[----:B------:R-:W-:-:S02]  /*e430*/  IADD3 R21, P6, PT, R20, UR34, RZ ;  /* 0x0000002214157c10 */ /* 0x000fc4000ffde0ff */
[----:B------:R-:W-:Y:S02]  /*e440*/  IADD3.X R27, PT, PT, R22, RZ, RZ, P5, P4 ;  /* 0x000000ff161b7210 */ /* 0x000fe40002fe84ff */
[----:B------:R-:W-:Y:S02]  /*e450*/  ISETP.LT.U32.OR.EX P2, PT, R26, R63, !P2, P3 ;  /* 0x0000003f1a00720c */ /* 0x000fe40005741530 */
[----:B------:R-:W-:Y:S02]  /*e460*/  ISETP.GE.U32.AND P3, PT, R20, R71, PT ;  /* 0x000000471400720c */ /* 0x000fe40003f66070 */
[----:B------:R-:W-:Y:S02]  /*e470*/  ISETP.GE.U32.AND P4, PT, R21, R20, PT ;  /* 0x000000141500720c */ /* 0x000fe40003f86070 */
[----:B------:R-:W-:Y:S02]  /*e480*/  IADD3.X R24, PT, PT, R27, UR35, RZ, P6, !PT ;  /* 0x000000231b187c10 */ /* 0x000fe4000b7fe4ff */
[----:B------:R-:W-:-:S02]  /*e490*/  IADD3 R25, P5, PT, R21, -R46, RZ ;  /* 0x8000002e15197210 */ /* 0x000fc40007fbe0ff */
[----:B------:R-:W-:Y:S02]  /*e4a0*/  SEL R20, RZ, 0x1, !P2 ;  /* 0x00000001ff147807 */ /* 0x000fe40005000000 */
[----:B------:R-:W-:Y:S02]  /*e4b0*/  ISETP.GE.U32.AND.EX P3, PT, R27, R22, PT, P3 ;  /* 0x000000161b00720c */ /* 0x000fe40003f66130 */
[C---:B------:R-:W-:Y:S01]  /*e4c0*/  ISETP.GE.U32.AND.EX P6, PT, R24.reuse, R27, PT, P4 ;  /* 0x0000001b1800720c */ /* 0x040fe20003fc6140 */
[----:B------:R-:W-:Y:S01]  /*e4d0*/  IMAD.X R27, R24, 0x1, ~R65, P5 ;  /* 0x00000001181b7824 */ /* 0x000fe200028e0e41 */
[----:B------:R-:W-:Y:S02]  /*e4e0*/  ISETP.GE.U32.AND P4, PT, R25, R20, PT ;  /* 0x000000141900720c */ /* 0x000fe40003f86070 */
[----:B------:R-:W-:Y:S02]  /*e4f0*/  SEL R22, RZ, 0x1, P3 ;  /* 0x00000001ff167807 */ /* 0x000fe40001800000 */
[----:B------:R-:W-:-:S02]  /*e500*/  SEL R20, RZ, 0x1, P6 ;  /* 0x00000001ff147807 */ /* 0x000fc40003000000 */
[----:B------:R-:W-:Y:S02]  /*e510*/  ISETP.LT.U32.AND P3, PT, R21, R46, PT ;  /* 0x0000002e1500720c */ /* 0x000fe40003f61070 */
[----:B------:R-:W-:Y:S02]  /*e520*/  ISETP.GE.U32.AND.EX P6, PT, R27, RZ, PT, P4 ;  /* 0x000000ff1b00720c */ /* 0x000fe40003fc6140 */
[----:B------:R-:W-:Y:S02]  /*e530*/  IADD3 R23, P4, P5, R23, R20, R22 ;  /* 0x0000001417177210 */ /* 0x000fe40007d9e016 */
[----:B------:R-:W-:Y:S02]  /*e540*/  ISETP.LT.U32.OR.EX P3, PT, R24, R65, !P6, P3 ;  /* 0x000000411800720c */ /* 0x000fe40007761530 */
[----:B------:R-:W-:Y:S02]  /*e550*/  IADD3.X R92, PT, PT, R92, RZ, RZ, P4, P5 ;  /* 0x000000ff5c5c7210 */ /* 0x000fe400027ea4ff */
[----:B------:R-:W-:-:S02]  /*e560*/  IADD3 R90, P4, P5, -R62, R48, R23 ;  /* 0x000000303e5a7210 */ /* 0x000fc40007d9e117 */
[----:B------:R-:W-:Y:S02]  /*e570*/  SEL R21, RZ, 0xffffffff, !P3 ;  /* 0xffffffffff157807 */ /* 0x000fe40005800000 */
[----:B------:R-:W-:Y:S02]  /*e580*/  SEL R100, RZ, 0xffffffff, P0 ;  /* 0xffffffffff647807 */ /* 0x000fe40000000000 */
[----:B------:R-:W-:Y:S02]  /*e590*/  SEL R102, RZ, 0xffffffff, !P2 ;  /* 0xffffffffff667807 */ /* 0x000fe40005000000 */
[----:B------:R-:W-:Y:S02]  /*e5a0*/  IADD3.X R92, PT, PT, ~R47, R49, R92, P4, P5 ;  /* 0x000000312f5c7210 */ /* 0x000fe400027ea55c */
[----:B------:R-:W-:Y:S02]  /*e5b0*/  IADD3 R90, P3, PT, R90, R21, RZ ;  /* 0x000000155a5a7210 */ /* 0x000fe40007f7e0ff */
[----:B------:R-:W-:-:S02]  /*e5c0*/  IADD3 R104, P0, PT, R100, R57, RZ ;  /* 0x0000003964687210 */ /* 0x000fc40007f1e0ff */
[----:B------:R-:W-:Y:S01]  /*e5d0*/  IADD3 R88, P2, PT, R102, R25, RZ ;  /* 0x0000001966587210 */ /* 0x000fe20007f5e0ff */
[----:B------:R-:W-:Y:S02]  /*e5e0*/  IMAD.X R92, R92, 0x1, R21, P3 ;  /* 0x000000015c5c7824 */ /* 0x000fe400018e0615 */
[----:B------:R-:W-:Y:S02]  /*e5f0*/  IMAD.X R100, R100, 0x1, R59, P0 ;  /* 0x0000000164647824 */ /* 0x000fe400000e063b */
[----:B------:R-:W-:Y:S02]  /*e600*/  IMAD.X R102, R102, 0x1, R27, P2 ;  /* 0x0000000166667824 */ /* 0x000fe400010e061b */
[----:B------:R-:W-:-:S07]  /*e610*/  IMAD.MOV.U32 R21, RZ, RZ, R56 ;  /* 0x000000ffff157224 */ /* 0x000fce00078e0038 */
.L_x_82:
[----:B------:R-:W-:Y:S05]  /*e620*/  BSYNC.RECONVERGENT B1 ;  /* 0x0000000000017941 */ /* 0x000fea0003800200 */
.L_x_78:
[----:B------:R-:W-:Y:S01]  /*e630*/  IADD3 R98, P0, PT, R21, -R66, RZ ;  /* 0x8000004215627210 */ /* 0x000fe20007f1e0ff */
[-C--:B------:R-:W-:Y:S01]  /*e640*/  IMAD R56, R100, R95.reuse, RZ ;  /* 0x0000005f64387224 */ /* 0x080fe200078e02ff */
[----:B------:R-:W-:Y:S01]  /*e650*/  BSSY.RECONVERGENT B1, `(.L_x_83) ;  /* 0x00001aa000017945 */ /* 0x000fe20003800200 */
[----:B------:R-:W-:-:S04]  /*e660*/  IMAD.WIDE.U32 R24, R104, R95, RZ ;  /* 0x0000005f68187225 */ /* 0x000fc800078e00ff */
[----:B------:R-:W-:-:S04]  /*e670*/  IMAD.WIDE.U32 R22, R97, R98, RZ ;  /* 0x0000006261167225 */ /* 0x000fc800078e00ff */
[----:B------:R-:W-:Y:S02]  /*e680*/  IMAD.X R96, R96, 0x1, ~R67, P0 ;  /* 0x0000000160607824 */ /* 0x000fe400000e0e43 */
[----:B------:R-:W-:-:S04]  /*e690*/  IMAD.WIDE.U32 R20, R95, R98, RZ ;  /* 0x000000625f147225 */ /* 0x000fc800078e00ff */
[----:B------:R-:W-:-:S04]  /*e6a0*/  IMAD.WIDE.U32 R22, P0, R95, R96, R22 ;  /* 0x000000605f167225 */ /* 0x000fc80007800016 */
[----:B------:R-:W-:Y:S01]  /*e6b0*/  IMAD.X R27, RZ, RZ, RZ, P0 ;  /* 0x000000ffff1b7224 */ /* 0x000fe200000e06ff */
[----:B------:R-:W-:Y:S01]  /*e6c0*/  IADD3 RZ, P0, PT, R21, R22, RZ ;  /* 0x0000001615ff7210 */ /* 0x000fe20007f1e0ff */
[----:B------:R-:W-:Y:S02]  /*e6d0*/  IMAD.MOV.U32 R26, RZ, RZ, R23 ;  /* 0x000000ffff1a7224 */ /* 0x000fe400078e0017 */
        /* <DEDUP_REMOVED lines=11> */
[----:B------:R-:W-:-:S03]  /*e790*/  IMAD.WIDE.U32 R26, R97, R88, RZ ;  /* 0x00000058611a7225 */ /* 0x000fc600078e00ff */
[----:B------:R-:W-:Y:S01]  /*e7a0*/  ISETP.GE.U32.AND.EX P0, PT, R87, R57, PT, P0 ;  /* 0x000000395700720c */ /* 0x000fe20003f06100 */
[----:B------:R-:W-:Y:S02]  /*e7b0*/  IMAD.MOV.U32 R24, RZ, RZ, R21 ;  /* 0x000000ffff187224 */ /* 0x000fe400078e0015 */
[-C--:B------:R-:W-:Y:S01]  /*e7c0*/  IMAD R22, R102, R95.reuse, RZ ;  /* 0x0000005f66167224 */ /* 0x080fe200078e02ff */
[----:B------:R-:W-:Y:S01]  /*e7d0*/  SEL R59, RZ, 0x1, P0 ;  /* 0x00000001ff3b7807 */ /* 0x000fe20000000000 */
[----:B------:R-:W-:-:S04]  /*e7e0*/  IMAD.WIDE.U32 R56, R88, R95, RZ ;  /* 0x0000005f58387225 */ /* 0x000fc800078e00ff */
[C---:B------:R-:W-:Y:S02]  /*e7f0*/  IMAD R61, R97.reuse, R88, R22 ;  /* 0x00000058613d7224 */ /* 0x040fe400078e0216 */
[----:B------:R-:W-:-:S04]  /*e800*/  IMAD.WIDE.U32.X R24, R97, R100, R24, P3 ;  /* 0x0000006461187225 */ /* 0x000fc800018e0418 */
[----:B------:R-:W-:Y:S01]  /*e810*/  IMAD.WIDE.U32 R20, R95, R88, RZ ;  /* 0x000000585f147225 */ /* 0x000fe200078e00ff */
[----:B------:R-:W-:-:S03]  /*e820*/  IADD3 R24, P3, P5, R56, R24, R59 ;  /* 0x0000001838187210 */ /* 0x000fc60007d7e03b */
[----:B------:R-:W-:-:S04]  /*e830*/  IMAD.WIDE.U32 R26, P2, R95, R102, R26 ;  /* 0x000000665f1a7225 */ /* 0x000fc8000784001a */
[----:B------:R-:W-:Y:S01]  /*e840*/  IMAD.WIDE.U32 R70, R97, R90, RZ ;  /* 0x0000005a61467225 */ /* 0x000fe200078e00ff */
[----:B------:R-:W-:-:S03]  /*e850*/  IADD3 RZ, P0, PT, R21, R26, RZ ;  /* 0x0000001a15ff7210 */ /* 0x000fc60007f1e0ff */
[----:B------:R-:W-:-:S04]  /*e860*/  IMAD.WIDE.U32 R22, R81, R98, RZ ;  /* 0x0000006251167225 */ /* 0x000fc800078e00ff */
[----:B------:R-:W-:Y:S02]  /*e870*/  IMAD.IADD R61, R57, 0x1, R61 ;  /* 0x00000001393d7824 */ /* 0x000fe400078e023d */
[----:B------:R-:W-:-:S03]  /*e880*/  IMAD.WIDE.U32 R20, R95, R90, RZ ;  /* 0x0000005a5f147225 */ /* 0x000fc600078e00ff */
[----:B------:R-:W-:Y:S01]  /*e890*/  IADD3.X R25, PT, PT, R61, R25, RZ, P3, P5 ;  /* 0x000000193d197210 */ /* 0x000fe20001fea4ff */
[----:B------:R-:W-:-:S04]  /*e8a0*/  IMAD.WIDE.U32 R70, P4, R95, R92, R70 ;  /* 0x0000005c5f467225 */ /* 0x000fc80007880046 */
[----:B------:R-:W-:Y:S01]  /*e8b0*/  IMAD.WIDE.U32 R58, R83, R98, RZ ;  /* 0x00000062533a7225 */ /* 0x000fe200078e00ff */
[----:B------:R-:W-:-:S03]  /*e8c0*/  IADD3 RZ, P5, PT, R21, R70, RZ ;  /* 0x0000004615ff7210 */ /* 0x000fc60007fbe0ff */
[----:B------:R-:W-:-:S04]  /*e8d0*/  IMAD.WIDE.U32 R22, P3, R83, R96, R22 ;  /* 0x0000006053167225 */ /* 0x000fc80007860016 */
[----:B------:R-:W-:Y:S01]  /*e8e0*/  IMAD R26, R96, R83, RZ ;  /* 0x00000053601a7224 */ /* 0x000fe200078e02ff */
[----:B------:R-:W-:Y:S01]  /*e8f0*/  IADD3 RZ, P6, PT, R59, R22, RZ ;  /* 0x000000163bff7210 */ /* 0x000fe20007fde0ff */
[----:B------:R-:W-:-:S04]  /*e900*/  IMAD.WIDE.U32 R20, R83, R98, R86 ;  /* 0x0000006253147225 */ /* 0x000fc800078e0056 */
[----:B------:R-:W-:Y:S01]  /*e910*/  IMAD.X R57, RZ, RZ, RZ, P3 ;  /* 0x000000ffff397224 */ /* 0x000fe200018e06ff */
[----:B------:R-:W-:Y:S01]  /*e920*/  ISETP.GE.U32.AND P3, PT, R24, R56, PT ;  /* 0x000000381800720c */ /* 0x000fe20003f66070 */
[C---:B------:R-:W-:Y:S02]  /*e930*/  IMAD R69, R81.reuse, R98, R26 ;  /* 0x0000006251457224 */ /* 0x040fe400078e021a */
[----:B------:R-:W-:Y:S01]  /*e940*/  IMAD.WIDE.U32 R58, R81, R104, RZ ;  /* 0x00000068513a7225 */ /* 0x000fe200078e00ff */
[----:B------:R-:W-:-:S03]  /*e950*/  ISETP.GE.U32.AND.EX P3, PT, R25, R61, PT, P3 ;  /* 0x0000003d1900720c */ /* 0x000fc60003f66130 */
[----:B------:R-:W-:Y:S01]  /*e960*/  IMAD.X R73, RZ, RZ, RZ, P2 ;  /* 0x000000ffff497224 */ /* 0x000fe200010e06ff */
[----:B------:R-:W-:Y:S01]  /*e970*/  ISETP.GE.U32.AND P2, PT, R20, R86, PT ;  /* 0x000000561400720c */ /* 0x000fe20003f46070 */
[----:B------:R-:W-:Y:S01]  /*e980*/  IMAD.MOV.U32 R72, RZ, RZ, R27 ;  /* 0x000000ffff487224 */ /* 0x000fe200078e001b */
[----:B------:R-:W-:Y:S01]  /*e990*/  SEL R77, RZ, 0x1, P3 ;  /* 0x00000001ff4d7807 */ /* 0x000fe20001800000 */
[----:B------:R-:W-:Y:S02]  /*e9a0*/  IMAD R22, R92, R95, RZ ;  /* 0x0000005f5c167224 */ /* 0x000fe400078e02ff */
[----:B------:R-:W-:Y:S02]  /*e9b0*/  IMAD.IADD R86, R21, 0x1, R69 ;  /* 0x0000000115567824 */ /* 0x000fe400078e0245 */
[----:B------:R-:W-:Y:S02]  /*e9c0*/  IMAD.MOV.U32 R56, RZ, RZ, R23 ;  /* 0x000000ffff387224 */ /* 0x000fe400078e0017 */
[----:B------:R-:W-:Y:S01]  /*e9d0*/  IMAD.WIDE.U32.X R72, R97, R102, R72, P0 ;  /* 0x0000006661487225 */ /* 0x000fe200000e0448 */
[----:B------:R-:W-:-:S03]  /*e9e0*/  ISETP.GE.U32.AND.EX P2, PT, R86, R87, PT, P2 ;  /* 0x000000575600720c */ /* 0x000fc60003f46120 */
[----:B------:R-:W-:Y:S02]  /*e9f0*/  IMAD R23, R100, R83, RZ ;  /* 0x0000005364177224 */ /* 0x000fe400078e02ff */
[----:B------:R-:W-:-:S04]  /*ea00*/  IMAD.WIDE.U32 R60, R90, R95, RZ ;  /* 0x0000005f5a3c7225 */ /* 0x000fc800078e00ff */
[----:B------:R-:W-:Y:S02]  /*ea10*/  IMAD R75, R97, R90, R22 ;  /* 0x0000005a614b7224 */ /* 0x000fe400078e0216 */
[----:B------:R-:W-:-:S04]  /*ea20*/  IMAD.WIDE.U32 R68, R83, R104, RZ ;  /* 0x0000006853447225 */ /* 0x000fc800078e00ff */
[----:B------:R-:W-:-:S04]  /*ea30*/  IMAD.WIDE.U32 R58, P0, R83, R100, R58 ;  /* 0x00000064533a7225 */ /* 0x000fc8000780003a */
[----:B------:R-:W-:Y:S02]  /*ea40*/  IMAD R79, R81, R104, R23 ;  /* 0x00000068514f7224 */ /* 0x000fe400078e0217 */
[----:B------:R-:W-:Y:S02]  /*ea50*/  IMAD.IADD R75, R61, 0x1, R75 ;  /* 0x000000013d4b7824 */ /* 0x000fe400078e024b */
[----:B------:R-:W-:Y:S01]  /*ea60*/  IMAD.X R27, RZ, RZ, RZ, P4 ;  /* 0x000000ffff1b7224 */ /* 0x000fe200020e06ff */
[----:B------:R-:W-:Y:S01]  /*ea70*/  IADD3 RZ, P4, PT, R69, R58, RZ ;  /* 0x0000003a45ff7210 */ /* 0x000fe20007f9e0ff */
[----:B------:R-:W-:Y:S01]  /*ea80*/  IMAD.WIDE.U32.X R56, R81, R96, R56, P6 ;  /* 0x0000006051387225 */ /* 0x000fe200030e0438 */
[----:B------:R-:W-:Y:S02]  /*ea90*/  IADD3 R76, P3, P6, R60, R72, R77 ;  /* 0x000000483c4c7210 */ /* 0x000fe40007e7e04d */
[----:B------:R-:W-:Y:S01]  /*eaa0*/  SEL R69, RZ, 0x1, P2 ;  /* 0x00000001ff457807 */ /* 0x000fe20001000000 */
[----:B------:R-:W-:Y:S01]  /*eab0*/  IMAD.WIDE.U32 R22, R83, R104, R24 ;  /* 0x0000006853167225 */ /* 0x000fe200078e0018 */
[----:B------:R-:W-:-:S03]  /*eac0*/  IADD3.X R77, PT, PT, R75, R73, RZ, P3, P6 ;  /* 0x000000494b4d7210 */ /* 0x000fc60001fec4ff */
[----:B------:R-:W-:Y:S01]  /*ead0*/  IMAD.IADD R61, R23, 0x1, R79 ;  /* 0x00000001173d7824 */ /* 0x000fe200078e024f */
[C---:B------:R-:W-:Y:S01]  /*eae0*/  IADD3 R56, P3, P6, R22.reuse, R56, R69 ;  /* 0x0000003816387210 */ /* 0x040fe20007e7e045 */
[----:B------:R-:W-:Y:S01]  /*eaf0*/  IMAD.X R23, RZ, RZ, RZ, P0 ;  /* 0x000000ffff177224 */ /* 0x000fe200000e06ff */
[----:B------:R-:W-:Y:S01]  /*eb00*/  ISETP.GE.U32.AND P2, PT, R22, R24, PT ;  /* 0x000000181600720c */ /* 0x000fe20003f46070 */
[----:B------:R-:W-:Y:S01]  /*eb10*/  IMAD.MOV.U32 R26, RZ, RZ, R71 ;  /* 0x000000ffff1a7224 */ /* 0x000fe200078e0047 */
[----:B------:R-:W-:Y:S01]  /*eb20*/  IADD3.X R57, PT, PT, R61, R57, RZ, P3, P6 ;  /* 0x000000393d397210 */ /* 0x000fe20001fec4ff */
[----:B------:R-:W-:Y:S01]  /*eb30*/  IMAD.WIDE.U32 R78, R81, R88, RZ ;  /* 0x00000058514e7225 */ /* 0x000fe200078e00ff */
[----:B------:R-:W-:Y:S02]  /*eb40*/  ISETP.GE.U32.AND P3, PT, R56, R22, PT ;  /* 0x000000163800720c */ /* 0x000fe40003f66070 */
[----:B------:R-:W-:Y:S01]  /*eb50*/  ISETP.GE.U32.AND P0, PT, R76, R60, PT ;  /* 0x0000003c4c00720c */ /* 0x000fe20003f06070 */
[----:B------:R-:W-:Y:S01]  /*eb60*/  IMAD.MOV.U32 R22, RZ, RZ, R59 ;  /* 0x000000ffff167224 */ /* 0x000fe200078e003b */
[----:B------:R-:W-:Y:S01]  /*eb70*/  ISETP.GE.U32.AND.EX P2, PT, R61, R25, PT, P2 ;  /* 0x000000193d00720c */ /* 0x000fe20003f46120 */
[----:B------:R-:W-:Y:S01]  /*eb80*/  IMAD.WIDE.U32 R24, R83, R88, RZ ;  /* 0x0000005853187225 */ /* 0x000fe200078e00ff */
[----:B------:R-:W-:-:S02]  /*eb90*/  ISETP.GE.U32.AND.EX P3, PT, R57, R61, PT, P3 ;  /* 0x0000003d3900720c */ /* 0x000fc40003f66130 */
[----:B------:R-:W-:Y:S01]  /*eba0*/  ISETP.GE.U32.AND.EX P6, PT, R77, R75, PT, P0 ;  /* 0x0000004b4d00720c */ /* 0x000fe20003fc6100 */
[----:B------:R-:W-:Y:S01]  /*ebb0*/  IMAD.WIDE.U32.X R22, R81, R100, R22, P4 ;  /* 0x0000006451167225 */ /* 0x000fe200020e0416 */
[----:B------:R-:W-:Y:S02]  /*ebc0*/  SEL R24, RZ, 0x1, P2 ;  /* 0x00000001ff187807 */ /* 0x000fe40001000000 */
[----:B------:R-:W-:Y:S01]  /*ebd0*/  SEL R71, RZ, 0x1, P3 ;  /* 0x00000001ff477807 */ /* 0x000fe20001800000 */
[----:B------:R-:W-:Y:S01]  /*ebe0*/  IMAD.WIDE.U32.X R26, R97, R92, R26, P5 ;  /* 0x0000005c611a7225 */ /* 0x000fe200028e041a */
[----:B------:R-:W-:Y:S02]  /*ebf0*/  SEL R59, RZ, 0x1, P6 ;  /* 0x00000001ff3b7807 */ /* 0x000fe40003000000 */
[----:B------:R-:W-:Y:S01]  /*ec00*/  IADD3 R71, P5, P4, R71, R22, R24 ;  /* 0x0000001647477210 */ /* 0x000fe20007cbe018 */
[----:B------:R-:W-:Y:S01]  /*ec10*/  IMAD.WIDE.U32 R78, P0, R83, R102, R78 ;  /* 0x00000066534e7225 */ /* 0x000fe2000780004e */
[----:B------:R-:W-:-:S02]  /*ec20*/  IADD3 R26, P2, PT, R59, R26, RZ ;  /* 0x0000001a3b1a7210 */ /* 0x000fc40007f5e0ff */
[----:B------:R-:W-:Y:S01]  /*ec30*/  IADD3.X R72, PT, PT, RZ, R23, RZ, P5, P4 ;  /* 0x00000017ff487210 */ /* 0x000fe20002fe84ff */
[----:B------:R-:W-:Y:S01]  /*ec40*/  IMAD.WIDE.U32 R74, R81, R90, RZ ;  /* 0x0000005a514a7225 */ /* 0x000fe200078e00ff */
[----:B------:R-:W-:-:S03]  /*ec50*/  IADD3 RZ, P3, PT, R25, R78, RZ ;  /* 0x0000004e19ff7210 */ /* 0x000fc60007f7e0ff */
[----:B------:R-:W-:Y:S02]  /*ec60*/  IMAD R22, R102, R83, RZ ;  /* 0x0000005366167224 */ /* 0x000fe400078e02ff */
[----:B------:R-:W-:-:S04]  /*ec70*/  IMAD.WIDE.U32 R60, R83, R88, R76 ;  /* 0x00000058533c7225 */ /* 0x000fc800078e004c */
[----:B------:R-:W-:-:S04]  /*ec80*/  IMAD.WIDE.U32 R58, R94, R104, RZ ;  /* 0x000000685e3a7225 */ /* 0x000fc800078e00ff */
[----:B------:R-:W-:Y:S02]  /*ec90*/  IMAD R85, R81, R88, R22 ;  /* 0x0000005851557224 */ /* 0x000fe400078e0216 */
[----:B------:R-:W-:Y:S01]  /*eca0*/  IMAD.WIDE.U32 R24, R83, R90, RZ ;  /* 0x0000005a53187225 */ /* 0x000fe200078e00ff */
[----:B------:R-:W-:-:S03]  /*ecb0*/  IADD3 R24, P4, PT, R71, R60, RZ ;  /* 0x0000003c47187210 */ /* 0x000fc60007f9e0ff */
[----:B------:R-:W-:-:S04]  /*ecc0*/  IMAD.WIDE.U32 R74, P6, R83, R92, R74 ;  /* 0x0000005c534a7225 */ /* 0x000fc800078c004a */
[----:B------:R-:W-:-:S04]  /*ecd0*/  IMAD.WIDE.U32 R68, R94, R98, RZ ;  /* 0x000000625e447225 */ /* 0x000fc800078e00ff */
[----:B------:R-:W-:Y:S02]  /*ece0*/  IMAD.IADD R85, R61, 0x1, R85 ;  /* 0x000000013d557824 */ /* 0x000fe400078e0255 */
[----:B------:R-:W-:-:S04]  /*ecf0*/  IMAD.WIDE.U32 R70, R93, R104, RZ ;  /* 0x000000685d467225 */ /* 0x000fc800078e00ff */
[----:B------:R-:W-:-:S04]  /*ed00*/  IMAD.WIDE.U32 R58, P5, R93, R100, R58 ;  /* 0x000000645d3a7225 */ /* 0x000fc800078a003a */
[----:B------:R-:W-:Y:S01]  /*ed10*/  IMAD.X R27, RZ, RZ, R27, P2 ;  /* 0x000000ffff1b7224 */ /* 0x000fe200010e061b */
[----:B------:R-:W-:Y:S01]  /*ed20*/  IADD3 RZ, P2, PT, R25, R74, RZ ;  /* 0x0000004a19ff7210 */ /* 0x000fe20007f5e0ff */
[----:B------:R-:W-:Y:S02]  /*ed30*/  IMAD.X R25, R85, 0x1, R72, P4 ;  /* 0x0000000155197824 */ /* 0x000fe400020e0648 */
[----:B------:R-:W-:Y:S01]  /*ed40*/  IMAD.X R73, RZ, RZ, RZ, P0 ;  /* 0x000000ffff497224 */ /* 0x000fe200000e06ff */
[----:B------:R-:W-:Y:S01]  /*ed50*/  IADD3 RZ, P0, PT, R71, R58, RZ ;  /* 0x0000003a47ff7210 */ /* 0x000fe20007f1e0ff */
[----:B------:R-:W-:-:S04]  /*ed60*/  IMAD.WIDE.U32 R22, R93, R98, RZ ;  /* 0x000000625d167225 */ /* 0x000fc800078e00ff */
[----:B------:R-:W-:-:S04]  /*ed70*/  IMAD.WIDE.U32 R68, P4, R93, R96, R68 ;  /* 0x000000605d447225 */ /* 0x000fc80007880044 */
[----:B------:R-:W-:Y:S01]  /*ed80*/  IMAD.X R71, RZ, RZ, RZ, P6 ;  /* 0x000000ffff477224 */ /* 0x000fe200030e06ff */
[----:B------:R-:W-:Y:S01]  /*ed90*/  ISETP.GE.U32.AND P6, PT, R60, R76, PT ;  /* 0x0000004c3c00720c */ /* 0x000fe20003fc6070 */
[----:B------:R-:W-:Y:S02]  /*eda0*/  IMAD.MOV.U32 R72, RZ, RZ, R79 ;  /* 0x000000ffff487224 */ /* 0x000fe400078e004f */
[----:B------:R-:W-:Y:S01]  /*edb0*/  IMAD R79, R96, R93, RZ ;  /* 0x0000005d604f7224 */ /* 0x000fe200078e02ff */
[----:B------:R-:W-:Y:S01]  /*edc0*/  ISETP.GE.U32.AND.EX P6, PT, R85, R77, PT, P6 ;  /* 0x0000004d5500720c */ /* 0x000fe20003fc6160 */
[----:B------:R-:W-:Y:S01]  /*edd0*/  IMAD.X R61, RZ, RZ, RZ, P4 ;  /* 0x000000ffff3d7224 */ /* 0x000fe200020e06ff */
[----:B------:R-:W-:Y:S01]  /*ede0*/  IADD3 RZ, P4, PT, R23, R68, RZ ;  /* 0x0000004417ff7210 */ /* 0x000fe20007f9e0ff */
[----:B------:R-:W-:Y:S01]  /*edf0*/  IMAD.WIDE.U32 R22, R93, R98, R56 ;  /* 0x000000625d167225 */ /* 0x000fe200078e0038 */
[----:B------:R-:W-:Y:S02]  /*ee00*/  SEL R68, RZ, 0x1, P6 ;  /* 0x00000001ff447807 */ /* 0x000fe40003000000 */
[----:B------:R-:W-:Y:S01]  /*ee10*/  ISETP.GE.U32.AND P6, PT, R24, R60, PT ;  /* 0x0000003c1800720c */ /* 0x000fe20003fc6070 */
[----:B------:R-:W-:-:S02]  /*ee20*/  IMAD R79, R94, R98, R79 ;  /* 0x000000625e4f7224 */ /* 0x000fc400078e024f */
[----:B------:R-:W-:Y:S01]  /*ee30*/  IMAD.MOV.U32 R70, RZ, RZ, R75 ;  /* 0x000000ffff467224 */ /* 0x000fe200078e004b */
[----:B------:R-:W-:Y:S01]  /*ee40*/  ISETP.GE.U32.AND.EX P6, PT, R25, R85, PT, P6 ;  /* 0x000000551900720c */ /* 0x000fe20003fc6160 */
[----:B------:R-:W-:Y:S01]  /*ee50*/  IMAD.X R75, RZ, RZ, RZ, P5 ;  /* 0x000000ffff4b7224 */ /* 0x000fe200028e06ff */
[----:B------:R-:W-:Y:S01]  /*ee60*/  ISETP.GE.U32.AND P5, PT, R22, R56, PT ;  /* 0x000000381600720c */ /* 0x000fe20003fa6070 */
[----:B------:R-:W-:Y:S01]  /*ee70*/  IMAD.IADD R87, R23, 0x1, R79 ;  /* 0x0000000117577824 */ /* 0x000fe200078e024f */
[----:B------:R-:W-:Y:S01]  /*ee80*/  SEL R79, RZ, 0x1, P6 ;  /* 0x00000001ff4f7807 */ /* 0x000fe20003000000 */
[----:B------:R-:W-:Y:S02]  /*ee90*/  IMAD.MOV.U32 R74, RZ, RZ, R59 ;  /* 0x000000ffff4a7224 */ /* 0x000fe400078e003b */
[----:B------:R-:W-:Y:S01]  /*eea0*/  IMAD R58, R92, R83, RZ ;  /* 0x000000535c3a7224 */ /* 0x000fe200078e02ff */
[----:B------:R-:W-:Y:S01]  /*eeb0*/  ISETP.GE.U32.AND.EX P5, PT, R87, R57, PT, P5 ;  /* 0x000000395700720c */ /* 0x000fe20003fa6150 */
[----:B------:R-:W-:-:S02]  /*eec0*/  IMAD R59, R100, R93, RZ ;  /* 0x0000005d643b7224 */ /* 0x000fc400078e02ff */
[----:B------:R-:W-:Y:S01]  /*eed0*/  IMAD.MOV.U32 R60, RZ, RZ, R69 ;  /* 0x000000ffff3c7224 */ /* 0x000fe200078e0045 */
[----:B------:R-:W-:Y:S01]  /*eee0*/  SEL R77, RZ, 0x1, P5 ;  /* 0x00000001ff4d7807 */ /* 0x000fe20002800000 */
[----:B------:R-:W-:-:S04]  /*eef0*/  IMAD.WIDE.U32 R56, R83, R90, R26 ;  /* 0x0000005a53387225 */ /* 0x000fc800078e001a */
[C---:B------:R-:W-:Y:S02]  /*ef00*/  IMAD R83, R81.reuse, R90, R58 ;  /* 0x0000005a51537224 */ /* 0x040fe400078e023a */
[----:B------:R-:W-:Y:S02]  /*ef10*/  IMAD R69, R94, R104, R59 ;  /* 0x000000685e457224 */ /* 0x000fe400078e023b */
[----:B------:R-:W-:-:S04]  /*ef20*/  IMAD.WIDE.U32.X R58, R81, R102, R72, P3 ;  /* 0x00000066513a7225 */ /* 0x000fc800018e0448 */
[----:B------:R-:W-:Y:S01]  /*ef30*/  IMAD.WIDE.U32 R72, R93, R104, R24 ;  /* 0x000000685d487225 */ /* 0x000fe200078e0018 */
[----:B------:R-:W-:-:S03]  /*ef40*/  IADD3 R79, P5, P6, R79, R58, R68 ;  /* 0x0000003a4f4f7210 */ /* 0x000fc60007ebe044 */
[----:B------:R-:W-:-:S04]  /*ef50*/  IMAD.WIDE.U32.X R60, R94, R96, R60, P4 ;  /* 0x000000605e3c7225 */ /* 0x000fc800020e043c */
[----:B------:R-:W-:Y:S01]  /*ef60*/  IMAD.IADD R69, R73, 0x1, R69 ;  /* 0x0000000149457824 */ /* 0x000fe200078e0245 */
[----:B------:R-:W-:Y:S01]  /*ef70*/  IADD3 R58, P3, P4, R72, R60, R77 ;  /* 0x0000003c483a7210 */ /* 0x000fe20007c7e04d */
[----:B------:R-:W-:Y:S01]  /*ef80*/  IMAD.WIDE.U32.X R70, R81, R92, R70, P2 ;  /* 0x0000005c51467225 */ /* 0x000fe200010e0446 */
[----:B------:R-:W-:Y:S02]  /*ef90*/  ISETP.GE.U32.AND P2, PT, R56, R26, PT ;  /* 0x0000001a3800720c */ /* 0x000fe40003f46070 */
[----:B------:R-:W-:Y:S01]  /*efa0*/  IADD3.X R26, PT, PT, RZ, R59, RZ, P5, P6 ;  /* 0x0000003bff1a7210 */ /* 0x000fe20002fec4ff */
[----:B------:R-:W-:Y:S01]  /*efb0*/  IMAD.IADD R57, R57, 0x1, R83 ;  /* 0x0000000139397824 */ /* 0x000fe200078e0253 */
[----:B------:R-:W-:Y:S01]  /*efc0*/  IADD3.X R59, PT, PT, R69, R61, RZ, P3, P4 ;  /* 0x0000003d453b7210 */ /* 0x000fe20001fe84ff */
[----:B------:R-:W-:Y:S01]  /*efd0*/  IMAD.WIDE.U32 R84, R89, R88, RZ ;  /* 0x0000005859547225 */ /* 0x000fe200078e00ff */
[----:B------:R-:W-:Y:S02]  /*efe0*/  ISETP.GE.U32.AND P5, PT, R72, R24, PT ;  /* 0x000000184800720c */ /* 0x000fe40003fa6070 */
[----:B------:R-:W-:Y:S01]  /*eff0*/  IADD3 R68, P6, PT, R79, R56, RZ ;  /* 0x000000384f447210 */ /* 0x000fe20007fde0ff */
[----:B------:R-:W-:Y:S01]  /*f000*/  IMAD.WIDE.U32 R80, R89, R98, RZ ;  /* 0x0000006259507225 */ /* 0x000fe200078e00ff */
[----:B------:R-:W-:-:S02]  /*f010*/  ISETP.GE.U32.AND P3, PT, R58, R72, PT ;  /* 0x000000483a00720c */ /* 0x000fc40003f66070 */
[----:B------:R-:W-:Y:S01]  /*f020*/  ISETP.GE.U32.AND.EX P5, PT, R69, R25, PT, P5 ;  /* 0x000000194500720c */ /* 0x000fe20003fa6150 */
[----:B------:R-:W-:Y:S01]  /*f030*/  IMAD.WIDE.U32.X R24, R94, R100, R74, P0 ;  /* 0x000000645e187225 */ /* 0x000fe200000e044a */
[----:B------:R-:W-:Y:S02]  /*f040*/  ISETP.GE.U32.AND.EX P3, PT, R59, R69, PT, P3 ;  /* 0x000000453b00720c */ /* 0x000fe40003f66130 */
[----:B------:R-:W-:Y:S01]  /*f050*/  ISETP.GE.U32.AND P4, PT, R68, R56, PT ;  /* 0x000000384400720c */ /* 0x000fe20003f86070 */
[C---:B------:R-:W-:Y:S01]  /*f060*/  IMAD.X R69, R57.reuse, 0x1, R26, P6 ;  /* 0x0000000139457824 */ /* 0x040fe200030e061a */
[----:B------:R-:W-:Y:S01]  /*f070*/  SEL R26, RZ, 0x1, P5 ;  /* 0x00000001ff1a7807 */ /* 0x000fe20002800000 */
[-C--:B------:R-:W-:Y:S01]  /*f080*/  IMAD.WIDE.U32 R74, R94, R88.reuse, RZ ;  /* 0x000000585e4a7225 */ /* 0x080fe200078e00ff */
[----:B------:R-:W-:Y:S02]  /*f090*/  SEL R79, RZ, 0x1, P3 ;  /* 0x00000001ff4f7807 */ /* 0x000fe40001800000 */
[----:B------:R-:W-:Y:S01]  /*f0a0*/  ISETP.GE.U32.AND.EX P2, PT, R57, R27, PT, P2 ;  /* 0x0000001b3900720c */ /* 0x000fe20003f46120 */
[----:B------:R-:W-:Y:S01]  /*f0b0*/  IMAD.WIDE.U32 R72, R93, R88, R68 ;  /* 0x000000585d487225 */ /* 0x000fe200078e0044 */
[----:B------:R-:W-:-:S02]  /*f0c0*/  ISETP.GE.U32.AND.EX P0, PT, R69, R57, PT, P4 ;  /* 0x000000394500720c */ /* 0x000fc40003f06140 */
[----:B------:R-:W-:Y:S01]  /*f0d0*/  IADD3 R79, P3, P5, R79, R24, R26 ;  /* 0x000000184f4f7210 */ /* 0x000fe20007d7e01a */
[----:B------:R-:W-:Y:S01]  /*f0e0*/  IMAD R57, R102, R93, RZ ;  /* 0x0000005d66397224 */ /* 0x000fe200078e02ff */
[----:B------:R-:W-:Y:S01]  /*f0f0*/  SEL R60, RZ, 0x1, P2 ;  /* 0x00000001ff3c7807 */ /* 0x000fe20001000000 */
[----:B------:R-:W-:Y:S01]  /*f100*/  IMAD.WIDE.U32 R26, R93, R88, RZ ;  /* 0x000000585d1a7225 */ /* 0x000fe200078e00ff */
[----:B------:R-:W-:-:S03]  /*f110*/  SEL R61, RZ, 0x1, P0 ;  /* 0x00000001ff3d7807 */ /* 0x000fc60000000000 */
[----:B------:R-:W-:Y:S01]  /*f120*/  IMAD.WIDE.U32 R74, P4, R93, R102, R74 ;  /* 0x000000665d4a7225 */ /* 0x000fe2000788004a */
[----:B------:R-:W-:-:S03]  /*f130*/  IADD3 R60, P2, P6, R61, R70, R60 ;  /* 0x000000463d3c7210 */ /* 0x000fc60007e5e03c */
[----:B------:R-:W-:Y:S01]  /*f140*/  IMAD R57, R94, R88, R57 ;  /* 0x000000585e397224 */ /* 0x000fe200078e0239 */
[----:B------:R-:W-:Y:S02]  /*f150*/  IADD3 RZ, P0, PT, R27, R74, RZ ;  /* 0x0000004a1bff7210 */ /* 0x000fe40007f1e0ff */
[----:B------:R-:W-:Y:S01]  /*f160*/  IADD3.X R74, PT, PT, RZ, R25, RZ, P3, P5 ;  /* 0x00000019ff4a7210 */ /* 0x000fe20001fea4ff */
[----:B------:R-:W-:Y:S01]  /*f170*/  IMAD.IADD R77, R73, 0x1, R57 ;  /* 0x00000001494d7824 */ /* 0x000fe200078e0239 */
[----:B------:R-:W-:Y:S01]  /*f180*/  ISETP.GE.U32.AND P3, PT, R72, R68, PT ;  /* 0x000000444800720c */ /* 0x000fe20003f66070 */
[----:B------:R-:W-:Y:S01]  /*f190*/  IMAD.WIDE.U32 R24, R94, R90, RZ ;  /* 0x0000005a5e187225 */ /* 0x000fe200078e00ff */
[----:B------:R-:W-:Y:S02]  /*f1a0*/  IADD3.X R61, PT, PT, RZ, R71, RZ, P2, P6 ;  /* 0x00000047ff3d7210 */ /* 0x000fe400017ec4ff */
[----:B------:R-:W-:Y:S01]  /*f1b0*/  IADD3 R26, P6, PT, R79, R72, RZ ;  /* 0x000000484f1a7210 */ /* 0x000fe20007fde0ff */
[----:B------:R-:W-:Y:S01]  /*f1c0*/  IMAD.WIDE.U32 R70, R93, R90, RZ ;  /* 0x0000005a5d467225 */ /* 0x000fe200078e00ff */
[----:B------:R-:W-:-:S03]  /*f1d0*/  ISETP.GE.U32.AND.EX P2, PT, R77, R69, PT, P3 ;  /* 0x000000454d00720c */ /* 0x000fc60003f46130 */
[----:B------:R-:W-:Y:S01]  /*f1e0*/  IMAD.WIDE.U32 R24, P3, R93, R92, R24 ;  /* 0x0000005c5d187225 */ /* 0x000fe20007860018 */
[----:B------:R-:W-:-:S03]  /*f1f0*/  SEL R99, RZ, 0x1, P2 ;  /* 0x00000001ff637807 */ /* 0x000fc60001000000 */
[----:B------:R-:W-:Y:S01]  /*f200*/  IMAD.WIDE.U32 R56, R91, R104, RZ ;  /* 0x000000685b387225 */ /* 0x000fe200078e00ff */
[----:B------:R-:W-:-:S03]  /*f210*/  IADD3 RZ, P2, PT, R71, R24, RZ ;  /* 0x0000001847ff7210 */ /* 0x000fc60007f5e0ff */
[----:B------:R-:W-:Y:S01]  /*f220*/  IMAD.X R73, RZ, RZ, RZ, P4 ;  /* 0x000000ffff497224 */ /* 0x000fe200020e06ff */
[----:B------:R-:W-:Y:S01]  /*f230*/  ISETP.GE.U32.AND P4, PT, R26, R72, PT ;  /* 0x000000481a00720c */ /* 0x000fe20003f86070 */
[----:B------:R-:W-:Y:S02]  /*f240*/  IMAD.X R27, R77, 0x1, R74, P6 ;  /* 0x000000014d1b7824 */ /* 0x000fe400030e064a */
[----:B------:R-:W-:Y:S02]  /*f250*/  IMAD.MOV.U32 R72, RZ, RZ, R75 ;  /* 0x000000ffff487224 */ /* 0x000fe400078e004b */
[----:B------:R-:W-:Y:S01]  /*f260*/  IMAD.WIDE.U32 R70, R91, R98, RZ ;  /* 0x000000625b467225 */ /* 0x000fe200078e00ff */
[----:B------:R-:W-:-:S03]  /*f270*/  ISETP.GE.U32.AND.EX P4, PT, R27, R77, PT, P4 ;  /* 0x0000004d1b00720c */ /* 0x000fc60003f86140 */
[----:B------:R-:W-:Y:S01]  /*f280*/  IMAD.WIDE.U32 R74, R91, R88, RZ ;  /* 0x000000585b4a7225 */ /* 0x000fe200078e00ff */
[----:B------:R-:W-:-:S03]  /*f290*/  SEL R101, RZ, 0x1, P4 ;  /* 0x00000001ff657807 */ /* 0x000fc60002000000 */
[----:B------:R-:W-:-:S04]  /*f2a0*/  IMAD.WIDE.U32 R68, R89, R104, RZ ;  /* 0x0000006859447225 */ /* 0x000fc800078e00ff */
[----:B------:R-:W-:-:S04]  /*f2b0*/  IMAD.WIDE.U32 R56, P5, R89, R100, R56 ;  /* 0x0000006459387225 */ /* 0x000fc800078a0038 */
[----:B------:R-:W-:Y:S01]  /*f2c0*/  IMAD.WIDE.U32 R78, R91, R90, RZ ;  /* 0x0000005a5b4e7225 */ /* 0x000fe200078e00ff */
[----:B------:R-:W-:-:S03]  /*f2d0*/  IADD3 RZ, P6, PT, R69, R56, RZ ;  /* 0x0000003845ff7210 */ /* 0x000fc60007fde0ff */
[----:B------:R-:W-:-:S04]  /*f2e0*/  IMAD.WIDE.U32.X R72, R94, R102, R72, P0 ;  /* 0x000000665e487225 */ /* 0x000fc800000e0448 */
[----:B------:R-:W-:-:S04]  /*f2f0*/  IMAD.WIDE.U32 R70, P4, R89, R96, R70 ;  /* 0x0000006059467225 */ /* 0x000fc80007880046 */
[----:B------:R-:W-:-:S04]  /*f300*/  IMAD.WIDE.U32 R74, P0, R89, R102, R74 ;  /* 0x00000066594a7225 */ /* 0x000fc8000780004a */
[----:B------:R-:W-:Y:S02]  /*f310*/  IMAD.X R77, RZ, RZ, RZ, P3 ;  /* 0x000000ffff4d7224 */ /* 0x000fe400018e06ff */
[----:B------:R-:W-:-:S04]  /*f320*/  IMAD.WIDE.U32 R68, R89, R90, RZ ;  /* 0x0000005a59447225 */ /* 0x000fc800078e00ff */
[----:B------:R-:W-:-:S04]  /*f330*/  IMAD.WIDE.U32 R78, P3, R89, R92, R78 ;  /* 0x0000005c594e7225 */ /* 0x000fc8000786004e */
[----:B------:R-:W-:Y:S01]  /*f340*/  IMAD.X R83, RZ, RZ, RZ, P4 ;  /* 0x000000ffff537224 */ /* 0x000fe200020e06ff */
[----:B------:R-:W-:Y:S01]  /*f350*/  IADD3 RZ, P4, PT, R85, R74, RZ ;  /* 0x0000004a55ff7210 */ /* 0x000fe20007f9e0ff */
[----:B------:R-:W-:Y:S01]  /*f360*/  IMAD.X R85, RZ, RZ, RZ, P5 ;  /* 0x000000ffff557224 */ /* 0x000fe200028e06ff */
[----:B------:R-:W-:Y:S01]  /*f370*/  IADD3 RZ, P5, PT, R69, R78, RZ ;  /* 0x0000004e45ff7210 */ /* 0x000fe20007fbe0ff */
[----:B------:R-:W-:Y:S02]  /*f380*/  IMAD R56, R96, R89, RZ ;  /* 0x0000005960387224 */ /* 0x000fe400078e02ff */
[----:B------:R-:W-:Y:S01]  /*f390*/  IMAD.X R69, RZ, RZ, RZ, P0 ;  /* 0x000000ffff457224 */ /* 0x000fe200000e06ff */
[----:B------:R-:W-:Y:S01]  /*f3a0*/  IADD3 RZ, P0, PT, R81, R70, RZ ;  /* 0x0000004651ff7210 */ /* 0x000fe20007f1e0ff */
[----:B------:R-:W-:Y:S02]  /*f3b0*/  IMAD.MOV.U32 R76, RZ, RZ, R25 ;  /* 0x000000ffff4c7224 */ /* 0x000fe400078e0019 */
[----:B------:R-:W-:-:S04]  /*f3c0*/  IMAD.WIDE.U32 R24, R89, R98, R58 ;  /* 0x0000006259187225 */ /* 0x000fc800078e003a */
[----:B------:R-:W-:Y:S02]  /*f3d0*/  IMAD R81, R91, R98, R56 ;  /* 0x000000625b517224 */ /* 0x000fe400078e0238 */
[----:B------:R-:W-:Y:S02]  /*f3e0*/  IMAD.MOV.U32 R84, RZ, RZ, R57 ;  /* 0x000000ffff547224 */ /* 0x000fe400078e0039 */
[----:B------:R-:W-:Y:S02]  /*f3f0*/  IMAD.MOV.U32 R68, RZ, RZ, R75 ;  /* 0x000000ffff447224 */ /* 0x000fe400078e004b */
[----:B------:R-:W-:Y:S01]  /*f400*/  IMAD.X R57, RZ, RZ, RZ, P3 ;  /* 0x000000ffff397224 */ /* 0x000fe200018e06ff */
[----:B------:R-:W-:Y:S01]  /*f410*/  ISETP.GE.U32.AND P3, PT, R24, R58, PT ;  /* 0x0000003a1800720c */ /* 0x000fe20003f66070 */
[----:B------:R-:W-:Y:S02]  /*f420*/  IMAD.IADD R75, R25, 0x1, R81 ;  /* 0x00000001194b7824 */ /* 0x000fe400078e0251 */
[----:B------:R-:W-:-:S02]  /*f430*/  IMAD.MOV.U32 R82, RZ, RZ, R71 ;  /* 0x000000ffff527224 */ /* 0x000fc400078e0047 */
[----:B------:R-:W-:Y:S01]  /*f440*/  IMAD R58, R100, R89, RZ ;  /* 0x00000059643a7224 */ /* 0x000fe200078e02ff */
[----:B------:R-:W-:Y:S01]  /*f450*/  ISETP.GE.U32.AND.EX P3, PT, R75, R59, PT, P3 ;  /* 0x0000003b4b00720c */ /* 0x000fe20003f66130 */
[----:B------:R-:W-:Y:S02]  /*f460*/  IMAD.MOV.U32 R56, RZ, RZ, R79 ;  /* 0x000000ffff387224 */ /* 0x000fe400078e004f */
[----:B------:R-:W-:Y:S01]  /*f470*/  IMAD.WIDE.U32.X R82, R91, R96, R82, P0 ;  /* 0x000000605b527225 */ /* 0x000fe200000e0452 */
[----:B------:R-:W-:Y:S02]  /*f480*/  SEL R79, RZ, 0x1, P3 ;  /* 0x00000001ff4f7807 */ /* 0x000fe40001800000 */
[----:B------:R-:W-:Y:S01]  /*f490*/  IADD3 R99, P0, P3, R101, R72, R99 ;  /* 0x0000004865637210 */ /* 0x000fe20007b1e063 */
[-C--:B------:R-:W-:Y:S02]  /*f4a0*/  IMAD R81, R91, R104.reuse, R58 ;  /* 0x000000685b517224 */ /* 0x080fe400078e023a */
[----:B------:R-:W-:Y:S01]  /*f4b0*/  IMAD.WIDE.U32 R104, R89, R104, R26 ;  /* 0x0000006859687225 */ /* 0x000fe200078e001a */
[----:B------:R-:W-:-:S03]  /*f4c0*/  IADD3.X R72, PT, PT, RZ, R73, RZ, P0, P3 ;  /* 0x00000049ff487210 */ /* 0x000fc600007e64ff */
[----:B------:R-:W-:Y:S01]  /*f4d0*/  IMAD R71, R92, R93, RZ ;  /* 0x0000005d5c477224 */ /* 0x000fe200078e02ff */
[----:B------:R-:W-:Y:S01]  /*f4e0*/  IADD3 R79, P0, P3, R104, R82, R79 ;  /* 0x00000052684f7210 */ /* 0x000fe20007b1e04f */
[----:B------:R-:W-:Y:S02]  /*f4f0*/  IMAD.IADD R73, R105, 0x1, R81 ;  /* 0x0000000169497824 */ /* 0x000fe400078e0251 */
[----:B------:R-:W-:-:S03]  /*f500*/  IMAD.WIDE.U32 R58, R93, R90, R60 ;  /* 0x0000005a5d3a7225 */ /* 0x000fc600078e003c */
[----:B------:R-:W-:Y:S01]  /*f510*/  IADD3.X R83, PT, PT, R73, R83, RZ, P0, P3 ;  /* 0x0000005349537210 */ /* 0x000fe200007e64ff */
[----:B------:R-:W-:Y:S01]  /*f520*/  IMAD R71, R94, R90, R71 ;  /* 0x0000005a5e477224 */ /* 0x000fe200078e0247 */
[----:B------:R-:W-:Y:S01]  /*f530*/  ISETP.GE.U32.AND P3, PT, R104, R26, PT ;  /* 0x0000001a6800720c */ /* 0x000fe20003f66070 */
[----:B------:R-:W-:Y:S01]  /*f540*/  IMAD.WIDE.U32.X R76, R94, R92, R76, P2 ;  /* 0x0000005c5e4c7225 */ /* 0x000fe200010e044c */
[----:B------:R-:W-:Y:S02]  /*f550*/  ISETP.GE.U32.AND P0, PT, R79, R104, PT ;  /* 0x000000684f00720c */ /* 0x000fe40003f06070 */
[----:B------:R-:W-:Y:S01]  /*f560*/  IADD3 R70, P2, PT, R99, R58, RZ ;  /* 0x0000003a63467210 */ /* 0x000fe20007f5e0ff */
[----:B------:R-:W-:Y:S01]  /*f570*/  IMAD.IADD R59, R59, 0x1, R71 ;  /* 0x000000013b3b7824 */ /* 0x000fe200078e0247 */
[----:B------:R-:W-:Y:S01]  /*f580*/  ISETP.GE.U32.AND.EX P3, PT, R73, R27, PT, P3 ;  /* 0x0000001b4900720c */ /* 0x000fe20003f66130 */
[----:B------:R-:W-:Y:S01]  /*f590*/  IMAD.WIDE.U32.X R84, R91, R100, R84, P6 ;  /* 0x000000645b547225 */ /* 0x000fe200030e0454 */
[----:B------:R-:W-:-:S02]  /*f5a0*/  ISETP.GE.U32.AND.EX P0, PT, R83, R73, PT, P0 ;  /* 0x000000495300720c */ /* 0x000fc40003f06100 */
[----:B------:R-:W-:Y:S01]  /*f5b0*/  ISETP.GE.U32.AND P6, PT, R70, R58, PT ;  /* 0x0000003a4600720c */ /* 0x000fe20003fc6070 */
[----:B------:R-:W-:Y:S01]  /*f5c0*/  IMAD.X R71, R59, 0x1, R72, P2 ;  /* 0x000000013b477824 */ /* 0x000fe200010e0648 */
[----:B------:R-:W-:Y:S01]  /*f5d0*/  ISETP.GE.U32.AND P2, PT, R58, R60, PT ;  /* 0x0000003c3a00720c */ /* 0x000fe20003f46070 */
[----:B------:R-:W-:Y:S01]  /*f5e0*/  IMAD.WIDE.U32.X R68, R91, R102, R68, P4 ;  /* 0x000000665b447225 */ /* 0x000fe200020e0444 */
[----:B------:R-:W-:Y:S02]  /*f5f0*/  SEL R26, RZ, 0x1, P3 ;  /* 0x00000001ff1a7807 */ /* 0x000fe40001800000 */
[----:B------:R-:W-:Y:S01]  /*f600*/  SEL R99, RZ, 0x1, P0 ;  /* 0x00000001ff637807 */ /* 0x000fe20000000000 */
[----:B------:R-:W-:Y:S01]  /*f610*/  IMAD R102, R102, R89, RZ ;  /* 0x0000005966667224 */ /* 0x000fe200078e02ff */
[----:B------:R-:W-:Y:S01]  /*f620*/  ISETP.GE.U32.AND.EX P2, PT, R59, R61, PT, P2 ;  /* 0x0000003d3b00720c */ /* 0x000fe20003f46120 */
[----:B------:R-:W-:Y:S01]  /*f630*/  IMAD R58, R92, R89, RZ ;  /* 0x000000595c3a7224 */ /* 0x000fe200078e02ff */
[----:B------:R-:W-:Y:S01]  /*f640*/  ISETP.GE.U32.AND.EX P0, PT, R71, R59, PT, P6 ;  /* 0x0000003b4700720c */ /* 0x000fe20003f06160 */
[----:B------:R-:W-:Y:S01]  /*f650*/  IMAD R73, R91, R88, R102 ;  /* 0x000000585b497224 */ /* 0x000fe200078e0266 */
[----:B------:R-:W-:Y:S01]  /*f660*/  IADD3 R99, P4, P3, R99, R84, R26 ;  /* 0x0000005463637210 */ /* 0x000fe20007b9e01a */
[----:B------:R-:W-:Y:S01]  /*f670*/  IMAD.WIDE.U32 R26, R89, R88, R70 ;  /* 0x00000058591a7225 */ /* 0x000fe200078e0046 */
[----:B------:R-:W-:-:S02]  /*f680*/  SEL R60, RZ, 0x1, P2 ;  /* 0x00000001ff3c7807 */ /* 0x000fc40001000000 */
[----:B------:R-:W-:Y:S01]  /*f690*/  SEL R61, RZ, 0x1, P0 ;  /* 0x00000001ff3d7807 */ /* 0x000fe20000000000 */
[----:B------:R-:W-:Y:S01]  /*f6a0*/  IMAD.WIDE.U32.X R92, R91, R92, R56, P5 ;  /* 0x0000005c5b5c7225 */ /* 0x000fe200028e0438 */
[----:B------:R-:W-:Y:S02]  /*f6b0*/  IADD3.X R81, PT, PT, RZ, R85, RZ, P4, P3 ;  /* 0x00000055ff517210 */ /* 0x000fe400027e64ff */
[----:B------:R-:W-:Y:S01]  /*f6c0*/  IADD3 R99, P3, PT, R99, R26, RZ ;  /* 0x0000001a63637210 */ /* 0x000fe20007f7e0ff */
[----:B------:R-:W-:Y:S01]  /*f6d0*/  IMAD.WIDE.U32 R56, R83, 0x3d1, RZ ;  /* 0x000003d153387825 */ /* 0x000fe200078e00ff */
[----:B------:R-:W-:Y:S02]  /*f6e0*/  IADD3 R60, P2, P5, R61, R76, R60 ;  /* 0x0000004c3d3c7210 */ /* 0x000fe40007d5e03c */
[----:B------:R-:W-:Y:S01]  /*f6f0*/  ISETP.GE.U32.AND P0, PT, R26, R70, PT ;  /* 0x000000461a00720c */ /* 0x000fe20003f06070 */
[----:B------:R-:W-:Y:S01]  /*f700*/  IMAD.IADD R72, R27, 0x1, R73 ;  /* 0x000000011b487824 */ /* 0x000fe200078e0249 */
[----:B------:R-:W-:Y:S01]  /*f710*/  IADD3.X R61, PT, PT, RZ, R77, RZ, P2, P5 ;  /* 0x0000004dff3d7210 */ /* 0x000fe200017ea4ff */
[----:B------:R-:W-:Y:S01]  /*f720*/  IMAD R101, R91, R90, R58 ;  /* 0x0000005a5b657224 */ /* 0x000fe200078e023a */
[----:B------:R-:W-:Y:S01]  /*f730*/  ISETP.GE.U32.AND P2, PT, R99, R26, PT ;  /* 0x0000001a6300720c */ /* 0x000fe20003f46070 */
[----:B------:R-:W-:-:S04]  /*f740*/  IMAD.WIDE.U32 R58, R79, 0x3d1, RZ ;  /* 0x000003d14f3a7825 */ /* 0x000fc800078e00ff */
[C---:B------:R-:W-:Y:S01]  /*f750*/  IMAD.X R81, R72.reuse, 0x1, R81, P3 ;  /* 0x0000000148517824 */ /* 0x040fe200018e0651 */
[----:B------:R-:W-:Y:S01]  /*f760*/  IADD3 R73, P5, PT, RZ, R58, RZ ;  /* 0x0000003aff497210 */ /* 0x000fe20007fbe0ff */
[----:B------:R-:W-:Y:S01]  /*f770*/  IMAD.WIDE.U32 R56, P4, RZ, R79, R56 ;  /* 0x0000004fff387225 */ /* 0x000fe20007880038 */
[----:B------:R-:W-:Y:S02]  /*f780*/  ISETP.GE.U32.AND.EX P3, PT, R72, R71, PT, P0 ;  /* 0x000000474800720c */ /* 0x000fe40003f66100 */
[----:B------:R-:W-:Y:S01]  /*f790*/  ISETP.GE.U32.AND.EX P2, PT, R81, R72, PT, P2 ;  /* 0x000000485100720c */ /* 0x000fe20003f46120 */
[----:B------:R-:W-:Y:S01]  /*f7a0*/  IMAD.X R27, RZ, RZ, RZ, P4 ;  /* 0x000000ffff1b7224 */ /* 0x000fe200020e06ff */
[----:B------:R-:W-:Y:S01]  /*f7b0*/  IADD3 R70, P4, PT, R59, R56, RZ ;  /* 0x000000383b467210 */ /* 0x000fe20007f9e0ff */
[----:B------:R-:W-:Y:S01]  /*f7c0*/  IMAD.MOV.U32 R26, RZ, RZ, R57 ;  /* 0x000000ffff1a7224 */ /* 0x000fe200078e0039 */
[----:B------:R-:W-:Y:S01]  /*f7d0*/  ISETP.GE.U32.AND P0, PT, R73, R58, PT ;  /* 0x0000003a4900720c */ /* 0x000fe20003f06070 */
[----:B------:R-:W-:Y:S01]  /*f7e0*/  IMAD.WIDE.U32 R56, R81, 0x3d1, RZ ;  /* 0x000003d151387825 */ /* 0x000fe200078e00ff */
[----:B------:R-:W-:-:S02]  /*f7f0*/  SEL R58, RZ, 0x1, P3 ;  /* 0x00000001ff3a7807 */ /* 0x000fc40001800000 */
[----:B------:R-:W-:Y:S01]  /*f800*/  SEL R59, RZ, 0x1, P2 ;  /* 0x00000001ff3b7807 */ /* 0x000fe20001000000 */
[----:B------:R-:W-:-:S03]  /*f810*/  IMAD.WIDE.U32 R90, R89, R90, R60 ;  /* 0x0000005a595a7225 */ /* 0x000fc600078e003c */
[----:B------:R-:W-:Y:S01]  /*f820*/  IADD3 R89, P3, P2, R59, R68, R58 ;  /* 0x000000443b597210 */ /* 0x000fe20007a7e03a */
[----:B------:R-:W-:Y:S01]  /*f830*/  IMAD.X R71, R70, 0x1, R79, P5 ;  /* 0x0000000146477824 */ /* 0x000fe200028e064f */
[----:B------:R-:W-:Y:S01]  /*f840*/  ISETP.GE.U32.AND P5, PT, R90, R60, PT ;  /* 0x0000003c5a00720c */ /* 0x000fe20003fa6070 */
[----:B------:R-:W-:Y:S01]  /*f850*/  IMAD.WIDE.U32.X R58, RZ, R83, R26, P4 ;  /* 0x00000053ff3a7225 */ /* 0x000fe200020e041a */
[----:B------:R-:W-:Y:S02]  /*f860*/  IADD3 R89, P6, PT, R89, R90, RZ ;  /* 0x0000005a59597210 */ /* 0x000fe40007fde0ff */
[----:B------:R-:W-:Y:S01]  /*f870*/  ISETP.GE.U32.AND.EX P0, PT, R71, R70, PT, P0 ;  /* 0x000000464700720c */ /* 0x000fe20003f06100 */
[----:B------:R-:W-:Y:S01]  /*f880*/  IMAD.WIDE.U32 R26, R99, 0x3d1, RZ ;  /* 0x000003d1631a7825 */ /* 0x000fe200078e00ff */
[----:B------:R-:W-:Y:S02]  /*f890*/  IADD3.X R70, PT, PT, RZ, R69, RZ, P3, P2 ;  /* 0x00000045ff467210 */ /* 0x000fe40001fe44ff */
[----:B------:R-:W-:Y:S01]  /*f8a0*/  SEL R77, RZ, 0x1, P0 ;  /* 0x00000001ff4d7807 */ /* 0x000fe20000000000 */
[----:B------:R-:W-:Y:S01]  /*f8b0*/  IMAD.WIDE.U32 R56, P4, RZ, R99, R56 ;  /* 0x00000063ff387225 */ /* 0x000fe20007880038 */
[----:B------:R-:W-:-:S03]  /*f8c0*/  IADD3 R79, P2, PT, R58, R26, RZ ;  /* 0x0000001a3a4f7210 */ /* 0x000fc60007f5e0ff */
[----:B------:R-:W-:Y:S01]  /*f8d0*/  IMAD.X R69, RZ, RZ, RZ, P4 ;  /* 0x000000ffff457224 */ /* 0x000fe200020e06ff */
[----:B------:R-:W-:Y:S01]  /*f8e0*/  IADD3 R27, P4, PT, R27, R56, RZ ;  /* 0x000000381b1b7210 */ /* 0x000fe20007f9e0ff */
[----:B------:R-:W-:Y:S01]  /*f8f0*/  IMAD.IADD R85, R91, 0x1, R101 ;  /* 0x000000015b557824 */ /* 0x000fe200078e0265 */
[----:B------:R-:W-:Y:S01]  /*f900*/  ISETP.GE.U32.AND P3, PT, R79, R26, PT ;  /* 0x0000001a4f00720c */ /* 0x000fe20003f66070 */
[----:B------:R-:W-:Y:S02]  /*f910*/  IMAD.MOV.U32 R68, RZ, RZ, R57 ;  /* 0x000000ffff447224 */ /* 0x000fe400078e0039 */
[----:B------:R-:W-:Y:S01]  /*f920*/  IMAD.X R59, R27, 0x1, R59, P2 ;  /* 0x000000011b3b7824 */ /* 0x000fe200010e063b */
[C---:B------:R-:W-:Y:S01]  /*f930*/  ISETP.GE.U32.AND.EX P5, PT, R85.reuse, R61, PT, P5 ;  /* 0x0000003d5500720c */ /* 0x040fe20003fa6150 */
[----:B------:R-:W-:Y:S01]  /*f940*/  IMAD.X R70, R85, 0x1, R70, P6 ;  /* 0x0000000155467824 */ /* 0x000fe200030e0646 */
[----:B------:R-:W-:Y:S01]  /*f950*/  ISETP.GE.U32.AND P2, PT, R89, R90, PT ;  /* 0x0000005a5900720c */ /* 0x000fe20003f46070 */
[----:B------:R-:W-:Y:S01]  /*f960*/  IMAD.WIDE.U32.X R68, RZ, R81, R68, P4 ;  /* 0x00000051ff447225 */ /* 0x000fe200020e0444 */
[----:B------:R-:W-:-:S02]  /*f970*/  IADD3 R26, P6, PT, R79, R83, RZ ;  /* 0x000000534f1a7210 */ /* 0x000fc40007fde0ff */
[----:B------:R-:W-:Y:S01]  /*f980*/  SEL R56, RZ, 0x1, P5 ;  /* 0x00000001ff387807 */ /* 0x000fe20002800000 */
[----:B------:R-:W-:Y:S01]  /*f990*/  IMAD R96, R96, R95, RZ ;  /* 0x0000005f60607224 */ /* 0x000fe200078e02ff */
[----:B------:R-:W-:Y:S01]  /*f9a0*/  ISETP.GE.U32.AND.EX P2, PT, R70, R85, PT, P2 ;  /* 0x000000554600720c */ /* 0x000fe20003f46120 */
[----:B------:R-:W-:Y:S01]  /*f9b0*/  IMAD.X R58, R59, 0x1, R99, P6 ;  /* 0x000000013b3a7824 */ /* 0x000fe200030e0663 */
[C---:B------:R-:W-:Y:S01]  /*f9c0*/  IADD3 R77, P5, PT, R26.reuse, R77, RZ ;  /* 0x0000004d1a4d7210 */ /* 0x040fe20007fbe0ff */
[----:B------:R-:W-:Y:S01]  /*f9d0*/  IMAD R97, R97, R98, R96 ;  /* 0x0000006261617224 */ /* 0x000fe200078e0260 */
[----:B------:R-:W-:Y:S02]  /*f9e0*/  SEL R85, RZ, 0x1, P2 ;  /* 0x00000001ff557807 */ /* 0x000fe40001000000 */
[----:B------:R-:W-:Y:S01]  /*f9f0*/  ISETP.LT.U32.AND P0, PT, R26, R79, PT ;  /* 0x0000004f1a00720c */ /* 0x000fe20003f01070 */
[----:B------:R-:W-:Y:S01]  /*fa00*/  IMAD.X R79, RZ, RZ, R58, P5 ;  /* 0x000000ffff4f7224 */ /* 0x000fe200028e063a */
[----:B------:R-:W-:-:S02]  /*fa10*/  ISETP.GE.U32.AND P2, PT, R77, R26, PT ;  /* 0x0000001a4d00720c */ /* 0x000fc40003f46070 */
[----:B------:R-:W-:Y:S01]  /*fa20*/  ISETP.GE.U32.AND.EX P3, PT, R59, R27, PT, P3 ;  /* 0x0000001b3b00720c */ /* 0x000fe20003f66130 */
[----:B------:R-:W-:Y:S01]  /*fa30*/  IMAD.WIDE.U32 R26, R70, 0x3d1, RZ ;  /* 0x000003d1461a7825 */ /* 0x000fe200078e00ff */
[----:B------:R-:W-:Y:S02]  /*fa40*/  IADD3 R85, P4, P5, R85, R92, R56 ;  /* 0x0000005c55557210 */ /* 0x000fe40007d9e038 */
[----:B------:R-:W-:Y:S01]  /*fa50*/  ISETP.GE.U32.AND.EX P6, PT, R79, R58, PT, P2 ;  /* 0x0000003a4f00720c */ /* 0x000fe20003fc6120 */
[----:B------:R-:W-:Y:S01]  /*fa60*/  IMAD.WIDE.U32 R56, R89, 0x3d1, RZ ;  /* 0x000003d159387825 */ /* 0x000fe200078e00ff */
[----:B------:R-:W-:Y:S02]  /*fa70*/  SEL R61, RZ, 0x1, P3 ;  /* 0x00000001ff3d7807 */ /* 0x000fe40001800000 */
[----:B------:R-:W-:Y:S01]  /*fa80*/  ISETP.LT.U32.OR.EX P0, PT, R58, R59, !P6, P0 ;  /* 0x0000003b3a00720c */ /* 0x000fe20007701500 */
[----:B------:R-:W-:Y:S01]  /*fa90*/  IMAD.WIDE.U32 R26, P2, RZ, R89, R26 ;  /* 0x00000059ff1a7225 */ /* 0x000fe2000784001a */
[----:B------:R-:W-:-:S02]  /*faa0*/  IADD3.X R93, PT, PT, RZ, R93, RZ, P4, P5 ;  /* 0x0000005dff5d7210 */ /* 0x000fc400027ea4ff */
[----:B------:R-:W-:Y:S01]  /*fab0*/  IADD3 R61, P3, P6, R56, R68, R61 ;  /* 0x00000044383d7210 */ /* 0x000fe20007e7e03d */
[----:B------:R-:W-:Y:S01]  /*fac0*/  IMAD.X R59, RZ, RZ, RZ, P2 ;  /* 0x000000ffff3b7224 */ /* 0x000fe200010e06ff */
[----:B------:R-:W-:Y:S01]  /*fad0*/  IADD3 R83, P4, PT, R57, R26, RZ ;  /* 0x0000001a39537210 */ /* 0x000fe20007f9e0ff */
[----:B------:R-:W-:Y:S01]  /*fae0*/  IMAD.MOV.U32 R58, RZ, RZ, R27 ;  /* 0x000000ffff3a7224 */ /* 0x000fe200078e001b */
[----:B------:R-:W-:Y:S02]  /*faf0*/  IADD3 R26, P5, PT, R61, R81, RZ ;  /* 0x000000513d1a7210 */ /* 0x000fe40007fbe0ff */
[----:B------:R-:W-:Y:S01]  /*fb00*/  SEL R57, RZ, 0x1, !P0 ;  /* 0x00000001ff397807 */ /* 0x000fe20004000000 */
[----:B------:R-:W-:Y:S01]  /*fb10*/  IMAD.WIDE.U32.X R58, RZ, R70, R58, P4 ;  /* 0x00000046ff3a7225 */ /* 0x000fe200020e043a */
[----:B------:R-:W-:Y:S02]  /*fb20*/  IADD3.X R60, PT, PT, R83, R69, RZ, P3, P6 ;  /* 0x00000045533c7210 */ /* 0x000fe40001fec4ff */
[----:B------:R-:W-:-:S02]  /*fb30*/  ISETP.GE.U32.AND P2, PT, R61, R56, PT ;  /* 0x000000383d00720c */ /* 0x000fc40003f46070 */
[----:B------:R-:W-:Y:S01]  /*fb40*/  ISETP.LT.U32.AND P0, PT, R26, R61, PT ;  /* 0x0000003d1a00720c */ /* 0x000fe20003f01070 */
[----:B------:R-:W-:Y:S01]  /*fb50*/  IMAD.X R61, R60, 0x1, R89, P5 ;  /* 0x000000013c3d7824 */ /* 0x000fe200028e0659 */
[----:B------:R-:W-:Y:S01]  /*fb60*/  IADD3 R69, P3, PT, R26, R57, RZ ;  /* 0x000000391a457210 */ /* 0x000fe20007f7e0ff */
[----:B------:R-:W-:Y:S01]  /*fb70*/  IMAD.WIDE.U32 R56, R93, 0x3d1, RZ ;  /* 0x000003d15d387825 */ /* 0x000fe200078e00ff */
[----:B------:R-:W-:Y:S02]  /*fb80*/  ISETP.GE.U32.AND.EX P2, PT, R60, R83, PT, P2 ;  /* 0x000000533c00720c */ /* 0x000fe40003f46120 */
[----:B------:R-:W-:Y:S01]  /*fb90*/  ISETP.GE.U32.AND P5, PT, R69, R26, PT ;  /* 0x0000001a4500720c */ /* 0x000fe20003fa6070 */
[----:B------:R-:W-:Y:S01]  /*fba0*/  IMAD.X R68, RZ, RZ, R61, P3 ;  /* 0x000000ffff447224 */ /* 0x000fe200018e063d */
[----:B------:R-:W-:Y:S01]  /*fbb0*/  SEL R83, RZ, 0x1, P2 ;  /* 0x00000001ff537807 */ /* 0x000fe20001000000 */
[----:B------:R-:W-:-:S03]  /*fbc0*/  IMAD.WIDE.U32 R26, R85, 0x3d1, RZ ;  /* 0x000003d1551a7825 */ /* 0x000fc600078e00ff */
[----:B------:R-:W-:Y:S01]  /*fbd0*/  ISETP.GE.U32.AND.EX P2, PT, R68, R61, PT, P5 ;  /* 0x0000003d4400720c */ /* 0x000fe20003f46150 */
[----:B------:R-:W-:Y:S01]  /*fbe0*/  IMAD.WIDE.U32 R56, P3, RZ, R85, R56 ;  /* 0x00000055ff387225 */ /* 0x000fe20007860038 */
[----:B------:R-:W-:Y:S02]  /*fbf0*/  IADD3 R83, P4, P5, R26, R58, R83 ;  /* 0x0000003a1a537210 */ /* 0x000fe40007d9e053 */
[----:B------:R-:W-:Y:S02]  /*fc00*/  ISETP.LT.U32.OR.EX P0, PT, R61, R60, !P2, P0 ;  /* 0x0000003c3d00720c */ /* 0x000fe40005701500 */
[----:B------:R-:W-:Y:S01]  /*fc10*/  IADD3 R61, P2, PT, R27, R56, RZ ;  /* 0x000000381b3d7210 */ /* 0x000fe20007f5e0ff */
[----:B------:R-:W-:Y:S01]  /*fc20*/  IMAD.X R27, RZ, RZ, RZ, P3 ;  /* 0x000000ffff1b7224 */ /* 0x000fe200018e06ff */
[----:B------:R-:W-:Y:S02]  /*fc30*/  IADD3 R56, P6, PT, R83, R70, RZ ;  /* 0x0000004653387210 */ /* 0x000fe40007fde0ff */
[----:B------:R-:W-:-:S02]  /*fc40*/  SEL R81, RZ, 0x1, !P0 ;  /* 0x00000001ff517807 */ /* 0x000fc40004000000 */
[----:B------:R-:W-:Y:S02]  /*fc50*/  IADD3.X R58, PT, PT, R61, R59, RZ, P4, P5 ;  /* 0x0000003b3d3a7210 */ /* 0x000fe400027ea4ff */
        /* <DEDUP_REMOVED lines=14> */
[----:B------:R-:W-:Y:S02]  /*fd40*/  IADD3.X R27, PT, PT, RZ, R27, RZ, P2, P3 ;  /* 0x0000001bff1b7210 */ /* 0x000fe400017e64ff */
[----:B------:R-:W-:Y:S01]  /*fd50*/  IADD3 R83, P0, PT, R26, R57, RZ ;  /* 0x000000391a537210 */ /* 0x000fe20007f1e0ff */
[----:B------:R-:W-:-:S04]  /*fd60*/  IMAD.MOV.U32 R57, RZ, RZ, RZ ;  /* 0x000000ffff397224 */ /* 0x000fc800078e00ff */
[----:B------:R-:W-:Y:S01]  /*fd70*/  IMAD.X R85, RZ, RZ, R27, P0 ;  /* 0x000000ffff557224 */ /* 0x000fe200000e061b */
[----:B------:R-:W-:Y:S01]  /*fd80*/  ISETP.NE.U32.AND P0, PT, R83, RZ, PT ;  /* 0x000000ff5300720c */ /* 0x000fe20003f05070 */
[----:B------:R-:W-:-:S03]  /*fd90*/  IMAD.WIDE.U32 R26, R98, R95, RZ ;  /* 0x0000005f621a7225 */ /* 0x000fc600078e00ff */
        /* <DEDUP_REMOVED lines=53> */
.L_x_84:
[----:B------:R-:W-:Y:S05]  /*100f0*/  BSYNC.RECONVERGENT B1 ;  /* 0x0000000000017941 */ /* 0x000fea0003800200 */
.L_x_83:
[----:B------:R-:W-:Y:S01]  /*10100*/  IADD3 R21, P2, PT, R73, R26, RZ ;  /* 0x0000001a49157210 */ /* 0x000fe20007f5e0ff */
[----:B------:R-:W-:Y:S01]  /*10110*/  IMAD.IADD R26, R27, 0x1, R97 ;  /* 0x000000011b1a7824 */ /* 0x000fe200078e0261 */
[----:B------:R-:W-:Y:S04]  /*10120*/  BSSY.RECONVERGENT B1, `(.L_x_85) ;  /* 0x00000dc000017945 */ /* 0x000fe80003800200 */
[----:B------:R-:W-:Y:S01]  /*10130*/  BSSY.RELIABLE B2, `(.L_x_86) ;  /* 0x000003b000027945 */ /* 0x000fe20003800100 */
[----:B------:R-:W-:Y:S01]  /*10140*/  ISETP.GE.U32.AND P0, PT, R21, R73, PT ;  /* 0x000000491500720c */ /* 0x000fe20003f06070 */
[----:B------:R-:W-:Y:S01]  /*10150*/  IMAD.X R88, R71, 0x1, R26, P2 ;  /* 0x0000000147587824 */ /* 0x000fe200010e061a */
[----:B------:R-:W-:-:S04]  /*10160*/  IADD3 R20, P2, PT, R77, R20, RZ ;  /* 0x000000144d147210 */ /* 0x000fc80007f5e0ff */
[----:B------:R-:W-:Y:S01]  /*10170*/  ISETP.GE.U32.AND.EX P0, PT, R88, R71, PT, P0 ;  /* 0x000000475800720c */ /* 0x000fe20003f06100 */
[----:B------:R-:W-:Y:S01]  /*10180*/  IMAD.X R86, R79, 0x1, R86, P2 ;  /* 0x000000014f567824 */ /* 0x000fe200010e0656 */
[----:B------:R-:W-:Y:S02]  /*10190*/  ISETP.LT.U32.AND P2, PT, R20, R77, PT ;  /* 0x0000004d1400720c */ /* 0x000fe40003f41070 */
        /* <DEDUP_REMOVED lines=21> */
[----:B------:R-:W-:Y:S02]  /*102f0*/  IMAD.X R22, RZ, RZ, R75, P3 ;  /* 0x000000ffff167224 */ /* 0x000fe400018e064b */
[----:B------:R-:W-:-:S03]  /*10300*/  IMAD.MOV.U32 R24, RZ, RZ, RZ ;  /* 0x000000ffff187224 */ /* 0x000fc600078e00ff */
        /* <DEDUP_REMOVED lines=29> */
.L_x_87:
[----:B------:R-:W-:Y:S05]  /*104e0*/  BSYNC.RELIABLE B2 ;  /* 0x0000000000027941 */ /* 0x000fea0003800100 */
.L_x_86:
        /* <DEDUP_REMOVED lines=69> */
.L_x_90:
[----:B------:R-:W-:Y:S05]  /*10940*/  BSYNC.RELIABLE B2 ;  /* 0x0000000000027941 */ /* 0x000fea0003800100 */
.L_x_89:
        /* <DEDUP_REMOVED lines=26> */
[----:B------:R-:W-:Y:S02]  /*10af0*/  IADD3 R23, P4, PT, R21, R24, RZ ;  /* 0x0000001815177210 */ /* 0x000fe40007f9e0ff */
[----:B------:R-:W-:Y:S02]  /*10b00*/  SEL R20, RZ, 0x1, !P3 ;  /* 0x00000001ff147807 */ /* 0x000fe40005800000 */
[----:B------:R-:W-:Y:S01]  /*10b10*/  ISETP.GT.U32.AND P0, PT, R23, R48, PT ;  /* 0x000000301700720c */ /* 0x000fe20003f04070 */
[----:B------:R-:W-:Y:S01]  /*10b20*/  IMAD.X R22, R21, 0x1, R26, P4 ;  /* 0x0000000115167824 */ /* 0x000fe200020e061a */
[----:B------:R-:W-:Y:S02]  /*10b30*/  SEL R26, RZ, 0xffffffff, !P2 ;  /* 0xffffffffff1a7807 */ /* 0x000fe40005000000 */
[----:B------:R-:W-:-:S02]  /*10b40*/  ISETP.NE.U32.AND P2, PT, R81, R20, PT ;  /* 0x000000145100720c */ /* 0x000fc40003f45070 */
[----:B------:R-:W-:Y:S02]  /*10b50*/  ISETP.GT.U32.AND.EX P0, PT, R22, R49, PT, P0 ;  /* 0x000000311600720c */ /* 0x000fe40003f04100 */
        /* <DEDUP_REMOVED lines=28> */
.L_x_92:
[----:B------:R-:W-:Y:S05]  /*10d20*/  BSYNC.RELIABLE B2 ;  /* 0x0000000000027941 */ /* 0x000fea0003800100 */
.L_x_91:
        /* <DEDUP_REMOVED lines=27> */
.L_x_88:
[----:B------:R-:W-:Y:S05]  /*10ee0*/  BSYNC.RECONVERGENT B1 ;  /* 0x0000000000017941 */ /* 0x000fea0003800200 */
.L_x_85:
[-C--:B------:R-:W-:Y:S01]  /*10ef0*/  LEA.HI R20, P0, R8, R7.reuse, RZ, 0x1 ;  /* 0x0000000708147211 */ /* 0x080fe200078108ff */
[----:B------:R-:W-:Y:S04]  /*10f00*/  BSSY.RECONVERGENT B1, `(.L_x_93) ;  /* 0x000005b000017945 */ /* 0x000fe80003800200 */
[----:B------:R-:W-:Y:S01]  /*10f10*/  BSSY.RELIABLE B2, `(.L_x_94) ;  /* 0x000003a000027945 */ /* 0x000fe20003800100 */
[-C--:B------:R-:W-:Y:S01]  /*10f20*/  IADD3 R60, P3, PT, R7, R20.reuse, RZ ;  /* 0x00000014073c7210 */ /* 0x080fe20007f7e0ff */
[----:B------:R-:W-:Y:S01]  /*10f30*/  IMAD.X R57, RZ, RZ, R10, P0 ;  /* 0x000000ffff397224 */ /* 0x000fe200000e060a */
[----:B------:R-:W-:Y:S02]  /*10f40*/  ISETP.GE.U32.AND P0, PT, R20, R7, PT ;  /* 0x000000071400720c */ /* 0x000fe40003f06070 */
[----:B------:R-:W-:Y:S01]  /*10f50*/  ISETP.GE.U32.AND P2, PT, R60, R20, PT ;  /* 0x000000143c00720c */ /* 0x000fe20003f46070 */
[----:B------:R-:W-:Y:S01]  /*10f60*/  IMAD.X R68, R10, 0x1, R57, P3 ;  /* 0x000000010a447824 */ /* 0x000fe200018e0639 */
[----:B------:R-:W-:Y:S01]  /*10f70*/  ISETP.GE.U32.AND.EX P0, PT, R57, R10, PT, P0 ;  /* 0x0000000a3900720c */ /* 0x000fe20003f06100 */
[----:B------:R-:W-:-:S03]  /*10f80*/  IMAD.SHL.U32 R20, R19, 0x2, RZ ;  /* 0x0000000213147824 */ /* 0x000fc600078e00ff */
        /* <DEDUP_REMOVED lines=21> */
[C---:B------:R-:W-:Y:S02]  /*110e0*/  ISETP.LT.U32.OR.EX P0, PT, R24.reuse, R7, !P0, P2 ;  /* 0x000000071800720c */ /* 0x040fe40004701520 */
[----:B------:R-:W-:Y:S02]  /*110f0*/  SHF.L.U64.HI R28, R19, 0x1, R8 ;  /* 0x00000001131c7819 */ /* 0x000fe40000010208 */
        /* <DEDUP_REMOVED lines=27> */
.L_x_95:
[----:B------:R-:W-:Y:S05]  /*112b0*/  BSYNC.RELIABLE B2 ;  /* 0x0000000000027941 */ /* 0x000fea0003800100 */
.L_x_94:
        /* <DEDUP_REMOVED lines=31> */
.L_x_96:
[----:B------:R-:W-:Y:S05]  /*114b0*/  BSYNC.RECONVERGENT B1 ;  /* 0x0000000000017941 */ /* 0x000fea0003800200 */
.L_x_93:
        /* <DEDUP_REMOVED lines=13> */
[----:B------:R-:W-:Y:S02]  /*11590*/  IADD3 R28, P3, PT, R57, R7, RZ ;  /* 0x00000007391c7210 */ /* 0x000fe40007f7e0ff */
[----:B------:R-:W-:Y:S02]  /*115a0*/  IADD3.X R8, PT, PT, R59, RZ, RZ, P0, P2 ;  /* 0x000000ff3b087210 */ /* 0x000fe400007e44ff */
[----:B------:R-:W-:Y:S02]  /*115b0*/  ISETP.GE.U32.AND P0, PT, R7, R57, PT ;  /* 0x000000390700720c */ /* 0x000fe40003f06070 */
[----:B------:R-:W-:Y:S01]  /*115c0*/  ISETP.GE.U32.AND P2, PT, R28, R7, PT ;  /* 0x000000071c00720c */ /* 0x000fe20003f46070 */
[----:B------:R-:W-:Y:S01]  /*115d0*/  IMAD.X R57, R59, 0x1, R8, P3 ;  /* 0x000000013b397824 */ /* 0x000fe200018e0608 */
[----:B------:R-:W-:Y:S02]  /*115e0*/  ISETP.GE.U32.AND.EX P0, PT, R8, R59, PT, P0 ;  /* 0x0000003b0800720c */ /* 0x000fe40003f06100 */
[C---:B------:R-:W-:Y:S01]  /*115f0*/  SHF.L.U64.HI R59, R20.reuse, 0x1, R19 ;  /* 0x00000001143b7819 */ /* 0x040fe20000010213 */
[----:B------:R-:W-:Y:S01]  /*11600*/  IMAD.SHL.U32 R20, R20, 0x2, RZ ;  /* 0x0000000214147824 */ /* 0x000fe200078e00ff */
[----:B------:R-:W-:-:S02]  /*11610*/  ISETP.GE.U32.AND.EX P2, PT, R57, R8, PT, P2 ;  /* 0x000000083900720c */ /* 0x000fc40003f46120 */
[----:B------:R-:W-:Y:S02]  /*11620*/  SEL R8, RZ, 0x1, P0 ;  /* 0x00000001ff087807 */ /* 0x000fe40000000000 */
[----:B------:R-:W-:-:S04]  /*11630*/  SEL R7, RZ, 0x1, P2 ;  /* 0x00000001ff077807 */ /* 0x000fc80001000000 */
[----:B------:R-:W-:-:S04]  /*11640*/  IADD3 R7, P2, P3, R58, R7, R8 ;  /* 0x000000073a077210 */ /* 0x000fc80007b5e008 */
[----:B------:R-:W-:Y:S02]  /*11650*/  ISETP.GE.U32.AND P0, PT, R7, R58, PT ;  /* 0x0000003a0700720c */ /* 0x000fe40003f06070 */
[-C--:B------:R-:W-:Y:S02]  /*11660*/  IADD3 R58, P4, PT, R58, R7.reuse, RZ ;  /* 0x000000073a3a7210 */ /* 0x080fe40007f9e0ff */
[----:B------:R-:W-:Y:S02]  /*11670*/  IADD3.X R9, PT, PT, R24, RZ, RZ, P2, P3 ;  /* 0x000000ff18097210 */ /* 0x000fe400017e64ff */
        /* <DEDUP_REMOVED lines=32> */
.L_x_99:
[----:B------:R-:W-:Y:S05]  /*11880*/  BSYNC.RELIABLE B2 ;  /* 0x0000000000027941 */ /* 0x000fea0003800100 */
.L_x_98:
        /* <DEDUP_REMOVED lines=21> */
[----:B------:R-:W-:Y:S02]  /*119e0*/  SEL R7, RZ, 0xffffffff, !P3 ;  /* 0xffffffffff077807 */ /* 0x000fe40005800000 */
[----:B------:R-:W-:Y:S01]  /*119f0*/  IADD3 R8, P3, PT, R9, R8, RZ ;  /* 0x0000000809087210 */ /* 0x000fe20007f7e0ff */
[----:B------:R-:W-:Y:S01]  /*11a00*/  IMAD.MOV.U32 R60, RZ, RZ, R12 ;  /* 0x000000ffff3c7224 */ /* 0x000fe200078e000c */
[----:B------:R-:W-:Y:S02]  /*11a10*/  IADD3 R58, P4, P5, R7, -R48, R58 ;  /* 0x80000030073a7210 */ /* 0x000fe40007d9e03a */
[----:B------:R-:W-:Y:S01]  /*11a20*/  IADD3.X R19, PT, PT, R59, ~UR37, RZ, P0, !PT ;  /* 0x800000253b137c10 */ /* 0x000fe200087fe4ff */
[----:B------:R-:W-:Y:S01]  /*11a30*/  IMAD.X R9, R9, 0x1, R10, P3 ;  /* 0x0000000109097824 */ /* 0x000fe200018e060a */
[----:B------:R-:W-:Y:S01]  /*11a40*/  IADD3.X R24, PT, PT, R7, ~R49, R24, P4, P5 ;  /* 0x8000003107187210 */ /* 0x000fe200027ea418 */
[----:B------:R-:W-:-:S02]  /*11a50*/  IMAD.MOV.U32 R10, RZ, RZ, R11 ;  /* 0x000000ffff0a7224 */ /* 0x000fc400078e000b */
[----:B------:R-:W-:Y:S02]  /*11a60*/  IMAD.MOV.U32 R28, RZ, RZ, R8 ;  /* 0x000000ffff1c7224 */ /* 0x000fe400078e0008 */
[----:B------:R-:W-:-:S07]  /*11a70*/  IMAD.MOV.U32 R57, RZ, RZ, R9 ;  /* 0x000000ffff397224 */ /* 0x000fce00078e0009 */
.L_x_100:
[----:B------:R-:W-:Y:S05]  /*11a80*/  BSYNC.RECONVERGENT B1 ;  /* 0x0000000000017941 */ /* 0x000fea0003800200 */
.L_x_97:
        /* <DEDUP_REMOVED lines=57> */
.L_x_103:
[----:B------:R-:W-:Y:S05]  /*11e20*/  BSYNC.RELIABLE B2 ;  /* 0x0000000000027941 */ /* 0x000fea0003800100 */
.L_x_102:
        /* <DEDUP_REMOVED lines=14> */
[----:B------:R-:W-:-:S02]  /*11f10*/  SEL R9, RZ, 0xffffffff, !P2 ;  /* 0xffffffffff097807 */ /* 0x000fc40005000000 */
[----:B------:R-:W-:Y:S02]  /*11f20*/  ISETP.GE.U32.AND.EX P3, PT, R10, RZ, PT, P3 ;  /* 0x000000ff0a00720c */ /* 0x000fe40003f66130 */
[----:B------:R-:W-:Y:S02]  /*11f30*/  SEL R12, RZ, 0xffffffff, P0 ;  /* 0xffffffffff0c7807 */ /* 0x000fe40000000000 */
[----:B------:R-:W-:Y:S02]  /*11f40*/  ISETP.LT.U32.OR.EX P3, PT, R61, UR35, !P3, P4 ;  /* 0x000000233d007c0c */ /* 0x000fe4000df61540 */
[C---:B------:R-:W-:Y:S02]  /*11f50*/  IADD3 R11, P2, PT, R12.reuse, R11, RZ ;  /* 0x0000000b0c0b7210 */ /* 0x040fe40007f5e0ff */
[----:B------:R-:W-:Y:S02]  /*11f60*/  SEL R7, RZ, 0xffffffff, !P3 ;  /* 0xffffffffff077807 */ /* 0x000fe40005800000 */
[----:B------:R-:W-:Y:S01]  /*11f70*/  IADD3 R8, P3, PT, R9, R8, RZ ;  /* 0x0000000809087210 */ /* 0x000fe20007f7e0ff */
[----:B------:R-:W-:Y:S01]  /*11f80*/  IMAD.X R12, R12, 0x1, R19, P2 ;  /* 0x000000010c0c7824 */ /* 0x000fe200010e0613 */
[----:B------:R-:W-:Y:S01]  /*11f90*/  IADD3 R58, P4, P5, R7, -R48, R58 ;  /* 0x80000030073a7210 */ /* 0x000fe20007d9e03a */
[----:B------:R-:W-:Y:S01]  /*11fa0*/  IMAD.MOV.U32 R68, RZ, RZ, R11 ;  /* 0x000000ffff447224 */ /* 0x000fe200078e000b */
[----:B------:R-:W-:Y:S01]  /*11fb0*/  IADD3 R20, P0, PT, R20, -UR36, RZ ;  /* 0x8000002414147c10 */ /* 0x000fe2000ff1e0ff */
[----:B------:R-:W-:Y:S01]  /*11fc0*/  IMAD.X R9, R9, 0x1, R10, P3 ;  /* 0x0000000109097824 */ /* 0x000fe200018e060a */
[----:B------:R-:W-:Y:S01]  /*11fd0*/  IADD3.X R59, PT, PT, R7, ~R49, R59, P4, P5 ;  /* 0x80000031073b7210 */ /* 0x000fe200027ea43b */
[----:B------:R-:W-:Y:S01]  /*11fe0*/  IMAD.MOV.U32 R60, RZ, RZ, R8 ;  /* 0x000000ffff3c7224 */ /* 0x000fe200078e0008 */
[----:B------:R-:W-:Y:S01]  /*11ff0*/  IADD3.X R87, PT, PT, R87, ~UR37, RZ, P0, !PT ;  /* 0x8000002557577c10 */ /* 0x000fe200087fe4ff */
[----:B------:R-:W-:-:S08]  /*12000*/  IMAD.MOV.U32 R61, RZ, RZ, R9 ;  /* 0x000000ffff3d7224 */ /* 0x000fd000078e0009 */
.L_x_104:
[----:B------:R-:W-:Y:S05]  /*12010*/  BSYNC.RECONVERGENT B1 ;  /* 0x0000000000017941 */ /* 0x000fea0003800200 */
.L_x_101:
        /* <DEDUP_REMOVED lines=23> */
.L_x_106:
        /* <DEDUP_REMOVED lines=15> */
[----:B------:R-:W-:-:S02]  /*12280*/  SEL R10, RZ, 0xffffffff, !P2 ;  /* 0xffffffffff0a7807 */ /* 0x000fc40005000000 */
[----:B------:R-:W-:Y:S02]  /*12290*/  ISETP.GE.U32.AND.EX P3, PT, R19, RZ, PT, P3 ;  /* 0x000000ff1300720c */ /* 0x000fe40003f66130 */
[----:B------:R-:W-:Y:S02]  /*122a0*/  IADD3 R11, P0, PT, R12, R11, RZ ;  /* 0x0000000b0c0b7210 */ /* 0x000fe40007f1e0ff */
[----:B------:R-:W-:Y:S02]  /*122b0*/  ISETP.LT.U32.OR.EX P3, PT, R26, R61, !P3, P4 ;  /* 0x0000003d1a00720c */ /* 0x000fe40005f61540 */
[----:B------:R-:W-:Y:S01]  /*122c0*/  IADD3 R9, P2, PT, R10, R9, RZ ;  /* 0x000000090a097210 */ /* 0x000fe20007f5e0ff */
[----:B------:R-:W-:Y:S01]  /*122d0*/  IMAD.X R12, R12, 0x1, R57, P0 ;  /* 0x000000010c0c7824 */ /* 0x000fe200000e0639 */
[----:B------:R-:W-:-:S03]  /*122e0*/  SEL R8, RZ, 0xffffffff, !P3 ;  /* 0xffffffffff087807 */ /* 0x000fc60005800000 */
[----:B------:R-:W-:Y:S01]  /*122f0*/  IMAD.X R10, R10, 0x1, R19, P2 ;  /* 0x000000010a0a7824 */ /* 0x000fe200010e0613 */
[----:B------:R-:W-:-:S04]  /*12300*/  IADD3 R7, P3, P4, R8, R23, -R58 ;  /* 0x0000001708077210 */ /* 0x000fc80007c7e83a */
[----:B------:R-:W-:Y:S01]  /*12310*/  IADD3.X R8, PT, PT, R8, R22, ~R59, P3, P4 ;  /* 0x0000001608087210 */ /* 0x000fe20001fe8c3b */
[----:B------:R-:W-:Y:S08]  /*12320*/  BRA `(.L_x_109) ;  /* 0x0000000000e47947 */ /* 0x000ff00003800000 */
.L_x_108:
[----:B------:R-:W-:Y:S05]  /*12330*/  BSYNC.RELIABLE B2 ;  /* 0x0000000000027941 */ /* 0x000fea0003800100 */
.L_x_107:
        /* <DEDUP_REMOVED lines=15> */
[----:B------:R-:W-:Y:S02]  /*12430*/  IADD3 R11, P5, PT, -R68, R7, RZ ;  /* 0x00000007440b7210 */ /* 0x000fe40007fbe1ff */
        /* <DEDUP_REMOVED lines=12> */
[----:B------:R-:W-:Y:S02]  /*12500*/  IADD3.X R10, PT, PT, R19, UR35, RZ, P6, !PT ;  /* 0x00000023130a7c10 */ /* 0x000fe4000b7fe4ff */
[----:B------:R-:W-:Y:S02]  /*12510*/  IADD3 R9, P5, PT, -R60, R7, RZ ;  /* 0x000000073c097210 */ /* 0x000fe40007fbe1ff */
[----:B------:R-:W-:Y:S02]  /*12520*/  ISETP.GE.U32.AND P3, PT, R8, R25, PT ;  /* 0x000000190800720c */ /* 0x000fe40003f66070 */
[----:B------:R-:W-:Y:S01]  /*12530*/  ISETP.GE.U32.AND P4, PT, R7, R8, PT ;  /* 0x000000080700720c */ /* 0x000fe20003f86070 */
[----:B------:R-:W-:Y:S01]  /*12540*/  IMAD.X R21, R10, 0x1, ~R61, P5 ;  /* 0x000000010a157824 */ /* 0x000fe200028e0e3d */
[----:B------:R-:W-:-:S02]  /*12550*/  SEL R8, RZ, 0x1, !P2 ;  /* 0x00000001ff087807 */ /* 0x000fc40005000000 */
[----:B------:R-:W-:Y:S02]  /*12560*/  ISETP.GE.U32.AND.EX P3, PT, R19, R26, PT, P3 ;  /* 0x0000001a1300720c */ /* 0x000fe40003f66130 */
[----:B------:R-:W-:Y:S02]  /*12570*/  ISETP.GE.U32.AND.EX P6, PT, R10, R19, PT, P4 ;  /* 0x000000130a00720c */ /* 0x000fe40003fc6140 */
[----:B------:R-:W-:Y:S02]  /*12580*/  ISETP.GE.U32.AND P4, PT, R9, R8, PT ;  /* 0x000000080900720c */ /* 0x000fe40003f86070 */
[----:B------:R-:W-:Y:S02]  /*12590*/  SEL R12, RZ, 0x1, P3 ;  /* 0x00000001ff0c7807 */ /* 0x000fe40001800000 */
[----:B------:R-:W-:Y:S02]  /*125a0*/  SEL R8, RZ, 0x1, P6 ;  /* 0x00000001ff087807 */ /* 0x000fe40003000000 */
[----:B------:R-:W-:-:S02]  /*125b0*/  ISETP.LT.U32.AND P3, PT, R7, R60, PT ;  /* 0x0000003c0700720c */ /* 0x000fc40003f61070 */
[----:B------:R-:W-:Y:S02]  /*125c0*/  ISETP.GE.U32.AND.EX P6, PT, R21, RZ, PT, P4 ;  /* 0x000000ff1500720c */ /* 0x000fe40003fc6140 */
[----:B------:R-:W-:Y:S02]  /*125d0*/  IADD3 R7, P4, P5, R23, R8, R12 ;  /* 0x0000000817077210 */ /* 0x000fe40007d9e00c */
[----:B------:R-:W-:Y:S02]  /*125e0*/  ISETP.LT.U32.OR.EX P3, PT, R10, R61, !P6, P3 ;  /* 0x0000003d0a00720c */ /* 0x000fe40007761530 */
[----:B------:R-:W-:Y:S02]  /*125f0*/  IADD3.X R8, PT, PT, R22, RZ, RZ, P4, P5 ;  /* 0x000000ff16087210 */ /* 0x000fe400027ea4ff */
[----:B------:R-:W-:Y:S02]  /*12600*/  SEL R10, RZ, 0xffffffff, !P2 ;  /* 0xffffffffff0a7807 */ /* 0x000fe40005000000 */
[----:B------:R-:W-:-:S02]  /*12610*/  IADD3 R7, P4, P5, -R58, R48, R7 ;  /* 0x000000303a077210 */ /* 0x000fc40007d9e107 */
[----:B------:R-:W-:Y:S02]  /*12620*/  SEL R12, RZ, 0xffffffff, P0 ;  /* 0xffffffffff0c7807 */ /* 0x000fe40000000000 */
[----:B------:R-:W-:Y:S02]  /*12630*/  SEL R19, RZ, 0xffffffff, !P3 ;  /* 0xffffffffff137807 */ /* 0x000fe40005800000 */
[----:B------:R-:W-:Y:S02]  /*12640*/  IADD3 R9, P2, PT, R10, R9, RZ ;  /* 0x000000090a097210 */ /* 0x000fe40007f5e0ff */
[----:B------:R-:W-:Y:S02]  /*12650*/  IADD3.X R8, PT, PT, ~R59, R49, R8, P4, P5 ;  /* 0x000000313b087210 */ /* 0x000fe400027ea508 */
[----:B------:R-:W-:Y:S01]  /*12660*/  IADD3 R11, P0, PT, R12, R11, RZ ;  /* 0x0000000b0c0b7210 */ /* 0x000fe20007f1e0ff */
[----:B------:R-:W-:Y:S01]  /*12670*/  IMAD.X R10, R10, 0x1, R21, P2 ;  /* 0x000000010a0a7824 */ /* 0x000fe200010e0615 */
[----:B------:R-:W-:Y:S01]  /*12680*/  IADD3 R7, P3, PT, R7, R19, RZ ;  /* 0x0000001307077210 */ /* 0x000fe20007f7e0ff */
[----:B------:R-:W-:-:S02]  /*12690*/  IMAD.MOV.U32 R21, RZ, RZ, R24 ;  /* 0x000000ffff157224 */ /* 0x000fc400078e0018 */
[----:B------:R-:W-:Y:S02]  /*126a0*/  IMAD.X R12, R12, 0x1, R27, P0 ;  /* 0x000000010c0c7824 */ /* 0x000fe400000e061b */
[----:B------:R-:W-:-:S08]  /*126b0*/  IMAD.X R8, R8, 0x1, R19, P3 ;  /* 0x0000000108087824 */ /* 0x000fd000018e0613 */
.L_x_109:
[----:B------:R-:W-:Y:S05]  /*126c0*/  BSYNC.RECONVERGENT B1 ;  /* 0x0000000000017941 */ /* 0x000fea0003800200 */
.L_x_105:
        /* <DEDUP_REMOVED lines=9> */
[----:B------:R-:W-:-:S04]  /*12760*/  IMAD.WIDE.U32.X R24, R32, R6, R26, P0 ;  /* 0x0000000620187225 */ /* 0x000fc800000e041a */
[----:B------:R-:W-:Y:S01]  /*12770*/  IMAD R19, R33, R6, R19 ;  /* 0x0000000621137224 */ /* 0x000fe200078e0213 */
[----:B------:R-:W-:Y:S01]  /*12780*/  IADD3 R26, P3, PT, R24, R22, RZ ;  /* 0x00000016181a7210 */ /* 0x000fe20007f7e0ff */
[----:B------:R-:W-:-:S03]  /*12790*/  IMAD.WIDE.U32 R56, R6, R33, RZ ;  /* 0x0000002106387225 */ /* 0x000fc600078e00ff */
[----:B------:R-:W-:Y:S01]  /*127a0*/  ISETP.GE.U32.AND P2, PT, R26, R22, PT ;  /* 0x000000161a00720c */ /* 0x000fe20003f46070 */
[----:B------:R-:W-:Y:S02]  /*127b0*/  IMAD.IADD R19, R23, 0x1, R19 ;  /* 0x0000000117137824 */ /* 0x000fe400078e0213 */
[----:B------:R-:W-:-:S04]  /*127c0*/  IMAD.WIDE.U32 R58, P0, R34, R5, R56 ;  /* 0x00000005223a7225 */ /* 0x000fc80007800038 */
[----:B------:R-:W-:-:S04]  /*127d0*/  IMAD.WIDE.U32 R56, R5, R33, RZ ;  /* 0x0000002105387225 */ /* 0x000fc800078e00ff */
[----:B------:R-:W-:Y:S01]  /*127e0*/  IMAD.X R27, R19, 0x1, R25, P3 ;  /* 0x00000001131b7824 */ /* 0x000fe200018e0619 */
[----:B------:R-:W-:Y:S01]  /*127f0*/  IADD3 RZ, P3, PT, R57, R58, RZ ;  /* 0x0000003a39ff7210 */ /* 0x000fe20007f7e0ff */
[----:B------:R-:W-:-:S03]  /*12800*/  IMAD.WIDE.U32 R24, R6, R37, RZ ;  /* 0x0000002506187225 */ /* 0x000fc600078e00ff */
[----:B------:R-:W-:Y:S01]  /*12810*/  ISETP.GE.U32.AND.EX P2, PT, R27, R19, PT, P2 ;  /* 0x000000131b00720c */ /* 0x000fe20003f46120 */
[----:B------:R-:W-:Y:S02]  /*12820*/  IMAD.X R23, RZ, RZ, RZ, P0 ;  /* 0x000000ffff177224 */ /* 0x000fe400000e06ff */
[----:B------:R-:W-:Y:S02]  /*12830*/  IMAD.MOV.U32 R22, RZ, RZ, R59 ;  /* 0x000000ffff167224 */ /* 0x000fe400078e003b */
[----:B------:R-:W-:Y:S02]  /*12840*/  IMAD R19, R36, R5, RZ ;  /* 0x0000000524137224 */ /* 0x000fe400078e02ff */
[----:B------:R-:W-:-:S04]  /*12850*/  IMAD.WIDE.U32 R68, R5, R37, RZ ;  /* 0x0000002505447225 */ /* 0x000fc800078e00ff */
[----:B------:R-:W-:-:S04]  /*12860*/  IMAD.WIDE.U32 R24, P0, R38, R5, R24 ;  /* 0x0000000526187225 */ /* 0x000fc80007800018 */
[----:B------:R-:W-:-:S04]  /*12870*/  IMAD.WIDE.U32 R60, R35, R5, RZ ;  /* 0x00000005233c7225 */ /* 0x000fc800078e00ff */
[-C--:B------:R-:W-:Y:S02]  /*12880*/  IMAD R19, R35, R6.reuse, R19 ;  /* 0x0000000623137224 */ /* 0x080fe400078e0213 */
[----:B------:R-:W-:Y:S01]  /*12890*/  IMAD.WIDE.U32.X R58, R34, R6, R22, P3 ;  /* 0x00000006223a7225 */ /* 0x000fe200018e0416 */
[----:B------:R-:W-:Y:S02]  /*128a0*/  SEL R23, RZ, 0x1, P2 ;  /* 0x00000001ff177807 */ /* 0x000fe40001000000 */
[----:B------:R-:W-:Y:S01]  /*128b0*/  IADD3 RZ, P3, PT, R69, R24, RZ ;  /* 0x0000001845ff7210 */ /* 0x000fe20007f7e0ff */
[----:B------:R-:W-:Y:S01]  /*128c0*/  IMAD.IADD R19, R61, 0x1, R19 ;  /* 0x000000013d137824 */ /* 0x000fe200078e0213 */
[----:B------:R-:W-:Y:S01]  /*128d0*/  IADD3 R58, P4, P5, R60, R58, R23 ;  /* 0x0000003a3c3a7210 */ /* 0x000fe20007d9e017 */
[----:B------:R-:W-:-:S03]  /*128e0*/  IMAD.WIDE.U32 R68, R18, R31, RZ ;  /* 0x0000001f12447225 */ /* 0x000fc600078e00ff */
[----:B------:R-:W-:Y:S01]  /*128f0*/  IADD3.X R59, PT, PT, R19, R59, RZ, P4, P5 ;  /* 0x0000003b133b7210 */ /* 0x000fe200027ea4ff */
[----:B------:R-:W-:-:S04]  /*12900*/  IMAD.WIDE.U32 R56, R6, R35, RZ ;  /* 0x0000002306387225 */ /* 0x000fc800078e00ff */
[----:B------:R-:W-:-:S04]  /*12910*/  IMAD.WIDE.U32 R68, P4, R17, R32, R68 ;  /* 0x0000002011447225 */ /* 0x000fc80007880044 */
[----:B------:R-:W-:Y:S01]  /*12920*/  IMAD.X R61, RZ, RZ, RZ, P4 ;  /* 0x000000ffff3d7224 */ /* 0x000fe200020e06ff */
[----:B------:R-:W-:Y:S01]  /*12930*/  ISETP.GE.U32.AND P4, PT, R58, R60, PT ;  /* 0x0000003c3a00720c */ /* 0x000fe20003f86070 */
[----:B------:R-:W-:-:S03]  /*12940*/  IMAD.WIDE.U32 R22, R5, R35, RZ ;  /* 0x0000002305167225 */ /* 0x000fc600078e00ff */
[----:B------:R-:W-:Y:S01]  /*12950*/  ISETP.GE.U32.AND.EX P4, PT, R59, R19, PT, P4 ;  /* 0x000000133b00720c */ /* 0x000fe20003f86140 */
[----:B------:R-:W-:-:S04]  /*12960*/  IMAD.WIDE.U32 R56, P2, R36, R5, R56 ;  /* 0x0000000524387225 */ /* 0x000fc80007840038 */
[----:B------:R-:W-:Y:S01]  /*12970*/  IMAD R24, R32, R17, RZ ;  /* 0x0000001120187224 */ /* 0x000fe200078e02ff */
[----:B------:R-:W-:Y:S01]  /*12980*/  IADD3 RZ, P5, PT, R23, R56, RZ ;  /* 0x0000003817ff7210 */ /* 0x000fe20007fbe0ff */
[----:B------:R-:W-:Y:S02]  /*12990*/  IMAD R19, R38, R5, RZ ;  /* 0x0000000526137224 */ /* 0x000fe400078e02ff */
[----:B------:R-:W-:-:S04]  /*129a0*/  IMAD.WIDE.U32 R22, R17, R31, R26 ;  /* 0x0000001f11167225 */ /* 0x000fc800078e001a */
[-C--:B------:R-:W-:Y:S02]  /*129b0*/  IMAD R73, R18, R31.reuse, R24 ;  /* 0x0000001f12497224 */ /* 0x080fe400078e0218 */
[----:B------:R-:W-:-:S04]  /*129c0*/  IMAD.WIDE.U32 R70, R17, R31, RZ ;  /* 0x0000001f11467225 */ /* 0x000fc800078e00ff */
[----:B------:R-:W-:Y:S01]  /*129d0*/  IMAD.MOV.U32 R74, RZ, RZ, R57 ;  /* 0x000000ffff4a7224 */ /* 0x000fe200078e0039 */
[----:B------:R-:W-:Y:S01]  /*129e0*/  IADD3 RZ, P6, PT, R71, R68, RZ ;  /* 0x0000004447ff7210 */ /* 0x000fe20007fde0ff */
[----:B------:R-:W-:Y:S01]  /*129f0*/  IMAD.X R75, RZ, RZ, RZ, P2 ;  /* 0x000000ffff4b7224 */ /* 0x000fe200010e06ff */
[----:B------:R-:W-:Y:S01]  /*12a00*/  ISETP.GE.U32.AND P2, PT, R22, R26, PT ;  /* 0x0000001a1600720c */ /* 0x000fe20003f46070 */
[----:B------:R-:W-:-:S04]  /*12a10*/  IMAD.WIDE.U32 R56, R37, R5, RZ ;  /* 0x0000000525387225 */ /* 0x000fc800078e00ff */
[-C--:B------:R-:W-:Y:S02]  /*12a20*/  IMAD R19, R37, R6.reuse, R19 ;  /* 0x0000000625137224 */ /* 0x080fe400078e0213 */
[----:B------:R-:W-:Y:S02]  /*12a30*/  IMAD.IADD R28, R23, 0x1, R73 ;  /* 0x00000001171c7824 */ /* 0x000fe400078e0249 */
[----:B------:R-:W-:Y:S02]  /*12a40*/  IMAD.MOV.U32 R60, RZ, RZ, R69 ;  /* 0x000000ffff3c7224 */ /* 0x000fe400078e0045 */
[----:B------:R-:W-:Y:S01]  /*12a50*/  IMAD R24, R34, R17, RZ ;  /* 0x0000001122187224 */ /* 0x000fe200078e02ff */
[----:B------:R-:W-:Y:S01]  /*12a60*/  ISETP.GE.U32.AND.EX P2, PT, R28, R27, PT, P2 ;  /* 0x0000001b1c00720c */ /* 0x000fe20003f46120 */
[----:B------:R-:W-:Y:S01]  /*12a70*/  IMAD.IADD R77, R57, 0x1, R19 ;  /* 0x00000001394d7824 */ /* 0x000fe200078e0213 */
[----:B------:R-:W-:Y:S01]  /*12a80*/  SEL R19, RZ, 0x1, P4 ;  /* 0x00000001ff137807 */ /* 0x000fe20002000000 */
[----:B------:R-:W-:Y:S01]  /*12a90*/  IMAD.WIDE.U32.X R74, R36, R6, R74, P5 ;  /* 0x00000006244a7225 */ /* 0x000fe200028e044a */
[----:B------:R-:W-:-:S03]  /*12aa0*/  SEL R57, RZ, 0x1, P2 ;  /* 0x00000001ff397807 */ /* 0x000fc60001000000 */
[----:B------:R-:W-:-:S04]  /*12ab0*/  IMAD.WIDE.U32 R68, R18, R33, RZ ;  /* 0x0000002112447225 */ /* 0x000fc800078e00ff */
[C---:B------:R-:W-:Y:S02]  /*12ac0*/  IMAD R79, R18.reuse, R33, R24 ;  /* 0x00000021124f7224 */ /* 0x040fe400078e0218 */
[----:B------:R-:W-:Y:S01]  /*12ad0*/  IMAD.WIDE.U32.X R60, R18, R32, R60, P6 ;  /* 0x00000020123c7225 */ /* 0x000fe200030e043c */
[----:B------:R-:W-:-:S03]  /*12ae0*/  IADD3 R24, P5, P6, R56, R74, R19 ;  /* 0x0000004a38187210 */ /* 0x000fc60007ebe013 */
[----:B------:R-:W-:-:S04]  /*12af0*/  IMAD.WIDE.U32 R70, R17, R33, R58 ;  /* 0x0000002111467225 */ /* 0x000fc800078e003a */
[----:B------:R-:W-:Y:S01]  /*12b00*/  IMAD.X R27, RZ, RZ, RZ, P0 ;  /* 0x000000ffff1b7224 */ /* 0x000fe200000e06ff */
[----:B------:R-:W-:Y:S01]  /*12b10*/  ISETP.GE.U32.AND P2, PT, R70, R58, PT ;  /* 0x0000003a4600720c */ /* 0x000fe20003f46070 */
[----:B------:R-:W-:-:S04]  /*12b20*/  IMAD.WIDE.U32 R68, P0, R17, R34, R68 ;  /* 0x0000002211447225 */ /* 0x000fc80007800044 */
[----:B------:R-:W-:Y:S01]  /*12b30*/  IMAD.MOV.U32 R26, RZ, RZ, R25 ;  /* 0x000000ffff1a7224 */ /* 0x000fe200078e0019 */
[----:B------:R-:W-:Y:S01]  /*12b40*/  IADD3.X R25, PT, PT, R77, R75, RZ, P5, P6 ;  /* 0x0000004b4d197210 */ /* 0x000fe20002fec4ff */
[----:B------:R-:W-:Y:S01]  /*12b50*/  IMAD.IADD R19, R71, 0x1, R79 ;  /* 0x0000000147137824 */ /* 0x000fe200078e024f */
[----:B------:R-:W-:Y:S01]  /*12b60*/  IADD3 R60, P5, P6, R70, R60, R57 ;  /* 0x0000003c463c7210 */ /* 0x000fe20007ebe039 */
[----:B------:R-:W-:-:S03]  /*12b70*/  IMAD.WIDE.U32 R72, R17, R33, RZ ;  /* 0x0000002111487225 */ /* 0x000fc600078e00ff */
[----:B------:R-:W-:Y:S01]  /*12b80*/  IADD3.X R61, PT, PT, R19, R61, RZ, P5, P6 ;  /* 0x0000003d133d7210 */ /* 0x000fe20002fec4ff */
[----:B------:R-:W-:Y:S01]  /*12b90*/  IMAD.X R57, RZ, RZ, RZ, P0 ;  /* 0x000000ffff397224 */ /* 0x000fe200000e06ff */
[----:B------:R-:W-:Y:S01]  /*12ba0*/  ISETP.GE.U32.AND P0, PT, R24, R56, PT ;  /* 0x000000381800720c */ /* 0x000fe20003f06070 */
[----:B------:R-:W-:Y:S01]  /*12bb0*/  IMAD.WIDE.U32 R80, R18, R35, RZ ;  /* 0x0000002312507225 */ /* 0x000fe200078e00ff */
[----:B------:R-:W-:Y:S02]  /*12bc0*/  IADD3 RZ, P4, PT, R73, R68, RZ ;  /* 0x0000004449ff7210 */ /* 0x000fe40007f9e0ff */
        /* <DEDUP_REMOVED lines=9> */
[----:B------:R-:W-:-:S04]  /*12c60*/  IMAD.WIDE.U32 R80, P6, R17, R36, R80 ;  /* 0x0000002411507225 */ /* 0x000fc800078c0050 */
[C---:B------:R-:W-:Y:S01]  /*12c70*/  IMAD.WIDE.U32.X R26, R18.reuse, R34, R56, P4 ;  /* 0x00000022121a7225 */ /* 0x040fe200020e0438 */
[----:B------:R-:W-:Y:S02]  /*12c80*/  SEL R57, RZ, 0x1, P0 ;  /* 0x00000001ff397807 */ /* 0x000fe40000000000 */
[----:B------:R-:W-:Y:S01]  /*12c90*/  IADD3 RZ, P2, PT, R69, R80, RZ ;  /* 0x0000005045ff7210 */ /* 0x000fe20007f5e0ff */
[-C--:B------:R-:W-:Y:S01]  /*12ca0*/  IMAD.WIDE.U32 R72, R18, R37.reuse, RZ ;  /* 0x0000002512487225 */ /* 0x080fe200078e00ff */
[----:B------:R-:W-:Y:S02]  /*12cb0*/  IADD3 R56, P3, PT, R57, R58, RZ ;  /* 0x0000003a39387210 */ /* 0x000fe40007f7e0ff */
[----:B------:R-:W-:Y:S01]  /*12cc0*/  IADD3 R79, P5, P4, R79, R26, R19 ;  /* 0x0000001a4f4f7210 */ /* 0x000fe20007cbe013 */
[----:B------:R-:W-:-:S03]  /*12cd0*/  IMAD.WIDE.U32 R68, R17, R37, RZ ;  /* 0x0000002511447225 */ /* 0x000fc600078e00ff */
[----:B------:R-:W-:Y:S01]  /*12ce0*/  IADD3.X R58, PT, PT, RZ, R27, RZ, P5, P4 ;  /* 0x0000001bff3a7210 */ /* 0x000fe20002fe84ff */
[----:B------:R-:W-:-:S04]  /*12cf0*/  IMAD.WIDE.U32 R72, P0, R17, R38, R72 ;  /* 0x0000002611487225 */ /* 0x000fc80007800048 */
[----:B------:R-:W-:-:S04]  /*12d00*/  IMAD.WIDE.U32 R74, R16, R31, RZ ;  /* 0x0000001f104a7225 */ /* 0x000fc800078e00ff */
[----:B------:R-:W-:Y:S02]  /*12d10*/  IMAD R19, R36, R17, RZ ;  /* 0x0000001124137224 */ /* 0x000fe400078e02ff */
[----:B------:R-:W-:Y:S01]  /*12d20*/  IMAD.X R57, RZ, RZ, R59, P3 ;  /* 0x000000ffff397224 */ /* 0x000fe200018e063b */
[----:B------:R-:W-:Y:S01]  /*12d30*/  IADD3 RZ, P3, PT, R69, R72, RZ ;  /* 0x0000004845ff7210 */ /* 0x000fe20007f7e0ff */
[----:B------:R-:W-:-:S04]  /*12d40*/  IMAD.WIDE.U32 R76, R17, R35, R24 ;  /* 0x00000023114c7225 */ /* 0x000fc800078e0018 */
[----:B------:R-:W-:Y:S01]  /*12d50*/  IMAD.WIDE.U32 R68, R15, R31, RZ ;  /* 0x0000001f0f447225 */ /* 0x000fe200078e00ff */
[----:B------:R-:W-:-:S03]  /*12d60*/  IADD3 R26, P5, PT, R79, R76, RZ ;  /* 0x0000004c4f1a7210 */ /* 0x000fc60007fbe0ff */
[----:B------:R-:W-:-:S04]  /*12d70*/  IMAD.WIDE.U32 R74, P4, R15, R32, R74 ;  /* 0x000000200f4a7225 */ /* 0x000fc8000788004a */
[----:B------:R-:W-:Y:S02]  /*12d80*/  IMAD R19, R18, R35, R19 ;  /* 0x0000002312137224 */ /* 0x000fe400078e0213 */
[----:B------:R-:W-:-:S04]  /*12d90*/  IMAD.WIDE.U32 R70, R16, R33, RZ ;  /* 0x0000002110467225 */ /* 0x000fc800078e00ff */
[----:B------:R-:W-:Y:S01]  /*12da0*/  IMAD.X R59, RZ, RZ, RZ, P6 ;  /* 0x000000ffff3b7224 */ /* 0x000fe200030e06ff */
[----:B------:R-:W-:Y:S01]  /*12db0*/  IADD3 RZ, P6, PT, R69, R74, RZ ;  /* 0x0000004a45ff7210 */ /* 0x000fe20007fde0ff */
[----:B------:R-:W-:Y:S02]  /*12dc0*/  IMAD.IADD R19, R77, 0x1, R19 ;  /* 0x000000014d137824 */ /* 0x000fe400078e0213 */
[----:B------:R-:W-:Y:S01]  /*12dd0*/  IMAD.X R69, RZ, RZ, RZ, P0 ;  /* 0x000000ffff457224 */ /* 0x000fe200000e06ff */
[----:B------:R-:W-:Y:S01]  /*12de0*/  ISETP.GE.U32.AND P0, PT, R76, R24, PT ;  /* 0x000000184c00720c */ /* 0x000fe20003f06070 */
[----:B------:R-:W-:Y:S02]  /*12df0*/  IMAD R68, R32, R15, RZ ;  /* 0x0000000f20447224 */ /* 0x000fe400078e02ff */
[C---:B------:R-:W-:Y:S01]  /*12e00*/  IMAD.X R27, R19.reuse, 0x1, R58, P5 ;  /* 0x00000001131b7824 */ /* 0x040fe200028e063a */
[----:B------:R-:W-:Y:S01]  /*12e10*/  ISETP.GE.U32.AND.EX P0, PT, R19, R25, PT, P0 ;  /* 0x000000191300720c */ /* 0x000fe20003f06100 */
[----:B------:R-:W-:-:S04]  /*12e20*/  IMAD.WIDE.U32 R70, P5, R15, R34, R70 ;  /* 0x000000220f467225 */ /* 0x000fc800078a0046 */
[----:B------:R-:W-:Y:S01]  /*12e30*/  IMAD.WIDE.U32 R78, R15, R33, RZ ;  /* 0x000000210f4e7225 */ /* 0x000fe200078e00ff */
[----:B------:R-:W-:-:S03]  /*12e40*/  SEL R78, RZ, 0x1, P0 ;  /* 0x00000001ff4e7807 */ /* 0x000fc60000000000 */
[----:B------:R-:W-:-:S04]  /*12e50*/  IMAD.WIDE.U32 R24, R15, R31, R60 ;  /* 0x0000001f0f187225 */ /* 0x000fc800078e003c */
[----:B------:R-:W-:Y:S01]  /*12e60*/  IMAD R89, R16, R31, R68 ;  /* 0x0000001f10597224 */ /* 0x000fe200078e0244 */
[----:B------:R-:W-:Y:S01]  /*12e70*/  ISETP.GE.U32.AND P0, PT, R24, R60, PT ;  /* 0x0000003c1800720c */ /* 0x000fe20003f06070 */
[----:B------:R-:W-:Y:S02]  /*12e80*/  IMAD.MOV.U32 R68, RZ, RZ, R73 ;  /* 0x000000ffff447224 */ /* 0x000fe400078e0049 */
[----:B------:R-:W-:Y:S01]  /*12e90*/  IMAD.X R73, RZ, RZ, RZ, P5 ;  /* 0x000000ffff497224 */ /* 0x000fe200028e06ff */
[----:B------:R-:W-:Y:S01]  /*12ea0*/  ISETP.GE.U32.AND P5, PT, R26, R76, PT ;  /* 0x0000004c1a00720c */ /* 0x000fe20003fa6070 */
[----:B------:R-:W-:Y:S01]  /*12eb0*/  IMAD.X R77, RZ, RZ, RZ, P4 ;  /* 0x000000ffff4d7224 */ /* 0x000fe200020e06ff */
[----:B------:R-:W-:Y:S01]  /*12ec0*/  IADD3 RZ, P4, PT, R79, R70, RZ ;  /* 0x000000464fff7210 */ /* 0x000fe20007f9e0ff */
[----:B------:R-:W-:Y:S01]  /*12ed0*/  IMAD.IADD R89, R25, 0x1, R89 ;  /* 0x0000000119597824 */ /* 0x000fe200078e0259 */
[----:B------:R-:W-:Y:S01]  /*12ee0*/  ISETP.GE.U32.AND.EX P5, PT, R27, R19, PT, P5 ;  /* 0x000000131b00720c */ /* 0x000fe20003fa6150 */
[----:B------:R-:W-:-:S02]  /*12ef0*/  IMAD R70, R34, R15, RZ ;  /* 0x0000000f22467224 */ /* 0x000fc400078e02ff */
[----:B------:R-:W-:Y:S01]  /*12f00*/  IMAD.MOV.U32 R58, RZ, RZ, R81 ;  /* 0x000000ffff3a7224 */ /* 0x000fe200078e0051 */
[----:B------:R-:W-:Y:S01]  /*12f10*/  ISETP.GE.U32.AND.EX P0, PT, R89, R61, PT, P0 ;  /* 0x0000003d5900720c */ /* 0x000fe20003f06100 */
[----:B------:R-:W-:Y:S02]  /*12f20*/  IMAD.MOV.U32 R76, RZ, RZ, R75 ;  /* 0x000000ffff4c7224 */ /* 0x000fe400078e004b */
[----:B------:R-:W-:Y:S02]  /*12f30*/  IMAD R19, R38, R17, RZ ;  /* 0x0000001126137224 */ /* 0x000fe400078e02ff */
[----:B------:R-:W-:Y:S02]  /*12f40*/  IMAD.MOV.U32 R72, RZ, RZ, R71 ;  /* 0x000000ffff487224 */ /* 0x000fe400078e0047 */
[----:B------:R-:W-:Y:S02]  /*12f50*/  IMAD R81, R16, R33, R70 ;  /* 0x0000002110517224 */ /* 0x000fe400078e0246 */
[----:B------:R-:W-:Y:S01]  /*12f60*/  IMAD.WIDE.U32 R60, R17, R37, R56 ;  /* 0x00000025113c7225 */ /* 0x000fe200078e0038 */
[----:B------:R-:W-:-:S03]  /*12f70*/  SEL R17, RZ, 0x1, P5 ;  /* 0x00000001ff117807 */ /* 0x000fc60002800000 */
[----:B------:R-:W-:-:S04]  /*12f80*/  IMAD.WIDE.U32.X R70, R18, R36, R58, P2 ;  /* 0x0000002412467225 */ /* 0x000fc800010e043a */
[----:B------:R-:W-:Y:S01]  /*12f90*/  IMAD R79, R18, R37, R19 ;  /* 0x00000025124f7224 */ /* 0x000fe200078e0213 */
[----:B------:R-:W-:Y:S01]  /*12fa0*/  SEL R19, RZ, 0x1, P0 ;  /* 0x00000001ff137807 */ /* 0x000fe20000000000 */
[----:B------:R-:W-:Y:S01]  /*12fb0*/  IMAD.WIDE.U32 R58, R15, R33, R26 ;  /* 0x000000210f3a7225 */ /* 0x000fe200078e001a */
[----:B------:R-:W-:-:S03]  /*12fc0*/  ISETP.GE.U32.AND P0, PT, R60, R56, PT ;  /* 0x000000383c00720c */ /* 0x000fc60003f06070 */
[----:B------:R-:W-:-:S04]  /*12fd0*/  IMAD.WIDE.U32.X R74, R16, R32, R76, P6 ;  /* 0x00000020104a7225 */ /* 0x000fc800030e044c */
[----:B------:R-:W-:Y:S01]  /*12fe0*/  IMAD.WIDE.U32.X R76, R18, R38, R68, P3 ;  /* 0x00000026124c7225 */ /* 0x000fe200018e0444 */
[----:B------:R-:W-:Y:S02]  /*12ff0*/  IADD3 R69, P5, P6, R17, R70, R78 ;  /* 0x0000004611457210 */ /* 0x000fe40007ebe04e */
[----:B------:R-:W-:Y:S01]  /*13000*/  IADD3 R18, P2, P3, R58, R74, R19 ;  /* 0x0000004a3a127210 */ /* 0x000fe20007b5e013 */
[----:B------:R-:W-:Y:S01]  /*13010*/  IMAD.IADD R17, R59, 0x1, R81 ;  /* 0x000000013b117824 */ /* 0x000fe200078e0251 */
[----:B------:R-:W-:Y:S01]  /*13020*/  IADD3.X R56, PT, PT, RZ, R71, RZ, P5, P6 ;  /* 0x00000047ff387210 */ /* 0x000fe20002fec4ff */
[----:B------:R-:W-:Y:S01]  /*13030*/  IMAD.WIDE.U32.X R72, R16, R34, R72, P4 ;  /* 0x0000002210487225 */ /* 0x000fe200020e0448 */
[----:B------:R-:W-:Y:S02]  /*13040*/  ISETP.GE.U32.AND P5, PT, R58, R26, PT ;  /* 0x0000001a3a00720c */ /* 0x000fe40003fa6070 */
[----:B------:R-:W-:Y:S01]  /*13050*/  IADD3.X R19, PT, PT, R17, R75, RZ, P2, P3 ;  /* 0x0000004b11137210 */ /* 0x000fe200017e64ff */
[----:B------:R-:W-:Y:S01]  /*13060*/  IMAD.WIDE.U32 R80, R14, R37, RZ ;  /* 0x000000250e507225 */ /* 0x000fe200078e00ff */
[----:B------:R-:W-:-:S02]  /*13070*/  ISETP.GE.U32.AND P2, PT, R18, R58, PT ;  /* 0x0000003a1200720c */ /* 0x000fc40003f46070 */
[-C--:B------:R-:W-:Y:S01]  /*13080*/  IADD3 R70, P6, PT, R69, R60.reuse, RZ ;  /* 0x0000003c45467210 */ /* 0x080fe20007fde0ff */
[C---:B------:R-:W-:Y:S01]  /*13090*/  IMAD.WIDE.U32 R68, R16.reuse, R35, RZ ;  /* 0x0000002310447225 */ /* 0x040fe200078e00ff */
[----:B------:R-:W-:Y:S02]  /*130a0*/  ISETP.GE.U32.AND.EX P5, PT, R17, R27, PT, P5 ;  /* 0x0000001b1100720c */ /* 0x000fe40003fa6150 */
[----:B------:R-:W-:Y:S01]  /*130b0*/  ISETP.GE.U32.AND.EX P2, PT, R19, R17, PT, P2 ;  /* 0x000000111300720c */ /* 0x000fe20003f46120 */
[----:B------:R-:W-:Y:S01]  /*130c0*/  IMAD.IADD R27, R61, 0x1, R79 ;  /* 0x000000013d1b7824 */ /* 0x000fe200078e024f */
[----:B------:R-:W-:Y:S01]  /*130d0*/  SEL R26, RZ, 0x1, P5 ;  /* 0x00000001ff1a7807 */ /* 0x000fe20002800000 */
[----:B------:R-:W-:Y:S01]  /*130e0*/  IMAD.WIDE.U32 R58, R16, R37, RZ ;  /* 0x00000025103a7225 */ /* 0x000fe200078e00ff */
[----:B------:R-:W-:Y:S02]  /*130f0*/  SEL R17, RZ, 0x1, P2 ;  /* 0x00000001ff117807 */ /* 0x000fe40001000000 */
[----:B------:R-:W-:Y:S01]  /*13100*/  ISETP.GE.U32.AND P3, PT, R70, R60, PT ;  /* 0x0000003c4600720c */ /* 0x000fe20003f66070 */
[C---:B------:R-:W-:Y:S01]  /*13110*/  IMAD.X R71, R27.reuse, 0x1, R56, P6 ;  /* 0x000000011b477824 */ /* 0x040fe200030e0638 */
[----:B------:R-:W-:Y:S01]  /*13120*/  ISETP.GE.U32.AND.EX P0, PT, R27, R57, PT, P0 ;  /* 0x000000391b00720c */ /* 0x000fe20003f06100 */
[----:B------:R-:W-:Y:S01]  /*13130*/  IMAD.WIDE.U32 R68, P2, R15, R36, R68 ;  /* 0x000000240f447225 */ /* 0x000fe20007840044 */
[----:B------:R-:W-:-:S02]  /*13140*/  IADD3 R57, P5, P6, R17, R72, R26 ;  /* 0x0000004811397210 */ /* 0x000fc40007ebe01a */
[----:B------:R-:W-:Y:S01]  /*13150*/  ISETP.GE.U32.AND.EX P3, PT, R71, R27, PT, P3 ;  /* 0x0000001b4700720c */ /* 0x000fe20003f66130 */
[----:B------:R-:W-:Y:S01]  /*13160*/  IMAD R17, R36, R15, RZ ;  /* 0x0000000f24117224 */ /* 0x000fe200078e02ff */
[----:B------:R-:W-:Y:S01]  /*13170*/  SEL R60, RZ, 0x1, P0 ;  /* 0x00000001ff3c7807 */ /* 0x000fe20000000000 */
[----:B------:R-:W-:Y:S01]  /*13180*/  IMAD.WIDE.U32 R26, R15, R35, RZ ;  /* 0x000000230f1a7225 */ /* 0x000fe200078e00ff */
[----:B------:R-:W-:-:S03]  /*13190*/  SEL R61, RZ, 0x1, P3 ;  /* 0x00000001ff3d7807 */ /* 0x000fc60001800000 */
[-C--:B------:R-:W-:Y:S01]  /*131a0*/  IMAD.WIDE.U32 R74, R15, R35.reuse, R70 ;  /* 0x000000230f4a7225 */ /* 0x080fe200078e0046 */
[----:B------:R-:W-:Y:S02]  /*131b0*/  IADD3 RZ, P4, PT, R27, R68, RZ ;  /* 0x000000441bff7210 */ /* 0x000fe40007f9e0ff */
[----:B------:R-:W-:Y:S01]  /*131c0*/  IADD3 R60, P0, P3, R61, R76, R60 ;  /* 0x0000004c3d3c7210 */ /* 0x000fe20007b1e03c */
[----:B------:R-:W-:Y:S01]  /*131d0*/  IMAD R17, R16, R35, R17 ;  /* 0x0000002310117224 */ /* 0x000fe200078e0211 */
[----:B------:R-:W-:Y:S01]  /*131e0*/  IADD3.X R68, PT, PT, RZ, R73, RZ, P5, P6 ;  /* 0x00000049ff447210 */ /* 0x000fe20002fec4ff */
[----:B------:R-:W-:Y:S01]  /*131f0*/  IMAD.WIDE.U32 R26, R14, R31, RZ ;  /* 0x0000001f0e1a7225 */ /* 0x000fe200078e00ff */
[----:B------:R-:W-:Y:S02]  /*13200*/  ISETP.GE.U32.AND P5, PT, R74, R70, PT ;  /* 0x000000464a00720c */ /* 0x000fe40003fa6070 */
[----:B------:R-:W-:Y:S01]  /*13210*/  IADD3.X R61, PT, PT, RZ, R77, RZ, P0, P3 ;  /* 0x0000004dff3d7210 */ /* 0x000fe200007e64ff */
[----:B------:R-:W-:-:S02]  /*13220*/  IMAD.IADD R17, R75, 0x1, R17 ;  /* 0x000000014b117824 */ /* 0x000fc400078e0211 */
[----:B------:R-:W-:-:S03]  /*13230*/  IMAD.WIDE.U32 R72, R13, R31, RZ ;  /* 0x0000001f0d487225 */ /* 0x000fc600078e00ff */
[----:B------:R-:W-:Y:S01]  /*13240*/  ISETP.GE.U32.AND.EX P0, PT, R17, R71, PT, P5 ;  /* 0x000000471100720c */ /* 0x000fe20003f06150 */
[----:B------:R-:W-:Y:S01]  /*13250*/  IMAD.WIDE.U32 R26, P6, R13, R32, R26 ;  /* 0x000000200d1a7225 */ /* 0x000fe200078c001a */
[----:B------:R-:W-:Y:S02]  /*13260*/  IADD3 R56, P5, PT, R57, R74, RZ ;  /* 0x0000004a39387210 */ /* 0x000fe40007fbe0ff */
[----:B------:R-:W-:Y:S01]  /*13270*/  SEL R86, RZ, 0x1, P0 ;  /* 0x00000001ff567807 */ /* 0x000fe20000000000 */
[----:B------:R-:W-:Y:S01]  /*13280*/  IMAD.X R75, RZ, RZ, RZ, P2 ;  /* 0x000000ffff4b7224 */ /* 0x000fe200010e06ff */
[----:B------:R-:W-:Y:S01]  /*13290*/  IADD3 RZ, P2, PT, R73, R26, RZ ;  /* 0x0000001a49ff7210 */ /* 0x000fe20007f5e0ff */
[----:B------:R-:W-:Y:S01]  /*132a0*/  IMAD.X R57, R17, 0x1, R68, P5 ;  /* 0x0000000111397824 */ /* 0x000fe200028e0644 */
[----:B------:R-:W-:Y:S01]  /*132b0*/  ISETP.GE.U32.AND P5, PT, R56, R74, PT ;  /* 0x0000004a3800720c */ /* 0x000fe20003fa6070 */
[----:B------:R-:W-:-:S03]  /*132c0*/  IMAD.WIDE.U32 R72, R14, R33, RZ ;  /* 0x000000210e487225 */ /* 0x000fc600078e00ff */
[----:B------:R-:W-:Y:S01]  /*132d0*/  ISETP.GE.U32.AND.EX P5, PT, R57, R17, PT, P5 ;  /* 0x000000113900720c */ /* 0x000fe20003fa6150 */
[----:B------:R-:W-:-:S03]  /*132e0*/  IMAD.WIDE.U32 R76, R14, R35, RZ ;  /* 0x000000230e4c7225 */ /* 0x000fc600078e00ff */
[----:B------:R-:W-:Y:S01]  /*132f0*/  SEL R17, RZ, 0x1, P5 ;  /* 0x00000001ff117807 */ /* 0x000fe20002800000 */
[----:B------:R-:W-:Y:S02]  /*13300*/  IMAD.MOV.U32 R74, RZ, RZ, R69 ;  /* 0x000000ffff4a7224 */ /* 0x000fe400078e0045 */
[----:B------:R-:W-:-:S04]  /*13310*/  IMAD.WIDE.U32 R70, R15, R37, RZ ;  /* 0x000000250f467225 */ /* 0x000fc800078e00ff */
[----:B------:R-:W-:-:S04]  /*13320*/  IMAD.WIDE.U32 R58, P3, R15, R38, R58 ;  /* 0x000000260f3a7225 */ /* 0x000fc8000786003a */
[----:B------:R-:W-:Y:S01]  /*13330*/  IMAD.WIDE.U32 R84, R13, R33, RZ ;  /* 0x000000210d547225 */ /* 0x000fe200078e00ff */
[----:B------:R-:W-:-:S03]  /*13340*/  IADD3 RZ, P0, PT, R71, R58, RZ ;  /* 0x0000003a47ff7210 */ /* 0x000fc60007f1e0ff */
[----:B------:R-:W-:-:S04]  /*13350*/  IMAD.WIDE.U32 R72, P5, R13, R34, R72 ;  /* 0x000000220d487225 */ /* 0x000fc800078a0048 */
[----:B------:R-:W-:-:S04]  /*13360*/  IMAD.WIDE.U32.X R74, R16, R36, R74, P4 ;  /* 0x00000024104a7225 */ /* 0x000fc800020e044a */
[----:B------:R-:W-:-:S04]  /*13370*/  IMAD.WIDE.U32 R68, R13, R35, RZ ;  /* 0x000000230d447225 */ /* 0x000fc800078e00ff */
        /* <DEDUP_REMOVED lines=19> */
[----:B------:R-:W-:-:S02]  /*134b0*/  IMAD R18, R34, R13, RZ ;  /* 0x0000000d22127224 */ /* 0x000fc400078e02ff */
[----:B------:R-:W-:Y:S01]  /*134c0*/  IMAD.MOV.U32 R26, RZ, RZ, R81 ;  /* 0x000000ffff1a7224 */ /* 0x000fe200078e0051 */
[----:B------:R-:W-:Y:S01]  /*134d0*/  ISETP.GE.U32.AND.EX P3, PT, R73, R19, PT, P3 ;  /* 0x000000134900720c */ /* 0x000fe20003f66130 */
[-C--:B------:R-:W-:Y:S02]  /*134e0*/  IMAD R81, R14, R33.reuse, R18 ;  /* 0x000000210e517224 */ /* 0x080fe400078e0212 */
[----:B------:R-:W-:Y:S01]  /*134f0*/  IMAD.WIDE.U32 R18, R13, R33, R56 ;  /* 0x000000210d127225 */ /* 0x000fe200078e0038 */
[----:B------:R-:W-:-:S03]  /*13500*/  SEL R33, RZ, 0x1, P3 ;  /* 0x00000001ff217807 */ /* 0x000fc60001800000 */
[----:B------:R-:W-:Y:S01]  /*13510*/  IMAD.WIDE.U32.X R82, R14, R32, R82, P2 ;  /* 0x000000200e527225 */ /* 0x000fe200010e0452 */
[----:B------:R-:W-:-:S03]  /*13520*/  IADD3 R17, P2, P3, R17, R74, R86 ;  /* 0x0000004a11117210 */ /* 0x000fc60007b5e056 */
[----:B------:R-:W-:Y:S01]  /*13530*/  IMAD R72, R38, R15, RZ ;  /* 0x0000000f26487224 */ /* 0x000fe200078e02ff */
[----:B------:R-:W-:Y:S01]  /*13540*/  IADD3.X R74, PT, PT, RZ, R75, RZ, P2, P3 ;  /* 0x0000004bff4a7210 */ /* 0x000fe200017e64ff */
[----:B------:R-:W-:Y:S01]  /*13550*/  IMAD.WIDE.U32 R70, R15, R37, R60 ;  /* 0x000000250f467225 */ /* 0x000fe200078e003c */
[----:B------:R-:W-:-:S03]  /*13560*/  IADD3 R33, P2, P3, R18, R82, R33 ;  /* 0x0000005212217210 */ /* 0x000fc60007b5e021 */
[----:B------:R-:W-:Y:S02]  /*13570*/  IMAD.IADD R15, R19, 0x1, R81 ;  /* 0x00000001130f7824 */ /* 0x000fe400078e0251 */
[----:B------:R-:W-:Y:S02]  /*13580*/  IMAD.MOV.U32 R68, RZ, RZ, R77 ;  /* 0x000000ffff447224 */ /* 0x000fe400078e004d */
[C---:B------:R-:W-:Y:S01]  /*13590*/  IMAD R77, R16.reuse, R37, R72 ;  /* 0x00000025104d7224 */ /* 0x040fe200078e0248 */
[----:B------:R-:W-:Y:S01]  /*135a0*/  IADD3.X R83, PT, PT, R15, R83, RZ, P2, P3 ;  /* 0x000000530f537210 */ /* 0x000fe200017e64ff */
[----:B------:R-:W-:Y:S01]  /*135b0*/  IMAD.WIDE.U32.X R78, R16, R38, R78, P0 ;  /* 0x00000026104e7225 */ /* 0x000fe200000e044e */
[----:B------:R-:W-:Y:S02]  /*135c0*/  ISETP.GE.U32.AND P3, PT, R18, R56, PT ;  /* 0x000000381200720c */ /* 0x000fe40003f66070 */
[----:B------:R-:W-:Y:S01]  /*135d0*/  IADD3 R16, P0, PT, R17, R70, RZ ;  /* 0x0000004611107210 */ /* 0x000fe20007f1e0ff */
[----:B------:R-:W-:Y:S01]  /*135e0*/  IMAD.IADD R19, R71, 0x1, R77 ;  /* 0x0000000147137824 */ /* 0x000fe200078e024d */
[----:B------:R-:W-:Y:S01]  /*135f0*/  ISETP.GE.U32.AND P2, PT, R33, R18, PT ;  /* 0x000000122100720c */ /* 0x000fe20003f46070 */
[----:B------:R-:W-:Y:S01]  /*13600*/  IMAD.WIDE.U32.X R84, R14, R34, R84, P6 ;  /* 0x000000220e547225 */ /* 0x000fe200030e0454 */
[----:B------:R-:W-:-:S02]  /*13610*/  ISETP.GE.U32.AND.EX P3, PT, R15, R57, PT, P3 ;  /* 0x000000390f00720c */ /* 0x000fc40003f66130 */
[----:B------:R-:W-:Y:S01]  /*13620*/  ISETP.GE.U32.AND.EX P2, PT, R83, R15, PT, P2 ;  /* 0x0000000f5300720c */ /* 0x000fe20003f46120 */
[C---:B------:R-:W-:Y:S01]  /*13630*/  IMAD.X R17, R19.reuse, 0x1, R74, P0 ;  /* 0x0000000113117824 */ /* 0x040fe200000e064a */
[----:B------:R-:W-:Y:S01]  /*13640*/  SEL R15, RZ, 0x1, P3 ;  /* 0x00000001ff0f7807 */ /* 0x000fe20001800000 */
[----:B------:R-:W-:Y:S01]  /*13650*/  IMAD.WIDE.U32.X R68, R14, R36, R68, P5 ;  /* 0x000000240e447225 */ /* 0x000fe200028e0444 */
[----:B------:R-:W-:Y:S02]  /*13660*/  ISETP.GE.U32.AND P0, PT, R70, R60, PT ;  /* 0x0000003c4600720c */ /* 0x000fe40003f06070 */
[----:B------:R-:W-:Y:S01]  /*13670*/  ISETP.GE.U32.AND P3, PT, R16, R70, PT ;  /* 0x000000461000720c */ /* 0x000fe20003f66070 */
[-C--:B------:R-:W-:Y:S01]  /*13680*/  IMAD R36, R36, R13.reuse, RZ ;  /* 0x0000000d24247224 */ /* 0x080fe200078e02ff */
[----:B------:R-:W-:Y:S01]  /*13690*/  SEL R71, RZ, 0x1, P2 ;  /* 0x00000001ff477807 */ /* 0x000fe20001000000 */
[----:B------:R-:W-:Y:S01]  /*136a0*/  IMAD R56, R38, R13, RZ ;  /* 0x0000000d26387224 */ /* 0x000fe200078e02ff */
[----:B------:R-:W-:Y:S01]  /*136b0*/  ISETP.GE.U32.AND.EX P0, PT, R19, R61, PT, P0 ;  /* 0x0000003d1300720c */ /* 0x000fe20003f06100 */
[----:B------:R-:W-:Y:S01]  /*136c0*/  IMAD R57, R14, R35, R36 ;  /* 0x000000230e397224 */ /* 0x000fe200078e0224 */
[----:B------:R-:W-:Y:S01]  /*136d0*/  ISETP.GE.U32.AND.EX P2, PT, R17, R19, PT, P3 ;  /* 0x000000131100720c */ /* 0x000fe20003f46130 */
[----:B------:R-:W-:Y:S01]  /*136e0*/  IMAD.WIDE.U32 R18, R13, R35, R16 ;  /* 0x000000230d127225 */ /* 0x000fe200078e0010 */
[----:B------:R-:W-:-:S02]  /*136f0*/  IADD3 R71, P5, P3, R71, R84, R15 ;  /* 0x0000005447477210 */ /* 0x000fc40007bbe00f */
[----:B------:R-:W-:Y:S01]  /*13700*/  SEL R34, RZ, 0x1, P0 ;  /* 0x00000001ff227807 */ /* 0x000fe20000000000 */
[C---:B------:R-:W-:Y:S01]  /*13710*/  IMAD R77, R14.reuse, R37, R56 ;  /* 0x000000250e4d7224 */ /* 0x040fe200078e0238 */
[----:B------:R-:W-:Y:S01]  /*13720*/  SEL R15, RZ, 0x1, P2 ;  /* 0x00000001ff0f7807 */ /* 0x000fe20001000000 */
[----:B------:R-:W-:Y:S01]  /*13730*/  IMAD.WIDE.U32.X R26, R14, R38, R26, P4 ;  /* 0x000000260e1a7225 */ /* 0x000fe200020e041a */
[----:B------:R-:W-:Y:S02]  /*13740*/  IADD3.X R70, PT, PT, RZ, R85, RZ, P5, P3 ;  /* 0x00000055ff467210 */ /* 0x000fe40002fe64ff */
[----:B------:R-:W-:Y:S01]  /*13750*/  IADD3 R71, P3, PT, R71, R18, RZ ;  /* 0x0000001247477210 */ /* 0x000fe20007f7e0ff */
[----:B------:R-:W-:Y:S01]  /*13760*/  IMAD.IADD R19, R19, 0x1, R57 ;  /* 0x0000000113137824 */ /* 0x000fe200078e0239 */
[----:B------:R-:W-:Y:S01]  /*13770*/  IADD3 R14, P2, P4, R15, R78, R34 ;  /* 0x0000004e0f0e7210 */ /* 0x000fe20007c5e022 */
[----:B------:R-:W-:Y:S01]  /*13780*/  IMAD.WIDE.U32 R60, R83, 0x3d1, RZ ;  /* 0x000003d1533c7825 */ /* 0x000fe200078e00ff */
[----:B------:R-:W-:-:S02]  /*13790*/  ISETP.GE.U32.AND P0, PT, R18, R16, PT ;  /* 0x000000101200720c */ /* 0x000fc40003f06070 */
[----:B------:R-:W-:Y:S01]  /*137a0*/  IADD3.X R15, PT, PT, RZ, R79, RZ, P2, P4 ;  /* 0x0000004fff0f7210 */ /* 0x000fe200017e84ff */
[----:B------:R-:W-:Y:S01]  /*137b0*/  IMAD.WIDE.U32 R34, R33, 0x3d1, RZ ;  /* 0x000003d121227825 */ /* 0x000fe200078e00ff */
[----:B------:R-:W-:-:S03]  /*137c0*/  ISETP.GE.U32.AND P2, PT, R71, R18, PT ;  /* 0x000000124700720c */ /* 0x000fc60003f46070 */
[C---:B------:R-:W-:Y:S01]  /*137d0*/  IMAD.X R70, R19.reuse, 0x1, R70, P3 ;  /* 0x0000000113467824 */ /* 0x040fe200018e0646 */
[-C--:B------:R-:W-:Y:S01]  /*137e0*/  IADD3 R16, P4, PT, RZ, R34.reuse, RZ ;  /* 0x00000022ff107210 */ /* 0x080fe20007f9e0ff */
[----:B------:R-:W-:Y:S01]  /*137f0*/  IMAD.WIDE.U32 R60, P5, RZ, R33, R60 ;  /* 0x00000021ff3c7225 */ /* 0x000fe200078a003c */
[----:B------:R-:W-:Y:S02]  /*13800*/  ISETP.GE.U32.AND.EX P3, PT, R19, R17, PT, P0 ;  /* 0x000000111300720c */ /* 0x000fe40003f66100 */
[----:B------:R-:W-:Y:S01]  /*13810*/  ISETP.GE.U32.AND.EX P2, PT, R70, R19, PT, P2 ;  /* 0x000000134600720c */ /* 0x000fe20003f46120 */
[----:B------:R-:W-:Y:S01]  /*13820*/  IMAD.X R57, RZ, RZ, RZ, P5 ;  /* 0x000000ffff397224 */ /* 0x000fe200028e06ff */
[----:B------:R-:W-:Y:S01]  /*13830*/  ISETP.GE.U32.AND P0, PT, R16, R34, PT ;  /* 0x000000221000720c */ /* 0x000fe20003f06070 */
[----:B------:R-:W-:Y:S01]  /*13840*/  IMAD.WIDE.U32 R18, R13, R37, R14 ;  /* 0x000000250d127225 */ /* 0x000fe200078e000e */
[----:B------:R-:W-:Y:S02]  /*13850*/  IADD3 R34, P5, PT, R35, R60, RZ ;  /* 0x0000003c23227210 */ /* 0x000fe40007fbe0ff */
[----:B------:R-:W-:Y:S01]  /*13860*/  SEL R17, RZ, 0x1, P3 ;  /* 0x00000001ff117807 */ /* 0x000fe20001800000 */
[----:B------:R-:W-:Y:S01]  /*13870*/  IMAD.WIDE.U32 R36, R70, 0x3d1, RZ ;  /* 0x000003d146247825 */ /* 0x000fe200078e00ff */
[----:B------:R-:W-:-:S03]  /*13880*/  SEL R75, RZ, 0x1, P2 ;  /* 0x00000001ff4b7807 */ /* 0x000fc60001000000 */
[----:B------:R-:W-:Y:S01]  /*13890*/  IMAD.MOV.U32 R56, RZ, RZ, R61 ;  /* 0x000000ffff387224 */ /* 0x000fe200078e003d */
[----:B------:R-:W-:Y:S01]  /*138a0*/  IADD3 R75, P3, P2, R75, R68, R17 ;  /* 0x000000444b4b7210 */ /* 0x000fe20007a7e011 */
[----:B------:R-:W-:Y:S02]  /*138b0*/  IMAD.X R13, R34, 0x1, R33, P4 ;  /* 0x00000001220d7824 */ /* 0x000fe400020e0621 */
[----:B------:R-:W-:Y:S01]  /*138c0*/  IMAD.WIDE.U32.X R56, RZ, R83, R56, P5 ;  /* 0x00000053ff387225 */ /* 0x000fe200028e0438 */
[----:B------:R-:W-:Y:S02]  /*138d0*/  IADD3.X R38, PT, PT, RZ, R69, RZ, P3, P2 ;  /* 0x00000045ff267210 */ /* 0x000fe40001fe44ff */
[----:B------:R-:W-:Y:S01]  /*138e0*/  IADD3 R75, P6, PT, R75, R18, RZ ;  /* 0x000000124b4b7210 */ /* 0x000fe20007fde0ff */
[----:B------:R-:W-:Y:S01]  /*138f0*/  IMAD.WIDE.U32 R60, R71, 0x3d1, RZ ;  /* 0x000003d1473c7825 */ /* 0x000fe200078e00ff */
[----:B------:R-:W-:Y:S02]  /*13900*/  ISETP.GE.U32.AND P5, PT, R18, R14, PT ;  /* 0x0000000e1200720c */ /* 0x000fe40003fa6070 */
[----:B------:R-:W-:Y:S01]  /*13910*/  ISETP.GE.U32.AND.EX P0, PT, R13, R34, PT, P0 ;  /* 0x000000220d00720c */ /* 0x000fe20003f06100 */
[----:B------:R-:W-:Y:S01]  /*13920*/  IMAD.WIDE.U32 R36, P4, RZ, R71, R36 ;  /* 0x00000047ff247225 */ /* 0x000fe20007880024 */
[----:B------:R-:W-:-:S02]  /*13930*/  IADD3 R33, P2, PT, R56, R60, RZ ;  /* 0x0000003c38217210 */ /* 0x000fc40007f5e0ff */
[----:B------:R-:W-:Y:S01]  /*13940*/  SEL R17, RZ, 0x1, P0 ;  /* 0x00000001ff117807 */ /* 0x000fe20000000000 */
[----:B------:R-:W-:Y:S01]  /*13950*/  IMAD.IADD R19, R19, 0x1, R77 ;  /* 0x0000000113137824 */ /* 0x000fe200078e024d */
[----:B------:R-:W-:Y:S01]  /*13960*/  ISETP.GE.U32.AND P3, PT, R33, R60, PT ;  /* 0x0000003c2100720c */ /* 0x000fe20003f66070 */
[----:B------:R-:W-:Y:S01]  /*13970*/  IMAD.X R35, RZ, RZ, RZ, P4 ;  /* 0x000000ffff237224 */ /* 0x000fe200020e06ff */
[----:B------:R-:W-:Y:S01]  /*13980*/  IADD3 R56, P4, PT, R61, R36, RZ ;  /* 0x000000243d387210 */ /* 0x000fe20007f9e0ff */
[C---:B------:R-:W-:Y:S01]  /*13990*/  IMAD.X R38, R19.reuse, 0x1, R38, P6 ;  /* 0x0000000113267824 */ /* 0x040fe200030e0626 */
[----:B------:R-:W-:Y:S01]  /*139a0*/  ISETP.GE.U32.AND.EX P5, PT, R19, R15, PT, P5 ;  /* 0x0000000f1300720c */ /* 0x000fe20003fa6150 */
[----:B------:R-:W-:Y:S01]  /*139b0*/  IMAD.MOV.U32 R34, RZ, RZ, R37 ;  /* 0x000000ffff227224 */ /* 0x000fe200078e0025 */
[----:B------:R-:W-:Y:S01]  /*139c0*/  IADD3 R14, P6, PT, R33, R83, RZ ;  /* 0x00000053210e7210 */ /* 0x000fe20007fde0ff */
[----:B------:R-:W-:Y:S01]  /*139d0*/  IMAD.X R61, R56, 0x1, R57, P2 ;  /* 0x00000001383d7824 */ /* 0x000fe200010e0639 */
[----:B------:R-:W-:Y:S01]  /*139e0*/  ISETP.GE.U32.AND P2, PT, R75, R18, PT ;  /* 0x000000124b00720c */ /* 0x000fe20003f46070 */
[----:B------:R-:W-:Y:S01]  /*139f0*/  IMAD.WIDE.U32 R36, R38, 0x3d1, RZ ;  /* 0x000003d126247825 */ /* 0x000fe200078e00ff */
[----:B------:R-:W-:-:S02]  /*13a00*/  SEL R57, RZ, 0x1, P5 ;  /* 0x00000001ff397807 */ /* 0x000fc40002800000 */
[----:B------:R-:W-:Y:S01]  /*13a10*/  IADD3 R17, P5, PT, R14, R17, RZ ;  /* 0x000000110e117210 */ /* 0x000fe20007fbe0ff */
[----:B------:R-:W-:Y:S01]  /*13a20*/  IMAD.X R18, R61, 0x1, R71, P6 ;  /* 0x000000013d127824 */ /* 0x000fe200030e0647 */
[----:B------:R-:W-:Y:S01]  /*13a30*/  ISETP.GE.U32.AND.EX P2, PT, R38, R19, PT, P2 ;  /* 0x000000132600720c */ /* 0x000fe20003f46120 */
[----:B------:R-:W-:Y:S01]  /*13a40*/  IMAD R32, R32, R5, RZ ;  /* 0x0000000520207224 */ /* 0x000fe200078e02ff */
[----:B------:R-:W-:Y:S01]  /*13a50*/  ISETP.LT.U32.AND P0, PT, R14, R33, PT ;  /* 0x000000210e00720c */ /* 0x000fe20003f01070 */
[----:B------:R-:W-:Y:S01]  /*13a60*/  IMAD.X R19, RZ, RZ, R18, P5 ;  /* 0x000000ffff137224 */ /* 0x000fe200028e0612 */
[----:B------:R-:W-:Y:S02]  /*13a70*/  SEL R69, RZ, 0x1, P2 ;  /* 0x00000001ff457807 */ /* 0x000fe40001000000 */
[----:B------:R-:W-:Y:S01]  /*13a80*/  ISETP.GE.U32.AND P2, PT, R17, R14, PT ;  /* 0x0000000e1100720c */ /* 0x000fe20003f46070 */
[----:B------:R-:W-:Y:S01]  /*13a90*/  IMAD.WIDE.U32.X R14, RZ, R70, R34, P4 ;  /* 0x00000046ff0e7225 */ /* 0x000fe200020e0422 */
[----:B------:R-:W-:-:S02]  /*13aa0*/  ISETP.GE.U32.AND.EX P3, PT, R61, R56, PT, P3 ;  /* 0x000000383d00720c */ /* 0x000fc40003f66130 */
[----:B------:R-:W-:Y:S01]  /*13ab0*/  IADD3 R69, P4, P5, R69, R26, R57 ;  /* 0x0000001a45457210 */ /* 0x000fe20007d9e039 */
[----:B------:R-:W-:Y:S01]  /*13ac0*/  IMAD.WIDE.U32 R56, R75, 0x3d1, RZ ;  /* 0x000003d14b387825 */ /* 0x000fe200078e00ff */
[----:B------:R-:W-:Y:S02]  /*13ad0*/  ISETP.GE.U32.AND.EX P6, PT, R19, R18, PT, P2 ;  /* 0x000000121300720c */ /* 0x000fe40003fc6120 */
[----:B------:R-:W-:Y:S01]  /*13ae0*/  SEL R33, RZ, 0x1, P3 ;  /* 0x00000001ff217807 */ /* 0x000fe20001800000 */
[----:B------:R-:W-:Y:S01]  /*13af0*/  IMAD.WIDE.U32 R36, P2, RZ, R75, R36 ;  /* 0x0000004bff247225 */ /* 0x000fe20007840024 */
[----:B------:R-:W-:Y:S02]  /*13b00*/  ISETP.LT.U32.OR.EX P0, PT, R18, R61, !P6, P0 ;  /* 0x0000003d1200720c */ /* 0x000fe40007701500 */
[----:B------:R-:W-:Y:S01]  /*13b10*/  IADD3.X R71, PT, PT, RZ, R27, RZ, P4, P5 ;  /* 0x0000001bff477210 */ /* 0x000fe200027ea4ff */
[----:B------:R-:W-:Y:S01]  /*13b20*/  IMAD.X R35, RZ, RZ, RZ, P2 ;  /* 0x000000ffff237224 */ /* 0x000fe200010e06ff */
[----:B------:R-:W-:Y:S01]  /*13b30*/  IADD3 R33, P3, P6, R56, R14, R33 ;  /* 0x0000000e38217210 */ /* 0x000fe20007e7e021 */
[----:B------:R-:W-:Y:S01]  /*13b40*/  IMAD.MOV.U32 R34, RZ, RZ, R37 ;  /* 0x000000ffff227224 */ /* 0x000fe200078e0025 */
[----:B------:R-:W-:-:S02]  /*13b50*/  IADD3 R61, P4, PT, R57, R36, RZ ;  /* 0x00000024393d7210 */ /* 0x000fc40007f9e0ff */
[----:B------:R-:W-:Y:S02]  /*13b60*/  IADD3 R14, P5, PT, R33, R70, RZ ;  /* 0x00000046210e7210 */ /* 0x000fe40007fbe0ff */
[----:B------:R-:W-:Y:S01]  /*13b70*/  SEL R27, RZ, 0x1, !P0 ;  /* 0x00000001ff1b7807 */ /* 0x000fe20004000000 */
[----:B------:R-:W-:Y:S01]  /*13b80*/  IMAD.WIDE.U32.X R36, RZ, R38, R34, P4 ;  /* 0x00000026ff247225 */ /* 0x000fe200020e0422 */
[----:B------:R-:W-:Y:S02]  /*13b90*/  IADD3.X R26, PT, PT, R61, R15, RZ, P3, P6 ;  /* 0x0000000f3d1a7210 */ /* 0x000fe40001fec4ff */
[----:B------:R-:W-:Y:S01]  /*13ba0*/  ISETP.GE.U32.AND P2, PT, R33, R56, PT ;  /* 0x000000382100720c */ /* 0x000fe20003f46070 */
[----:B------:R-:W-:Y:S01]  /*13bb0*/  IMAD.WIDE.U32 R56, R71, 0x3d1, RZ ;  /* 0x000003d147387825 */ /* 0x000fe200078e00ff */
[C---:B------:R-:W-:Y:S02]  /*13bc0*/  ISETP.LT.U32.AND P0, PT, R14.reuse, R33, PT ;  /* 0x000000210e00720c */ /* 0x040fe40003f01070 */
[----:B------:R-:W-:Y:S01]  /*13bd0*/  IADD3 R27, P3, PT, R14, R27, RZ ;  /* 0x0000001b0e1b7210 */ /* 0x000fe20007f7e0ff */
[C---:B------:R-:W-:Y:S01]  /*13be0*/  IMAD.X R33, R26.reuse, 0x1, R75, P5 ;  /* 0x000000011a217824 */ /* 0x040fe200028e064b */
[----:B------:R-:W-:-:S02]  /*13bf0*/  ISETP.GE.U32.AND.EX P2, PT, R26, R61, PT, P2 ;  /* 0x0000003d1a00720c */ /* 0x000fc40003f46120 */
[----:B------:R-:W-:Y:S01]  /*13c00*/  ISETP.GE.U32.AND P5, PT, R27, R14, PT ;  /* 0x0000000e1b00720c */ /* 0x000fe20003fa6070 */
[----:B------:R-:W-:Y:S02]  /*13c10*/  IMAD.X R18, RZ, RZ, R33, P3 ;  /* 0x000000ffff127224 */ /* 0x000fe400018e0621 */
[----:B------:R-:W-:Y:S01]  /*13c20*/  IMAD.WIDE.U32 R34, P3, RZ, R69, R56 ;  /* 0x00000045ff227225 */ /* 0x000fe20007860038 */
[----:B------:R-:W-:Y:S02]  /*13c30*/  SEL R57, RZ, 0x1, P2 ;  /* 0x00000001ff397807 */ /* 0x000fe40001000000 */
[----:B------:R-:W-:Y:S01]  /*13c40*/  ISETP.GE.U32.AND.EX P2, PT, R18, R33, PT, P5 ;  /* 0x000000211200720c */ /* 0x000fe20003f46150 */
[----:B------:R-:W-:-:S03]  /*13c50*/  IMAD.WIDE.U32 R14, R69, 0x3d1, RZ ;  /* 0x000003d1450e7825 */ /* 0x000fc600078e00ff */
[----:B------:R-:W-:Y:S02]  /*13c60*/  ISETP.LT.U32.OR.EX P0, PT, R33, R26, !P2, P0 ;  /* 0x0000001a2100720c */ /* 0x000fe40005701500 */
        /* <DEDUP_REMOVED lines=17> */
[----:B------:R-:W-:Y:S02]  /*13d80*/  IMAD R61, R31, R6, R32 ;  /* 0x000000061f3d7224 */ /* 0x000fe400078e0220 */
[----:B------:R-:W-:Y:S01]  /*13d90*/  IMAD.MOV.U32 R6, RZ, RZ, RZ ;  /* 0x000000ffff067224 */ /* 0x000fe200078e00ff */
[----:B------:R-:W-:Y:S02]  /*13da0*/  ISETP.LT.U32.OR.EX P0, PT, R37, R36, !P3, P4 ;  /* 0x000000242500720c */ /* 0x000fe40005f01540 */
[----:B------:R-:W-:Y:S02]  /*13db0*/  IADD3 R14, P2, P3, R71, R14, R35 ;  /* 0x0000000e470e7210 */ /* 0x000fe40007b5e023 */
[----:B------:R-:W-:Y:S02]  /*13dc0*/  SEL R35, RZ, 0x1, !P0 ;  /* 0x00000001ff237807 */ /* 0x000fe40004000000 */
[----:B------:R-:W-:-:S02]  /*13dd0*/  IADD3.X R15, PT, PT, RZ, R15, RZ, P2, P3 ;  /* 0x0000000fff0f7210 */ /* 0x000fc400017e64ff */
[----:B------:R-:W-:-:S05]  /*13de0*/  IADD3 R69, P0, PT, R14, R35, RZ ;  /* 0x000000230e457210 */ /* 0x000fca0007f1e0ff */
        /* <DEDUP_REMOVED lines=12> */
[----:B------:R-:W-:Y:S01]  /*13eb0*/  IMAD.IADD R6, R36, 0x1, R57 ;  /* 0x0000000124067824 */ /* 0x000fe200078e0239 */
[----:B------:R-:W-:Y:S01]  /*13ec0*/  ISETP.GE.U32.AND P2, PT, R16, R56, PT ;  /* 0x000000381000720c */ /* 0x000fe20003f46070 */
[----:B------:R-:W-:-:S03]  /*13ed0*/  IMAD.WIDE.U32 R34, R69, 0x3d1, RZ ;  /* 0x000003d145227825 */ /* 0x000fc600078e00ff */
[C---:B------:R-:W-:Y:S01]  /*13ee0*/  ISETP.GE.U32.AND.EX P0, PT, R6.reuse, R69, PT, P0 ;  /* 0x000000450600720c */ /* 0x040fe20003f06100 */
[----:B------:R-:W-:Y:S02]  /*13ef0*/  IMAD.X R13, R6, 0x1, R13, P4 ;  /* 0x00000001060d7824 */ /* 0x000fe400020e060d */
[----:B------:R-:W-:Y:S01]  /*13f00*/  IMAD.X R57, RZ, RZ, RZ, P3 ;  /* 0x000000ffff397224 */ /* 0x000fe200018e06ff */
[----:B------:R-:W-:Y:S01]  /*13f10*/  IADD3 RZ, P3, PT, R35, R36, RZ ;  /* 0x0000002423ff7210 */ /* 0x000fe20007f7e0ff */
[----:B------:R-:W-:Y:S01]  /*13f20*/  IMAD.MOV.U32 R56, RZ, RZ, R37 ;  /* 0x000000ffff387224 */ /* 0x000fe200078e0025 */
[----:B------:R-:W-:Y:S02]  /*13f30*/  ISETP.GE.U32.AND.EX P2, PT, R13, R6, PT, P2 ;  /* 0x000000060d00720c */ /* 0x000fe40003f46120 */
[----:B------:R-:W-:Y:S01]  /*13f40*/  SEL R5, RZ, 0x1, P0 ;  /* 0x00000001ff057807 */ /* 0x000fe20000000000 */
[----:B------:R-:W-:Y:S01]  /*13f50*/  IMAD.WIDE.U32.X R34, RZ, R71, R56, P3 ;  /* 0x00000047ff227225 */ /* 0x000fe200018e0438 */
[----:B------:R-:W-:-:S02]  /*13f60*/  SEL R38, RZ, 0x1, P2 ;  /* 0x00000001ff267807 */ /* 0x000fc40001000000 */
[----:B------:R-:W-:Y:S02]  /*13f70*/  IADD3 R6, P2, PT, R71, R34, RZ ;  /* 0x0000002247067210 */ /* 0x000fe40007f5e0ff */
[----:B------:R-:W-:Y:S02]  /*13f80*/  IADD3 R38, P0, PT, R38, R5, RZ ;  /* 0x0000000526267210 */ /* 0x000fe40007f1e0ff */
[----:B------:R-:W-:Y:S01]  /*13f90*/  LOP3.LUT R5, RZ, R6, RZ, 0x33, !PT ;  /* 0x00000006ff057212 */ /* 0x000fe200078e33ff */
[----:B------:R-:W-:Y:S01]  /*13fa0*/  IMAD.X R32, RZ, RZ, R35, P2 ;  /* 0x000000ffff207224 */ /* 0x000fe200010e0623 */
[----:B------:R-:W-:Y:S01]  /*13fb0*/  IADD3 R34, P3, P4, R38, R17, R6 ;  /* 0x0000001126227210 */ /* 0x000fe20007c7e006 */
[----:B------:R-:W-:Y:S01]  /*13fc0*/  IMAD.X R56, RZ, RZ, RZ, P0 ;  /* 0x000000ffff387224 */ /* 0x000fe200000e06ff */
[----:B------:R-:W-:Y:S02]  /*13fd0*/  ISETP.GE.U32.AND P2, PT, R6, R71, PT ;  /* 0x000000470600720c */ /* 0x000fe40003f46070 */
[----:B------:R-:W-:Y:S01]  /*13fe0*/  ISETP.GE.U32.AND P0, PT, R34, R17, PT ;  /* 0x000000112200720c */ /* 0x000fe20003f06070 */
[----:B------:R-:W-:Y:S01]  /*13ff0*/  IMAD.MOV.U32 R17, RZ, RZ, R34 ;  /* 0x000000ffff117224 */ /* 0x000fe200078e0022 */
[----:B------:R-:W-:-:S02]  /*14000*/  IADD3.X R36, PT, PT, R56, R19, R32, P3, P4 ;  /* 0x0000001338247210 */ /* 0x000fc40001fe8420 */
[----:B------:R-:W-:Y:S02]  /*14010*/  ISETP.GT.U32.AND P3, PT, R38, R5, PT ;  /* 0x000000052600720c */ /* 0x000fe40003f64070 */
[----:B------:R-:W-:Y:S01]  /*14020*/  ISETP.GE.U32.AND.EX P0, PT, R36, R19, PT, P0 ;  /* 0x000000132400720c */ /* 0x000fe20003f06100 */
[----:B------:R-:W-:Y:S01]  /*14030*/  IMAD.MOV.U32 R19, RZ, RZ, R36 ;  /* 0x000000ffff137224 */ /* 0x000fe200078e0024 */
[----:B------:R-:W-:Y:S02]  /*14040*/  LOP3.LUT R5, RZ, R32, RZ, 0x33, !PT ;  /* 0x00000020ff057212 */ /* 0x000fe400078e33ff */
[----:B------:R-:W-:Y:S02]  /*14050*/  ISETP.GE.U32.AND.EX P2, PT, R32, RZ, PT, P2 ;  /* 0x000000ff2000720c */ /* 0x000fe40003f46120 */
[----:B------:R-:W-:Y:S02]  /*14060*/  ISETP.GT.U32.OR.EX P0, PT, R56, R5, !P0, P3 ;  /* 0x000000053800720c */ /* 0x000fe40004704530 */
[----:B------:R-:W-:-:S02]  /*14070*/  SEL R5, RZ, 0x1, P2 ;  /* 0x00000001ff057807 */ /* 0x000fc40001000000 */
        /* <DEDUP_REMOVED lines=15> */
.L_x_111:
[----:B------:R-:W-:Y:S05]  /*14170*/  BSYNC.RECONVERGENT B1 ;  /* 0x0000000000017941 */ /* 0x000fea0003800200 */
.L_x_110:
        /* <DEDUP_REMOVED lines=9> */
[----:B------:R-:W-:Y:S01]  /*14210*/  ISETP.LT.U32.AND P2, PT, R22, R17, PT ;  /* 0x000000111600720c */ /* 0x000fe20003f41070 */
[----:B------:R-:W-:Y:S01]  /*14220*/  IMAD.MOV.U32 R13, RZ, RZ, RZ ;  /* 0x000000ffff0d7224 */ /* 0x000fe200078e00ff */
        /* <DEDUP_REMOVED lines=27> */
[----:B------:R-:W-:Y:S02]  /*143e0*/  ISETP.GT.U32.AND.EX P0, PT, R38, R49, PT, P0 ;  /* 0x000000312600720c */ /* 0x000fe40003f04100 */
[----:B------:R-:W-:Y:S01]  /*143f0*/  IADD3 R5, P3, PT, R21, -R20, RZ ;  /* 0x8000001415057210 */ /* 0x000fe20007f7e0ff */
[----:B------:R-:W-:Y:S01]  /*14400*/  IMAD.X R26, RZ, RZ, R13, P2 ;  /* 0x000000ffff1a7224 */ /* 0x000fe200010e060d */
[----:B------:R-:W-:-:S03]  /*14410*/  ISETP.NE.U32.AND P2, PT, R24, RZ, PT ;  /* 0x000000ff1800720c */ /* 0x000fc60003f45070 */
[----:B------:R-:W-:Y:S01]  /*14420*/  IMAD.X R6, R88, 0x1, ~R87, P3 ;  /* 0x0000000158067824 */ /* 0x000fe200018e0e57 */
        /* <DEDUP_REMOVED lines=21> */
.L_x_114:
[----:B------:R-:W-:Y:S05]  /*14580*/  BSYNC.RELIABLE B2 ;  /* 0x0000000000027941 */ /* 0x000fea0003800100 */
.L_x_113:
        /* <DEDUP_REMOVED lines=27> */
[----:B------:R-:W-:Y:S02]  /*14740*/  ISETP.GE.U32.AND.EX P4, PT, R25, RZ, PT, P4 ;  /* 0x000000ff1900720c */ /* 0x000fe40003f86140 */
[----:B------:R-:W-:Y:S02]  /*14750*/  IADD3 R21, P3, PT, R20, R21, RZ ;  /* 0x0000001514157210 */ /* 0x000fe40007f7e0ff */
[----:B------:R-:W-:-:S03]  /*14760*/  ISETP.LT.U32.OR.EX P4, PT, R38, R49, !P4, P5 ;  /* 0x000000312600720c */ /* 0x000fc60006781550 */
[----:B------:R-:W-:Y:S01]  /*14770*/  IMAD.X R20, R20, 0x1, R25, P3 ;  /* 0x0000000114147824 */ /* 0x000fe200018e0619 */
[----:B------:R-:W-:Y:S01]  /*14780*/  SEL R13, RZ, 0xffffffff, !P4 ;  /* 0xffffffffff0d7807 */ /* 0x000fe20006000000 */
[----:B------:R-:W-:Y:S01]  /*14790*/  IMAD.MOV.U32 R37, RZ, RZ, R21 ;  /* 0x000000ffff257224 */ /* 0x000fe200078e0015 */
[----:B------:R-:W-:Y:S01]  /*147a0*/  IADD3 R57, P3, PT, R23, -R14, RZ ;  /* 0x8000000e17397210 */ /* 0x000fe20007f7e0ff */
[----:B------:R-:W-:Y:S01]  /*147b0*/  IMAD.MOV.U32 R38, RZ, RZ, R20 ;  /* 0x000000ffff267224 */ /* 0x000fe200078e0014 */
[----:B------:R-:W-:Y:S02]  /*147c0*/  IADD3 R34, P4, PT, R13, R24, RZ ;  /* 0x000000180d227210 */ /* 0x000fe40007f9e0ff */
[----:B------:R-:W-:Y:S01]  /*147d0*/  SEL R24, RZ, 0xffffffff, P0 ;  /* 0xffffffffff187807 */ /* 0x000fe20000000000 */
[----:B------:R-:W-:Y:S01]  /*147e0*/  IMAD.X R32, R32, 0x1, ~R15, P3 ;  /* 0x0000000120207824 */ /* 0x000fe200018e0e0f */
[----:B------:R-:W-:Y:S01]  /*147f0*/  ISETP.GT.U32.AND P0, PT, R21, R48, PT ;  /* 0x000000301500720c */ /* 0x000fe20003f04070 */
[----:B------:R-:W-:Y:S01]  /*14800*/  IMAD.X R26, R13, 0x1, R26, P4 ;  /* 0x000000010d1a7824 */ /* 0x000fe200020e061a */
[----:B------:R-:W-:-:S02]  /*14810*/  ISETP.NE.U32.AND P2, PT, R34, RZ, PT ;  /* 0x000000ff2200720c */ /* 0x000fc40003f45070 */
[----:B------:R-:W-:Y:S02]  /*14820*/  ISETP.GT.U32.AND.EX P0, PT, R20, R49, PT, P0 ;  /* 0x000000311400720c */ /* 0x000fe40003f04100 */
[----:B------:R-:W-:Y:S02]  /*14830*/  IADD3 R23, P4, PT, R24, R33, RZ ;  /* 0x0000002118177210 */ /* 0x000fe40007f9e0ff */
[----:B------:R-:W-:Y:S02]  /*14840*/  ISETP.NE.OR.EX P0, PT, R26, RZ, P0, P2 ;  /* 0x000000ff1a00720c */ /* 0x000fe40000705720 */
[----:B------:R-:W-:Y:S01]  /*14850*/  IADD3 R13, P5, PT, R22, R27, RZ ;  /* 0x0000001b160d7210 */ /* 0x000fe20007fbe0ff */
[----:B------:R-:W-:-:S04]  /*14860*/  IMAD.X R24, R24, 0x1, R35, P4 ;  /* 0x0000000118187824 */ /* 0x000fc800020e0623 */
[----:B------:R-:W-:Y:S02]  /*14870*/  IMAD.X R22, R22, 0x1, R31, P5 ;  /* 0x0000000116167824 */ /* 0x000fe400028e061f */
[----:B------:R-:W-:Y:S02]  /*14880*/  IMAD.MOV.U32 R31, RZ, RZ, R23 ;  /* 0x000000ffff1f7224 */ /* 0x000fe400078e0017 */
[----:B------:R-:W-:Y:S02]  /*14890*/  IMAD.MOV.U32 R28, RZ, RZ, R24 ;  /* 0x000000ffff1c7224 */ /* 0x000fe400078e0018 */
[----:B------:R-:W-:Y:S01]  /*148a0*/  IMAD.MOV.U32 R25, RZ, RZ, R13 ;  /* 0x000000ffff197224 */ /* 0x000fe200078e000d */
[----:B------:R-:W-:Y:S06]  /*148b0*/  @P0 BRA `(.L_x_117) ;  /* 0x00000000005c0947 */ /* 0x000fec0003800000 */
        /* <DEDUP_REMOVED lines=23> */
.L_x_117:
[----:B------:R-:W-:Y:S05]  /*14a30*/  BSYNC.RELIABLE B2 ;  /* 0x0000000000027941 */ /* 0x000fea0003800100 */
.L_x_116:
        /* <DEDUP_REMOVED lines=10> */
[----:B------:R-:W-:Y:S02]  /*14ae0*/  ISETP.GE.U32.AND.EX P2, PT, R27, RZ, PT, P2 ;  /* 0x000000ff1b00720c */ /* 0x000fe40003f46120 */
[----:B------:R-:W-:Y:S02]  /*14af0*/  SEL R24, RZ, 0xffffffff, P0 ;  /* 0xffffffffff187807 */ /* 0x000fe40000000000 */
[----:B------:R-:W-:Y:S02]  /*14b00*/  ISETP.LT.U32.OR.EX P2, PT, R28, R19, !P2, P3 ;  /* 0x000000131c00720c */ /* 0x000fe40005741530 */
[----:B------:R-:W-:-:S02]  /*14b10*/  IADD3 R28, P3, PT, R25, -R16, RZ ;  /* 0x80000010191c7210 */ /* 0x000fc40007f7e0ff */
        /* <DEDUP_REMOVED lines=17> */
[----:B------:R-:W-:Y:S01]  /*14c30*/  ISETP.NE.U32.AND P2, PT, R34, R13, PT ;  /* 0x0000000d2200720c */ /* 0x000fe20003f45070 */
[----:B------:R-:W-:Y:S01]  /*14c40*/  IMAD.MOV.U32 R37, RZ, RZ, R21 ;  /* 0x000000ffff257224 */ /* 0x000fe200078e0015 */
[----:B------:R-:W-:Y:S01]  /*14c50*/  IADD3 R23, P4, PT, R24, R23, RZ ;  /* 0x0000001718177210 */ /* 0x000fe20007f9e0ff */
[----:B------:R-:W-:Y:S01]  /*14c60*/  IMAD.MOV.U32 R38, RZ, RZ, R20 ;  /* 0x000000ffff267224 */ /* 0x000fe200078e0014 */
[----:B------:R-:W-:-:S02]  /*14c70*/  ISETP.GT.U32.AND.EX P0, PT, R20, R49, PT, P0 ;  /* 0x000000311400720c */ /* 0x000fc40003f04100 */
[----:B------:R-:W-:Y:S01]  /*14c80*/  IADD3 R13, P5, PT, R22, R28, RZ ;  /* 0x0000001c160d7210 */ /* 0x000fe20007fbe0ff */
[----:B------:R-:W-:Y:S01]  /*14c90*/  IMAD.X R24, R24, 0x1, R27, P4 ;  /* 0x0000000118187824 */ /* 0x000fe200020e061b */
[----:B------:R-:W-:Y:S02]  /*14ca0*/  ISETP.NE.OR.EX P0, PT, R26, RZ, P0, P2 ;  /* 0x000000ff1a00720c */ /* 0x000fe40000705720 */
[----:B------:R-:W-:Y:S01]  /*14cb0*/  IADD3 R57, P3, PT, R57, -R14, RZ ;  /* 0x8000000e39397210 */ /* 0x000fe20007f7e0ff */
[----:B------:R-:W-:Y:S02]  /*14cc0*/  IMAD.X R22, R22, 0x1, R31, P5 ;  /* 0x0000000116167824 */ /* 0x000fe400028e061f */
[----:B------:R-:W-:Y:S02]  /*14cd0*/  IMAD.MOV.U32 R31, RZ, RZ, R23 ;  /* 0x000000ffff1f7224 */ /* 0x000fe400078e0017 */
[----:B------:R-:W-:Y:S02]  /*14ce0*/  IMAD.X R32, R32, 0x1, ~R15, P3 ;  /* 0x0000000120207824 */ /* 0x000fe400018e0e0f */
[----:B------:R-:W-:-:S02]  /*14cf0*/  IMAD.MOV.U32 R28, RZ, RZ, R24 ;  /* 0x000000ffff1c7224 */ /* 0x000fc400078e0018 */
[----:B------:R-:W-:Y:S02]  /*14d00*/  IMAD.MOV.U32 R25, RZ, RZ, R13 ;  /* 0x000000ffff197224 */ /* 0x000fe400078e000d */
        /* <DEDUP_REMOVED lines=24> */
.L_x_119:
[----:B------:R-:W-:Y:S05]  /*14e90*/  BSYNC.RELIABLE B2 ;  /* 0x0000000000027941 */ /* 0x000fea0003800100 */
.L_x_118:
        /* <DEDUP_REMOVED lines=10> */
[----:B------:R-:W-:Y:S02]  /*14f40*/  IADD3 R23, P0, PT, R57, -R14, RZ ;  /* 0x8000000e39177210 */ /* 0x000fe40007f1e0ff */
[----:B------:R-:W-:Y:S02]  /*14f50*/  ISETP.LT.U32.OR.EX P2, PT, R28, R19, !P2, P3 ;  /* 0x000000131c00720c */ /* 0x000fe40005741530 */
[----:B------:R-:W-:Y:S01]  /*14f60*/  IADD3 R19, P3, PT, R25, -R16, RZ ;  /* 0x8000001019137210 */ /* 0x000fe20007f7e0ff */
[----:B------:R-:W-:Y:S01]  /*14f70*/  IMAD.X R32, R32, 0x1, ~R15, P0 ;  /* 0x0000000120207824 */ /* 0x000fe200000e0e0f */
[----:B------:R-:W-:-:S02]  /*14f80*/  SEL R13, RZ, 0x1, !P2 ;  /* 0x00000001ff0d7807 */ /* 0x000fc40005000000 */
[----:B------:R-:W-:Y:S01]  /*14f90*/  SEL R16, RZ, 0xffffffff, !P2 ;  /* 0xffffffffff107807 */ /* 0x000fe20005000000 */
[----:B------:R-:W-:Y:S01]  /*14fa0*/  IMAD.X R27, R22, 0x1, ~R17, P3 ;  /* 0x00000001161b7824 */ /* 0x000fe200018e0e11 */
[----:B------:R-:W-:-:S04]  /*14fb0*/  ISETP.GE.U32.AND P3, PT, R19, R13, PT ;  /* 0x0000000d1300720c */ /* 0x000fc80003f66070 */
[----:B------:R-:W-:-:S04]  /*14fc0*/  ISETP.GE.U32.AND.EX P3, PT, R27, RZ, PT, P3 ;  /* 0x000000ff1b00720c */ /* 0x000fc80003f66130 */
[----:B------:R-:W-:Y:S02]  /*14fd0*/  ISETP.LT.U32.OR.EX P3, PT, R22, R17, !P3, P4 ;  /* 0x000000111600720c */ /* 0x000fe40005f61540 */
[----:B------:R-:W-:Y:S02]  /*14fe0*/  IADD3 R17, P2, PT, R18, R20, RZ ;  /* 0x0000001412117210 */ /* 0x000fe40007f5e0ff */
[----:B------:R-:W-:Y:S02]  /*14ff0*/  SEL R13, RZ, 0xffffffff, !P3 ;  /* 0xffffffffff0d7807 */ /* 0x000fe40005800000 */
[----:B------:R-:W-:Y:S01]  /*15000*/  IADD3 R14, P3, PT, R16, R19, RZ ;  /* 0x00000013100e7210 */ /* 0x000fe20007f7e0ff */
[----:B------:R-:W-:Y:S01]  /*15010*/  IMAD.X R18, R18, 0x1, R21, P2 ;  /* 0x0000000112127824 */ /* 0x000fe200010e0615 */
[C---:B------:R-:W-:Y:S01]  /*15020*/  IADD3 R37, P4, P5, R13.reuse, -R48, R37 ;  /* 0x800000300d257210 */ /* 0x040fe20007d9e025 */
[----:B------:R-:W-:Y:S02]  /*15030*/  IMAD.MOV.U32 R31, RZ, RZ, R17 ;  /* 0x000000ffff1f7224 */ /* 0x000fe400078e0011 */
[----:B------:R-:W-:Y:S01]  /*15040*/  IMAD.X R15, R16, 0x1, R27, P3 ;  /* 0x00000001100f7824 */ /* 0x000fe200018e061b */
[----:B------:R-:W-:Y:S01]  /*15050*/  IADD3.X R38, PT, PT, R13, ~R49, R38, P4, P5 ;  /* 0x800000310d267210 */ /* 0x000fe200027ea426 */
[----:B------:R-:W-:-:S02]  /*15060*/  IMAD.MOV.U32 R28, RZ, RZ, R18 ;  /* 0x000000ffff1c7224 */ /* 0x000fc400078e0012 */
[----:B------:R-:W-:Y:S02]  /*15070*/  IMAD.MOV.U32 R25, RZ, RZ, R14 ;  /* 0x000000ffff197224 */ /* 0x000fe400078e000e */
[----:B------:R-:W-:-:S07]  /*15080*/  IMAD.MOV.U32 R22, RZ, RZ, R15 ;  /* 0x000000ffff167224 */ /* 0x000fce00078e000f */
.L_x_115:
[----:B------:R-:W-:Y:S05]  /*15090*/  BSYNC.RECONVERGENT B1 ;  /* 0x0000000000017941 */ /* 0x000fea0003800200 */
.L_x_112:
        /* <DEDUP_REMOVED lines=57> */
.L_x_122:
[----:B------:R-:W-:Y:S05]  /*15430*/  BSYNC.RELIABLE B2 ;  /* 0x0000000000027941 */ /* 0x000fea0003800100 */
.L_x_121:
        /* <DEDUP_REMOVED lines=22> */
[C---:B------:R-:W-:Y:S01]  /*155a0*/  IADD3 R37, P4, P5, R13.reuse, -R48, R37 ;  /* 0x800000300d257210 */ /* 0x040fe20007d9e025 */
[----:B------:R-:W-:Y:S01]  /*155b0*/  IMAD.X R34, R34, 0x1, R21, P2 ;  /* 0x0000000122227824 */ /* 0x000fe200010e0615 */
[----:B------:R-:W-:Y:S01]  /*155c0*/  IADD3.X R32, PT, PT, R32, ~UR37, RZ, P0, !PT ;  /* 0x8000002520207c10 */ /* 0x000fe200087fe4ff */
[----:B------:R-:W-:Y:S01]  /*155d0*/  IMAD.X R36, R36, 0x1, R17, P3 ;  /* 0x0000000124247824 */ /* 0x000fe200018e0611 */
[----:B------:R-:W-:-:S09]  /*155e0*/  IADD3.X R38, PT, PT, R13, ~R49, R38, P4, P5 ;  /* 0x800000310d267210 */ /* 0x000fd200027ea426 */
.L_x_123:
[----:B------:R-:W-:Y:S05]  /*155f0*/  BSYNC.RECONVERGENT B1 ;  /* 0x0000000000017941 */ /* 0x000fea0003800200 */
.L_x_120:
[----:B------:R-:W-:Y:S01]  /*15600*/  ISETP.NE.U32.AND P0, PT, R2, RZ, PT ;  /* 0x000000ff0200720c */ /* 0x000fe20003f05070 */
[----:B------:R-:W-:-:S03]  /*15610*/  IMAD.MOV.U32 R2, RZ, RZ, 0x1 ;  /* 0x00000001ff027424 */ /* 0x000fc600078e00ff */
[----:B------:R-:W-:-:S13]  /*15620*/  ISETP.NE.AND.EX P0, PT, RZ, RZ, PT, P0 ;  /* 0x000000ffff00720c */ /* 0x000fda0003f05300 */
[----:B------:R-:W-:Y:S05]  /*15630*/  @!P0 BRA `(.L_x_2) ;  /* 0x0000027400dc8947 */ /* 0x000fea0003800000 */
        /* <DEDUP_REMOVED lines=14> */
[----:B------:R-:W-:Y:S01]  /*15720*/  IMAD R13, R32, R35, R13 ;  /* 0x00000023200d7224 */ /* 0x000fe200078e020d */
[----:B------:R-:W-:Y:S01]  /*15730*/  IADD3 R71, P5, PT, R24, R20, RZ ;  /* 0x0000001418477210 */ /* 0x000fe20007fbe0ff */
[----:B------:R-:W-:-:S04]  /*15740*/  IMAD.WIDE.U32 R14, R32, R31, RZ ;  /* 0x0000001f200e7225 */ /* 0x000fc800078e00ff */
[-C--:B------:R-:W-:Y:S02]  /*15750*/  IMAD R16, R34, R31.reuse, RZ ;  /* 0x0000001f22107224 */ /* 0x080fe400078e02ff */
[----:B------:R-:W-:Y:S02]  /*15760*/  IMAD.IADD R13, R21, 0x1, R13 ;  /* 0x00000001150d7824 */ /* 0x000fe400078e020d */
[----:B------:R-:W-:-:S04]  /*15770*/  IMAD.WIDE.U32 R56, R31, R31, RZ ;  /* 0x0000001f1f387225 */ /* 0x000fc800078e00ff */
[----:B------:R-:W-:-:S04]  /*15780*/  IMAD.WIDE.U32 R14, P0, R31, R32, R14 ;  /* 0x000000201f0e7225 */ /* 0x000fc8000780000e */
[----:B------:R-:W-:-:S04]  /*15790*/  IMAD.WIDE.U32 R22, R33, R31, RZ ;  /* 0x0000001f21167225 */ /* 0x000fc800078e00ff */
[C---:B------:R-:W-:Y:S02]  /*157a0*/  IMAD R59, R32.reuse, R33, R16 ;  /* 0x00000021203b7224 */ /* 0x040fe400078e0210 */
[----:B------:R-:W-:Y:S01]  /*157b0*/  IMAD.X R21, RZ, RZ, RZ, P2 ;  /* 0x000000ffff157224 */ /* 0x000fe200010e06ff */
[----:B------:R-:W-:Y:S01]  /*157c0*/  ISETP.GE.U32.AND P2, PT, R71, R20, PT ;  /* 0x000000144700720c */ /* 0x000fe20003f46070 */
[----:B------:R-:W-:Y:S01]  /*157d0*/  IMAD.X R28, R13, 0x1, R25, P5 ;  /* 0x000000010d1c7824 */ /* 0x000fe200028e0619 */
[----:B------:R-:W-:Y:S01]  /*157e0*/  IADD3 RZ, P5, PT, R57, R14, RZ ;  /* 0x0000000e39ff7210 */ /* 0x000fe20007fbe0ff */
[----:B------:R-:W-:-:S03]  /*157f0*/  IMAD.WIDE.U32 R18, R32, R37, RZ ;  /* 0x0000002520127225 */ /* 0x000fc600078e00ff */
[----:B------:R-:W-:Y:S01]  /*15800*/  ISETP.GE.U32.AND.EX P2, PT, R28, R13, PT, P2 ;  /* 0x0000000d1c00720c */ /* 0x000fe20003f46120 */
[----:B------:R-:W-:Y:S02]  /*15810*/  IMAD.IADD R70, R23, 0x1, R59 ;  /* 0x0000000117467824 */ /* 0x000fe400078e023b */
[----:B------:R-:W-:Y:S02]  /*15820*/  IMAD.X R59, RZ, RZ, RZ, P0 ;  /* 0x000000ffff3b7224 */ /* 0x000fe400000e06ff */
[----:B------:R-:W-:Y:S01]  /*15830*/  IMAD.MOV.U32 R58, RZ, RZ, R15 ;  /* 0x000000ffff3a7224 */ /* 0x000fe200078e000f */
[----:B------:R-:W-:Y:S01]  /*15840*/  SHF.L.U64.HI R68, R22, 0x1, R70 ;  /* 0x0000000116447819 */ /* 0x000fe20000010246 */
[----:B------:R-:W-:Y:S02]  /*15850*/  IMAD R13, R38, R31, RZ ;  /* 0x0000001f260d7224 */ /* 0x000fe400078e02ff */
[----:B------:R-:W-:Y:S02]  /*15860*/  IMAD.MOV.U32 R20, RZ, RZ, R17 ;  /* 0x000000ffff147224 */ /* 0x000fe400078e0011 */
[----:B------:R-:W-:-:S04]  /*15870*/  IMAD.WIDE.U32 R26, R31, R37, RZ ;  /* 0x000000251f1a7225 */ /* 0x000fc800078e00ff */
[----:B------:R-:W-:-:S04]  /*15880*/  IMAD.WIDE.U32 R18, P3, R31, R38, R18 ;  /* 0x000000261f127225 */ /* 0x000fc80007860012 */
[----:B------:R-:W-:Y:S01]  /*15890*/  IMAD.SHL.U32 R69, R22, 0x2, RZ ;  /* 0x0000000216457824 */ /* 0x000fe200078e00ff */
[----:B------:R-:W-:Y:S01]  /*158a0*/  IADD3 RZ, P6, PT, R27, R18, RZ ;  /* 0x000000121bff7210 */ /* 0x000fe20007fde0ff */
[----:B------:R-:W-:-:S04]  /*158b0*/  IMAD.WIDE.U32.X R58, R32, R32, R58, P5 ;  /* 0x00000020203a7225 */ /* 0x000fc800028e043a */
[----:B------:R-:W-:Y:S01]  /*158c0*/  IMAD.WIDE.U32 R24, R37, R31, RZ ;  /* 0x0000001f25187225 */ /* 0x000fe200078e00ff */
[----:B------:R-:W-:-:S03]  /*158d0*/  IADD3 R18, P5, PT, R69, R58, RZ ;  /* 0x0000003a45127210 */ /* 0x000fc60007fbe0ff */
[----:B------:R-:W-:-:S04]  /*158e0*/  IMAD.WIDE.U32 R22, R34, R35, RZ ;  /* 0x0000002322167225 */ /* 0x000fc800078e00ff */
[----:B------:R-:W-:-:S04]  /*158f0*/  IMAD.WIDE.U32 R16, R34, R37, RZ ;  /* 0x0000002522107225 */ /* 0x000fc800078e00ff */
[C---:B------:R-:W-:Y:S01]  /*15900*/  IMAD R61, R32.reuse, R37, R13 ;  /* 0x00000025203d7224 */ /* 0x040fe200078e020d */
[----:B------:R-:W-:Y:S01]  /*15910*/  SEL R13, RZ, 0x1, P2 ;  /* 0x00000001ff0d7807 */ /* 0x000fe20001000000 */
[----:B------:R-:W-:-:S04]  /*15920*/  IMAD.WIDE.U32.X R20, R32, R36, R20, P4 ;  /* 0x0000002420147225 */ /* 0x000fc800020e0414 */
[----:B------:R-:W-:Y:S02]  /*15930*/  IMAD.IADD R25, R25, 0x1, R61 ;  /* 0x0000000119197824 */ /* 0x000fe400078e023d */
[----:B------:R-:W-:Y:S01]  /*15940*/  IMAD.X R61, RZ, RZ, RZ, P3 ;  /* 0x000000ffff3d7224 */ /* 0x000fe200018e06ff */
[----:B------:R-:W-:Y:S01]  /*15950*/  IADD3 R20, P2, P3, R24, R20, R13 ;  /* 0x0000001418147210 */ /* 0x000fe20007b5e00d */
[----:B------:R-:W-:-:S03]  /*15960*/  IMAD.WIDE.U32 R26, R33, R35, RZ ;  /* 0x00000023211a7225 */ /* 0x000fc600078e00ff */
[----:B------:R-:W-:Y:S01]  /*15970*/  IADD3.X R21, PT, PT, R25, R21, RZ, P2, P3 ;  /* 0x0000001519157210 */ /* 0x000fe200017e64ff */
[----:B------:R-:W-:Y:S01]  /*15980*/  IMAD.WIDE.U32 R56, R33, R37, RZ ;  /* 0x0000002521387225 */ /* 0x000fe200078e00ff */
[----:B------:R-:W-:-:S03]  /*15990*/  SHF.L.W.U32.HI R56, R70, 0x1, R71 ;  /* 0x0000000146387819 */ /* 0x000fc60000010e47 */
[----:B------:R-:W-:-:S04]  /*159a0*/  IMAD.WIDE.U32 R22, P0, R33, R36, R22 ;  /* 0x0000002421167225 */ /* 0x000fc80007800016 */
[----:B------:R-:W-:Y:S01]  /*159b0*/  IMAD.WIDE.U32 R16, P4, R33, R38, R16 ;  /* 0x0000002621107225 */ /* 0x000fe20007880010 */
[----:B------:R-:W-:-:S03]  /*159c0*/  IADD3 RZ, P2, PT, R27, R22, RZ ;  /* 0x000000161bff7210 */ /* 0x000fc60007f5e0ff */
[----:B------:R-:W-:Y:S01]  /*159d0*/  IMAD.MOV.U32 R60, RZ, RZ, R19 ;  /* 0x000000ffff3c7224 */ /* 0x000fe200078e0013 */
[----:B------:R-:W-:Y:S01]  /*159e0*/  IADD3 RZ, P3, PT, R57, R16, RZ ;  /* 0x0000001039ff7210 */ /* 0x000fe20007f7e0ff */
[----:B------:R-:W-:Y:S01]  /*159f0*/  IMAD.X R13, R68, 0x1, R59, P5 ;  /* 0x00000001440d7824 */ /* 0x000fe200028e063b */
[----:B------:R-:W-:Y:S01]  /*15a00*/  ISETP.GE.U32.AND P5, PT, R18, R69, PT ;  /* 0x000000451200720c */ /* 0x000fe20003fa6070 */
[----:B------:R-:W-:Y:S01]  /*15a10*/  IMAD.WIDE.U32.X R26, R32, R38, R60, P6 ;  /* 0x00000026201a7225 */ /* 0x000fe200030e043c */
[----:B------:R-:W-:Y:S02]  /*15a20*/  SHF.L.W.U32.HI R57, R71, 0x1, R28 ;  /* 0x0000000147397819 */ /* 0x000fe40000010e1c */
[----:B------:R-:W-:Y:S01]  /*15a30*/  ISETP.GE.U32.AND P6, PT, R20, R24, PT ;  /* 0x000000181400720c */ /* 0x000fe20003fc6070 */
[----:B------:R-:W-:Y:S01]  /*15a40*/  IMAD.WIDE.U32 R58, R34, R33, RZ ;  /* 0x00000021223a7225 */ /* 0x000fe200078e00ff */
[----:B------:R-:W-:Y:S02]  /*15a50*/  ISETP.GE.U32.AND.EX P5, PT, R13, R68, PT, P5 ;  /* 0x000000440d00720c */ /* 0x000fe40003fa6150 */
[----:B------:R-:W-:Y:S01]  /*15a60*/  ISETP.GE.U32.AND.EX P6, PT, R21, R25, PT, P6 ;  /* 0x000000191500720c */ /* 0x000fe20003fc6160 */
[----:B------:R-:W-:Y:S01]  /*15a70*/  IMAD.WIDE.U32 R68, R33, R33, R56 ;  /* 0x0000002121447225 */ /* 0x000fe200078e0038 */
[----:B------:R-:W-:-:S02]  /*15a80*/  SEL R19, RZ, 0x1, P5 ;  /* 0x00000001ff137807 */ /* 0x000fc40002800000 */
[----:B------:R-:W-:Y:S01]  /*15a90*/  SEL R71, RZ, 0x1, P6 ;  /* 0x00000001ff477807 */ /* 0x000fe20003000000 */
[----:B------:R-:W-:Y:S01]  /*15aa0*/  IMAD.X R25, RZ, RZ, RZ, P0 ;  /* 0x000000ffff197224 */ /* 0x000fe200000e06ff */
[----:B------:R-:W-:Y:S01]  /*15ab0*/  IADD3 R22, P6, PT, R19, R68, RZ ;  /* 0x0000004413167210 */ /* 0x000fe20007fde0ff */
[----:B------:R-:W-:-:S04]  /*15ac0*/  IMAD.WIDE.U32 R58, P0, R33, R34, R58 ;  /* 0x00000022213a7225 */ /* 0x000fc8000780003a */
[----:B------:R-:W-:-:S04]  /*15ad0*/  IMAD.WIDE.U32 R60, R33, R33, RZ ;  /* 0x00000021213c7225 */ /* 0x000fc800078e00ff */
[----:B------:R-:W-:Y:S01]  /*15ae0*/  IMAD.IADD R16, R58, 0x1, R69 ;  /* 0x000000013a107824 */ /* 0x000fe200078e0245 */
[----:B------:R-:W-:Y:S01]  /*15af0*/  IADD3 RZ, P5, PT, R61, R58, RZ ;  /* 0x0000003a3dff7210 */ /* 0x000fe20007fbe0ff */
[----:B------:R-:W-:Y:S02]  /*15b00*/  IMAD.MOV.U32 R24, RZ, RZ, R23 ;  /* 0x000000ffff187224 */ /* 0x000fe400078e0017 */
[----:B------:R-:W-:Y:S01]  /*15b10*/  IMAD.X R69, RZ, RZ, RZ, P0 ;  /* 0x000000ffff457224 */ /* 0x000fe200000e06ff */
[----:B------:R-:W-:Y:S01]  /*15b20*/  ISETP.LT.U32.AND P0, PT, R68, R56, PT ;  /* 0x000000384400720c */ /* 0x000fe20003f01070 */
[----:B------:R-:W-:Y:S01]  /*15b30*/  IMAD.X R19, RZ, RZ, R16, P6 ;  /* 0x000000ffff137224 */ /* 0x000fe200030e0610 */
[----:B------:R-:W-:Y:S01]  /*15b40*/  ISETP.GE.U32.AND P6, PT, R22, R68, PT ;  /* 0x000000441600720c */ /* 0x000fe20003fc6070 */
[----:B------:R-:W-:Y:S02]  /*15b50*/  IMAD R23, R36, R33, RZ ;  /* 0x0000002124177224 */ /* 0x000fe400078e02ff */
[----:B------:R-:W-:Y:S01]  /*15b60*/  IMAD.MOV.U32 R68, RZ, RZ, R59 ;  /* 0x000000ffff447224 */ /* 0x000fe200078e003b */
[----:B------:R-:W-:Y:S01]  /*15b70*/  ISETP.GE.U32.AND.EX P6, PT, R19, R16, PT, P6 ;  /* 0x000000101300720c */ /* 0x000fe20003fc6160 */
[----:B------:R-:W-:-:S02]  /*15b80*/  IMAD R23, R34, R35, R23 ;  /* 0x0000002322177224 */ /* 0x000fc400078e0217 */
[----:B------:R-:W-:Y:S01]  /*15b90*/  IMAD.WIDE.U32 R60, R33, R35, R20 ;  /* 0x00000023213c7225 */ /* 0x000fe200078e0014 */
[----:B------:R-:W-:-:S03]  /*15ba0*/  ISETP.LT.U32.OR.EX P0, PT, R16, R57, !P6, P0 ;  /* 0x000000391000720c */ /* 0x000fc60007701500 */
[----:B------:R-:W-:Y:S01]  /*15bb0*/  IMAD.WIDE.U32.X R58, R34, R34, R68, P5 ;  /* 0x00000022223a7225 */ /* 0x000fe200028e0444 */
[----:B------:R-:W-:-:S03]  /*15bc0*/  IADD3 R26, P5, PT, R71, R26, RZ ;  /* 0x0000001a471a7210 */ /* 0x000fc60007fbe0ff */
[----:B------:R-:W-:Y:S01]  /*15bd0*/  IMAD.IADD R71, R61, 0x1, R23 ;  /* 0x000000013d477824 */ /* 0x000fe200078e0217 */
[----:B------:R-:W-:Y:S01]  /*15be0*/  SHF.L.W.U32.HI R61, R28, 0x1, R60 ;  /* 0x000000011c3d7819 */ /* 0x000fe20000010e3c */
[----:B------:R-:W-:Y:S01]  /*15bf0*/  IMAD.X R27, RZ, RZ, R27, P5 ;  /* 0x000000ffff1b7224 */ /* 0x000fe200028e061b */
[----:B------:R-:W-:Y:S01]  /*15c00*/  ISETP.GE.U32.AND P5, PT, R60, R20, PT ;  /* 0x000000143c00720c */ /* 0x000fe20003fa6070 */
[----:B------:R-:W-:Y:S01]  /*15c10*/  IMAD R20, R38, R33, RZ ;  /* 0x0000002126147224 */ /* 0x000fe200078e02ff */
[----:B------:R-:W-:Y:S01]  /*15c20*/  SHF.L.W.U32.HI R69, R60, 0x1, R71 ;  /* 0x000000013c457819 */ /* 0x000fe20000010e47 */
[----:B------:R-:W-:Y:S01]  /*15c30*/  IMAD.WIDE.U32 R56, R33, R37, R26 ;  /* 0x0000002521387225 */ /* 0x000fe200078e001a */
[----:B------:R-:W-:Y:S02]  /*15c40*/  IADD3 R16, P6, PT, R61, R58, RZ ;  /* 0x0000003a3d107210 */ /* 0x000fe40007fde0ff */
[----:B------:R-:W-:Y:S01]  /*15c50*/  ISETP.GE.U32.AND.EX P5, PT, R71, R21, PT, P5 ;  /* 0x000000154700720c */ /* 0x000fe20003fa6150 */
[----:B------:R-:W-:Y:S01]  /*15c60*/  IMAD R73, R34, R37, R20 ;  /* 0x0000002522497224 */ /* 0x000fe200078e0214 */
[----:B------:R-:W-:Y:S01]  /*15c70*/  SEL R23, RZ, 0x1, !P0 ;  /* 0x00000001ff177807 */ /* 0x000fe20004000000 */
[----:B------:R-:W-:-:S02]  /*15c80*/  IMAD.X R28, R69, 0x1, R59, P6 ;  /* 0x00000001451c7824 */ /* 0x000fc400030e063b */
[----:B------:R-:W-:Y:S01]  /*15c90*/  IMAD.WIDE.U32.X R58, R34, R36, R24, P2 ;  /* 0x00000024223a7225 */ /* 0x000fe200010e0418 */
[----:B------:R-:W-:Y:S02]  /*15ca0*/  SEL R25, RZ, 0x1, P5 ;  /* 0x00000001ff197807 */ /* 0x000fe40002800000 */
[----:B------:R-:W-:Y:S01]  /*15cb0*/  IADD3 R23, P0, PT, R16, R23, RZ ;  /* 0x0000001710177210 */ /* 0x000fe20007f1e0ff */
[----:B------:R-:W-:Y:S01]  /*15cc0*/  IMAD.IADD R57, R57, 0x1, R73 ;  /* 0x0000000139397824 */ /* 0x000fe200078e0249 */
[C---:B------:R-:W-:Y:S01]  /*15cd0*/  IADD3 R25, P5, P6, R56.reuse, R58, R25 ;  /* 0x0000003a38197210 */ /* 0x040fe20007ebe019 */
[----:B------:R-:W-:Y:S01]  /*15ce0*/  IMAD.X R21, RZ, RZ, RZ, P4 ;  /* 0x000000ffff157224 */ /* 0x000fe200020e06ff */
[----:B------:R-:W-:Y:S01]  /*15cf0*/  ISETP.GE.U32.AND P4, PT, R23, R16, PT ;  /* 0x000000101700720c */ /* 0x000fe20003f86070 */
[----:B------:R-:W-:Y:S01]  /*15d00*/  IMAD.X R24, RZ, RZ, R28, P0 ;  /* 0x000000ffff187224 */ /* 0x000fe200000e061c */
[----:B------:R-:W-:Y:S01]  /*15d10*/  IADD3.X R70, PT, PT, R57, R59, RZ, P5, P6 ;  /* 0x0000003b39467210 */ /* 0x000fe20002fec4ff */
[----:B------:R-:W-:Y:S01]  /*15d20*/  IMAD.MOV.U32 R20, RZ, RZ, R17 ;  /* 0x000000ffff147224 */ /* 0x000fe200078e0011 */
[----:B------:R-:W-:Y:S01]  /*15d30*/  ISETP.GE.U32.AND P0, PT, R56, R26, PT ;  /* 0x0000001a3800720c */ /* 0x000fe20003f06070 */
[----:B------:R-:W-:Y:S01]  /*15d40*/  IMAD.WIDE.U32 R58, R36, R37, RZ ;  /* 0x00000025243a7225 */ /* 0x000fe200078e00ff */
[----:B------:R-:W-:-:S02]  /*15d50*/  ISETP.GE.U32.AND P5, PT, R25, R56, PT ;  /* 0x000000381900720c */ /* 0x000fc40003fa6070 */
[----:B------:R-:W-:Y:S02]  /*15d60*/  ISETP.GE.U32.AND.EX P0, PT, R57, R27, PT, P0 ;  /* 0x0000001b3900720c */ /* 0x000fe40003f06100 */
[----:B------:R-:W-:Y:S01]  /*15d70*/  ISETP.GE.U32.AND.EX P5, PT, R70, R57, PT, P5 ;  /* 0x000000394600720c */ /* 0x000fe20003fa6150 */
[----:B------:R-:W-:Y:S01]  /*15d80*/  IMAD.WIDE.U32 R56, R35, R37, RZ ;  /* 0x0000002523387225 */ /* 0x000fe200078e00ff */
[----:B------:R-:W-:Y:S02]  /*15d90*/  ISETP.LT.U32.AND P2, PT, R16, R61, PT ;  /* 0x0000003d1000720c */ /* 0x000fe40003f41070 */
[----:B------:R-:W-:Y:S01]  /*15da0*/  ISETP.GE.U32.AND.EX P4, PT, R24, R28, PT, P4 ;  /* 0x0000001c1800720c */ /* 0x000fe20003f86140 */
[----:B------:R-:W-:Y:S01]  /*15db0*/  IMAD.WIDE.U32.X R16, R34, R38, R20, P3 ;  /* 0x0000002622107225 */ /* 0x000fe200018e0414 */
[----:B------:R-:W-:Y:S02]  /*15dc0*/  SEL R20, RZ, 0x1, P0 ;  /* 0x00000001ff147807 */ /* 0x000fe40000000000 */
[----:B------:R-:W-:Y:S01]  /*15dd0*/  SEL R21, RZ, 0x1, P5 ;  /* 0x00000001ff157807 */ /* 0x000fe20002800000 */
[----:B------:R-:W-:Y:S01]  /*15de0*/  IMAD.WIDE.U32 R60, R36, R35, RZ ;  /* 0x00000023243c7225 */ /* 0x000fe200078e00ff */
[----:B------:R-:W-:-:S02]  /*15df0*/  SHF.L.W.U32.HI R26, R71, 0x1, R25 ;  /* 0x00000001471a7819 */ /* 0x000fc40000010e19 */
[----:B------:R-:W-:Y:S02]  /*15e00*/  SHF.L.W.U32.HI R27, R25, 0x1, R70 ;  /* 0x00000001191b7819 */ /* 0x000fe40000010e46 */
[----:B------:R-:W-:Y:S02]  /*15e10*/  ISETP.LT.U32.OR.EX P2, PT, R28, R69, !P4, P2 ;  /* 0x000000451c00720c */ /* 0x000fe40006741520 */
[----:B------:R-:W-:Y:S01]  /*15e20*/  IADD3 R16, P5, P6, R21, R16, R20 ;  /* 0x0000001015107210 */ /* 0x000fe20007ebe014 */
[C---:B------:R-:W-:Y:S01]  /*15e30*/  IMAD.WIDE.U32 R20, P4, R35.reuse, R38, R58 ;  /* 0x0000002623147225 */ /* 0x040fe2000788003a */
[----:B------:R-:W-:Y:S02]  /*15e40*/  SEL R25, RZ, 0x1, !P2 ;  /* 0x00000001ff197807 */ /* 0x000fe40005000000 */
[----:B------:R-:W-:Y:S01]  /*15e50*/  IADD3.X R17, PT, PT, RZ, R17, RZ, P5, P6 ;  /* 0x00000011ff117210 */ /* 0x000fe20002fec4ff */
[----:B------:R-:W-:Y:S01]  /*15e60*/  IMAD.WIDE.U32 R68, R35, R35, R26 ;  /* 0x0000002323447225 */ /* 0x000fe200078e001a */
[----:B------:R-:W-:-:S03]  /*15e70*/  IADD3 RZ, P3, PT, R57, R20, RZ ;  /* 0x0000001439ff7210 */ /* 0x000fc60007f7e0ff */
[----:B------:R-:W-:Y:S01]  /*15e80*/  IMAD.WIDE.U32 R58, P0, R35, R36, R60 ;  /* 0x00000024233a7225 */ /* 0x000fe2000780003c */
[----:B------:R-:W-:-:S03]  /*15e90*/  IADD3 R28, P2, PT, R25, R68, RZ ;  /* 0x00000044191c7210 */ /* 0x000fc60007f5e0ff */
[----:B------:R-:W-:-:S04]  /*15ea0*/  IMAD.WIDE.U32 R60, R35, R35, RZ ;  /* 0x00000023233c7225 */ /* 0x000fc800078e00ff */
        /* <DEDUP_REMOVED lines=21> */
[----:B------:R-:W-:Y:S01]  /*16000*/  SHF.L.W.U32.HI R57, R56, 0x1, R69 ;  /* 0x0000000138397819 */ /* 0x000fe20000010e45 */
[----:B------:R-:W-:Y:S01]  /*16010*/  IMAD.WIDE.U32 R20, R38, R37, RZ ;  /* 0x0000002526147225 */ /* 0x000fe200078e00ff */
[----:B------:R-:W-:-:S02]  /*16020*/  SEL R17, RZ, 0x1, P2 ;  /* 0x00000001ff117807 */ /* 0x000fc40001000000 */
[----:B------:R-:W-:Y:S01]  /*16030*/  IADD3 R79, P2, PT, R16, R79, RZ ;  /* 0x0000004f104f7210 */ /* 0x000fe20007f5e0ff */
[----:B------:R-:W-:-:S04]  /*16040*/  IMAD.WIDE.U32.X R58, R36, R38, R58, P3 ;  /* 0x00000026243a7225 */ /* 0x000fc800018e043a */
[----:B------:R-:W-:Y:S01]  /*16050*/  IMAD.X R56, R57, 0x1, R27, P0 ;  /* 0x0000000139387824 */ /* 0x000fe200000e061b */
[----:B------:R-:W-:Y:S01]  /*16060*/  IADD3 R17, P3, PT, R17, R58, RZ ;  /* 0x0000003a11117210 */ /* 0x000fe20007f7e0ff */
[----:B------:R-:W-:Y:S01]  /*16070*/  IMAD.WIDE.U32 R60, R37, R37, RZ ;  /* 0x00000025253c7225 */ /* 0x000fe200078e00ff */
[----:B------:R-:W-:Y:S02]  /*16080*/  ISETP.GE.U32.AND P0, PT, R79, R16, PT ;  /* 0x000000104f00720c */ /* 0x000fe40003f06070 */
[----:B------:R-:W-:Y:S01]  /*16090*/  SHF.L.W.U32.HI R26, R69, 0x1, R17 ;  /* 0x00000001451a7819 */ /* 0x000fe20000010e11 */
[----:B------:R-:W-:Y:S01]  /*160a0*/  IMAD.X R75, RZ, RZ, R56, P2 ;  /* 0x000000ffff4b7224 */ /* 0x000fe200010e0638 */
[----:B------:R-:W-:Y:S01]  /*160b0*/  ISETP.LT.U32.AND P2, PT, R16, R25, PT ;  /* 0x000000191000720c */ /* 0x000fe20003f41070 */
[----:B------:R-:W-:Y:S02]  /*160c0*/  IMAD.X R72, RZ, RZ, R59, P3 ;  /* 0x000000ffff487224 */ /* 0x000fe400018e063b */
[----:B------:R-:W-:Y:S01]  /*160d0*/  IMAD.WIDE.U32 R20, P3, R37, R38, R20 ;  /* 0x0000002625147225 */ /* 0x000fe20007860014 */
[----:B------:R-:W-:-:S02]  /*160e0*/  ISETP.GE.U32.AND.EX P0, PT, R75, R56, PT, P0 ;  /* 0x000000384b00720c */ /* 0x000fc40003f06100 */
[----:B------:R-:W-:Y:S01]  /*160f0*/  SHF.L.W.U32.HI R27, R17, 0x1, R72 ;  /* 0x00000001111b7819 */ /* 0x000fe20000010e48 */
[----:B------:R-:W-:Y:S01]  /*16100*/  IMAD.WIDE.U32 R58, R71, 0x3d1, RZ ;  /* 0x000003d1473a7825 */ /* 0x000fe200078e00ff */
[----:B------:R-:W-:Y:S02]  /*16110*/  ISETP.LT.U32.OR.EX P0, PT, R56, R57, !P0, P2 ;  /* 0x000000393800720c */ /* 0x000fe40004701520 */
[----:B------:R-:W-:Y:S01]  /*16120*/  IADD3 RZ, P5, PT, R61, R20, RZ ;  /* 0x000000143dff7210 */ /* 0x000fe20007fbe0ff */
[----:B------:R-:W-:Y:S01]  /*16130*/  IMAD.WIDE.U32 R56, R37, R37, R26 ;  /* 0x0000002525387225 */ /* 0x000fe200078e001a */
[----:B------:R-:W-:Y:S02]  /*16140*/  SEL R83, RZ, 0x1, !P0 ;  /* 0x00000001ff537807 */ /* 0x000fe40004000000 */
[----:B------:R-:W-:Y:S01]  /*16150*/  SHF.R.U32.HI R72, RZ, 0x1f, R72 ;  /* 0x0000001fff487819 */ /* 0x000fe20000011648 */
[----:B------:R-:W-:Y:S01]  /*16160*/  IMAD.IADD R25, R20, 0x1, R57 ;  /* 0x0000000114197824 */ /* 0x000fe200078e0239 */
[----:B------:R-:W-:Y:S01]  /*16170*/  IADD3 R83, P0, PT, R83, R56, RZ ;  /* 0x0000003853537210 */ /* 0x000fe20007f1e0ff */
[----:B------:R-:W-:-:S03]  /*16180*/  IMAD.WIDE.U32 R58, P4, RZ, R28, R58 ;  /* 0x0000001cff3a7225 */ /* 0x000fc6000788003a */
[----:B------:R-:W-:Y:S01]  /*16190*/  ISETP.GE.U32.AND P2, PT, R83, R56, PT ;  /* 0x000000385300720c */ /* 0x000fe20003f46070 */
        /* <DEDUP_REMOVED lines=10> */
[----:B------:R-:W-:-:S04]  /*16240*/  IMAD.WIDE.U32 R56, P6, RZ, R79, R56 ;  /* 0x0000004fff387225 */ /* 0x000fc800078c0038 */
[----:B------:R-:W-:Y:S01]  /*16250*/  IMAD.WIDE.U32.X R58, RZ, R71, R60, P0 ;  /* 0x00000047ff3a7225 */ /* 0x000fe200000e043c */
[----:B------:R-:W-:-:S03]  /*16260*/  ISETP.GE.U32.AND P0, PT, R25, R16, PT ;  /* 0x000000101900720c */ /* 0x000fc60003f06070 */
[----:B------:R-:W-:-:S04]  /*16270*/  IMAD.WIDE.U32 R60, R79, 0x3d1, RZ ;  /* 0x000003d14f3c7825 */ /* 0x000fc800078e00ff */
        /* <DEDUP_REMOVED lines=13> */
[----:B------:R-:W-:Y:S01]  /*16350*/  IMAD.MOV.U32 R16, RZ, RZ, R21 ;  /* 0x000000ffff107224 */ /* 0x000fe200078e0015 */
[C---:B------:R-:W-:Y:S01]  /*16360*/  IADD3 R57, P6, PT, R20.reuse, R57, RZ ;  /* 0x0000003914397210 */ /* 0x040fe20007fde0ff */
[----:B------:R-:W-:Y:S01]  /*16370*/  IMAD.WIDE.U32 R60, R73, 0x3d1, RZ ;  /* 0x000003d1493c7825 */ /* 0x000fe200078e00ff */
[----:B------:R-:W-:Y:S02]  /*16380*/  ISETP.LT.U32.AND P0, PT, R20, R77, PT ;  /* 0x0000004d1400720c */ /* 0x000fe40003f01070 */
[----:B------:R-:W-:Y:S01]  /*16390*/  SEL R77, RZ, 0x1, P3 ;  /* 0x00000001ff4d7807 */ /* 0x000fe20001800000 */
[----:B------:R-:W-:Y:S01]  /*163a0*/  IMAD.X R21, R26, 0x1, R79, P4 ;  /* 0x000000011a157824 */ /* 0x000fe200020e064f */
[----:B------:R-:W-:Y:S01]  /*163b0*/  ISETP.GE.U32.AND P3, PT, R57, R20, PT ;  /* 0x000000143900720c */ /* 0x000fe20003f66070 */
[----:B------:R-:W-:-:S04]  /*163c0*/  IMAD.WIDE.U32 R58, R83, 0x3d1, RZ ;  /* 0x000003d1533a7825 */ /* 0x000fc800078e00ff */
[----:B------:R-:W-:Y:S02]  /*163d0*/  IMAD.X R20, RZ, RZ, R21, P6 ;  /* 0x000000ffff147224 */ /* 0x000fe400030e0615 */
[----:B------:R-:W-:-:S03]  /*163e0*/  IMAD.WIDE.U32 R60, P4, RZ, R83, R60 ;  /* 0x00000053ff3c7225 */ /* 0x000fc6000788003c */
[----:B------:R-:W-:Y:S01]  /*163f0*/  ISETP.GE.U32.AND.EX P3, PT, R20, R21, PT, P3 ;  /* 0x000000151400720c */ /* 0x000fe20003f66130 */
[----:B------:R-:W-:Y:S01]  /*16400*/  IMAD.WIDE.U32.X R70, R38, R38, R16, P5 ;  /* 0x0000002626467225 */ /* 0x000fe200028e0410 */
[----:B------:R-:W-:Y:S02]  /*16410*/  SEL R17, RZ, 0x1, !P2 ;  /* 0x00000001ff117807 */ /* 0x000fe40005000000 */
[----:B------:R-:W-:Y:S01]  /*16420*/  IADD3 R77, P6, P5, R58, R68, R77 ;  /* 0x000000443a4d7210 */ /* 0x000fe20007dde04d */
[----:B------:R-:W-:Y:S01]  /*16430*/  IMAD.MOV.U32 R16, RZ, RZ, R61 ;  /* 0x000000ffff107224 */ /* 0x000fe200078e003d */
[----:B------:R-:W-:Y:S02]  /*16440*/  IADD3 R79, P2, PT, R59, R60, RZ ;  /* 0x0000003c3b4f7210 */ /* 0x000fe40007f5e0ff */
[----:B------:R-:W-:Y:S02]  /*16450*/  ISETP.LT.U32.OR.EX P0, PT, R21, R26, !P3, P0 ;  /* 0x0000001a1500720c */ /* 0x000fe40005f01500 */
[----:B------:R-:W-:-:S02]  /*16460*/  IADD3.X R56, PT, PT, R79, R69, RZ, P6, P5 ;  /* 0x000000454f387210 */ /* 0x000fc400037ea4ff */
[----:B------:R-:W-:Y:S01]  /*16470*/  IADD3 R72, P5, P6, R17, R72, R70 ;  /* 0x0000004811487210 */ /* 0x000fe20007ebe046 */
[----:B------:R-:W-:Y:S01]  /*16480*/  IMAD.X R17, RZ, RZ, RZ, P4 ;  /* 0x000000ffff117224 */ /* 0x000fe200020e06ff */
[C---:B------:R-:W-:Y:S02]  /*16490*/  IADD3 R26, P3, PT, R77.reuse, R75, RZ ;  /* 0x0000004b4d1a7210 */ /* 0x040fe40007f7e0ff */
[----:B------:R-:W-:Y:S01]  /*164a0*/  SEL R59, RZ, 0x1, !P0 ;  /* 0x00000001ff3b7807 */ /* 0x000fe20004000000 */
[----:B------:R-:W-:Y:S01]  /*164b0*/  IMAD.WIDE.U32.X R68, RZ, R73, R16, P2 ;  /* 0x00000049ff447225 */ /* 0x000fe200010e0410 */
[----:B------:R-:W-:Y:S02]  /*164c0*/  IADD3.X R81, PT, PT, RZ, RZ, R71, P5, P6 ;  /* 0x000000ffff517210 */ /* 0x000fe40002fec447 */
[----:B------:R-:W-:Y:S01]  /*164d0*/  IADD3 R59, P5, PT, R26, R59, RZ ;  /* 0x0000003b1a3b7210 */ /* 0x000fe20007fbe0ff */
[----:B------:R-:W-:Y:S01]  /*164e0*/  IMAD.X R21, R56, 0x1, R83, P3 ;  /* 0x0000000138157824 */ /* 0x000fe200018e0653 */
[----:B------:R-:W-:Y:S01]  /*164f0*/  ISETP.GE.U32.AND P4, PT, R77, R58, PT ;  /* 0x0000003a4d00720c */ /* 0x000fe20003f86070 */
[----:B------:R-:W-:Y:S01]  /*16500*/  IMAD.WIDE.U32 R70, R81, 0x3d1, RZ ;  /* 0x000003d151467825 */ /* 0x000fe200078e00ff */
[----:B------:R-:W-:-:S02]  /*16510*/  ISETP.LT.U32.AND P0, PT, R26, R77, PT ;  /* 0x0000004d1a00720c */ /* 0x000fc40003f01070 */
[----:B------:R-:W-:Y:S01]  /*16520*/  ISETP.GE.U32.AND P3, PT, R59, R26, PT ;  /* 0x0000001a3b00720c */ /* 0x000fe20003f66070 */
[----:B------:R-:W-:Y:S01]  /*16530*/  IMAD.X R26, RZ, RZ, R21, P5 ;  /* 0x000000ffff1a7224 */ /* 0x000fe200028e0615 */
[----:B------:R-:W-:Y:S01]  /*16540*/  ISETP.GE.U32.AND.EX P4, PT, R56, R79, PT, P4 ;  /* 0x0000004f3800720c */ /* 0x000fe20003f86140 */
[----:B------:R-:W-:-:S03]  /*16550*/  IMAD.WIDE.U32 R60, R72, 0x3d1, RZ ;  /* 0x000003d1483c7825 */ /* 0x000fc600078e00ff */
[----:B------:R-:W-:Y:S01]  /*16560*/  ISETP.GE.U32.AND.EX P2, PT, R26, R21, PT, P3 ;  /* 0x000000151a00720c */ /* 0x000fe20003f46130 */
[----:B------:R-:W-:Y:S01]  /*16570*/  IMAD.WIDE.U32 R16, P3, RZ, R72, R70 ;  /* 0x00000048ff107225 */ /* 0x000fe20007860046 */
[----:B------:R-:W-:Y:S02]  /*16580*/  SEL R75, RZ, 0x1, P4 ;  /* 0x00000001ff4b7807 */ /* 0x000fe40002000000 */
[----:B------:R-:W-:Y:S01]  /*16590*/  ISETP.LT.U32.OR.EX P0, PT, R21, R56, !P2, P0 ;  /* 0x000000381500720c */ /* 0x000fe20005701500 */
[----:B------:R-:W-:Y:S01]  /*165a0*/  IMAD.MOV.U32 R58, RZ, RZ, RZ ;  /* 0x000000ffff3a7224 */ /* 0x000fe200078e00ff */
[----:B------:R-:W-:Y:S02]  /*165b0*/  IADD3 R28, P4, P5, R60, R68, R75 ;  /* 0x000000443c1c7210 */ /* 0x000fe40007d9e04b */
[----:B------:R-:W-:Y:S02]  /*165c0*/  IADD3 R68, P2, PT, R61, R16, RZ ;  /* 0x000000103d447210 */ /* 0x000fe40007f5e0ff */
[----:B------:R-:W-:-:S02]  /*165d0*/  IADD3 R73, P6, PT, R28, R73, RZ ;  /* 0x000000491c497210 */ /* 0x000fc40007fde0ff */
[----:B------:R-:W-:Y:S02]  /*165e0*/  SEL R56, RZ, 0x1, !P0 ;  /* 0x00000001ff387807 */ /* 0x000fe40004000000 */
[----:B------:R-:W-:Y:S01]  /*165f0*/  IADD3.X R21, PT, PT, R68, R69, RZ, P4, P5 ;  /* 0x0000004544157210 */ /* 0x000fe200027ea4ff */
[----:B------:R-:W-:Y:S01]  /*16600*/  IMAD.X R69, RZ, RZ, RZ, P3 ;  /* 0x000000ffff457224 */ /* 0x000fe200018e06ff */
[----:B------:R-:W-:Y:S02]  /*16610*/  IADD3 R56, P4, PT, R73, R56, RZ ;  /* 0x0000003849387210 */ /* 0x000fe40007f9e0ff */
[----:B------:R-:W-:Y:S01]  /*16620*/  ISETP.GE.U32.AND P0, PT, R28, R60, PT ;  /* 0x0000003c1c00720c */ /* 0x000fe20003f06070 */
[C---:B------:R-:W-:Y:S01]  /*16630*/  IMAD.X R16, R21.reuse, 0x1, R72, P6 ;  /* 0x0000000115107824 */ /* 0x040fe200030e0648 */
[----:B------:R-:W-:Y:S02]  /*16640*/  ISETP.GE.U32.AND P3, PT, R56, R73, PT ;  /* 0x000000493800720c */ /* 0x000fe40003f66070 */
[----:B------:R-:W-:Y:S01]  /*16650*/  ISETP.GE.U32.AND.EX P0, PT, R21, R68, PT, P0 ;  /* 0x000000441500720c */ /* 0x000fe20003f06100 */
[----:B------:R-:W-:Y:S01]  /*16660*/  IMAD.X R61, RZ, RZ, R16, P4 ;  /* 0x000000ffff3d7224 */ /* 0x000fe200020e0610 */
[----:B------:R-:W-:Y:S01]  /*16670*/  ISETP.LT.U32.AND P4, PT, R73, R28, PT ;  /* 0x0000001c4900720c */ /* 0x000fe20003f81070 */
[----:B------:R-:W-:Y:S01]  /*16680*/  IMAD.MOV.U32 R68, RZ, RZ, R17 ;  /* 0x000000ffff447224 */ /* 0x000fe200078e0011 */
[----:B------:R-:W-:-:S02]  /*16690*/  SEL R17, RZ, 0x1, P0 ;  /* 0x00000001ff117807 */ /* 0x000fc40000000000 */
        /* <DEDUP_REMOVED lines=39> */
[----:B------:R-:W-:Y:S02]  /*16910*/  IADD3.X R69, PT, PT, R71, R20, R17, P3, P4 ;  /* 0x0000001447457210 */ /* 0x000fe40001fe8411 */
        /* <DEDUP_REMOVED lines=22> */
.L_x_125:
[----:B------:R-:W-:Y:S05]  /*16a80*/  BSYNC.RECONVERGENT B1 ;  /* 0x0000000000017941 */ /* 0x000fea0003800200 */
.L_x_124:
        /* <DEDUP_REMOVED lines=10> */
[----:B------:R-:W-:Y:S01]  /*16b30*/  IMAD.MOV.U32 R95, RZ, RZ, R16 ;  /* 0x000000ffff5f7224 */ /* 0x000fe200078e0010 */
        /* <DEDUP_REMOVED lines=19> */
[C---:B------:R-:W-:Y:S01]  /*16c70*/  IADD3 R93, P3, PT, R23.reuse, R14, RZ ;  /* 0x0000000e175d7210 */ /* 0x040fe20007f7e0ff */
[----:B------:R-:W-:Y:S01]  /*16c80*/  IMAD.MOV.U32 R14, RZ, RZ, RZ ;  /* 0x000000ffff0e7224 */ /* 0x000fe200078e00ff */
        /* <DEDUP_REMOVED lines=32> */
.L_x_128:
[----:B------:R-:W-:Y:S05]  /*16e90*/  BSYNC.RELIABLE B2 ;  /* 0x0000000000027941 */ /* 0x000fea0003800100 */
.L_x_127:
        /* <DEDUP_REMOVED lines=66> */
.L_x_131:
[----:B------:R-:W-:Y:S05]  /*172c0*/  BSYNC.RELIABLE B2 ;  /* 0x0000000000027941 */ /* 0x000fea0003800100 */
.L_x_130:
        /* <DEDUP_REMOVED lines=61> */
.L_x_133:
[----:B------:R-:W-:Y:S05]  /*176a0*/  BSYNC.RELIABLE B2 ;  /* 0x0000000000027941 */ /* 0x000fea0003800100 */
.L_x_132:
        /* <DEDUP_REMOVED lines=27> */
.L_x_129:
[----:B------:R-:W-:Y:S05]  /*17860*/  BSYNC.RECONVERGENT B1 ;  /* 0x0000000000017941 */ /* 0x000fea0003800200 */
.L_x_126:
[----:B------:R-:W-:Y:S01]  /*17870*/  IMAD.WIDE.U32 R14, R28, R31, RZ ;  /* 0x0000001f1c0e7225 */ /* 0x000fe200078e00ff */
[----:B------:R-:W-:Y:S03]  /*17880*/  BSSY.RECONVERGENT B1, `(.L_x_134) ;  /* 0x00001a7000017945 */ /* 0x000fe60003800200 */
[----:B------:R-:W-:Y:S02]  /*17890*/  IMAD R13, R34, R95, RZ ;  /* 0x0000005f220d7224 */ /* 0x000fe400078e02ff */
        /* <DEDUP_REMOVED lines=11> */
[----:B------:R-:W-:-:S04]  /*17950*/  IMAD.WIDE.U32 R14, R28, R35, RZ ;  /* 0x000000231c0e7225 */ /* 0x000fc800078e00ff */
        /* <DEDUP_REMOVED lines=8> */
[----:B------:R-:W-:-:S04]  /*179e0*/  IMAD.WIDE.U32 R14, P2, R95, R36, R14 ;  /* 0x000000245f0e7225 */ /* 0x000fc8000784000e */
[----:B------:R-:W-:Y:S01]  /*179f0*/  IMAD.WIDE.U32 R22, R90, R31, RZ ;  /* 0x0000001f5a167225 */ /* 0x000fe200078e00ff */
[----:B------:R-:W-:-:S03]  /*17a00*/  IADD3 RZ, P5, PT, R57, R14, RZ ;  /* 0x0000000e39ff7210 */ /* 0x000fc60007fbe0ff */
[----:B------:R-:W-:Y:S02]  /*17a10*/  IMAD.MOV.U32 R24, RZ, RZ, R17 ;  /* 0x000000ffff187224 */ /* 0x000fe400078e0011 */
[----:B------:R-:W-:Y:S02]  /*17a20*/  IMAD R13, R36, R95, RZ ;  /* 0x0000005f240d7224 */ /* 0x000fe400078e02ff */
[----:B------:R-:W-:Y:S02]  /*17a30*/  IMAD R14, R32, R21, RZ ;  /* 0x00000015200e7224 */ /* 0x000fe400078e02ff */
[----:B------:R-:W-:-:S04]  /*17a40*/  IMAD.WIDE.U32 R58, R21, R31, RZ ;  /* 0x0000001f153a7225 */ /* 0x000fc800078e00ff */
[----:B------:R-:W-:-:S04]  /*17a50*/  IMAD.WIDE.U32 R22, P6, R21, R32, R22 ;  /* 0x0000002015167225 */ /* 0x000fc800078c0016 */
[----:B------:R-:W-:Y:S01]  /*17a60*/  IMAD.WIDE.U32 R18, R35, R95, RZ ;  /* 0x0000005f23127225 */ /* 0x000fe200078e00ff */
[----:B------:R-:W-:-:S03]  /*17a70*/  IADD3 RZ, P3, PT, R59, R22, RZ ;  /* 0x000000163bff7210 */ /* 0x000fc60007f7e0ff */
[C---:B------:R-:W-:Y:S01]  /*17a80*/  IMAD R71, R28.reuse, R35, R13 ;  /* 0x000000231c477224 */ /* 0x040fe200078e020d */
[----:B------:R-:W-:Y:S01]  /*17a90*/  SEL R13, RZ, 0x1, P0 ;  /* 0x00000001ff0d7807 */ /* 0x000fe20000000000 */
[----:B------:R-:W-:-:S04]  /*17aa0*/  IMAD.WIDE.U32.X R24, R28, R34, R24, P4 ;  /* 0x000000221c187225 */ /* 0x000fc800020e0418 */
[----:B------:R-:W-:-:S04]  /*17ab0*/  IMAD.WIDE.U32 R16, R21, R31, R76 ;  /* 0x0000001f15107225 */ /* 0x000fc800078e004c */
[----:B------:R-:W-:Y:S01]  /*17ac0*/  IMAD R57, R90, R31, R14 ;  /* 0x0000001f5a397224 */ /* 0x000fe200078e020e */
[----:B------:R-:W-:Y:S01]  /*17ad0*/  ISETP.GE.U32.AND P0, PT, R16, R76, PT ;  /* 0x0000004c1000720c */ /* 0x000fe20003f06070 */
[----:B------:R-:W-:Y:S01]  /*17ae0*/  IMAD.X R27, RZ, RZ, RZ, P6 ;  /* 0x000000ffff1b7224 */ /* 0x000fe200030e06ff */
[----:B------:R-:W-:Y:S01]  /*17af0*/  IADD3 R22, P4, P6, R18, R24, R13 ;  /* 0x0000001812167210 */ /* 0x000fe20007e9e00d */
[----:B------:R-:W-:Y:S02]  /*17b00*/  IMAD.IADD R71, R19, 0x1, R71 ;  /* 0x0000000113477824 */ /* 0x000fe400078e0247 */
[----:B------:R-:W-:Y:S02]  /*17b10*/  IMAD.IADD R76, R17, 0x1, R57 ;  /* 0x00000001114c7824 */ /* 0x000fe400078e0239 */
[----:B------:R-:W-:Y:S01]  /*17b20*/  IMAD.MOV.U32 R26, RZ, RZ, R23 ;  /* 0x000000ffff1a7224 */ /* 0x000fe200078e0017 */
[----:B------:R-:W-:Y:S01]  /*17b30*/  IADD3.X R23, PT, PT, R71, R25, RZ, P4, P6 ;  /* 0x0000001947177210 */ /* 0x000fe200027ec4ff */
[----:B------:R-:W-:Y:S01]  /*17b40*/  IMAD R13, R34, R21, RZ ;  /* 0x00000015220d7224 */ /* 0x000fe200078e02ff */
[----:B------:R-:W-:Y:S01]  /*17b50*/  ISETP.GE.U32.AND.EX P0, PT, R76, R77, PT, P0 ;  /* 0x0000004d4c00720c */ /* 0x000fe20003f06100 */
[----:B------:R-:W-:-:S03]  /*17b60*/  IMAD.WIDE.U32 R58, R90, R33, RZ ;  /* 0x000000215a3a7225 */ /* 0x000fc600078e00ff */
[----:B------:R-:W-:Y:S01]  /*17b70*/  SEL R19, RZ, 0x1, P0 ;  /* 0x00000001ff137807 */ /* 0x000fe20000000000 */
[-C--:B------:R-:W-:Y:S02]  /*17b80*/  IMAD R13, R90, R33.reuse, R13 ;  /* 0x000000215a0d7224 */ /* 0x080fe400078e020d */
[----:B------:R-:W-:-:S04]  /*17b90*/  IMAD.WIDE.U32 R56, R21, R33, R22 ;  /* 0x0000002115387225 */ /* 0x000fc800078e0016 */
[----:B------:R-:W-:Y:S01]  /*17ba0*/  IMAD.WIDE.U32.X R26, R90, R32, R26, P3 ;  /* 0x000000205a1a7225 */ /* 0x000fe200018e041a */
[----:B------:R-:W-:-:S03]  /*17bb0*/  ISETP.GE.U32.AND P0, PT, R56, R22, PT ;  /* 0x000000163800720c */ /* 0x000fc60003f06070 */
[----:B------:R-:W-:Y:S01]  /*17bc0*/  IMAD.X R25, RZ, RZ, RZ, P2 ;  /* 0x000000ffff197224 */ /* 0x000fe200010e06ff */
[----:B------:R-:W-:Y:S01]  /*17bd0*/  ISETP.GE.U32.AND P2, PT, R22, R18, PT ;  /* 0x000000121600720c */ /* 0x000fe20003f46070 */
[----:B------:R-:W-:Y:S01]  /*17be0*/  IMAD.IADD R13, R57, 0x1, R13 ;  /* 0x00000001390d7824 */ /* 0x000fe200078e020d */
[----:B------:R-:W-:Y:S01]  /*17bf0*/  IADD3 R14, P3, P6, R56, R26, R19 ;  /* 0x0000001a380e7210 */ /* 0x000fe20007e7e013 */
[----:B------:R-:W-:Y:S01]  /*17c00*/  IMAD.WIDE.U32 R58, P4, R21, R34, R58 ;  /* 0x00000022153a7225 */ /* 0x000fe2000788003a */
[----:B------:R-:W-:Y:S02]  /*17c10*/  ISETP.GE.U32.AND.EX P2, PT, R23, R71, PT, P2 ;  /* 0x000000471700720c */ /* 0x000fe40003f46120 */
[----:B------:R-:W-:Y:S01]  /*17c20*/  ISETP.GE.U32.AND.EX P0, PT, R13, R23, PT, P0 ;  /* 0x000000170d00720c */ /* 0x000fe20003f06100 */
[----:B------:R-:W-:Y:S01]  /*17c30*/  IMAD.WIDE.U32 R68, R21, R33, RZ ;  /* 0x0000002115447225 */ /* 0x000fe200078e00ff */
[----:B------:R-:W-:-:S03]  /*17c40*/  SEL R57, RZ, 0x1, P2 ;  /* 0x00000001ff397807 */ /* 0x000fc60001000000 */
[----:B------:R-:W-:Y:S01]  /*17c50*/  IMAD.MOV.U32 R24, RZ, RZ, R15 ;  /* 0x000000ffff187224 */ /* 0x000fe200078e000f */
[----:B------:R-:W-:Y:S01]  /*17c60*/  IADD3.X R15, PT, PT, R13, R27, RZ, P3, P6 ;  /* 0x0000001b0d0f7210 */ /* 0x000fe20001fec4ff */
[----:B------:R-:W-:Y:S01]  /*17c70*/  IMAD R18, R38, R95, RZ ;  /* 0x0000005f26127224 */ /* 0x000fe200078e02ff */
[----:B------:R-:W-:Y:S01]  /*17c80*/  ISETP.GE.U32.AND P3, PT, R14, R56, PT ;  /* 0x000000380e00720c */ /* 0x000fe20003f66070 */
[----:B------:R-:W-:Y:S01]  /*17c90*/  IMAD.X R61, RZ, RZ, RZ, P4 ;  /* 0x000000ffff3d7224 */ /* 0x000fe200020e06ff */
[----:B------:R-:W-:Y:S01]  /*17ca0*/  IADD3 RZ, P4, PT, R69, R58, RZ ;  /* 0x0000003a45ff7210 */ /* 0x000fe20007f9e0ff */
[----:B------:R-:W-:Y:S01]  /*17cb0*/  IMAD.MOV.U32 R60, RZ, RZ, R59 ;  /* 0x000000ffff3c7224 */ /* 0x000fe200078e003b */
[----:B------:R-:W-:Y:S01]  /*17cc0*/  ISETP.GE.U32.AND.EX P6, PT, R15, R13, PT, P3 ;  /* 0x0000000d0f00720c */ /* 0x000fe20003fc6130 */
[----:B------:R-:W-:Y:S01]  /*17cd0*/  IMAD.WIDE.U32 R22, R37, R95, RZ ;  /* 0x0000005f25167225 */ /* 0x000fe200078e00ff */
[----:B------:R-:W-:-:S03]  /*17ce0*/  SEL R13, RZ, 0x1, P0 ;  /* 0x00000001ff0d7807 */ /* 0x000fc60000000000 */
[C---:B------:R-:W-:Y:S02]  /*17cf0*/  IMAD R75, R28.reuse, R37, R18 ;  /* 0x000000251c4b7224 */ /* 0x040fe400078e0212 */
[----:B------:R-:W-:-:S04]  /*17d00*/  IMAD.WIDE.U32.X R24, R28, R36, R24, P5 ;  /* 0x000000241c187225 */ /* 0x000fc800028e0418 */
[----:B------:R-:W-:-:S04]  /*17d10*/  IMAD.WIDE.U32 R26, R28, R37, RZ ;  /* 0x000000251c1a7225 */ /* 0x000fc800078e00ff */
[----:B------:R-:W-:Y:S01]  /*17d20*/  IMAD.IADD R75, R23, 0x1, R75 ;  /* 0x00000001174b7824 */ /* 0x000fe200078e024b */
[----:B------:R-:W-:Y:S01]  /*17d30*/  SEL R23, RZ, 0x1, P6 ;  /* 0x00000001ff177807 */ /* 0x000fe20003000000 */
[----:B------:R-:W-:Y:S01]  /*17d40*/  IMAD.WIDE.U32.X R60, R90, R34, R60, P4 ;  /* 0x000000225a3c7225 */ /* 0x000fe200020e043c */
[----:B------:R-:W-:-:S03]  /*17d50*/  IADD3 R56, P2, P4, R22, R24, R57 ;  /* 0x0000001816387210 */ /* 0x000fc60007c5e039 */
[----:B------:R-:W-:Y:S01]  /*17d60*/  IMAD.WIDE.U32 R18, R95, R37, RZ ;  /* 0x000000255f127225 */ /* 0x000fe200078e00ff */
[----:B------:R-:W-:Y:S02]  /*17d70*/  IADD3.X R57, PT, PT, R75, R25, RZ, P2, P4 ;  /* 0x000000194b397210 */ /* 0x000fe400017e84ff */
[----:B------:R-:W-:Y:S01]  /*17d80*/  IADD3 R23, P4, P6, R23, R60, R13 ;  /* 0x0000003c17177210 */ /* 0x000fe20007e9e00d */
[----:B------:R-:W-:-:S03]  /*17d90*/  IMAD.WIDE.U32 R26, P3, R95, R38, R26 ;  /* 0x000000265f1a7225 */ /* 0x000fc6000786001a */
[----:B------:R-:W-:Y:S01]  /*17da0*/  IADD3.X R60, PT, PT, RZ, R61, RZ, P4, P6 ;  /* 0x0000003dff3c7210 */ /* 0x000fe200027ec4ff */
[----:B------:R-:W-:Y:S01]  /*17db0*/  IMAD R13, R36, R21, RZ ;  /* 0x00000015240d7224 */ /* 0x000fe200078e02ff */
[----:B------:R-:W-:Y:S01]  /*17dc0*/  IADD3 RZ, P5, PT, R19, R26, RZ ;  /* 0x0000001a13ff7210 */ /* 0x000fe20007fbe0ff */
[----:B------:R-:W-:-:S04]  /*17dd0*/  IMAD.WIDE.U32 R18, R90, R35, RZ ;  /* 0x000000235a127225 */ /* 0x000fc800078e00ff */
[----:B------:R-:W-:-:S04]  /*17de0*/  IMAD.WIDE.U32 R24, R21, R35, R56 ;  /* 0x0000002315187225 */ /* 0x000fc800078e0038 */
[----:B------:R-:W-:Y:S01]  /*17df0*/  IMAD R13, R90, R35, R13 ;  /* 0x000000235a0d7224 */ /* 0x000fe200078e020d */
[----:B------:R-:W-:Y:S01]  /*17e00*/  IADD3 R26, P6, PT, R23, R24, RZ ;  /* 0x00000018171a7210 */ /* 0x000fe20007fde0ff */
[----:B------:R-:W-:-:S04]  /*17e10*/  IMAD.WIDE.U32 R18, P0, R21, R36, R18 ;  /* 0x0000002415127225 */ /* 0x000fc80007800012 */
[----:B------:R-:W-:Y:S02]  /*17e20*/  IMAD.IADD R13, R25, 0x1, R13 ;  /* 0x00000001190d7824 */ /* 0x000fe400078e020d */
[----:B------:R-:W-:-:S04]  /*17e30*/  IMAD.WIDE.U32 R70, R21, R35, RZ ;  /* 0x0000002315467225 */ /* 0x000fc800078e00ff */
[----:B------:R-:W-:Y:S02]  /*17e40*/  IMAD.MOV.U32 R68, RZ, RZ, R27 ;  /* 0x000000ffff447224 */ /* 0x000fe400078e001b */
[----:B------:R-:W-:Y:S01]  /*17e50*/  IMAD.X R61, RZ, RZ, RZ, P0 ;  /* 0x000000ffff3d7224 */ /* 0x000fe200000e06ff */
[----:B------:R-:W-:Y:S01]  /*17e60*/  ISETP.GE.U32.AND P0, PT, R24, R56, PT ;  /* 0x000000381800720c */ /* 0x000fe20003f06070 */
[C---:B------:R-:W-:Y:S01]  /*17e70*/  IMAD.X R27, R13.reuse, 0x1, R60, P6 ;  /* 0x000000010d1b7824 */ /* 0x040fe200030e063c */
[----:B------:R-:W-:Y:S01]  /*17e80*/  ISETP.GE.U32.AND P6, PT, R26, R24, PT ;  /* 0x000000181a00720c */ /* 0x000fe20003fc6070 */
[----:B------:R-:W-:Y:S01]  /*17e90*/  IMAD.WIDE.U32 R58, R92, R31, RZ ;  /* 0x0000001f5c3a7225 */ /* 0x000fe200078e00ff */
[----:B------:R-:W-:Y:S02]  /*17ea0*/  ISETP.GE.U32.AND.EX P0, PT, R13, R57, PT, P0 ;  /* 0x000000390d00720c */ /* 0x000fe40003f06100 */
[----:B------:R-:W-:Y:S01]  /*17eb0*/  ISETP.GE.U32.AND.EX P6, PT, R27, R13, PT, P6 ;  /* 0x0000000d1b00720c */ /* 0x000fe20003fc6160 */
[----:B------:R-:W-:Y:S01]  /*17ec0*/  IMAD.X R69, RZ, RZ, RZ, P3 ;  /* 0x000000ffff457224 */ /* 0x000fe200018e06ff */
[----:B------:R-:W-:Y:S01]  /*17ed0*/  IADD3 RZ, P3, PT, R71, R18, RZ ;  /* 0x0000001247ff7210 */ /* 0x000fe20007f7e0ff */
[----:B------:R-:W-:Y:S01]  /*17ee0*/  IMAD.MOV.U32 R60, RZ, RZ, R19 ;  /* 0x000000ffff3c7224 */ /* 0x000fe200078e0013 */
[----:B------:R-:W-:Y:S01]  /*17ef0*/  SEL R20, RZ, 0x1, P0 ;  /* 0x00000001ff147807 */ /* 0x000fe20000000000 */
[----:B------:R-:W-:Y:S01]  /*17f00*/  IMAD R18, R32, R91, RZ ;  /* 0x0000005b20127224 */ /* 0x000fe200078e02ff */
[----:B------:R-:W-:Y:S01]  /*17f10*/  SEL R13, RZ, 0x1, P6 ;  /* 0x00000001ff0d7807 */ /* 0x000fe20003000000 */
[----:B------:R-:W-:Y:S01]  /*17f20*/  IMAD.WIDE.U32 R58, P2, R91, R32, R58 ;  /* 0x000000205b3a7225 */ /* 0x000fe2000784003a */
[----:B------:R-:W-:-:S03]  /*17f30*/  ISETP.GE.U32.AND P0, PT, R56, R22, PT ;  /* 0x000000163800720c */ /* 0x000fc60003f06070 */
[----:B------:R-:W-:Y:S01]  /*17f40*/  IMAD.WIDE.U32.X R60, R90, R36, R60, P3 ;  /* 0x000000245a3c7225 */ /* 0x000fe200018e043c */
[----:B------:R-:W-:-:S03]  /*17f50*/  ISETP.GE.U32.AND.EX P0, PT, R57, R75, PT, P0 ;  /* 0x0000004b3900720c */ /* 0x000fc60003f06100 */
[-C--:B------:R-:W-:Y:S02]  /*17f60*/  IMAD R23, R92, R31.reuse, R18 ;  /* 0x0000001f5c177224 */ /* 0x080fe400078e0212 */
[----:B------:R-:W-:-:S04]  /*17f70*/  IMAD.WIDE.U32 R18, R91, R31, R14 ;  /* 0x0000001f5b127225 */ /* 0x000fc800078e000e */
[----:B------:R-:W-:Y:S01]  /*17f80*/  IMAD.X R25, RZ, RZ, RZ, P2 ;  /* 0x000000ffff197224 */ /* 0x000fe200010e06ff */
[----:B------:R-:W-:Y:S01]  /*17f90*/  IADD3 R13, P2, P6, R13, R60, R20 ;  /* 0x0000003c0d0d7210 */ /* 0x000fe20007e5e014 */
[----:B------:R-:W-:Y:S01]  /*17fa0*/  IMAD.IADD R20, R19, 0x1, R23 ;  /* 0x0000000113147824 */ /* 0x000fe200078e0217 */
[----:B------:R-:W-:Y:S01]  /*17fb0*/  ISETP.GE.U32.AND P3, PT, R18, R14, PT ;  /* 0x0000000e1200720c */ /* 0x000fe20003f66070 */
[C---:B------:R-:W-:Y:S01]  /*17fc0*/  IMAD.WIDE.U32 R72, R91.reuse, R31, RZ ;  /* 0x0000001f5b487225 */ /* 0x040fe200078e00ff */
[----:B------:R-:W-:Y:S02]  /*17fd0*/  IADD3.X R78, PT, PT, RZ, R61, RZ, P2, P6 ;  /* 0x0000003dff4e7210 */ /* 0x000fe400017ec4ff */
[----:B------:R-:W-:Y:S01]  /*17fe0*/  ISETP.GE.U32.AND.EX P3, PT, R20, R15, PT, P3 ;  /* 0x0000000f1400720c */ /* 0x000fe20003f66130 */
[----:B------:R-:W-:Y:S01]  /*17ff0*/  IMAD.WIDE.U32 R22, R91, R33, R26 ;  /* 0x000000215b167225 */ /* 0x000fe200078e001a */
[----:B------:R-:W-:Y:S02]  /*18000*/  IADD3 RZ, P4, PT, R73, R58, RZ ;  /* 0x0000003a49ff7210 */ /* 0x000fe40007f9e0ff */
[----:B------:R-:W-:Y:S01]  /*18010*/  SEL R71, RZ, 0x1, P3 ;  /* 0x00000001ff477807 */ /* 0x000fe20001800000 */
[----:B------:R-:W-:Y:S01]  /*18020*/  IMAD.MOV.U32 R24, RZ, RZ, R59 ;  /* 0x000000ffff187224 */ /* 0x000fe200078e003b */
[----:B------:R-:W-:Y:S01]  /*18030*/  ISETP.GE.U32.AND P2, PT, R22, R26, PT ;  /* 0x0000001a1600720c */ /* 0x000fe20003f46070 */
[----:B------:R-:W-:-:S02]  /*18040*/  IMAD R26, R34, R91, RZ ;  /* 0x0000005b221a7224 */ /* 0x000fc400078e02ff */
[----:B------:R-:W-:-:S04]  /*18050*/  IMAD.WIDE.U32.X R24, R92, R32, R24, P4 ;  /* 0x000000205c187225 */ /* 0x000fc800020e0418 */
[----:B------:R-:W-:Y:S01]  /*18060*/  IMAD R75, R92, R33, R26 ;  /* 0x000000215c4b7224 */ /* 0x000fe200078e021a */
[----:B------:R-:W-:Y:S01]  /*18070*/  IADD3 R24, P3, P4, R22, R24, R71 ;  /* 0x0000001816187210 */ /* 0x000fe20007c7e047 */
[----:B------:R-:W-:Y:S01]  /*18080*/  IMAD.WIDE.U32.X R68, R28, R38, R68, P5 ;  /* 0x000000261c447225 */ /* 0x000fe200028e0444 */
[----:B------:R-:W-:-:S03]  /*18090*/  SEL R71, RZ, 0x1, P0 ;  /* 0x00000001ff477807 */ /* 0x000fc60000000000 */
[----:B------:R-:W-:Y:S02]  /*180a0*/  IMAD.IADD R75, R23, 0x1, R75 ;  /* 0x00000001174b7824 */ /* 0x000fe400078e024b */
[----:B------:R-:W-:-:S03]  /*180b0*/  IMAD.WIDE.U32 R14, R90, R37, RZ ;  /* 0x000000255a0e7225 */ /* 0x000fc600078e00ff */
[----:B------:R-:W-:Y:S01]  /*180c0*/  IADD3.X R25, PT, PT, R75, R25, RZ, P3, P4 ;  /* 0x000000194b197210 */ /* 0x000fe20001fe84ff */
[----:B------:R-:W-:Y:S01]  /*180d0*/  IMAD.WIDE.U32 R72, R92, R35, RZ ;  /* 0x000000235c487225 */ /* 0x000fe200078e00ff */
[----:B------:R-:W-:Y:S02]  /*180e0*/  IADD3 R70, P3, PT, R71, R68, RZ ;  /* 0x0000004447467210 */ /* 0x000fe40007f7e0ff */
[----:B------:R-:W-:Y:S01]  /*180f0*/  ISETP.GE.U32.AND.EX P2, PT, R75, R27, PT, P2 ;  /* 0x0000001b4b00720c */ /* 0x000fe20003f46120 */
[----:B------:R-:W-:-:S04]  /*18100*/  IMAD.WIDE.U32 R14, P0, R21, R38, R14 ;  /* 0x00000026150e7225 */ /* 0x000fc8000780000e */
[----:B------:R-:W-:-:S04]  /*18110*/  IMAD.WIDE.U32 R58, R21, R37, RZ ;  /* 0x00000025153a7225 */ /* 0x000fc800078e00ff */
[----:B------:R-:W-:Y:S01]  /*18120*/  IMAD.WIDE.U32 R56, R92, R33, RZ ;  /* 0x000000215c387225 */ /* 0x000fe200078e00ff */
[----:B------:R-:W-:Y:S02]  /*18130*/  IADD3 RZ, P5, PT, R59, R14, RZ ;  /* 0x0000000e3bff7210 */ /* 0x000fe40007fbe0ff */
[----:B------:R-:W-:Y:S01]  /*18140*/  SEL R14, RZ, 0x1, P2 ;  /* 0x00000001ff0e7807 */ /* 0x000fe20001000000 */
[----:B------:R-:W-:Y:S02]  /*18150*/  IMAD.X R71, RZ, RZ, R69, P3 ;  /* 0x000000ffff477224 */ /* 0x000fe400018e0645 */
[----:B------:R-:W-:-:S04]  /*18160*/  IMAD.WIDE.U32 R26, R91, R35, RZ ;  /* 0x000000235b1a7225 */ /* 0x000fc800078e00ff */
[----:B------:R-:W-:-:S04]  /*18170*/  IMAD.WIDE.U32 R72, P3, R91, R36, R72 ;  /* 0x000000245b487225 */ /* 0x000fc80007860048 */
[----:B------:R-:W-:Y:S01]  /*18180*/  IMAD.X R23, RZ, RZ, RZ, P0 ;  /* 0x000000ffff177224 */ /* 0x000fe200000e06ff */
[----:B------:R-:W-:Y:S01]  /*18190*/  ISETP.GE.U32.AND P0, PT, R24, R22, PT ;  /* 0x000000161800720c */ /* 0x000fe20003f06070 */
[----:B------:R-:W-:Y:S01]  /*181a0*/  IMAD.WIDE.U32 R60, R91, R33, RZ ;  /* 0x000000215b3c7225 */ /* 0x000fe200078e00ff */
[----:B------:R-:W-:Y:S02]  /*181b0*/  IADD3 RZ, P2, PT, R27, R72, RZ ;  /* 0x000000481bff7210 */ /* 0x000fe40007f5e0ff */
[----:B------:R-:W-:Y:S01]  /*181c0*/  ISETP.GE.U32.AND.EX P0, PT, R25, R75, PT, P0 ;  /* 0x0000004b1900720c */ /* 0x000fe20003f06100 */
[----:B------:R-:W-:-:S03]  /*181d0*/  IMAD.WIDE.U32 R56, P6, R91, R34, R56 ;  /* 0x000000225b387225 */ /* 0x000fc600078c0038 */
[----:B------:R-:W-:Y:S01]  /*181e0*/  SEL R69, RZ, 0x1, P0 ;  /* 0x00000001ff457807 */ /* 0x000fe20000000000 */
[----:B------:R-:W-:Y:S01]  /*181f0*/  IMAD R22, R38, R21, RZ ;  /* 0x0000001526167224 */ /* 0x000fe200078e02ff */
[----:B------:R-:W-:Y:S01]  /*18200*/  IADD3 RZ, P4, PT, R61, R56, RZ ;  /* 0x000000383dff7210 */ /* 0x000fe20007f9e0ff */
[----:B------:R-:W-:-:S04]  /*18210*/  IMAD.WIDE.U32 R26, R94, R31, RZ ;  /* 0x0000001f5e1a7225 */ /* 0x000fc800078e00ff */
[----:B------:R-:W-:-:S04]  /*18220*/  IMAD.WIDE.U32 R58, R21, R37, R70 ;  /* 0x00000025153a7225 */ /* 0x000fc800078e0046 */
[----:B------:R-:W-:Y:S01]  /*18230*/  IMAD R77, R90, R37, R22 ;  /* 0x000000255a4d7224 */ /* 0x000fe200078e0216 */
[----:B------:R-:W-:Y:S01]  /*18240*/  IADD3 R56, P0, PT, R13, R58, RZ ;  /* 0x0000003a0d387210 */ /* 0x000fe20007f1e0ff */
[----:B------:R-:W-:Y:S02]  /*18250*/  IMAD.X R75, RZ, RZ, RZ, P6 ;  /* 0x000000ffff4b7224 */ /* 0x000fe400030e06ff */
[----:B------:R-:W-:Y:S02]  /*18260*/  IMAD.MOV.U32 R74, RZ, RZ, R57 ;  /* 0x000000ffff4a7224 */ /* 0x000fe400078e0039 */
[----:B------:R-:W-:-:S04]  /*18270*/  IMAD.WIDE.U32 R60, R93, R31, RZ ;  /* 0x0000001f5d3c7225 */ /* 0x000fc800078e00ff */
[----:B------:R-:W-:-:S04]  /*18280*/  IMAD.WIDE.U32 R26, P6, R93, R32, R26 ;  /* 0x000000205d1a7225 */ /* 0x000fc800078c001a */
[----:B------:R-:W-:Y:S02]  /*18290*/  IMAD.IADD R77, R59, 0x1, R77 ;  /* 0x000000013b4d7824 */ /* 0x000fe400078e024d */
[----:B------:R-:W-:-:S04]  /*182a0*/  IMAD.WIDE.U32.X R74, R92, R34, R74, P4 ;  /* 0x000000225c4a7225 */ /* 0x000fc800020e044a */
[----:B------:R-:W-:Y:S01]  /*182b0*/  IMAD.X R57, R77, 0x1, R78, P0 ;  /* 0x000000014d397824 */ /* 0x000fe200000e064e */
[----:B------:R-:W-:Y:S01]  /*182c0*/  IADD3 RZ, P0, PT, R61, R26, RZ ;  /* 0x0000001a3dff7210 */ /* 0x000fe20007f1e0ff */
[----:B------:R-:W-:Y:S02]  /*182d0*/  IMAD R13, R36, R91, RZ ;  /* 0x0000005b240d7224 */ /* 0x000fe400078e02ff */
[----:B------:R-:W-:Y:S01]  /*182e0*/  IMAD.X R61, RZ, RZ, RZ, P3 ;  /* 0x000000ffff3d7224 */ /* 0x000fe200018e06ff */
[----:B------:R-:W-:Y:S01]  /*182f0*/  IADD3 R59, P3, P4, R69, R74, R14 ;  /* 0x0000004a453b7210 */ /* 0x000fe20007c7e00e */
[----:B------:R-:W-:-:S03]  /*18300*/  IMAD.WIDE.U32 R68, R91, R35, R56 ;  /* 0x000000235b447225 */ /* 0x000fc600078e0038 */
[----:B------:R-:W-:Y:S01]  /*18310*/  IADD3.X R74, PT, PT, RZ, R75, RZ, P3, P4 ;  /* 0x0000004bff4a7210 */ /* 0x000fe20001fe84ff */
[----:B------:R-:W-:Y:S01]  /*18320*/  IMAD R13, R92, R35, R13 ;  /* 0x000000235c0d7224 */ /* 0x000fe200078e020d */
[----:B------:R-:W-:Y:S01]  /*18330*/  ISETP.GE.U32.AND P3, PT, R58, R70, PT ;  /* 0x000000463a00720c */ /* 0x000fe20003f66070 */
[----:B------:R-:W-:Y:S01]  /*18340*/  IMAD.MOV.U32 R22, RZ, RZ, R15 ;  /* 0x000000ffff167224 */ /* 0x000fe200078e000f */
[----:B------:R-:W-:Y:S01]  /*18350*/  IADD3 R14, P4, PT, R59, R68, RZ ;  /* 0x000000443b0e7210 */ /* 0x000fe20007f9e0ff */
[----:B------:R-:W-:Y:S01]  /*18360*/  IMAD.MOV.U32 R60, RZ, RZ, R73 ;  /* 0x000000ffff3c7224 */ /* 0x000fe200078e0049 */
[----:B------:R-:W-:Y:S01]  /*18370*/  ISETP.GE.U32.AND.EX P3, PT, R77, R71, PT, P3 ;  /* 0x000000474d00720c */ /* 0x000fe20003f66130 */
[----:B------:R-:W-:Y:S02]  /*18380*/  IMAD.IADD R13, R69, 0x1, R13 ;  /* 0x00000001450d7824 */ /* 0x000fe400078e020d */
[----:B------:R-:W-:Y:S01]  /*18390*/  IMAD.WIDE.U32.X R70, R90, R38, R22, P5 ;  /* 0x000000265a467225 */ /* 0x000fe200028e0416 */
[----:B------:R-:W-:-:S02]  /*183a0*/  ISETP.GE.U32.AND P5, PT, R56, R58, PT ;  /* 0x0000003a3800720c */ /* 0x000fc40003fa6070 */
[----:B------:R-:W-:Y:S01]  /*183b0*/  SEL R58, RZ, 0x1, P3 ;  /* 0x00000001ff3a7807 */ /* 0x000fe20001800000 */
[----:B------:R-:W-:Y:S01]  /*183c0*/  IMAD.X R15, R13, 0x1, R74, P4 ;  /* 0x000000010d0f7824 */ /* 0x000fe200020e064a */
[----:B------:R-:W-:Y:S01]  /*183d0*/  ISETP.GE.U32.AND P4, PT, R68, R56, PT ;  /* 0x000000384400720c */ /* 0x000fe20003f86070 */
[----:B------:R-:W-:Y:S01]  /*183e0*/  IMAD.WIDE.U32.X R60, R92, R36, R60, P2 ;  /* 0x000000245c3c7225 */ /* 0x000fe200010e043c */
[----:B------:R-:W-:Y:S02]  /*183f0*/  ISETP.GE.U32.AND P2, PT, R14, R68, PT ;  /* 0x000000440e00720c */ /* 0x000fe40003f46070 */
[----:B------:R-:W-:Y:S01]  /*18400*/  ISETP.GE.U32.AND.EX P5, PT, R57, R77, PT, P5 ;  /* 0x0000004d3900720c */ /* 0x000fe20003fa6150 */
[----:B------:R-:W-:Y:S01]  /*18410*/  IMAD R22, R32, R93, RZ ;  /* 0x0000005d20167224 */ /* 0x000fe200078e02ff */
[----:B------:R-:W-:Y:S01]  /*18420*/  ISETP.GE.U32.AND.EX P4, PT, R13, R57, PT, P4 ;  /* 0x000000390d00720c */ /* 0x000fe20003f86140 */
[----:B------:R-:W-:Y:S01]  /*18430*/  IMAD.X R57, RZ, RZ, RZ, P6 ;  /* 0x000000ffff397224 */ /* 0x000fe200030e06ff */
[----:B------:R-:W-:Y:S01]  /*18440*/  ISETP.GE.U32.AND.EX P2, PT, R15, R13, PT, P2 ;  /* 0x0000000d0f00720c */ /* 0x000fe20003f46120 */
[-C--:B------:R-:W-:Y:S01]  /*18450*/  IMAD R77, R94, R31.reuse, R22 ;  /* 0x0000001f5e4d7224 */ /* 0x080fe200078e0216 */
[----:B------:R-:W-:Y:S01]  /*18460*/  SEL R13, RZ, 0x1, P4 ;  /* 0x00000001ff0d7807 */ /* 0x000fe20002000000 */
[----:B------:R-:W-:Y:S01]  /*18470*/  IMAD.WIDE.U32 R22, R93, R31, R24 ;  /* 0x0000001f5d167225 */ /* 0x000fe200078e0018 */
[----:B------:R-:W-:-:S02]  /*18480*/  SEL R75, RZ, 0x1, P2 ;  /* 0x00000001ff4b7807 */ /* 0x000fc40001000000 */
[----:B------:R-:W-:Y:S01]  /*18490*/  SEL R59, RZ, 0x1, P5 ;  /* 0x00000001ff3b7807 */ /* 0x000fe20002800000 */
[----:B------:R-:W-:Y:S01]  /*184a0*/  IMAD.IADD R77, R23, 0x1, R77 ;  /* 0x00000001174d7824 */ /* 0x000fe200078e024d */
[----:B------:R-:W-:Y:S01]  /*184b0*/  ISETP.GE.U32.AND P2, PT, R22, R24, PT ;  /* 0x000000181600720c */ /* 0x000fe20003f46070 */
[----:B------:R-:W-:Y:S01]  /*184c0*/  IMAD.MOV.U32 R56, RZ, RZ, R27 ;  /* 0x000000ffff387224 */ /* 0x000fe200078e001b */
[----:B------:R-:W-:Y:S01]  /*184d0*/  IADD3 R75, P5, P6, R75, R60, R13 ;  /* 0x0000003c4b4b7210 */ /* 0x000fe20007ebe00d */
[----:B------:R-:W-:Y:S01]  /*184e0*/  IMAD R24, R34, R93, RZ ;  /* 0x0000005d22187224 */ /* 0x000fe200078e02ff */
[----:B------:R-:W-:Y:S01]  /*184f0*/  IADD3 R58, P3, P4, R59, R70, R58 ;  /* 0x000000463b3a7210 */ /* 0x000fe20007c7e03a */
[C---:B------:R-:W-:Y:S01]  /*18500*/  IMAD.WIDE.U32.X R56, R94.reuse, R32, R56, P0 ;  /* 0x000000205e387225 */ /* 0x040fe200000e0438 */
[----:B------:R-:W-:Y:S02]  /*18510*/  ISETP.GE.U32.AND.EX P2, PT, R77, R25, PT, P2 ;  /* 0x000000194d00720c */ /* 0x000fe40003f46120 */
[----:B------:R-:W-:Y:S01]  /*18520*/  IADD3.X R74, PT, PT, RZ, R61, RZ, P5, P6 ;  /* 0x0000003dff4a7210 */ /* 0x000fe20002fec4ff */
[----:B------:R-:W-:Y:S01]  /*18530*/  IMAD R81, R94, R33, R24 ;  /* 0x000000215e517224 */ /* 0x000fe200078e0218 */
[----:B------:R-:W-:Y:S01]  /*18540*/  IADD3.X R59, PT, PT, RZ, R71, RZ, P3, P4 ;  /* 0x00000047ff3b7210 */ /* 0x000fe20001fe84ff */
[----:B------:R-:W-:Y:S01]  /*18550*/  IMAD.WIDE.U32 R60, R93, R33, R14 ;  /* 0x000000215d3c7225 */ /* 0x000fe200078e000e */
[----:B------:R-:W-:-:S03]  /*18560*/  SEL R79, RZ, 0x1, P2 ;  /* 0x00000001ff4f7807 */ /* 0x000fc60001000000 */
[----:B------:R-:W-:Y:S01]  /*18570*/  IMAD R13, R38, R91, RZ ;  /* 0x0000005b260d7224 */ /* 0x000fe200078e02ff */
[C---:B------:R-:W-:Y:S01]  /*18580*/  IADD3 R79, P0, P3, R60.reuse, R56, R79 ;  /* 0x000000383c4f7210 */ /* 0x040fe20007b1e04f */
[----:B------:R-:W-:Y:S01]  /*18590*/  IMAD.IADD R81, R61, 0x1, R81 ;  /* 0x000000013d517824 */ /* 0x000fe200078e0251 */
[----:B------:R-:W-:Y:S01]  /*185a0*/  ISETP.GE.U32.AND P5, PT, R60, R14, PT ;  /* 0x0000000e3c00720c */ /* 0x000fe20003fa6070 */
[----:B------:R-:W-:-:S03]  /*185b0*/  IMAD.WIDE.U32 R24, R91, R37, R58 ;  /* 0x000000255b187225 */ /* 0x000fc600078e003a */
[----:B------:R-:W-:Y:S01]  /*185c0*/  ISETP.GE.U32.AND.EX P5, PT, R81, R15, PT, P5 ;  /* 0x0000000f5100720c */ /* 0x000fe20003fa6150 */
[----:B------:R-:W-:-:S04]  /*185d0*/  IMAD.WIDE.U32 R70, R94, R33, RZ ;  /* 0x000000215e467225 */ /* 0x000fc800078e00ff */
[C---:B------:R-:W-:Y:S01]  /*185e0*/  IMAD R85, R92.reuse, R37, R13 ;  /* 0x000000255c557224 */ /* 0x040fe200078e020d */
[----:B------:R-:W-:Y:S01]  /*185f0*/  IADD3.X R13, PT, PT, R81, R57, RZ, P0, P3 ;  /* 0x00000039510d7210 */ /* 0x000fe200007e64ff */
[----:B------:R-:W-:Y:S01]  /*18600*/  IMAD.WIDE.U32 R26, R92, R37, RZ ;  /* 0x000000255c1a7225 */ /* 0x000fe200078e00ff */
[----:B------:R-:W-:-:S03]  /*18610*/  IADD3 R56, P0, PT, R75, R24, RZ ;  /* 0x000000184b387210 */ /* 0x000fc60007f1e0ff */
[----:B------:R-:W-:Y:S02]  /*18620*/  IMAD.IADD R85, R25, 0x1, R85 ;  /* 0x0000000119557824 */ /* 0x000fe400078e0255 */
[----:B------:R-:W-:-:S04]  /*18630*/  IMAD.WIDE.U32 R68, R93, R33, RZ ;  /* 0x000000215d447225 */ /* 0x000fc800078e00ff */
[----:B------:R-:W-:-:S04]  /*18640*/  IMAD.WIDE.U32 R70, P6, R93, R34, R70 ;  /* 0x000000225d467225 */ /* 0x000fc800078c0046 */
[----:B------:R-:W-:Y:S01]  /*18650*/  IMAD.WIDE.U32 R72, R91, R37, RZ ;  /* 0x000000255b487225 */ /* 0x000fe200078e00ff */
[----:B------:R-:W-:-:S03]  /*18660*/  IADD3 RZ, P3, PT, R69, R70, RZ ;  /* 0x0000004645ff7210 */ /* 0x000fc60007f7e0ff */
[----:B------:R-:W-:-:S04]  /*18670*/  IMAD.WIDE.U32 R26, P4, R91, R38, R26 ;  /* 0x000000265b1a7225 */ /* 0x000fc8000788001a */
[----:B------:R-:W-:Y:S01]  /*18680*/  IMAD.X R57, R85, 0x1, R74, P0 ;  /* 0x0000000155397824 */ /* 0x000fe200000e064a */
[----:B------:R-:W-:Y:S01]  /*18690*/  IADD3 RZ, P2, PT, R73, R26, RZ ;  /* 0x0000001a49ff7210 */ /* 0x000fe20007f5e0ff */
[C---:B------:R-:W-:Y:S01]  /*186a0*/  IMAD.WIDE.U32 R74, R94.reuse, R37, RZ ;  /* 0x000000255e4a7225 */ /* 0x040fe200078e00ff */
[----:B------:R-:W-:Y:S02]  /*186b0*/  ISETP.GE.U32.AND P0, PT, R79, R60, PT ;  /* 0x0000003c4f00720c */ /* 0x000fe40003f06070 */
[----:B------:R-:W-:Y:S01]  /*186c0*/  SEL R26, RZ, 0x1, P5 ;  /* 0x00000001ff1a7807 */ /* 0x000fe20002800000 */
[----:B------:R-:W-:Y:S01]  /*186d0*/  IMAD.WIDE.U32 R68, R94, R35, RZ ;  /* 0x000000235e447225 */ /* 0x000fe200078e00ff */
[----:B------:R-:W-:-:S03]  /*186e0*/  ISETP.GE.U32.AND.EX P0, PT, R13, R81, PT, P0 ;  /* 0x000000510d00720c */ /* 0x000fc60003f06100 */
[----:B------:R-:W-:Y:S01]  /*186f0*/  IMAD.X R15, RZ, RZ, RZ, P6 ;  /* 0x000000ffff0f7224 */ /* 0x000fe200030e06ff */
[----:B------:R-:W-:Y:S01]  /*18700*/  SEL R83, RZ, 0x1, P0 ;  /* 0x00000001ff537807 */ /* 0x000fe20000000000 */
[----:B------:R-:W-:Y:S01]  /*18710*/  IMAD.WIDE.U32 R60, R93, R37, RZ ;  /* 0x000000255d3c7225 */ /* 0x000fe200078e00ff */
[----:B------:R-:W-:-:S03]  /*18720*/  ISETP.GE.U32.AND P0, PT, R56, R24, PT ;  /* 0x000000183800720c */ /* 0x000fc60003f06070 */
[----:B------:R-:W-:Y:S01]  /*18730*/  IMAD.WIDE.U32 R74, P5, R93, R38, R74 ;  /* 0x000000265d4a7225 */ /* 0x000fe200078a004a */
[----:B------:R-:W-:-:S03]  /*18740*/  ISETP.GE.U32.AND.EX P0, PT, R57, R85, PT, P0 ;  /* 0x000000553900720c */ /* 0x000fc60003f06100 */
[----:B------:R-:W-:Y:S02]  /*18750*/  IMAD.MOV.U32 R14, RZ, RZ, R71 ;  /* 0x000000ffff0e7224 */ /* 0x000fe400078e0047 */
[----:B------:R-:W-:Y:S02]  /*18760*/  IMAD.X R25, RZ, RZ, RZ, P4 ;  /* 0x000000ffff197224 */ /* 0x000fe400020e06ff */
[----:B------:R-:W-:-:S04]  /*18770*/  IMAD.WIDE.U32 R68, P4, R93, R36, R68 ;  /* 0x000000245d447225 */ /* 0x000fc80007880044 */
[----:B------:R-:W-:Y:S01]  /*18780*/  IMAD.WIDE.U32.X R14, R94, R34, R14, P3 ;  /* 0x000000225e0e7225 */ /* 0x000fe200018e040e */
[----:B------:R-:W-:-:S03]  /*18790*/  IADD3 RZ, P3, PT, R61, R74, RZ ;  /* 0x0000004a3dff7210 */ /* 0x000fc60007f7e0ff */
[----:B------:R-:W-:Y:S01]  /*187a0*/  IMAD.X R61, RZ, RZ, RZ, P4 ;  /* 0x000000ffff3d7224 */ /* 0x000fe200020e06ff */
[----:B------:R-:W-:Y:S01]  /*187b0*/  ISETP.GE.U32.AND P4, PT, R24, R58, PT ;  /* 0x0000003a1800720c */ /* 0x000fe20003f86070 */
[----:B------:R-:W-:-:S03]  /*187c0*/  IMAD.WIDE.U32 R72, R93, R35, RZ ;  /* 0x000000235d487225 */ /* 0x000fc600078e00ff */
[----:B------:R-:W-:Y:S01]  /*187d0*/  ISETP.GE.U32.AND.EX P4, PT, R85, R59, PT, P4 ;  /* 0x0000003b5500720c */ /* 0x000fe20003f86140 */
[----:B------:R-:W-:Y:S01]  /*187e0*/  IMAD.MOV.U32 R24, RZ, RZ, R27 ;  /* 0x000000ffff187224 */ /* 0x000fe200078e001b */
[----:B------:R-:W-:Y:S01]  /*187f0*/  IADD3 RZ, P6, PT, R73, R68, RZ ;  /* 0x0000004449ff7210 */ /* 0x000fe20007fde0ff */
[----:B------:R-:W-:Y:S01]  /*18800*/  IMAD.X R71, RZ, RZ, RZ, P5 ;  /* 0x000000ffff477224 */ /* 0x000fe200028e06ff */
[----:B------:R-:W-:Y:S01]  /*18810*/  SEL R68, RZ, 0x1, P4 ;  /* 0x00000001ff447807 */ /* 0x000fe20002000000 */
[----:B------:R-:W-:Y:S01]  /*18820*/  IMAD.WIDE.U32.X R58, R92, R38, R24, P2 ;  /* 0x000000265c3a7225 */ /* 0x000fe200010e0418 */
[----:B------:R-:W-:Y:S02]  /*18830*/  SEL R27, RZ, 0x1, P0 ;  /* 0x00000001ff1b7807 */ /* 0x000fe40000000000 */
[----:B------:R-:W-:Y:S01]  /*18840*/  IADD3 R83, P0, P5, R83, R14, R26 ;  /* 0x0000000e53537210 */ /* 0x000fe20007d1e01a */
[----:B------:R-:W-:Y:S01]  /*18850*/  IMAD.MOV.U32 R70, RZ, RZ, R75 ;  /* 0x000000ffff467224 */ /* 0x000fe200078e004b */
[----:B------:R-:W-:Y:S01]  /*18860*/  IADD3 R14, P2, P4, R27, R58, R68 ;  /* 0x0000003a1b0e7210 */ /* 0x000fe20007c5e044 */
[----:B------:R-:W-:Y:S01]  /*18870*/  IMAD R58, R36, R93, RZ ;  /* 0x0000005d243a7224 */ /* 0x000fe200078e02ff */
[----:B------:R-:W-:Y:S01]  /*18880*/  IADD3.X R75, PT, PT, RZ, R15, RZ, P0, P5 ;  /* 0x0000000fff4b7210 */ /* 0x000fe200007ea4ff */
[----:B------:R-:W-:Y:S01]  /*18890*/  IMAD.MOV.U32 R60, RZ, RZ, R69 ;  /* 0x000000ffff3c7224 */ /* 0x000fe200078e0045 */
[----:B------:R-:W-:Y:S01]  /*188a0*/  IADD3.X R15, PT, PT, RZ, R59, RZ, P2, P4 ;  /* 0x0000003bff0f7210 */ /* 0x000fe200017e84ff */
[----:B------:R-:W-:-:S04]  /*188b0*/  IMAD.WIDE.U32 R24, R93, R35, R56 ;  /* 0x000000235d187225 */ /* 0x000fc800078e0038 */
[----:B------:R-:W-:Y:S01]  /*188c0*/  IMAD.WIDE.U32 R26, R13, 0x3d1, RZ ;  /* 0x000003d10d1a7825 */ /* 0x000fe200078e00ff */
[----:B------:R-:W-:Y:S02]  /*188d0*/  ISETP.GE.U32.AND P0, PT, R24, R56, PT ;  /* 0x000000381800720c */ /* 0x000fe40003f06070 */
[-C--:B------:R-:W-:Y:S01]  /*188e0*/  IADD3 R83, P5, PT, R83, R24.reuse, RZ ;  /* 0x0000001853537210 */ /* 0x080fe20007fbe0ff */
[----:B------:R-:W-:Y:S02]  /*188f0*/  IMAD R69, R94, R35, R58 ;  /* 0x000000235e457224 */ /* 0x000fe400078e023a */
[----:B------:R-:W-:Y:S01]  /*18900*/  IMAD.WIDE.U32 R58, R79, 0x3d1, RZ ;  /* 0x000003d14f3a7825 */ /* 0x000fe200078e00ff */
[----:B------:R-:W-:-:S03]  /*18910*/  ISETP.GE.U32.AND P2, PT, R83, R24, PT ;  /* 0x000000185300720c */ /* 0x000fc60003f46070 */
[----:B------:R-:W-:-:S04]  /*18920*/  IMAD.WIDE.U32.X R60, R94, R36, R60, P6 ;  /* 0x000000245e3c7225 */ /* 0x000fc800030e043c */
[----:B------:R-:W-:Y:S01]  /*18930*/  IMAD.IADD R56, R25, 0x1, R69 ;  /* 0x0000000119387824 */ /* 0x000fe200078e0245 */
[----:B------:R-:W-:Y:S01]  /*18940*/  IADD3 R69, P6, PT, RZ, R58, RZ ;  /* 0x0000003aff457210 */ /* 0x000fe20007fde0ff */
[----:B------:R-:W-:-:S03]  /*18950*/  IMAD.WIDE.U32 R26, P4, RZ, R79, R26 ;  /* 0x0000004fff1a7225 */ /* 0x000fc6000788001a */
[C---:B------:R-:W-:Y:S01]  /*18960*/  ISETP.GE.U32.AND.EX P0, PT, R56.reuse, R57, PT, P0 ;  /* 0x000000393800720c */ /* 0x040fe20003f06100 */
[----:B------:R-:W-:Y:S01]  /*18970*/  IMAD.X R75, R56, 0x1, R75, P5 ;  /* 0x00000001384b7824 */ /* 0x000fe200028e064b */
[----:B------:R-:W-:Y:S01]  /*18980*/  ISETP.GE.U32.AND P5, PT, R69, R58, PT ;  /* 0x0000003a4500720c */ /* 0x000fe20003fa6070 */
[----:B------:R-:W-:Y:S01]  /*18990*/  IMAD.X R25, RZ, RZ, RZ, P4 ;  /* 0x000000ffff197224 */ /* 0x000fe200020e06ff */
[----:B------:R-:W-:Y:S01]  /*189a0*/  IADD3 R58, P4, PT, R59, R26, RZ ;  /* 0x0000001a3b3a7210 */ /* 0x000fe20007f9e0ff */
[----:B------:R-:W-:Y:S01]  /*189b0*/  IMAD.MOV.U32 R24, RZ, RZ, R27 ;  /* 0x000000ffff187224 */ /* 0x000fe200078e001b */
[----:B------:R-:W-:Y:S01]  /*189c0*/  ISETP.GE.U32.AND.EX P2, PT, R75, R56, PT, P2 ;  /* 0x000000384b00720c */ /* 0x000fe20003f46120 */
[----:B------:R-:W-:Y:S01]  /*189d0*/  IMAD.WIDE.U32 R26, R93, R37, R14 ;  /* 0x000000255d1a7225 */ /* 0x000fe200078e000e */
[----:B------:R-:W-:Y:S02]  /*189e0*/  SEL R56, RZ, 0x1, P0 ;  /* 0x00000001ff387807 */ /* 0x000fe40000000000 */
[----:B------:R-:W-:Y:S01]  /*189f0*/  SEL R87, RZ, 0x1, P2 ;  /* 0x00000001ff577807 */ /* 0x000fe20001000000 */
[----:B------:R-:W-:Y:S01]  /*18a00*/  IMAD.X R73, R58, 0x1, R79, P6 ;  /* 0x000000013a497824 */ /* 0x000fe200030e064f */
[----:B------:R-:W-:Y:S01]  /*18a10*/  ISETP.GE.U32.AND P2, PT, R26, R14, PT ;  /* 0x0000000e1a00720c */ /* 0x000fe20003f46070 */
[----:B------:R-:W-:-:S03]  /*18a20*/  IMAD.WIDE.U32.X R70, R94, R38, R70, P3 ;  /* 0x000000265e467225 */ /* 0x000fc600018e0446 */
[----:B------:R-:W-:Y:S01]  /*18a30*/  ISETP.GE.U32.AND.EX P0, PT, R73, R58, PT, P5 ;  /* 0x0000003a4900720c */ /* 0x000fe20003f06150 */
[----:B------:R-:W-:Y:S01]  /*18a40*/  IMAD.WIDE.U32.X R58, RZ, R13, R24, P4 ;  /* 0x0000000dff3a7225 */ /* 0x000fe200020e0418 */
[----:B------:R-:W-:-:S03]  /*18a50*/  IADD3 R87, P5, P6, R87, R60, R56 ;  /* 0x0000003c57577210 */ /* 0x000fc60007ebe038 */
[----:B------:R-:W-:-:S04]  /*18a60*/  IMAD.WIDE.U32 R56, R75, 0x3d1, RZ ;  /* 0x000003d14b387825 */ /* 0x000fc800078e00ff */
[----:B------:R-:W-:Y:S02]  /*18a70*/  IMAD R60, R38, R93, RZ ;  /* 0x0000005d263c7224 */ /* 0x000fe400078e02ff */
[----:B------:R-:W-:-:S04]  /*18a80*/  IMAD.WIDE.U32 R24, R83, 0x3d1, RZ ;  /* 0x000003d153187825 */ /* 0x000fc800078e00ff */
[----:B------:R-:W-:Y:S01]  /*18a90*/  IMAD R79, R94, R37, R60 ;  /* 0x000000255e4f7224 */ /* 0x000fe200078e023c */
[----:B------:R-:W-:Y:S01]  /*18aa0*/  IADD3.X R60, PT, PT, RZ, R61, RZ, P5, P6 ;  /* 0x0000003dff3c7210 */ /* 0x000fe20002fec4ff */
[----:B------:R-:W-:Y:S01]  /*18ab0*/  IMAD.WIDE.U32 R56, P4, RZ, R83, R56 ;  /* 0x00000053ff387225 */ /* 0x000fe20007880038 */
[----:B------:R-:W-:Y:S02]  /*18ac0*/  IADD3 R61, P5, PT, R58, R24, RZ ;  /* 0x000000183a3d7210 */ /* 0x000fe40007fbe0ff */
[----:B------:R-:W-:Y:S01]  /*18ad0*/  IADD3 R87, P6, PT, R87, R26, RZ ;  /* 0x0000001a57577210 */ /* 0x000fe20007fde0ff */
[----:B------:R-:W-:Y:S01]  /*18ae0*/  IMAD.IADD R79, R27, 0x1, R79 ;  /* 0x000000011b4f7824 */ /* 0x000fe200078e024f */
[----:B------:R-:W-:Y:S01]  /*18af0*/  ISETP.GE.U32.AND P3, PT, R61, R24, PT ;  /* 0x000000183d00720c */ /* 0x000fe20003f66070 */
[----:B------:R-:W-:Y:S01]  /*18b00*/  IMAD.X R27, RZ, RZ, RZ, P4 ;  /* 0x000000ffff1b7224 */ /* 0x000fe200020e06ff */
[----:B------:R-:W-:Y:S01]  /*18b10*/  IADD3 R25, P4, PT, R25, R56, RZ ;  /* 0x0000003819197210 */ /* 0x000fe20007f9e0ff */
[C---:B------:R-:W-:Y:S01]  /*18b20*/  IMAD.X R60, R79.reuse, 0x1, R60, P6 ;  /* 0x000000014f3c7824 */ /* 0x040fe200030e063c */
[----:B------:R-:W-:-:S02]  /*18b30*/  ISETP.GE.U32.AND.EX P2, PT, R79, R15, PT, P2 ;  /* 0x0000000f4f00720c */ /* 0x000fc40003f46120 */
[----:B------:R-:W-:Y:S01]  /*18b40*/  IADD3 R14, P6, PT, R61, R13, RZ ;  /* 0x0000000d3d0e7210 */ /* 0x000fe20007fde0ff */
[----:B------:R-:W-:Y:S01]  /*18b50*/  IMAD.X R81, R25, 0x1, R59, P5 ;  /* 0x0000000119517824 */ /* 0x000fe200028e063b */
[----:B------:R-:W-:Y:S01]  /*18b60*/  ISETP.GE.U32.AND P5, PT, R87, R26, PT ;  /* 0x0000001a5700720c */ /* 0x000fe20003fa6070 */
[----:B------:R-:W-:Y:S01]  /*18b70*/  IMAD.MOV.U32 R26, RZ, RZ, R57 ;  /* 0x000000ffff1a7224 */ /* 0x000fe200078e0039 */
[----:B------:R-:W-:Y:S01]  /*18b80*/  SEL R59, RZ, 0x1, P0 ;  /* 0x00000001ff3b7807 */ /* 0x000fe20000000000 */
[----:B------:R-:W-:Y:S01]  /*18b90*/  IMAD.X R58, R81, 0x1, R83, P6 ;  /* 0x00000001513a7824 */ /* 0x000fe200030e0653 */
[----:B------:R-:W-:Y:S01]  /*18ba0*/  SEL R13, RZ, 0x1, P2 ;  /* 0x00000001ff0d7807 */ /* 0x000fe20001000000 */
[----:B------:R-:W-:Y:S01]  /*18bb0*/  IMAD.WIDE.U32.X R26, RZ, R75, R26, P4 ;  /* 0x0000004bff1a7225 */ /* 0x000fe200020e041a */
[----:B------:R-:W-:Y:S02]  /*18bc0*/  ISETP.GE.U32.AND.EX P2, PT, R60, R79, PT, P5 ;  /* 0x0000004f3c00720c */ /* 0x000fe40003f46150 */
[----:B------:R-:W-:-:S02]  /*18bd0*/  IADD3 R59, P5, PT, R14, R59, RZ ;  /* 0x0000003b0e3b7210 */ /* 0x000fc40007fbe0ff */
[----:B------:R-:W-:Y:S02]  /*18be0*/  ISETP.LT.U32.AND P0, PT, R14, R61, PT ;  /* 0x0000003d0e00720c */ /* 0x000fe40003f01070 */
[----:B------:R-:W-:Y:S01]  /*18bf0*/  SEL R83, RZ, 0x1, P2 ;  /* 0x00000001ff537807 */ /* 0x000fe20001000000 */
[----:B------:R-:W-:Y:S01]  /*18c00*/  IMAD.X R61, RZ, RZ, R58, P5 ;  /* 0x000000ffff3d7224 */ /* 0x000fe200028e063a */
[----:B------:R-:W-:Y:S01]  /*18c10*/  ISETP.GE.U32.AND.EX P3, PT, R81, R25, PT, P3 ;  /* 0x000000195100720c */ /* 0x000fe20003f66130 */
[----:B------:R-:W-:Y:S01]  /*18c20*/  IMAD.WIDE.U32 R24, R60, 0x3d1, RZ ;  /* 0x000003d13c187825 */ /* 0x000fe200078e00ff */
[----:B------:R-:W-:Y:S02]  /*18c30*/  ISETP.GE.U32.AND P2, PT, R59, R14, PT ;  /* 0x0000000e3b00720c */ /* 0x000fe40003f46070 */
[----:B------:R-:W-:Y:S01]  /*18c40*/  SEL R79, RZ, 0x1, P3 ;  /* 0x00000001ff4f7807 */ /* 0x000fe20001800000 */
[----:B------:R-:W-:Y:S01]  /*18c50*/  IMAD.WIDE.U32 R14, R87, 0x3d1, RZ ;  /* 0x000003d1570e7825 */ /* 0x000fe200078e00ff */
[----:B------:R-:W-:-:S02]  /*18c60*/  ISETP.GE.U32.AND.EX P6, PT, R61, R58, PT, P2 ;  /* 0x0000003a3d00720c */ /* 0x000fc40003fc6120 */
[----:B------:R-:W-:Y:S01]  /*18c70*/  IADD3 R83, P4, P5, R83, R70, R13 ;  /* 0x0000004653537210 */ /* 0x000fe20007d9e00d */
[----:B------:R-:W-:Y:S01]  /*18c80*/  IMAD.WIDE.U32 R56, P2, RZ, R87, R24 ;  /* 0x00000057ff387225 */ /* 0x000fe20007840018 */
[----:B------:R-:W-:Y:S02]  /*18c90*/  ISETP.LT.U32.OR.EX P0, PT, R58, R81, !P6, P0 ;  /* 0x000000513a00720c */ /* 0x000fe40007701500 */
[----:B------:R-:W-:Y:S01]  /*18ca0*/  IADD3 R79, P3, P6, R14, R26, R79 ;  /* 0x0000001a0e4f7210 */ /* 0x000fe20007e7e04f */
[----:B------:R-:W-:Y:S01]  /*18cb0*/  IMAD.X R25, RZ, RZ, RZ, P2 ;  /* 0x000000ffff197224 */ /* 0x000fe200010e06ff */
[----:B------:R-:W-:Y:S01]  /*18cc0*/  IADD3.X R85, PT, PT, RZ, R71, RZ, P4, P5 ;  /* 0x00000047ff557210 */ /* 0x000fe200027ea4ff */
[----:B------:R-:W-:Y:S01]  /*18cd0*/  IMAD.MOV.U32 R24, RZ, RZ, R57 ;  /* 0x000000ffff187224 */ /* 0x000fe200078e0039 */
[----:B------:R-:W-:Y:S01]  /*18ce0*/  IADD3 R15, P4, PT, R15, R56, RZ ;  /* 0x000000380f0f7210 */ /* 0x000fe20007f9e0ff */
[----:B------:R-:W-:Y:S01]  /*18cf0*/  IMAD R70, R32, R95, RZ ;  /* 0x0000005f20467224 */ /* 0x000fe200078e02ff */
[C---:B------:R-:W-:Y:S01]  /*18d00*/  ISETP.GE.U32.AND P2, PT, R79.reuse, R14, PT ;  /* 0x0000000e4f00720c */ /* 0x040fe20003f46070 */
[----:B------:R-:W-:Y:S01]  /*18d10*/  IMAD.MOV.U32 R58, RZ, RZ, RZ ;  /* 0x000000ffff3a7224 */ /* 0x000fe200078e00ff */
[----:B------:R-:W-:Y:S01]  /*18d20*/  IADD3 R14, P5, PT, R79, R75, RZ ;  /* 0x0000004b4f0e7210 */ /* 0x000fe20007fbe0ff */
[----:B------:R-:W-:Y:S01]  /*18d30*/  IMAD.WIDE.U32.X R24, RZ, R60, R24, P4 ;  /* 0x0000003cff187225 */ /* 0x000fe200020e0418 */
[----:B------:R-:W-:-:S02]  /*18d40*/  SEL R13, RZ, 0x1, !P0 ;  /* 0x00000001ff0d7807 */ /* 0x000fc40004000000 */
[----:B------:R-:W-:Y:S01]  /*18d50*/  IADD3.X R75, PT, PT, R15, R27, RZ, P3, P6 ;  /* 0x0000001b0f4b7210 */ /* 0x000fe20001fec4ff */
[----:B------:R-:W-:Y:S01]  /*18d60*/  IMAD.WIDE.U32 R26, R85, 0x3d1, RZ ;  /* 0x000003d1551a7825 */ /* 0x000fe200078e00ff */
[C---:B------:R-:W-:Y:S02]  /*18d70*/  IADD3 R57, P3, PT, R14.reuse, R13, RZ ;  /* 0x0000000d0e397210 */ /* 0x040fe40007f7e0ff */
        /* <DEDUP_REMOVED lines=87> */
.L_x_135:
[----:B------:R-:W-:Y:S05]  /*192f0*/  BSYNC.RECONVERGENT B1 ;  /* 0x0000000000017941 */ /* 0x000fea0003800200 */
.L_x_134:
[----:B------:R-:W-:Y:S01]  /*19300*/  IMAD.MOV.U32 R72, RZ, RZ, R69 ;  /* 0x000000ffff487224 */ /* 0x000fe200078e0045 */
[----:B------:R-:W-:Y:S01]  /*19310*/  IADD3 R26, P2, PT, R59, R16, RZ ;  /* 0x000000103b1a7210 */ /* 0x000fe20007f5e0ff */
[-C--:B------:R-:W-:Y:S01]  /*19320*/  IMAD R13, R28, R31.reuse, R70 ;  /* 0x0000001f1c0d7224 */ /* 0x080fe200078e0246 */
        /* <DEDUP_REMOVED lines=61> */
.L_x_138:
[----:B------:R-:W-:Y:S05]  /*19700*/  BSYNC.RELIABLE B2 ;  /* 0x0000000000027941 */ /* 0x000fea0003800100 */
.L_x_137:
        /* <DEDUP_REMOVED lines=69> */
.L_x_141:
[----:B------:R-:W-:Y:S05]  /*19b60*/  BSYNC.RELIABLE B2 ;  /* 0x0000000000027941 */ /* 0x000fea0003800100 */
.L_x_140:
        /* <DEDUP_REMOVED lines=64> */
.L_x_143:
[----:B------:R-:W-:Y:S05]  /*19f70*/  BSYNC.RELIABLE B2 ;  /* 0x0000000000027941 */ /* 0x000fea0003800100 */
.L_x_142:
        /* <DEDUP_REMOVED lines=29> */
.L_x_139:
[----:B------:R-:W-:Y:S05]  /*1a150*/  BSYNC.RECONVERGENT B1 ;  /* 0x0000000000017941 */ /* 0x000fea0003800200 */
.L_x_136:
[----:B------:R-:W-:Y:S02]  /*1a160*/  IADD3 R107, P3, PT, R52, 0x1, RZ ;  /* 0x00000001346b7810 */ /* 0x000fe40007f7e0ff */
[----:B------:R-:W-:Y:S02]  /*1a170*/  ISETP.NE.U32.AND P0, PT, R55, RZ, PT ;  /* 0x000000ff3700720c */ /* 0x000fe40003f05070 */
[----:B------:R-:W-:Y:S01]  /*1a180*/  ISETP.NE.U32.AND P2, PT, R107, RZ, PT ;  /* 0x000000ff6b00720c */ /* 0x000fe20003f45070 */
[----:B------:R-:W-:Y:S01]  /*1a190*/  IMAD.X R105, RZ, RZ, R41, P3 ;  /* 0x000000ffff697224 */ /* 0x000fe200018e0629 */
[----:B------:R-:W-:-:S04]  /*1a1a0*/  ISETP.NE.AND.EX P0, PT, R42, RZ, PT, P0 ;  /* 0x000000ff2a00720c */ /* 0x000fc80003f05300 */
[----:B------:R-:W-:Y:S02]  /*1a1b0*/  ISETP.NE.AND.EX P2, PT, R105, RZ, PT, P2 ;  /* 0x000000ff6900720c */ /* 0x000fe40003f45320 */
[----:B------:R-:W-:Y:S02]  /*1a1c0*/  SEL R22, R40, RZ, P0 ;  /* 0x000000ff28167207 */ /* 0x000fe40000000000 */
[----:B------:R-:W-:Y:S02]  /*1a1d0*/  SEL R103, RZ, 0x1, P2 ;  /* 0x00000001ff677807 */ /* 0x000fe40001000000 */
[----:B------:R-:W-:Y:S02]  /*1a1e0*/  SEL R23, R39, RZ, P0 ;  /* 0x000000ff27177207 */ /* 0x000fe40000000000 */
[----:B------:R-:W-:-:S04]  /*1a1f0*/  IADD3 R103, P3, PT, R103, R22, RZ ;  /* 0x0000001667677210 */ /* 0x000fc80007f7e0ff */
[----:B------:R-:W-:Y:S01]  /*1a200*/  ISETP.GE.U32.AND P2, PT, R103, R22, PT ;  /* 0x000000166700720c */ /* 0x000fe20003f46070 */
[----:B------:R-:W-:Y:S01]  /*1a210*/  IMAD.X R86, RZ, RZ, R23, P3 ;  /* 0x000000ffff567224 */ /* 0x000fe200018e0617 */
[C---:B------:R-:W-:Y:S02]  /*1a220*/  ISETP.GE.U32.AND P3, PT, R4.reuse, RZ, PT ;  /* 0x000000ff0400720c */ /* 0x040fe40003f66070 */
[----:B------:R-:W-:Y:S02]  /*1a230*/  SEL R22, R4, RZ, P0 ;  /* 0x000000ff04167207 */ /* 0x000fe40000000000 */
[----:B------:R-:W-:Y:S02]  /*1a240*/  ISETP.GE.U32.AND.EX P2, PT, R86, R23, PT, P2 ;  /* 0x000000175600720c */ /* 0x000fe40003f46120 */
[----:B------:R-:W-:Y:S02]  /*1a250*/  SEL R23, R29, RZ, P0 ;  /* 0x000000ff1d177207 */ /* 0x000fe40000000000 */
[----:B------:R-:W-:-:S02]  /*1a260*/  SEL R87, RZ, 0x1, P2 ;  /* 0x00000001ff577807 */ /* 0x000fc40001000000 */
[----:B------:R-:W-:Y:S02]  /*1a270*/  ISETP.GE.U32.AND.EX P2, PT, R29, RZ, PT, P3 ;  /* 0x000000ff1d00720c */ /* 0x000fe40003f46130 */
[-C--:B------:R-:W-:Y:S02]  /*1a280*/  IADD3 R87, P3, PT, R87, R22.reuse, RZ ;  /* 0x0000001657577210 */ /* 0x080fe40007f7e0ff */
[----:B------:R-:W-:Y:S02]  /*1a290*/  SEL R25, RZ, 0x1, P2 ;  /* 0x00000001ff197807 */ /* 0x000fe40001000000 */
[----:B------:R-:W-:Y:S01]  /*1a2a0*/  ISETP.GE.U32.AND P2, PT, R87, R22, PT ;  /* 0x000000165700720c */ /* 0x000fe20003f46070 */
[----:B------:R-:W-:Y:S01]  /*1a2b0*/  IMAD.X R106, RZ, RZ, R23, P3 ;  /* 0x000000ffff6a7224 */ /* 0x000fe200018e0617 */
[----:B------:R-:W-:-:S04]  /*1a2c0*/  IADD3 R25, P3, PT, R25, R44, RZ ;  /* 0x0000002c19197210 */ /* 0x000fc80007f7e0ff */
[----:B------:R-:W-:Y:S01]  /*1a2d0*/  ISETP.GE.U32.AND.EX P2, PT, R106, R23, PT, P2 ;  /* 0x000000176a00720c */ /* 0x000fe20003f46120 */
[----:B------:R-:W-:Y:S01]  /*1a2e0*/  IMAD.X R24, RZ, RZ, R43, P3 ;  /* 0x000000ffff187224 */ /* 0x000fe200018e062b */
[----:B------:R-:W-:Y:S02]  /*1a2f0*/  SEL R22, R25, R44, P0 ;  /* 0x0000002c19167207 */ /* 0x000fe40000000000 */
[----:B------:R-:W-:Y:S02]  /*1a300*/  SEL R89, RZ, 0x1, P2 ;  /* 0x00000001ff597807 */ /* 0x000fe40001000000 */
[----:B------:R-:W-:Y:S02]  /*1a310*/  SEL R23, R24, R43, P0 ;  /* 0x0000002b18177207 */ /* 0x000fe40000000000 */
[----:B------:R-:W-:Y:S02]  /*1a320*/  IADD3 R89, P3, PT, R89, R22, RZ ;  /* 0x0000001659597210 */ /* 0x000fe40007f7e0ff */
[----:B------:R-:W-:-:S02]  /*1a330*/  ISETP.LT.U32.AND P2, PT, R25, R44, PT ;  /* 0x0000002c1900720c */ /* 0x000fc40003f41070 */
[C---:B------:R-:W-:Y:S01]  /*1a340*/  ISETP.GT.U32.AND P4, PT, R89.reuse, R48, PT ;  /* 0x000000305900720c */ /* 0x040fe20003f84070 */
[----:B------:R-:W-:Y:S01]  /*1a350*/  IMAD.X R88, RZ, RZ, R23, P3 ;  /* 0x000000ffff587224 */ /* 0x000fe200018e0617 */
[----:B------:R-:W-:Y:S02]  /*1a360*/  ISETP.LT.U32.AND.EX P0, PT, R24, R43, P0, P2 ;  /* 0x0000002b1800720c */ /* 0x000fe40000701120 */
[CC--:B------:R-:W-:Y:S02]  /*1a370*/  ISETP.LT.U32.AND P2, PT, R89.reuse, R22.reuse, PT ;  /* 0x000000165900720c */ /* 0x0c0fe40003f41070 */
[----:B------:R-:W-:Y:S02]  /*1a380*/  ISETP.GE.U32.AND P3, PT, R89, R22, PT ;  /* 0x000000165900720c */ /* 0x000fe40003f66070 */
[CC--:B------:R-:W-:Y:S02]  /*1a390*/  ISETP.LT.U32.OR.EX P2, PT, R88.reuse, R23.reuse, P0, P2 ;  /* 0x000000175800720c */ /* 0x0c0fe40000741520 */
[----:B------:R-:W-:-:S02]  /*1a3a0*/  ISETP.GE.U32.AND.EX P3, PT, R88, R23, PT, P3 ;  /* 0x000000175800720c */ /* 0x000fc40003f66130 */
[----:B------:R-:W-:Y:S02]  /*1a3b0*/  ISETP.GT.U32.OR.EX P2, PT, R88, R49, P2, P4 ;  /* 0x000000315800720c */ /* 0x000fe40001744540 */
[----:B------:R-:W-:Y:S02]  /*1a3c0*/  SEL R60, RZ, 0x1, !P0 ;  /* 0x00000001ff3c7807 */ /* 0x000fe40004000000 */
[----:B------:R-:W-:-:S09]  /*1a3d0*/  SEL R73, RZ, 0x1, P3 ;  /* 0x00000001ff497807 */ /* 0x000fd20001800000 */
[----:B------:R-:W-:Y:S05]  /*1a3e0*/  @P2 BRA `(.L_x_144) ;  /* 0x0000000000402947 */ /* 0x000fea0003800000 */
[----:B------:R-:W-:-:S04]  /*1a3f0*/  ISETP.GE.U32.AND P0, PT, R89, R48, PT ;  /* 0x000000305900720c */ /* 0x000fc80003f06070 */
[----:B------:R-:W-:-:S13]  /*1a400*/  ISETP.GE.U32.AND.EX P0, PT, R88, R49, PT, P0 ;  /* 0x000000315800720c */ /* 0x000fda0003f06100 */
[----:B------:R-:W-:Y:S05]  /*1a410*/  @!P0 BRA `(.L_x_145) ;  /* 0x00000008007c8947 */ /* 0x000fea0003800000 */
[----:B------:R-:W-:-:S04]  /*1a420*/  ISETP.GT.U32.AND P0, PT, R87, UR34, PT ;  /* 0x0000002257007c0c */ /* 0x000fc8000bf04070 */
[----:B------:R-:W-:-:S13]  /*1a430*/  ISETP.GT.U32.AND.EX P0, PT, R106, UR35, PT, P0 ;  /* 0x000000236a007c0c */ /* 0x000fda000bf04100 */
[----:B------:R-:W-:Y:S05]  /*1a440*/  @P0 BRA `(.L_x_144) ;  /* 0x0000000000280947 */ /* 0x000fea0003800000 */
[----:B------:R-:W-:Y:S02]  /*1a450*/  ISETP.GE.U32.AND P4, PT, R107, UR36, PT ;  /* 0x000000246b007c0c */ /* 0x000fe4000bf86070 */
[C---:B------:R-:W-:Y:S02]  /*1a460*/  ISETP.LT.U32.AND P0, PT, R103.reuse, UR38, PT ;  /* 0x0000002667007c0c */ /* 0x040fe4000bf01070 */
[----:B------:R-:W-:Y:S02]  /*1a470*/  ISETP.GT.U32.AND P3, PT, R103, UR38, PT ;  /* 0x0000002667007c0c */ /* 0x000fe4000bf64070 */
[----:B------:R-:W-:Y:S02]  /*1a480*/  ISETP.GE.U32.AND P2, PT, R87, UR34, PT ;  /* 0x0000002257007c0c */ /* 0x000fe4000bf46070 */
[----:B------:R-:W-:Y:S02]  /*1a490*/  ISETP.GE.U32.AND.EX P4, PT, R105, UR37, PT, P4 ;  /* 0x0000002569007c0c */ /* 0x000fe4000bf86140 */
[----:B------:R-:W-:-:S02]  /*1a4a0*/  ISETP.GT.U32.AND.EX P3, PT, R86, UR39, PT, P3 ;  /* 0x0000002756007c0c */ /* 0x000fc4000bf64130 */
[----:B------:R-:W-:Y:S02]  /*1a4b0*/  ISETP.GE.U32.AND.EX P2, PT, R106, UR35, PT, P2 ;  /* 0x000000236a007c0c */ /* 0x000fe4000bf46120 */
[----:B------:R-:W-:-:S04]  /*1a4c0*/  ISETP.LT.U32.OR.EX P0, PT, R86, UR39, !P4, P0 ;  /* 0x0000002756007c0c */ /* 0x000fc8000e701500 */
[----:B------:R-:W-:-:S13]  /*1a4d0*/  PLOP3.LUT P0, PT, P2, P3, P0, 0x2f, 0x0 ;  /* 0x000000000000781c */ /* 0x000fda0001706507 */
[----:B------:R-:W-:Y:S05]  /*1a4e0*/  @P0 BRA `(.L_x_145) ;  /* 0x0000000800480947 */ /* 0x000fea0003800000 */
.L_x_144:
[----:B------:R-:W0:Y:S01]  /*1a4f0*/  LDC.64 R22, c[0x3][RZ] ;  /* 0x00c00000ff167b82 */ /* 0x000e220000000a00 */
[----:B------:R-:W-:-:S07]  /*1a500*/  ISETP.LT.U32.AND P5, PT, R89, R48, PT ;  /* 0x000000305900720c */ /* 0x000fce0003fa1070 */
        /* <DEDUP_REMOVED lines=26> */
[----:B------:R-:W-:Y:S02]  /*1a6b0*/  IADD3 R107, P2, PT, R107, -R22, RZ ;  /* 0x800000166b6b7210 */ /* 0x000fe40007f5e0ff */
[----:B------:R-:W-:Y:S02]  /*1a6c0*/  ISETP.LT.U32.OR.EX P3, PT, R88, R49, !P4, P5 ;  /* 0x000000315800720c */ /* 0x000fe40006761550 */
[----:B------:R-:W-:Y:S01]  /*1a6d0*/  IADD3 R89, P4, PT, R57, R56, RZ ;  /* 0x0000003839597210 */ /* 0x000fe20007f9e0ff */
[----:B------:R-:W-:Y:S01]  /*1a6e0*/  IMAD.X R105, R105, 0x1, ~R23, P2 ;  /* 0x0000000169697824 */ /* 0x000fe200010e0e17 */
[----:B------:R-:W-:Y:S02]  /*1a6f0*/  SEL R56, RZ, 0xffffffff, !P3 ;  /* 0xffffffffff387807 */ /* 0x000fe40005800000 */
[----:B------:R-:W-:Y:S01]  /*1a700*/  ISETP.GT.U32.AND P0, PT, R89, R48, PT ;  /* 0x000000305900720c */ /* 0x000fe20003f04070 */
[----:B------:R-:W-:Y:S01]  /*1a710*/  IMAD.X R88, R57, 0x1, R58, P4 ;  /* 0x0000000139587824 */ /* 0x000fe200020e063a */
[----:B------:R-:W-:-:S02]  /*1a720*/  IADD3 R73, P4, P3, R56, R60, R73 ;  /* 0x0000003c38497210 */ /* 0x000fc40007b9e049 */
[----:B------:R-:W-:Y:S02]  /*1a730*/  IADD3 R103, P5, PT, R86, R69, RZ ;  /* 0x0000004556677210 */ /* 0x000fe40007fbe0ff */
[----:B------:R-:W-:Y:S02]  /*1a740*/  IADD3.X R58, PT, PT, R56, RZ, RZ, P4, P3 ;  /* 0x000000ff383a7210 */ /* 0x000fe400027e64ff */
[----:B------:R-:W-:Y:S01]  /*1a750*/  ISETP.GT.U32.AND.EX P0, PT, R88, R49, PT, P0 ;  /* 0x000000315800720c */ /* 0x000fe20003f04100 */
[----:B------:R-:W-:Y:S01]  /*1a760*/  IMAD.X R86, R86, 0x1, R71, P5 ;  /* 0x0000000156567824 */ /* 0x000fe200028e0647 */
[----:B------:R-:W-:Y:S02]  /*1a770*/  ISETP.NE.U32.AND P3, PT, R73, RZ, PT ;  /* 0x000000ff4900720c */ /* 0x000fe40003f65070 */
[----:B------:R-:W-:Y:S02]  /*1a780*/  IADD3 R87, P6, PT, R106, R59, RZ ;  /* 0x0000003b6a577210 */ /* 0x000fe40007fde0ff */
[----:B------:R-:W-:-:S03]  /*1a790*/  ISETP.NE.OR.EX P0, PT, R58, RZ, P0, P3 ;  /* 0x000000ff3a00720c */ /* 0x000fc60000705730 */
[----:B------:R-:W-:-:S10]  /*1a7a0*/  IMAD.X R106, R106, 0x1, R61, P6 ;  /* 0x000000016a6a7824 */ /* 0x000fd400030e063d */
[----:B------:R-:W-:Y:S05]  /*1a7b0*/  @P0 BRA `(.L_x_146) ;  /* 0x0000000000440947 */ /* 0x000fea0003800000 */
[----:B------:R-:W-:-:S04]  /*1a7c0*/  ISETP.GE.U32.AND P0, PT, R89, R48, PT ;  /* 0x000000305900720c */ /* 0x000fc80003f06070 */
[----:B------:R-:W-:-:S13]  /*1a7d0*/  ISETP.GE.U32.AND.EX P0, PT, R88, R49, PT, P0 ;  /* 0x000000315800720c */ /* 0x000fda0003f06100 */
[----:B------:R-:W-:Y:S05]  /*1a7e0*/  @!P0 BRA `(.L_x_145) ;  /* 0x0000000400888947 */ /* 0x000fea0003800000 */
[----:B------:R-:W-:-:S04]  /*1a7f0*/  ISETP.GT.U32.AND P0, PT, R87, R26, PT ;  /* 0x0000001a5700720c */ /* 0x000fc80003f04070 */
[----:B------:R-:W-:-:S13]  /*1a800*/  ISETP.GT.U32.AND.EX P0, PT, R106, R27, PT, P0 ;  /* 0x0000001b6a00720c */ /* 0x000fda0003f04100 */
[----:B------:R-:W-:Y:S05]  /*1a810*/  @P0 BRA `(.L_x_146) ;  /* 0x00000000002c0947 */ /* 0x000fea0003800000 */
[----:B------:R-:W-:-:S04]  /*1a820*/  ISETP.GE.U32.AND P0, PT, R87, R26, PT ;  /* 0x0000001a5700720c */ /* 0x000fc80003f06070 */
[----:B------:R-:W-:-:S13]  /*1a830*/  ISETP.GE.U32.AND.EX P0, PT, R106, R27, PT, P0 ;  /* 0x0000001b6a00720c */ /* 0x000fda0003f06100 */
        /* <DEDUP_REMOVED lines=8> */
[----:B------:R-:W-:Y:S05]  /*1a8c0*/  @P0 BRA `(.L_x_145) ;  /* 0x0000000400500947 */ /* 0x000fea0003800000 */
.L_x_146:
[----:B------:R-:W-:Y:S02]  /*1a8d0*/  ISETP.GE.U32.AND P0, PT, R107, R22, PT ;  /* 0x000000166b00720c */ /* 0x000fe40003f06070 */
        /* <DEDUP_REMOVED lines=25> */
[----:B------:R-:W-:Y:S02]  /*1aa70*/  IADD3 R89, P4, PT, R57, R60, RZ ;  /* 0x0000003c39597210 */ /* 0x000fe40007f9e0ff */
        /* <DEDUP_REMOVED lines=30> */
.L_x_147:
        /* <DEDUP_REMOVED lines=27> */
.L_x_145:
[----:B------:R-:W-:-:S04]  /*1ae10*/  ISETP.GE.U32.AND P0, PT, R103, RZ, PT ;  /* 0x000000ff6700720c */ /* 0x000fc80003f06070 */
[----:B------:R-:W-:-:S04]  /*1ae20*/  ISETP.GE.U32.AND.EX P0, PT, R86, RZ, PT, P0 ;  /* 0x000000ff5600720c */ /* 0x000fc80003f06100 */
[----:B------:R-:W-:-:S04]  /*1ae30*/  SEL R22, RZ, 0x1, P0 ;  /* 0x00000001ff167807 */ /* 0x000fc80000000000 */
[-C--:B------:R-:W-:Y:S02]  /*1ae40*/  IADD3 R61, P3, PT, R87, R22.reuse, RZ ;  /* 0x00000016573d7210 */ /* 0x080fe40007f7e0ff */
[----:B------:R-:W-:Y:S02]  /*1ae50*/  ISETP.GE.U32.AND P0, PT, R22, RZ, PT ;  /* 0x000000ff1600720c */ /* 0x000fe40003f06070 */
[----:B------:R-:W-:Y:S01]  /*1ae60*/  ISETP.GE.U32.AND P2, PT, R61, R22, PT ;  /* 0x000000163d00720c */ /* 0x000fe20003f46070 */
[----:B------:R-:W-:Y:S01]  /*1ae70*/  IMAD.X R60, RZ, RZ, R106, P3 ;  /* 0x000000ffff3c7224 */ /* 0x000fe200018e066a */
[----:B------:R-:W-:-:S04]  /*1ae80*/  ISETP.GE.U32.AND.EX P0, PT, RZ, RZ, PT, P0 ;  /* 0x000000ffff00720c */ /* 0x000fc80003f06100 */
[----:B------:R-:W-:Y:S02]  /*1ae90*/  ISETP.GE.U32.AND.EX P2, PT, R60, RZ, PT, P2 ;  /* 0x000000ff3c00720c */ /* 0x000fe40003f46120 */
[----:B------:R-:W-:Y:S02]  /*1aea0*/  SEL R23, RZ, 0x1, P0 ;  /* 0x00000001ff177807 */ /* 0x000fe40000000000 */
[----:B------:R-:W-:Y:S02]  /*1aeb0*/  SEL R22, RZ, 0x1, P2 ;  /* 0x00000001ff167807 */ /* 0x000fe40001000000 */
[----:B------:R-:W-:Y:S02]  /*1aec0*/  ISETP.GE.U32.AND P0, PT, R23, RZ, PT ;  /* 0x000000ff1700720c */ /* 0x000fe40003f06070 */
[----:B------:R-:W-:Y:S02]  /*1aed0*/  IADD3 R22, P3, PT, R22, R23, RZ ;  /* 0x0000001716167210 */ /* 0x000fe40007f7e0ff */
[----:B------:R-:W-:-:S02]  /*1aee0*/  ISETP.GE.U32.AND.EX P0, PT, RZ, RZ, PT, P0 ;  /* 0x000000ffff00720c */ /* 0x000fc40003f06100 */
[-C--:B------:R-:W-:Y:S01]  /*1aef0*/  IADD3 R59, P4, PT, R89, R22.reuse, RZ ;  /* 0x00000016593b7210 */ /* 0x080fe20007f9e0ff */
[----:B------:R-:W-:Y:S01]  /*1af00*/  IMAD.X R25, RZ, RZ, RZ, P3 ;  /* 0x000000ffff197224 */ /* 0x000fe200018e06ff */
[----:B------:R-:W-:Y:S02]  /*1af10*/  ISETP.GE.U32.AND P2, PT, R22, R23, PT ;  /* 0x000000171600720c */ /* 0x000fe40003f46070 */
[----:B------:R-:W-:Y:S01]  /*1af20*/  ISETP.GE.U32.AND P3, PT, R59, R22, PT ;  /* 0x000000163b00720c */ /* 0x000fe20003f66070 */
[----:B------:R-:W-:Y:S01]  /*1af30*/  IMAD.X R58, R88, 0x1, R25, P4 ;  /* 0x00000001583a7824 */ /* 0x000fe200020e0619 */
[----:B------:R-:W-:Y:S02]  /*1af40*/  ISETP.GE.U32.AND.EX P2, PT, R25, RZ, PT, P2 ;  /* 0x000000ff1900720c */ /* 0x000fe40003f46120 */
[----:B------:R-:W-:Y:S02]  /*1af50*/  SEL R24, RZ, 0x1, P0 ;  /* 0x00000001ff187807 */ /* 0x000fe40000000000 */
[----:B------:R-:W-:-:S02]  /*1af60*/  SEL R23, RZ, 0x1, P2 ;  /* 0x00000001ff177807 */ /* 0x000fc40001000000 */
[----:B------:R-:W-:Y:S02]  /*1af70*/  ISETP.GE.U32.AND.EX P0, PT, R58, R25, PT, P3 ;  /* 0x000000193a00720c */ /* 0x000fe40003f06130 */
[-C--:B------:R-:W-:Y:S02]  /*1af80*/  IADD3 R23, P2, PT, R23, R24.reuse, RZ ;  /* 0x0000001817177210 */ /* 0x080fe40007f5e0ff */
[----:B------:R-:W-:Y:S02]  /*1af90*/  SEL R68, RZ, 0x1, P0 ;  /* 0x00000001ff447807 */ /* 0x000fe40000000000 */
[----:B------:R-:W-:Y:S01]  /*1afa0*/  ISETP.GE.U32.AND P0, PT, R24, RZ, PT ;  /* 0x000000ff1800720c */ /* 0x000fe20003f06070 */
[----:B------:R-:W-:Y:S01]  /*1afb0*/  IMAD.X R22, RZ, RZ, RZ, P2 ;  /* 0x000000ffff167224 */ /* 0x000fe200010e06ff */
[----:B------:R-:W-:Y:S02]  /*1afc0*/  IADD3 R68, P4, PT, R68, R23, RZ ;  /* 0x0000001744447210 */ /* 0x000fe40007f9e0ff */
[----:B------:R-:W-:-:S02]  /*1afd0*/  ISETP.GE.U32.AND P2, PT, R23, R24, PT ;  /* 0x000000181700720c */ /* 0x000fc40003f46070 */
[----:B------:R-:W-:Y:S01]  /*1afe0*/  ISETP.GE.U32.AND.EX P0, PT, RZ, RZ, PT, P0 ;  /* 0x000000ffff00720c */ /* 0x000fe20003f06100 */
[----:B------:R-:W-:Y:S01]  /*1aff0*/  IMAD.X R73, RZ, RZ, R22, P4 ;  /* 0x000000ffff497224 */ /* 0x000fe200020e0616 */
[C---:B------:R-:W-:Y:S01]  /*1b000*/  ISETP.GE.U32.AND P3, PT, R68.reuse, R23, PT ;  /* 0x000000174400720c */ /* 0x040fe20003f66070 */
[----:B------:R-:W-:Y:S01]  /*1b010*/  IMAD.WIDE.U32 R26, R68, 0x3d1, RZ ;  /* 0x000003d1441a7825 */ /* 0x000fe200078e00ff */
[----:B------:R-:W-:Y:S02]  /*1b020*/  ISETP.GE.U32.AND.EX P2, PT, R22, RZ, PT, P2 ;  /* 0x000000ff1600720c */ /* 0x000fe40003f46120 */
[----:B------:R-:W-:Y:S02]  /*1b030*/  SEL R24, RZ, 0x1, P0 ;  /* 0x00000001ff187807 */ /* 0x000fe40000000000 */
[C---:B------:R-:W-:Y:S01]  /*1b040*/  ISETP.GE.U32.AND.EX P0, PT, R73.reuse, R22, PT, P3 ;  /* 0x000000164900720c */ /* 0x040fe20003f06130 */
[----:B------:R-:W-:Y:S01]  /*1b050*/  IMAD.WIDE.U32 R22, R73, 0x3d1, RZ ;  /* 0x000003d149167825 */ /* 0x000fe200078e00ff */
[----:B------:R-:W-:-:S02]  /*1b060*/  SEL R71, RZ, 0x1, P2 ;  /* 0x00000001ff477807 */ /* 0x000fc40001000000 */
[----:B------:R-:W-:Y:S02]  /*1b070*/  SEL R72, RZ, 0x1, P0 ;  /* 0x00000001ff487807 */ /* 0x000fe40000000000 */
[----:B------:R-:W-:Y:S01]  /*1b080*/  IADD3 R71, P2, PT, R71, R24, RZ ;  /* 0x0000001847477210 */ /* 0x000fe20007f5e0ff */
[----:B------:R-:W-:Y:S01]  /*1b090*/  IMAD.WIDE.U32 R22, P0, RZ, R68, R22 ;  /* 0x00000044ff167225 */ /* 0x000fe20007800016 */
[----:B------:R-:W-:Y:S02]  /*1b0a0*/  IADD3 R69, P3, PT, RZ, R26, RZ ;  /* 0x0000001aff457210 */ /* 0x000fe40007f7e0ff */
[-C--:B------:R-:W-:Y:S01]  /*1b0b0*/  IADD3 R72, P4, PT, R72, R71.reuse, RZ ;  /* 0x0000004748487210 */ /* 0x080fe20007f9e0ff */
[----:B------:R-:W-:Y:S01]  /*1b0c0*/  IMAD.X R75, RZ, RZ, RZ, P2 ;  /* 0x000000ffff4b7224 */ /* 0x000fe200010e06ff */
[----:B------:R-:W-:Y:S01]  /*1b0d0*/  ISETP.GE.U32.AND P2, PT, R71, R24, PT ;  /* 0x000000184700720c */ /* 0x000fe20003f46070 */
[----:B------:R-:W-:Y:S01]  /*1b0e0*/  IMAD.MOV.U32 R24, RZ, RZ, R23 ;  /* 0x000000ffff187224 */ /* 0x000fe200078e0017 */
[----:B------:R-:W-:Y:S01]  /*1b0f0*/  IADD3 R57, P5, PT, R27, R22, RZ ;  /* 0x000000161b397210 */ /* 0x000fe20007fbe0ff */
[----:B------:R-:W-:Y:S01]  /*1b100*/  IMAD.X R76, RZ, RZ, R75, P4 ;  /* 0x000000ffff4c7224 */ /* 0x000fe200020e064b */
[----:B------:R-:W-:Y:S01]  /*1b110*/  ISETP.GE.U32.AND P4, PT, R72, R71, PT ;  /* 0x000000474800720c */ /* 0x000fe20003f86070 */
[----:B------:R-:W-:Y:S01]  /*1b120*/  IMAD.X R25, RZ, RZ, RZ, P0 ;  /* 0x000000ffff197224 */ /* 0x000fe200000e06ff */
[----:B------:R-:W-:Y:S01]  /*1b130*/  ISETP.GE.U32.AND P0, PT, R69, R26, PT ;  /* 0x0000001a4500720c */ /* 0x000fe20003f06070 */
[----:B------:R-:W-:Y:S01]  /*1b140*/  IMAD.WIDE.U32 R22, R76, 0x3d1, RZ ;  /* 0x000003d14c167825 */ /* 0x000fe200078e00ff */
[----:B------:R-:W-:-:S02]  /*1b150*/  ISETP.GE.U32.AND.EX P2, PT, R75, RZ, PT, P2 ;  /* 0x000000ff4b00720c */ /* 0x000fc40003f46120 */
[----:B------:R-:W-:Y:S01]  /*1b160*/  ISETP.GE.U32.AND.EX P4, PT, R76, R75, PT, P4 ;  /* 0x0000004b4c00720c */ /* 0x000fe20003f86140 */
[----:B------:R-:W-:Y:S01]  /*1b170*/  IMAD.X R68, R57, 0x1, R68, P3 ;  /* 0x0000000139447824 */ /* 0x000fe200018e0644 */
[----:B------:R-:W-:Y:S01]  /*1b180*/  SEL R79, RZ, 0x1, P2 ;  /* 0x00000001ff4f7807 */ /* 0x000fe20001000000 */
[----:B------:R-:W-:Y:S01]  /*1b190*/  IMAD.WIDE.U32 R26, R72, 0x3d1, RZ ;  /* 0x000003d1481a7825 */ /* 0x000fe200078e00ff */
[----:B------:R-:W-:Y:S02]  /*1b1a0*/  SEL R74, RZ, 0x1, P4 ;  /* 0x00000001ff4a7807 */ /* 0x000fe40002000000 */
[----:B------:R-:W-:Y:S01]  /*1b1b0*/  ISETP.GE.U32.AND.EX P2, PT, R68, R57, PT, P0 ;  /* 0x000000394400720c */ /* 0x000fe20003f46100 */
[----:B------:R-:W-:Y:S01]  /*1b1c0*/  IMAD.WIDE.U32.X R24, RZ, R73, R24, P5 ;  /* 0x00000049ff187225 */ /* 0x000fe200028e0418 */
[----:B------:R-:W-:Y:S02]  /*1b1d0*/  IADD3 R74, P6, PT, R74, R79, RZ ;  /* 0x0000004f4a4a7210 */ /* 0x000fe40007fde0ff */
[----:B------:R-:W-:Y:S01]  /*1b1e0*/  SEL R70, RZ, 0x1, P2 ;  /* 0x00000001ff467807 */ /* 0x000fe20001000000 */
[----:B------:R-:W-:Y:S01]  /*1b1f0*/  IMAD.WIDE.U32 R22, P3, RZ, R72, R22 ;  /* 0x00000048ff167225 */ /* 0x000fe20007860016 */
[----:B------:R-:W-:-:S03]  /*1b200*/  IADD3 R24, P5, PT, R24, R26, RZ ;  /* 0x0000001a18187210 */ /* 0x000fc60007fbe0ff */
[----:B------:R-:W-:Y:S01]  /*1b210*/  IMAD.X R57, RZ, RZ, RZ, P3 ;  /* 0x000000ffff397224 */ /* 0x000fe200018e06ff */
[----:B------:R-:W-:Y:S01]  /*1b220*/  IADD3 R71, P4, PT, R27, R22, RZ ;  /* 0x000000161b477210 */ /* 0x000fe20007f9e0ff */
[----:B------:R-:W-:Y:S01]  /*1b230*/  IMAD.X R77, RZ, RZ, RZ, P6 ;  /* 0x000000ffff4d7224 */ /* 0x000fe200030e06ff */
[C---:B------:R-:W-:Y:S01]  /*1b240*/  IADD3 R27, P3, PT, R24.reuse, R73, RZ ;  /* 0x00000049181b7210 */ /* 0x040fe20007f7e0ff */
[----:B------:R-:W-:Y:S01]  /*1b250*/  IMAD.MOV.U32 R56, RZ, RZ, R23 ;  /* 0x000000ffff387224 */ /* 0x000fe200078e0017 */
[----:B------:R-:W-:Y:S01]  /*1b260*/  ISETP.GE.U32.AND P0, PT, R24, R26, PT ;  /* 0x0000001a1800720c */ /* 0x000fe20003f06070 */
[----:B------:R-:W-:Y:S01]  /*1b270*/  IMAD.X R75, R71, 0x1, R25, P5 ;  /* 0x00000001474b7824 */ /* 0x000fe200028e0619 */
[C---:B------:R-:W-:Y:S01]  /*1b280*/  IADD3 R70, P5, PT, R27.reuse, R70, RZ ;  /* 0x000000461b467210 */ /* 0x040fe20007fbe0ff */
[----:B------:R-:W-:Y:S01]  /*1b290*/  IMAD.WIDE.U32.X R56, RZ, R76, R56, P4 ;  /* 0x0000004cff387225 */ /* 0x000fe200020e0438 */
[----:B------:R-:W-:Y:S02]  /*1b2a0*/  ISETP.LT.U32.AND P2, PT, R27, R24, PT ;  /* 0x000000181b00720c */ /* 0x000fe40003f41070 */
[C---:B------:R-:W-:Y:S01]  /*1b2b0*/  ISETP.GE.U32.AND.EX P0, PT, R75.reuse, R71, PT, P0 ;  /* 0x000000474b00720c */ /* 0x040fe20003f06100 */
[----:B------:R-:W-:Y:S01]  /*1b2c0*/  IMAD.X R22, R75, 0x1, R72, P3 ;  /* 0x000000014b167824 */ /* 0x000fe200018e0648 */
[----:B------:R-:W-:Y:S01]  /*1b2d0*/  ISETP.GE.U32.AND P6, PT, R70, R27, PT ;  /* 0x0000001b4600720c */ /* 0x000fe20003fc6070 */
[----:B------:R-:W-:Y:S01]  /*1b2e0*/  IMAD.WIDE.U32 R24, R77, 0x3d1, RZ ;  /* 0x000003d14d187825 */ /* 0x000fe200078e00ff */
[----:B------:R-:W-:-:S02]  /*1b2f0*/  SEL R73, RZ, 0x1, P0 ;  /* 0x00000001ff497807 */ /* 0x000fc40000000000 */
[C---:B------:R-:W-:Y:S01]  /*1b300*/  ISETP.GE.U32.AND P0, PT, R74.reuse, R79, PT ;  /* 0x0000004f4a00720c */ /* 0x040fe20003f06070 */
[----:B------:R-:W-:Y:S02]  /*1b310*/  IMAD.X R71, RZ, RZ, R22, P5 ;  /* 0x000000ffff477224 */ /* 0x000fe400028e0616 */
[----:B------:R-:W-:-:S03]  /*1b320*/  IMAD.WIDE.U32 R26, R74, 0x3d1, RZ ;  /* 0x000003d14a1a7825 */ /* 0x000fc600078e00ff */
[----:B------:R-:W-:Y:S01]  /*1b330*/  ISETP.GE.U32.AND.EX P4, PT, R71, R22, PT, P6 ;  /* 0x000000164700720c */ /* 0x000fe20003f86160 */
[----:B------:R-:W-:Y:S01]  /*1b340*/  IMAD.WIDE.U32 R24, P3, RZ, R74, R24 ;  /* 0x0000004aff187225 */ /* 0x000fe20007860018 */
[----:B------:R-:W-:Y:S02]  /*1b350*/  ISETP.GE.U32.AND.EX P6, PT, R77, RZ, PT, P0 ;  /* 0x000000ff4d00720c */ /* 0x000fe40003fc6100 */
[----:B------:R-:W-:Y:S01]  /*1b360*/  ISETP.LT.U32.OR.EX P2, PT, R22, R75, !P4, P2 ;  /* 0x0000004b1600720c */ /* 0x000fe20006741520 */
[----:B------:R-:W-:Y:S01]  /*1b370*/  IMAD.X R23, RZ, RZ, RZ, P3 ;  /* 0x000000ffff177224 */ /* 0x000fe200018e06ff */
[----:B------:R-:W-:Y:S01]  /*1b380*/  IADD3 R73, P4, P5, R26, R56, R73 ;  /* 0x000000381a497210 */ /* 0x000fe20007d9e049 */
[----:B------:R-:W-:Y:S01]  /*1b390*/  IMAD.MOV.U32 R22, RZ, RZ, R25 ;  /* 0x000000ffff167224 */ /* 0x000fe200078e0019 */
[----:B------:R-:W-:Y:S02]  /*1b3a0*/  IADD3 R56, P3, PT, R27, R24, RZ ;  /* 0x000000181b387210 */ /* 0x000fe40007f7e0ff */
[----:B------:R-:W-:-:S02]  /*1b3b0*/  SEL R72, RZ, 0x1, !P2 ;  /* 0x00000001ff487807 */ /* 0x000fc40005000000 */
[C---:B------:R-:W-:Y:S01]  /*1b3c0*/  ISETP.GE.U32.AND P2, PT, R73.reuse, R26, PT ;  /* 0x0000001a4900720c */ /* 0x040fe20003f46070 */
[----:B------:R-:W-:Y:S01]  /*1b3d0*/  IMAD.WIDE.U32.X R22, RZ, R77, R22, P3 ;  /* 0x0000004dff167225 */ /* 0x000fe200018e0416 */
[----:B------:R-:W-:Y:S02]  /*1b3e0*/  IADD3 R27, P0, PT, R73, R76, RZ ;  /* 0x0000004c491b7210 */ /* 0x000fe40007f1e0ff */
[----:B------:R-:W-:Y:S02]  /*1b3f0*/  IADD3.X R75, PT, PT, R56, R57, RZ, P4, P5 ;  /* 0x00000039384b7210 */ /* 0x000fe400027ea4ff */
[----:B------:R-:W-:Y:S02]  /*1b400*/  IADD3 R72, P4, PT, R27, R72, RZ ;  /* 0x000000481b487210 */ /* 0x000fe40007f9e0ff */
[C---:B------:R-:W-:Y:S01]  /*1b410*/  ISETP.GE.U32.AND.EX P2, PT, R75.reuse, R56, PT, P2 ;  /* 0x000000384b00720c */ /* 0x040fe20003f46120 */
[----:B------:R-:W-:Y:S01]  /*1b420*/  IMAD.X R56, R75, 0x1, R74, P0 ;  /* 0x000000014b387824 */ /* 0x000fe200000e064a */
[----:B------:R-:W-:-:S02]  /*1b430*/  ISETP.LT.U32.AND P0, PT, R27, R73, PT ;  /* 0x000000491b00720c */ /* 0x000fc40003f01070 */
[----:B------:R-:W-:Y:S01]  /*1b440*/  SEL R76, RZ, 0x1, P6 ;  /* 0x00000001ff4c7807 */ /* 0x000fe20003000000 */
[----:B------:R-:W-:Y:S01]  /*1b450*/  IMAD.X R73, RZ, RZ, R56, P4 ;  /* 0x000000ffff497224 */ /* 0x000fe200020e0638 */
[----:B------:R-:W-:Y:S02]  /*1b460*/  ISETP.GE.U32.AND P6, PT, R72, R27, PT ;  /* 0x0000001b4800720c */ /* 0x000fe40003fc6070 */
[----:B------:R-:W-:Y:S01]  /*1b470*/  SEL R57, RZ, 0x1, P2 ;  /* 0x00000001ff397807 */ /* 0x000fe20001000000 */
[----:B------:R-:W-:Y:S01]  /*1b480*/  IMAD.WIDE.U32 R24, P5, RZ, R76, RZ ;  /* 0x0000004cff187225 */ /* 0x000fe200078a00ff */
[----:B------:R-:W-:-:S03]  /*1b490*/  ISETP.GE.U32.AND.EX P2, PT, R73, R56, PT, P6 ;  /* 0x000000384900720c */ /* 0x000fc60003f46160 */
[----:B------:R-:W-:Y:S01]  /*1b4a0*/  IMAD.WIDE.U32 R26, R76, 0x3d1, RZ ;  /* 0x000003d14c1a7825 */ /* 0x000fe200078e00ff */
[----:B------:R-:W-:Y:S02]  /*1b4b0*/  ISETP.LT.U32.OR.EX P0, PT, R56, R75, !P2, P0 ;  /* 0x0000004b3800720c */ /* 0x000fe40005701500 */
[----:B------:R-:W-:Y:S02]  /*1b4c0*/  IADD3 R22, P3, P4, R26, R22, R57 ;  /* 0x000000161a167210 */ /* 0x000fe40007c7e039 */
[----:B------:R-:W-:Y:S02]  /*1b4d0*/  IADD3 R74, P2, PT, R27, R24, RZ ;  /* 0x000000181b4a7210 */ /* 0x000fe40007f5e0ff */
[----:B------:R-:W-:Y:S02]  /*1b4e0*/  IADD3 R27, P6, PT, R22, R77, RZ ;  /* 0x0000004d161b7210 */ /* 0x000fe40007fde0ff */
[----:B------:R-:W-:Y:S02]  /*1b4f0*/  SEL R56, RZ, 0x1, !P0 ;  /* 0x00000001ff387807 */ /* 0x000fe40004000000 */
[----:B------:R-:W-:Y:S01]  /*1b500*/  IADD3.X R75, PT, PT, R74, R23, RZ, P3, P4 ;  /* 0x000000174a4b7210 */ /* 0x000fe20001fe84ff */
[----:B------:R-:W-:Y:S01]  /*1b510*/  IMAD.X R23, RZ, RZ, RZ, P5 ;  /* 0x000000ffff177224 */ /* 0x000fe200028e06ff */
[----:B------:R-:W-:-:S02]  /*1b520*/  IADD3 R56, P4, PT, R27, R56, RZ ;  /* 0x000000381b387210 */ /* 0x000fc40007f9e0ff */
[----:B------:R-:W-:Y:S01]  /*1b530*/  ISETP.GE.U32.AND P0, PT, R22, R26, PT ;  /* 0x0000001a1600720c */ /* 0x000fe20003f06070 */
[C---:B------:R-:W-:Y:S01]  /*1b540*/  IMAD.X R24, R75.reuse, 0x1, R76, P6 ;  /* 0x000000014b187824 */ /* 0x040fe200030e064c */
[----:B------:R-:W-:Y:S02]  /*1b550*/  ISETP.GE.U32.AND P3, PT, R56, R27, PT ;  /* 0x0000001b3800720c */ /* 0x000fe40003f66070 */
[----:B------:R-:W-:Y:S01]  /*1b560*/  ISETP.GE.U32.AND.EX P0, PT, R75, R74, PT, P0 ;  /* 0x0000004a4b00720c */ /* 0x000fe20003f06100 */
[----:B------:R-:W-:Y:S01]  /*1b570*/  IMAD.X R57, RZ, RZ, R24, P4 ;  /* 0x000000ffff397224 */ /* 0x000fe200020e0618 */
[----:B------:R-:W-:Y:S01]  /*1b580*/  ISETP.LT.U32.AND P4, PT, R27, R22, PT ;  /* 0x000000161b00720c */ /* 0x000fe20003f81070 */
[----:B------:R-:W-:Y:S01]  /*1b590*/  IMAD.MOV.U32 R22, RZ, RZ, R25 ;  /* 0x000000ffff167224 */ /* 0x000fe200078e0019 */
[----:B------:R-:W-:Y:S02]  /*1b5a0*/  SEL R25, RZ, 0x1, P0 ;  /* 0x00000001ff197807 */ /* 0x000fe40000000000 */
[----:B------:R-:W-:Y:S01]  /*1b5b0*/  ISETP.GE.U32.AND.EX P3, PT, R57, R24, PT, P3 ;  /* 0x000000183900720c */ /* 0x000fe20003f66130 */
[----:B------:R-:W-:-:S03]  /*1b5c0*/  IMAD.WIDE.U32.X R22, RZ, RZ, R22, P2 ;  /* 0x000000ffff167225 */ /* 0x000fc600010e0416 */
[----:B------:R-:W-:Y:S02]  /*1b5d0*/  ISETP.LT.U32.OR.EX P0, PT, R24, R75, !P3, P4 ;  /* 0x0000004b1800720c */ /* 0x000fe40005f01540 */
[----:B------:R-:W-:Y:S02]  /*1b5e0*/  IADD3 R22, P2, P3, RZ, R22, R25 ;  /* 0x00000016ff167210 */ /* 0x000fe40007b5e019 */
[----:B------:R-:W-:Y:S02]  /*1b5f0*/  SEL R25, RZ, 0x1, !P0 ;  /* 0x00000001ff197807 */ /* 0x000fe40004000000 */
[----:B------:R-:W-:Y:S02]  /*1b600*/  IADD3.X R23, PT, PT, RZ, R23, RZ, P2, P3 ;  /* 0x00000017ff177210 */ /* 0x000fe400017e64ff */
[----:B------:R-:W-:Y:S01]  /*1b610*/  IADD3 R77, P0, PT, R22, R25, RZ ;  /* 0x00000019164d7210 */ /* 0x000fe20007f1e0ff */
[----:B------:R-:W-:-:S04]  /*1b620*/  IMAD.MOV.U32 R25, RZ, RZ, RZ ;  /* 0x000000ffff197224 */ /* 0x000fc800078e00ff */
        /* <DEDUP_REMOVED lines=55> */
.L_x_148:
[----:B------:R-:W-:Y:S01]  /*1b9a0*/  IADD3 R96, P2, PT, R107, R69, RZ ;  /* 0x000000456b607210 */ /* 0x000fe20007f5e0ff */
[----:B------:R-:W-:-:S03]  /*1b9b0*/  UMOV UR4, URZ ;  /* 0x000000ff00047c82 */ /* 0x000fc60008000000 */
        /* <DEDUP_REMOVED lines=34> */
[----:B------:R-:W-:Y:S01]  /*1bbe0*/  ISETP.NE.U32.AND P2, PT, R69, RZ, PT ;  /* 0x000000ff4500720c */ /* 0x000fe20003f45070 */
[----:B------:R-:W-:-:S05]  /*1bbf0*/  IMAD.X R71, RZ, RZ, UR4, P3 ;  /* 0x00000004ff477e24 */ /* 0x000fca00098e06ff */
[----:B------:R-:W-:-:S13]  /*1bc00*/  ISETP.NE.OR.EX P0, PT, R71, RZ, P0, P2 ;  /* 0x000000ff4700720c */ /* 0x000fda0000705720 */
        /* <DEDUP_REMOVED lines=17> */
.L_x_149:
        /* <DEDUP_REMOVED lines=9> */
[----:B------:R-:W-:Y:S02]  /*1bdb0*/  ISETP.LT.U32.AND P5, PT, R101, R48, PT ;  /* 0x000000306500720c */ /* 0x000fe40003fa1070 */
[----:B------:R-:W-:Y:S02]  /*1bdc0*/  ISETP.LT.U32.OR.EX P2, PT, R100, UR39, !P2, P3 ;  /* 0x0000002764007c0c */ /* 0x000fe4000d741530 */
[----:B------:R-:W-:-:S02]  /*1bdd0*/  IADD3 R27, P3, PT, R99, -UR34, RZ ;  /* 0x80000022631b7c10 */ /* 0x000fc4000ff7e0ff */
[----:B------:R-:W-:Y:S02]  /*1bde0*/  SEL R22, RZ, 0x1, !P2 ;  /* 0x00000001ff167807 */ /* 0x000fe40005000000 */
[----:B------:R-:W-:Y:S02]  /*1bdf0*/  IADD3.X R57, PT, PT, R102, ~UR35, RZ, P3, !PT ;  /* 0x8000002366397c10 */ /* 0x000fe40009ffe4ff */
[----:B------:R-:W-:Y:S02]  /*1be00*/  ISETP.GE.U32.AND P3, PT, R27, R22, PT ;  /* 0x000000161b00720c */ /* 0x000fe40003f66070 */
[----:B------:R-:W-:Y:S02]  /*1be10*/  SEL R100, RZ, 0xffffffff, P0 ;  /* 0xffffffffff647807 */ /* 0x000fe40000000000 */
[----:B------:R-:W-:-:S04]  /*1be20*/  ISETP.GE.U32.AND.EX P3, PT, R57, RZ, PT, P3 ;  /* 0x000000ff3900720c */ /* 0x000fc80003f66130 */
[----:B------:R-:W-:Y:S02]  /*1be30*/  ISETP.LT.U32.OR.EX P3, PT, R102, UR35, !P3, P4 ;  /* 0x0000002366007c0c */ /* 0x000fe4000df61540 */
        /* <DEDUP_REMOVED lines=17> */
[----:B------:R-:W-:Y:S01]  /*1bf50*/  IADD3 R99, P5, PT, R102, R27, RZ ;  /* 0x0000001b66637210 */ /* 0x000fe20007fbe0ff */
[----:B------:R-:W-:Y:S01]  /*1bf60*/  IMAD.X R100, R100, 0x1, R61, P4 ;  /* 0x0000000164647824 */ /* 0x000fe200020e063d */
[----:B------:R-:W-:Y:S02]  /*1bf70*/  ISETP.NE.OR.EX P0, PT, R71, RZ, P0, P2 ;  /* 0x000000ff4700720c */ /* 0x000fe40000705720 */
[----:B------:R-:W-:Y:S01]  /*1bf80*/  IADD3 R96, P3, PT, R96, -UR36, RZ ;  /* 0x8000002460607c10 */ /* 0x000fe2000ff7e0ff */
[----:B------:R-:W-:-:S03]  /*1bf90*/  IMAD.X R102, R102, 0x1, R57, P5 ;  /* 0x0000000166667824 */ /* 0x000fc600028e0639 */
[----:B------:R-:W-:-:S07]  /*1bfa0*/  IADD3.X R98, PT, PT, R98, ~UR37, RZ, P3, !PT ;  /* 0x8000002562627c10 */ /* 0x000fce0009ffe4ff */
[----:B------:R-:W-:Y:S05]  /*1bfb0*/  @P0 BRA `(.L_x_151) ;  /* 0x0000000000440947 */ /* 0x000fea0003800000 */
[----:B------:R-:W-:-:S04]  /*1bfc0*/  ISETP.GE.U32.AND P0, PT, R101, R48, PT ;  /* 0x000000306500720c */ /* 0x000fc80003f06070 */
[----:B------:R-:W-:-:S13]  /*1bfd0*/  ISETP.GE.U32.AND.EX P0, PT, R104, R49, PT, P0 ;  /* 0x000000316800720c */ /* 0x000fda0003f06100 */
[----:B------:R-:W-:Y:S05]  /*1bfe0*/  @!P0 BRA `(.L_x_150) ;  /* 0x0000000400888947 */ /* 0x000fea0003800000 */
[----:B------:R-:W-:-:S04]  /*1bff0*/  ISETP.GT.U32.AND P0, PT, R99, UR34, PT ;  /* 0x0000002263007c0c */ /* 0x000fc8000bf04070 */
[----:B------:R-:W-:-:S13]  /*1c000*/  ISETP.GT.U32.AND.EX P0, PT, R102, UR35, PT, P0 ;  /* 0x0000002366007c0c */ /* 0x000fda000bf04100 */
[----:B------:R-:W-:Y:S05]  /*1c010*/  @P0 BRA `(.L_x_151) ;  /* 0x00000000002c0947 */ /* 0x000fea0003800000 */
[----:B------:R-:W-:-:S04]  /*1c020*/  ISETP.GE.U32.AND P0, PT, R99, UR34, PT ;  /* 0x0000002263007c0c */ /* 0x000fc8000bf06070 */
[----:B------:R-:W-:-:S13]  /*1c030*/  ISETP.GE.U32.AND.EX P0, PT, R102, UR35, PT, P0 ;  /* 0x0000002366007c0c */ /* 0x000fda000bf06100 */
[----:B------:R-:W-:Y:S05]  /*1c040*/  @!P0 BRA `(.L_x_150) ;  /* 0x0000000400708947 */ /* 0x000fea0003800000 */
[----:B------:R-:W-:-:S04]  /*1c050*/  ISETP.GT.U32.AND P0, PT, R97, UR38, PT ;  /* 0x0000002661007c0c */ /* 0x000fc8000bf04070 */
[----:B------:R-:W-:-:S13]  /*1c060*/  ISETP.GT.U32.AND.EX P0, PT, R100, UR39, PT, P0 ;  /* 0x0000002764007c0c */ /* 0x000fda000bf04100 */
[----:B------:R-:W-:Y:S05]  /*1c070*/  @P0 BRA `(.L_x_151) ;  /* 0x0000000000140947 */ /* 0x000fea0003800000 */
[----:B------:R-:W-:Y:S02]  /*1c080*/  ISETP.GE.U32.AND P0, PT, R96, UR36, PT ;  /* 0x0000002460007c0c */ /* 0x000fe4000bf06070 */
[----:B------:R-:W-:Y:S02]  /*1c090*/  ISETP.LT.U32.AND P2, PT, R97, UR38, PT ;  /* 0x0000002661007c0c */ /* 0x000fe4000bf41070 */
[----:B------:R-:W-:-:S04]  /*1c0a0*/  ISETP.GE.U32.AND.EX P0, PT, R98, UR37, PT, P0 ;  /* 0x0000002562007c0c */ /* 0x000fc8000bf06100 */
[----:B------:R-:W-:-:S13]  /*1c0b0*/  ISETP.LT.U32.OR.EX P0, PT, R100, UR39, !P0, P2 ;  /* 0x0000002764007c0c */ /* 0x000fda000c701520 */
[----:B------:R-:W-:Y:S05]  /*1c0c0*/  @P0 BRA `(.L_x_150) ;  /* 0x0000000400500947 */ /* 0x000fea0003800000 */
.L_x_151:
        /* <DEDUP_REMOVED lines=57> */
.L_x_152:
        /* <DEDUP_REMOVED lines=27> */
.L_x_150:
[-C--:B------:R-:W-:Y:S01]  /*1c610*/  IMAD.WIDE.U32 R24, R67, R107.reuse, RZ ;  /* 0x0000006b43187225 */ /* 0x080fe200078e00ff */
[----:B------:R-:W-:Y:S03]  /*1c620*/  BSSY.RECONVERGENT B1, `(.L_x_153) ;  /* 0x00001a9000017945 */ /* 0x000fe60003800200 */
[----:B------:R-:W-:-:S04]  /*1c630*/  IMAD.WIDE.U32 R56, R66, R107, RZ ;  /* 0x0000006b42387225 */ /* 0x000fc800078e00ff */
[----:B------:R-:W-:-:S04]  /*1c640*/  IMAD.WIDE.U32 R24, P0, R105, R66, R24 ;  /* 0x0000004269187225 */ /* 0x000fc80007800018 */
[----:B------:R-:W-:Y:S01]  /*1c650*/  IMAD.X R27, RZ, RZ, RZ, P0 ;  /* 0x000000ffff1b7224 */ /* 0x000fe200000e06ff */
[----:B------:R-:W-:Y:S01]  /*1c660*/  IADD3 RZ, P0, PT, R57, R24, RZ ;  /* 0x0000001839ff7210 */ /* 0x000fe20007f1e0ff */
[----:B------:R-:W-:-:S04]  /*1c670*/  IMAD.WIDE.U32 R22, R67, R103, RZ ;  /* 0x0000006743167225 */ /* 0x000fc800078e00ff */
[----:B------:R-:W-:Y:S02]  /*1c680*/  IMAD.MOV.U32 R26, RZ, RZ, R25 ;  /* 0x000000ffff1a7224 */ /* 0x000fe400078e0019 */
[-C--:B------:R-:W-:Y:S02]  /*1c690*/  IMAD R68, R86, R66.reuse, RZ ;  /* 0x0000004256447224 */ /* 0x080fe400078e02ff */
[----:B------:R-:W-:-:S04]  /*1c6a0*/  IMAD.WIDE.U32 R24, R103, R66, RZ ;  /* 0x0000004267187225 */ /* 0x000fc800078e00ff */
[----:B------:R-:W-:-:S04]  /*1c6b0*/  IMAD.WIDE.U32 R58, R66, R103, RZ ;  /* 0x00000067423a7225 */ /* 0x000fc800078e00ff */
[----:B------:R-:W-:-:S04]  /*1c6c0*/  IMAD.WIDE.U32 R22, P5, R86, R66, R22 ;  /* 0x0000004256167225 */ /* 0x000fc800078a0016 */
[----:B------:R-:W-:Y:S01]  /*1c6d0*/  IMAD.WIDE.U32.X R26, R105, R67, R26, P0 ;  /* 0x00000043691a7225 */ /* 0x000fe200000e041a */
[----:B------:R-:W-:-:S03]  /*1c6e0*/  IADD3 RZ, P3, PT, R59, R22, RZ ;  /* 0x000000163bff7210 */ /* 0x000fc60007f7e0ff */
[----:B------:R-:W-:Y:S01]  /*1c6f0*/  IMAD R69, R103, R67, R68 ;  /* 0x0000004367457224 */ /* 0x000fe200078e0244 */
[----:B------:R-:W-:Y:S01]  /*1c700*/  IADD3 R108, P6, PT, R26, R24, RZ ;  /* 0x000000181a6c7210 */ /* 0x000fe20007fde0ff */
[----:B------:R-:W-:-:S03]  /*1c710*/  IMAD.WIDE.U32 R60, R67, R89, RZ ;  /* 0x00000059433c7225 */ /* 0x000fc600078e00ff */
[----:B------:R-:W-:Y:S01]  /*1c720*/  ISETP.GE.U32.AND P0, PT, R108, R24, PT ;  /* 0x000000186c00720c */ /* 0x000fe20003f06070 */
[----:B------:R-:W-:Y:S02]  /*1c730*/  IMAD.IADD R59, R25, 0x1, R69 ;  /* 0x00000001193b7824 */ /* 0x000fe400078e0245 */
[----:B------:R-:W-:-:S04]  /*1c740*/  IMAD.WIDE.U32 R56, R66, R89, RZ ;  /* 0x0000005942387225 */ /* 0x000fc800078e00ff */
[----:B------:R-:W-:Y:S02]  /*1c750*/  IMAD.X R109, R59, 0x1, R27, P6 ;  /* 0x000000013b6d7824 */ /* 0x000fe400030e061b */
[----:B------:R-:W-:-:S03]  /*1c760*/  IMAD.WIDE.U32 R60, P2, R88, R66, R60 ;  /* 0x00000042583c7225 */ /* 0x000fc6000784003c */
[----:B------:R-:W-:Y:S01]  /*1c770*/  ISETP.GE.U32.AND.EX P0, PT, R109, R59, PT, P0 ;  /* 0x0000003b6d00720c */ /* 0x000fe20003f06100 */
[----:B------:R-:W-:Y:S01]  /*1c780*/  IMAD.X R69, RZ, RZ, RZ, P5 ;  /* 0x000000ffff457224 */ /* 0x000fe200028e06ff */
[----:B------:R-:W-:Y:S01]  /*1c790*/  IADD3 RZ, P4, PT, R57, R60, RZ ;  /* 0x0000003c39ff7210 */ /* 0x000fe20007f9e0ff */
[----:B------:R-:W-:Y:S01]  /*1c7a0*/  IMAD R22, R106, R66, RZ ;  /* 0x000000426a167224 */ /* 0x000fe200078e02ff */
[----:B------:R-:W-:Y:S01]  /*1c7b0*/  SEL R27, RZ, 0x1, P0 ;  /* 0x00000001ff1b7807 */ /* 0x000fe20000000000 */
[----:B------:R-:W-:Y:S02]  /*1c7c0*/  IMAD.MOV.U32 R68, RZ, RZ, R23 ;  /* 0x000000ffff447224 */ /* 0x000fe400078e0017 */
[----:B------:R-:W-:-:S04]  /*1c7d0*/  IMAD.WIDE.U32 R24, R67, R87, RZ ;  /* 0x0000005743187225 */ /* 0x000fc800078e00ff */
[----:B------:R-:W-:-:S04]  /*1c7e0*/  IMAD.WIDE.U32 R56, R87, R66, RZ ;  /* 0x0000004257387225 */ /* 0x000fc800078e00ff */
[-C--:B------:R-:W-:Y:S02]  /*1c7f0*/  IMAD R59, R87, R67.reuse, R22 ;  /* 0x00000043573b7224 */ /* 0x080fe400078e0216 */
[----:B------:R-:W-:-:S04]  /*1c800*/  IMAD.WIDE.U32.X R68, R86, R67, R68, P3 ;  /* 0x0000004356447225 */ /* 0x000fc800018e0444 */
[----:B------:R-:W-:-:S04]  /*1c810*/  IMAD.WIDE.U32 R24, P5, R106, R66, R24 ;  /* 0x000000426a187225 */ /* 0x000fc800078a0018 */
[----:B------:R-:W-:Y:S01]  /*1c820*/  IMAD.WIDE.U32 R22, R66, R87, RZ ;  /* 0x0000005742167225 */ /* 0x000fe200078e00ff */
[----:B------:R-:W-:-:S03]  /*1c830*/  IADD3 R22, P0, P6, R56, R68, R27 ;  /* 0x0000004438167210 */ /* 0x000fc60007e1e01b */
[----:B------:R-:W-:Y:S01]  /*1c840*/  IMAD.IADD R57, R57, 0x1, R59 ;  /* 0x0000000139397824 */ /* 0x000fe200078e023b */
[----:B------:R-:W-:Y:S01]  /*1c850*/  ISETP.GE.U32.AND P3, PT, R22, R56, PT ;  /* 0x000000381600720c */ /* 0x000fe20003f66070 */
[----:B------:R-:W-:Y:S01]  /*1c860*/  IMAD.X R59, RZ, RZ, RZ, P5 ;  /* 0x000000ffff3b7224 */ /* 0x000fe200028e06ff */
[----:B------:R-:W-:Y:S01]  /*1c870*/  IADD3 RZ, P5, PT, R23, R24, RZ ;  /* 0x0000001817ff7210 */ /* 0x000fe20007fbe0ff */
[----:B------:R-:W-:Y:S01]  /*1c880*/  IMAD.MOV.U32 R58, RZ, RZ, R25 ;  /* 0x000000ffff3a7224 */ /* 0x000fe200078e0019 */
[----:B------:R-:W-:Y:S01]  /*1c890*/  IADD3.X R23, PT, PT, R57, R69, RZ, P0, P6 ;  /* 0x0000004539177210 */ /* 0x000fe200007ec4ff */
[----:B------:R-:W-:-:S03]  /*1c8a0*/  IMAD.WIDE.U32 R24, R63, R107, RZ ;  /* 0x0000006b3f187225 */ /* 0x000fc600078e00ff */
[----:B------:R-:W-:Y:S01]  /*1c8b0*/  ISETP.GE.U32.AND.EX P3, PT, R23, R57, PT, P3 ;  /* 0x000000391700720c */ /* 0x000fe20003f66130 */
[----:B------:R-:W-:Y:S02]  /*1c8c0*/  IMAD R60, R88, R66, RZ ;  /* 0x00000042583c7224 */ /* 0x000fe400078e02ff */
[-C--:B------:R-:W-:Y:S01]  /*1c8d0*/  IMAD R68, R105, R64.reuse, RZ ;  /* 0x0000004069447224 */ /* 0x080fe200078e02ff */
[----:B------:R-:W-:Y:S01]  /*1c8e0*/  SEL R69, RZ, 0x1, P3 ;  /* 0x00000001ff457807 */ /* 0x000fe20001800000 */
[----:B------:R-:W-:-:S04]  /*1c8f0*/  IMAD.WIDE.U32 R26, R107, R64, R108 ;  /* 0x000000406b1a7225 */ /* 0x000fc800078e006c */
[----:B------:R-:W-:Y:S01]  /*1c900*/  IMAD.WIDE.U32 R80, R89, R66, RZ ;  /* 0x0000004259507225 */ /* 0x000fe200078e00ff */
[----:B------:R-:W-:-:S03]  /*1c910*/  ISETP.GE.U32.AND P0, PT, R26, R108, PT ;  /* 0x0000006c1a00720c */ /* 0x000fc60003f06070 */
[----:B------:R-:W-:-:S04]  /*1c920*/  IMAD.WIDE.U32 R24, P6, R105, R64, R24 ;  /* 0x0000004069187225 */ /* 0x000fc800078c0018 */
[-C--:B------:R-:W-:Y:S02]  /*1c930*/  IMAD R71, R89, R67.reuse, R60 ;  /* 0x0000004359477224 */ /* 0x080fe400078e023c */
[----:B------:R-:W-:-:S04]  /*1c940*/  IMAD.WIDE.U32.X R58, R106, R67, R58, P5 ;  /* 0x000000436a3a7225 */ /* 0x000fc800028e043a */
[----:B------:R-:W-:Y:S02]  /*1c950*/  IMAD R73, R107, R63, R68 ;  /* 0x0000003f6b497224 */ /* 0x000fe400078e0244 */
[----:B------:R-:W-:-:S04]  /*1c960*/  IMAD.WIDE.U32 R56, R64, R107, RZ ;  /* 0x0000006b40387225 */ /* 0x000fc800078e00ff */
[----:B------:R-:W-:Y:S01]  /*1c970*/  IMAD.X R75, RZ, RZ, RZ, P6 ;  /* 0x000000ffff4b7224 */ /* 0x000fe200030e06ff */
[----:B------:R-:W-:Y:S01]  /*1c980*/  IADD3 R68, P3, P6, R80, R58, R69 ;  /* 0x0000003a50447210 */ /* 0x000fe20007e7e045 */
[----:B------:R-:W-:Y:S01]  /*1c990*/  IMAD.IADD R81, R81, 0x1, R71 ;  /* 0x0000000151517824 */ /* 0x000fe200078e0247 */
[----:B------:R-:W-:Y:S01]  /*1c9a0*/  IADD3 RZ, P5, PT, R57, R24, RZ ;  /* 0x0000001839ff7210 */ /* 0x000fe20007fbe0ff */
[----:B------:R-:W-:Y:S02]  /*1c9b0*/  IMAD.IADD R108, R27, 0x1, R73 ;  /* 0x000000011b6c7824 */ /* 0x000fe400078e0249 */
[----:B------:R-:W-:Y:S01]  /*1c9c0*/  IMAD.MOV.U32 R74, RZ, RZ, R25 ;  /* 0x000000ffff4a7224 */ /* 0x000fe200078e0019 */
[----:B------:R-:W-:Y:S01]  /*1c9d0*/  IADD3.X R69, PT, PT, R81, R59, RZ, P3, P6 ;  /* 0x0000003b51457210 */ /* 0x000fe20001fec4ff */
[----:B------:R-:W-:Y:S01]  /*1c9e0*/  IMAD R60, R86, R64, RZ ;  /* 0x00000040563c7224 */ /* 0x000fe200078e02ff */
[----:B------:R-:W-:Y:S01]  /*1c9f0*/  ISETP.GE.U32.AND.EX P0, PT, R108, R109, PT, P0 ;  /* 0x0000006d6c00720c */ /* 0x000fe20003f06100 */
[----:B------:R-:W-:-:S03]  /*1ca00*/  IMAD.WIDE.U32 R58, R63, R103, RZ ;  /* 0x000000673f3a7225 */ /* 0x000fc600078e00ff */
[----:B------:R-:W-:Y:S01]  /*1ca10*/  SEL R79, RZ, 0x1, P0 ;  /* 0x00000001ff4f7807 */ /* 0x000fe20000000000 */
[----:B------:R-:W-:-:S04]  /*1ca20*/  IMAD.WIDE.U32 R24, R63, R87, RZ ;  /* 0x000000573f187225 */ /* 0x000fc800078e00ff */
[C---:B------:R-:W-:Y:S02]  /*1ca30*/  IMAD R83, R103.reuse, R63, R60 ;  /* 0x0000003f67537224 */ /* 0x040fe400078e023c */
[----:B------:R-:W-:-:S04]  /*1ca40*/  IMAD.WIDE.U32 R70, R103, R64, R22 ;  /* 0x0000004067467225 */ /* 0x000fc800078e0016 */
[----:B------:R-:W-:-:S04]  /*1ca50*/  IMAD.WIDE.U32.X R74, R105, R63, R74, P5 ;  /* 0x0000003f694a7225 */ /* 0x000fc800028e044a */
[----:B------:R-:W-:-:S04]  /*1ca60*/  IMAD.WIDE.U32 R56, R64, R87, RZ ;  /* 0x0000005740387225 */ /* 0x000fc800078e00ff */
[----:B------:R-:W-:-:S04]  /*1ca70*/  IMAD.WIDE.U32 R58, P3, R86, R64, R58 ;  /* 0x00000040563a7225 */ /* 0x000fc8000786003a */
[----:B------:R-:W-:-:S04]  /*1ca80*/  IMAD.WIDE.U32 R24, P5, R106, R64, R24 ;  /* 0x000000406a187225 */ /* 0x000fc800078a0018 */
[----:B------:R-:W-:Y:S01]  /*1ca90*/  IMAD.X R73, RZ, RZ, RZ, P2 ;  /* 0x000000ffff497224 */ /* 0x000fe200010e06ff */
[----:B------:R-:W-:Y:S01]  /*1caa0*/  IADD3 R56, P0, P2, R70, R74, R79 ;  /* 0x0000004a46387210 */ /* 0x000fe20007a1e04f */
[----:B------:R-:W-:Y:S02]  /*1cab0*/  IMAD.IADD R71, R71, 0x1, R83 ;  /* 0x0000000147477824 */ /* 0x000fe400078e0253 */
[----:B------:R-:W-:-:S04]  /*1cac0*/  IMAD.WIDE.U32 R76, R64, R103, RZ ;  /* 0x00000067404c7225 */ /* 0x000fc800078e00ff */
[----:B------:R-:W-:Y:S01]  /*1cad0*/  IMAD.X R79, RZ, RZ, RZ, P3 ;  /* 0x000000ffff4f7224 */ /* 0x000fe200018e06ff */
[----:B------:R-:W-:Y:S01]  /*1cae0*/  IADD3 RZ, P3, PT, R57, R24, RZ ;  /* 0x0000001839ff7210 */ /* 0x000fe20007f7e0ff */
[----:B------:R-:W-:Y:S01]  /*1caf0*/  IMAD.MOV.U32 R72, RZ, RZ, R61 ;  /* 0x000000ffff487224 */ /* 0x000fe200078e003d */
[----:B------:R-:W-:Y:S01]  /*1cb00*/  IADD3.X R57, PT, PT, R71, R75, RZ, P0, P2 ;  /* 0x0000004b47397210 */ /* 0x000fe200007e44ff */
[----:B------:R-:W-:Y:S01]  /*1cb10*/  IMAD.WIDE.U32 R74, R65, R107, RZ ;  /* 0x0000006b414a7225 */ /* 0x000fe200078e00ff */
[----:B------:R-:W-:Y:S02]  /*1cb20*/  IADD3 RZ, P6, PT, R77, R58, RZ ;  /* 0x0000003a4dff7210 */ /* 0x000fe40007fde0ff */
[----:B------:R-:W-:Y:S01]  /*1cb30*/  ISETP.GE.U32.AND P2, PT, R70, R22, PT ;  /* 0x000000164600720c */ /* 0x000fe20003f46070 */
[----:B------:R-:W-:Y:S01]  /*1cb40*/  IMAD.WIDE.U32 R76, R63, R89, RZ ;  /* 0x000000593f4c7225 */ /* 0x000fe200078e00ff */
[----:B------:R-:W-:Y:S02]  /*1cb50*/  ISETP.GE.U32.AND P0, PT, R56, R70, PT ;  /* 0x000000463800720c */ /* 0x000fe40003f06070 */
[----:B------:R-:W-:Y:S01]  /*1cb60*/  ISETP.GE.U32.AND.EX P2, PT, R71, R23, PT, P2 ;  /* 0x000000174700720c */ /* 0x000fe20003f46120 */
[----:B------:R-:W-:Y:S01]  /*1cb70*/  IMAD.WIDE.U32 R22, R65, R103, RZ ;  /* 0x0000006741167225 */ /* 0x000fe200078e00ff */
[----:B------:R-:W-:-:S02]  /*1cb80*/  ISETP.GE.U32.AND.EX P0, PT, R57, R71, PT, P0 ;  /* 0x000000473900720c */ /* 0x000fc40003f06100 */
[----:B------:R-:W-:Y:S01]  /*1cb90*/  SEL R82, RZ, 0x1, P2 ;  /* 0x00000001ff527807 */ /* 0x000fe20001000000 */
[----:B------:R-:W-:Y:S01]  /*1cba0*/  IMAD.WIDE.U32.X R72, R88, R67, R72, P4 ;  /* 0x0000004358487225 */ /* 0x000fe200020e0448 */
[----:B------:R-:W-:-:S03]  /*1cbb0*/  SEL R83, RZ, 0x1, P0 ;  /* 0x00000001ff537807 */ /* 0x000fc60000000000 */
[----:B------:R-:W-:Y:S02]  /*1cbc0*/  IMAD.MOV.U32 R78, RZ, RZ, R59 ;  /* 0x000000ffff4e7224 */ /* 0x000fe400078e003b */
[----:B------:R-:W-:-:S04]  /*1cbd0*/  IMAD.WIDE.U32 R70, R64, R89, RZ ;  /* 0x0000005940467225 */ /* 0x000fc800078e00ff */
[----:B------:R-:W-:-:S04]  /*1cbe0*/  IMAD.WIDE.U32 R76, P4, R88, R64, R76 ;  /* 0x00000040584c7225 */ /* 0x000fc8000788004c */
[----:B------:R-:W-:-:S04]  /*1cbf0*/  IMAD.WIDE.U32 R60, R46, R107, RZ ;  /* 0x0000006b2e3c7225 */ /* 0x000fc800078e00ff */
[----:B------:R-:W-:-:S04]  /*1cc00*/  IMAD.WIDE.U32 R74, P2, R105, R46, R74 ;  /* 0x0000002e694a7225 */ /* 0x000fc8000784004a */
[----:B------:R-:W-:-:S04]  /*1cc10*/  IMAD.WIDE.U32 R58, R46, R103, RZ ;  /* 0x000000672e3a7225 */ /* 0x000fc800078e00ff */
[----:B------:R-:W-:-:S04]  /*1cc20*/  IMAD.WIDE.U32 R22, P0, R86, R46, R22 ;  /* 0x0000002e56167225 */ /* 0x000fc80007800016 */
[----:B------:R-:W-:Y:S01]  /*1cc30*/  IMAD.WIDE.U32.X R78, R86, R63, R78, P6 ;  /* 0x0000003f564e7225 */ /* 0x000fe200030e044e */
[----:B------:R-:W-:-:S03]  /*1cc40*/  IADD3 RZ, P6, PT, R71, R76, RZ ;  /* 0x0000004c47ff7210 */ /* 0x000fc60007fde0ff */
[----:B------:R-:W-:Y:S01]  /*1cc50*/  IMAD.X R71, RZ, RZ, RZ, P5 ;  /* 0x000000ffff477224 */ /* 0x000fe200028e06ff */
[----:B------:R-:W-:Y:S01]  /*1cc60*/  IADD3 RZ, P5, PT, R61, R74, RZ ;  /* 0x0000004a3dff7210 */ /* 0x000fe20007fbe0ff */
[----:B------:R-:W-:Y:S01]  /*1cc70*/  IMAD.X R61, RZ, RZ, RZ, P4 ;  /* 0x000000ffff3d7224 */ /* 0x000fe200020e06ff */
[----:B------:R-:W-:Y:S01]  /*1cc80*/  IADD3 RZ, P4, PT, R59, R22, RZ ;  /* 0x000000163bff7210 */ /* 0x000fe20007f9e0ff */
[----:B------:R-:W-:Y:S01]  /*1cc90*/  IMAD.X R59, RZ, RZ, RZ, P2 ;  /* 0x000000ffff3b7224 */ /* 0x000fe200010e06ff */
[----:B------:R-:W-:Y:S01]  /*1cca0*/  ISETP.GE.U32.AND P2, PT, R68, R80, PT ;  /* 0x000000504400720c */ /* 0x000fe20003f46070 */
[----:B------:R-:W-:Y:S02]  /*1ccb0*/  IMAD.MOV.U32 R70, RZ, RZ, R25 ;  /* 0x000000ffff467224 */ /* 0x000fe400078e0019 */
[----:B------:R-:W-:Y:S01]  /*1ccc0*/  IMAD.X R25, RZ, RZ, RZ, P0 ;  /* 0x000000ffff197224 */ /* 0x000fe200000e06ff */
[----:B------:R-:W-:Y:S01]  /*1ccd0*/  ISETP.GE.U32.AND.EX P0, PT, R69, R81, PT, P2 ;  /* 0x000000514500720c */ /* 0x000fe20003f06120 */
[----:B------:R-:W-:-:S02]  /*1cce0*/  IMAD.MOV.U32 R24, RZ, RZ, R23 ;  /* 0x000000ffff187224 */ /* 0x000fc400078e0017 */
[----:B------:R-:W-:Y:S01]  /*1ccf0*/  IMAD.MOV.U32 R58, RZ, RZ, R75 ;  /* 0x000000ffff3a7224 */ /* 0x000fe200078e004b */
[----:B------:R-:W-:Y:S01]  /*1cd00*/  SEL R23, RZ, 0x1, P0 ;  /* 0x00000001ff177807 */ /* 0x000fe20000000000 */
[----:B------:R-:W-:Y:S01]  /*1cd10*/  IMAD R22, R106, R64, RZ ;  /* 0x000000406a167224 */ /* 0x000fe200078e02ff */
[----:B------:R-:W-:Y:S01]  /*1cd20*/  IADD3 R75, P0, P2, R83, R78, R82 ;  /* 0x0000004e534b7210 */ /* 0x000fe20007a1e052 */
[----:B------:R-:W-:Y:S02]  /*1cd30*/  IMAD.MOV.U32 R60, RZ, RZ, R77 ;  /* 0x000000ffff3c7224 */ /* 0x000fe400078e004d */
[----:B------:R-:W-:Y:S01]  /*1cd40*/  IMAD.WIDE.U32 R76, R87, R64, R68 ;  /* 0x00000040574c7225 */ /* 0x000fe200078e0044 */
[----:B------:R-:W-:Y:S02]  /*1cd50*/  IADD3.X R78, PT, PT, RZ, R79, RZ, P0, P2 ;  /* 0x0000004fff4e7210 */ /* 0x000fe400007e44ff */
[----:B------:R-:W-:Y:S01]  /*1cd60*/  IADD3 R74, P2, PT, R23, R72, RZ ;  /* 0x00000048174a7210 */ /* 0x000fe20007f5e0ff */
[----:B------:R-:W-:Y:S01]  /*1cd70*/  IMAD R81, R87, R63, R22 ;  /* 0x0000003f57517224 */ /* 0x000fe200078e0216 */
[----:B------:R-:W-:Y:S01]  /*1cd80*/  IADD3 R72, P0, PT, R75, R76, RZ ;  /* 0x0000004c4b487210 */ /* 0x000fe20007f1e0ff */
[----:B------:R-:W-:-:S02]  /*1cd90*/  IMAD R80, R105, R46, RZ ;  /* 0x0000002e69507224 */ /* 0x000fc400078e02ff */
[----:B------:R-:W-:Y:S02]  /*1cda0*/  IMAD.IADD R77, R77, 0x1, R81 ;  /* 0x000000014d4d7824 */ /* 0x000fe400078e0251 */
[----:B------:R-:W-:-:S04]  /*1cdb0*/  IMAD.WIDE.U32 R22, R107, R46, R56 ;  /* 0x0000002e6b167225 */ /* 0x000fc800078e0038 */
[----:B------:R-:W-:Y:S01]  /*1cdc0*/  IMAD.X R75, RZ, RZ, R73, P2 ;  /* 0x000000ffff4b7224 */ /* 0x000fe200010e0649 */
[----:B------:R-:W-:Y:S01]  /*1cdd0*/  ISETP.GE.U32.AND P2, PT, R76, R68, PT ;  /* 0x000000444c00720c */ /* 0x000fe20003f46070 */
[----:B------:R-:W-:Y:S02]  /*1cde0*/  IMAD R109, R107, R65, R80 ;  /* 0x000000416b6d7224 */ /* 0x000fe400078e0250 */
[C---:B------:R-:W-:Y:S01]  /*1cdf0*/  IMAD.X R73, R77.reuse, 0x1, R78, P0 ;  /* 0x000000014d497824 */ /* 0x040fe200000e064e */
[----:B------:R-:W-:Y:S01]  /*1ce00*/  ISETP.GE.U32.AND P0, PT, R22, R56, PT ;  /* 0x000000381600720c */ /* 0x000fe20003f06070 */
[----:B------:R-:W-:Y:S01]  /*1ce10*/  IMAD.WIDE.U32.X R70, R106, R63, R70, P3 ;  /* 0x0000003f6a467225 */ /* 0x000fe200018e0446 */
[----:B------:R-:W-:Y:S02]  /*1ce20*/  ISETP.GE.U32.AND P3, PT, R72, R76, PT ;  /* 0x0000004c4800720c */ /* 0x000fe40003f66070 */
[----:B------:R-:W-:Y:S01]  /*1ce30*/  ISETP.GE.U32.AND.EX P2, PT, R77, R69, PT, P2 ;  /* 0x000000454d00720c */ /* 0x000fe20003f46120 */
[----:B------:R-:W-:Y:S01]  /*1ce40*/  IMAD.IADD R109, R23, 0x1, R109 ;  /* 0x00000001176d7824 */ /* 0x000fe200078e026d */
[----:B------:R-:W-:Y:S01]  /*1ce50*/  ISETP.GE.U32.AND.EX P3, PT, R73, R77, PT, P3 ;  /* 0x0000004d4900720c */ /* 0x000fe20003f66130 */
[----:B------:R-:W-:-:S02]  /*1ce60*/  IMAD R56, R88, R64, RZ ;  /* 0x0000004058387224 */ /* 0x000fc400078e02ff */
[----:B------:R-:W-:Y:S01]  /*1ce70*/  IMAD R68, R86, R46, RZ ;  /* 0x0000002e56447224 */ /* 0x000fe200078e02ff */
[----:B------:R-:W-:Y:S01]  /*1ce80*/  ISETP.GE.U32.AND.EX P0, PT, R109, R57, PT, P0 ;  /* 0x000000396d00720c */ /* 0x000fe20003f06100 */
[-C--:B------:R-:W-:Y:S01]  /*1ce90*/  IMAD R81, R89, R63.reuse, R56 ;  /* 0x0000003f59517224 */ /* 0x080fe200078e0238 */
[----:B------:R-:W-:Y:S01]  /*1cea0*/  SEL R56, RZ, 0x1, P2 ;  /* 0x00000001ff387807 */ /* 0x000fe20001000000 */
[----:B------:R-:W-:Y:S01]  /*1ceb0*/  IMAD.WIDE.U32.X R60, R88, R63, R60, P6 ;  /* 0x0000003f583c7225 */ /* 0x000fe200030e043c */
[----:B------:R-:W-:Y:S02]  /*1cec0*/  SEL R57, RZ, 0x1, P3 ;  /* 0x00000001ff397807 */ /* 0x000fe40001800000 */
[----:B------:R-:W-:Y:S01]  /*1ced0*/  SEL R69, RZ, 0x1, P0 ;  /* 0x00000001ff457807 */ /* 0x000fe20000000000 */
[----:B------:R-:W-:Y:S01]  /*1cee0*/  IMAD R63, R103, R65, R68 ;  /* 0x00000041673f7224 */ /* 0x000fe200078e0244 */
[----:B------:R-:W-:Y:S01]  /*1cef0*/  IADD3 R57, P2, P6, R57, R70, R56 ;  /* 0x0000004639397210 */ /* 0x000fe20007e5e038 */
[----:B------:R-:W-:-:S03]  /*1cf00*/  IMAD.WIDE.U32 R76, R103, R46, R72 ;  /* 0x0000002e674c7225 */ /* 0x000fc600078e0048 */
[----:B------:R-:W-:Y:S01]  /*1cf10*/  IADD3.X R70, PT, PT, RZ, R71, RZ, P2, P6 ;  /* 0x00000047ff467210 */ /* 0x000fe200017ec4ff */
[----:B------:R-:W-:Y:S01]  /*1cf20*/  IMAD.WIDE.U32.X R58, R105, R65, R58, P5 ;  /* 0x00000041693a7225 */ /* 0x000fe200028e043a */
[----:B------:R-:W-:-:S03]  /*1cf30*/  ISETP.GE.U32.AND P5, PT, R76, R72, PT ;  /* 0x000000484c00720c */ /* 0x000fc60003fa6070 */
[----:B------:R-:W-:Y:S01]  /*1cf40*/  IMAD.WIDE.U32 R78, R89, R64, R74 ;  /* 0x00000040594e7225 */ /* 0x000fe200078e004a */
[----:B------:R-:W-:-:S03]  /*1cf50*/  IADD3 R68, P0, P6, R76, R58, R69 ;  /* 0x0000003a4c447210 */ /* 0x000fc60007e1e045 */
[----:B------:R-:W-:Y:S01]  /*1cf60*/  IMAD.IADD R63, R77, 0x1, R63 ;  /* 0x000000014d3f7824 */ /* 0x000fe200078e023f */
[----:B------:R-:W-:Y:S01]  /*1cf70*/  IADD3 R56, P2, PT, R57, R78, RZ ;  /* 0x0000004e39387210 */ /* 0x000fe20007f5e0ff */
[----:B------:R-:W-:Y:S01]  /*1cf80*/  IMAD.IADD R71, R79, 0x1, R81 ;  /* 0x000000014f477824 */ /* 0x000fe200078e0251 */
[----:B------:R-:W-:Y:S01]  /*1cf90*/  ISETP.GE.U32.AND P3, PT, R78, R74, PT ;  /* 0x0000004a4e00720c */ /* 0x000fe20003f66070 */
[----:B------:R-:W-:Y:S01]  /*1cfa0*/  IMAD R64, R106, R46, RZ ;  /* 0x0000002e6a407224 */ /* 0x000fe200078e02ff */
[----:B------:R-:W-:Y:S01]  /*1cfb0*/  IADD3.X R69, PT, PT, R63, R59, RZ, P0, P6 ;  /* 0x0000003b3f457210 */ /* 0x000fe200007ec4ff */
[----:B------:R-:W-:Y:S01]  /*1cfc0*/  IMAD.X R57, R71, 0x1, R70, P2 ;  /* 0x0000000147397824 */ /* 0x000fe200010e0646 */
[----:B------:R-:W-:Y:S01]  /*1cfd0*/  ISETP.GE.U32.AND P0, PT, R68, R76, PT ;  /* 0x0000004c4400720c */ /* 0x000fe20003f06070 */
[----:B------:R-:W-:Y:S01]  /*1cfe0*/  IMAD R77, R87, R65, R64 ;  /* 0x00000041574d7224 */ /* 0x000fe200078e0240 */
[----:B------:R-:W-:Y:S01]  /*1cff0*/  ISETP.GE.U32.AND P2, PT, R56, R78, PT ;  /* 0x0000004e3800720c */ /* 0x000fe20003f46070 */
[----:B------:R-:W-:Y:S01]  /*1d000*/  IMAD.WIDE.U32 R80, R65, R89, RZ ;  /* 0x0000005941507225 */ /* 0x000fe200078e00ff */
[----:B------:R-:W-:-:S02]  /*1d010*/  ISETP.GE.U32.AND.EX P5, PT, R63, R73, PT, P5 ;  /* 0x000000493f00720c */ /* 0x000fc40003fa6150 */
[----:B------:R-:W-:Y:S01]  /*1d020*/  ISETP.GE.U32.AND.EX P0, PT, R69, R63, PT, P0 ;  /* 0x0000003f4500720c */ /* 0x000fe20003f06100 */
[----:B------:R-:W-:Y:S01]  /*1d030*/  IMAD.WIDE.U32.X R72, R86, R65, R24, P4 ;  /* 0x0000004156487225 */ /* 0x000fe200020e0418 */
[----:B------:R-:W-:Y:S02]  /*1d040*/  ISETP.GE.U32.AND.EX P2, PT, R57, R71, PT, P2 ;  /* 0x000000473900720c */ /* 0x000fe40003f46120 */
[----:B------:R-:W-:Y:S02]  /*1d050*/  SEL R24, RZ, 0x1, P5 ;  /* 0x00000001ff187807 */ /* 0x000fe40002800000 */
[----:B------:R-:W-:Y:S02]  /*1d060*/  SEL R63, RZ, 0x1, P0 ;  /* 0x00000001ff3f7807 */ /* 0x000fe40000000000 */
[----:B------:R-:W-:Y:S01]  /*1d070*/  ISETP.GE.U32.AND.EX P3, PT, R71, R75, PT, P3 ;  /* 0x0000004b4700720c */ /* 0x000fe20003f66130 */
[----:B------:R-:W-:Y:S01]  /*1d080*/  IMAD.WIDE.U32 R70, R46, R87, RZ ;  /* 0x000000572e467225 */ /* 0x000fe200078e00ff */
[----:B------:R-:W-:-:S02]  /*1d090*/  SEL R59, RZ, 0x1, P2 ;  /* 0x00000001ff3b7807 */ /* 0x000fc40001000000 */
[----:B------:R-:W-:Y:S01]  /*1d0a0*/  IADD3 R63, P0, P2, R63, R72, R24 ;  /* 0x000000483f3f7210 */ /* 0x000fe20007a1e018 */
[----:B------:R-:W-:Y:S01]  /*1d0b0*/  IMAD.WIDE.U32 R24, R65, R87, RZ ;  /* 0x0000005741187225 */ /* 0x000fe200078e00ff */
[----:B------:R-:W-:Y:S02]  /*1d0c0*/  SEL R58, RZ, 0x1, P3 ;  /* 0x00000001ff3a7807 */ /* 0x000fe40001800000 */
[----:B------:R-:W-:Y:S01]  /*1d0d0*/  IADD3.X R64, PT, PT, RZ, R73, RZ, P0, P2 ;  /* 0x00000049ff407210 */ /* 0x000fe200007e44ff */
[----:B------:R-:W-:Y:S01]  /*1d0e0*/  IMAD.WIDE.U32 R74, R47, R103, RZ ;  /* 0x000000672f4a7225 */ /* 0x000fe200078e00ff */
[----:B------:R-:W-:-:S03]  /*1d0f0*/  IADD3 R60, P3, P5, R59, R60, R58 ;  /* 0x0000003c3b3c7210 */ /* 0x000fc60007d7e03a */
[----:B------:R-:W-:Y:S01]  /*1d100*/  IMAD.WIDE.U32 R58, R87, R46, R56 ;  /* 0x0000002e573a7225 */ /* 0x000fe200078e0038 */
[----:B------:R-:W-:-:S03]  /*1d110*/  IADD3.X R61, PT, PT, RZ, R61, RZ, P3, P5 ;  /* 0x0000003dff3d7210 */ /* 0x000fc60001fea4ff */
[----:B------:R-:W-:Y:S01]  /*1d120*/  IMAD.WIDE.U32 R24, P4, R106, R46, R24 ;  /* 0x0000002e6a187225 */ /* 0x000fe20007880018 */
[----:B------:R-:W-:Y:S02]  /*1d130*/  ISETP.GE.U32.AND P2, PT, R58, R56, PT ;  /* 0x000000383a00720c */ /* 0x000fe40003f46070 */
[----:B------:R-:W-:Y:S01]  /*1d140*/  IADD3 R56, P6, PT, R63, R58, RZ ;  /* 0x0000003a3f387210 */ /* 0x000fe20007fde0ff */
[----:B------:R-:W-:Y:S01]  /*1d150*/  IMAD.IADD R77, R59, 0x1, R77 ;  /* 0x000000013b4d7824 */ /* 0x000fe200078e024d */
[----:B------:R-:W-:Y:S01]  /*1d160*/  IADD3 RZ, P0, PT, R71, R24, RZ ;  /* 0x0000001847ff7210 */ /* 0x000fe20007f1e0ff */
[----:B------:R-:W-:-:S03]  /*1d170*/  IMAD.WIDE.U32 R70, R62, R103, RZ ;  /* 0x000000673e467225 */ /* 0x000fc600078e00ff */
[----:B------:R-:W-:Y:S01]  /*1d180*/  ISETP.GE.U32.AND.EX P2, PT, R77, R57, PT, P2 ;  /* 0x000000394d00720c */ /* 0x000fe20003f46120 */
[----:B------:R-:W-:-:S03]  /*1d190*/  IMAD.WIDE.U32 R74, P3, R86, R62, R74 ;  /* 0x0000003e564a7225 */ /* 0x000fc6000786004a */
[----:B------:R-:W-:Y:S01]  /*1d1a0*/  SEL R63, RZ, 0x1, P2 ;  /* 0x00000001ff3f7807 */ /* 0x000fe20001000000 */
[----:B------:R-:W-:Y:S01]  /*1d1b0*/  IMAD.X R57, R77, 0x1, R64, P6 ;  /* 0x000000014d397824 */ /* 0x000fe200030e0640 */
[----:B------:R-:W-:Y:S01]  /*1d1c0*/  IADD3 RZ, P6, PT, R71, R74, RZ ;  /* 0x0000004a47ff7210 */ /* 0x000fe20007fde0ff */
[----:B------:R-:W-:Y:S01]  /*1d1d0*/  IMAD.WIDE.U32 R72, R46, R89, RZ ;  /* 0x000000592e487225 */ /* 0x000fe200078e00ff */
[----:B------:R-:W-:-:S03]  /*1d1e0*/  ISETP.GE.U32.AND P2, PT, R56, R58, PT ;  /* 0x0000003a3800720c */ /* 0x000fc60003f46070 */
[----:B------:R-:W-:Y:S01]  /*1d1f0*/  IMAD.WIDE.U32 R80, P5, R88, R46, R80 ;  /* 0x0000002e58507225 */ /* 0x000fe200078a0050 */
[----:B------:R-:W-:-:S03]  /*1d200*/  ISETP.GE.U32.AND.EX P2, PT, R57, R77, PT, P2 ;  /* 0x0000004d3900720c */ /* 0x000fc60003f46120 */
[----:B------:R-:W-:Y:S01]  /*1d210*/  IMAD.WIDE.U32 R70, R47, R87, RZ ;  /* 0x000000572f467225 */ /* 0x000fe200078e00ff */
[----:B------:R-:W-:-:S03]  /*1d220*/  SEL R74, RZ, 0x1, P2 ;  /* 0x00000001ff4a7807 */ /* 0x000fc60001000000 */
[----:B------:R-:W-:Y:S01]  /*1d230*/  IMAD.X R59, RZ, RZ, RZ, P4 ;  /* 0x000000ffff3b7224 */ /* 0x000fe200020e06ff */
[----:B------:R-:W-:Y:S01]  /*1d240*/  IADD3 RZ, P4, PT, R73, R80, RZ ;  /* 0x0000005049ff7210 */ /* 0x000fe20007f9e0ff */
[----:B------:R-:W-:Y:S02]  /*1d250*/  IMAD.MOV.U32 R58, RZ, RZ, R25 ;  /* 0x000000ffff3a7224 */ /* 0x000fe400078e0019 */
[----:B------:R-:W-:Y:S02]  /*1d260*/  IMAD R64, R88, R46, RZ ;  /* 0x0000002e58407224 */ /* 0x000fe400078e02ff */
[----:B------:R-:W-:Y:S02]  /*1d270*/  IMAD.X R79, RZ, RZ, RZ, P5 ;  /* 0x000000ffff4f7224 */ /* 0x000fe400028e06ff */
[----:B------:R-:W-:-:S04]  /*1d280*/  IMAD.WIDE.U32 R24, R62, R87, RZ ;  /* 0x000000573e187225 */ /* 0x000fc800078e00ff */
[----:B------:R-:W-:-:S04]  /*1d290*/  IMAD.WIDE.U32 R70, P5, R106, R62, R70 ;  /* 0x0000003e6a467225 */ /* 0x000fc800078a0046 */
[----:B------:R-:W-:Y:S02]  /*1d2a0*/  IMAD.MOV.U32 R78, RZ, RZ, R81 ;  /* 0x000000ffff4e7224 */ /* 0x000fe400078e0051 */
[----:B------:R-:W-:-:S04]  /*1d2b0*/  IMAD.WIDE.U32.X R58, R106, R65, R58, P0 ;  /* 0x000000416a3a7225 */ /* 0x000fc800000e043a */
[----:B------:R-:W-:Y:S02]  /*1d2c0*/  IMAD R113, R89, R65, R64 ;  /* 0x0000004159717224 */ /* 0x000fe400078e0240 */
[----:B------:R-:W-:-:S04]  /*1d2d0*/  IMAD.WIDE.U32 R72, R47, R107, RZ ;  /* 0x0000006b2f487225 */ /* 0x000fc800078e00ff */
[----:B------:R-:W-:Y:S01]  /*1d2e0*/  IMAD.WIDE.U32.X R64, R88, R65, R78, P4 ;  /* 0x0000004158407225 */ /* 0x000fe200020e044e */
[----:B------:R-:W-:-:S03]  /*1d2f0*/  IADD3 RZ, P4, PT, R25, R70, RZ ;  /* 0x0000004619ff7210 */ /* 0x000fc60007f9e0ff */
[CC--:B------:R-:W-:Y:S02]  /*1d300*/  IMAD R70, R105.reuse, R62.reuse, RZ ;  /* 0x0000003e69467224 */ /* 0x0c0fe400078e02ff */
[----:B------:R-:W-:-:S04]  /*1d310*/  IMAD.WIDE.U32 R72, P0, R105, R62, R72 ;  /* 0x0000003e69487225 */ /* 0x000fc80007800048 */
[----:B------:R-:W-:-:S04]  /*1d320*/  IMAD.WIDE.U32 R24, R107, R62, R68 ;  /* 0x0000003e6b187225 */ /* 0x000fc800078e0044 */
[----:B------:R-:W-:Y:S02]  /*1d330*/  IMAD R111, R107, R47, R70 ;  /* 0x0000002f6b6f7224 */ /* 0x000fe400078e0246 */
[----:B------:R-:W-:-:S04]  /*1d340*/  IMAD.WIDE.U32 R76, R62, R107, RZ ;  /* 0x0000006b3e4c7225 */ /* 0x000fc800078e00ff */
[----:B------:R-:W-:Y:S01]  /*1d350*/  IMAD.X R83, RZ, RZ, RZ, P0 ;  /* 0x000000ffff537224 */ /* 0x000fe200000e06ff */
[----:B------:R-:W-:Y:S01]  /*1d360*/  ISETP.GE.U32.AND P0, PT, R24, R68, PT ;  /* 0x000000441800720c */ /* 0x000fe20003f06070 */
[----:B------:R-:W-:Y:S01]  /*1d370*/  IMAD.IADD R111, R25, 0x1, R111 ;  /* 0x00000001196f7824 */ /* 0x000fe200078e026f */
[----:B------:R-:W-:Y:S01]  /*1d380*/  IADD3 RZ, P2, PT, R77, R72, RZ ;  /* 0x000000484dff7210 */ /* 0x000fe20007f5e0ff */
[----:B------:R-:W-:Y:S02]  /*1d390*/  IMAD.MOV.U32 R82, RZ, RZ, R73 ;  /* 0x000000ffff527224 */ /* 0x000fe400078e0049 */
[----:B------:R-:W-:Y:S01]  /*1d3a0*/  IMAD.WIDE.U32 R80, R47, R89, RZ ;  /* 0x000000592f507225 */ /* 0x000fe200078e00ff */
[----:B------:R-:W-:-:S03]  /*1d3b0*/  ISETP.GE.U32.AND.EX P0, PT, R111, R69, PT, P0 ;  /* 0x000000456f00720c */ /* 0x000fc60003f06100 */
[----:B------:R-:W-:Y:S01]  /*1d3c0*/  IMAD R68, R86, R62, RZ ;  /* 0x0000003e56447224 */ /* 0x000fe200078e02ff */
[----:B------:R-:W-:Y:S01]  /*1d3d0*/  SEL R73, RZ, 0x1, P0 ;  /* 0x00000001ff497807 */ /* 0x000fe20000000000 */
[----:B------:R-:W-:Y:S02]  /*1d3e0*/  IMAD.MOV.U32 R78, RZ, RZ, R75 ;  /* 0x000000ffff4e7224 */ /* 0x000fe400078e004b */
[----:B------:R-:W-:Y:S01]  /*1d3f0*/  IMAD.WIDE.U32.X R82, R105, R47, R82, P2 ;  /* 0x0000002f69527225 */ /* 0x000fe200010e0452 */
[----:B------:R-:W-:-:S03]  /*1d400*/  IADD3 R75, P0, P2, R74, R58, R63 ;  /* 0x0000003a4a4b7210 */ /* 0x000fc60007a1e03f */
[----:B------:R-:W-:Y:S02]  /*1d410*/  IMAD.X R79, RZ, RZ, RZ, P3 ;  /* 0x000000ffff4f7224 */ /* 0x000fe400018e06ff */
[----:B------:R-:W-:Y:S02]  /*1d420*/  IMAD R63, R103, R47, R68 ;  /* 0x0000002f673f7224 */ /* 0x000fe400078e0244 */
[----:B------:R-:W-:-:S04]  /*1d430*/  IMAD.WIDE.U32 R80, P3, R88, R62, R80 ;  /* 0x0000003e58507225 */ /* 0x000fc80007860050 */
[----:B------:R-:W-:-:S04]  /*1d440*/  IMAD.WIDE.U32 R68, R103, R62, R56 ;  /* 0x0000003e67447225 */ /* 0x000fc800078e0038 */
[----:B------:R-:W-:Y:S02]  /*1d450*/  IMAD.MOV.U32 R84, RZ, RZ, R71 ;  /* 0x000000ffff547224 */ /* 0x000fe400078e0047 */
[----:B------:R-:W-:Y:S01]  /*1d460*/  IMAD.WIDE.U32 R70, R89, R46, R60 ;  /* 0x0000002e59467225 */ /* 0x000fe200078e003c */
[----:B------:R-:W-:-:S03]  /*1d470*/  IADD3.X R46, PT, PT, RZ, R59, RZ, P0, P2 ;  /* 0x0000003bff2e7210 */ /* 0x000fc600007e44ff */
[----:B------:R-:W-:Y:S01]  /*1d480*/  IMAD.X R59, RZ, RZ, RZ, P3 ;  /* 0x000000ffff3b7224 */ /* 0x000fe200018e06ff */
[----:B------:R-:W-:Y:S01]  /*1d490*/  IADD3 R72, P2, PT, R75, R70, RZ ;  /* 0x000000464b487210 */ /* 0x000fe20007f5e0ff */
[----:B------:R-:W-:Y:S01]  /*1d4a0*/  IMAD.IADD R69, R69, 0x1, R63 ;  /* 0x0000000145457824 */ /* 0x000fe200078e023f */
[C---:B------:R-:W-:Y:S01]  /*1d4b0*/  IADD3 R63, P0, P3, R68.reuse, R82, R73 ;  /* 0x00000052443f7210 */ /* 0x040fe20007b1e049 */
[----:B------:R-:W-:Y:S02]  /*1d4c0*/  IMAD.IADD R113, R71, 0x1, R113 ;  /* 0x0000000147717824 */ /* 0x000fe400078e0271 */
[----:B------:R-:W-:Y:S01]  /*1d4d0*/  IMAD.X R85, RZ, RZ, RZ, P5 ;  /* 0x000000ffff557224 */ /* 0x000fe200028e06ff */
[----:B------:R-:W-:Y:S01]  /*1d4e0*/  IADD3.X R83, PT, PT, R69, R83, RZ, P0, P3 ;  /* 0x0000005345537210 */ /* 0x000fe200007e64ff */
[----:B------:R-:W-:Y:S01]  /*1d4f0*/  IMAD.X R73, R113, 0x1, R46, P2 ;  /* 0x0000000171497824 */ /* 0x000fe200010e062e */
[----:B------:R-:W-:Y:S01]  /*1d500*/  ISETP.GE.U32.AND P0, PT, R68, R56, PT ;  /* 0x000000384400720c */ /* 0x000fe20003f06070 */
[----:B------:R-:W-:Y:S01]  /*1d510*/  IMAD.WIDE.U32.X R78, R86, R47, R78, P6 ;  /* 0x0000002f564e7225 */ /* 0x000fe200030e044e */
[----:B------:R-:W-:-:S02]  /*1d520*/  ISETP.GE.U32.AND P3, PT, R63, R68, PT ;  /* 0x000000443f00720c */ /* 0x000fc40003f66070 */
[----:B------:R-:W-:Y:S01]  /*1d530*/  ISETP.GE.U32.AND.EX P0, PT, R69, R57, PT, P0 ;  /* 0x000000394500720c */ /* 0x000fe20003f06100 */
[----:B------:R-:W-:Y:S01]  /*1d540*/  IMAD.WIDE.U32 R76, R62, R89, RZ ;  /* 0x000000593e4c7225 */ /* 0x000fe200078e00ff */
[----:B------:R-:W-:Y:S02]  /*1d550*/  ISETP.GE.U32.AND.EX P3, PT, R83, R69, PT, P3 ;  /* 0x000000455300720c */ /* 0x000fe40003f66130 */
[----:B------:R-:W-:Y:S01]  /*1d560*/  ISETP.GE.U32.AND P2, PT, R70, R60, PT ;  /* 0x0000003c4600720c */ /* 0x000fe20003f46070 */
[----:B------:R-:W-:Y:S01]  /*1d570*/  IMAD.WIDE.U32.X R84, R106, R47, R84, P4 ;  /* 0x0000002f6a547225 */ /* 0x000fe200020e0454 */
[----:B------:R-:W-:Y:S02]  /*1d580*/  ISETP.GE.U32.AND P6, PT, R72, R70, PT ;  /* 0x000000464800720c */ /* 0x000fe40003fc6070 */
[----:B------:R-:W-:Y:S01]  /*1d590*/  SEL R46, RZ, 0x1, P0 ;  /* 0x00000001ff2e7807 */ /* 0x000fe20000000000 */
[-C--:B------:R-:W-:Y:S01]  /*1d5a0*/  IMAD R106, R106, R62.reuse, RZ ;  /* 0x0000003e6a6a7224 */ /* 0x080fe200078e02ff */
[----:B------:R-:W-:Y:S01]  /*1d5b0*/  SEL R69, RZ, 0x1, P3 ;  /* 0x00000001ff457807 */ /* 0x000fe20001800000 */
[----:B------:R-:W-:Y:S01]  /*1d5c0*/  IMAD.MOV.U32 R58, RZ, RZ, R81 ;  /* 0x000000ffff3a7224 */ /* 0x000fe200078e0051 */
[----:B------:R-:W-:Y:S01]  /*1d5d0*/  ISETP.GE.U32.AND.EX P2, PT, R113, R61, PT, P2 ;  /* 0x0000003d7100720c */ /* 0x000fe20003f46120 */
[----:B------:R-:W-:Y:S01]  /*1d5e0*/  IMAD.WIDE.U32 R56, R87, R62, R72 ;  /* 0x0000003e57387225 */ /* 0x000fe200078e0048 */
[----:B------:R-:W-:-:S02]  /*1d5f0*/  ISETP.GE.U32.AND.EX P0, PT, R73, R113, PT, P6 ;  /* 0x000000714900720c */ /* 0x000fc40003f06160 */
[----:B------:R-:W-:Y:S01]  /*1d600*/  IADD3 RZ, P5, PT, R77, R80, RZ ;  /* 0x000000504dff7210 */ /* 0x000fe20007fbe0ff */
[-C--:B------:R-:W-:Y:S01]  /*1d610*/  IMAD R71, R87, R47.reuse, R106 ;  /* 0x0000002f57477224 */ /* 0x080fe200078e026a */
[----:B------:R-:W-:Y:S01]  /*1d620*/  IADD3 R69, P4, P3, R69, R78, R46 ;  /* 0x0000004e45457210 */ /* 0x000fe20007b9e02e */
[C---:B------:R-:W-:Y:S01]  /*1d630*/  IMAD R46, R88.reuse, R62, RZ ;  /* 0x0000003e582e7224 */ /* 0x040fe200078e02ff */
[----:B------:R-:W-:Y:S01]  /*1d640*/  SEL R60, RZ, 0x1, P2 ;  /* 0x00000001ff3c7807 */ /* 0x000fe20001000000 */
[----:B------:R-:W-:Y:S01]  /*1d650*/  IMAD.WIDE.U32.X R58, R88, R47, R58, P5 ;  /* 0x0000002f583a7225 */ /* 0x000fe200028e043a */
[----:B------:R-:W-:Y:S02]  /*1d660*/  SEL R61, RZ, 0x1, P0 ;  /* 0x00000001ff3d7807 */ /* 0x000fe40000000000 */
[----:B------:R-:W-:Y:S01]  /*1d670*/  IADD3.X R75, PT, PT, RZ, R79, RZ, P4, P3 ;  /* 0x0000004fff4b7210 */ /* 0x000fe200027e64ff */
[----:B------:R-:W-:Y:S01]  /*1d680*/  IMAD R77, R89, R47, R46 ;  /* 0x0000002f594d7224 */ /* 0x000fe200078e022e */
[----:B------:R-:W-:Y:S01]  /*1d690*/  ISETP.GE.U32.AND P0, PT, R56, R72, PT ;  /* 0x000000483800720c */ /* 0x000fe20003f06070 */
[----:B------:R-:W-:Y:S01]  /*1d6a0*/  IMAD.WIDE.U32 R46, R83, 0x3d1, RZ ;  /* 0x000003d1532e7825 */ /* 0x000fe200078e00ff */
[----:B------:R-:W-:-:S02]  /*1d6b0*/  IADD3 R79, P3, PT, R69, R56, RZ ;  /* 0x00000038454f7210 */ /* 0x000fc40007f7e0ff */
[----:B------:R-:W-:Y:S01]  /*1d6c0*/  IADD3 R64, P2, P5, R61, R64, R60 ;  /* 0x000000403d407210 */ /* 0x000fe20007d5e03c */
[----:B------:R-:W-:Y:S02]  /*1d6d0*/  IMAD.IADD R72, R57, 0x1, R71 ;  /* 0x0000000139487824 */ /* 0x000fe400078e0247 */
[----:B------:R-:W-:Y:S01]  /*1d6e0*/  IMAD.WIDE.U32 R60, R63, 0x3d1, RZ ;  /* 0x000003d13f3c7825 */ /* 0x000fe200078e00ff */
[----:B------:R-:W-:Y:S02]  /*1d6f0*/  IADD3.X R65, PT, PT, RZ, R65, RZ, P2, P5 ;  /* 0x00000041ff417210 */ /* 0x000fe400017ea4ff */
[----:B------:R-:W-:Y:S01]  /*1d700*/  ISETP.GE.U32.AND P2, PT, R79, R56, PT ;  /* 0x000000384f00720c */ /* 0x000fe20003f46070 */
[C---:B------:R-:W-:Y:S01]  /*1d710*/  IMAD.X R75, R72.reuse, 0x1, R75, P3 ;  /* 0x00000001484b7824 */ /* 0x040fe200018e064b */
[----:B------:R-:W-:Y:S01]  /*1d720*/  ISETP.GE.U32.AND.EX P3, PT, R72, R73, PT, P0 ;  /* 0x000000494800720c */ /* 0x000fe20003f66100 */
[----:B------:R-:W-:Y:S01]  /*1d730*/  IMAD.WIDE.U32 R46, P4, RZ, R63, R46 ;  /* 0x0000003fff2e7225 */ /* 0x000fe2000788002e */
[----:B------:R-:W-:-:S02]  /*1d740*/  IADD3 R69, P5, PT, RZ, R60, RZ ;  /* 0x0000003cff457210 */ /* 0x000fc40007fbe0ff */
[----:B------:R-:W-:Y:S01]  /*1d750*/  ISETP.GE.U32.AND.EX P2, PT, R75, R72, PT, P2 ;  /* 0x000000484b00720c */ /* 0x000fe20003f46120 */
[----:B------:R-:W-:Y:S01]  /*1d760*/  IMAD.X R57, RZ, RZ, RZ, P4 ;  /* 0x000000ffff397224 */ /* 0x000fe200020e06ff */
[----:B------:R-:W-:Y:S01]  /*1d770*/  IADD3 R68, P4, PT, R61, R46, RZ ;  /* 0x0000002e3d447210 */ /* 0x000fe20007f9e0ff */
[----:B------:R-:W-:Y:S01]  /*1d780*/  IMAD.MOV.U32 R56, RZ, RZ, R47 ;  /* 0x000000ffff387224 */ /* 0x000fe200078e002f */
[----:B------:R-:W-:Y:S01]  /*1d790*/  SEL R70, RZ, 0x1, P3 ;  /* 0x00000001ff467807 */ /* 0x000fe20001800000 */
[----:B------:R-:W-:Y:S01]  /*1d7a0*/  IMAD.WIDE.U32 R46, R75, 0x3d1, RZ ;  /* 0x000003d14b2e7825 */ /* 0x000fe200078e00ff */
[----:B------:R-:W-:Y:S02]  /*1d7b0*/  SEL R81, RZ, 0x1, P2 ;  /* 0x00000001ff517807 */ /* 0x000fe40001000000 */
[----:B------:R-:W-:Y:S01]  /*1d7c0*/  ISETP.GE.U32.AND P0, PT, R69, R60, PT ;  /* 0x0000003c4500720c */ /* 0x000fe20003f06070 */
[----:B------:R-:W-:Y:S01]  /*1d7d0*/  IMAD.WIDE.U32 R60, R89, R62, R64 ;  /* 0x0000003e593c7225 */ /* 0x000fe200078e0040 */
[----:B------:R-:W-:-:S03]  /*1d7e0*/  IADD3 R81, P3, P2, R81, R84, R70 ;  /* 0x0000005451517210 */ /* 0x000fc60007a7e046 */
[----:B------:R-:W-:Y:S01]  /*1d7f0*/  IMAD.X R71, R68, 0x1, R63, P5 ;  /* 0x0000000144477824 */ /* 0x000fe200028e063f */
[----:B------:R-:W-:Y:S01]  /*1d800*/  IADD3.X R85, PT, PT, RZ, R85, RZ, P3, P2 ;  /* 0x00000055ff557210 */ /* 0x000fe20001fe44ff */
[----:B------:R-:W-:Y:S01]  /*1d810*/  IMAD.WIDE.U32.X R62, RZ, R83, R56, P4 ;  /* 0x00000053ff3e7225 */ /* 0x000fe200020e0438 */
[----:B------:R-:W-:Y:S02]  /*1d820*/  IADD3 R81, P6, PT, R81, R60, RZ ;  /* 0x0000003c51517210 */ /* 0x000fe40007fde0ff */
[----:B------:R-:W-:Y:S01]  /*1d830*/  ISETP.GE.U32.AND P5, PT, R60, R64, PT ;  /* 0x000000403c00720c */ /* 0x000fe20003fa6070 */
[----:B------:R-:W-:Y:S01]  /*1d840*/  IMAD.WIDE.U32 R56, R79, 0x3d1, RZ ;  /* 0x000003d14f387825 */ /* 0x000fe200078e00ff */
[----:B------:R-:W-:-:S03]  /*1d850*/  ISETP.GE.U32.AND.EX P0, PT, R71, R68, PT, P0 ;  /* 0x000000444700720c */ /* 0x000fc60003f06100 */
[----:B------:R-:W-:Y:S01]  /*1d860*/  IMAD.WIDE.U32 R46, P4, RZ, R79, R46 ;  /* 0x0000004fff2e7225 */ /* 0x000fe2000788002e */
[----:B------:R-:W-:-:S03]  /*1d870*/  IADD3 R73, P2, PT, R62, R56, RZ ;  /* 0x000000383e497210 */ /* 0x000fc60007f5e0ff */
[----:B------:R-:W-:Y:S01]  /*1d880*/  IMAD.IADD R62, R61, 0x1, R77 ;  /* 0x000000013d3e7824 */ /* 0x000fe200078e024d */
[----:B------:R-:W-:Y:S01]  /*1d890*/  ISETP.GE.U32.AND P3, PT, R73, R56, PT ;  /* 0x000000384900720c */ /* 0x000fe20003f66070 */
[----:B------:R-:W-:Y:S01]  /*1d8a0*/  IMAD.X R61, RZ, RZ, RZ, P4 ;  /* 0x000000ffff3d7224 */ /* 0x000fe200020e06ff */
[----:B------:R-:W-:Y:S01]  /*1d8b0*/  IADD3 R57, P4, PT, R57, R46, RZ ;  /* 0x0000002e39397210 */ /* 0x000fe20007f9e0ff */
[C---:B------:R-:W-:Y:S01]  /*1d8c0*/  IMAD.X R77, R62.reuse, 0x1, R85, P6 ;  /* 0x000000013e4d7824 */ /* 0x040fe200030e0655 */
[----:B------:R-:W-:Y:S02]  /*1d8d0*/  ISETP.GE.U32.AND.EX P5, PT, R62, R65, PT, P5 ;  /* 0x000000413e00720c */ /* 0x000fe40003fa6150 */
[----:B------:R-:W-:Y:S01]  /*1d8e0*/  IADD3 R46, P6, PT, R73, R83, RZ ;  /* 0x00000053492e7210 */ /* 0x000fe20007fde0ff */
[----:B------:R-:W-:Y:S01]  /*1d8f0*/  IMAD.X R64, R57, 0x1, R63, P2 ;  /* 0x0000000139407824 */ /* 0x000fe200010e063f */
[----:B------:R-:W-:Y:S01]  /*1d900*/  ISETP.GE.U32.AND P2, PT, R81, R60, PT ;  /* 0x0000003c5100720c */ /* 0x000fe20003f46070 */
[----:B------:R-:W-:Y:S01]  /*1d910*/  IMAD.MOV.U32 R60, RZ, RZ, R47 ;  /* 0x000000ffff3c7224 */ /* 0x000fe200078e002f */
[----:B------:R-:W-:-:S02]  /*1d920*/  SEL R63, RZ, 0x1, P0 ;  /* 0x00000001ff3f7807 */ /* 0x000fc40000000000 */
[----:B------:R-:W-:Y:S01]  /*1d930*/  SEL R56, RZ, 0x1, P5 ;  /* 0x00000001ff387807 */ /* 0x000fe20002800000 */
[----:B------:R-:W-:Y:S01]  /*1d940*/  IMAD.WIDE.U32.X R60, RZ, R75, R60, P4 ;  /* 0x0000004bff3c7225 */ /* 0x000fe200020e043c */
[----:B------:R-:W-:Y:S02]  /*1d950*/  ISETP.GE.U32.AND.EX P2, PT, R77, R62, PT, P2 ;  /* 0x0000003e4d00720c */ /* 0x000fe40003f46120 */
[----:B------:R-:W-:Y:S01]  /*1d960*/  IADD3 R63, P5, PT, R46, R63, RZ ;  /* 0x0000003f2e3f7210 */ /* 0x000fe20007fbe0ff */
[----:B------:R-:W-:Y:S01]  /*1d970*/  IMAD.X R62, R64, 0x1, R79, P6 ;  /* 0x00000001403e7824 */ /* 0x000fe200030e064f */
[----:B------:R-:W-:Y:S02]  /*1d980*/  SEL R83, RZ, 0x1, P2 ;  /* 0x00000001ff537807 */ /* 0x000fe40001000000 */
[----:B------:R-:W-:Y:S01]  /*1d990*/  ISETP.LT.U32.AND P0, PT, R46, R73, PT ;  /* 0x000000492e00720c */ /* 0x000fe20003f01070 */
[----:B------:R-:W-:Y:S01]  /*1d9a0*/  IMAD.X R65, RZ, RZ, R62, P5 ;  /* 0x000000ffff417224 */ /* 0x000fe200028e063e */
[----:B------:R-:W-:Y:S01]  /*1d9b0*/  ISETP.GE.U32.AND P2, PT, R63, R46, PT ;  /* 0x0000002e3f00720c */ /* 0x000fe20003f46070 */
[----:B------:R-:W-:Y:S01]  /*1d9c0*/  IMAD.WIDE.U32 R46, R77, 0x3d1, RZ ;  /* 0x000003d14d2e7825 */ /* 0x000fe200078e00ff */
[----:B------:R-:W-:-:S02]  /*1d9d0*/  ISETP.GE.U32.AND.EX P3, PT, R64, R57, PT, P3 ;  /* 0x000000394000720c */ /* 0x000fc40003f66130 */
[----:B------:R-:W-:Y:S01]  /*1d9e0*/  IADD3 R83, P4, P5, R83, R58, R56 ;  /* 0x0000003a53537210 */ /* 0x000fe20007d9e038 */
[----:B------:R-:W-:Y:S01]  /*1d9f0*/  IMAD.WIDE.U32 R56, R81, 0x3d1, RZ ;  /* 0x000003d151387825 */ /* 0x000fe200078e00ff */
[----:B------:R-:W-:Y:S02]  /*1da00*/  ISETP.GE.U32.AND.EX P6, PT, R65, R62, PT, P2 ;  /* 0x0000003e4100720c */ /* 0x000fe40003fc6120 */
[----:B------:R-:W-:Y:S01]  /*1da10*/  SEL R79, RZ, 0x1, P3 ;  /* 0x00000001ff4f7807 */ /* 0x000fe20001800000 */
[----:B------:R-:W-:Y:S01]  /*1da20*/  IMAD.WIDE.U32 R46, P2, RZ, R81, R46 ;  /* 0x00000051ff2e7225 */ /* 0x000fe2000784002e */
[----:B------:R-:W-:Y:S02]  /*1da30*/  ISETP.LT.U32.OR.EX P0, PT, R62, R64, !P6, P0 ;  /* 0x000000403e00720c */ /* 0x000fe40007701500 */
[----:B------:R-:W-:Y:S01]  /*1da40*/  IADD3 R79, P3, P6, R56, R60, R79 ;  /* 0x0000003c384f7210 */ /* 0x000fe20007e7e04f */
[----:B------:R-:W-:Y:S01]  /*1da50*/  IMAD.MOV.U32 R58, RZ, RZ, R47 ;  /* 0x000000ffff3a7224 */ /* 0x000fe200078e002f */
[----:B------:R-:W-:Y:S01]  /*1da60*/  IADD3.X R85, PT, PT, RZ, R59, RZ, P4, P5 ;  /* 0x0000003bff557210 */ /* 0x000fe200027ea4ff */
[----:B------:R-:W-:Y:S01]  /*1da70*/  IMAD.X R59, RZ, RZ, RZ, P2 ;  /* 0x000000ffff3b7224 */ /* 0x000fe200010e06ff */
[----:B------:R-:W-:-:S02]  /*1da80*/  IADD3 R57, P4, PT, R57, R46, RZ ;  /* 0x0000002e39397210 */ /* 0x000fc40007f9e0ff */
[----:B------:R-:W-:Y:S01]  /*1da90*/  ISETP.GE.U32.AND P2, PT, R79, R56, PT ;  /* 0x000000384f00720c */ /* 0x000fe20003f46070 */
[----:B------:R-:W-:Y:S01]  /*1daa0*/  IMAD.WIDE.U32 R46, R85, 0x3d1, RZ ;  /* 0x000003d1552e7825 */ /* 0x000fe200078e00ff */
[----:B------:R-:W-:Y:S02]  /*1dab0*/  IADD3 R56, P5, PT, R79, R75, RZ ;  /* 0x0000004b4f387210 */ /* 0x000fe40007fbe0ff */
[----:B------:R-:W-:Y:S01]  /*1dac0*/  SEL R73, RZ, 0x1, !P0 ;  /* 0x00000001ff497807 */ /* 0x000fe20004000000 */
[----:B------:R-:W-:Y:S01]  /*1dad0*/  IMAD.WIDE.U32.X R58, RZ, R77, R58, P4 ;  /* 0x0000004dff3a7225 */ /* 0x000fe200020e043a */
[----:B------:R-:W-:Y:S02]  /*1dae0*/  IADD3.X R60, PT, PT, R57, R61, RZ, P3, P6 ;  /* 0x0000003d393c7210 */ /* 0x000fe40001fec4ff */
[----:B------:R-:W-:Y:S02]  /*1daf0*/  IADD3 R73, P3, PT, R56, R73, RZ ;  /* 0x0000004938497210 */ /* 0x000fe40007f7e0ff */
[C---:B------:R-:W-:Y:S01]  /*1db00*/  ISETP.GE.U32.AND.EX P2, PT, R60.reuse, R57, PT, P2 ;  /* 0x000000393c00720c */ /* 0x040fe20003f46120 */
[----:B------:R-:W-:Y:S01]  /*1db10*/  IMAD.X R81, R60, 0x1, R81, P5 ;  /* 0x000000013c517824 */ /* 0x000fe200028e0651 */
[----:B------:R-:W-:-:S02]  /*1db20*/  ISETP.GE.U32.AND P5, PT, R73, R56, PT ;  /* 0x000000384900720c */ /* 0x000fc40003fa6070 */
        /* <DEDUP_REMOVED lines=29> */
[----:B------:R-:W-:Y:S01]  /*1dd00*/  IADD3 R77, P0, PT, R46, R47, RZ ;  /* 0x0000002f2e4d7210 */ /* 0x000fe20007f1e0ff */
[----:B------:R-:W-:-:S04]  /*1dd10*/  IMAD.WIDE.U32 R46, R107, R66, RZ ;  /* 0x000000426b2e7225 */ /* 0x000fc800078e00ff */
[----:B------:R-:W-:Y:S01]  /*1dd20*/  IMAD.X R79, RZ, RZ, R56, P0 ;  /* 0x000000ffff4f7224 */ /* 0x000fe200000e0638 */
[----:B------:R-:W-:Y:S01]  /*1dd30*/  ISETP.NE.U32.AND P0, PT, R77, RZ, PT ;  /* 0x000000ff4d00720c */ /* 0x000fe20003f05070 */
[----:B------:R-:W-:-:S03]  /*1dd40*/  IMAD R56, R105, R66, RZ ;  /* 0x0000004269387224 */ /* 0x000fc600078e02ff */
[----:B------:R-:W-:Y:S01]  /*1dd50*/  ISETP.NE.AND.EX P0, PT, R79, RZ, PT, P0 ;  /* 0x000000ff4f00720c */ /* 0x000fe20003f05300 */
[----:B------:R-:W-:-:S12]  /*1dd60*/  IMAD R67, R107, R67, R56 ;  /* 0x000000436b437224 */ /* 0x000fd800078e0238 */
        /* <DEDUP_REMOVED lines=52> */
.L_x_154:
[----:B------:R-:W-:Y:S05]  /*1e0b0*/  BSYNC.RECONVERGENT B1 ;  /* 0x0000000000017941 */ /* 0x000fea0003800200 */
.L_x_153:
[----:B------:R-:W-:Y:S01]  /*1e0c0*/  IADD3 R88, P2, PT, R69, R46, RZ ;  /* 0x0000002e45587210 */ /* 0x000fe20007f5e0ff */
[----:B------:R-:W-:Y:S01]  /*1e0d0*/  IMAD.IADD R46, R47, 0x1, R67 ;  /* 0x000000012f2e7824 */ /* 0x000fe200078e0243 */
[----:B------:R-:W-:Y:S01]  /*1e0e0*/  BSSY.RECONVERGENT B1, `(.L_x_155) ;  /* 0x00000d9000017945 */ /* 0x000fe20003800200 */
[----:B------:R-:W-:Y:S01]  /*1e0f0*/  IMAD.MOV.U32 R23, RZ, RZ, RZ ;  /* 0x000000ffff177224 */ /* 0x000fe200078e00ff */
[----:B------:R-:W-:Y:S01]  /*1e100*/  ISETP.GE.U32.AND P0, PT, R88, R69, PT ;  /* 0x000000455800720c */ /* 0x000fe20003f06070 */
[----:B------:R-:W-:Y:S01]  /*1e110*/  IMAD.X R86, R71, 0x1, R46, P2 ;  /* 0x0000000147567824 */ /* 0x000fe200010e062e */
[----:B------:R-:W-:Y:S01]  /*1e120*/  IADD3 R26, P2, PT, R63, R26, RZ ;  /* 0x0000001a3f1a7210 */ /* 0x000fe20007f5e0ff */
[----:B------:R-:W-:Y:S03]  /*1e130*/  BSSY.RELIABLE B2, `(.L_x_156) ;  /* 0x0000037000027945 */ /* 0x000fe60003800100 */
[----:B------:R-:W-:Y:S01]  /*1e140*/  ISETP.GE.U32.AND.EX P0, PT, R86, R71, PT, P0 ;  /* 0x000000475600720c */ /* 0x000fe20003f06100 */
[----:B------:R-:W-:Y:S01]  /*1e150*/  IMAD.X R108, R65, 0x1, R108, P2 ;  /* 0x00000001416c7824 */ /* 0x000fe200010e066c */
[----:B------:R-:W-:-:S02]  /*1e160*/  ISETP.LT.U32.AND P2, PT, R26, R63, PT ;  /* 0x0000003f1a00720c */ /* 0x000fc40003f41070 */
        /* <DEDUP_REMOVED lines=51> */
.L_x_157:
[----:B------:R-:W-:Y:S05]  /*1e4a0*/  BSYNC.RELIABLE B2 ;  /* 0x0000000000027941 */ /* 0x000fea0003800100 */
.L_x_156:
        /* <DEDUP_REMOVED lines=66> */
.L_x_160:
[----:B------:R-:W-:Y:S05]  /*1e8d0*/  BSYNC.RELIABLE B2 ;  /* 0x0000000000027941 */ /* 0x000fea0003800100 */
.L_x_159:
        /* <DEDUP_REMOVED lines=61> */
.L_x_162:
[----:B------:R-:W-:Y:S05]  /*1ecb0*/  BSYNC.RELIABLE B2 ;  /* 0x0000000000027941 */ /* 0x000fea0003800100 */
.L_x_161:
        /* <DEDUP_REMOVED lines=27> */
.L_x_158:
[----:B------:R-:W-:Y:S05]  /*1ee70*/  BSYNC.RECONVERGENT B1 ;  /* 0x0000000000017941 */ /* 0x000fea0003800200 */
.L_x_155:
[----:B------:R-:W0:Y:S01]  /*1ee80*/  LDC.64 R22, c[0x3][0x20] ;  /* 0x00c00800ff167b82 */ /* 0x000e220000000a00 */
[C---:B------:R-:W-:Y:S01]  /*1ee90*/  IMAD.WIDE.U32 R68, R28.reuse, UR12, RZ ;  /* 0x0000000c1c447c25 */ /* 0x040fe2000f8e00ff */
[----:B------:R-:W-:Y:S03]  /*1eea0*/  BSSY.RECONVERGENT B1, `(.L_x_163) ;  /* 0x0000183000017945 */ /* 0x000fe60003800200 */
[----:B0-----:R-:W-:-:S04]  /*1eeb0*/  IMAD.WIDE.U32 R106, R28, R22, RZ ;  /* 0x000000161c6a7225 */ /* 0x001fc800078e00ff */
[----:B------:R-:W-:-:S04]  /*1eec0*/  IMAD.WIDE.U32 R24, R95, R22, RZ ;  /* 0x000000165f187225 */ /* 0x000fc800078e00ff */
[----:B------:R-:W-:-:S04]  /*1eed0*/  IMAD.WIDE.U32 R106, P0, R95, R23, R106 ;  /* 0x000000175f6a7225 */ /* 0x000fc8000780006a */
[----:B------:R-:W-:Y:S01]  /*1eee0*/  IMAD.X R47, RZ, RZ, RZ, P0 ;  /* 0x000000ffff2f7224 */ /* 0x000fe200000e06ff */
[----:B------:R-:W-:Y:S01]  /*1eef0*/  IADD3 RZ, P0, PT, R25, R106, RZ ;  /* 0x0000006a19ff7210 */ /* 0x000fe20007f1e0ff */
[----:B------:R-:W-:-:S04]  /*1ef00*/  IMAD.WIDE.U32 R26, R90, R22, RZ ;  /* 0x000000165a1a7225 */ /* 0x000fc800078e00ff */
[----:B------:R-:W-:Y:S02]  /*1ef10*/  IMAD.MOV.U32 R46, RZ, RZ, R107 ;  /* 0x000000ffff2e7224 */ /* 0x000fe400078e006b */
[----:B------:R-:W-:-:S04]  /*1ef20*/  IMAD.WIDE.U32 R24, R21, R22, RZ ;  /* 0x0000001615187225 */ /* 0x000fc800078e00ff */
[----:B------:R-:W-:-:S04]  /*1ef30*/  IMAD.WIDE.U32.X R46, R28, R23, R46, P0 ;  /* 0x000000171c2e7225 */ /* 0x000fc800000e042e */
[----:B------:R-:W-:Y:S01]  /*1ef40*/  IMAD.WIDE.U32 R26, P0, R21, R23, R26 ;  /* 0x00000017151a7225 */ /* 0x000fe2000780001a */
[----:B------:R-:W-:-:S03]  /*1ef50*/  IADD3 R56, P2, PT, R46, R24, RZ ;  /* 0x000000182e387210 */ /* 0x000fc60007f5e0ff */
[----:B------:R-:W-:Y:S01]  /*1ef60*/  IMAD.X R59, RZ, RZ, RZ, P0 ;  /* 0x000000ffff3b7224 */ /* 0x000fe200000e06ff */
[----:B------:R-:W-:Y:S01]  /*1ef70*/  IADD3 R63, P4, PT, R25, R26, RZ ;  /* 0x0000001a193f7210 */ /* 0x000fe20007f9e0ff */
[----:B------:R-:W-:Y:S01]  /*1ef80*/  IMAD.WIDE.U32 R60, R92, R22, RZ ;  /* 0x000000165c3c7225 */ /* 0x000fe200078e00ff */
[----:B------:R-:W-:Y:S02]  /*1ef90*/  ISETP.GE.U32.AND P0, PT, R56, R24, PT ;  /* 0x000000183800720c */ /* 0x000fe40003f06070 */
[----:B------:R-:W0:Y:S01]  /*1efa0*/  LDC.64 R24, c[0x3][0x28] ;  /* 0x00c00a00ff187b82 */ /* 0x000e220000000a00 */
[----:B------:R-:W-:Y:S02]  /*1efb0*/  IMAD.X R57, R63, 0x1, R47, P2 ;  /* 0x000000013f397824 */ /* 0x000fe400010e062f */
[----:B------:R-:W-:Y:S02]  /*1efc0*/  IMAD.MOV.U32 R58, RZ, RZ, R27 ;  /* 0x000000ffff3a7224 */ /* 0x000fe400078e001b */
[----:B------:R-:W-:Y:S01]  /*1efd0*/  IMAD.WIDE.U32 R60, P3, R91, R23, R60 ;  /* 0x000000175b3c7225 */ /* 0x000fe2000786003c */
[----:B------:R-:W-:-:S03]  /*1efe0*/  ISETP.GE.U32.AND.EX P0, PT, R57, R63, PT, P0 ;  /* 0x0000003f3900720c */ /* 0x000fc60003f06100 */
[----:B------:R-:W-:Y:S01]  /*1eff0*/  IMAD.WIDE.U32 R62, R91, R22, RZ ;  /* 0x000000165b3e7225 */ /* 0x000fe200078e00ff */
[----:B------:R-:W-:-:S03]  /*1f000*/  SEL R65, RZ, 0x1, P0 ;  /* 0x00000001ff417807 */ /* 0x000fc60000000000 */
[----:B------:R-:W-:-:S04]  /*1f010*/  IMAD.WIDE.U32.X R58, R90, R23, R58, P4 ;  /* 0x000000175a3a7225 */ /* 0x000fc800020e043a */
[----:B------:R-:W-:Y:S01]  /*1f020*/  IMAD.WIDE.U32 R46, R94, R22, RZ ;  /* 0x000000165e2e7225 */ /* 0x000fe200078e00ff */
[----:B------:R-:W-:Y:S02]  /*1f030*/  IADD3 R58, P5, P6, R62, R58, R65 ;  /* 0x0000003a3e3a7210 */ /* 0x000fe40007ebe041 */
[----:B------:R-:W-:Y:S01]  /*1f040*/  IADD3 R65, P2, PT, R63, R60, RZ ;  /* 0x0000003c3f417210 */ /* 0x000fe20007f5e0ff */
[----:B------:R-:W-:Y:S01]  /*1f050*/  IMAD.X R63, RZ, RZ, RZ, P3 ;  /* 0x000000ffff3f7224 */ /* 0x000fe200018e06ff */
[----:B------:R-:W-:Y:S01]  /*1f060*/  ISETP.GE.U32.AND P0, PT, R58, R62, PT ;  /* 0x0000003e3a00720c */ /* 0x000fe20003f06070 */
[----:B------:R-:W-:Y:S01]  /*1f070*/  IMAD.MOV.U32 R62, RZ, RZ, R61 ;  /* 0x000000ffff3e7224 */ /* 0x000fe200078e003d */
[----:B------:R-:W-:Y:S01]  /*1f080*/  IADD3.X R59, PT, PT, R65, R59, RZ, P5, P6 ;  /* 0x0000003b413b7210 */ /* 0x000fe20002fec4ff */
[----:B------:R-:W-:-:S03]  /*1f090*/  IMAD.WIDE.U32 R26, R95, UR12, RZ ;  /* 0x0000000c5f1a7c25 */ /* 0x000fc6000f8e00ff */
[----:B------:R-:W-:Y:S01]  /*1f0a0*/  ISETP.GE.U32.AND.EX P0, PT, R59, R65, PT, P0 ;  /* 0x000000413b00720c */ /* 0x000fe20003f06100 */
[----:B------:R-:W-:-:S03]  /*1f0b0*/  IMAD.WIDE.U32 R68, P4, R95, UR13, R68 ;  /* 0x0000000d5f447c25 */ /* 0x000fc6000f880044 */
[----:B------:R-:W-:Y:S01]  /*1f0c0*/  SEL R77, RZ, 0x1, P0 ;  /* 0x00000001ff4d7807 */ /* 0x000fe20000000000 */
[----:B------:R-:W-:Y:S01]  /*1f0d0*/  IMAD.WIDE.U32 R46, P5, R93, R23, R46 ;  /* 0x000000175d2e7225 */ /* 0x000fe200078a002e */
[----:B------:R-:W-:-:S03]  /*1f0e0*/  IADD3 RZ, P3, PT, R27, R68, RZ ;  /* 0x000000441bff7210 */ /* 0x000fc60007f7e0ff */
[----:B------:R-:W-:-:S04]  /*1f0f0*/  IMAD.WIDE.U32 R60, R93, R22, RZ ;  /* 0x000000165d3c7225 */ /* 0x000fc800078e00ff */
[----:B------:R-:W-:Y:S01]  /*1f100*/  IMAD.WIDE.U32.X R62, R92, R23, R62, P2 ;  /* 0x000000175c3e7225 */ /* 0x000fe200010e043e */
[----:B------:R-:W-:-:S03]  /*1f110*/  IADD3 R73, P2, PT, R61, R46, RZ ;  /* 0x0000002e3d497210 */ /* 0x000fc60007f5e0ff */
[----:B------:R-:W-:Y:S01]  /*1f120*/  IMAD.X R27, RZ, RZ, RZ, P5 ;  /* 0x000000ffff1b7224 */ /* 0x000fe200028e06ff */
[----:B------:R-:W-:Y:S01]  /*1f130*/  IADD3 R76, P0, P6, R60, R62, R77 ;  /* 0x0000003e3c4c7210 */ /* 0x000fe20007e1e04d */
[----:B0-----:R-:W-:-:S03]  /*1f140*/  IMAD.WIDE.U32 R64, R28, R24, RZ ;  /* 0x000000181c407225 */ /* 0x001fc600078e00ff */
[----:B------:R-:W-:Y:S01]  /*1f150*/  IADD3.X R77, PT, PT, R73, R63, RZ, P0, P6 ;  /* 0x0000003f494d7210 */ /* 0x000fe200007ec4ff */
[----:B------:R-:W-:Y:S02]  /*1f160*/  IMAD.MOV.U32 R26, RZ, RZ, R47 ;  /* 0x000000ffff1a7224 */ /* 0x000fe400078e002f */
[----:B------:R-:W-:-:S04]  /*1f170*/  IMAD.WIDE.U32 R46, R95, R24, R56 ;  /* 0x000000185f2e7225 */ /* 0x000fc800078e0038 */
[----:B------:R-:W-:Y:S01]  /*1f180*/  IMAD.WIDE.U32.X R26, R94, R23, R26, P2 ;  /* 0x000000175e1a7225 */ /* 0x000fe200010e041a */
[----:B------:R-:W-:Y:S02]  /*1f190*/  ISETP.GE.U32.AND P2, PT, R76, R60, PT ;  /* 0x0000003c4c00720c */ /* 0x000fe40003f46070 */
[----:B------:R-:W-:Y:S01]  /*1f1a0*/  ISETP.GE.U32.AND P0, PT, R46, R56, PT ;  /* 0x000000382e00720c */ /* 0x000fe20003f06070 */
[----:B------:R-:W-:Y:S01]  /*1f1b0*/  IMAD.WIDE.U32 R64, P5, R95, R25, R64 ;  /* 0x000000195f407225 */ /* 0x000fe200078a0040 */
[----:B------:R-:W-:-:S03]  /*1f1c0*/  ISETP.GE.U32.AND.EX P2, PT, R77, R73, PT, P2 ;  /* 0x000000494d00720c */ /* 0x000fc60003f46120 */
[----:B------:R-:W-:-:S04]  /*1f1d0*/  IMAD.WIDE.U32 R70, R95, R24, RZ ;  /* 0x000000185f467225 */ /* 0x000fc800078e00ff */
[----:B------:R-:W-:Y:S01]  /*1f1e0*/  IMAD.X R63, RZ, RZ, RZ, P5 ;  /* 0x000000ffff3f7224 */ /* 0x000fe200028e06ff */
[----:B------:R-:W-:Y:S01]  /*1f1f0*/  IADD3 RZ, P5, PT, R71, R64, RZ ;  /* 0x0000004047ff7210 */ /* 0x000fe20007fbe0ff */
[----:B------:R-:W-:Y:S01]  /*1f200*/  IMAD.IADD R23, R64, 0x1, R47 ;  /* 0x0000000140177824 */ /* 0x000fe200078e022f */
[----:B------:R-:W-:Y:S01]  /*1f210*/  SEL R71, RZ, 0x1, P2 ;  /* 0x00000001ff477807 */ /* 0x000fe20001000000 */
[----:B------:R-:W-:Y:S02]  /*1f220*/  IMAD.MOV.U32 R62, RZ, RZ, R65 ;  /* 0x000000ffff3e7224 */ /* 0x000fe400078e0041 */
[----:B------:R-:W-:Y:S01]  /*1f230*/  IMAD.WIDE.U32 R60, R90, R24, RZ ;  /* 0x000000185a3c7225 */ /* 0x000fe200078e00ff */
[----:B------:R-:W-:-:S03]  /*1f240*/  ISETP.GE.U32.AND.EX P0, PT, R23, R57, PT, P0 ;  /* 0x000000391700720c */ /* 0x000fc60003f06100 */
[----:B------:R-:W-:Y:S01]  /*1f250*/  IMAD.WIDE.U32.X R62, R28, R25, R62, P5 ;  /* 0x000000191c3e7225 */ /* 0x000fe200028e043e */
[----:B------:R-:W-:Y:S02]  /*1f260*/  IADD3 R70, P5, PT, R71, R26, RZ ;  /* 0x0000001a47467210 */ /* 0x000fe40007fbe0ff */
[----:B------:R-:W-:Y:S01]  /*1f270*/  SEL R73, RZ, 0x1, P0 ;  /* 0x00000001ff497807 */ /* 0x000fe20000000000 */
[----:B------:R-:W-:-:S04]  /*1f280*/  IMAD.WIDE.U32 R56, R21, R24, R58 ;  /* 0x0000001815387225 */ /* 0x000fc800078e003a */
[----:B------:R-:W-:-:S04]  /*1f290*/  IMAD.WIDE.U32 R60, P2, R21, R25, R60 ;  /* 0x00000019153c7225 */ /* 0x000fc8000784003c */
[----:B------:R-:W-:Y:S01]  /*1f2a0*/  IMAD.X R71, RZ, RZ, R27, P5 ;  /* 0x000000ffff477224 */ /* 0x000fe200028e061b */
[----:B------:R-:W-:Y:S01]  /*1f2b0*/  IADD3 R62, P0, P5, R56, R62, R73 ;  /* 0x0000003e383e7210 */ /* 0x000fe20007d1e049 */
[----:B------:R-:W-:Y:S02]  /*1f2c0*/  IMAD.IADD R73, R60, 0x1, R57 ;  /* 0x000000013c497824 */ /* 0x000fe400078e0239 */
[----:B------:R-:W-:-:S03]  /*1f2d0*/  IMAD.WIDE.U32 R64, R21, R24, RZ ;  /* 0x0000001815407225 */ /* 0x000fc600078e00ff */
[----:B------:R-:W-:Y:S01]  /*1f2e0*/  IADD3.X R63, PT, PT, R73, R63, RZ, P0, P5 ;  /* 0x0000003f493f7210 */ /* 0x000fe200007ea4ff */
[----:B------:R-:W-:Y:S01]  /*1f2f0*/  IMAD.X R57, RZ, RZ, RZ, P2 ;  /* 0x000000ffff397224 */ /* 0x000fe200010e06ff */
[----:B------:R-:W-:Y:S01]  /*1f300*/  ISETP.GE.U32.AND P2, PT, R56, R58, PT ;  /* 0x0000003a3800720c */ /* 0x000fe20003f46070 */
[----:B------:R-:W-:Y:S01]  /*1f310*/  IMAD.WIDE.U32 R26, R92, R24, RZ ;  /* 0x000000185c1a7225 */ /* 0x000fe200078e00ff */
[----:B------:R-:W-:Y:S02]  /*1f320*/  ISETP.GE.U32.AND P0, PT, R62, R56, PT ;  /* 0x000000383e00720c */ /* 0x000fe40003f06070 */
[----:B------:R-:W-:Y:S01]  /*1f330*/  IADD3 RZ, P6, PT, R65, R60, RZ ;  /* 0x0000003c41ff7210 */ /* 0x000fe20007fde0ff */
[----:B------:R-:W-:Y:S01]  /*1f340*/  IMAD.MOV.U32 R56, RZ, RZ, R61 ;  /* 0x000000ffff387224 */ /* 0x000fe200078e003d */
[----:B------:R-:W-:Y:S01]  /*1f350*/  ISETP.GE.U32.AND.EX P2, PT, R73, R59, PT, P2 ;  /* 0x0000003b4900720c */ /* 0x000fe20003f46120 */
[----:B------:R-:W-:Y:S01]  /*1f360*/  IMAD.WIDE.U32 R58, R91, R24, RZ ;  /* 0x000000185b3a7225 */ /* 0x000fe200078e00ff */
[----:B------:R-:W-:-:S02]  /*1f370*/  ISETP.GE.U32.AND.EX P0, PT, R63, R73, PT, P0 ;  /* 0x000000493f00720c */ /* 0x000fc40003f06100 */
[----:B------:R-:W-:Y:S01]  /*1f380*/  SEL R58, RZ, 0x1, P2 ;  /* 0x00000001ff3a7807 */ /* 0x000fe20001000000 */
[----:B------:R-:W-:Y:S01]  /*1f390*/  IMAD.WIDE.U32.X R56, R90, R25, R56, P6 ;  /* 0x000000195a387225 */ /* 0x000fe200030e0438 */
[----:B------:R-:W-:-:S03]  /*1f3a0*/  SEL R83, RZ, 0x1, P0 ;  /* 0x00000001ff537807 */ /* 0x000fc60000000000 */
[----:B------:R-:W-:Y:S01]  /*1f3b0*/  IMAD.WIDE.U32 R26, P5, R91, R25, R26 ;  /* 0x000000195b1a7225 */ /* 0x000fe200078a001a */
[----:B------:R-:W-:-:S03]  /*1f3c0*/  IADD3 R83, P2, P6, R83, R56, R58 ;  /* 0x0000003853537210 */ /* 0x000fc60007e5e03a */
[----:B------:R-:W-:Y:S01]  /*1f3d0*/  IMAD.WIDE.U32 R78, R91, R24, R76 ;  /* 0x000000185b4e7225 */ /* 0x000fe200078e004c */
[----:B------:R-:W-:-:S03]  /*1f3e0*/  IADD3.X R64, PT, PT, RZ, R57, RZ, P2, P6 ;  /* 0x00000039ff407210 */ /* 0x000fc600017ec4ff */
[----:B------:R-:W-:Y:S01]  /*1f3f0*/  IMAD.WIDE.U32 R72, R94, R24, RZ ;  /* 0x000000185e487225 */ /* 0x000fe200078e00ff */
[----:B------:R-:W-:-:S03]  /*1f400*/  ISETP.GE.U32.AND P0, PT, R78, R76, PT ;  /* 0x0000004c4e00720c */ /* 0x000fc60003f06070 */
[----:B------:R-:W-:Y:S01]  /*1f410*/  IMAD.X R81, RZ, RZ, RZ, P5 ;  /* 0x000000ffff517224 */ /* 0x000fe200028e06ff */
[----:B------:R-:W-:Y:S01]  /*1f420*/  IADD3 RZ, P5, PT, R59, R26, RZ ;  /* 0x0000001a3bff7210 */ /* 0x000fe20007fbe0ff */
[----:B------:R-:W-:Y:S02]  /*1f430*/  IMAD.IADD R79, R26, 0x1, R79 ;  /* 0x000000011a4f7824 */ /* 0x000fe400078e024f */
[----:B------:R-:W-:Y:S01]  /*1f440*/  IMAD.X R65, RZ, RZ, RZ, P4 ;  /* 0x000000ffff417224 */ /* 0x000fe200020e06ff */
[----:B------:R-:W-:Y:S01]  /*1f450*/  IADD3 R56, P4, PT, R83, R78, RZ ;  /* 0x0000004e53387210 */ /* 0x000fe20007f9e0ff */
[----:B------:R-:W-:Y:S01]  /*1f460*/  IMAD.MOV.U32 R80, RZ, RZ, R27 ;  /* 0x000000ffff507224 */ /* 0x000fe200078e001b */
[----:B------:R-:W-:Y:S01]  /*1f470*/  ISETP.GE.U32.AND.EX P0, PT, R79, R77, PT, P0 ;  /* 0x0000004d4f00720c */ /* 0x000fe20003f06100 */
[----:B------:R-:W-:-:S03]  /*1f480*/  IMAD.WIDE.U32 R74, R93, R24, RZ ;  /* 0x000000185d4a7225 */ /* 0x000fc600078e00ff */
[----:B------:R-:W-:Y:S01]  /*1f490*/  SEL R74, RZ, 0x1, P0 ;  /* 0x00000001ff4a7807 */ /* 0x000fe20000000000 */
[----:B------:R-:W-:Y:S01]  /*1f4a0*/  IMAD.WIDE.U32 R72, P6, R93, R25, R72 ;  /* 0x000000195d487225 */ /* 0x000fe200078c0048 */
[----:B------:R-:W-:-:S03]  /*1f4b0*/  ISETP.GE.U32.AND P0, PT, R56, R78, PT ;  /* 0x0000004e3800720c */ /* 0x000fc60003f06070 */
[----:B------:R-:W-:-:S04]  /*1f4c0*/  IMAD.WIDE.U32 R26, R95, UR12, R62 ;  /* 0x0000000c5f1a7c25 */ /* 0x000fc8000f8e003e */
[----:B------:R-:W-:Y:S01]  /*1f4d0*/  IMAD.WIDE.U32.X R80, R92, R25, R80, P5 ;  /* 0x000000195c507225 */ /* 0x000fe200028e0450 */
[----:B------:R-:W-:-:S03]  /*1f4e0*/  IADD3 RZ, P5, PT, R75, R72, RZ ;  /* 0x000000484bff7210 */ /* 0x000fc60007fbe0ff */
[----:B------:R-:W-:Y:S02]  /*1f4f0*/  IMAD.X R57, R79, 0x1, R64, P4 ;  /* 0x000000014f397824 */ /* 0x000fe400020e0640 */
[----:B------:R-:W-:Y:S02]  /*1f500*/  IMAD.MOV.U32 R64, RZ, RZ, R69 ;  /* 0x000000ffff407224 */ /* 0x000fe400078e0045 */
[----:B------:R-:W-:Y:S02]  /*1f510*/  IMAD.IADD R83, R68, 0x1, R27 ;  /* 0x0000000144537824 */ /* 0x000fe400078e021b */
[----:B------:R-:W-:Y:S01]  /*1f520*/  IMAD.X R69, RZ, RZ, RZ, P6 ;  /* 0x000000ffff457224 */ /* 0x000fe200030e06ff */
[----:B------:R-:W-:Y:S01]  /*1f530*/  ISETP.GE.U32.AND P6, PT, R26, R62, PT ;  /* 0x0000003e1a00720c */ /* 0x000fe20003fc6070 */
[----:B------:R-:W-:Y:S02]  /*1f540*/  IMAD.MOV.U32 R68, RZ, RZ, R73 ;  /* 0x000000ffff447224 */ /* 0x000fe400078e0049 */
[----:B------:R-:W-:-:S04]  /*1f550*/  IMAD.WIDE.U32 R58, R90, UR12, RZ ;  /* 0x0000000c5a3a7c25 */ /* 0x000fc8000f8e00ff */
[----:B------:R-:W-:Y:S01]  /*1f560*/  IMAD.WIDE.U32.X R68, R94, R25, R68, P5 ;  /* 0x000000195e447225 */ /* 0x000fe200028e0444 */
[----:B------:R-:W-:Y:S02]  /*1f570*/  ISETP.GE.U32.AND.EX P5, PT, R83, R63, PT, P6 ;  /* 0x0000003f5300720c */ /* 0x000fe40003fa6160 */
[----:B------:R-:W-:Y:S01]  /*1f580*/  ISETP.GE.U32.AND.EX P6, PT, R57, R79, PT, P0 ;  /* 0x0000004f3900720c */ /* 0x000fe20003fc6100 */
[C---:B------:R-:W-:Y:S01]  /*1f590*/  IMAD.WIDE.U32 R60, R21.reuse, UR12, RZ ;  /* 0x0000000c153c7c25 */ /* 0x040fe2000f8e00ff */
[----:B------:R-:W-:Y:S02]  /*1f5a0*/  SEL R25, RZ, 0x1, P5 ;  /* 0x00000001ff197807 */ /* 0x000fe40002800000 */
[----:B------:R-:W-:Y:S01]  /*1f5b0*/  SEL R77, RZ, 0x1, P6 ;  /* 0x00000001ff4d7807 */ /* 0x000fe20003000000 */
[----:B------:R-:W-:-:S03]  /*1f5c0*/  IMAD.WIDE.U32 R58, P2, R21, UR13, R58 ;  /* 0x0000000d153a7c25 */ /* 0x000fc6000f84003a */
[----:B------:R-:W-:Y:S01]  /*1f5d0*/  IADD3 R77, P5, P6, R77, R80, R74 ;  /* 0x000000504d4d7210 */ /* 0x000fe20007ebe04a */
[----:B------:R-:W-:Y:S01]  /*1f5e0*/  IMAD.WIDE.U32 R62, R21, UR12, R56 ;  /* 0x0000000c153e7c25 */ /* 0x000fe2000f8e0038 */
[----:B------:R-:W-:Y:S02]  /*1f5f0*/  IADD3 RZ, P4, PT, R61, R58, RZ ;  /* 0x0000003a3dff7210 */ /* 0x000fe40007f9e0ff */
[----:B------:R-:W-:Y:S01]  /*1f600*/  IADD3.X R80, PT, PT, RZ, R81, RZ, P5, P6 ;  /* 0x00000051ff507210 */ /* 0x000fe20002fec4ff */
[----:B------:R-:W-:Y:S01]  /*1f610*/  IMAD.WIDE.U32 R60, R93, R24, R70 ;  /* 0x000000185d3c7225 */ /* 0x000fe200078e0046 */
[----:B------:R-:W-:-:S03]  /*1f620*/  ISETP.GE.U32.AND P5, PT, R62, R56, PT ;  /* 0x000000383e00720c */ /* 0x000fc60003fa6070 */
[----:B------:R-:W-:Y:S01]  /*1f630*/  IMAD.WIDE.U32.X R64, R28, UR13, R64, P3 ;  /* 0x0000000d1c407c25 */ /* 0x000fe200098e0440 */
[----:B------:R-:W-:-:S03]  /*1f640*/  ISETP.GE.U32.AND P0, PT, R60, R70, PT ;  /* 0x000000463c00720c */ /* 0x000fc60003f06070 */
[----:B------:R-:W-:Y:S02]  /*1f650*/  IMAD.IADD R75, R72, 0x1, R61 ;  /* 0x00000001484b7824 */ /* 0x000fe400078e023d */
[----:B------:R-:W-:Y:S01]  /*1f660*/  IMAD.X R73, RZ, RZ, RZ, P2 ;  /* 0x000000ffff497224 */ /* 0x000fe200010e06ff */
[----:B------:R-:W-:Y:S01]  /*1f670*/  IADD3 R24, P2, P3, R62, R64, R25 ;  /* 0x000000403e187210 */ /* 0x000fe20007b5e019 */
[----:B------:R-:W-:Y:S01]  /*1f680*/  IMAD.IADD R61, R58, 0x1, R63 ;  /* 0x000000013a3d7824 */ /* 0x000fe200078e023f */
[----:B------:R-:W-:Y:S01]  /*1f690*/  IADD3 R58, P6, PT, R77, R60, RZ ;  /* 0x0000003c4d3a7210 */ /* 0x000fe20007fde0ff */
[----:B------:R-:W-:Y:S01]  /*1f6a0*/  IMAD.MOV.U32 R72, RZ, RZ, R59 ;  /* 0x000000ffff487224 */ /* 0x000fe200078e003b */
[----:B------:R-:W-:Y:S02]  /*1f6b0*/  ISETP.GE.U32.AND.EX P0, PT, R75, R71, PT, P0 ;  /* 0x000000474b00720c */ /* 0x000fe40003f06100 */
[----:B------:R-:W-:Y:S01]  /*1f6c0*/  IADD3.X R25, PT, PT, R61, R65, RZ, P2, P3 ;  /* 0x000000413d197210 */ /* 0x000fe200017e64ff */
[----:B------:R-:W-:Y:S01]  /*1f6d0*/  IMAD.X R59, R75, 0x1, R80, P6 ;  /* 0x000000014b3b7824 */ /* 0x000fe200030e0650 */
[----:B------:R-:W-:Y:S01]  /*1f6e0*/  ISETP.GE.U32.AND P2, PT, R24, R62, PT ;  /* 0x0000003e1800720c */ /* 0x000fe20003f46070 */
[----:B------:R-:W-:Y:S01]  /*1f6f0*/  IMAD.WIDE.U32.X R72, R90, UR13, R72, P4 ;  /* 0x0000000d5a487c25 */ /* 0x000fe2000a0e0448 */
[----:B------:R-:W-:-:S02]  /*1f700*/  ISETP.GE.U32.AND.EX P5, PT, R61, R57, PT, P5 ;  /* 0x000000393d00720c */ /* 0x000fc40003fa6150 */
[----:B------:R-:W-:Y:S01]  /*1f710*/  ISETP.GE.U32.AND P3, PT, R58, R60, PT ;  /* 0x0000003c3a00720c */ /* 0x000fe20003f66070 */
[----:B------:R-:W-:Y:S01]  /*1f720*/  IMAD.WIDE.U32 R56, R92, UR12, RZ ;  /* 0x0000000c5c387c25 */ /* 0x000fe2000f8e00ff */
[----:B------:R-:W-:Y:S02]  /*1f730*/  ISETP.GE.U32.AND.EX P2, PT, R25, R61, PT, P2 ;  /* 0x0000003d1900720c */ /* 0x000fe40003f46120 */
[----:B------:R-:W-:Y:S01]  /*1f740*/  ISETP.GE.U32.AND.EX P3, PT, R59, R75, PT, P3 ;  /* 0x0000004b3b00720c */ /* 0x000fe20003f66130 */
[C---:B------:R-:W-:Y:S01]  /*1f750*/  IMAD.WIDE.U32 R60, R91.reuse, UR12, RZ ;  /* 0x0000000c5b3c7c25 */ /* 0x040fe2000f8e00ff */
[----:B------:R-:W-:Y:S02]  /*1f760*/  SEL R62, RZ, 0x1, P0 ;  /* 0x00000001ff3e7807 */ /* 0x000fe40000000000 */
[----:B------:R-:W-:Y:S01]  /*1f770*/  SEL R60, RZ, 0x1, P5 ;  /* 0x00000001ff3c7807 */ /* 0x000fe20002800000 */
[----:B------:R-:W-:Y:S01]  /*1f780*/  IMAD.WIDE.U32 R56, P0, R91, UR13, R56 ;  /* 0x0000000d5b387c25 */ /* 0x000fe2000f800038 */
[----:B------:R-:W-:-:S02]  /*1f790*/  SEL R71, RZ, 0x1, P2 ;  /* 0x00000001ff477807 */ /* 0x000fc40001000000 */
[----:B------:R-:W-:Y:S01]  /*1f7a0*/  SEL R63, RZ, 0x1, P3 ;  /* 0x00000001ff3f7807 */ /* 0x000fe20001800000 */
[----:B------:R-:W-:Y:S01]  /*1f7b0*/  IMAD.WIDE.U32 R64, R90, UR14, RZ ;  /* 0x0000000e5a407c25 */ /* 0x000fe2000f8e00ff */
[----:B------:R-:W-:Y:S02]  /*1f7c0*/  IADD3 R71, P4, P5, R71, R72, R60 ;  /* 0x0000004847477210 */ /* 0x000fe40007d9e03c */
[----:B------:R-:W-:Y:S01]  /*1f7d0*/  IADD3 RZ, P6, PT, R61, R56, RZ ;  /* 0x000000383dff7210 */ /* 0x000fe20007fde0ff */
[----:B------:R-:W-:Y:S01]  /*1f7e0*/  IMAD.WIDE.U32 R76, R91, UR12, R58 ;  /* 0x0000000c5b4c7c25 */ /* 0x000fe2000f8e003a */
[----:B------:R-:W-:Y:S02]  /*1f7f0*/  IADD3 R72, P2, P3, R63, R68, R62 ;  /* 0x000000443f487210 */ /* 0x000fe40007b5e03e */
[----:B------:R-:W-:Y:S01]  /*1f800*/  IADD3.X R80, PT, PT, RZ, R73, RZ, P4, P5 ;  /* 0x00000049ff507210 */ /* 0x000fe200027ea4ff */
[----:B------:R-:W-:Y:S01]  /*1f810*/  IMAD.X R79, RZ, RZ, RZ, P0 ;  /* 0x000000ffff4f7224 */ /* 0x000fe200000e06ff */
[----:B------:R-:W-:Y:S01]  /*1f820*/  IADD3.X R73, PT, PT, RZ, R69, RZ, P2, P3 ;  /* 0x00000045ff497210 */ /* 0x000fe200017e64ff */
[----:B------:R-:W-:Y:S01]  /*1f830*/  IMAD.MOV.U32 R78, RZ, RZ, R57 ;  /* 0x000000ffff4e7224 */ /* 0x000fe200078e0039 */
[----:B------:R-:W-:Y:S01]  /*1f840*/  ISETP.GE.U32.AND P0, PT, R76, R58, PT ;  /* 0x0000003a4c00720c */ /* 0x000fe20003f06070 */
[----:B------:R-:W-:-:S04]  /*1f850*/  IMAD.WIDE.U32 R74, R94, UR12, RZ ;  /* 0x0000000c5e4a7c25 */ /* 0x000fc8000f8e00ff */
[----:B------:R-:W-:-:S04]  /*1f860*/  IMAD.WIDE.U32 R60, R21, UR14, RZ ;  /* 0x0000000e153c7c25 */ /* 0x000fc8000f8e00ff */
[----:B------:R-:W-:-:S04]  /*1f870*/  IMAD.WIDE.U32 R64, P5, R21, UR15, R64 ;  /* 0x0000000f15407c25 */ /* 0x000fc8000f8a0040 */
[----:B------:R-:W-:Y:S01]  /*1f880*/  IMAD.WIDE.U32.X R78, R92, UR13, R78, P6 ;  /* 0x0000000d5c4e7c25 */ /* 0x000fe2000b0e044e */
[----:B------:R-:W-:Y:S02]  /*1f890*/  IADD3 R60, P6, PT, R71, R76, RZ ;  /* 0x0000004c473c7210 */ /* 0x000fe40007fde0ff */
[----:B------:R-:W-:Y:S01]  /*1f8a0*/  IADD3 RZ, P4, PT, R61, R64, RZ ;  /* 0x000000403dff7210 */ /* 0x000fe20007f9e0ff */
[----:B------:R-:W-:-:S04]  /*1f8b0*/  IMAD.WIDE.U32 R68, R28, UR14, RZ ;  /* 0x0000000e1c447c25 */ /* 0x000fc8000f8e00ff */
[----:B------:R-:W-:Y:S02]  /*1f8c0*/  IMAD.IADD R77, R56, 0x1, R77 ;  /* 0x00000001384d7824 */ /* 0x000fe400078e024d */
[----:B------:R-:W-:-:S03]  /*1f8d0*/  IMAD.WIDE.U32 R62, R93, UR12, RZ ;  /* 0x0000000c5d3e7c25 */ /* 0x000fc6000f8e00ff */
[----:B------:R-:W-:Y:S01]  /*1f8e0*/  ISETP.GE.U32.AND.EX P0, PT, R77, R59, PT, P0 ;  /* 0x0000003b4d00720c */ /* 0x000fe20003f06100 */
[----:B------:R-:W-:-:S04]  /*1f8f0*/  IMAD.WIDE.U32 R74, P3, R93, UR13, R74 ;  /* 0x0000000d5d4a7c25 */ /* 0x000fc8000f86004a */
[----:B------:R-:W-:Y:S01]  /*1f900*/  IMAD.X R61, R77, 0x1, R80, P6 ;  /* 0x000000014d3d7824 */ /* 0x000fe200030e0650 */
[----:B------:R-:W-:Y:S01]  /*1f910*/  IADD3 RZ, P2, PT, R63, R74, RZ ;  /* 0x0000004a3fff7210 */ /* 0x000fe20007f5e0ff */
[----:B------:R-:W-:-:S04]  /*1f920*/  IMAD.WIDE.U32 R68, P6, R95, UR15, R68 ;  /* 0x0000000f5f447c25 */ /* 0x000fc8000f8c0044 */
[----:B------:R-:W-:-:S04]  /*1f930*/  IMAD.WIDE.U32 R56, R92, UR14, RZ ;  /* 0x0000000e5c387c25 */ /* 0x000fc8000f8e00ff */
[----:B------:R-:W-:-:S04]  /*1f940*/  IMAD.WIDE.U32 R70, R95, UR14, RZ ;  /* 0x0000000e5f467c25 */ /* 0x000fc8000f8e00ff */
[----:B------:R-:W-:Y:S02]  /*1f950*/  IMAD.X R63, RZ, RZ, RZ, P5 ;  /* 0x000000ffff3f7224 */ /* 0x000fe400028e06ff */
[----:B------:R-:W-:Y:S02]  /*1f960*/  IMAD.MOV.U32 R62, RZ, RZ, R65 ;  /* 0x000000ffff3e7224 */ /* 0x000fe400078e0041 */
[----:B------:R-:W-:Y:S01]  /*1f970*/  IMAD.X R81, RZ, RZ, RZ, P6 ;  /* 0x000000ffff517224 */ /* 0x000fe200030e06ff */
[----:B------:R-:W-:Y:S01]  /*1f980*/  ISETP.GE.U32.AND P6, PT, R60, R76, PT ;  /* 0x0000004c3c00720c */ /* 0x000fe20003fc6070 */
[----:B------:R-:W-:Y:S01]  /*1f990*/  IMAD.WIDE.U32.X R62, R90, UR15, R62, P4 ;  /* 0x0000000f5a3e7c25 */ /* 0x000fe2000a0e043e */
[----:B------:R-:W-:Y:S02]  /*1f9a0*/  IADD3 RZ, P4, PT, R71, R68, RZ ;  /* 0x0000004447ff7210 */ /* 0x000fe40007f9e0ff */
[----:B------:R-:W-:Y:S01]  /*1f9b0*/  ISETP.GE.U32.AND.EX P6, PT, R61, R77, PT, P6 ;  /* 0x0000004d3d00720c */ /* 0x000fe20003fc6160 */
[----:B------:R-:W-:Y:S01]  /*1f9c0*/  IMAD.WIDE.U32 R58, R91, UR14, RZ ;  /* 0x0000000e5b3a7c25 */ /* 0x000fe2000f8e00ff */
[----:B------:R-:W-:-:S02]  /*1f9d0*/  SEL R90, RZ, 0x1, P0 ;  /* 0x00000001ff5a7807 */ /* 0x000fc40000000000 */
[----:B------:R-:W-:Y:S01]  /*1f9e0*/  SEL R105, RZ, 0x1, P6 ;  /* 0x00000001ff697807 */ /* 0x000fe20003000000 */
[----:B------:R-:W-:-:S04]  /*1f9f0*/  IMAD.WIDE.U32 R56, P5, R91, UR15, R56 ;  /* 0x0000000f5b387c25 */ /* 0x000fc8000f8a0038 */
[----:B------:R-:W-:Y:S01]  /*1fa00*/  IMAD.WIDE.U32 R70, R95, UR14, R24 ;  /* 0x0000000e5f467c25 */ /* 0x000fe2000f8e0018 */
[----:B------:R-:W-:-:S03]  /*1fa10*/  IADD3 RZ, P0, PT, R59, R56, RZ ;  /* 0x000000383bff7210 */ /* 0x000fc60007f1e0ff */
[----:B------:R-:W-:Y:S01]  /*1fa20*/  IMAD.MOV.U32 R80, RZ, RZ, R69 ;  /* 0x000000ffff507224 */ /* 0x000fe200078e0045 */
[----:B------:R-:W-:Y:S01]  /*1fa30*/  ISETP.GE.U32.AND P6, PT, R70, R24, PT ;  /* 0x000000184600720c */ /* 0x000fe20003fc6070 */
[----:B------:R-:W-:Y:S02]  /*1fa40*/  IMAD.IADD R103, R68, 0x1, R71 ;  /* 0x0000000144677824 */ /* 0x000fe400078e0247 */
[----:B------:R-:W-:Y:S02]  /*1fa50*/  IMAD.X R69, RZ, RZ, RZ, P5 ;  /* 0x000000ffff457224 */ /* 0x000fe400028e06ff */
[----:B------:R-:W-:Y:S02]  /*1fa60*/  IMAD.MOV.U32 R68, RZ, RZ, R57 ;  /* 0x000000ffff447224 */ /* 0x000fe400078e0039 */
[----:B------:R-:W-:-:S04]  /*1fa70*/  IMAD.WIDE.U32 R58, R94, UR14, RZ ;  /* 0x0000000e5e3a7c25 */ /* 0x000fc8000f8e00ff */
[----:B------:R-:W-:Y:S01]  /*1fa80*/  IMAD.WIDE.U32.X R68, R92, UR15, R68, P0 ;  /* 0x0000000f5c447c25 */ /* 0x000fe200080e0444 */
[----:B------:R-:W-:-:S03]  /*1fa90*/  ISETP.GE.U32.AND.EX P0, PT, R103, R25, PT, P6 ;  /* 0x000000196700720c */ /* 0x000fc60003f06160 */
[----:B------:R-:W-:Y:S01]  /*1faa0*/  IMAD.WIDE.U32.X R80, R28, UR15, R80, P4 ;  /* 0x0000000f1c507c25 */ /* 0x000fe2000a0e0450 */
[----:B------:R-:W-:-:S03]  /*1fab0*/  SEL R85, RZ, 0x1, P0 ;  /* 0x00000001ff557807 */ /* 0x000fc60000000000 */
[----:B------:R-:W-:Y:S01]  /*1fac0*/  IMAD.X R65, RZ, RZ, RZ, P3 ;  /* 0x000000ffff417224 */ /* 0x000fe200018e06ff */
[----:B------:R-:W-:Y:S01]  /*1fad0*/  IADD3 R105, P0, P3, R105, R78, R90 ;  /* 0x0000004e69697210 */ /* 0x000fe20007b1e05a */
[----:B------:R-:W-:-:S03]  /*1fae0*/  IMAD.WIDE.U32 R76, R93, UR14, RZ ;  /* 0x0000000e5d4c7c25 */ /* 0x000fc6000f8e00ff */
[----:B------:R-:W-:Y:S01]  /*1faf0*/  IADD3.X R78, PT, PT, RZ, R79, RZ, P0, P3 ;  /* 0x0000004fff4e7210 */ /* 0x000fe200007e64ff */
[----:B------:R-:W-:-:S04]  /*1fb00*/  IMAD.WIDE.U32 R58, P4, R93, UR15, R58 ;  /* 0x0000000f5d3a7c25 */ /* 0x000fc8000f88003a */
[----:B------:R-:W-:Y:S01]  /*1fb10*/  IMAD.WIDE.U32 R24, R21, UR14, R60 ;  /* 0x0000000e15187c25 */ /* 0x000fe2000f8e003c */
[----:B------:R-:W-:-:S03]  /*1fb20*/  IADD3 RZ, P5, PT, R77, R58, RZ ;  /* 0x0000003a4dff7210 */ /* 0x000fc60007fbe0ff */
[----:B------:R-:W-:Y:S01]  /*1fb30*/  IMAD.IADD R21, R64, 0x1, R25 ;  /* 0x0000000140157824 */ /* 0x000fe200078e0219 */
[C---:B------:R-:W-:Y:S01]  /*1fb40*/  IADD3 R85, P3, P6, R24.reuse, R80, R85 ;  /* 0x0000005018557210 */ /* 0x040fe20007e7e055 */
[----:B------:R-:W-:Y:S02]  /*1fb50*/  IMAD.MOV.U32 R64, RZ, RZ, R75 ;  /* 0x000000ffff407224 */ /* 0x000fe400078e004b */
[----:B------:R-:W-:Y:S01]  /*1fb60*/  IMAD.WIDE.U32 R76, R93, UR12, R72 ;  /* 0x0000000c5d4c7c25 */ /* 0x000fe2000f8e0048 */
[----:B------:R-:W-:Y:S02]  /*1fb70*/  IADD3.X R81, PT, PT, R21, R81, RZ, P3, P6 ;  /* 0x0000005115517210 */ /* 0x000fe40001fec4ff */
[----:B------:R-:W-:Y:S01]  /*1fb80*/  ISETP.GE.U32.AND P3, PT, R24, R60, PT ;  /* 0x0000003c1800720c */ /* 0x000fe20003f66070 */
[----:B------:R-:W-:Y:S01]  /*1fb90*/  IMAD.WIDE.U32.X R64, R94, UR13, R64, P2 ;  /* 0x0000000d5e407c25 */ /* 0x000fe200090e0440 */
[----:B------:R-:W-:Y:S02]  /*1fba0*/  ISETP.GE.U32.AND P2, PT, R85, R24, PT ;  /* 0x000000185500720c */ /* 0x000fe40003f46070 */
[----:B------:R-:W-:Y:S01]  /*1fbb0*/  IADD3 R60, P6, PT, R105, R76, RZ ;  /* 0x0000004c693c7210 */ /* 0x000fe20007fde0ff */
[----:B------:R-:W-:Y:S01]  /*1fbc0*/  IMAD.IADD R57, R74, 0x1, R77 ;  /* 0x000000014a397824 */ /* 0x000fe200078e024d */
[----:B------:R-:W-:Y:S01]  /*1fbd0*/  ISETP.GE.U32.AND.EX P2, PT, R81, R21, PT, P2 ;  /* 0x000000155100720c */ /* 0x000fe20003f46120 */
[----:B------:R-:W-:Y:S01]  /*1fbe0*/  IMAD.X R25, RZ, RZ, RZ, P4 ;  /* 0x000000ffff197224 */ /* 0x000fe200020e06ff */
[----:B------:R-:W-:Y:S01]  /*1fbf0*/  ISETP.GE.U32.AND.EX P4, PT, R21, R61, PT, P3 ;  /* 0x0000003d1500720c */ /* 0x000fe20003f86130 */
[----:B------:R-:W-:Y:S01]  /*1fc00*/  IMAD.X R61, R57, 0x1, R78, P6 ;  /* 0x00000001393d7824 */ /* 0x000fe200030e064e */
[----:B------:R-:W-:Y:S01]  /*1fc10*/  ISETP.GE.U32.AND P0, PT, R76, R72, PT ;  /* 0x000000484c00720c */ /* 0x000fe20003f06070 */
[----:B------:R-:W-:Y:S01]  /*1fc20*/  IMAD.WIDE.U32 R74, R81, 0x3d1, RZ ;  /* 0x000003d1514a7825 */ /* 0x000fe200078e00ff */
[----:B------:R-:W-:-:S02]  /*1fc30*/  ISETP.GE.U32.AND P3, PT, R60, R76, PT ;  /* 0x0000004c3c00720c */ /* 0x000fc40003f66070 */
[----:B------:R-:W-:Y:S01]  /*1fc40*/  SEL R21, RZ, 0x1, P4 ;  /* 0x00000001ff157807 */ /* 0x000fe20002000000 */
[----:B------:R-:W-:Y:S01]  /*1fc50*/  IMAD.MOV.U32 R24, RZ, RZ, R59 ;  /* 0x000000ffff187224 */ /* 0x000fe200078e003b */
[----:B------:R-:W-:Y:S01]  /*1fc60*/  SEL R79, RZ, 0x1, P2 ;  /* 0x00000001ff4f7807 */ /* 0x000fe20001000000 */
[----:B------:R-:W-:Y:S01]  /*1fc70*/  IMAD.WIDE.U32 R76, R85, 0x3d1, RZ ;  /* 0x000003d1554c7825 */ /* 0x000fe200078e00ff */
[----:B------:R-:W-:Y:S02]  /*1fc80*/  ISETP.GE.U32.AND.EX P4, PT, R57, R73, PT, P0 ;  /* 0x000000493900720c */ /* 0x000fe40003f86100 */
[----:B------:R-:W-:Y:S01]  /*1fc90*/  ISETP.GE.U32.AND.EX P0, PT, R61, R57, PT, P3 ;  /* 0x000000393d00720c */ /* 0x000fe20003f06130 */
[----:B------:R-:W-:Y:S01]  /*1fca0*/  IMAD.WIDE.U32 R72, R91, UR14, R60 ;  /* 0x0000000e5b487c25 */ /* 0x000fe2000f8e003c */
[----:B------:R-:W-:Y:S02]  /*1fcb0*/  IADD3 R79, P3, P6, R79, R62, R21 ;  /* 0x0000003e4f4f7210 */ /* 0x000fe40007e7e015 */
[----:B------:R-:W-:Y:S01]  /*1fcc0*/  SEL R78, RZ, 0x1, P4 ;  /* 0x00000001ff4e7807 */ /* 0x000fe20002000000 */
[----:B------:R-:W-:Y:S01]  /*1fcd0*/  IMAD.WIDE.U32.X R24, R94, UR15, R24, P5 ;  /* 0x0000000f5e187c25 */ /* 0x000fe2000a8e0418 */
[----:B------:R-:W-:-:S02]  /*1fce0*/  IADD3 R21, P5, PT, RZ, R76, RZ ;  /* 0x0000004cff157210 */ /* 0x000fc40007fbe0ff */
[----:B------:R-:W-:Y:S01]  /*1fcf0*/  IADD3.X R62, PT, PT, RZ, R63, RZ, P3, P6 ;  /* 0x0000003fff3e7210 */ /* 0x000fe20001fec4ff */
[----:B------:R-:W-:Y:S01]  /*1fd00*/  IMAD.WIDE.U32 R74, P2, RZ, R85, R74 ;  /* 0x00000055ff4a7225 */ /* 0x000fe2000784004a */
[----:B------:R-:W-:Y:S02]  /*1fd10*/  IADD3 R79, P6, PT, R79, R72, RZ ;  /* 0x000000484f4f7210 */ /* 0x000fe40007fde0ff */
[----:B------:R-:W-:Y:S01]  /*1fd20*/  ISETP.GE.U32.AND P3, PT, R21, R76, PT ;  /* 0x0000004c1500720c */ /* 0x000fe20003f66070 */
[----:B------:R-:W-:Y:S01]  /*1fd30*/  IMAD.IADD R59, R56, 0x1, R73 ;  /* 0x00000001383b7824 */ /* 0x000fe200078e0249 */
[----:B------:R-:W-:Y:S01]  /*1fd40*/  IADD3 R76, P4, PT, R77, R74, RZ ;  /* 0x0000004a4d4c7210 */ /* 0x000fe20007f9e0ff */
[----:B------:R-:W-:Y:S01]  /*1fd50*/  IMAD.X R57, RZ, RZ, RZ, P2 ;  /* 0x000000ffff397224 */ /* 0x000fe200010e06ff */
[----:B------:R-:W-:Y:S01]  /*1fd60*/  SEL R63, RZ, 0x1, P0 ;  /* 0x00000001ff3f7807 */ /* 0x000fe20000000000 */
[----:B------:R-:W-:Y:S01]  /*1fd70*/  IMAD.X R77, R59, 0x1, R62, P6 ;  /* 0x000000013b4d7824 */ /* 0x000fe200030e063e */
[----:B------:R-:W-:Y:S01]  /*1fd80*/  ISETP.GE.U32.AND P0, PT, R72, R60, PT ;  /* 0x0000003c4800720c */ /* 0x000fe20003f06070 */
[----:B------:R-:W-:Y:S01]  /*1fd90*/  IMAD.X R28, R76, 0x1, R85, P5 ;  /* 0x000000014c1c7824 */ /* 0x000fe200028e0655 */
[----:B------:R-:W-:Y:S01]  /*1fda0*/  ISETP.GE.U32.AND P2, PT, R79, R72, PT ;  /* 0x000000484f00720c */ /* 0x000fe20003f46070 */
[----:B------:R-:W-:Y:S01]  /*1fdb0*/  IMAD.MOV.U32 R56, RZ, RZ, R75 ;  /* 0x000000ffff387224 */ /* 0x000fe200078e004b */
[----:B------:R-:W-:-:S02]  /*1fdc0*/  IADD3 R62, P5, P6, R63, R64, R78 ;  /* 0x000000403f3e7210 */ /* 0x000fc40007ebe04e */
[----:B------:R-:W-:Y:S01]  /*1fdd0*/  ISETP.GE.U32.AND.EX P0, PT, R59, R61, PT, P0 ;  /* 0x0000003d3b00720c */ /* 0x000fe20003f06100 */
[C---:B------:R-:W-:Y:S01]  /*1fde0*/  IMAD.WIDE.U32 R60, R77.reuse, 0x3d1, RZ ;  /* 0x000003d14d3c7825 */ /* 0x040fe200078e00ff */
[----:B------:R-:W-:Y:S02]  /*1fdf0*/  ISETP.GE.U32.AND.EX P2, PT, R77, R59, PT, P2 ;  /* 0x0000003b4d00720c */ /* 0x000fe40003f46120 */
[----:B------:R-:W-:Y:S01]  /*1fe00*/  IADD3.X R63, PT, PT, RZ, R65, RZ, P5, P6 ;  /* 0x00000041ff3f7210 */ /* 0x000fe20002fec4ff */
[----:B------:R-:W-:Y:S01]  /*1fe10*/  IMAD.WIDE.U32.X R72, RZ, R81, R56, P4 ;  /* 0x00000051ff487225 */ /* 0x000fe200020e0438 */
[----:B------:R-:W-:Y:S02]  /*1fe20*/  SEL R59, RZ, 0x1, P0 ;  /* 0x00000001ff3b7807 */ /* 0x000fe40000000000 */
[----:B------:R-:W-:Y:S01]  /*1fe30*/  SEL R85, RZ, 0x1, P2 ;  /* 0x00000001ff557807 */ /* 0x000fe20001000000 */
[----:B------:R-:W-:Y:S01]  /*1fe40*/  IMAD.WIDE.U32 R64, R93, UR14, R62 ;  /* 0x0000000e5d407c25 */ /* 0x000fe2000f8e003e */
[----:B------:R-:W-:-:S02]  /*1fe50*/  ISETP.GE.U32.AND.EX P3, PT, R28, R76, PT, P3 ;  /* 0x0000004c1c00720c */ /* 0x000fc40003f66130 */
[----:B------:R-:W-:Y:S01]  /*1fe60*/  IADD3 R85, P0, P5, R85, R68, R59 ;  /* 0x0000004455557210 */ /* 0x000fe20007d1e03b */
[----:B------:R-:W-:Y:S01]  /*1fe70*/  IMAD.WIDE.U32 R56, R79, 0x3d1, RZ ;  /* 0x000003d14f387825 */ /* 0x000fe200078e00ff */
[----:B------:R-:W-:-:S03]  /*1fe80*/  ISETP.GE.U32.AND P2, PT, R64, R62, PT ;  /* 0x0000003e4000720c */ /* 0x000fc60003f46070 */
[----:B------:R-:W-:-:S04]  /*1fe90*/  IMAD.WIDE.U32 R60, P4, RZ, R79, R60 ;  /* 0x0000004fff3c7225 */ /* 0x000fc8000788003c */
[----:B------:R-:W-:Y:S01]  /*1fea0*/  IMAD.IADD R58, R58, 0x1, R65 ;  /* 0x000000013a3a7824 */ /* 0x000fe200078e0241 */
[----:B------:R-:W-:Y:S01]  /*1feb0*/  IADD3.X R65, PT, PT, RZ, R69, RZ, P0, P5 ;  /* 0x00000045ff417210 */ /* 0x000fe200007ea4ff */
[----:B------:R-:W-:Y:S01]  /*1fec0*/  IMAD.X R59, RZ, RZ, RZ, P4 ;  /* 0x000000ffff3b7224 */ /* 0x000fe200020e06ff */
[----:B------:R-:W-:Y:S02]  /*1fed0*/  IADD3 R75, P5, PT, R72, R56, RZ ;  /* 0x00000038484b7210 */ /* 0x000fe40007fbe0ff */
[----:B------:R-:W-:Y:S02]  /*1fee0*/  IADD3 R57, P4, PT, R57, R60, RZ ;  /* 0x0000003c39397210 */ /* 0x000fe40007f9e0ff */
[----:B------:R-:W-:Y:S02]  /*1fef0*/  IADD3 R69, P6, PT, R85, R64, RZ ;  /* 0x0000004055457210 */ /* 0x000fe40007fde0ff */
[----:B------:R-:W-:Y:S01]  /*1ff00*/  ISETP.GE.U32.AND P0, PT, R75, R56, PT ;  /* 0x000000384b00720c */ /* 0x000fe20003f06070 */
[----:B------:R-:W-:Y:S01]  /*1ff10*/  IMAD.X R72, R57, 0x1, R73, P5 ;  /* 0x0000000139487824 */ /* 0x000fe200028e0649 */
[C---:B------:R-:W-:Y:S01]  /*1ff20*/  ISETP.GE.U32.AND.EX P2, PT, R58.reuse, R63, PT, P2 ;  /* 0x0000003f3a00720c */ /* 0x040fe20003f46120 */
[----:B------:R-:W-:Y:S01]  /*1ff30*/  IMAD.X R65, R58, 0x1, R65, P6 ;  /* 0x000000013a417824 */ /* 0x000fe200030e0641 */
[----:B------:R-:W-:-:S02]  /*1ff40*/  ISETP.GE.U32.AND P5, PT, R69, R64, PT ;  /* 0x000000404500720c */ /* 0x000fc40003fa6070 */
[----:B------:R-:W-:Y:S02]  /*1ff50*/  IADD3 R56, P6, PT, R75, R81, RZ ;  /* 0x000000514b387210 */ /* 0x000fe40007fde0ff */
[----:B------:R-:W-:Y:S02]  /*1ff60*/  SEL R63, RZ, 0x1, P3 ;  /* 0x00000001ff3f7807 */ /* 0x000fe40001800000 */
[----:B------:R-:W-:Y:S01]  /*1ff70*/  ISETP.GE.U32.AND.EX P3, PT, R65, R58, PT, P5 ;  /* 0x0000003a4100720c */ /* 0x000fe20003f66150 */
[----:B------:R-:W-:Y:S01]  /*1ff80*/  IMAD.X R79, R72, 0x1, R79, P6 ;  /* 0x00000001484f7824 */ /* 0x000fe200030e064f */
[C---:B------:R-:W-:Y:S01]  /*1ff90*/  IADD3 R63, P5, PT, R56.reuse, R63, RZ ;  /* 0x0000003f383f7210 */ /* 0x040fe20007fbe0ff */
[----:B------:R-:W-:Y:S01]  /*1ffa0*/  IMAD.MOV.U32 R58, RZ, RZ, R61 ;  /* 0x000000ffff3a7224 */ /* 0x000fe200078e003d */
[----:B------:R-:W-:Y:S02]  /*1ffb0*/  SEL R64, RZ, 0x1, P2 ;  /* 0x00000001ff407807 */ /* 0x000fe40001000000 */
[----:B------:R-:W-:Y:S01]  /*1ffc0*/  SEL R81, RZ, 0x1, P3 ;  /* 0x00000001ff517807 */ /* 0x000fe20001800000 */
[----:B------:R-:W-:Y:S01]  /*1ffd0*/  IMAD.X R62, RZ, RZ, R79, P5 ;  /* 0x000000ffff3e7224 */ /* 0x000fe200028e064f */
[----:B------:R-:W-:Y:S01]  /*1ffe0*/  ISETP.LT.U32.AND P2, PT, R56, R75, PT ;  /* 0x0000004b3800720c */ /* 0x000fe20003f41070 */
[----:B------:R-:W-:Y:S01]  /*1fff0*/  IMAD.WIDE.U32.X R60, RZ, R77, R58, P4 ;  /* 0x0000004dff3c7225 */ /* 0x000fe200020e043a */
[----:B------:R-:W-:-:S02]  /*20000*/  ISETP.GE.U32.AND P3, PT, R63, R56, PT ;  /* 0x000000383f00720c */ /* 0x000fc40003f66070 */
[----:B------:R-:W-:Y:S01]  /*20010*/  ISETP.GE.U32.AND.EX P0, PT, R72, R57, PT, P0 ;  /* 0x000000394800720c */ /* 0x000fe20003f06100 */
[----:B------:R-:W-:Y:S01]  /*20020*/  IMAD.WIDE.U32 R56, R65, 0x3d1, RZ ;  /* 0x000003d141387825 */ /* 0x000fe200078e00ff */
[----:B------:R-:W-:Y:S02]  /*20030*/  ISETP.GE.U32.AND.EX P3, PT, R62, R79, PT, P3 ;  /* 0x0000004f3e00720c */ /* 0x000fe40003f66130 */
[----:B------:R-:W-:Y:S01]  /*20040*/  SEL R73, RZ, 0x1, P0 ;  /* 0x00000001ff497807 */ /* 0x000fe20000000000 */
[----:B------:R-:W-:Y:S01]  /*20050*/  IMAD.WIDE.U32 R58, R69, 0x3d1, RZ ;  /* 0x000003d1453a7825 */ /* 0x000fe200078e00ff */
[----:B------:R-:W-:Y:S02]  /*20060*/  IADD3 R81, P4, P5, R81, R24, R64 ;  /* 0x0000001851517210 */ /* 0x000fe40007d9e040 */
[----:B------:R-:W-:Y:S01]  /*20070*/  ISETP.LT.U32.OR.EX P2, PT, R79, R72, !P3, P2 ;  /* 0x000000484f00720c */ /* 0x000fe20005f41520 */
[----:B------:R-:W-:Y:S01]  /*20080*/  IMAD.WIDE.U32 R56, P0, RZ, R69, R56 ;  /* 0x00000045ff387225 */ /* 0x000fe20007800038 */
[----:B------:R-:W-:-:S02]  /*20090*/  IADD3 R73, P3, P6, R58, R60, R73 ;  /* 0x0000003c3a497210 */ /* 0x000fc40007e7e049 */
[----:B------:R-:W-:Y:S01]  /*200a0*/  IADD3.X R79, PT, PT, RZ, R25, RZ, P4, P5 ;  /* 0x00000019ff4f7210 */ /* 0x000fe200027ea4ff */
[----:B------:R-:W-:Y:S01]  /*200b0*/  IMAD.X R25, RZ, RZ, RZ, P0 ;  /* 0x000000ffff197224 */ /* 0x000fe200000e06ff */
[----:B------:R-:W-:Y:S01]  /*200c0*/  IADD3 R75, P4, PT, R59, R56, RZ ;  /* 0x000000383b4b7210 */ /* 0x000fe20007f9e0ff */
[----:B------:R-:W-:Y:S01]  /*200d0*/  IMAD.MOV.U32 R24, RZ, RZ, R57 ;  /* 0x000000ffff187224 */ /* 0x000fe200078e0039 */
[----:B------:R-:W-:Y:S01]  /*200e0*/  ISETP.GE.U32.AND P0, PT, R73, R58, PT ;  /* 0x0000003a4900720c */ /* 0x000fe20003f06070 */
[----:B------:R-:W-:Y:S01]  /*200f0*/  IMAD.WIDE.U32 R56, R79, 0x3d1, RZ ;  /* 0x000003d14f387825 */ /* 0x000fe200078e00ff */
[----:B------:R-:W-:Y:S02]  /*20100*/  IADD3 R58, P5, PT, R73, R77, RZ ;  /* 0x0000004d493a7210 */ /* 0x000fe40007fbe0ff */
[----:B------:R-:W-:Y:S01]  /*20110*/  SEL R59, RZ, 0x1, !P2 ;  /* 0x00000001ff3b7807 */ /* 0x000fe20005000000 */
[----:B------:R-:W-:Y:S01]  /*20120*/  IMAD.WIDE.U32.X R24, RZ, R65, R24, P4 ;  /* 0x00000041ff187225 */ /* 0x000fe200020e0418 */
[----:B------:R-:W-:-:S02]  /*20130*/  IADD3.X R64, PT, PT, R75, R61, RZ, P3, P6 ;  /* 0x0000003d4b407210 */ /* 0x000fc40001fec4ff */
[----:B------:R-:W-:Y:S02]  /*20140*/  IADD3 R61, P3, PT, R58, R59, RZ ;  /* 0x0000003b3a3d7210 */ /* 0x000fe40007f7e0ff */
        /* <DEDUP_REMOVED lines=14> */
[----:B------:R-:W-:Y:S01]  /*20230*/  IADD3.X R56, PT, PT, R69, R25, RZ, P4, P5 ;  /* 0x0000001945387210 */ /* 0x000fe200027ea4ff */
[----:B------:R-:W-:Y:S01]  /*20240*/  IMAD.X R25, RZ, RZ, RZ, P3 ;  /* 0x000000ffff197224 */ /* 0x000fe200018e06ff */
[C---:B------:R-:W-:Y:S02]  /*20250*/  IADD3 R65, P4, PT, R24.reuse, R65, RZ ;  /* 0x0000004118417210 */ /* 0x040fe40007f9e0ff */
[----:B------:R-:W-:Y:S01]  /*20260*/  ISETP.LT.U32.AND P3, PT, R24, R73, PT ;  /* 0x000000491800720c */ /* 0x000fe20003f61070 */
[C---:B------:R-:W-:Y:S01]  /*20270*/  IMAD.X R59, R56.reuse, 0x1, R81, P0 ;  /* 0x00000001383b7824 */ /* 0x040fe200000e0651 */
[----:B------:R-:W-:Y:S02]  /*20280*/  ISETP.GE.U32.AND P0, PT, R73, R58, PT ;  /* 0x0000003a4900720c */ /* 0x000fe40003f06070 */
[----:B------:R-:W-:Y:S01]  /*20290*/  ISETP.GE.U32.AND P2, PT, R65, R24, PT ;  /* 0x000000184100720c */ /* 0x000fe20003f46070 */
[----:B------:R-:W-:Y:S01]  /*202a0*/  IMAD.X R64, RZ, RZ, R59, P4 ;  /* 0x000000ffff407224 */ /* 0x000fe200020e063b */
[----:B------:R-:W-:Y:S01]  /*202b0*/  ISETP.GE.U32.AND.EX P0, PT, R56, R69, PT, P0 ;  /* 0x000000453800720c */ /* 0x000fe20003f06100 */
[----:B------:R-:W-:-:S03]  /*202c0*/  IMAD.MOV.U32 R24, RZ, RZ, R57 ;  /* 0x000000ffff187224 */ /* 0x000fc600078e0039 */
[----:B------:R-:W-:Y:S01]  /*202d0*/  ISETP.GE.U32.AND.EX P2, PT, R64, R59, PT, P2 ;  /* 0x0000003b4000720c */ /* 0x000fe20003f46120 */
[----:B------:R-:W-:Y:S01]  /*202e0*/  IMAD.WIDE.U32.X R24, RZ, R79, R24, P6 ;  /* 0x0000004fff187225 */ /* 0x000fe200030e0418 */
        /* <DEDUP_REMOVED lines=62> */
.L_x_164:
[----:B------:R-:W-:Y:S05]  /*206d0*/  BSYNC.RECONVERGENT B1 ;  /* 0x0000000000017941 */ /* 0x000fea0003800200 */
.L_x_163:
        /* <DEDUP_REMOVED lines=64> */
.L_x_167:
[----:B------:R-:W-:Y:S05]  /*20ae0*/  BSYNC.RELIABLE B2 ;  /* 0x0000000000027941 */ /* 0x000fea0003800100 */
.L_x_166:
        /* <DEDUP_REMOVED lines=66> */
.L_x_170:
[----:B------:R-:W-:Y:S05]  /*20f10*/  BSYNC.RELIABLE B2 ;  /* 0x0000000000027941 */ /* 0x000fea0003800100 */
.L_x_169:
        /* <DEDUP_REMOVED lines=61> */
.L_x_172:
[----:B------:R-:W-:Y:S05]  /*212f0*/  BSYNC.RELIABLE B2 ;  /* 0x0000000000027941 */ /* 0x000fea0003800100 */
.L_x_171:
        /* <DEDUP_REMOVED lines=27> */
.L_x_168:
[----:B------:R-:W-:Y:S05]  /*214b0*/  BSYNC.RECONVERGENT B1 ;  /* 0x0000000000017941 */ /* 0x000fea0003800200 */
.L_x_165:
[-C--:B------:R-:W-:Y:S01]  /*214c0*/  IMAD.WIDE.U32 R24, R6, R96.reuse, RZ ;  /* 0x0000006006187225 */ /* 0x080fe200078e00ff */
[----:B------:R-:W-:Y:S03]  /*214d0*/  BSSY.RECONVERGENT B1, `(.L_x_173) ;  /* 0x00001a9000017945 */ /* 0x000fe60003800200 */
[----:B------:R-:W-:-:S04]  /*214e0*/  IMAD.WIDE.U32 R26, R5, R96, RZ ;  /* 0x00000060051a7225 */ /* 0x000fc800078e00ff */
[----:B------:R-:W-:-:S04]  /*214f0*/  IMAD.WIDE.U32 R24, P0, R98, R5, R24 ;  /* 0x0000000562187225 */ /* 0x000fc80007800018 */
[----:B------:R-:W-:Y:S01]  /*21500*/  IMAD.X R23, RZ, RZ, RZ, P0 ;  /* 0x000000ffff177224 */ /* 0x000fe200000e06ff */
[----:B------:R-:W-:Y:S01]  /*21510*/  IADD3 RZ, P0, PT, R27, R24, RZ ;  /* 0x000000181bff7210 */ /* 0x000fe20007f1e0ff */
[----:B------:R-:W-:Y:S02]  /*21520*/  IMAD.MOV.U32 R22, RZ, RZ, R25 ;  /* 0x000000ffff167224 */ /* 0x000fe400078e0019 */
[----:B------:R-:W-:Y:S02]  /*21530*/  IMAD R21, R100, R5, RZ ;  /* 0x0000000564157224 */ /* 0x000fe400078e02ff */
        /* <DEDUP_REMOVED lines=13> */
[----:B------:R-:W-:Y:S01]  /*21610*/  IMAD.WIDE.U32 R58, R99, R5, RZ ;  /* 0x00000005633a7225 */ /* 0x000fe200078e00ff */
[----:B------:R-:W-:-:S03]  /*21620*/  ISETP.GE.U32.AND.EX P0, PT, R23, R21, PT, P0 ;  /* 0x000000151700720c */ /* 0x000fc60003f06100 */
[----:B------:R-:W-:Y:S01]  /*21630*/  IMAD R21, R102, R5, RZ ;  /* 0x0000000566157224 */ /* 0x000fe200078e02ff */
[----:B------:R-:W-:Y:S01]  /*21640*/  SEL R47, RZ, 0x1, P0 ;  /* 0x00000001ff2f7807 */ /* 0x000fe20000000000 */
[----:B------:R-:W-:-:S04]  /*21650*/  IMAD.WIDE.U32.X R24, R100, R6, R24, P3 ;  /* 0x0000000664187225 */ /* 0x000fc800018e0418 */
[----:B------:R-:W-:Y:S01]  /*21660*/  IMAD.WIDE.U32 R56, R6, R99, RZ ;  /* 0x0000006306387225 */ /* 0x000fe200078e00ff */
[----:B------:R-:W-:-:S03]  /*21670*/  IADD3 R24, P3, P4, R58, R24, R47 ;  /* 0x000000183a187210 */ /* 0x000fc60007c7e02f */
[----:B------:R-:W-:Y:S02]  /*21680*/  IMAD R21, R99, R6, R21 ;  /* 0x0000000663157224 */ /* 0x000fe400078e0215 */
[----:B------:R-:W-:-:S04]  /*21690*/  IMAD.WIDE.U32 R46, R12, R96, RZ ;  /* 0x000000600c2e7225 */ /* 0x000fc800078e00ff */
[----:B------:R-:W-:Y:S02]  /*216a0*/  IMAD.IADD R21, R59, 0x1, R21 ;  /* 0x000000013b157824 */ /* 0x000fe400078e0215 */
[----:B------:R-:W-:-:S03]  /*216b0*/  IMAD.WIDE.U32 R26, R5, R99, RZ ;  /* 0x00000063051a7225 */ /* 0x000fc600078e00ff */
[----:B------:R-:W-:Y:S01]  /*216c0*/  IADD3.X R25, PT, PT, R21, R25, RZ, P3, P4 ;  /* 0x0000001915197210 */ /* 0x000fe20001fe84ff */
[----:B------:R-:W-:-:S04]  /*216d0*/  IMAD.WIDE.U32 R56, P2, R102, R5, R56 ;  /* 0x0000000566387225 */ /* 0x000fc80007840038 */
[----:B------:R-:W-:Y:S01]  /*216e0*/  IMAD.WIDE.U32 R64, R6, R101, RZ ;  /* 0x0000006506407225 */ /* 0x000fe200078e00ff */
[----:B------:R-:W-:-:S03]  /*216f0*/  IADD3 RZ, P0, PT, R27, R56, RZ ;  /* 0x000000381bff7210 */ /* 0x000fc60007f1e0ff */
[CC--:B------:R-:W-:Y:S02]  /*21700*/  IMAD R59, R98.reuse, R11.reuse, RZ ;  /* 0x0000000b623b7224 */ /* 0x0c0fe400078e02ff */
[----:B------:R-:W-:-:S04]  /*21710*/  IMAD.WIDE.U32 R46, P4, R98, R11, R46 ;  /* 0x0000000b622e7225 */ /* 0x000fc8000788002e */
[----:B------:R-:W-:-:S04]  /*21720*/  IMAD.WIDE.U32 R26, R5, R101, RZ ;  /* 0x00000065051a7225 */ /* 0x000fc800078e00ff */
[----:B------:R-:W-:-:S04]  /*21730*/  IMAD.WIDE.U32 R64, P5, R104, R5, R64 ;  /* 0x0000000568407225 */ /* 0x000fc800078a0040 */
[----:B------:R-:W-:Y:S01]  /*21740*/  IMAD R95, R96, R12, R59 ;  /* 0x0000000c605f7224 */ /* 0x000fe200078e023b */
[----:B------:R-:W-:Y:S01]  /*21750*/  IADD3 RZ, P3, PT, R27, R64, RZ ;  /* 0x000000401bff7210 */ /* 0x000fe20007f7e0ff */
[----:B------:R-:W-:Y:S01]  /*21760*/  IMAD.X R59, RZ, RZ, RZ, P4 ;  /* 0x000000ffff3b7224 */ /* 0x000fe200020e06ff */
[----:B------:R-:W-:Y:S01]  /*21770*/  ISETP.GE.U32.AND P4, PT, R24, R58, PT ;  /* 0x0000003a1800720c */ /* 0x000fe20003f86070 */
[----:B------:R-:W-:-:S03]  /*21780*/  IMAD.WIDE.U32 R26, R96, R11, R22 ;  /* 0x0000000b601a7225 */ /* 0x000fc600078e0016 */
[----:B------:R-:W-:Y:S01]  /*21790*/  ISETP.GE.U32.AND.EX P4, PT, R25, R21, PT, P4 ;  /* 0x000000151900720c */ /* 0x000fe20003f86140 */
[----:B------:R-:W-:-:S03]  /*217a0*/  IMAD.WIDE.U32 R60, R11, R96, RZ ;  /* 0x000000600b3c7225 */ /* 0x000fc600078e00ff */
[----:B------:R-:W-:Y:S01]  /*217b0*/  SEL R73, RZ, 0x1, P4 ;  /* 0x00000001ff497807 */ /* 0x000fe20002000000 */
[----:B------:R-:W-:Y:S01]  /*217c0*/  IMAD.X R69, RZ, RZ, RZ, P2 ;  /* 0x000000ffff457224 */ /* 0x000fe200010e06ff */
[----:B------:R-:W-:Y:S01]  /*217d0*/  ISETP.GE.U32.AND P2, PT, R26, R22, PT ;  /* 0x000000161a00720c */ /* 0x000fe20003f46070 */
[----:B------:R-:W-:Y:S01]  /*217e0*/  IMAD.MOV.U32 R68, RZ, RZ, R57 ;  /* 0x000000ffff447224 */ /* 0x000fe200078e0039 */
[----:B------:R-:W-:Y:S01]  /*217f0*/  IADD3 RZ, P6, PT, R61, R46, RZ ;  /* 0x0000002e3dff7210 */ /* 0x000fe20007fde0ff */
[----:B------:R-:W-:Y:S02]  /*21800*/  IMAD R21, R104, R5, RZ ;  /* 0x0000000568157224 */ /* 0x000fe400078e02ff */
[----:B------:R-:W-:Y:S02]  /*21810*/  IMAD.IADD R95, R27, 0x1, R95 ;  /* 0x000000011b5f7824 */ /* 0x000fe400078e025f */
[----:B------:R-:W-:Y:S02]  /*21820*/  IMAD.MOV.U32 R58, RZ, RZ, R47 ;  /* 0x000000ffff3a7224 */ /* 0x000fe400078e002f */
[----:B------:R-:W-:Y:S01]  /*21830*/  IMAD R22, R100, R11, RZ ;  /* 0x0000000b64167224 */ /* 0x000fe200078e02ff */
[----:B------:R-:W-:Y:S01]  /*21840*/  ISETP.GE.U32.AND.EX P2, PT, R95, R23, PT, P2 ;  /* 0x000000175f00720c */ /* 0x000fe20003f46120 */
[----:B------:R-:W-:-:S04]  /*21850*/  IMAD.WIDE.U32 R60, R101, R5, RZ ;  /* 0x00000005653c7225 */ /* 0x000fc800078e00ff */
[-C--:B------:R-:W-:Y:S02]  /*21860*/  IMAD R21, R101, R6.reuse, R21 ;  /* 0x0000000665157224 */ /* 0x080fe400078e0215 */
[----:B------:R-:W-:-:S04]  /*21870*/  IMAD.WIDE.U32.X R68, R102, R6, R68, P0 ;  /* 0x0000000666447225 */ /* 0x000fc800000e0444 */
[-C--:B------:R-:W-:Y:S02]  /*21880*/  IMAD R75, R97, R12.reuse, R22 ;  /* 0x0000000c614b7224 */ /* 0x080fe400078e0216 */
[----:B------:R-:W-:Y:S01]  /*21890*/  IMAD.IADD R71, R61, 0x1, R21 ;  /* 0x000000013d477824 */ /* 0x000fe200078e0215 */
[----:B------:R-:W-:Y:S01]  /*218a0*/  SEL R61, RZ, 0x1, P2 ;  /* 0x00000001ff3d7807 */ /* 0x000fe20001000000 */
[----:B------:R-:W-:Y:S02]  /*218b0*/  IMAD.X R47, RZ, RZ, RZ, P5 ;  /* 0x000000ffff2f7224 */ /* 0x000fe400028e06ff */
[----:B------:R-:W-:Y:S01]  /*218c0*/  IMAD.WIDE.U32.X R58, R98, R12, R58, P6 ;  /* 0x0000000c623a7225 */ /* 0x000fe200030e043a */
[----:B------:R-:W-:-:S03]  /*218d0*/  IADD3 R72, P5, P6, R60, R68, R73 ;  /* 0x000000443c487210 */ /* 0x000fc60007ebe049 */
[----:B------:R-:W-:Y:S01]  /*218e0*/  IMAD.WIDE.U32 R22, R97, R11, R24 ;  /* 0x0000000b61167225 */ /* 0x000fe200078e0018 */
[----:B------:R-:W-:-:S03]  /*218f0*/  IADD3.X R73, PT, PT, R71, R69, RZ, P5, P6 ;  /* 0x0000004547497210 */ /* 0x000fc60002fec4ff */
[-C--:B------:R-:W-:Y:S01]  /*21900*/  IMAD.WIDE.U32 R56, R12, R97.reuse, RZ ;  /* 0x000000610c387225 */ /* 0x080fe200078e00ff */
[C---:B------:R-:W-:Y:S02]  /*21910*/  IADD3 R58, P5, P6, R22.reuse, R58, R61 ;  /* 0x0000003a163a7210 */ /* 0x040fe40007ebe03d */
[----:B------:R-:W-:Y:S01]  /*21920*/  ISETP.GE.U32.AND P2, PT, R22, R24, PT ;  /* 0x000000181600720c */ /* 0x000fe20003f46070 */
[----:B------:R-:W-:Y:S02]  /*21930*/  IMAD.IADD R21, R23, 0x1, R75 ;  /* 0x0000000117157824 */ /* 0x000fe400078e024b */
[----:B------:R-:W-:-:S03]  /*21940*/  IMAD.WIDE.U32 R62, R11, R97, RZ ;  /* 0x000000610b3e7225 */ /* 0x000fc600078e00ff */
[C---:B------:R-:W-:Y:S01]  /*21950*/  IADD3.X R59, PT, PT, R21.reuse, R59, RZ, P5, P6 ;  /* 0x0000003b153b7210 */ /* 0x040fe20002fec4ff */
[----:B------:R-:W-:Y:S01]  /*21960*/  IMAD.WIDE.U32 R56, P0, R100, R11, R56 ;  /* 0x0000000b64387225 */ /* 0x000fe20007800038 */
[----:B------:R-:W-:Y:S02]  /*21970*/  ISETP.GE.U32.AND P5, PT, R58, R22, PT ;  /* 0x000000163a00720c */ /* 0x000fe40003fa6070 */
[----:B------:R-:W-:Y:S01]  /*21980*/  ISETP.GE.U32.AND.EX P2, PT, R21, R25, PT, P2 ;  /* 0x000000191500720c */ /* 0x000fe20003f46120 */
[----:B------:R-:W-:Y:S01]  /*21990*/  IMAD.X R23, RZ, RZ, RZ, P0 ;  /* 0x000000ffff177224 */ /* 0x000fe200000e06ff */
[----:B------:R-:W-:Y:S01]  /*219a0*/  IADD3 RZ, P4, PT, R63, R56, RZ ;  /* 0x000000383fff7210 */ /* 0x000fe20007f9e0ff */
[----:B------:R-:W-:Y:S01]  /*219b0*/  IMAD.MOV.U32 R22, RZ, RZ, R57 ;  /* 0x000000ffff167224 */ /* 0x000fe200078e0039 */
[----:B------:R-:W-:Y:S01]  /*219c0*/  ISETP.GE.U32.AND.EX P5, PT, R59, R21, PT, P5 ;  /* 0x000000153b00720c */ /* 0x000fe20003fa6150 */
[----:B------:R-:W-:Y:S01]  /*219d0*/  IMAD.WIDE.U32 R24, R11, R99, RZ ;  /* 0x000000630b187225 */ /* 0x000fe200078e00ff */
[----:B------:R-:W-:-:S02]  /*219e0*/  ISETP.GE.U32.AND P0, PT, R72, R60, PT ;  /* 0x0000003c4800720c */ /* 0x000fc40003f06070 */
[----:B------:R-:W-:Y:S01]  /*219f0*/  SEL R24, RZ, 0x1, P2 ;  /* 0x00000001ff187807 */ /* 0x000fe20001000000 */
[----:B------:R-:W-:Y:S01]  /*21a00*/  IMAD.WIDE.U32.X R22, R100, R12, R22, P4 ;  /* 0x0000000c64167225 */ /* 0x000fe200020e0416 */
[----:B------:R-:W-:Y:S02]  /*21a10*/  SEL R21, RZ, 0x1, P5 ;  /* 0x00000001ff157807 */ /* 0x000fe40002800000 */
[----:B------:R-:W-:Y:S01]  /*21a20*/  ISETP.GE.U32.AND.EX P0, PT, R73, R71, PT, P0 ;  /* 0x000000474900720c */ /* 0x000fe20003f06100 */
[----:B------:R-:W-:Y:S01]  /*21a30*/  IMAD.WIDE.U32 R74, R12, R99, RZ ;  /* 0x000000630c4a7225 */ /* 0x000fe200078e00ff */
[----:B------:R-:W-:Y:S02]  /*21a40*/  IADD3 R21, P5, P4, R21, R22, R24 ;  /* 0x0000001615157210 */ /* 0x000fe40007cbe018 */
[----:B------:R-:W-:Y:S01]  /*21a50*/  SEL R57, RZ, 0x1, P0 ;  /* 0x00000001ff397807 */ /* 0x000fe20000000000 */
[----:B------:R-:W-:Y:S01]  /*21a60*/  IMAD.MOV.U32 R46, RZ, RZ, R65 ;  /* 0x000000ffff2e7224 */ /* 0x000fe200078e0041 */
[----:B------:R-:W-:Y:S01]  /*21a70*/  IADD3.X R28, PT, PT, RZ, R23, RZ, P5, P4 ;  /* 0x00000017ff1c7210 */ /* 0x000fe20002fe84ff */
[----:B------:R-:W-:-:S02]  /*21a80*/  IMAD R22, R102, R11, RZ ;  /* 0x0000000b66167224 */ /* 0x000fc400078e02ff */
[----:B------:R-:W-:-:S04]  /*21a90*/  IMAD.WIDE.U32 R74, P6, R102, R11, R74 ;  /* 0x0000000b664a7225 */ /* 0x000fc800078c004a */
[----:B------:R-:W-:Y:S01]  /*21aa0*/  IMAD.WIDE.U32.X R46, R104, R6, R46, P3 ;  /* 0x00000006682e7225 */ /* 0x000fe200018e042e */
[----:B------:R-:W-:-:S03]  /*21ab0*/  IADD3 RZ, P2, PT, R25, R74, RZ ;  /* 0x0000004a19ff7210 */ /* 0x000fc60007f5e0ff */
[----:B------:R-:W-:Y:S01]  /*21ac0*/  IMAD.WIDE.U32 R70, R12, R101, RZ ;  /* 0x000000650c467225 */ /* 0x000fe200078e00ff */
[----:B------:R-:W-:-:S03]  /*21ad0*/  IADD3 R46, P3, PT, R57, R46, RZ ;  /* 0x0000002e392e7210 */ /* 0x000fc60007f7e0ff */
[----:B------:R-:W-:-:S04]  /*21ae0*/  IMAD.WIDE.U32 R60, R99, R11, R72 ;  /* 0x0000000b633c7225 */ /* 0x000fc800078e0048 */
[----:B------:R-:W-:-:S04]  /*21af0*/  IMAD.WIDE.U32 R62, R10, R96, RZ ;  /* 0x000000600a3e7225 */ /* 0x000fc800078e00ff */
[----:B------:R-:W-:Y:S01]  /*21b00*/  IMAD R77, R99, R12, R22 ;  /* 0x0000000c634d7224 */ /* 0x000fe200078e0216 */
[----:B------:R-:W-:Y:S01]  /*21b10*/  IADD3 R22, P5, PT, R21, R60, RZ ;  /* 0x0000003c15167210 */ /* 0x000fe20007fbe0ff */
[----:B------:R-:W-:-:S04]  /*21b20*/  IMAD.WIDE.U32 R24, R11, R101, RZ ;  /* 0x000000650b187225 */ /* 0x000fc800078e00ff */
        /* <DEDUP_REMOVED lines=14> */
[-C--:B------:R-:W-:Y:S02]  /*21c10*/  IMAD R21, R98, R9.reuse, RZ ;  /* 0x0000000962157224 */ /* 0x080fe400078e02ff */
[----:B------:R-:W-:Y:S01]  /*21c20*/  IMAD.X R61, RZ, RZ, RZ, P4 ;  /* 0x000000ffff3d7224 */ /* 0x000fe200020e06ff */
[----:B------:R-:W-:Y:S01]  /*21c30*/  IADD3 RZ, P4, PT, R25, R56, RZ ;  /* 0x0000003819ff7210 */ /* 0x000fe20007f9e0ff */
[----:B------:R-:W-:Y:S01]  /*21c40*/  IMAD.WIDE.U32 R24, R96, R9, R58 ;  /* 0x0000000960187225 */ /* 0x000fe200078e003a */
[----:B------:R-:W-:-:S03]  /*21c50*/  ISETP.GE.U32.AND.EX P0, PT, R77, R73, PT, P0 ;  /* 0x000000494d00720c */ /* 0x000fc60003f06100 */
[----:B------:R-:W-:Y:S01]  /*21c60*/  IMAD R21, R96, R10, R21 ;  /* 0x0000000a60157224 */ /* 0x000fe200078e0215 */
[----:B------:R-:W-:Y:S01]  /*21c70*/  SEL R28, RZ, 0x1, P0 ;  /* 0x00000001ff1c7807 */ /* 0x000fe20000000000 */
[----:B------:R-:W-:Y:S01]  /*21c80*/  IMAD.MOV.U32 R64, RZ, RZ, R71 ;  /* 0x000000ffff407224 */ /* 0x000fe200078e0047 */
[----:B------:R-:W-:Y:S01]  /*21c90*/  ISETP.GE.U32.AND P0, PT, R24, R58, PT ;  /* 0x0000003a1800720c */ /* 0x000fe20003f06070 */
[----:B------:R-:W-:Y:S02]  /*21ca0*/  IMAD.IADD R21, R25, 0x1, R21 ;  /* 0x0000000119157824 */ /* 0x000fe400078e0215 */
[----:B------:R-:W-:Y:S01]  /*21cb0*/  IMAD.X R71, RZ, RZ, RZ, P5 ;  /* 0x000000ffff477224 */ /* 0x000fe200028e06ff */
[----:B------:R-:W-:Y:S01]  /*21cc0*/  ISETP.GE.U32.AND P5, PT, R22, R60, PT ;  /* 0x0000003c1600720c */ /* 0x000fe20003fa6070 */
[----:B------:R-:W-:Y:S01]  /*21cd0*/  IMAD.MOV.U32 R68, RZ, RZ, R75 ;  /* 0x000000ffff447224 */ /* 0x000fe200078e004b */
[----:B------:R-:W-:Y:S01]  /*21ce0*/  ISETP.GE.U32.AND.EX P0, PT, R21, R59, PT, P0 ;  /* 0x0000003b1500720c */ /* 0x000fe20003f06100 */
[----:B------:R-:W-:Y:S01]  /*21cf0*/  IMAD R58, R104, R11, RZ ;  /* 0x0000000b683a7224 */ /* 0x000fe200078e02ff */
[----:B------:R-:W-:Y:S01]  /*21d00*/  ISETP.GE.U32.AND.EX P5, PT, R23, R77, PT, P5 ;  /* 0x0000004d1700720c */ /* 0x000fe20003fa6150 */
[----:B------:R-:W-:-:S02]  /*21d10*/  IMAD R59, R100, R9, RZ ;  /* 0x00000009643b7224 */ /* 0x000fc400078e02ff */
[----:B------:R-:W-:Y:S01]  /*21d20*/  IMAD.MOV.U32 R60, RZ, RZ, R63 ;  /* 0x000000ffff3c7224 */ /* 0x000fe200078e003f */
[----:B------:R-:W-:Y:S01]  /*21d30*/  SEL R73, RZ, 0x1, P5 ;  /* 0x00000001ff497807 */ /* 0x000fe20002800000 */
[----:B------:R-:W-:Y:S01]  /*21d40*/  IMAD.MOV.U32 R70, RZ, RZ, R57 ;  /* 0x000000ffff467224 */ /* 0x000fe200078e0039 */
[----:B------:R-:W-:Y:S01]  /*21d50*/  SEL R63, RZ, 0x1, P0 ;  /* 0x00000001ff3f7807 */ /* 0x000fe20000000000 */
[----:B------:R-:W-:-:S04]  /*21d60*/  IMAD.WIDE.U32 R56, R101, R11, R46 ;  /* 0x0000000b65387225 */ /* 0x000fc800078e002e */
[----:B------:R-:W-:Y:S01]  /*21d70*/  IMAD R75, R101, R12, R58 ;  /* 0x0000000c654b7224 */ /* 0x000fe200078e023a */
[----:B------:R-:W-:Y:S01]  /*21d80*/  ISETP.GE.U32.AND P0, PT, R56, R46, PT ;  /* 0x0000002e3800720c */ /* 0x000fe20003f06070 */
[----:B------:R-:W-:Y:S02]  /*21d90*/  IMAD R11, R97, R10, R59 ;  /* 0x0000000a610b7224 */ /* 0x000fe400078e023b */
[----:B------:R-:W-:-:S04]  /*21da0*/  IMAD.WIDE.U32.X R68, R102, R12, R68, P2 ;  /* 0x0000000c66447225 */ /* 0x000fc800010e0444 */
[----:B------:R-:W-:-:S04]  /*21db0*/  IMAD.WIDE.U32 R58, R97, R9, R22 ;  /* 0x00000009613a7225 */ /* 0x000fc800078e0016 */
[----:B------:R-:W-:Y:S01]  /*21dc0*/  IMAD.WIDE.U32.X R60, R98, R10, R60, P6 ;  /* 0x0000000a623c7225 */ /* 0x000fe200030e043c */
[----:B------:R-:W-:-:S03]  /*21dd0*/  IADD3 R73, P5, P6, R73, R68, R28 ;  /* 0x0000004449497210 */ /* 0x000fc60007ebe01c */
[----:B------:R-:W-:Y:S01]  /*21de0*/  IMAD.WIDE.U32.X R64, R104, R12, R64, P3 ;  /* 0x0000000c68407225 */ /* 0x000fe200018e0440 */
[C---:B------:R-:W-:Y:S02]  /*21df0*/  IADD3 R68, P2, P3, R58.reuse, R60, R63 ;  /* 0x0000003c3a447210 */ /* 0x040fe40007b5e03f */
[----:B------:R-:W-:Y:S01]  /*21e00*/  IADD3.X R12, PT, PT, RZ, R69, RZ, P5, P6 ;  /* 0x00000045ff0c7210 */ /* 0x000fe20002fec4ff */
[----:B------:R-:W-:Y:S01]  /*21e10*/  IMAD.IADD R11, R59, 0x1, R11 ;  /* 0x000000013b0b7824 */ /* 0x000fe200078e020b */
[----:B------:R-:W-:Y:S01]  /*21e20*/  ISETP.GE.U32.AND P5, PT, R58, R22, PT ;  /* 0x000000163a00720c */ /* 0x000fe20003fa6070 */
[----:B------:R-:W-:Y:S01]  /*21e30*/  IMAD.WIDE.U32.X R70, R100, R10, R70, P4 ;  /* 0x0000000a64467225 */ /* 0x000fe200020e0446 */
[----:B------:R-:W-:Y:S02]  /*21e40*/  IADD3 R22, P6, PT, R73, R56, RZ ;  /* 0x0000003849167210 */ /* 0x000fe40007fde0ff */
[----:B------:R-:W-:Y:S01]  /*21e50*/  IADD3.X R69, PT, PT, R11, R61, RZ, P2, P3 ;  /* 0x0000003d0b457210 */ /* 0x000fe200017e64ff */
[----:B------:R-:W-:Y:S01]  /*21e60*/  IMAD.IADD R61, R57, 0x1, R75 ;  /* 0x00000001393d7824 */ /* 0x000fe200078e024b */
[----:B------:R-:W-:Y:S01]  /*21e70*/  ISETP.GE.U32.AND P2, PT, R68, R58, PT ;  /* 0x0000003a4400720c */ /* 0x000fe20003f46070 */
[----:B------:R-:W-:Y:S01]  /*21e80*/  IMAD.WIDE.U32 R58, R10, R99, RZ ;  /* 0x000000630a3a7225 */ /* 0x000fe200078e00ff */
[----:B------:R-:W-:-:S02]  /*21e90*/  ISETP.GE.U32.AND.EX P5, PT, R11, R23, PT, P5 ;  /* 0x000000170b00720c */ /* 0x000fc40003fa6150 */
[----:B------:R-:W-:Y:S01]  /*21ea0*/  ISETP.GE.U32.AND.EX P2, PT, R69, R11, PT, P2 ;  /* 0x0000000b4500720c */ /* 0x000fe20003f46120 */
[----:B------:R-:W-:Y:S01]  /*21eb0*/  IMAD.X R23, R61, 0x1, R12, P6 ;  /* 0x000000013d177824 */ /* 0x000fe200030e060c */
[----:B------:R-:W-:Y:S01]  /*21ec0*/  SEL R11, RZ, 0x1, P5 ;  /* 0x00000001ff0b7807 */ /* 0x000fe20002800000 */
[----:B------:R-:W-:Y:S01]  /*21ed0*/  IMAD.WIDE.U32 R80, R10, R101, RZ ;  /* 0x000000650a507225 */ /* 0x000fe200078e00ff */
[----:B------:R-:W-:Y:S02]  /*21ee0*/  SEL R57, RZ, 0x1, P2 ;  /* 0x00000001ff397807 */ /* 0x000fe40001000000 */
[----:B------:R-:W-:Y:S01]  /*21ef0*/  ISETP.GE.U32.AND P3, PT, R22, R56, PT ;  /* 0x000000381600720c */ /* 0x000fe20003f66070 */
[C---:B------:R-:W-:Y:S01]  /*21f00*/  IMAD.WIDE.U32 R58, P2, R102.reuse, R9, R58 ;  /* 0x00000009663a7225 */ /* 0x040fe2000784003a */
[----:B------:R-:W-:Y:S02]  /*21f10*/  IADD3 R57, P4, P6, R57, R70, R11 ;  /* 0x0000004639397210 */ /* 0x000fe40007e9e00b */
[----:B------:R-:W-:Y:S01]  /*21f20*/  ISETP.GE.U32.AND.EX P0, PT, R61, R47, PT, P0 ;  /* 0x0000002f3d00720c */ /* 0x000fe20003f06100 */
[----:B------:R-:W-:Y:S01]  /*21f30*/  IMAD R11, R102, R9, RZ ;  /* 0x00000009660b7224 */ /* 0x000fe200078e02ff */
[----:B------:R-:W-:Y:S01]  /*21f40*/  ISETP.GE.U32.AND.EX P3, PT, R23, R61, PT, P3 ;  /* 0x0000003d1700720c */ /* 0x000fe20003f66130 */
[----:B------:R-:W-:Y:S01]  /*21f50*/  IMAD.WIDE.U32 R60, R99, R9, R22 ;  /* 0x00000009633c7225 */ /* 0x000fe200078e0016 */
[----:B------:R-:W-:-:S02]  /*21f60*/  SEL R74, RZ, 0x1, P0 ;  /* 0x00000001ff4a7807 */ /* 0x000fc40000000000 */
[----:B------:R-:W-:Y:S01]  /*21f70*/  SEL R75, RZ, 0x1, P3 ;  /* 0x00000001ff4b7807 */ /* 0x000fe20001800000 */
[----:B------:R-:W-:Y:S01]  /*21f80*/  IMAD R11, R99, R10, R11 ;  /* 0x0000000a630b7224 */ /* 0x000fe200078e020b */
[----:B------:R-:W-:Y:S01]  /*21f90*/  IADD3.X R70, PT, PT, RZ, R71, RZ, P4, P6 ;  /* 0x00000047ff467210 */ /* 0x000fe200027ec4ff */
[----:B------:R-:W-:Y:S01]  /*21fa0*/  IMAD.WIDE.U32 R46, R9, R99, RZ ;  /* 0x00000063092e7225 */ /* 0x000fe200078e00ff */
[----:B------:R-:W-:Y:S02]  /*21fb0*/  IADD3 R74, P0, P3, R75, R64, R74 ;  /* 0x000000404b4a7210 */ /* 0x000fe40007b1e04a */
[----:B------:R-:W-:Y:S01]  /*21fc0*/  ISETP.GE.U32.AND P4, PT, R60, R22, PT ;  /* 0x000000163c00720c */ /* 0x000fe20003f86070 */
[----:B------:R-:W-:Y:S01]  /*21fd0*/  IMAD.IADD R61, R61, 0x1, R11 ;  /* 0x000000013d3d7824 */ /* 0x000fe200078e020b */
[----:B------:R-:W-:Y:S01]  /*21fe0*/  IADD3.X R75, PT, PT, RZ, R65, RZ, P0, P3 ;  /* 0x00000041ff4b7210 */ /* 0x000fe200007e64ff */
[----:B------:R-:W-:Y:S01]  /*21ff0*/  IMAD.WIDE.U32 R80, P3, R104, R9, R80 ;  /* 0x0000000968507225 */ /* 0x000fe20007860050 */
[----:B------:R-:W-:-:S02]  /*22000*/  IADD3 RZ, P5, PT, R47, R58, RZ ;  /* 0x0000003a2fff7210 */ /* 0x000fc40007fbe0ff */
[----:B------:R-:W-:Y:S01]  /*22010*/  ISETP.GE.U32.AND.EX P0, PT, R61, R23, PT, P4 ;  /* 0x000000173d00720c */ /* 0x000fe20003f06140 */
[----:B------:R-:W-:Y:S01]  /*22020*/  IMAD.WIDE.U32 R46, R9, R101, RZ ;  /* 0x00000065092e7225 */ /* 0x000fe200078e00ff */
[----:B------:R-:W-:Y:S02]  /*22030*/  IADD3 R56, P4, PT, R57, R60, RZ ;  /* 0x0000003c39387210 */ /* 0x000fe40007f9e0ff */
[----:B------:R-:W-:Y:S01]  /*22040*/  SEL R11, RZ, 0x1, P0 ;  /* 0x00000001ff0b7807 */ /* 0x000fe20000000000 */
[----:B------:R-:W-:-:S04]  /*22050*/  IMAD.WIDE.U32 R72, R8, R96, RZ ;  /* 0x0000006008487225 */ /* 0x000fc800078e00ff */
[----:B------:R-:W-:Y:S01]  /*22060*/  IMAD.X R57, R61, 0x1, R70, P4 ;  /* 0x000000013d397824 */ /* 0x000fe200020e0646 */
[----:B------:R-:W-:Y:S01]  /*22070*/  ISETP.GE.U32.AND P4, PT, R56, R60, PT ;  /* 0x0000003c3800720c */ /* 0x000fe20003f86070 */
[----:B------:R-:W-:Y:S01]  /*22080*/  IMAD.X R79, RZ, RZ, RZ, P2 ;  /* 0x000000ffff4f7224 */ /* 0x000fe200010e06ff */
[----:B------:R-:W-:Y:S01]  /*22090*/  IADD3 RZ, P2, PT, R47, R80, RZ ;  /* 0x000000502fff7210 */ /* 0x000fe20007f5e0ff */
[----:B------:R-:W-:Y:S01]  /*220a0*/  IMAD.WIDE.U32 R64, R8, R97, RZ ;  /* 0x0000006108407225 */ /* 0x000fe200078e00ff */
[----:B------:R-:W-:-:S03]  /*220b0*/  ISETP.GE.U32.AND.EX P4, PT, R57, R61, PT, P4 ;  /* 0x0000003d3900720c */ /* 0x000fc60003f86140 */
[----:B------:R-:W-:Y:S01]  /*220c0*/  IMAD.WIDE.U32 R46, R8, R99, RZ ;  /* 0x00000063082e7225 */ /* 0x000fe200078e00ff */
[----:B------:R-:W-:-:S03]  /*220d0*/  SEL R12, RZ, 0x1, P4 ;  /* 0x00000001ff0c7807 */ /* 0x000fc60002000000 */
[----:B------:R-:W-:Y:S02]  /*220e0*/  IMAD.MOV.U32 R78, RZ, RZ, R59 ;  /* 0x000000ffff4e7224 */ /* 0x000fe400078e003b */
[----:B------:R-:W-:-:S04]  /*220f0*/  IMAD.WIDE.U32 R22, R7, R96, RZ ;  /* 0x0000006007167225 */ /* 0x000fc800078e00ff */
[----:B------:R-:W-:-:S04]  /*22100*/  IMAD.WIDE.U32 R72, P6, R98, R7, R72 ;  /* 0x0000000762487225 */ /* 0x000fc800078c0048 */
[----:B------:R-:W-:Y:S01]  /*22110*/  IMAD.WIDE.U32 R58, R8, R101, RZ ;  /* 0x00000065083a7225 */ /* 0x000fe200078e00ff */
[----:B------:R-:W-:-:S03]  /*22120*/  IADD3 RZ, P0, PT, R23, R72, RZ ;  /* 0x0000004817ff7210 */ /* 0x000fc60007f1e0ff */
[----:B------:R-:W-:-:S04]  /*22130*/  IMAD.WIDE.U32 R62, R7, R97, RZ ;  /* 0x00000061073e7225 */ /* 0x000fc800078e00ff */
        /* <DEDUP_REMOVED lines=11> */
[-C--:B------:R-:W-:Y:S02]  /*221f0*/  IMAD R103, R98, R7.reuse, RZ ;  /* 0x0000000762677224 */ /* 0x080fe400078e02ff */
[----:B------:R-:W-:Y:S01]  /*22200*/  IMAD.X R61, RZ, RZ, RZ, P5 ;  /* 0x000000ffff3d7224 */ /* 0x000fe200028e06ff */
[----:B------:R-:W-:Y:S01]  /*22210*/  IADD3 RZ, P5, PT, R23, R58, RZ ;  /* 0x0000003a17ff7210 */ /* 0x000fe20007fbe0ff */
        /* <DEDUP_REMOVED lines=10> */
[----:B------:R-:W-:Y:S02]  /*222c0*/  IMAD.MOV.U32 R60, RZ, RZ, R47 ;  /* 0x000000ffff3c7224 */ /* 0x000fe400078e002f */
[----:B------:R-:W-:Y:S01]  /*222d0*/  IMAD.WIDE.U32.X R70, R98, R8, R70, P0 ;  /* 0x0000000862467225 */ /* 0x000fe200000e0446 */
[----:B------:R-:W-:Y:S02]  /*222e0*/  SEL R69, RZ, 0x1, P3 ;  /* 0x00000001ff457807 */ /* 0x000fe40001800000 */
[----:B------:R-:W-:Y:S01]  /*222f0*/  IADD3 R81, P0, P3, R12, R78, R11 ;  /* 0x0000004e0c517210 */ /* 0x000fe20007b1e00b */
[C---:B------:R-:W-:Y:S02]  /*22300*/  IMAD R103, R97.reuse, R8, R28 ;  /* 0x0000000861677224 */ /* 0x040fe400078e021c */
[----:B------:R-:W-:Y:S01]  /*22310*/  IMAD.WIDE.U32 R46, R97, R7, R56 ;  /* 0x00000007612e7225 */ /* 0x000fe200078e0038 */
[----:B------:R-:W-:-:S03]  /*22320*/  IADD3.X R78, PT, PT, RZ, R79, RZ, P0, P3 ;  /* 0x0000004fff4e7210 */ /* 0x000fc600007e64ff */
[----:B------:R-:W-:Y:S01]  /*22330*/  IMAD.MOV.U32 R64, RZ, RZ, R59 ;  /* 0x000000ffff407224 */ /* 0x000fe200078e003b */
[----:B------:R-:W-:Y:S01]  /*22340*/  IADD3 R79, P0, P3, R46, R70, R69 ;  /* 0x000000462e4f7210 */ /* 0x000fe20007b1e045 */
[-C--:B------:R-:W-:Y:S02]  /*22350*/  IMAD R28, R104, R9.reuse, RZ ;  /* 0x00000009681c7224 */ /* 0x080fe400078e02ff */
[----:B------:R-:W-:-:S04]  /*22360*/  IMAD.WIDE.U32 R58, R101, R9, R74 ;  /* 0x00000009653a7225 */ /* 0x000fc800078e004a */
[----:B------:R-:W-:Y:S02]  /*22370*/  IMAD.IADD R9, R47, 0x1, R103 ;  /* 0x000000012f097824 */ /* 0x000fe400078e0267 */
[-C--:B------:R-:W-:Y:S02]  /*22380*/  IMAD R97, R101, R10.reuse, R28 ;  /* 0x0000000a65617224 */ /* 0x080fe400078e021c */
[----:B------:R-:W-:Y:S01]  /*22390*/  IMAD.WIDE.U32.X R10, R104, R10, R76, P2 ;  /* 0x0000000a680a7225 */ /* 0x000fe200010e044c */
[----:B------:R-:W-:Y:S02]  /*223a0*/  IADD3.X R71, PT, PT, R9, R71, RZ, P0, P3 ;  /* 0x0000004709477210 */ /* 0x000fe400007e64ff */
[----:B------:R-:W-:Y:S01]  /*223b0*/  IADD3 R68, P2, PT, R81, R58, RZ ;  /* 0x0000003a51447210 */ /* 0x000fe20007f5e0ff */
[----:B------:R-:W-:Y:S01]  /*223c0*/  IMAD.IADD R47, R59, 0x1, R97 ;  /* 0x000000013b2f7824 */ /* 0x000fe200078e0261 */
[----:B------:R-:W-:Y:S01]  /*223d0*/  ISETP.GE.U32.AND P3, PT, R46, R56, PT ;  /* 0x000000382e00720c */ /* 0x000fe20003f66070 */
[----:B------:R-:W-:Y:S01]  /*223e0*/  IMAD.WIDE.U32.X R62, R100, R8, R62, P6 ;  /* 0x00000008643e7225 */ /* 0x000fe200030e043e */
[----:B------:R-:W-:-:S02]  /*223f0*/  ISETP.GE.U32.AND P0, PT, R79, R46, PT ;  /* 0x0000002e4f00720c */ /* 0x000fc40003f06070 */
[----:B------:R-:W-:Y:S01]  /*22400*/  ISETP.GE.U32.AND.EX P3, PT, R9, R57, PT, P3 ;  /* 0x000000390900720c */ /* 0x000fe20003f66130 */
[----:B------:R-:W-:Y:S01]  /*22410*/  IMAD.X R69, R47, 0x1, R78, P2 ;  /* 0x000000012f457824 */ /* 0x000fe200010e064e */
[----:B------:R-:W-:Y:S01]  /*22420*/  ISETP.GE.U32.AND.EX P0, PT, R71, R9, PT, P0 ;  /* 0x000000094700720c */ /* 0x000fe20003f06100 */
[----:B------:R-:W-:Y:S01]  /*22430*/  IMAD.WIDE.U32.X R60, R102, R8, R60, P4 ;  /* 0x00000008663c7225 */ /* 0x000fe200020e043c */
[----:B------:R-:W-:Y:S02]  /*22440*/  ISETP.GE.U32.AND P2, PT, R58, R74, PT ;  /* 0x0000004a3a00720c */ /* 0x000fe40003f46070 */
[----:B------:R-:W-:Y:S01]  /*22450*/  ISETP.GE.U32.AND P6, PT, R68, R58, PT ;  /* 0x0000003a4400720c */ /* 0x000fe20003fc6070 */
[----:B------:R-:W-:Y:S01]  /*22460*/  IMAD R102, R102, R7, RZ ;  /* 0x0000000766667224 */ /* 0x000fe200078e02ff */
[----:B------:R-:W-:Y:S01]  /*22470*/  SEL R9, RZ, 0x1, P3 ;  /* 0x00000001ff097807 */ /* 0x000fe20001800000 */
[----:B------:R-:W-:Y:S01]  /*22480*/  IMAD.WIDE.U32.X R64, R104, R8, R64, P5 ;  /* 0x0000000868407225 */ /* 0x000fe200028e0440 */
[----:B------:R-:W-:-:S02]  /*22490*/  SEL R81, RZ, 0x1, P0 ;  /* 0x00000001ff517807 */ /* 0x000fc40000000000 */
[----:B------:R-:W-:Y:S01]  /*224a0*/  ISETP.GE.U32.AND.EX P2, PT, R47, R75, PT, P2 ;  /* 0x0000004b2f00720c */ /* 0x000fe20003f46120 */
[----:B------:R-:W-:Y:S01]  /*224b0*/  IMAD R59, R99, R8, R102 ;  /* 0x00000008633b7224 */ /* 0x000fe200078e0266 */
[----:B------:R-:W-:Y:S01]  /*224c0*/  ISETP.GE.U32.AND.EX P0, PT, R69, R47, PT, P6 ;  /* 0x0000002f4500720c */ /* 0x000fe20003f06160 */
[-C--:B------:R-:W-:Y:S01]  /*224d0*/  IMAD.WIDE.U32 R46, R99, R7.reuse, R68 ;  /* 0x00000007632e7225 */ /* 0x080fe200078e0044 */
[----:B------:R-:W-:Y:S02]  /*224e0*/  IADD3 R81, P4, P3, R81, R62, R9 ;  /* 0x0000003e51517210 */ /* 0x000fe40007b9e009 */
[----:B------:R-:W-:Y:S01]  /*224f0*/  SEL R12, RZ, 0x1, P2 ;  /* 0x00000001ff0c7807 */ /* 0x000fe20001000000 */
[----:B------:R-:W-:Y:S01]  /*22500*/  IMAD R9, R104, R7, RZ ;  /* 0x0000000768097224 */ /* 0x000fe200078e02ff */
        /* <DEDUP_REMOVED lines=23> */
[----:B------:R-:W-:-:S04]  /*22680*/  IMAD.WIDE.U32 R56, R101, R7, R10 ;  /* 0x0000000765387225 */ /* 0x000fc800078e000a */
[----:B------:R-:W-:Y:S01]  /*22690*/  IMAD.X R7, R12, 0x1, R79, P5 ;  /* 0x000000010c077824 */ /* 0x000fe200028e064f */
[----:B------:R-:W-:Y:S01]  /*226a0*/  IADD3 R79, P3, P2, R59, R60, R28 ;  /* 0x0000003c3b4f7210 */ /* 0x000fe20007a7e01c */
[----:B------:R-:W-:Y:S01]  /*226b0*/  IMAD.WIDE.U32.X R58, RZ, R71, R46, P4 ;  /* 0x00000047ff3a7225 */ /* 0x000fe200020e042e */
[----:B------:R-:W-:Y:S02]  /*226c0*/  ISETP.GE.U32.AND P5, PT, R56, R10, PT ;  /* 0x0000000a3800720c */ /* 0x000fe40003fa6070 */
[----:B------:R-:W-:Y:S01]  /*226d0*/  IADD3.X R28, PT, PT, RZ, R61, RZ, P3, P2 ;  /* 0x0000003dff1c7210 */ /* 0x000fe20001fe44ff */
[----:B------:R-:W-:Y:S01]  /*226e0*/  IMAD.WIDE.U32 R46, R81, 0x3d1, RZ ;  /* 0x000003d1512e7825 */ /* 0x000fe200078e00ff */
[----:B------:R-:W-:Y:S02]  /*226f0*/  IADD3 R79, P6, PT, R79, R56, RZ ;  /* 0x000000384f4f7210 */ /* 0x000fe40007fde0ff */
[----:B------:R-:W-:Y:S01]  /*22700*/  ISETP.GE.U32.AND.EX P0, PT, R7, R12, PT, P0 ;  /* 0x0000000c0700720c */ /* 0x000fe20003f06100 */
        /* <DEDUP_REMOVED lines=16> */
[----:B------:R-:W-:-:S02]  /*22810*/  ISETP.GE.U32.AND.EX P2, PT, R28, R77, PT, P2 ;  /* 0x0000004d1c00720c */ /* 0x000fc40003f46120 */
[C---:B------:R-:W-:Y:S02]  /*22820*/  IADD3 R59, P5, PT, R8.reuse, R59, RZ ;  /* 0x0000003b083b7210 */ /* 0x040fe40007fbe0ff */
[----:B------:R-:W-:Y:S02]  /*22830*/  SEL R71, RZ, 0x1, P2 ;  /* 0x00000001ff477807 */ /* 0x000fe40001000000 */
[----:B------:R-:W-:Y:S01]  /*22840*/  ISETP.LT.U32.AND P0, PT, R8, R61, PT ;  /* 0x0000003d0800720c */ /* 0x000fe20003f01070 */
[----:B------:R-:W-:Y:S01]  /*22850*/  IMAD.X R12, RZ, RZ, R47, P5 ;  /* 0x000000ffff0c7224 */ /* 0x000fe200028e062f */
[----:B------:R-:W-:Y:S01]  /*22860*/  ISETP.GE.U32.AND P2, PT, R59, R8, PT ;  /* 0x000000083b00720c */ /* 0x000fe20003f46070 */
[----:B------:R-:W-:Y:S01]  /*22870*/  IMAD.WIDE.U32 R8, R28, 0x3d1, RZ ;  /* 0x000003d11c087825 */ /* 0x000fe200078e00ff */
[----:B------:R-:W-:Y:S02]  /*22880*/  ISETP.GE.U32.AND.EX P3, PT, R58, R69, PT, P3 ;  /* 0x000000453a00720c */ /* 0x000fe40003f66130 */
[----:B------:R-:W-:Y:S01]  /*22890*/  IADD3 R71, P4, P5, R71, R64, R10 ;  /* 0x0000004047477210 */ /* 0x000fe20007d9e00a */
[----:B------:R-:W-:Y:S01]  /*228a0*/  IMAD.WIDE.U32 R10, R79, 0x3d1, RZ ;  /* 0x000003d14f0a7825 */ /* 0x000fe200078e00ff */
[----:B------:R-:W-:-:S02]  /*228b0*/  ISETP.GE.U32.AND.EX P6, PT, R12, R47, PT, P2 ;  /* 0x0000002f0c00720c */ /* 0x000fc40003fc6120 */
[----:B------:R-:W-:Y:S01]  /*228c0*/  SEL R69, RZ, 0x1, P3 ;  /* 0x00000001ff457807 */ /* 0x000fe20001800000 */
[----:B------:R-:W-:Y:S01]  /*228d0*/  IMAD.WIDE.U32 R8, P2, RZ, R79, R8 ;  /* 0x0000004fff087225 */ /* 0x000fe20007840008 */
[----:B------:R-:W-:Y:S02]  /*228e0*/  ISETP.LT.U32.OR.EX P0, PT, R47, R58, !P6, P0 ;  /* 0x0000003a2f00720c */ /* 0x000fe40007701500 */
[----:B------:R-:W-:Y:S01]  /*228f0*/  IADD3.X R77, PT, PT, RZ, R65, RZ, P4, P5 ;  /* 0x00000041ff4d7210 */ /* 0x000fe200027ea4ff */
[----:B------:R-:W-:Y:S01]  /*22900*/  IMAD.X R47, RZ, RZ, RZ, P2 ;  /* 0x000000ffff2f7224 */ /* 0x000fe200010e06ff */
[----:B------:R-:W-:Y:S01]  /*22910*/  IADD3 R69, P3, P6, R10, R56, R69 ;  /* 0x000000380a457210 */ /* 0x000fe20007e7e045 */
[----:B------:R-:W-:Y:S01]  /*22920*/  IMAD.MOV.U32 R46, RZ, RZ, R9 ;  /* 0x000000ffff2e7224 */ /* 0x000fe200078e0009 */
[----:B------:R-:W-:Y:S02]  /*22930*/  IADD3 R65, P4, PT, R11, R8, RZ ;  /* 0x000000080b417210 */ /* 0x000fe40007f9e0ff */
[----:B------:R-:W-:-:S02]  /*22940*/  IADD3 R8, P5, PT, R69, R75, RZ ;  /* 0x0000004b45087210 */ /* 0x000fc40007fbe0ff */
[----:B------:R-:W-:Y:S01]  /*22950*/  SEL R61, RZ, 0x1, !P0 ;  /* 0x00000001ff3d7807 */ /* 0x000fe20004000000 */
[----:B------:R-:W-:Y:S01]  /*22960*/  IMAD.WIDE.U32.X R46, RZ, R28, R46, P4 ;  /* 0x0000001cff2e7225 */ /* 0x000fe200020e042e */
[----:B------:R-:W-:Y:S02]  /*22970*/  IADD3.X R56, PT, PT, R65, R57, RZ, P3, P6 ;  /* 0x0000003941387210 */ /* 0x000fe40001fec4ff */
[----:B------:R-:W-:Y:S02]  /*22980*/  IADD3 R61, P3, PT, R8, R61, RZ ;  /* 0x0000003d083d7210 */ /* 0x000fe40007f7e0ff */
[----:B------:R-:W-:Y:S01]  /*22990*/  ISETP.GE.U32.AND P2, PT, R69, R10, PT ;  /* 0x0000000a4500720c */ /* 0x000fe20003f46070 */
[C---:B------:R-:W-:Y:S01]  /*229a0*/  IMAD.X R57, R56.reuse, 0x1, R79, P5 ;  /* 0x0000000138397824 */ /* 0x040fe200028e064f */
[----:B------:R-:W-:Y:S01]  /*229b0*/  ISETP.GE.U32.AND P5, PT, R61, R8, PT ;  /* 0x000000083d00720c */ /* 0x000fe20003fa6070 */
[----:B------:R-:W-:Y:S01]  /*229c0*/  IMAD.WIDE.U32 R10, R77, 0x3d1, RZ ;  /* 0x000003d14d0a7825 */ /* 0x000fe200078e00ff */
[----:B------:R-:W-:-:S02]  /*229d0*/  ISETP.GE.U32.AND.EX P2, PT, R56, R65, PT, P2 ;  /* 0x000000413800720c */ /* 0x000fc40003f46120 */
        /* <DEDUP_REMOVED lines=29> */
[----:B------:R-:W-:Y:S01]  /*22bb0*/  IADD3 R71, P0, PT, R8, R11, RZ ;  /* 0x0000000b08477210 */ /* 0x000fe20007f1e0ff */
[----:B------:R-:W-:-:S04]  /*22bc0*/  IMAD R11, R98, R5, RZ ;  /* 0x00000005620b7224 */ /* 0x000fc800078e02ff */
[----:B------:R-:W-:Y:S01]  /*22bd0*/  IMAD.X R75, RZ, RZ, R9, P0 ;  /* 0x000000ffff4b7224 */ /* 0x000fe200000e0609 */
[----:B------:R-:W-:Y:S01]  /*22be0*/  ISETP.NE.U32.AND P0, PT, R71, RZ, PT ;  /* 0x000000ff4700720c */ /* 0x000fe20003f05070 */
[----:B------:R-:W-:-:S03]  /*22bf0*/  IMAD.WIDE.U32 R8, R96, R5, RZ ;  /* 0x0000000560087225 */ /* 0x000fc600078e00ff */
        /* <DEDUP_REMOVED lines=54> */
.L_x_174:
[----:B------:R-:W-:Y:S05]  /*22f60*/  BSYNC.RECONVERGENT B1 ;  /* 0x0000000000017941 */ /* 0x000fea0003800200 */
.L_x_173:
        /* <DEDUP_REMOVED lines=62> */
.L_x_177:
[----:B------:R-:W-:Y:S05]  /*23350*/  BSYNC.RELIABLE B2 ;  /* 0x0000000000027941 */ /* 0x000fea0003800100 */
.L_x_176:
        /* <DEDUP_REMOVED lines=66> */
.L_x_180:
[----:B------:R-:W-:Y:S05]  /*23780*/  BSYNC.RELIABLE B2 ;  /* 0x0000000000027941 */ /* 0x000fea0003800100 */
.L_x_179:
        /* <DEDUP_REMOVED lines=61> */
.L_x_182:
[----:B------:R-:W-:Y:S05]  /*23b60*/  BSYNC.RELIABLE B2 ;  /* 0x0000000000027941 */ /* 0x000fea0003800100 */
.L_x_181:
        /* <DEDUP_REMOVED lines=27> */
.L_x_178:
[----:B------:R-:W-:Y:S05]  /*23d20*/  BSYNC.RECONVERGENT B1 ;  /* 0x0000000000017941 */ /* 0x000fea0003800200 */
.L_x_175:
        /* <DEDUP_REMOVED lines=17> */
[----:B------:R-:W-:-:S03]  /*23e40*/  ISETP.GE.U32.AND P0, PT, R56, R10, PT ;  /* 0x0000000a3800720c */ /* 0x000fc60003f06070 */
[----:B------:R-:W-:Y:S02]  /*23e50*/  IMAD.X R57, R5, 0x1, R47, P2 ;  /* 0x0000000105397824 */ /* 0x000fe400010e062f */
[----:B------:R-:W-:Y:S01]  /*23e60*/  IMAD.MOV.U32 R58, RZ, RZ, R7 ;  /* 0x000000ffff3a7224 */ /* 0x000fe200078e0007 */
[----:B------:R-:W0:Y:S01]  /*23e70*/  LDC.64 R46, c[0x3][0x48] ;  /* 0x00c01200ff2e7b82 */ /* 0x000e220000000a00 */
[----:B------:R-:W-:Y:S01]  /*23e80*/  IMAD.WIDE.U32 R62, R15, R8, RZ ;  /* 0x000000080f3e7225 */ /* 0x000fe200078e00ff */
[----:B------:R-:W-:-:S03]  /*23e90*/  ISETP.GE.U32.AND.EX P0, PT, R57, R5, PT, P0 ;  /* 0x000000053900720c */ /* 0x000fc60003f06100 */
[----:B------:R-:W-:Y:S01]  /*23ea0*/  IMAD.WIDE.U32.X R58, R16, R9, R58, P4 ;  /* 0x00000009103a7225 */ /* 0x000fe200020e043a */
[----:B------:R-:W-:-:S03]  /*23eb0*/  SEL R5, RZ, 0x1, P0 ;  /* 0x00000001ff057807 */ /* 0x000fc60000000000 */
[----:B------:R-:W-:Y:S01]  /*23ec0*/  IMAD.WIDE.U32 R60, P3, R15, R9, R60 ;  /* 0x000000090f3c7225 */ /* 0x000fe2000786003c */
[----:B------:R-:W-:-:S03]  /*23ed0*/  IADD3 R58, P5, P6, R62, R58, R5 ;  /* 0x0000003a3e3a7210 */ /* 0x000fc60007ebe005 */
[----:B------:R-:W-:Y:S01]  /*23ee0*/  IMAD.WIDE.U32 R10, R20, R8, RZ ;  /* 0x00000008140a7225 */ /* 0x000fe200078e00ff */
[----:B------:R-:W-:Y:S02]  /*23ef0*/  IADD3 R5, P2, PT, R63, R60, RZ ;  /* 0x0000003c3f057210 */ /* 0x000fe40007f5e0ff */
[----:B------:R-:W-:Y:S01]  /*23f00*/  ISETP.GE.U32.AND P0, PT, R58, R62, PT ;  /* 0x0000003e3a00720c */ /* 0x000fe20003f06070 */
[----:B------:R-:W-:Y:S01]  /*23f10*/  IMAD.X R63, RZ, RZ, RZ, P3 ;  /* 0x000000ffff3f7224 */ /* 0x000fe200018e06ff */
[----:B------:R-:W-:Y:S01]  /*23f20*/  IADD3.X R59, PT, PT, R5, R59, RZ, P5, P6 ;  /* 0x0000003b053b7210 */ /* 0x000fe20002fec4ff */
[----:B------:R-:W-:Y:S02]  /*23f30*/  IMAD.MOV.U32 R62, RZ, RZ, R61 ;  /* 0x000000ffff3e7224 */ /* 0x000fe400078e003d */
[----:B------:R-:W-:Y:S01]  /*23f40*/  IMAD.WIDE.U32 R6, R19, UR16, RZ ;  /* 0x0000001013067c25 */ /* 0x000fe2000f8e00ff */
[----:B------:R-:W-:-:S03]  /*23f50*/  ISETP.GE.U32.AND.EX P0, PT, R59, R5, PT, P0 ;  /* 0x000000053b00720c */ /* 0x000fc60003f06100 */
[----:B------:R-:W-:Y:S01]  /*23f60*/  IMAD.WIDE.U32 R68, P4, R19, UR17, R68 ;  /* 0x0000001113447c25 */ /* 0x000fe2000f880044 */
[----:B------:R-:W-:-:S03]  /*23f70*/  SEL R77, RZ, 0x1, P0 ;  /* 0x00000001ff4d7807 */ /* 0x000fc60000000000 */
        /* <DEDUP_REMOVED lines=41> */
[----:B------:R-:W-:Y:S01]  /*24210*/  IMAD.WIDE.U32 R6, P5, R15, R47, R6 ;  /* 0x0000002f0f067225 */ /* 0x000fe200078a0006 */
[----:B------:R-:W-:-:S02]  /*24220*/  ISETP.GE.U32.AND.EX P0, PT, R63, R9, PT, P0 ;  /* 0x000000093f00720c */ /* 0x000fc40003f06100 */
[----:B------:R-:W-:Y:S01]  /*24230*/  SEL R12, RZ, 0x1, P2 ;  /* 0x00000001ff0c7807 */ /* 0x000fe20001000000 */
[----:B------:R-:W-:Y:S01]  /*24240*/  IMAD.WIDE.U32.X R56, R16, R47, R56, P6 ;  /* 0x0000002f10387225 */ /* 0x000fe200030e0438 */
[----:B------:R-:W-:-:S03]  /*24250*/  SEL R9, RZ, 0x1, P0 ;  /* 0x00000001ff097807 */ /* 0x000fc60000000000 */
[----:B------:R-:W-:Y:S01]  /*24260*/  IMAD.WIDE.U32 R58, R15, R46, RZ ;  /* 0x0000002e0f3a7225 */ /* 0x000fe200078e00ff */
        /* <DEDUP_REMOVED lines=8> */
[----:B------:R-:W-:Y:S02]  /*242f0*/  IMAD.MOV.U32 R80, RZ, RZ, R7 ;  /* 0x000000ffff507224 */ /* 0x000fe400078e0007 */
[----:B------:R-:W-:Y:S01]  /*24300*/  IMAD.WIDE.U32 R74, R17, R46, RZ ;  /* 0x0000002e114a7225 */ /* 0x000fe200078e00ff */
[----:B------:R-:W-:-:S03]  /*24310*/  ISETP.GE.U32.AND.EX P0, PT, R79, R77, PT, P0 ;  /* 0x0000004d4f00720c */ /* 0x000fc60003f06100 */
[----:B------:R-:W-:Y:S01]  /*24320*/  IMAD.X R65, RZ, RZ, RZ, P4 ;  /* 0x000000ffff417224 */ /* 0x000fe200020e06ff */
[----:B------:R-:W-:Y:S01]  /*24330*/  IADD3 R56, P4, PT, R9, R78, RZ ;  /* 0x0000004e09387210 */ /* 0x000fe20007f9e0ff */
[----:B------:R-:W-:-:S04]  /*24340*/  IMAD.WIDE.U32 R72, P6, R17, R47, R72 ;  /* 0x0000002f11487225 */ /* 0x000fc800078c0048 */
[----:B------:R-:W-:-:S04]  /*24350*/  IMAD.WIDE.U32 R6, R19, UR16, R62 ;  /* 0x0000001013067c25 */ /* 0x000fc8000f8e003e */
[----:B------:R-:W-:Y:S01]  /*24360*/  IMAD.WIDE.U32.X R80, R18, R47, R80, P5 ;  /* 0x0000002f12507225 */ /* 0x000fe200028e0450 */
[----:B------:R-:W-:-:S03]  /*24370*/  IADD3 RZ, P5, PT, R75, R72, RZ ;  /* 0x000000484bff7210 */ /* 0x000fc60007fbe0ff */
[----:B------:R-:W-:Y:S02]  /*24380*/  IMAD.MOV.U32 R64, RZ, RZ, R69 ;  /* 0x000000ffff407224 */ /* 0x000fe400078e0045 */
[----:B------:R-:W-:Y:S02]  /*24390*/  IMAD.IADD R9, R68, 0x1, R7 ;  /* 0x0000000144097824 */ /* 0x000fe400078e0207 */
[----:B------:R-:W-:Y:S01]  /*243a0*/  IMAD.X R57, R79, 0x1, R12, P4 ;  /* 0x000000014f397824 */ /* 0x000fe200020e060c */
[----:B------:R-:W-:Y:S01]  /*243b0*/  SEL R12, RZ, 0x1, P0 ;  /* 0x00000001ff0c7807 */ /* 0x000fe20000000000 */
[----:B------:R-:W-:Y:S01]  /*243c0*/  IMAD.X R69, RZ, RZ, RZ, P6 ;  /* 0x000000ffff457224 */ /* 0x000fe200030e06ff */
[----:B------:R-:W-:Y:S01]  /*243d0*/  ISETP.GE.U32.AND P6, PT, R6, R62, PT ;  /* 0x0000003e0600720c */ /* 0x000fe20003fc6070 */
[----:B------:R-:W-:Y:S01]  /*243e0*/  IMAD.MOV.U32 R68, RZ, RZ, R73 ;  /* 0x000000ffff447224 */ /* 0x000fe200078e0049 */
[----:B------:R-:W-:Y:S01]  /*243f0*/  ISETP.GE.U32.AND P0, PT, R56, R78, PT ;  /* 0x0000004e3800720c */ /* 0x000fe20003f06070 */
        /* <DEDUP_REMOVED lines=59> */
[----:B------:R-:W-:Y:S01]  /*247b0*/  IMAD.WIDE.U32 R56, R18, UR18, RZ ;  /* 0x0000001212387c25 */ /* 0x000fe2000f8e00ff */
[----:B------:R-:W-:-:S03]  /*247c0*/  IADD3 RZ, P2, PT, R63, R74, RZ ;  /* 0x0000004a3fff7210 */ /* 0x000fc60007f5e0ff */
[----:B------:R-:W-:Y:S02]  /*247d0*/  IMAD.X R61, R77, 0x1, R12, P6 ;  /* 0x000000014d3d7824 */ /* 0x000fe400030e060c */
[----:B------:R-:W-:-:S04]  /*247e0*/  IMAD.WIDE.U32 R68, P6, R19, UR19, R68 ;  /* 0x0000001313447c25 */ /* 0x000fc8000f8c0044 */
[----:B------:R-:W-:-:S04]  /*247f0*/  IMAD.WIDE.U32 R70, R19, UR18, RZ ;  /* 0x0000001213467c25 */ /* 0x000fc8000f8e00ff */
[----:B------:R-:W-:Y:S02]  /*24800*/  IMAD.X R63, RZ, RZ, RZ, P5 ;  /* 0x000000ffff3f7224 */ /* 0x000fe400028e06ff */
[----:B------:R-:W-:Y:S02]  /*24810*/  IMAD.MOV.U32 R62, RZ, RZ, R65 ;  /* 0x000000ffff3e7224 */ /* 0x000fe400078e0041 */
[----:B------:R-:W-:-:S04]  /*24820*/  IMAD.WIDE.U32 R58, R15, UR18, RZ ;  /* 0x000000120f3a7c25 */ /* 0x000fc8000f8e00ff */
[----:B------:R-:W-:-:S04]  /*24830*/  IMAD.WIDE.U32 R56, P5, R15, UR19, R56 ;  /* 0x000000130f387c25 */ /* 0x000fc8000f8a0038 */
[----:B------:R-:W-:Y:S01]  /*24840*/  IMAD.X R81, RZ, RZ, RZ, P6 ;  /* 0x000000ffff517224 */ /* 0x000fe200030e06ff */
[----:B------:R-:W-:Y:S01]  /*24850*/  ISETP.GE.U32.AND P6, PT, R60, R76, PT ;  /* 0x0000004c3c00720c */ /* 0x000fe20003fc6070 */
[----:B------:R-:W-:Y:S01]  /*24860*/  IMAD.WIDE.U32.X R62, R16, UR19, R62, P4 ;  /* 0x00000013103e7c25 */ /* 0x000fe2000a0e043e */
[----:B------:R-:W-:Y:S02]  /*24870*/  IADD3 RZ, P4, PT, R71, R68, RZ ;  /* 0x0000004447ff7210 */ /* 0x000fe40007f9e0ff */
[----:B------:R-:W-:Y:S01]  /*24880*/  SEL R16, RZ, 0x1, P0 ;  /* 0x00000001ff107807 */ /* 0x000fe20000000000 */
[----:B------:R-:W-:Y:S01]  /*24890*/  IMAD.WIDE.U32 R70, R19, UR18, R46 ;  /* 0x0000001213467c25 */ /* 0x000fe2000f8e002e */
[----:B------:R-:W-:Y:S02]  /*248a0*/  IADD3 RZ, P0, PT, R59, R56, RZ ;  /* 0x000000383bff7210 */ /* 0x000fe40007f1e0ff */
[----:B------:R-:W-:Y:S01]  /*248b0*/  ISETP.GE.U32.AND.EX P6, PT, R61, R77, PT, P6 ;  /* 0x0000004d3d00720c */ /* 0x000fe20003fc6160 */
[----:B------:R-:W-:-:S03]  /*248c0*/  IMAD.WIDE.U32 R58, R20, UR18, RZ ;  /* 0x00000012143a7c25 */ /* 0x000fc6000f8e00ff */
[----:B------:R-:W-:Y:S01]  /*248d0*/  SEL R101, RZ, 0x1, P6 ;  /* 0x00000001ff657807 */ /* 0x000fe20003000000 */
[----:B------:R-:W-:Y:S01]  /*248e0*/  IMAD.MOV.U32 R80, RZ, RZ, R69 ;  /* 0x000000ffff507224 */ /* 0x000fe200078e0045 */
[----:B------:R-:W-:Y:S01]  /*248f0*/  ISETP.GE.U32.AND P6, PT, R70, R46, PT ;  /* 0x0000002e4600720c */ /* 0x000fe20003fc6070 */
[----:B------:R-:W-:Y:S02]  /*24900*/  IMAD.IADD R95, R68, 0x1, R71 ;  /* 0x00000001445f7824 */ /* 0x000fe400078e0247 */
[----:B------:R-:W-:Y:S02]  /*24910*/  IMAD.X R69, RZ, RZ, RZ, P5 ;  /* 0x000000ffff457224 */ /* 0x000fe400028e06ff */
[----:B------:R-:W-:Y:S02]  /*24920*/  IMAD.MOV.U32 R68, RZ, RZ, R57 ;  /* 0x000000ffff447224 */ /* 0x000fe400078e0039 */
[----:B------:R-:W-:-:S04]  /*24930*/  IMAD.WIDE.U32.X R80, R14, UR19, R80, P4 ;  /* 0x000000130e507c25 */ /* 0x000fc8000a0e0450 */
[----:B------:R-:W-:-:S04]  /*24940*/  IMAD.WIDE.U32 R76, R17, UR18, RZ ;  /* 0x00000012114c7c25 */ /* 0x000fc8000f8e00ff */
[----:B------:R-:W-:-:S04]  /*24950*/  IMAD.WIDE.U32 R58, P4, R17, UR19, R58 ;  /* 0x00000013113a7c25 */ /* 0x000fc8000f88003a */
[----:B------:R-:W-:Y:S01]  /*24960*/  IMAD.WIDE.U32.X R68, R18, UR19, R68, P0 ;  /* 0x0000001312447c25 */ /* 0x000fe200080e0444 */
[----:B------:R-:W-:Y:S02]  /*24970*/  ISETP.GE.U32.AND.EX P0, PT, R95, R47, PT, P6 ;  /* 0x0000002f5f00720c */ /* 0x000fe40003f06160 */
[----:B------:R-:W-:Y:S01]  /*24980*/  IADD3 RZ, P5, PT, R77, R58, RZ ;  /* 0x0000003a4dff7210 */ /* 0x000fe20007fbe0ff */
[----:B------:R-:W-:Y:S01]  /*24990*/  IMAD.X R65, RZ, RZ, RZ, P3 ;  /* 0x000000ffff417224 */ /* 0x000fe200018e06ff */
[----:B------:R-:W-:Y:S01]  /*249a0*/  SEL R77, RZ, 0x1, P0 ;  /* 0x00000001ff4d7807 */ /* 0x000fe20000000000 */
[----:B------:R-:W-:Y:S01]  /*249b0*/  IMAD.WIDE.U32 R12, R13, UR18, R60 ;  /* 0x000000120d0c7c25 */ /* 0x000fe2000f8e003c */
[----:B------:R-:W-:-:S03]  /*249c0*/  IADD3 R101, P0, P3, R101, R78, R16 ;  /* 0x0000004e65657210 */ /* 0x000fc60007b1e010 */
[----:B------:R-:W-:Y:S01]  /*249d0*/  IMAD.IADD R57, R64, 0x1, R13 ;  /* 0x0000000140397824 */ /* 0x000fe200078e020d */
[----:B------:R-:W-:Y:S01]  /*249e0*/  IADD3.X R78, PT, PT, RZ, R79, RZ, P0, P3 ;  /* 0x0000004fff4e7210 */ /* 0x000fe200007e64ff */
[----:B------:R-:W-:Y:S01]  /*249f0*/  IMAD.MOV.U32 R64, RZ, RZ, R75 ;  /* 0x000000ffff407224 */ /* 0x000fe200078e004b */
[----:B------:R-:W-:Y:S01]  /*24a00*/  IADD3 R79, P3, P6, R12, R80, R77 ;  /* 0x000000500c4f7210 */ /* 0x000fe20007e7e04d */
[----:B------:R-:W-:-:S03]  /*24a10*/  IMAD.WIDE.U32 R46, R17, UR16, R72 ;  /* 0x00000010112e7c25 */ /* 0x000fc6000f8e0048 */
[----:B------:R-:W-:Y:S01]  /*24a20*/  IADD3.X R81, PT, PT, R57, R81, RZ, P3, P6 ;  /* 0x0000005139517210 */ /* 0x000fe20001fec4ff */
[----:B------:R-:W-:Y:S01]  /*24a30*/  IMAD.WIDE.U32.X R64, R20, UR17, R64, P2 ;  /* 0x0000001114407c25 */ /* 0x000fe200090e0440 */
[----:B------:R-:W-:Y:S02]  /*24a40*/  ISETP.GE.U32.AND P3, PT, R12, R60, PT ;  /* 0x0000003c0c00720c */ /* 0x000fe40003f66070 */
[----:B------:R-:W-:Y:S01]  /*24a50*/  ISETP.GE.U32.AND P2, PT, R79, R12, PT ;  /* 0x0000000c4f00720c */ /* 0x000fe20003f46070 */
[----:B------:R-:W-:Y:S01]  /*24a60*/  IMAD.IADD R99, R74, 0x1, R47 ;  /* 0x000000014a637824 */ /* 0x000fe200078e022f */
[----:B------:R-:W-:Y:S01]  /*24a70*/  IADD3 R60, P6, PT, R101, R46, RZ ;  /* 0x0000002e653c7210 */ /* 0x000fe20007fde0ff */
[----:B------:R-:W-:Y:S01]  /*24a80*/  IMAD.X R13, RZ, RZ, RZ, P4 ;  /* 0x000000ffff0d7224 */ /* 0x000fe200020e06ff */
[----:B------:R-:W-:Y:S01]  /*24a90*/  ISETP.GE.U32.AND.EX P4, PT, R57, R61, PT, P3 ;  /* 0x0000003d3900720c */ /* 0x000fe20003f86130 */
[----:B------:R-:W-:Y:S01]  /*24aa0*/  IMAD.MOV.U32 R12, RZ, RZ, R59 ;  /* 0x000000ffff0c7224 */ /* 0x000fe200078e003b */
[----:B------:R-:W-:Y:S01]  /*24ab0*/  ISETP.GE.U32.AND.EX P2, PT, R81, R57, PT, P2 ;  /* 0x000000395100720c */ /* 0x000fe20003f46120 */
[----:B------:R-:W-:Y:S01]  /*24ac0*/  IMAD.X R61, R99, 0x1, R78, P6 ;  /* 0x00000001633d7824 */ /* 0x000fe200030e064e */
[----:B------:R-:W-:Y:S01]  /*24ad0*/  ISETP.GE.U32.AND P0, PT, R46, R72, PT ;  /* 0x000000482e00720c */ /* 0x000fe20003f06070 */
[----:B------:R-:W-:Y:S01]  /*24ae0*/  IMAD.WIDE.U32 R74, R79, 0x3d1, RZ ;  /* 0x000003d14f4a7825 */ /* 0x000fe200078e00ff */
[----:B------:R-:W-:-:S02]  /*24af0*/  ISETP.GE.U32.AND P3, PT, R60, R46, PT ;  /* 0x0000002e3c00720c */ /* 0x000fc40003f66070 */
[----:B------:R-:W-:Y:S01]  /*24b00*/  SEL R14, RZ, 0x1, P4 ;  /* 0x00000001ff0e7807 */ /* 0x000fe20002000000 */
[----:B------:R-:W-:Y:S01]  /*24b10*/  IMAD.WIDE.U32 R46, R81, 0x3d1, RZ ;  /* 0x000003d1512e7825 */ /* 0x000fe200078e00ff */
[----:B------:R-:W-:Y:S02]  /*24b20*/  SEL R77, RZ, 0x1, P2 ;  /* 0x00000001ff4d7807 */ /* 0x000fe40001000000 */
[----:B------:R-:W-:Y:S01]  /*24b30*/  ISETP.GE.U32.AND.EX P4, PT, R99, R73, PT, P0 ;  /* 0x000000496300720c */ /* 0x000fe20003f86100 */
[----:B------:R-:W-:Y:S01]  /*24b40*/  IMAD.WIDE.U32.X R12, R20, UR19, R12, P5 ;  /* 0x00000013140c7c25 */ /* 0x000fe2000a8e040c */
[----:B------:R-:W-:Y:S02]  /*24b50*/  ISETP.GE.U32.AND.EX P0, PT, R61, R99, PT, P3 ;  /* 0x000000633d00720c */ /* 0x000fe40003f06130 */
[----:B------:R-:W-:Y:S01]  /*24b60*/  IADD3 R77, P3, P6, R77, R62, R14 ;  /* 0x0000003e4d4d7210 */ /* 0x000fe20007e7e00e */
[----:B------:R-:W-:Y:S01]  /*24b70*/  IMAD.WIDE.U32 R14, R15, UR18, R60 ;  /* 0x000000120f0e7c25 */ /* 0x000fe2000f8e003c */
[----:B------:R-:W-:-:S02]  /*24b80*/  IADD3 R18, P5, PT, RZ, R74, RZ ;  /* 0x0000004aff127210 */ /* 0x000fc40007fbe0ff */
[----:B------:R-:W-:Y:S01]  /*24b90*/  IADD3.X R62, PT, PT, RZ, R63, RZ, P3, P6 ;  /* 0x0000003fff3e7210 */ /* 0x000fe20001fec4ff */
[----:B------:R-:W-:Y:S01]  /*24ba0*/  IMAD.WIDE.U32 R46, P2, RZ, R79, R46 ;  /* 0x0000004fff2e7225 */ /* 0x000fe2000784002e */
[----:B------:R-:W-:Y:S02]  /*24bb0*/  IADD3 R77, P6, PT, R77, R14, RZ ;  /* 0x0000000e4d4d7210 */ /* 0x000fe40007fde0ff */
[----:B------:R-:W-:Y:S01]  /*24bc0*/  SEL R16, RZ, 0x1, P4 ;  /* 0x00000001ff107807 */ /* 0x000fe20002000000 */
[----:B------:R-:W-:Y:S01]  /*24bd0*/  IMAD.IADD R57, R56, 0x1, R15 ;  /* 0x0000000138397824 */ /* 0x000fe200078e020f */
[----:B------:R-:W-:Y:S01]  /*24be0*/  ISETP.GE.U32.AND P3, PT, R18, R74, PT ;  /* 0x0000004a1200720c */ /* 0x000fe20003f66070 */
[----:B------:R-:W-:Y:S01]  /*24bf0*/  IMAD.X R15, RZ, RZ, RZ, P2 ;  /* 0x000000ffff0f7224 */ /* 0x000fe200010e06ff */
[----:B------:R-:W-:Y:S01]  /*24c00*/  IADD3 R74, P4, PT, R75, R46, RZ ;  /* 0x0000002e4b4a7210 */ /* 0x000fe20007f9e0ff */
[----:B------:R-:W-:Y:S01]  /*24c10*/  IMAD.X R63, R57, 0x1, R62, P6 ;  /* 0x00000001393f7824 */ /* 0x000fe200030e063e */
[----:B------:R-:W-:-:S02]  /*24c20*/  SEL R73, RZ, 0x1, P0 ;  /* 0x00000001ff497807 */ /* 0x000fc40000000000 */
[----:B------:R-:W-:Y:S01]  /*24c30*/  ISETP.GE.U32.AND P0, PT, R14, R60, PT ;  /* 0x0000003c0e00720c */ /* 0x000fe20003f06070 */
[----:B------:R-:W-:Y:S01]  /*24c40*/  IMAD.X R59, R74, 0x1, R79, P5 ;  /* 0x000000014a3b7824 */ /* 0x000fe200028e064f */
[----:B------:R-:W-:Y:S01]  /*24c50*/  ISETP.GE.U32.AND P2, PT, R77, R14, PT ;  /* 0x0000000e4d00720c */ /* 0x000fe20003f46070 */
[----:B------:R-:W-:Y:S01]  /*24c60*/  IMAD.MOV.U32 R14, RZ, RZ, R47 ;  /* 0x000000ffff0e7224 */ /* 0x000fe200078e002f */
[----:B------:R-:W-:Y:S01]  /*24c70*/  IADD3 R56, P5, P6, R73, R64, R16 ;  /* 0x0000004049387210 */ /* 0x000fe20007ebe010 */
[----:B------:R-:W-:Y:S01]  /*24c80*/  IMAD.WIDE.U32 R46, R63, 0x3d1, RZ ;  /* 0x000003d13f2e7825 */ /* 0x000fe200078e00ff */
[----:B------:R-:W-:Y:S02]  /*24c90*/  ISETP.GE.U32.AND.EX P0, PT, R57, R61, PT, P0 ;  /* 0x0000003d3900720c */ /* 0x000fe40003f06100 */
[----:B------:R-:W-:Y:S01]  /*24ca0*/  ISETP.GE.U32.AND.EX P2, PT, R63, R57, PT, P2 ;  /* 0x000000393f00720c */ /* 0x000fe20003f46120 */
[----:B------:R-:W-:Y:S01]  /*24cb0*/  IMAD.WIDE.U32.X R60, RZ, R81, R14, P4 ;  /* 0x00000051ff3c7225 */ /* 0x000fe200020e040e */
[----:B------:R-:W-:-:S02]  /*24cc0*/  IADD3.X R57, PT, PT, RZ, R65, RZ, P5, P6 ;  /* 0x00000041ff397210 */ /* 0x000fc40002fec4ff */
[----:B------:R-:W-:Y:S01]  /*24cd0*/  SEL R20, RZ, 0x1, P0 ;  /* 0x00000001ff147807 */ /* 0x000fe20000000000 */
[----:B------:R-:W-:Y:S01]  /*24ce0*/  IMAD.WIDE.U32 R14, R77, 0x3d1, RZ ;  /* 0x000003d14d0e7825 */ /* 0x000fe200078e00ff */
[----:B------:R-:W-:Y:S02]  /*24cf0*/  SEL R75, RZ, 0x1, P2 ;  /* 0x00000001ff4b7807 */ /* 0x000fe40001000000 */
[----:B------:R-:W-:Y:S01]  /*24d00*/  ISETP.GE.U32.AND.EX P3, PT, R59, R74, PT, P3 ;  /* 0x0000004a3b00720c */ /* 0x000fe20003f66130 */
[----:B------:R-:W-:Y:S01]  /*24d10*/  IMAD.WIDE.U32 R16, R17, UR18, R56 ;  /* 0x0000001211107c25 */ /* 0x000fe2000f8e0038 */
[----:B------:R-:W-:-:S03]  /*24d20*/  IADD3 R75, P0, P5, R75, R68, R20 ;  /* 0x000000444b4b7210 */ /* 0x000fc60007d1e014 */
[----:B------:R-:W-:Y:S01]  /*24d30*/  IMAD.WIDE.U32 R46, P4, RZ, R77, R46 ;  /* 0x0000004dff2e7225 */ /* 0x000fe2000788002e */
[----:B------:R-:W-:Y:S02]  /*24d40*/  IADD3 R75, P6, PT, R75, R16, RZ ;  /* 0x000000104b4b7210 */ /* 0x000fe40007fde0ff */
[----:B------:R-:W-:Y:S01]  /*24d50*/  ISETP.GE.U32.AND P2, PT, R16, R56, PT ;  /* 0x000000381000720c */ /* 0x000fe20003f46070 */
[----:B------:R-:W-:Y:S01]  /*24d60*/  IMAD.IADD R73, R58, 0x1, R17 ;  /* 0x000000013a497824 */ /* 0x000fe200078e0211 */
[----:B------:R-:W-:Y:S01]  /*24d70*/  IADD3.X R58, PT, PT, RZ, R69, RZ, P0, P5 ;  /* 0x00000045ff3a7210 */ /* 0x000fe200007ea4ff */
[----:B------:R-:W-:Y:S01]  /*24d80*/  IMAD.X R17, RZ, RZ, RZ, P4 ;  /* 0x000000ffff117224 */ /* 0x000fe200020e06ff */
[----:B------:R-:W-:Y:S02]  /*24d90*/  IADD3 R65, P5, PT, R60, R14, RZ ;  /* 0x0000000e3c417210 */ /* 0x000fe40007fbe0ff */
[----:B------:R-:W-:Y:S01]  /*24da0*/  IADD3 R15, P4, PT, R15, R46, RZ ;  /* 0x0000002e0f0f7210 */ /* 0x000fe20007f9e0ff */
[----:B------:R-:W-:Y:S01]  /*24db0*/  IMAD.X R58, R73, 0x1, R58, P6 ;  /* 0x00000001493a7824 */ /* 0x000fe200030e063a */
[----:B------:R-:W-:-:S02]  /*24dc0*/  ISETP.GE.U32.AND P0, PT, R65, R14, PT ;  /* 0x0000000e4100720c */ /* 0x000fc40003f06070 */
[----:B------:R-:W-:Y:S01]  /*24dd0*/  ISETP.GE.U32.AND.EX P2, PT, R73, R57, PT, P2 ;  /* 0x000000394900720c */ /* 0x000fe20003f46120 */
[----:B------:R-:W-:Y:S01]  /*24de0*/  IMAD.X R60, R15, 0x1, R61, P5 ;  /* 0x000000010f3c7824 */ /* 0x000fe200028e063d */
[----:B------:R-:W-:Y:S01]  /*24df0*/  ISETP.GE.U32.AND P5, PT, R75, R16, PT ;  /* 0x000000104b00720c */ /* 0x000fe20003fa6070 */
[----:B------:R-:W-:Y:S01]  /*24e00*/  IMAD.MOV.U32 R16, RZ, RZ, R47 ;  /* 0x000000ffff107224 */ /* 0x000fe200078e002f */
[----:B------:R-:W-:Y:S02]  /*24e10*/  IADD3 R14, P6, PT, R65, R81, RZ ;  /* 0x00000051410e7210 */ /* 0x000fe40007fde0ff */
[----:B------:R-:W-:Y:S01]  /*24e20*/  SEL R57, RZ, 0x1, P3 ;  /* 0x00000001ff397807 */ /* 0x000fe20001800000 */
[----:B------:R-:W-:Y:S01]  /*24e30*/  IMAD.WIDE.U32.X R16, RZ, R63, R16, P4 ;  /* 0x0000003fff107225 */ /* 0x000fe200020e0410 */
[----:B------:R-:W-:Y:S02]  /*24e40*/  ISETP.GE.U32.AND.EX P3, PT, R58, R73, PT, P5 ;  /* 0x000000493a00720c */ /* 0x000fe40003f66150 */
[----:B------:R-:W-:Y:S01]  /*24e50*/  IADD3 R57, P5, PT, R14, R57, RZ ;  /* 0x000000390e397210 */ /* 0x000fe20007fbe0ff */
[----:B------:R-:W-:Y:S01]  /*24e60*/  IMAD.X R61, R60, 0x1, R77, P6 ;  /* 0x000000013c3d7824 */ /* 0x000fe200030e064d */
[----:B------:R-:W-:-:S02]  /*24e70*/  SEL R46, RZ, 0x1, P2 ;  /* 0x00000001ff2e7807 */ /* 0x000fc40001000000 */
[----:B------:R-:W-:Y:S01]  /*24e80*/  SEL R69, RZ, 0x1, P3 ;  /* 0x00000001ff457807 */ /* 0x000fe20001800000 */
[----:B------:R-:W-:Y:S01]  /*24e90*/  IMAD.X R20, RZ, RZ, R61, P5 ;  /* 0x000000ffff147224 */ /* 0x000fe200028e063d */
[----:B------:R-:W-:Y:S02]  /*24ea0*/  ISETP.LT.U32.AND P2, PT, R14, R65, PT ;  /* 0x000000410e00720c */ /* 0x000fe40003f41070 */
[----:B------:R-:W-:Y:S02]  /*24eb0*/  ISETP.GE.U32.AND P3, PT, R57, R14, PT ;  /* 0x0000000e3900720c */ /* 0x000fe40003f66070 */
[----:B------:R-:W-:Y:S01]  /*24ec0*/  ISETP.GE.U32.AND.EX P0, PT, R60, R15, PT, P0 ;  /* 0x0000000f3c00720c */ /* 0x000fe20003f06100 */
[----:B------:R-:W-:Y:S01]  /*24ed0*/  IMAD.WIDE.U32 R14, R58, 0x3d1, RZ ;  /* 0x000003d13a0e7825 */ /* 0x000fe200078e00ff */
[----:B------:R-:W-:Y:S02]  /*24ee0*/  IADD3 R69, P4, P5, R69, R12, R46 ;  /* 0x0000000c45457210 */ /* 0x000fe40007d9e02e */
[----:B------:R-:W-:Y:S01]  /*24ef0*/  ISETP.GE.U32.AND.EX P3, PT, R20, R61, PT, P3 ;  /* 0x0000003d1400720c */ /* 0x000fe20003f66130 */
[----:B------:R-:W-:Y:S01]  /*24f00*/  IMAD.WIDE.U32 R46, R75, 0x3d1, RZ ;  /* 0x000003d14b2e7825 */ /* 0x000fe200078e00ff */
[----:B------:R-:W-:-:S02]  /*24f10*/  SEL R65, RZ, 0x1, P0 ;  /* 0x00000001ff417807 */ /* 0x000fc40000000000 */
[----:B------:R-:W-:Y:S01]  /*24f20*/  ISETP.LT.U32.OR.EX P2, PT, R61, R60, !P3, P2 ;  /* 0x0000003c3d00720c */ /* 0x000fe20005f41520 */
[----:B------:R-:W-:Y:S01]  /*24f30*/  IMAD.WIDE.U32 R14, P0, RZ, R75, R14 ;  /* 0x0000004bff0e7225 */ /* 0x000fe2000780000e */
[----:B------:R-:W-:Y:S02]  /*24f40*/  IADD3 R61, P3, P6, R46, R16, R65 ;  /* 0x000000102e3d7210 */ /* 0x000fe40007e7e041 */
[----:B------:R-:W-:Y:S01]  /*24f50*/  IADD3.X R73, PT, PT, RZ, R13, RZ, P4, P5 ;  /* 0x0000000dff497210 */ /* 0x000fe200027ea4ff */
[----:B------:R-:W-:Y:S01]  /*24f60*/  IMAD.X R13, RZ, RZ, RZ, P0 ;  /* 0x000000ffff0d7224 */ /* 0x000fe200000e06ff */
[----:B------:R-:W-:Y:S01]  /*24f70*/  IADD3 R65, P4, PT, R47, R14, RZ ;  /* 0x0000000e2f417210 */ /* 0x000fe20007f9e0ff */
[----:B------:R-:W-:Y:S01]  /*24f80*/  IMAD.MOV.U32 R12, RZ, RZ, R15 ;  /* 0x000000ffff0c7224 */ /* 0x000fe200078e000f */
[----:B------:R-:W-:Y:S02]  /*24f90*/  IADD3 R14, P5, PT, R61, R63, RZ ;  /* 0x0000003f3d0e7210 */ /* 0x000fe40007fbe0ff */
[----:B------:R-:W-:Y:S01]  /*24fa0*/  SEL R47, RZ, 0x1, !P2 ;  /* 0x00000001ff2f7807 */ /* 0x000fe20005000000 */
[----:B------:R-:W-:Y:S01]  /*24fb0*/  IMAD.WIDE.U32.X R12, RZ, R58, R12, P4 ;  /* 0x0000003aff0c7225 */ /* 0x000fe200020e040c */
[----:B------:R-:W-:-:S02]  /*24fc0*/  IADD3.X R56, PT, PT, R65, R17, RZ, P3, P6 ;  /* 0x0000001141387210 */ /* 0x000fc40001fec4ff */
[----:B------:R-:W-:Y:S01]  /*24fd0*/  ISETP.GE.U32.AND P0, PT, R61, R46, PT ;  /* 0x0000002e3d00720c */ /* 0x000fe20003f06070 */
[----:B------:R-:W-:Y:S01]  /*24fe0*/  IMAD.WIDE.U32 R16, R73, 0x3d1, RZ ;  /* 0x000003d149107825 */ /* 0x000fe200078e00ff */
[C---:B------:R-:W-:Y:S02]  /*24ff0*/  ISETP.LT.U32.AND P2, PT, R14.reuse, R61, PT ;  /* 0x0000003d0e00720c */ /* 0x040fe40003f41070 */
[----:B------:R-:W-:Y:S01]  /*25000*/  IADD3 R47, P3, PT, R14, R47, RZ ;  /* 0x0000002f0e2f7210 */ /* 0x000fe20007f7e0ff */
[C---:B------:R-:W-:Y:S01]  /*25010*/  IMAD.X R61, R56.reuse, 0x1, R75, P5 ;  /* 0x00000001383d7824 */ /* 0x040fe200028e064b */
        /* <DEDUP_REMOVED lines=25> */
[----:B------:R-:W-:Y:S02]  /*251b0*/  ISETP.LT.U32.OR.EX P0, PT, R15, R16, !P2, P3 ;  /* 0x000000100f00720c */ /* 0x000fe40005701530 */
[----:B------:R-:W-:Y:S02]  /*251c0*/  IADD3 R12, P2, P3, R73, R12, R17 ;  /* 0x0000000c490c7210 */ /* 0x000fe40007b5e011 */
[----:B------:R-:W-:Y:S02]  /*251d0*/  SEL R15, RZ, 0x1, !P0 ;  /* 0x00000001ff0f7807 */ /* 0x000fe40004000000 */
[----:B------:R-:W-:-:S02]  /*251e0*/  IADD3.X R13, PT, PT, RZ, R13, RZ, P2, P3 ;  /* 0x0000000dff0d7210 */ /* 0x000fc400017e64ff */
        /* <DEDUP_REMOVED lines=57> */
.L_x_184:
[----:B------:R-:W-:Y:S05]  /*25580*/  BSYNC.RECONVERGENT B1 ;  /* 0x0000000000017941 */ /* 0x000fea0003800200 */
.L_x_183:
[----:B------:R-:W-:Y:S01]  /*25590*/  IMAD.MOV.U32 R58, RZ, RZ, R18 ;  /* 0x000000ffff3a7224 */ /* 0x000fe200078e0012 */
[----:B------:R-:W-:Y:S04]  /*255a0*/  BSSY.RECONVERGENT B1, `(.L_x_185) ;  /* 0x00000e6000017945 */ /* 0x000fe80003800200 */
[----:B------:R-:W-:Y:S01]  /*255b0*/  BSSY.RELIABLE B2, `(.L_x_186) ;  /* 0x000003d000027945 */ /* 0x000fe20003800100 */
[----:B------:R-:W-:Y:S01]  /*255c0*/  IMAD.WIDE.U32 R12, R19, R8, R58 ;  /* 0x00000008130c7225 */ /* 0x000fe200078e003a */
[----:B------:R-:W-:-:S03]  /*255d0*/  IADD3 R8, P2, PT, R57, R10, RZ ;  /* 0x0000000a39087210 */ /* 0x000fc60007f5e0ff */
        /* <DEDUP_REMOVED lines=20> */
[----:B------:R-:W-:Y:S01]  /*25720*/  IMAD.MOV.U32 R9, RZ, RZ, RZ ;  /* 0x000000ffff097224 */ /* 0x000fe200078e00ff */
        /* <DEDUP_REMOVED lines=37> */
.L_x_187:
[----:B------:R-:W-:Y:S05]  /*25980*/  BSYNC.RELIABLE B2 ;  /* 0x0000000000027941 */ /* 0x000fea0003800100 */
.L_x_186:
        /* <DEDUP_REMOVED lines=23> */
[----:B------:R-:W-:-:S03]  /*25b00*/  SEL R8, RZ, 0x1, !P3 ;  /* 0x00000001ff087807 */ /* 0x000fc60005800000 */
[----:B------:R-:W-:Y:S01]  /*25b10*/  IMAD.X R7, R46, 0x1, ~R49, P4 ;  /* 0x000000012e077824 */ /* 0x000fe200020e0e31 */
[----:B------:R-:W-:Y:S02]  /*25b20*/  ISETP.GE.U32.AND P4, PT, R9, R8, PT ;  /* 0x000000080900720c */ /* 0x000fe40003f86070 */
[----:B------:R-:W-:Y:S02]  /*25b30*/  SEL R8, RZ, 0xffffffff, !P2 ;  /* 0xffffffffff087807 */ /* 0x000fe40005000000 */
        /* <DEDUP_REMOVED lines=15> */
[C---:B------:R-:W-:Y:S01]  /*25c30*/  IADD3 R7, P5, PT, R8.reuse, R11, RZ ;  /* 0x0000000b08077210 */ /* 0x040fe20007fbe0ff */
[----:B------:R-:W-:Y:S02]  /*25c40*/  IMAD.MOV.U32 R11, RZ, RZ, R5 ;  /* 0x000000ffff0b7224 */ /* 0x000fe400078e0005 */
[----:B------:R-:W-:Y:S02]  /*25c50*/  IMAD.X R97, R97, 0x1, ~R13, P3 ;  /* 0x0000000161617824 */ /* 0x000fe400018e0e0d */
[----:B------:R-:W-:-:S02]  /*25c60*/  IMAD.X R8, R8, 0x1, R19, P5 ;  /* 0x0000000108087824 */ /* 0x000fc400028e0613 */
[----:B------:R-:W-:-:S04]  /*25c70*/  IMAD.MOV.U32 R5, RZ, RZ, R9 ;  /* 0x000000ffff057224 */ /* 0x000fc800078e0009 */
        /* <DEDUP_REMOVED lines=24> */
.L_x_190:
[----:B------:R-:W-:Y:S05]  /*25e00*/  BSYNC.RELIABLE B2 ;  /* 0x0000000000027941 */ /* 0x000fea0003800100 */
.L_x_189:
        /* <DEDUP_REMOVED lines=65> */
.L_x_192:
[----:B------:R-:W-:Y:S05]  /*26220*/  BSYNC.RELIABLE B2 ;  /* 0x0000000000027941 */ /* 0x000fea0003800100 */
.L_x_191:
        /* <DEDUP_REMOVED lines=16> */
[----:B------:R-:W-:Y:S02]  /*26330*/  ISETP.GE.U32.AND.EX P3, PT, R18, RZ, PT, P3 ;  /* 0x000000ff1200720c */ /* 0x000fe40003f66130 */
[----:B------:R-:W-:Y:S02]  /*26340*/  IADD3 R6, P0, PT, R59, -R12, RZ ;  /* 0x8000000c3b067210 */ /* 0x000fe40007f1e0ff */
[----:B------:R-:W-:Y:S02]  /*26350*/  ISETP.LT.U32.OR.EX P3, PT, R8, R15, !P3, P4 ;  /* 0x0000000f0800720c */ /* 0x000fe40005f61540 */
[C---:B------:R-:W-:Y:S01]  /*26360*/  IADD3 R11, P2, PT, R10.reuse, R19, RZ ;  /* 0x000000130a0b7210 */ /* 0x040fe20007f5e0ff */
[----:B------:R-:W-:Y:S01]  /*26370*/  IMAD.X R97, R97, 0x1, ~R13, P0 ;  /* 0x0000000161617824 */ /* 0x000fe200000e0e0d */
[----:B------:R-:W-:Y:S02]  /*26380*/  SEL R7, RZ, 0xffffffff, !P3 ;  /* 0xffffffffff077807 */ /* 0x000fe40005800000 */
[----:B------:R-:W-:Y:S01]  /*26390*/  IADD3 R8, P3, PT, R9, R16, RZ ;  /* 0x0000001009087210 */ /* 0x000fe20007f7e0ff */
[----:B------:R-:W-:Y:S01]  /*263a0*/  IMAD.X R10, R10, 0x1, R47, P2 ;  /* 0x000000010a0a7824 */ /* 0x000fe200010e062f */
[----:B------:R-:W-:-:S03]  /*263b0*/  IADD3 R5, P4, P5, R7, -R48, R5 ;  /* 0x8000003007057210 */ /* 0x000fc60007d9e005 */
[----:B------:R-:W-:Y:S01]  /*263c0*/  IMAD.X R9, R9, 0x1, R18, P3 ;  /* 0x0000000109097824 */ /* 0x000fe200018e0612 */
[----:B------:R-:W-:Y:S01]  /*263d0*/  IADD3.X R46, PT, PT, R7, ~R49, R46, P4, P5 ;  /* 0x80000031072e7210 */ /* 0x000fe200027ea42e */
[----:B------:R-:W-:Y:S02]  /*263e0*/  IMAD.MOV.U32 R7, RZ, RZ, R8 ;  /* 0x000000ffff077224 */ /* 0x000fe400078e0008 */
[----:B------:R-:W-:-:S07]  /*263f0*/  IMAD.MOV.U32 R8, RZ, RZ, R9 ;  /* 0x000000ffff087224 */ /* 0x000fce00078e0009 */
.L_x_188:
[----:B------:R-:W-:Y:S05]  /*26400*/  BSYNC.RECONVERGENT B1 ;  /* 0x0000000000017941 */ /* 0x000fea0003800200 */
.L_x_185:
        /* <DEDUP_REMOVED lines=23> */
.L_x_194:
[----:B------:R-:W-:Y:S02]  /*26580*/  ISETP.GE.U32.AND P0, PT, R83, R88, PT ;  /* 0x000000585300720c */ /* 0x000fe40003f06070 */
[----:B------:R-:W-:Y:S02]  /*26590*/  IADD3 R20, P2, PT, -R67, R85, RZ ;  /* 0x0000005543147210 */ /* 0x000fe40007f5e1ff */
        /* <DEDUP_REMOVED lines=10> */
[----:B------:R-:W-:Y:S01]  /*26640*/  IADD3 R19, P3, PT, -R89, R91, RZ ;  /* 0x0000005b59137210 */ /* 0x000fe20007f7e1ff */
        /* <DEDUP_REMOVED lines=13> */
.L_x_196:
[----:B------:R-:W-:Y:S05]  /*26720*/  BSYNC.RELIABLE B2 ;  /* 0x0000000000027941 */ /* 0x000fea0003800100 */
.L_x_195:
[----:B------:R-:W-:-:S04]  /*26730*/  IADD3 R47, P2, PT, R83, UR36, RZ ;  /* 0x00000024532f7c10 */ /* 0x000fc8000ff5e0ff */
[----:B------:R-:W-:Y:S01]  /*26740*/  ISETP.GE.U32.AND P0, PT, R47, R83, PT ;  /* 0x000000532f00720c */ /* 0x000fe20003f06070 */
[----:B------:R-:W-:Y:S01]  /*26750*/  IMAD.MOV.U32 R83, RZ, RZ, R47 ;  /* 0x000000ffff537224 */ /* 0x000fe200078e002f */
        /* <DEDUP_REMOVED lines=21> */
[----:B------:R-:W-:Y:S02]  /*268b0*/  IADD3 R9, P5, P4, R91, R12, R9 ;  /* 0x0000000c5b097210 */ /* 0x000fe40007cbe009 */
[----:B------:R-:W-:-:S02]  /*268c0*/  ISETP.GE.U32.AND.EX P2, PT, R14, RZ, PT, P2 ;  /* 0x000000ff0e00720c */ /* 0x000fc40003f46120 */
[----:B------:R-:W-:Y:S02]  /*268d0*/  IADD3 R16, P6, PT, R9, UR34, RZ ;  /* 0x0000002209107c10 */ /* 0x000fe4000ffde0ff */
[----:B------:R-:W-:Y:S02]  /*268e0*/  ISETP.LT.U32.OR.EX P2, PT, R13, R66, !P2, P3 ;  /* 0x000000420d00720c */ /* 0x000fe40005741530 */
[----:B------:R-:W-:Y:S02]  /*268f0*/  IADD3.X R13, PT, PT, R94, RZ, RZ, P5, P4 ;  /* 0x000000ff5e0d7210 */ /* 0x000fe40002fe84ff */
[----:B------:R-:W-:Y:S02]  /*26900*/  ISETP.GE.U32.AND P3, PT, R9, R91, PT ;  /* 0x0000005b0900720c */ /* 0x000fe40003f66070 */
[----:B------:R-:W-:Y:S02]  /*26910*/  ISETP.GE.U32.AND P4, PT, R16, R9, PT ;  /* 0x000000091000720c */ /* 0x000fe40003f86070 */
[----:B------:R-:W-:-:S02]  /*26920*/  IADD3.X R9, PT, PT, R13, UR35, RZ, P6, !PT ;  /* 0x000000230d097c10 */ /* 0x000fc4000b7fe4ff */
[----:B------:R-:W-:Y:S02]  /*26930*/  IADD3 R19, P5, PT, -R89, R16, RZ ;  /* 0x0000001059137210 */ /* 0x000fe40007fbe1ff */
[----:B------:R-:W-:Y:S02]  /*26940*/  SEL R12, RZ, 0x1, !P2 ;  /* 0x00000001ff0c7807 */ /* 0x000fe40005000000 */
[----:B------:R-:W-:Y:S02]  /*26950*/  ISETP.GE.U32.AND.EX P3, PT, R13, R94, PT, P3 ;  /* 0x0000005e0d00720c */ /* 0x000fe40003f66130 */
[C---:B------:R-:W-:Y:S01]  /*26960*/  ISETP.GE.U32.AND.EX P6, PT, R9.reuse, R13, PT, P4 ;  /* 0x0000000d0900720c */ /* 0x040fe20003fc6140 */
[----:B------:R-:W-:Y:S01]  /*26970*/  IMAD.X R13, R9, 0x1, ~R84, P5 ;  /* 0x00000001090d7824 */ /* 0x000fe200028e0e54 */
        /* <DEDUP_REMOVED lines=9> */
[----:B------:R-:W-:Y:S02]  /*26a10*/  SEL R16, RZ, 0xffffffff, !P2 ;  /* 0xffffffffff107807 */ /* 0x000fe40005000000 */
[----:B------:R-:W-:Y:S02]  /*26a20*/  IADD3 R18, P4, P5, -R87, R48, R18 ;  /* 0x0000003057127210 */ /* 0x000fe40007d9e112 */
[----:B------:R-:W-:Y:S02]  /*26a30*/  SEL R9, RZ, 0xffffffff, !P3 ;  /* 0xffffffffff097807 */ /* 0x000fe40005800000 */
[----:B------:R-:W-:Y:S02]  /*26a40*/  IADD3 R20, P0, PT, R17, R20, RZ ;  /* 0x0000001411147210 */ /* 0x000fe40007f1e0ff */
[----:B------:R-:W-:-:S02]  /*26a50*/  IADD3 R19, P2, PT, R16, R19, RZ ;  /* 0x0000001310137210 */ /* 0x000fc40007f5e0ff */
[----:B------:R-:W-:Y:S01]  /*26a60*/  IADD3.X R15, PT, PT, ~R82, R49, R15, P4, P5 ;  /* 0x00000031520f7210 */ /* 0x000fe200027ea50f */
[----:B------:R-:W-:Y:S01]  /*26a70*/  IMAD.X R17, R17, 0x1, R14, P0 ;  /* 0x0000000111117824 */ /* 0x000fe200000e060e */
[----:B------:R-:W-:Y:S01]  /*26a80*/  IADD3 R18, P3, PT, R18, R9, RZ ;  /* 0x0000000912127210 */ /* 0x000fe20007f7e0ff */
[----:B------:R-:W-:-:S04]  /*26a90*/  IMAD.X R16, R16, 0x1, R13, P2 ;  /* 0x0000000110107824 */ /* 0x000fc800010e060d */
[----:B------:R-:W-:-:S08]  /*26aa0*/  IMAD.X R15, R15, 0x1, R9, P3 ;  /* 0x000000010f0f7824 */ /* 0x000fd000018e0609 */
.L_x_197:
[----:B------:R-:W-:Y:S05]  /*26ab0*/  BSYNC.RECONVERGENT B1 ;  /* 0x0000000000017941 */ /* 0x000fea0003800200 */
.L_x_193:
[----:B------:R-:W-:Y:S01]  /*26ac0*/  ISETP.GT.U32.AND P0, PT, R5, R21, PT ;  /* 0x000000150500720c */ /* 0x000fe20003f04070 */
[----:B------:R-:W-:Y:S01]  /*26ad0*/  BSSY.RECONVERGENT B1, `(.L_x_198) ;  /* 0x000006b000017945 */ /* 0x000fe20003800200 */
[----:B------:R-:W-:Y:S02]  /*26ae0*/  IADD3 R14, P2, PT, -R88, R83, RZ ;  /* 0x00000053580e7210 */ /* 0x000fe40007f5e1ff */
        /* <DEDUP_REMOVED lines=22> */
.L_x_199:
        /* <DEDUP_REMOVED lines=14> */
[----:B------:R-:W-:-:S03]  /*26d30*/  SEL R10, RZ, 0x1, !P2 ;  /* 0x00000001ff0a7807 */ /* 0x000fc60005000000 */
[----:B------:R-:W-:Y:S01]  /*26d40*/  IMAD.X R47, R8, 0x1, ~R24, P3 ;  /* 0x00000001082f7824 */ /* 0x000fe200018e0e18 */
[----:B------:R-:W-:-:S04]  /*26d50*/  ISETP.GE.U32.AND P3, PT, R11, R10, PT ;  /* 0x0000000a0b00720c */ /* 0x000fc80003f66070 */
[----:B------:R-:W-:-:S04]  /*26d60*/  ISETP.GE.U32.AND.EX P3, PT, R47, RZ, PT, P3 ;  /* 0x000000ff2f00720c */ /* 0x000fc80003f66130 */
[----:B------:R-:W-:Y:S02]  /*26d70*/  ISETP.LT.U32.OR.EX P3, PT, R8, R24, !P3, P4 ;  /* 0x000000180800720c */ /* 0x000fe40005f61540 */
[----:B------:R-:W-:Y:S02]  /*26d80*/  SEL R8, RZ, 0xffffffff, !P2 ;  /* 0xffffffffff087807 */ /* 0x000fe40005000000 */
[----:B------:R-:W-:Y:S02]  /*26d90*/  SEL R7, RZ, 0xffffffff, !P3 ;  /* 0xffffffffff077807 */ /* 0x000fe40005800000 */
[----:B------:R-:W-:Y:S02]  /*26da0*/  IADD3 R11, P2, PT, R8, R11, RZ ;  /* 0x0000000b080b7210 */ /* 0x000fe40007f5e0ff */
[----:B------:R-:W-:-:S03]  /*26db0*/  IADD3 R10, P3, P4, R7, R5, -R21 ;  /* 0x00000005070a7210 */ /* 0x000fc60007c7e815 */
[----:B------:R-:W-:Y:S01]  /*26dc0*/  IMAD.X R8, R8, 0x1, R47, P2 ;  /* 0x0000000108087824 */ /* 0x000fe200010e062f */
[----:B------:R-:W-:Y:S01]  /*26dd0*/  IADD3.X R7, PT, PT, R7, R46, ~R22, P3, P4 ;  /* 0x0000002e07077210 */ /* 0x000fe20001fe8c16 */
[----:B------:R-:W-:Y:S08]  /*26de0*/  BRA `(.L_x_202) ;  /* 0x0000000000e47947 */ /* 0x000ff00003800000 */
.L_x_201:
[----:B------:R-:W-:Y:S05]  /*26df0*/  BSYNC.RELIABLE B2 ;  /* 0x0000000000027941 */ /* 0x000fea0003800100 */
.L_x_200:
        /* <DEDUP_REMOVED lines=29> */
[----:B------:R-:W-:Y:S02]  /*26fd0*/  IADD3.X R7, PT, PT, R9, UR35, RZ, P6, !PT ;  /* 0x0000002309077c10 */ /* 0x000fe4000b7fe4ff */
[----:B------:R-:W-:Y:S02]  /*26fe0*/  IADD3 R11, P5, PT, -R23, R58, RZ ;  /* 0x0000003a170b7210 */ /* 0x000fe40007fbe1ff */
[----:B------:R-:W-:-:S02]  /*26ff0*/  ISETP.GE.U32.AND P4, PT, R58, R6, PT ;  /* 0x000000063a00720c */ /* 0x000fc40003f86070 */
[----:B------:R-:W-:Y:S01]  /*27000*/  SEL R6, RZ, 0x1, !P2 ;  /* 0x00000001ff067807 */ /* 0x000fe20005000000 */
[----:B------:R-:W-:Y:S01]  /*27010*/  IMAD.X R47, R7, 0x1, ~R24, P5 ;  /* 0x00000001072f7824 */ /* 0x000fe200028e0e18 */
[----:B------:R-:W-:Y:S02]  /*27020*/  ISETP.GE.U32.AND.EX P3, PT, R9, R8, PT, P3 ;  /* 0x000000080900720c */ /* 0x000fe40003f66130 */
[----:B------:R-:W-:Y:S02]  /*27030*/  ISETP.GE.U32.AND.EX P6, PT, R7, R9, PT, P4 ;  /* 0x000000090700720c */ /* 0x000fe40003fc6140 */
[----:B------:R-:W-:Y:S02]  /*27040*/  ISETP.GE.U32.AND P4, PT, R11, R6, PT ;  /* 0x000000060b00720c */ /* 0x000fe40003f86070 */
[----:B------:R-:W-:Y:S02]  /*27050*/  SEL R6, RZ, 0x1, P3 ;  /* 0x00000001ff067807 */ /* 0x000fe40001800000 */
[----:B------:R-:W-:-:S02]  /*27060*/  SEL R10, RZ, 0x1, P6 ;  /* 0x00000001ff0a7807 */ /* 0x000fc40003000000 */
[----:B------:R-:W-:Y:S02]  /*27070*/  ISETP.LT.U32.AND P3, PT, R58, R23, PT ;  /* 0x000000173a00720c */ /* 0x000fe40003f61070 */
[----:B------:R-:W-:Y:S02]  /*27080*/  ISETP.GE.U32.AND.EX P6, PT, R47, RZ, PT, P4 ;  /* 0x000000ff2f00720c */ /* 0x000fe40003fc6140 */
[----:B------:R-:W-:Y:S01]  /*27090*/  IADD3 R10, P4, P5, R5, R10, R6 ;  /* 0x0000000a050a7210 */ /* 0x000fe20007d9e006 */
[----:B------:R-:W-:Y:S01]  /*270a0*/  IMAD.MOV.U32 R6, RZ, RZ, R57 ;  /* 0x000000ffff067224 */ /* 0x000fe200078e0039 */
[----:B------:R-:W-:Y:S02]  /*270b0*/  ISETP.LT.U32.OR.EX P3, PT, R7, R24, !P6, P3 ;  /* 0x000000180700720c */ /* 0x000fe40007761530 */
[----:B------:R-:W-:Y:S02]  /*270c0*/  IADD3.X R7, PT, PT, R46, RZ, RZ, P4, P5 ;  /* 0x000000ff2e077210 */ /* 0x000fe400027ea4ff */
[----:B------:R-:W-:-:S02]  /*270d0*/  SEL R9, RZ, 0xffffffff, P0 ;  /* 0xffffffffff097807 */ /* 0x000fc40000000000 */
[----:B------:R-:W-:Y:S02]  /*270e0*/  SEL R8, RZ, 0xffffffff, !P2 ;  /* 0xffffffffff087807 */ /* 0x000fe40005000000 */
[----:B------:R-:W-:Y:S02]  /*270f0*/  IADD3 R10, P4, P5, -R21, R48, R10 ;  /* 0x00000030150a7210 */ /* 0x000fe40007d9e10a */
[----:B------:R-:W-:Y:S02]  /*27100*/  SEL R5, RZ, 0xffffffff, !P3 ;  /* 0xffffffffff057807 */ /* 0x000fe40005800000 */
[C---:B------:R-:W-:Y:S02]  /*27110*/  IADD3 R12, P0, PT, R9.reuse, R12, RZ ;  /* 0x0000000c090c7210 */ /* 0x040fe40007f1e0ff */
[----:B------:R-:W-:Y:S02]  /*27120*/  IADD3 R11, P2, PT, R8, R11, RZ ;  /* 0x0000000b080b7210 */ /* 0x000fe40007f5e0ff */
[----:B------:R-:W-:Y:S01]  /*27130*/  IADD3.X R7, PT, PT, ~R22, R49, R7, P4, P5 ;  /* 0x0000003116077210 */ /* 0x000fe200027ea507 */
[----:B------:R-:W-:Y:S01]  /*27140*/  IMAD.X R9, R9, 0x1, R56, P0 ;  /* 0x0000000109097824 */ /* 0x000fe200000e0638 */
[----:B------:R-:W-:Y:S01]  /*27150*/  IADD3 R10, P3, PT, R10, R5, RZ ;  /* 0x000000050a0a7210 */ /* 0x000fe20007f7e0ff */
[----:B------:R-:W-:-:S04]  /*27160*/  IMAD.X R8, R8, 0x1, R47, P2 ;  /* 0x0000000108087824 */ /* 0x000fc800010e062f */
[----:B------:R-:W-:-:S08]  /*27170*/  IMAD.X R7, R7, 0x1, R5, P3 ;  /* 0x0000000107077824 */ /* 0x000fd000018e0605 */
.L_x_202:
[----:B------:R-:W-:Y:S05]  /*27180*/  BSYNC.RECONVERGENT B1 ;  /* 0x0000000000017941 */ /* 0x000fea0003800200 */
.L_x_198:
        /* <DEDUP_REMOVED lines=13> */
[----:B------:R-:W-:-:S04]  /*27260*/  IMAD.WIDE.U32 R64, R13, R18, RZ ;  /* 0x000000120d407225 */ /* 0x000fc800078e00ff */
[----:B------:R-:W-:-:S04]  /*27270*/  IMAD.WIDE.U32 R46, R13, R14, RZ ;  /* 0x0000000e0d2e7225 */ /* 0x000fc800078e00ff */
[----:B------:R-:W-:-:S04]  /*27280*/  IMAD.WIDE.U32.X R70, R17, R13, R70, P0 ;  /* 0x0000000d11467225 */ /* 0x000fc800000e0446 */
[----:B------:R-:W-:Y:S01]  /*27290*/  IMAD R73, R19, R13, R56 ;  /* 0x0000000d13497224 */ /* 0x000fe200078e0238 */
[----:B------:R-:W-:Y:S01]  /*272a0*/  IADD3 R74, P5, PT, R70, R62, RZ ;  /* 0x0000003e464a7210 */ /* 0x000fe20007fbe0ff */
[----:B------:R-:W-:Y:S02]  /*272b0*/  IMAD R5, R17, R14, RZ ;  /* 0x0000000e11057224 */ /* 0x000fe400078e02ff */
[----:B------:R-:W-:-:S04]  /*272c0*/  IMAD.WIDE.U32 R68, R14, R18, RZ ;  /* 0x000000120e447225 */ /* 0x000fc800078e00ff */
[----:B------:R-:W-:-:S04]  /*272d0*/  IMAD.WIDE.U32 R58, R14, R14, RZ ;  /* 0x0000000e0e3a7225 */ /* 0x000fc800078e00ff */
[----:B------:R-:W-:-:S04]  /*272e0*/  IMAD.WIDE.U32 R64, P3, R15, R14, R64 ;  /* 0x0000000e0f407225 */ /* 0x000fc80007860040 */
[----:B------:R-:W-:Y:S01]  /*272f0*/  IMAD.WIDE.U32 R46, P0, R14, R13, R46 ;  /* 0x0000000d0e2e7225 */ /* 0x000fe2000780002e */
[----:B------:R-:W-:-:S03]  /*27300*/  IADD3 RZ, P6, PT, R69, R64, RZ ;  /* 0x0000004045ff7210 */ /* 0x000fc60007fde0ff */
[----:B------:R-:W-:Y:S02]  /*27310*/  IMAD.IADD R56, R63, 0x1, R73 ;  /* 0x000000013f387824 */ /* 0x000fe400078e0249 */
[----:B------:R-:W-:Y:S02]  /*27320*/  IMAD R70, R15, R14, RZ ;  /* 0x0000000e0f467224 */ /* 0x000fe400078e02ff */
[-C--:B------:R-:W-:Y:S02]  /*27330*/  IMAD R81, R20, R13.reuse, R5 ;  /* 0x0000000d14517224 */ /* 0x080fe400078e0205 */
[----:B------:R-:W-:Y:S01]  /*27340*/  IMAD.X R5, R56, 0x1, R71, P5 ;  /* 0x0000000138057824 */ /* 0x000fe200028e0647 */
[----:B------:R-:W-:Y:S01]  /*27350*/  IADD3 RZ, P5, PT, R59, R46, RZ ;  /* 0x0000002e3bff7210 */ /* 0x000fe20007fbe0ff */
[----:B------:R-:W-:Y:S02]  /*27360*/  IMAD R79, R18, R13, R70 ;  /* 0x0000000d124f7224 */ /* 0x000fe400078e0246 */
[----:B------:R-:W-:-:S04]  /*27370*/  IMAD.WIDE.U32 R60, R20, R14, RZ ;  /* 0x0000000e143c7225 */ /* 0x000fc800078e00ff */
[----:B------:R-:W-:Y:S01]  /*27380*/  IMAD.X R69, RZ, RZ, RZ, P2 ;  /* 0x000000ffff457224 */ /* 0x000fe200010e06ff */
[----:B------:R-:W-:Y:S01]  /*27390*/  ISETP.GE.U32.AND P2, PT, R74, R62, PT ;  /* 0x0000003e4a00720c */ /* 0x000fe20003f46070 */
[----:B------:R-:W-:Y:S02]  /*273a0*/  IMAD.X R71, RZ, RZ, RZ, P0 ;  /* 0x000000ffff477224 */ /* 0x000fe400000e06ff */
[----:B------:R-:W-:Y:S01]  /*273b0*/  IMAD.MOV.U32 R70, RZ, RZ, R47 ;  /* 0x000000ffff467224 */ /* 0x000fe200078e002f */
[----:B------:R-:W-:Y:S01]  /*273c0*/  ISETP.GE.U32.AND.EX P2, PT, R5, R56, PT, P2 ;  /* 0x000000380500720c */ /* 0x000fe20003f46120 */
[----:B------:R-:W-:Y:S02]  /*273d0*/  IMAD.IADD R81, R61, 0x1, R81 ;  /* 0x000000013d517824 */ /* 0x000fe400078e0251 */
[----:B------:R-:W-:Y:S01]  /*273e0*/  IMAD.MOV.U32 R68, RZ, RZ, R57 ;  /* 0x000000ffff447224 */ /* 0x000fe200078e0039 */
[----:B------:R-:W-:Y:S01]  /*273f0*/  SEL R75, RZ, 0x1, P2 ;  /* 0x00000001ff4b7807 */ /* 0x000fe20001000000 */
[C---:B------:R-:W-:Y:S01]  /*27400*/  IMAD.SHL.U32 R77, R60.reuse, 0x2, RZ ;  /* 0x000000023c4d7824 */ /* 0x040fe200078e00ff */
[----:B------:R-:W-:Y:S01]  /*27410*/  SHF.L.U64.HI R64, R60, 0x1, R81 ;  /* 0x000000013c407819 */ /* 0x000fe20000010251 */
[----:B------:R-:W-:-:S04]  /*27420*/  IMAD.WIDE.U32.X R70, R13, R13, R70, P5 ;  /* 0x0000000d0d467225 */ /* 0x000fc800028e0446 */
[----:B------:R-:W-:Y:S01]  /*27430*/  IMAD.WIDE.U32 R58, R18, R14, RZ ;  /* 0x0000000e123a7225 */ /* 0x000fe200078e00ff */
[----:B------:R-:W-:-:S03]  /*27440*/  IADD3 R76, P5, PT, R77, R70, RZ ;  /* 0x000000464d4c7210 */ /* 0x000fc60007fbe0ff */
[----:B------:R-:W-:-:S04]  /*27450*/  IMAD.WIDE.U32 R56, R17, R18, RZ ;  /* 0x0000001211387225 */ /* 0x000fc800078e00ff */
[----:B------:R-:W-:-:S04]  /*27460*/  IMAD.WIDE.U32.X R68, R16, R13, R68, P4 ;  /* 0x0000000d10447225 */ /* 0x000fc800020e0444 */
[----:B------:R-:W-:Y:S02]  /*27470*/  IMAD.IADD R59, R59, 0x1, R79 ;  /* 0x000000013b3b7824 */ /* 0x000fe400078e024f */
[----:B------:R-:W-:-:S04]  /*27480*/  IMAD.WIDE.U32 R72, R17, R19, RZ ;  /* 0x0000001311487225 */ /* 0x000fc800078e00ff */
[----:B------:R-:W-:Y:S01]  /*27490*/  IMAD.X R79, RZ, RZ, RZ, P3 ;  /* 0x000000ffff4f7224 */ /* 0x000fe200018e06ff */
[----:B------:R-:W-:Y:S01]  /*274a0*/  IADD3 R68, P2, P3, R58, R68, R75 ;  /* 0x000000443a447210 */ /* 0x000fe20007b5e04b */
[C---:B------:R-:W-:Y:S01]  /*274b0*/  IMAD.WIDE.U32 R60, R20.reuse, R18, RZ ;  /* 0x00000012143c7225 */ /* 0x040fe200078e00ff */
[----:B------:R-:W-:Y:S02]  /*274c0*/  SHF.L.W.U32.HI R60, R81, 0x1, R74 ;  /* 0x00000001513c7819 */ /* 0x000fe40000010e4a */
[----:B------:R-:W-:Y:S01]  /*274d0*/  IADD3.X R69, PT, PT, R59, R69, RZ, P2, P3 ;  /* 0x000000453b457210 */ /* 0x000fe200017e64ff */
[----:B------:R-:W-:-:S04]  /*274e0*/  IMAD.WIDE.U32 R56, P4, R20, R15, R56 ;  /* 0x0000000f14387225 */ /* 0x000fc80007880038 */
[----:B------:R-:W-:Y:S01]  /*274f0*/  IMAD.X R75, R64, 0x1, R71, P5 ;  /* 0x00000001404b7824 */ /* 0x000fe200028e0647 */
[----:B------:R-:W-:Y:S01]  /*27500*/  ISETP.GE.U32.AND P5, PT, R76, R77, PT ;  /* 0x0000004d4c00720c */ /* 0x000fe20003fa6070 */
[----:B------:R-:W-:Y:S01]  /*27510*/  IMAD.MOV.U32 R78, RZ, RZ, R65 ;  /* 0x000000ffff4e7224 */ /* 0x000fe200078e0041 */
[----:B------:R-:W-:Y:S01]  /*27520*/  IADD3 RZ, P3, PT, R61, R56, RZ ;  /* 0x000000383dff7210 */ /* 0x000fe20007f7e0ff */
[----:B------:R-:W-:Y:S01]  /*27530*/  IMAD.WIDE.U32 R62, R20, R19, RZ ;  /* 0x00000013143e7225 */ /* 0x000fe200078e00ff */
[----:B------:R-:W-:Y:S02]  /*27540*/  ISETP.GE.U32.AND.EX P5, PT, R75, R64, PT, P5 ;  /* 0x000000404b00720c */ /* 0x000fe40003fa6150 */
[----:B------:R-:W-:Y:S01]  /*27550*/  SHF.L.W.U32.HI R61, R74, 0x1, R5 ;  /* 0x000000014a3d7819 */ /* 0x000fe20000010e05 */
[----:B------:R-:W-:Y:S01]  /*27560*/  IMAD.WIDE.U32 R72, P0, R20, R16, R72 ;  /* 0x0000001014487225 */ /* 0x000fe20007800048 */
[----:B------:R-:W-:-:S03]  /*27570*/  SEL R77, RZ, 0x1, P5 ;  /* 0x00000001ff4d7807 */ /* 0x000fc60002800000 */
[----:B------:R-:W-:Y:S01]  /*27580*/  IMAD.WIDE.U32.X R78, R15, R13, R78, P6 ;  /* 0x0000000d0f4e7225 */ /* 0x000fe200030e044e */
[----:B------:R-:W-:Y:S02]  /*27590*/  ISETP.GE.U32.AND P6, PT, R68, R58, PT ;  /* 0x0000003a4400720c */ /* 0x000fe40003fc6070 */
[----:B------:R-:W-:Y:S01]  /*275a0*/  IADD3 RZ, P2, PT, R63, R72, RZ ;  /* 0x000000483fff7210 */ /* 0x000fe20007f5e0ff */
[----:B------:R-:W-:Y:S01]  /*275b0*/  IMAD.WIDE.U32 R64, R17, R20, RZ ;  /* 0x0000001411407225 */ /* 0x000fe200078e00ff */
[----:B------:R-:W-:-:S03]  /*275c0*/  ISETP.GE.U32.AND.EX P6, PT, R69, R59, PT, P6 ;  /* 0x0000003b4500720c */ /* 0x000fc60003fc6160 */
[----:B------:R-:W-:Y:S01]  /*275d0*/  IMAD.WIDE.U32 R62, R20, R20, R60 ;  /* 0x00000014143e7225 */ /* 0x000fe200078e003c */
[----:B------:R-:W-:-:S03]  /*275e0*/  SEL R81, RZ, 0x1, P6 ;  /* 0x00000001ff517807 */ /* 0x000fc60003000000 */
        /* <DEDUP_REMOVED lines=22> */
[C---:B------:R-:W-:Y:S01]  /*27750*/  ISETP.GE.U32.AND P5, PT, R70.reuse, R68, PT ;  /* 0x000000444600720c */ /* 0x040fe20003fa6070 */
[----:B------:R-:W-:Y:S01]  /*27760*/  IMAD.WIDE.U32.X R58, R17, R16, R58, P2 ;  /* 0x00000010113a7225 */ /* 0x000fe200010e043a */
[----:B------:R-:W-:Y:S02]  /*27770*/  IADD3 R56, P6, PT, R71, R62, RZ ;  /* 0x0000003e47387210 */ /* 0x000fe40007fde0ff */
[----:B------:R-:W-:Y:S01]  /*27780*/  ISETP.GE.U32.AND.EX P5, PT, R81, R69, PT, P5 ;  /* 0x000000455100720c */ /* 0x000fe20003fa6150 */
[----:B------:R-:W-:Y:S01]  /*27790*/  IMAD R62, R15, R20, RZ ;  /* 0x000000140f3e7224 */ /* 0x000fe200078e02ff */
[----:B------:R-:W-:Y:S01]  /*277a0*/  SHF.L.W.U32.HI R77, R70, 0x1, R81 ;  /* 0x00000001464d7819 */ /* 0x000fe20000010e51 */
[----:B------:R-:W-:Y:S01]  /*277b0*/  IMAD.WIDE.U32 R64, R20, R18, R60 ;  /* 0x0000001214407225 */ /* 0x000fe200078e003c */
[----:B------:R-:W-:-:S02]  /*277c0*/  SEL R5, RZ, 0x1, !P0 ;  /* 0x00000001ff057807 */ /* 0x000fc40004000000 */
[----:B------:R-:W-:Y:S01]  /*277d0*/  SEL R69, RZ, 0x1, P5 ;  /* 0x00000001ff457807 */ /* 0x000fe20002800000 */
[----:B------:R-:W-:Y:S01]  /*277e0*/  IMAD R79, R17, R18, R62 ;  /* 0x00000012114f7224 */ /* 0x000fe200078e023e */
[----:B------:R-:W-:Y:S01]  /*277f0*/  IADD3 R72, P0, PT, R56, R5, RZ ;  /* 0x0000000538487210 */ /* 0x000fe20007f1e0ff */
[----:B------:R-:W-:Y:S01]  /*27800*/  IMAD.X R68, R77, 0x1, R63, P6 ;  /* 0x000000014d447824 */ /* 0x000fe200030e063f */
[----:B------:R-:W-:Y:S01]  /*27810*/  IADD3 R69, P5, P6, R64, R58, R69 ;  /* 0x0000003a40457210 */ /* 0x000fe20007ebe045 */
[----:B------:R-:W-:Y:S01]  /*27820*/  IMAD.IADD R65, R65, 0x1, R79 ;  /* 0x0000000141417824 */ /* 0x000fe200078e024f */
[----:B------:R-:W-:Y:S01]  /*27830*/  ISETP.LT.U32.AND P2, PT, R56, R71, PT ;  /* 0x000000473800720c */ /* 0x000fe20003f41070 */
        /* <DEDUP_REMOVED lines=9> */
[----:B------:R-:W-:Y:S01]  /*278d0*/  IMAD.WIDE.U32 R60, R16, R18, RZ ;  /* 0x00000012103c7225 */ /* 0x000fe200078e00ff */
[----:B------:R-:W-:Y:S02]  /*278e0*/  ISETP.GE.U32.AND.EX P5, PT, R78, R65, PT, P5 ;  /* 0x000000414e00720c */ /* 0x000fe40003fa6150 */
[----:B------:R-:W-:Y:S01]  /*278f0*/  ISETP.GE.U32.AND.EX P4, PT, R5, R68, PT, P4 ;  /* 0x000000440500720c */ /* 0x000fe20003f86140 */
[----:B------:R-:W-:Y:S01]  /*27900*/  IMAD.WIDE.U32.X R58, R17, R15, R62, P3 ;  /* 0x0000000f113a7225 */ /* 0x000fe200018e043e */
[----:B------:R-:W-:Y:S02]  /*27910*/  SEL R64, RZ, 0x1, P0 ;  /* 0x00000001ff407807 */ /* 0x000fe40000000000 */
[----:B------:R-:W-:Y:S01]  /*27920*/  SEL R65, RZ, 0x1, P5 ;  /* 0x00000001ff417807 */ /* 0x000fe20002800000 */
[----:B------:R-:W-:Y:S01]  /*27930*/  IMAD.WIDE.U32 R62, R16, R19, RZ ;  /* 0x00000013103e7225 */ /* 0x000fe200078e00ff */
[----:B------:R-:W-:-:S02]  /*27940*/  SHF.L.W.U32.HI R56, R81, 0x1, R69 ;  /* 0x0000000151387819 */ /* 0x000fc40000010e45 */
[----:B------:R-:W-:Y:S02]  /*27950*/  SHF.L.W.U32.HI R57, R69, 0x1, R78 ;  /* 0x0000000145397819 */ /* 0x000fe40000010e4e */
[----:B------:R-:W-:Y:S01]  /*27960*/  ISETP.LT.U32.OR.EX P2, PT, R68, R77, !P4, P2 ;  /* 0x0000004d4400720c */ /* 0x000fe20006741520 */
[----:B------:R-:W-:Y:S01]  /*27970*/  IMAD.WIDE.U32 R60, P4, R19, R15, R60 ;  /* 0x0000000f133c7225 */ /* 0x000fe2000788003c */
[----:B------:R-:W-:Y:S02]  /*27980*/  IADD3 R58, P5, P6, R65, R58, R64 ;  /* 0x0000003a413a7210 */ /* 0x000fe40007ebe040 */
[----:B------:R-:W-:Y:S01]  /*27990*/  SEL R81, RZ, 0x1, !P2 ;  /* 0x00000001ff517807 */ /* 0x000fe20005000000 */
[----:B------:R-:W-:Y:S01]  /*279a0*/  IMAD.WIDE.U32 R64, R19, R19, R56 ;  /* 0x0000001313407225 */ /* 0x000fe200078e0038 */
[----:B------:R-:W-:Y:S02]  /*279b0*/  IADD3 RZ, P3, PT, R71, R60, RZ ;  /* 0x0000003c47ff7210 */ /* 0x000fe40007f7e0ff */
[----:B------:R-:W-:Y:S01]  /*279c0*/  IADD3.X R59, PT, PT, RZ, R59, RZ, P5, P6 ;  /* 0x0000003bff3b7210 */ /* 0x000fe20002fec4ff */
[----:B------:R-:W-:Y:S01]  /*279d0*/  IMAD.WIDE.U32 R62, P0, R19, R16, R62 ;  /* 0x00000010133e7225 */ /* 0x000fe2000780003e */
[----:B------:R-:W-:-:S03]  /*279e0*/  IADD3 R81, P2, PT, R81, R64, RZ ;  /* 0x0000004051517210 */ /* 0x000fc60007f5e0ff */
[----:B------:R-:W-:Y:S02]  /*279f0*/  IMAD.IADD R60, R62, 0x1, R65 ;  /* 0x000000013e3c7824 */ /* 0x000fe400078e0241 */
[----:B------:R-:W-:-:S04]  /*27a00*/  IMAD.WIDE.U32 R68, R19, R19, RZ ;  /* 0x0000001313447225 */ /* 0x000fc800078e00ff */
[----:B------:R-:W-:Y:S01]  /*27a10*/  IMAD.X R65, RZ, RZ, RZ, P0 ;  /* 0x000000ffff417224 */ /* 0x000fe200000e06ff */
[----:B------:R-:W-:Y:S01]  /*27a20*/  ISETP.GE.U32.AND P0, PT, R81, R64, PT ;  /* 0x000000405100720c */ /* 0x000fe20003f06070 */
[----:B------:R-:W-:Y:S01]  /*27a30*/  IMAD.X R77, RZ, RZ, R60, P2 ;  /* 0x000000ffff4d7224 */ /* 0x000fe200010e063c */
[----:B------:R-:W-:Y:S01]  /*27a40*/  IADD3 RZ, P5, PT, R69, R62, RZ ;  /* 0x0000003e45ff7210 */ /* 0x000fe20007fbe0ff */
[----:B------:R-:W-:Y:S01]  /*27a50*/  IMAD R71, R15, R19, RZ ;  /* 0x000000130f477224 */ /* 0x000fe200078e02ff */
[----:B------:R-:W-:Y:S01]  /*27a60*/  ISETP.LT.U32.AND P2, PT, R64, R56, PT ;  /* 0x000000384000720c */ /* 0x000fe20003f41070 */
        /* <DEDUP_REMOVED lines=25> */
[----:B------:R-:W-:Y:S01]  /*27c00*/  IMAD.WIDE.U32 R58, R15, R18, RZ ;  /* 0x000000120f3a7225 */ /* 0x000fe200078e00ff */
[----:B------:R-:W-:Y:S02]  /*27c10*/  ISETP.GE.U32.AND.EX P0, PT, R83, R64, PT, P0 ;  /* 0x000000405300720c */ /* 0x000fe40003f06100 */
[----:B------:R-:W-:Y:S01]  /*27c20*/  SHF.L.W.U32.HI R57, R61, 0x1, R78 ;  /* 0x000000013d397819 */ /* 0x000fe20000010e4e */
[----:B------:R-:W-:Y:S01]  /*27c30*/  IMAD.WIDE.U32 R60, R77, 0x3d1, RZ ;  /* 0x000003d14d3c7825 */ /* 0x000fe200078e00ff */
        /* <DEDUP_REMOVED lines=9> */
[----:B------:R-:W-:Y:S01]  /*27cd0*/  IMAD.WIDE.U32 R60, P4, RZ, R81, R60 ;  /* 0x00000051ff3c7225 */ /* 0x000fe2000788003c */
[----:B------:R-:W-:-:S03]  /*27ce0*/  IADD3 RZ, P5, PT, R69, R58, RZ ;  /* 0x0000003a45ff7210 */ /* 0x000fc60007fbe0ff */
        /* <DEDUP_REMOVED lines=50> */
[C---:B------:R-:W-:Y:S02]  /*28010*/  IADD3 R63, P5, PT, R56.reuse, R61, RZ ;  /* 0x0000003d383f7210 */ /* 0x040fe40007fbe0ff */
[----:B------:R-:W-:Y:S01]  /*28020*/  ISETP.GE.U32.AND P4, PT, R69, R58, PT ;  /* 0x0000003a4500720c */ /* 0x000fe20003f86070 */
[----:B------:R-:W-:Y:S01]  /*28030*/  IMAD.MOV.U32 R58, RZ, RZ, R57 ;  /* 0x000000ffff3a7224 */ /* 0x000fe200078e0039 */
[----:B------:R-:W-:Y:S01]  /*28040*/  ISETP.LT.U32.AND P0, PT, R56, R69, PT ;  /* 0x000000453800720c */ /* 0x000fe20003f01070 */
[----:B------:R-:W-:Y:S01]  /*28050*/  IMAD.X R62, RZ, RZ, R85, P5 ;  /* 0x000000ffff3e7224 */ /* 0x000fe200028e0655 */
[----:B------:R-:W-:Y:S01]  /*28060*/  ISETP.GE.U32.AND P3, PT, R63, R56, PT ;  /* 0x000000383f00720c */ /* 0x000fe20003f66070 */
[----:B------:R-:W-:Y:S01]  /*28070*/  IMAD.WIDE.U32 R56, R83, 0x3d1, RZ ;  /* 0x000003d153387825 */ /* 0x000fe200078e00ff */
[----:B------:R-:W-:-:S03]  /*28080*/  ISETP.GE.U32.AND.EX P4, PT, R68, R77, PT, P4 ;  /* 0x0000004d4400720c */ /* 0x000fc60003f86140 */
[----:B------:R-:W-:Y:S01]  /*28090*/  IMAD.WIDE.U32.X R60, RZ, R79, R58, P2 ;  /* 0x0000004fff3c7225 */ /* 0x000fe200010e043a */
[----:B------:R-:W-:Y:S02]  /*280a0*/  ISETP.GE.U32.AND.EX P2, PT, R62, R85, PT, P3 ;  /* 0x000000553e00720c */ /* 0x000fe40003f46130 */
[----:B------:R-:W-:Y:S01]  /*280b0*/  SEL R77, RZ, 0x1, P4 ;  /* 0x00000001ff4d7807 */ /* 0x000fe20002000000 */
[----:B------:R-:W-:Y:S01]  /*280c0*/  IMAD.WIDE.U32 R58, R91, 0x3d1, RZ ;  /* 0x000003d15b3a7825 */ /* 0x000fe200078e00ff */
[----:B------:R-:W-:-:S03]  /*280d0*/  ISETP.LT.U32.OR.EX P0, PT, R85, R68, !P2, P0 ;  /* 0x000000445500720c */ /* 0x000fc60005701500 */
[----:B------:R-:W-:Y:S01]  /*280e0*/  IMAD.WIDE.U32 R56, P3, RZ, R91, R56 ;  /* 0x0000005bff387225 */ /* 0x000fe20007860038 */
[----:B------:R-:W-:Y:S02]  /*280f0*/  IADD3 R77, P4, P5, R58, R60, R77 ;  /* 0x0000003c3a4d7210 */ /* 0x000fe40007d9e04d */
[----:B------:R-:W-:Y:S02]  /*28100*/  SEL R69, RZ, 0x1, !P0 ;  /* 0x00000001ff457807 */ /* 0x000fe40004000000 */
[----:B------:R-:W-:Y:S01]  /*28110*/  IADD3 R81, P2, PT, R59, R56, RZ ;  /* 0x000000383b517210 */ /* 0x000fe20007f5e0ff */
[----:B------:R-:W-:Y:S01]  /*28120*/  IMAD.X R59, RZ, RZ, RZ, P3 ;  /* 0x000000ffff3b7224 */ /* 0x000fe200018e06ff */
[----:B------:R-:W-:Y:S02]  /*28130*/  IADD3 R56, P6, PT, R77, R79, RZ ;  /* 0x0000004f4d387210 */ /* 0x000fe40007fde0ff */
[----:B------:R-:W-:Y:S02]  /*28140*/  IADD3.X R60, PT, PT, R81, R61, RZ, P4, P5 ;  /* 0x0000003d513c7210 */ /* 0x000fe400027ea4ff */
[----:B------:R-:W-:-:S02]  /*28150*/  IADD3 R69, P4, PT, R56, R69, RZ ;  /* 0x0000004538457210 */ /* 0x000fc40007f9e0ff */
        /* <DEDUP_REMOVED lines=8> */
[----:B------:R-:W-:Y:S02]  /*281e0*/  SEL R57, RZ, 0x1, P0 ;  /* 0x00000001ff397807 */ /* 0x000fe40000000000 */
[----:B------:R-:W-:-:S04]  /*281f0*/  ISETP.GE.U32.AND.EX P3, PT, R68, R61, PT, P3 ;  /* 0x0000003d4400720c */ /* 0x000fc80003f66130 */
[----:B------:R-:W-:Y:S02]  /*28200*/  ISETP.LT.U32.OR.EX P0, PT, R61, R60, !P3, P4 ;  /* 0x0000003c3d00720c */ /* 0x000fe40005f01540 */
[----:B------:R-:W-:Y:S02]  /*28210*/  IADD3 R56, P2, P3, R83, R58, R57 ;  /* 0x0000003a53387210 */ /* 0x000fe40007b5e039 */
[----:B------:R-:W-:Y:S02]  /*28220*/  SEL R57, RZ, 0x1, !P0 ;  /* 0x00000001ff397807 */ /* 0x000fe40004000000 */
[----:B------:R-:W-:Y:S02]  /*28230*/  IADD3.X R58, PT, PT, RZ, R59, RZ, P2, P3 ;  /* 0x0000003bff3a7210 */ /* 0x000fe400017e64ff */
        /* <DEDUP_REMOVED lines=57> */
.L_x_204:
[----:B------:R-:W-:Y:S05]  /*285d0*/  BSYNC.RECONVERGENT B1 ;  /* 0x0000000000017941 */ /* 0x000fea0003800200 */
.L_x_203:
        /* <DEDUP_REMOVED lines=34> */
[----:B------:R-:W-:-:S04]  /*28800*/  IADD3 R6, P3, PT, -R27, R6, RZ ;  /* 0x000000061b067210 */ /* 0x000fc80007f7e1ff */
[----:B------:R-:W-:-:S04]  /*28810*/  ISETP.GE.U32.AND.EX P0, PT, R46, R5, PT, P0 ;  /* 0x000000052e00720c */ /* 0x000fc80003f06100 */
[----:B------:R-:W-:-:S04]  /*28820*/  ISETP.LT.U32.OR.EX P0, PT, R5, R68, !P0, P2 ;  /* 0x000000440500720c */ /* 0x000fc80004701520 */
[----:B------:R-:W-:Y:S02]  /*28830*/  SEL R5, RZ, 0x1, !P0 ;  /* 0x00000001ff057807 */ /* 0x000fe40004000000 */
[----:B------:R-:W-:Y:S02]  /*28840*/  ISETP.GT.U32.AND P0, PT, R79, R48, PT ;  /* 0x000000304f00720c */ /* 0x000fe40003f04070 */
[----:B------:R-:W-:Y:S01]  /*28850*/  IADD3 R77, P2, PT, R58, R5, RZ ;  /* 0x000000053a4d7210 */ /* 0x000fe20007f5e0ff */
[----:B------:R-:W-:Y:S01]  /*28860*/  IMAD.X R5, R97, 0x1, ~R28, P3 ;  /* 0x0000000161057824 */ /* 0x000fe200018e0e1c */
[----:B------:R-:W-:-:S03]  /*28870*/  ISETP.GT.U32.AND.EX P0, PT, R46, R49, PT, P0 ;  /* 0x000000312e00720c */ /* 0x000fc60003f04100 */
[----:B------:R-:W-:Y:S01]  /*28880*/  IMAD.X R91, RZ, RZ, R47, P2 ;  /* 0x000000ffff5b7224 */ /* 0x000fe200010e062f */
[----:B------:R-:W-:Y:S01]  /*28890*/  ISETP.NE.U32.AND P2, PT, R77, RZ, PT ;  /* 0x000000ff4d00720c */ /* 0x000fe20003f45070 */
[----:B------:R-:W-:-:S03]  /*288a0*/  IMAD.MOV.U32 R47, RZ, RZ, R56 ;  /* 0x000000ffff2f7224 */ /* 0x000fc600078e0038 */
        /* <DEDUP_REMOVED lines=21> */
.L_x_207:
[----:B------:R-:W-:Y:S05]  /*28a00*/  BSYNC.RELIABLE B2 ;  /* 0x0000000000027941 */ /* 0x000fea0003800100 */
.L_x_206:
        /* <DEDUP_REMOVED lines=30> */
[----:B------:R-:W-:Y:S02]  /*28bf0*/  ISETP.LT.U32.OR.EX P4, PT, R46, R49, !P4, P5 ;  /* 0x000000312e00720c */ /* 0x000fe40006781550 */
[----:B------:R-:W-:Y:S01]  /*28c00*/  ISETP.GT.U32.AND P0, PT, R79, R48, PT ;  /* 0x000000304f00720c */ /* 0x000fe20003f04070 */
[----:B------:R-:W-:Y:S01]  /*28c10*/  IMAD.X R62, R62, 0x1, R65, P3 ;  /* 0x000000013e3e7824 */ /* 0x000fe200018e0641 */
[----:B------:R-:W-:Y:S02]  /*28c20*/  SEL R46, RZ, 0xffffffff, !P4 ;  /* 0xffffffffff2e7807 */ /* 0x000fe40006000000 */
[----:B------:R-:W-:-:S02]  /*28c30*/  IADD3 R63, P3, PT, R47, -R56, RZ ;  /* 0x800000382f3f7210 */ /* 0x000fc40007f7e0ff */
[----:B------:R-:W-:Y:S02]  /*28c40*/  IADD3 R77, P4, PT, R46, R77, RZ ;  /* 0x0000004d2e4d7210 */ /* 0x000fe40007f9e0ff */
[----:B------:R-:W-:Y:S01]  /*28c50*/  ISETP.GT.U32.AND.EX P0, PT, R62, R49, PT, P0 ;  /* 0x000000313e00720c */ /* 0x000fe20003f04100 */
[----:B------:R-:W-:Y:S01]  /*28c60*/  IMAD.X R85, R85, 0x1, ~R57, P3 ;  /* 0x0000000155557824 */ /* 0x000fe200018e0e39 */
[----:B------:R-:W-:Y:S01]  /*28c70*/  ISETP.NE.U32.AND P2, PT, R77, RZ, PT ;  /* 0x000000ff4d00720c */ /* 0x000fe20003f45070 */
[----:B------:R-:W-:Y:S01]  /*28c80*/  IMAD.X R91, R46, 0x1, R91, P4 ;  /* 0x000000012e5b7824 */ /* 0x000fe200020e065b */
[----:B------:R-:W-:Y:S01]  /*28c90*/  IADD3 R83, P4, PT, R80, R73, RZ ;  /* 0x0000004950537210 */ /* 0x000fe20007f9e0ff */
[----:B------:R-:W-:Y:S01]  /*28ca0*/  IMAD.MOV.U32 R46, RZ, RZ, R62 ;  /* 0x000000ffff2e7224 */ /* 0x000fe200078e003e */
[----:B------:R-:W-:Y:S02]  /*28cb0*/  IADD3 R81, P5, PT, R78, R69, RZ ;  /* 0x000000454e517210 */ /* 0x000fe40007fbe0ff */
[----:B------:R-:W-:Y:S01]  /*28cc0*/  ISETP.NE.OR.EX P0, PT, R91, RZ, P0, P2 ;  /* 0x000000ff5b00720c */ /* 0x000fe20000705720 */
[----:B------:R-:W-:-:S02]  /*28cd0*/  IMAD.X R80, R80, 0x1, R75, P4 ;  /* 0x0000000150507824 */ /* 0x000fc400020e064b */
[----:B------:R-:W-:-:S10]  /*28ce0*/  IMAD.X R78, R78, 0x1, R71, P5 ;  /* 0x000000014e4e7824 */ /* 0x000fd400028e0647 */
        /* <DEDUP_REMOVED lines=24> */
.L_x_210:
[----:B------:R-:W-:Y:S05]  /*28e70*/  BSYNC.RELIABLE B2 ;  /* 0x0000000000027941 */ /* 0x000fea0003800100 */
.L_x_209:
        /* <DEDUP_REMOVED lines=65> */
.L_x_212:
[----:B------:R-:W-:Y:S05]  /*29290*/  BSYNC.RELIABLE B2 ;  /* 0x0000000000027941 */ /* 0x000fea0003800100 */
.L_x_211:
        /* <DEDUP_REMOVED lines=27> */
.L_x_208:
[----:B------:R-:W-:Y:S05]  /*29450*/  BSYNC.RECONVERGENT B1 ;  /* 0x0000000000017941 */ /* 0x000fea0003800200 */
.L_x_205:
        /* <DEDUP_REMOVED lines=23> */
[----:B------:R-:W-:-:S04]  /*295d0*/  IMAD.WIDE.U32 R60, R47, R19, RZ ;  /* 0x000000132f3c7225 */ /* 0x000fc800078e00ff */
[----:B------:R-:W-:-:S04]  /*295e0*/  IMAD.WIDE.U32 R74, P2, R16, R47, R74 ;  /* 0x0000002f104a7225 */ /* 0x000fc8000784004a */
[----:B------:R-:W-:Y:S01]  /*295f0*/  IMAD R60, R16, R47, RZ ;  /* 0x0000002f103c7224 */ /* 0x000fe200078e02ff */
[----:B------:R-:W-:Y:S01]  /*29600*/  IADD3 RZ, P5, PT, R61, R74, RZ ;  /* 0x0000004a3dff7210 */ /* 0x000fe20007fbe0ff */
[----:B------:R-:W-:Y:S01]  /*29610*/  IMAD.MOV.U32 R58, RZ, RZ, R65 ;  /* 0x000000ffff3a7224 */ /* 0x000fe200078e0041 */
[----:B------:R-:W-:Y:S01]  /*29620*/  SEL R65, RZ, 0x1, P0 ;  /* 0x00000001ff417807 */ /* 0x000fe20000000000 */
[----:B------:R-:W-:Y:S02]  /*29630*/  IMAD R71, R13, R83, RZ ;  /* 0x000000530d477224 */ /* 0x000fe400078e02ff */
[----:B------:R-:W-:-:S04]  /*29640*/  IMAD.WIDE.U32 R56, R83, R14, RZ ;  /* 0x0000000e53387225 */ /* 0x000fc800078e00ff */
[----:B------:R-:W-:-:S04]  /*29650*/  IMAD.WIDE.U32 R62, P6, R83, R13, R62 ;  /* 0x0000000d533e7225 */ /* 0x000fc800078c003e */
[----:B------:R-:W-:Y:S01]  /*29660*/  IMAD R77, R19, R85, R60 ;  /* 0x00000055134d7224 */ /* 0x000fe200078e023c */
[----:B------:R-:W-:Y:S01]  /*29670*/  IADD3 RZ, P3, PT, R57, R62, RZ ;  /* 0x0000003e39ff7210 */ /* 0x000fe20007f7e0ff */
[----:B------:R-:W-:-:S04]  /*29680*/  IMAD.WIDE.U32 R68, R19, R47, RZ ;  /* 0x0000002f13447225 */ /* 0x000fc800078e00ff */
        /* <DEDUP_REMOVED lines=8> */
[----:B------:R-:W-:-:S03]  /*29710*/  IMAD.WIDE.U32 R56, R80, R20, RZ ;  /* 0x0000001450387225 */ /* 0x000fc600078e00ff */
[----:B------:R-:W-:Y:S01]  /*29720*/  ISETP.GE.U32.AND.EX P0, PT, R100, R101, PT, P0 ;  /* 0x000000656400720c */ /* 0x000fe20003f06100 */
[----:B------:R-:W-:Y:S01]  /*29730*/  IMAD.MOV.U32 R72, RZ, RZ, R63 ;  /* 0x000000ffff487224 */ /* 0x000fe200078e003f */
[----:B------:R-:W-:Y:S01]  /*29740*/  IADD3.X R63, PT, PT, R77, R59, RZ, P4, P6 ;  /* 0x0000003b4d3f7210 */ /* 0x000fe200027ec4ff */
[CC--:B------:R-:W-:Y:S01]  /*29750*/  IMAD R59, R17.reuse, R83.reuse, RZ ;  /* 0x00000053113b7224 */ /* 0x0c0fe200078e02ff */
[----:B------:R-:W-:Y:S01]  /*29760*/  SEL R69, RZ, 0x1, P0 ;  /* 0x00000001ff457807 */ /* 0x000fe20000000000 */
[----:B------:R-:W-:-:S04]  /*29770*/  IMAD.WIDE.U32 R56, P4, R17, R83, R56 ;  /* 0x0000005311387225 */ /* 0x000fc80007880038 */
[----:B------:R-:W-:-:S04]  /*29780*/  IMAD.WIDE.U32 R70, R83, R20, RZ ;  /* 0x0000001453467225 */ /* 0x000fc800078e00ff */
[C---:B------:R-:W-:Y:S02]  /*29790*/  IMAD R93, R20.reuse, R80, R59 ;  /* 0x00000050145d7224 */ /* 0x040fe400078e023b */
[----:B------:R-:W-:-:S04]  /*297a0*/  IMAD.WIDE.U32 R64, R20, R83, R62 ;  /* 0x0000005314407225 */ /* 0x000fc800078e003e */
[----:B------:R-:W-:Y:S01]  /*297b0*/  IMAD.WIDE.U32.X R72, R80, R13, R72, P3 ;  /* 0x0000000d50487225 */ /* 0x000fe200018e0448 */
[----:B------:R-:W-:-:S03]  /*297c0*/  ISETP.GE.U32.AND P0, PT, R64, R62, PT ;  /* 0x0000003e4000720c */ /* 0x000fc60003f06070 */
[----:B------:R-:W-:Y:S01]  /*297d0*/  IMAD.X R91, RZ, RZ, RZ, P4 ;  /* 0x000000ffff5b7224 */ /* 0x000fe200020e06ff */
[----:B------:R-:W-:Y:S01]  /*297e0*/  IADD3 RZ, P4, PT, R71, R56, RZ ;  /* 0x0000003847ff7210 */ /* 0x000fe20007f9e0ff */
[----:B------:R-:W-:Y:S01]  /*297f0*/  IMAD.IADD R65, R65, 0x1, R93 ;  /* 0x0000000141417824 */ /* 0x000fe200078e025d */
[----:B------:R-:W-:Y:S01]  /*29800*/  IADD3 R56, P3, P6, R64, R72, R69 ;  /* 0x0000004840387210 */ /* 0x000fe20007e7e045 */
[----:B------:R-:W-:Y:S01]  /*29810*/  IMAD.X R59, RZ, RZ, RZ, P2 ;  /* 0x000000ffff3b7224 */ /* 0x000fe200010e06ff */
[----:B------:R-:W-:Y:S01]  /*29820*/  ISETP.GE.U32.AND P2, PT, R62, R68, PT ;  /* 0x000000443e00720c */ /* 0x000fe20003f46070 */
[----:B------:R-:W-:Y:S01]  /*29830*/  IMAD.MOV.U32 R90, RZ, RZ, R57 ;  /* 0x000000ffff5a7224 */ /* 0x000fe200078e0039 */
[----:B------:R-:W-:Y:S01]  /*29840*/  IADD3.X R57, PT, PT, R65, R73, RZ, P3, P6 ;  /* 0x0000004941397210 */ /* 0x000fe20001fec4ff */
[----:B------:R-:W-:Y:S01]  /*29850*/  IMAD.MOV.U32 R58, RZ, RZ, R75 ;  /* 0x000000ffff3a7224 */ /* 0x000fe200078e004b */
[----:B------:R-:W-:Y:S01]  /*29860*/  ISETP.GE.U32.AND P3, PT, R56, R64, PT ;  /* 0x000000403800720c */ /* 0x000fe20003f66070 */
[----:B------:R-:W-:Y:S01]  /*29870*/  IMAD R64, R15, R47, RZ ;  /* 0x0000002f0f407224 */ /* 0x000fe200078e02ff */
[----:B------:R-:W-:Y:S01]  /*29880*/  ISETP.GE.U32.AND.EX P2, PT, R63, R77, PT, P2 ;  /* 0x0000004d3f00720c */ /* 0x000fe20003f46120 */
[----:B------:R-:W-:Y:S01]  /*29890*/  IMAD.WIDE.U32.X R58, R16, R85, R58, P5 ;  /* 0x00000055103a7225 */ /* 0x000fe200028e043a */
[----:B------:R-:W-:-:S02]  /*298a0*/  ISETP.GE.U32.AND.EX P0, PT, R65, R63, PT, P0 ;  /* 0x0000003f4100720c */ /* 0x000fc40003f06100 */
[----:B------:R-:W-:Y:S01]  /*298b0*/  SEL R73, RZ, 0x1, P2 ;  /* 0x00000001ff497807 */ /* 0x000fe20001000000 */
[----:B------:R-:W-:Y:S01]  /*298c0*/  IMAD.WIDE.U32 R62, R18, R47, RZ ;  /* 0x0000002f123e7225 */ /* 0x000fe200078e00ff */
[----:B------:R-:W-:-:S03]  /*298d0*/  ISETP.GE.U32.AND.EX P6, PT, R57, R65, PT, P3 ;  /* 0x000000413900720c */ /* 0x000fc60003fc6130 */
[----:B------:R-:W-:Y:S02]  /*298e0*/  IMAD R95, R18, R85, R64 ;  /* 0x00000055125f7224 */ /* 0x000fe400078e0240 */
[----:B------:R-:W-:Y:S01]  /*298f0*/  IMAD.WIDE.U32.X R90, R17, R80, R90, P4 ;  /* 0x00000050115a7225 */ /* 0x000fe200020e045a */
[----:B------:R-:W-:Y:S02]  /*29900*/  IADD3 R72, P2, P4, R62, R58, R73 ;  /* 0x0000003a3e487210 */ /* 0x000fe40007c5e049 */
[----:B------:R-:W-:Y:S01]  /*29910*/  SEL R58, RZ, 0x1, P0 ;  /* 0x00000001ff3a7807 */ /* 0x000fe20000000000 */
[----:B------:R-:W-:Y:S01]  /*29920*/  IMAD.IADD R95, R63, 0x1, R95 ;  /* 0x000000013f5f7824 */ /* 0x000fe200078e025f */
[----:B------:R-:W-:Y:S01]  /*29930*/  SEL R63, RZ, 0x1, P6 ;  /* 0x00000001ff3f7807 */ /* 0x000fe20003000000 */
[----:B------:R-:W-:-:S03]  /*29940*/  IMAD.WIDE.U32 R92, R85, R18, RZ ;  /* 0x00000012555c7225 */ /* 0x000fc600078e00ff */
[----:B------:R-:W-:Y:S01]  /*29950*/  IADD3.X R73, PT, PT, R95, R59, RZ, P2, P4 ;  /* 0x0000003b5f497210 */ /* 0x000fe200017e84ff */
[----:B------:R-:W-:Y:S01]  /*29960*/  IMAD.WIDE.U32 R64, R47, R18, RZ ;  /* 0x000000122f407225 */ /* 0x000fe200078e00ff */
[----:B------:R-:W-:-:S03]  /*29970*/  IADD3 R63, P4, P6, R63, R90, R58 ;  /* 0x0000005a3f3f7210 */ /* 0x000fc60007e9e03a */
[----:B------:R-:W-:Y:S01]  /*29980*/  IMAD R58, R16, R83, RZ ;  /* 0x00000053103a7224 */ /* 0x000fe200078e02ff */
[----:B------:R-:W-:Y:S01]  /*29990*/  IADD3.X R90, PT, PT, RZ, R91, RZ, P4, P6 ;  /* 0x0000005bff5a7210 */ /* 0x000fe200027ec4ff */
[----:B------:R-:W-:-:S04]  /*299a0*/  IMAD.WIDE.U32 R92, P3, R15, R47, R92 ;  /* 0x0000002f0f5c7225 */ /* 0x000fc8000786005c */
[----:B------:R-:W-:Y:S01]  /*299b0*/  IMAD.WIDE.U32 R70, R80, R19, RZ ;  /* 0x0000001350467225 */ /* 0x000fe200078e00ff */
[----:B------:R-:W-:-:S03]  /*299c0*/  IADD3 RZ, P5, PT, R65, R92, RZ ;  /* 0x0000005c41ff7210 */ /* 0x000fc60007fbe0ff */
[----:B------:R-:W-:-:S04]  /*299d0*/  IMAD.WIDE.U32 R68, R78, R14, RZ ;  /* 0x0000000e4e447225 */ /* 0x000fc800078e00ff */
[C---:B------:R-:W-:Y:S02]  /*299e0*/  IMAD R97, R19.reuse, R80, R58 ;  /* 0x0000005013617224 */ /* 0x040fe400078e023a */
[----:B------:R-:W-:-:S04]  /*299f0*/  IMAD.WIDE.U32 R58, R19, R83, R72 ;  /* 0x00000053133a7225 */ /* 0x000fc800078e0048 */
[----:B------:R-:W-:-:S04]  /*29a00*/  IMAD.WIDE.U32 R74, R83, R19, RZ ;  /* 0x00000013534a7225 */ /* 0x000fc800078e00ff */
[----:B------:R-:W-:Y:S01]  /*29a10*/  IMAD.WIDE.U32 R64, R81, R14, RZ ;  /* 0x0000000e51407225 */ /* 0x000fe200078e00ff */
[----:B------:R-:W-:-:S03]  /*29a20*/  IADD3 R64, P6, PT, R63, R58, RZ ;  /* 0x0000003a3f407210 */ /* 0x000fc60007fde0ff */
[----:B------:R-:W-:-:S04]  /*29a30*/  IMAD.WIDE.U32 R70, P0, R16, R83, R70 ;  /* 0x0000005310467225 */ /* 0x000fc80007800046 */
[----:B------:R-:W-:-:S04]  /*29a40*/  IMAD.WIDE.U32 R68, P2, R81, R13, R68 ;  /* 0x0000000d51447225 */ /* 0x000fc80007840044 */
[----:B------:R-:W-:Y:S01]  /*29a50*/  IMAD.IADD R59, R59, 0x1, R97 ;  /* 0x000000013b3b7824 */ /* 0x000fe200078e0261 */
[----:B------:R-:W-:Y:S01]  /*29a60*/  IADD3 RZ, P4, PT, R65, R68, RZ ;  /* 0x0000004441ff7210 */ /* 0x000fe20007f9e0ff */
[----:B------:R-:W-:Y:S01]  /*29a70*/  IMAD.X R77, RZ, RZ, RZ, P3 ;  /* 0x000000ffff4d7224 */ /* 0x000fe200018e06ff */
[----:B------:R-:W-:Y:S01]  /*29a80*/  IADD3 RZ, P3, PT, R75, R70, RZ ;  /* 0x000000464bff7210 */ /* 0x000fe20007f7e0ff */
[----:B------:R-:W-:Y:S01]  /*29a90*/  IMAD.X R75, RZ, RZ, RZ, P0 ;  /* 0x000000ffff4b7224 */ /* 0x000fe200000e06ff */
[----:B------:R-:W-:Y:S01]  /*29aa0*/  ISETP.GE.U32.AND P0, PT, R58, R72, PT ;  /* 0x000000483a00720c */ /* 0x000fe20003f06070 */
[----:B------:R-:W-:Y:S01]  /*29ab0*/  IMAD.X R65, R59, 0x1, R90, P6 ;  /* 0x000000013b417824 */ /* 0x000fe200030e065a */
[----:B------:R-:W-:Y:S01]  /*29ac0*/  ISETP.GE.U32.AND P6, PT, R64, R58, PT ;  /* 0x0000003a4000720c */ /* 0x000fe20003fc6070 */
[----:B------:R-:W-:Y:S01]  /*29ad0*/  IMAD R63, R13, R81, RZ ;  /* 0x000000510d3f7224 */ /* 0x000fe200078e02ff */
[----:B------:R-:W-:Y:S01]  /*29ae0*/  ISETP.GE.U32.AND.EX P0, PT, R59, R73, PT, P0 ;  /* 0x000000493b00720c */ /* 0x000fe20003f06100 */
[----:B------:R-:W-:Y:S01]  /*29af0*/  IMAD.MOV.U32 R74, RZ, RZ, R71 ;  /* 0x000000ffff4a7224 */ /* 0x000fe200078e0047 */
[----:B------:R-:W-:Y:S01]  /*29b00*/  ISETP.GE.U32.AND.EX P6, PT, R65, R59, PT, P6 ;  /* 0x0000003b4100720c */ /* 0x000fe20003fc6160 */
[-C--:B------:R-:W-:Y:S01]  /*29b10*/  IMAD R99, R78, R14.reuse, R63 ;  /* 0x0000000e4e637224 */ /* 0x080fe200078e023f */
[----:B------:R-:W-:Y:S01]  /*29b20*/  SEL R68, RZ, 0x1, P0 ;  /* 0x00000001ff447807 */ /* 0x000fe20000000000 */
[----:B------:R-:W-:Y:S01]  /*29b30*/  IMAD.WIDE.U32 R58, R81, R14, R56 ;  /* 0x0000000e513a7225 */ /* 0x000fe200078e0038 */
[----:B------:R-:W-:-:S02]  /*29b40*/  ISETP.GE.U32.AND P0, PT, R72, R62, PT ;  /* 0x0000003e4800720c */ /* 0x000fc40003f06070 */
[----:B------:R-:W-:Y:S01]  /*29b50*/  SEL R97, RZ, 0x1, P6 ;  /* 0x00000001ff617807 */ /* 0x000fe20003000000 */
[----:B------:R-:W-:Y:S01]  /*29b60*/  IMAD.WIDE.U32.X R74, R16, R80, R74, P3 ;  /* 0x00000050104a7225 */ /* 0x000fe200018e044a */
[----:B------:R-:W-:Y:S02]  /*29b70*/  ISETP.GE.U32.AND P3, PT, R58, R56, PT ;  /* 0x000000383a00720c */ /* 0x000fe40003f66070 */
[----:B------:R-:W-:Y:S01]  /*29b80*/  ISETP.GE.U32.AND.EX P0, PT, R73, R95, PT, P0 ;  /* 0x0000005f4900720c */ /* 0x000fe20003f06100 */
[----:B------:R-:W-:Y:S02]  /*29b90*/  IMAD.IADD R99, R59, 0x1, R99 ;  /* 0x000000013b637824 */ /* 0x000fe400078e0263 */
[----:B------:R-:W-:Y:S02]  /*29ba0*/  IMAD.MOV.U32 R62, RZ, RZ, R69 ;  /* 0x000000ffff3e7224 */ /* 0x000fe400078e0045 */
[----:B------:R-:W-:Y:S01]  /*29bb0*/  IMAD.X R63, RZ, RZ, RZ, P2 ;  /* 0x000000ffff3f7224 */ /* 0x000fe200010e06ff */
[----:B------:R-:W-:Y:S01]  /*29bc0*/  ISETP.GE.U32.AND.EX P3, PT, R99, R57, PT, P3 ;  /* 0x000000396300720c */ /* 0x000fe20003f66130 */
[-C--:B------:R-:W-:Y:S01]  /*29bd0*/  IMAD R69, R17, R81.reuse, RZ ;  /* 0x0000005111457224 */ /* 0x080fe200078e02ff */
[----:B------:R-:W-:Y:S01]  /*29be0*/  IADD3 R97, P2, P6, R97, R74, R68 ;  /* 0x0000004a61617210 */ /* 0x000fe20007e5e044 */
[----:B------:R-:W-:-:S03]  /*29bf0*/  IMAD.WIDE.U32 R70, R20, R81, R64 ;  /* 0x0000005114467225 */ /* 0x000fc600078e0040 */
[----:B------:R-:W-:Y:S01]  /*29c00*/  IADD3.X R96, PT, PT, RZ, R75, RZ, P2, P6 ;  /* 0x0000004bff607210 */ /* 0x000fe200017ec4ff */
[----:B------:R-:W-:Y:S01]  /*29c10*/  IMAD R91, R20, R78, R69 ;  /* 0x0000004e145b7224 */ /* 0x000fe200078e0245 */
[----:B------:R-:W-:Y:S01]  /*29c20*/  SEL R69, RZ, 0x1, P3 ;  /* 0x00000001ff457807 */ /* 0x000fe20001800000 */
[----:B------:R-:W-:Y:S01]  /*29c30*/  IMAD.WIDE.U32.X R62, R78, R13, R62, P4 ;  /* 0x0000000d4e3e7225 */ /* 0x000fe200020e043e */
[----:B------:R-:W-:-:S03]  /*29c40*/  ISETP.GE.U32.AND P2, PT, R70, R64, PT ;  /* 0x000000404600720c */ /* 0x000fc60003f46070 */
[----:B------:R-:W-:Y:S01]  /*29c50*/  IMAD.MOV.U32 R76, RZ, RZ, R93 ;  /* 0x000000ffff4c7224 */ /* 0x000fe200078e005d */
[----:B------:R-:W-:Y:S01]  /*29c60*/  IADD3 R68, P3, P4, R70, R62, R69 ;  /* 0x0000003e46447210 */ /* 0x000fe20007c7e045 */
[----:B------:R-:W-:Y:S01]  /*29c70*/  IMAD.WIDE.U32 R94, R80, R18, RZ ;  /* 0x00000012505e7225 */ /* 0x000fe200078e00ff */
[----:B------:R-:W-:-:S03]  /*29c80*/  SEL R93, RZ, 0x1, P0 ;  /* 0x00000001ff5d7807 */ /* 0x000fc60000000000 */
[----:B------:R-:W-:Y:S02]  /*29c90*/  IMAD.IADD R71, R71, 0x1, R91 ;  /* 0x0000000147477824 */ /* 0x000fe400078e025b */
[----:B------:R-:W-:-:S03]  /*29ca0*/  IMAD.WIDE.U32.X R76, R15, R85, R76, P5 ;  /* 0x000000550f4c7225 */ /* 0x000fc600028e044c */
[----:B------:R-:W-:Y:S01]  /*29cb0*/  IADD3.X R69, PT, PT, R71, R63, RZ, P3, P4 ;  /* 0x0000003f47457210 */ /* 0x000fe20001fe84ff */
[----:B------:R-:W-:Y:S01]  /*29cc0*/  IMAD.WIDE.U32 R56, R78, R20, RZ ;  /* 0x000000144e387225 */ /* 0x000fe200078e00ff */
[----:B------:R-:W-:Y:S02]  /*29cd0*/  IADD3 R92, P3, PT, R93, R76, RZ ;  /* 0x0000004c5d5c7210 */ /* 0x000fe40007f7e0ff */
[----:B------:R-:W-:Y:S01]  /*29ce0*/  ISETP.GE.U32.AND.EX P2, PT, R71, R65, PT, P2 ;  /* 0x000000414700720c */ /* 0x000fe20003f46120 */
[----:B------:R-:W-:-:S04]  /*29cf0*/  IMAD.WIDE.U32 R74, R83, R18, RZ ;  /* 0x00000012534a7225 */ /* 0x000fc800078e00ff */
[----:B------:R-:W-:-:S04]  /*29d00*/  IMAD.WIDE.U32 R94, P0, R15, R83, R94 ;  /* 0x000000530f5e7225 */ /* 0x000fc8000780005e */
[----:B------:R-:W-:Y:S01]  /*29d10*/  IMAD.WIDE.U32 R72, R81, R20, RZ ;  /* 0x0000001451487225 */ /* 0x000fe200078e00ff */
[----:B------:R-:W-:-:S03]  /*29d20*/  IADD3 RZ, P5, PT, R75, R94, RZ ;  /* 0x0000005e4bff7210 */ /* 0x000fc60007fbe0ff */
[----:B------:R-:W-:-:S04]  /*29d30*/  IMAD.WIDE.U32 R56, P6, R17, R81, R56 ;  /* 0x0000005111387225 */ /* 0x000fc800078c0038 */
[----:B------:R-:W-:Y:S01]  /*29d40*/  IMAD.WIDE.U32 R62, R78, R19, RZ ;  /* 0x000000134e3e7225 */ /* 0x000fe200078e00ff */
[----:B------:R-:W-:-:S03]  /*29d50*/  IADD3 RZ, P4, PT, R73, R56, RZ ;  /* 0x0000003849ff7210 */ /* 0x000fc60007f9e0ff */
[----:B------:R-:W-:Y:S02]  /*29d60*/  IMAD.X R93, RZ, RZ, R77, P3 ;  /* 0x000000ffff5d7224 */ /* 0x000fe400018e064d */
[----:B------:R-:W-:Y:S01]  /*29d70*/  IMAD.X R75, RZ, RZ, RZ, P0 ;  /* 0x000000ffff4b7224 */ /* 0x000fe200000e06ff */
[----:B------:R-:W-:Y:S01]  /*29d80*/  ISETP.GE.U32.AND P0, PT, R68, R70, PT ;  /* 0x000000464400720c */ /* 0x000fe20003f06070 */
[----:B------:R-:W-:Y:S01]  /*29d90*/  IMAD R77, R15, R83, RZ ;  /* 0x000000530f4d7224 */ /* 0x000fe200078e02ff */
[----:B------:R-:W-:Y:S01]  /*29da0*/  SEL R70, RZ, 0x1, P2 ;  /* 0x00000001ff467807 */ /* 0x000fe20001000000 */
[----:B------:R-:W-:Y:S01]  /*29db0*/  IMAD.WIDE.U32 R64, R81, R19, RZ ;  /* 0x0000001351407225 */ /* 0x000fe200078e00ff */
[----:B------:R-:W-:-:S03]  /*29dc0*/  ISETP.GE.U32.AND.EX P0, PT, R69, R71, PT, P0 ;  /* 0x000000474500720c */ /* 0x000fc60003f06100 */
[----:B------:R-:W-:Y:S01]  /*29dd0*/  IMAD R101, R18, R80, R77 ;  /* 0x0000005012657224 */ /* 0x000fe200078e024d */
[----:B------:R-:W-:Y:S01]  /*29de0*/  SEL R71, RZ, 0x1, P0 ;  /* 0x00000001ff477807 */ /* 0x000fe20000000000 */
[----:B------:R-:W-:-:S04]  /*29df0*/  IMAD.WIDE.U32 R62, P3, R16, R81, R62 ;  /* 0x00000051103e7225 */ /* 0x000fc8000786003e */
[----:B------:R-:W-:Y:S01]  /*29e00*/  IMAD.WIDE.U32 R72, R46, R14, RZ ;  /* 0x0000000e2e487225 */ /* 0x000fe200078e00ff */
[----:B------:R-:W-:-:S03]  /*29e10*/  IADD3 RZ, P2, PT, R65, R62, RZ ;  /* 0x0000003e41ff7210 */ /* 0x000fc60007f5e0ff */
[----:B------:R-:W-:-:S04]  /*29e20*/  IMAD.WIDE.U32 R76, R18, R83, R92 ;  /* 0x00000053124c7225 */ /* 0x000fc800078e005c */
[----:B------:R-:W-:Y:S01]  /*29e30*/  IMAD.X R91, RZ, RZ, RZ, P6 ;  /* 0x000000ffff5b7224 */ /* 0x000fe200030e06ff */
[----:B------:R-:W-:Y:S01]  /*29e40*/  IADD3 R56, P0, PT, R97, R76, RZ ;  /* 0x0000004c61387210 */ /* 0x000fe20007f1e0ff */
[----:B------:R-:W-:Y:S02]  /*29e50*/  IMAD.MOV.U32 R90, RZ, RZ, R57 ;  /* 0x000000ffff5a7224 */ /* 0x000fe400078e0039 */
[----:B------:R-:W-:-:S04]  /*29e60*/  IMAD.WIDE.U32 R64, R79, R14, RZ ;  /* 0x0000000e4f407225 */ /* 0x000fc800078e00ff */
[----:B------:R-:W-:-:S04]  /*29e70*/  IMAD.WIDE.U32 R72, P6, R79, R13, R72 ;  /* 0x0000000d4f487225 */ /* 0x000fc800078c0048 */
[----:B------:R-:W-:Y:S02]  /*29e80*/  IMAD.IADD R101, R77, 0x1, R101 ;  /* 0x000000014d657824 */ /* 0x000fe400078e0265 */
[----:B------:R-:W-:-:S04]  /*29e90*/  IMAD.WIDE.U32.X R90, R17, R78, R90, P4 ;  /* 0x0000004e115a7225 */ /* 0x000fc800020e045a */
[----:B------:R-:W-:Y:S01]  /*29ea0*/  IMAD.X R57, R101, 0x1, R96, P0 ;  /* 0x0000000165397824 */ /* 0x000fe200000e0660 */
[----:B------:R-:W-:Y:S01]  /*29eb0*/  IADD3 RZ, P0, PT, R65, R72, RZ ;  /* 0x0000004841ff7210 */ /* 0x000fe20007f1e0ff */
[-C--:B------:R-:W-:Y:S02]  /*29ec0*/  IMAD R62, R16, R81.reuse, RZ ;  /* 0x00000051103e7224 */ /* 0x080fe400078e02ff */
[----:B------:R-:W-:Y:S01]  /*29ed0*/  IMAD.X R65, RZ, RZ, RZ, P3 ;  /* 0x000000ffff417224 */ /* 0x000fe200018e06ff */
[----:B------:R-:W-:Y:S01]  /*29ee0*/  IADD3 R77, P3, P4, R71, R90, R70 ;  /* 0x0000005a474d7210 */ /* 0x000fe20007c7e046 */
[----:B------:R-:W-:-:S03]  /*29ef0*/  IMAD.WIDE.U32 R70, R19, R81, R56 ;  /* 0x0000005113467225 */ /* 0x000fc600078e0038 */
[----:B------:R-:W-:Y:S01]  /*29f00*/  IADD3.X R90, PT, PT, RZ, R91, RZ, P3, P4 ;  /* 0x0000005bff5a7210 */ /* 0x000fe20001fe84ff */
[----:B------:R-:W-:Y:S01]  /*29f10*/  IMAD R97, R19, R78, R62 ;  /* 0x0000004e13617224 */ /* 0x000fe200078e023e */
[----:B------:R-:W-:Y:S01]  /*29f20*/  IADD3 R62, P4, PT, R77, R70, RZ ;  /* 0x000000464d3e7210 */ /* 0x000fe20007f9e0ff */
[----:B------:R-:W-:Y:S01]  /*29f30*/  IMAD.MOV.U32 R64, RZ, RZ, R63 ;  /* 0x000000ffff407224 */ /* 0x000fe200078e003f */
[----:B------:R-:W-:Y:S01]  /*29f40*/  ISETP.GE.U32.AND P3, PT, R76, R92, PT ;  /* 0x0000005c4c00720c */ /* 0x000fe20003f66070 */
[----:B------:R-:W-:Y:S02]  /*29f50*/  IMAD.IADD R71, R71, 0x1, R97 ;  /* 0x0000000147477824 */ /* 0x000fe400078e0261 */
[----:B------:R-:W-:Y:S01]  /*29f60*/  IMAD.MOV.U32 R74, RZ, RZ, R95 ;  /* 0x000000ffff4a7224 */ /* 0x000fe200078e005f */
[----:B------:R-:W-:Y:S01]  /*29f70*/  ISETP.GE.U32.AND.EX P3, PT, R101, R93, PT, P3 ;  /* 0x0000005d6500720c */ /* 0x000fe20003f66130 */
[----:B------:R-:W-:Y:S01]  /*29f80*/  IMAD.X R63, R71, 0x1, R90, P4 ;  /* 0x00000001473f7824 */ /* 0x000fe200020e065a */
[----:B------:R-:W-:Y:S01]  /*29f90*/  ISETP.GE.U32.AND P4, PT, R70, R56, PT ;  /* 0x000000384600720c */ /* 0x000fe20003f86070 */
[----:B------:R-:W-:Y:S01]  /*29fa0*/  IMAD.WIDE.U32.X R64, R16, R78, R64, P2 ;  /* 0x0000004e10407225 */ /* 0x000fe200010e0440 */
[----:B------:R-:W-:-:S02]  /*29fb0*/  ISETP.GE.U32.AND P2, PT, R62, R70, PT ;  /* 0x000000463e00720c */ /* 0x000fc40003f46070 */
[----:B------:R-:W-:Y:S01]  /*29fc0*/  ISETP.GE.U32.AND.EX P4, PT, R71, R57, PT, P4 ;  /* 0x000000394700720c */ /* 0x000fe20003f86140 */
[----:B------:R-:W-:Y:S01]  /*29fd0*/  IMAD.WIDE.U32.X R74, R15, R80, R74, P5 ;  /* 0x000000500f4a7225 */ /* 0x000fe200028e044a */
[----:B------:R-:W-:Y:S02]  /*29fe0*/  ISETP.GE.U32.AND P5, PT, R56, R76, PT ;  /* 0x0000004c3800720c */ /* 0x000fe40003fa6070 */
[----:B------:R-:W-:Y:S01]  /*29ff0*/  ISETP.GE.U32.AND.EX P2, PT, R63, R71, PT, P2 ;  /* 0x000000473f00720c */ /* 0x000fe20003f46120 */
[----:B------:R-:W-:Y:S01]  /*2a000*/  IMAD R77, R13, R79, RZ ;  /* 0x0000004f0d4d7224 */ /* 0x000fe200078e02ff */
[----:B------:R-:W-:Y:S01]  /*2a010*/  ISETP.GE.U32.AND.EX P5, PT, R57, R101, PT, P5 ;  /* 0x000000653900720c */ /* 0x000fe20003fa6150 */
[-C--:B------:R-:W-:Y:S01]  /*2a020*/  IMAD.WIDE.U32 R56, R79, R14.reuse, R68 ;  /* 0x0000000e4f387225 */ /* 0x080fe200078e0044 */
[----:B------:R-:W-:Y:S02]  /*2a030*/  SEL R70, RZ, 0x1, P4 ;  /* 0x00000001ff467807 */ /* 0x000fe40002000000 */
[----:B------:R-:W-:Y:S01]  /*2a040*/  SEL R105, RZ, 0x1, P2 ;  /* 0x00000001ff697807 */ /* 0x000fe20001000000 */
[----:B------:R-:W-:Y:S01]  /*2a050*/  IMAD R77, R46, R14, R77 ;  /* 0x0000000e2e4d7224 */ /* 0x000fe200078e024d */
[----:B------:R-:W-:Y:S01]  /*2a060*/  SEL R90, RZ, 0x1, P3 ;  /* 0x00000001ff5a7807 */ /* 0x000fe20001800000 */
[----:B------:R-:W-:Y:S01]  /*2a070*/  IMAD.X R71, RZ, RZ, RZ, P6 ;  /* 0x000000ffff477224 */ /* 0x000fe200030e06ff */
[----:B------:R-:W-:Y:S01]  /*2a080*/  SEL R91, RZ, 0x1, P5 ;  /* 0x00000001ff5b7807 */ /* 0x000fe20002800000 */
[----:B------:R-:W-:Y:S01]  /*2a090*/  IMAD.IADD R98, R57, 0x1, R77 ;  /* 0x0000000139627824 */ /* 0x000fe200078e024d */
[----:B------:R-:W-:Y:S01]  /*2a0a0*/  IADD3 R105, P5, P6, R105, R64, R70 ;  /* 0x0000004069697210 */ /* 0x000fe20007ebe046 */
[----:B------:R-:W-:Y:S01]  /*2a0b0*/  IMAD.MOV.U32 R70, RZ, RZ, R73 ;  /* 0x000000ffff467224 */ /* 0x000fe200078e0049 */
[----:B------:R-:W-:Y:S01]  /*2a0c0*/  ISETP.GE.U32.AND P2, PT, R56, R68, PT ;  /* 0x000000443800720c */ /* 0x000fe20003f46070 */
[----:B------:R-:W-:Y:S01]  /*2a0d0*/  IMAD.WIDE.U32 R94, R78, R18, RZ ;  /* 0x000000124e5e7225 */ /* 0x000fe200078e00ff */
[----:B------:R-:W-:-:S02]  /*2a0e0*/  IADD3 R90, P3, P4, R91, R74, R90 ;  /* 0x0000004a5b5a7210 */ /* 0x000fc40007c7e05a */
[----:B------:R-:W-:Y:S01]  /*2a0f0*/  IADD3.X R74, PT, PT, RZ, R65, RZ, P5, P6 ;  /* 0x00000041ff4a7210 */ /* 0x000fe20002fec4ff */
[----:B------:R-:W-:Y:S01]  /*2a100*/  IMAD R65, R15, R81, RZ ;  /* 0x000000510f417224 */ /* 0x000fe200078e02ff */
[----:B------:R-:W-:Y:S01]  /*2a110*/  ISETP.GE.U32.AND.EX P2, PT, R98, R69, PT, P2 ;  /* 0x000000456200720c */ /* 0x000fe20003f46120 */
[----:B------:R-:W-:Y:S01]  /*2a120*/  IMAD R69, R17, R79, RZ ;  /* 0x0000004f11457224 */ /* 0x000fe200078e02ff */
[----:B------:R-:W-:Y:S01]  /*2a130*/  IADD3.X R91, PT, PT, RZ, R75, RZ, P3, P4 ;  /* 0x0000004bff5b7210 */ /* 0x000fe20001fe84ff */
[----:B------:R-:W-:Y:S01]  /*2a140*/  IMAD R103, R18, R78, R65 ;  /* 0x0000004e12677224 */ /* 0x000fe200078e0241 */
[----:B------:R-:W-:Y:S01]  /*2a150*/  SEL R97, RZ, 0x1, P2 ;  /* 0x00000001ff617807 */ /* 0x000fe20001000000 */
[C---:B------:R-:W-:Y:S02]  /*2a160*/  IMAD R69, R20.reuse, R46, R69 ;  /* 0x0000002e14457224 */ /* 0x040fe400078e0245 */
[----:B------:R-:W-:-:S04]  /*2a170*/  IMAD.WIDE.U32 R64, R20, R79, R62 ;  /* 0x0000004f14407225 */ /* 0x000fc800078e003e */
[----:B------:R-:W-:Y:S01]  /*2a180*/  IMAD.WIDE.U32.X R70, R46, R13, R70, P0 ;  /* 0x0000000d2e467225 */ /* 0x000fe200000e0446 */
[----:B------:R-:W-:-:S03]  /*2a190*/  ISETP.GE.U32.AND P5, PT, R64, R62, PT ;  /* 0x0000003e4000720c */ /* 0x000fc60003fa6070 */
[----:B------:R-:W-:Y:S01]  /*2a1a0*/  IMAD.WIDE.U32 R72, R81, R18, RZ ;  /* 0x0000001251487225 */ /* 0x000fe200078e00ff */
[----:B------:R-:W-:-:S03]  /*2a1b0*/  IADD3 R97, P0, P3, R64, R70, R97 ;  /* 0x0000004640617210 */ /* 0x000fc60007b1e061 */
[----:B------:R-:W-:-:S04]  /*2a1c0*/  IMAD.WIDE.U32 R76, R46, R20, RZ ;  /* 0x000000142e4c7225 */ /* 0x000fc800078e00ff */
[----:B------:R-:W-:-:S04]  /*2a1d0*/  IMAD.WIDE.U32 R94, P4, R15, R81, R94 ;  /* 0x000000510f5e7225 */ /* 0x000fc8000788005e */
[----:B------:R-:W-:Y:S01]  /*2a1e0*/  IMAD.IADD R101, R65, 0x1, R69 ;  /* 0x0000000141657824 */ /* 0x000fe200078e0245 */
[----:B------:R-:W-:Y:S01]  /*2a1f0*/  IADD3 RZ, P2, PT, R73, R94, RZ ;  /* 0x0000005e49ff7210 */ /* 0x000fe20007f5e0ff */
[----:B------:R-:W-:-:S03]  /*2a200*/  IMAD.WIDE.U32 R92, R18, R81, R90 ;  /* 0x00000051125c7225 */ /* 0x000fc600078e005a */
[----:B------:R-:W-:Y:S01]  /*2a210*/  IADD3.X R94, PT, PT, R101, R71, RZ, P0, P3 ;  /* 0x00000047655e7210 */ /* 0x000fe200007e64ff */
[----:B------:R-:W-:Y:S01]  /*2a220*/  IMAD.WIDE.U32 R68, R79, R20, RZ ;  /* 0x000000144f447225 */ /* 0x000fe200078e00ff */
[----:B------:R-:W-:Y:S02]  /*2a230*/  IADD3 R68, P0, PT, R105, R92, RZ ;  /* 0x0000005c69447210 */ /* 0x000fe40007f1e0ff */
[----:B------:R-:W-:Y:S01]  /*2a240*/  ISETP.GE.U32.AND.EX P5, PT, R101, R63, PT, P5 ;  /* 0x0000003f6500720c */ /* 0x000fe20003fa6150 */
[----:B------:R-:W-:-:S04]  /*2a250*/  IMAD.WIDE.U32 R76, P6, R17, R79, R76 ;  /* 0x0000004f114c7225 */ /* 0x000fc800078c004c */
[----:B------:R-:W-:Y:S01]  /*2a260*/  IMAD.IADD R103, R93, 0x1, R103 ;  /* 0x000000015d677824 */ /* 0x000fe200078e0267 */
[----:B------:R-:W-:Y:S01]  /*2a270*/  IADD3 RZ, P3, PT, R69, R76, RZ ;  /* 0x0000004c45ff7210 */ /* 0x000fe20007f7e0ff */
[----:B------:R-:W-:Y:S01]  /*2a280*/  IMAD.WIDE.U32 R70, R46, R19, RZ ;  /* 0x000000132e467225 */ /* 0x000fe200078e00ff */
[----:B------:R-:W-:-:S03]  /*2a290*/  SEL R76, RZ, 0x1, P5 ;  /* 0x00000001ff4c7807 */ /* 0x000fc60002800000 */
[----:B------:R-:W-:Y:S01]  /*2a2a0*/  IMAD.X R69, R103, 0x1, R74, P0 ;  /* 0x0000000167457824 */ /* 0x000fe200000e064a */
[----:B------:R-:W-:Y:S01]  /*2a2b0*/  ISETP.GE.U32.AND P0, PT, R97, R64, PT ;  /* 0x000000406100720c */ /* 0x000fe20003f06070 */
[----:B------:R-:W-:Y:S02]  /*2a2c0*/  IMAD.X R93, RZ, RZ, RZ, P4 ;  /* 0x000000ffff5d7224 */ /* 0x000fe400020e06ff */
[----:B------:R-:W-:Y:S01]  /*2a2d0*/  IMAD.WIDE.U32 R72, R79, R19, RZ ;  /* 0x000000134f487225 */ /* 0x000fe200078e00ff */
[----:B------:R-:W-:-:S03]  /*2a2e0*/  ISETP.GE.U32.AND.EX P0, PT, R94, R101, PT, P0 ;  /* 0x000000655e00720c */ /* 0x000fc60003f06100 */
[----:B------:R-:W-:Y:S01]  /*2a2f0*/  IMAD.WIDE.U32 R70, P4, R16, R79, R70 ;  /* 0x0000004f10467225 */ /* 0x000fe20007880046 */
[----:B------:R-:W-:Y:S02]  /*2a300*/  SEL R101, RZ, 0x1, P0 ;  /* 0x00000001ff657807 */ /* 0x000fe40000000000 */
[----:B------:R-:W-:Y:S01]  /*2a310*/  ISETP.GE.U32.AND P0, PT, R68, R92, PT ;  /* 0x0000005c4400720c */ /* 0x000fe20003f06070 */
[----:B------:R-:W-:-:S03]  /*2a320*/  IMAD.WIDE.U32 R62, R46, R18, RZ ;  /* 0x000000122e3e7225 */ /* 0x000fc600078e00ff */
[----:B------:R-:W-:Y:S01]  /*2a330*/  ISETP.GE.U32.AND.EX P0, PT, R69, R103, PT, P0 ;  /* 0x000000674500720c */ /* 0x000fe20003f06100 */
[----:B------:R-:W-:Y:S01]  /*2a340*/  IMAD.X R75, RZ, RZ, RZ, P6 ;  /* 0x000000ffff4b7224 */ /* 0x000fe200030e06ff */
[----:B------:R-:W-:Y:S01]  /*2a350*/  IADD3 RZ, P6, PT, R73, R70, RZ ;  /* 0x0000004649ff7210 */ /* 0x000fe20007fde0ff */
[----:B------:R-:W-:Y:S01]  /*2a360*/  IMAD.MOV.U32 R74, RZ, RZ, R77 ;  /* 0x000000ffff4a7224 */ /* 0x000fe200078e004d */
[----:B------:R-:W-:Y:S01]  /*2a370*/  SEL R77, RZ, 0x1, P0 ;  /* 0x00000001ff4d7807 */ /* 0x000fe20000000000 */
[----:B------:R-:W-:Y:S01]  /*2a380*/  IMAD.X R73, RZ, RZ, RZ, P4 ;  /* 0x000000ffff497224 */ /* 0x000fe200020e06ff */
[----:B------:R-:W-:Y:S01]  /*2a390*/  ISETP.GE.U32.AND P4, PT, R92, R90, PT ;  /* 0x0000005a5c00720c */ /* 0x000fe20003f86070 */
[----:B------:R-:W-:-:S03]  /*2a3a0*/  IMAD.WIDE.U32 R64, R79, R18, RZ ;  /* 0x000000124f407225 */ /* 0x000fc600078e00ff */
[----:B------:R-:W-:Y:S01]  /*2a3b0*/  ISETP.GE.U32.AND.EX P4, PT, R103, R91, PT, P4 ;  /* 0x0000005b6700720c */ /* 0x000fe20003f86140 */
[----:B------:R-:W-:-:S04]  /*2a3c0*/  IMAD.WIDE.U32 R62, P5, R15, R79, R62 ;  /* 0x0000004f0f3e7225 */ /* 0x000fc800078a003e */
[----:B------:R-:W-:Y:S01]  /*2a3d0*/  IMAD.WIDE.U32.X R74, R17, R46, R74, P3 ;  /* 0x0000002e114a7225 */ /* 0x000fe200018e044a */
[----:B------:R-:W-:Y:S02]  /*2a3e0*/  IADD3 RZ, P3, PT, R65, R62, RZ ;  /* 0x0000003e41ff7210 */ /* 0x000fe40007f7e0ff */
[----:B------:R-:W-:Y:S01]  /*2a3f0*/  SEL R62, RZ, 0x1, P4 ;  /* 0x00000001ff3e7807 */ /* 0x000fe20002000000 */
[----:B------:R-:W-:Y:S02]  /*2a400*/  IMAD.MOV.U32 R92, RZ, RZ, R95 ;  /* 0x000000ffff5c7224 */ /* 0x000fe400078e005f */
[----:B------:R-:W-:Y:S01]  /*2a410*/  IMAD.X R65, RZ, RZ, RZ, P5 ;  /* 0x000000ffff417224 */ /* 0x000fe200028e06ff */
[----:B------:R-:W-:Y:S01]  /*2a420*/  IADD3 R101, P0, P5, R101, R74, R76 ;  /* 0x0000004a65657210 */ /* 0x000fe20007d1e04c */
[----:B------:R-:W-:-:S03]  /*2a430*/  IMAD.WIDE.U32.X R92, R15, R78, R92, P2 ;  /* 0x0000004e0f5c7225 */ /* 0x000fc600010e045c */
[----:B------:R-:W-:Y:S01]  /*2a440*/  IADD3.X R95, PT, PT, RZ, R75, RZ, P0, P5 ;  /* 0x0000004bff5f7210 */ /* 0x000fe200007ea4ff */
[----:B------:R-:W-:Y:S01]  /*2a450*/  IMAD R74, R16, R79, RZ ;  /* 0x0000004f104a7224 */ /* 0x000fe200078e02ff */
[----:B------:R-:W-:Y:S01]  /*2a460*/  IADD3 R76, P2, P4, R77, R92, R62 ;  /* 0x0000005c4d4c7210 */ /* 0x000fe20007c5e03e */
[----:B------:R-:W-:Y:S02]  /*2a470*/  IMAD.MOV.U32 R72, RZ, RZ, R71 ;  /* 0x000000ffff487224 */ /* 0x000fe400078e0047 */
[----:B------:R-:W-:Y:S01]  /*2a480*/  IMAD.MOV.U32 R64, RZ, RZ, R63 ;  /* 0x000000ffff407224 */ /* 0x000fe200078e003f */
[----:B------:R-:W-:Y:S01]  /*2a490*/  IADD3.X R77, PT, PT, RZ, R93, RZ, P2, P4 ;  /* 0x0000005dff4d7210 */ /* 0x000fe200017e84ff */
[----:B------:R-:W-:-:S04]  /*2a4a0*/  IMAD.WIDE.U32 R70, R19, R79, R68 ;  /* 0x0000004f13467225 */ /* 0x000fc800078e0044 */
[----:B------:R-:W-:Y:S01]  /*2a4b0*/  IMAD.WIDE.U32 R62, R94, 0x3d1, RZ ;  /* 0x000003d15e3e7825 */ /* 0x000fe200078e00ff */
[----:B------:R-:W-:Y:S02]  /*2a4c0*/  ISETP.GE.U32.AND P0, PT, R70, R68, PT ;  /* 0x000000444600720c */ /* 0x000fe40003f06070 */
[----:B------:R-:W-:Y:S01]  /*2a4d0*/  IADD3 R101, P5, PT, R101, R70, RZ ;  /* 0x0000004665657210 */ /* 0x000fe20007fbe0ff */
        /* <DEDUP_REMOVED lines=14> */
[-C--:B------:R-:W-:Y:S01]  /*2a5c0*/  IMAD R103, R15, R79.reuse, RZ ;  /* 0x0000004f0f677224 */ /* 0x080fe200078e02ff */
[----:B------:R-:W-:Y:S01]  /*2a5d0*/  SEL R62, RZ, 0x1, P0 ;  /* 0x00000001ff3e7807 */ /* 0x000fe20000000000 */
[----:B------:R-:W-:Y:S01]  /*2a5e0*/  IMAD.X R97, R74, 0x1, R97, P6 ;  /* 0x000000014a617824 */ /* 0x000fe200030e0661 */
[----:B------:R-:W-:Y:S01]  /*2a5f0*/  SEL R95, RZ, 0x1, P2 ;  /* 0x00000001ff5f7807 */ /* 0x000fe20001000000 */
[----:B------:R-:W-:-:S03]  /*2a600*/  IMAD.WIDE.U32 R68, R18, R79, R76 ;  /* 0x0000004f12447225 */ /* 0x000fc600078e004c */
[----:B------:R-:W-:Y:S01]  /*2a610*/  ISETP.GE.U32.AND.EX P0, PT, R97, R74, PT, P5 ;  /* 0x0000004a6100720c */ /* 0x000fe20003f06150 */
[----:B------:R-:W-:Y:S01]  /*2a620*/  IMAD.WIDE.U32.X R74, RZ, R94, R70, P4 ;  /* 0x0000005eff4a7225 */ /* 0x000fe200020e0446 */
[----:B------:R-:W-:Y:S02]  /*2a630*/  IADD3 R95, P5, P6, R95, R72, R62 ;  /* 0x000000485f5f7210 */ /* 0x000fe40007ebe03e */
[----:B------:R-:W-:Y:S01]  /*2a640*/  ISETP.GE.U32.AND P2, PT, R68, R76, PT ;  /* 0x0000004c4400720c */ /* 0x000fe20003f46070 */
[----:B------:R-:W-:Y:S01]  /*2a650*/  IMAD.WIDE.U32 R62, R93, 0x3d1, RZ ;  /* 0x000003d15d3e7825 */ /* 0x000fe200078e00ff */
[----:B------:R-:W-:Y:S02]  /*2a660*/  IADD3.X R73, PT, PT, RZ, R73, RZ, P5, P6 ;  /* 0x00000049ff497210 */ /* 0x000fe40002fec4ff */
[----:B------:R-:W-:Y:S01]  /*2a670*/  IADD3 R95, P6, PT, R95, R68, RZ ;  /* 0x000000445f5f7210 */ /* 0x000fe20007fde0ff */
[----:B------:R-:W-:Y:S02]  /*2a680*/  IMAD R105, R18, R46, R103 ;  /* 0x0000002e12697224 */ /* 0x000fe400078e0267 */
[----:B------:R-:W-:-:S04]  /*2a690*/  IMAD.WIDE.U32 R70, R101, 0x3d1, RZ ;  /* 0x000003d165467825 */ /* 0x000fc800078e00ff */
[----:B------:R-:W-:Y:S01]  /*2a6a0*/  IMAD.WIDE.U32 R62, P4, RZ, R101, R62 ;  /* 0x00000065ff3e7225 */ /* 0x000fe2000788003e */
[----:B------:R-:W-:-:S03]  /*2a6b0*/  IADD3 R103, P5, PT, R74, R70, RZ ;  /* 0x000000464a677210 */ /* 0x000fc60007fbe0ff */
[----:B------:R-:W-:Y:S02]  /*2a6c0*/  IMAD.IADD R72, R69, 0x1, R105 ;  /* 0x0000000145487824 */ /* 0x000fe400078e0269 */
[----:B------:R-:W-:Y:S01]  /*2a6d0*/  IMAD.X R69, RZ, RZ, RZ, P4 ;  /* 0x000000ffff457224 */ /* 0x000fe200020e06ff */
[----:B------:R-:W-:Y:S01]  /*2a6e0*/  IADD3 R71, P4, PT, R71, R62, RZ ;  /* 0x0000003e47477210 */ /* 0x000fe20007f9e0ff */
[----:B------:R-:W-:Y:S01]  /*2a6f0*/  IMAD.WIDE.U32.X R64, R15, R46, R64, P3 ;  /* 0x0000002e0f407225 */ /* 0x000fe200018e0440 */
[C---:B------:R-:W-:Y:S02]  /*2a700*/  ISETP.GE.U32.AND.EX P2, PT, R72.reuse, R77, PT, P2 ;  /* 0x0000004d4800720c */ /* 0x040fe40003f46120 */
[----:B------:R-:W-:Y:S01]  /*2a710*/  ISETP.GE.U32.AND P3, PT, R103, R70, PT ;  /* 0x000000466700720c */ /* 0x000fe20003f66070 */
[----:B------:R-:W-:Y:S01]  /*2a720*/  IMAD.X R74, R71, 0x1, R75, P5 ;  /* 0x00000001474a7824 */ /* 0x000fe200028e064b */
[----:B------:R-:W-:Y:S01]  /*2a730*/  ISETP.GE.U32.AND P5, PT, R95, R68, PT ;  /* 0x000000445f00720c */ /* 0x000fe20003fa6070 */
[----:B------:R-:W-:Y:S01]  /*2a740*/  IMAD.X R77, R72, 0x1, R73, P6 ;  /* 0x00000001484d7824 */ /* 0x000fe200030e0649 */
[----:B------:R-:W-:Y:S01]  /*2a750*/  IADD3 R94, P6, PT, R103, R94, RZ ;  /* 0x0000005e675e7210 */ /* 0x000fe20007fde0ff */
[----:B------:R-:W-:Y:S01]  /*2a760*/  IMAD.MOV.U32 R68, RZ, RZ, R63 ;  /* 0x000000ffff447224 */ /* 0x000fe200078e003f */
[----:B------:R-:W-:Y:S01]  /*2a770*/  SEL R73, RZ, 0x1, P0 ;  /* 0x00000001ff497807 */ /* 0x000fe20000000000 */
[----:B------:R-:W-:Y:S01]  /*2a780*/  IMAD.WIDE.U32 R62, R77, 0x3d1, RZ ;  /* 0x000003d14d3e7825 */ /* 0x000fe200078e00ff */
[----:B------:R-:W-:-:S02]  /*2a790*/  SEL R76, RZ, 0x1, P2 ;  /* 0x00000001ff4c7807 */ /* 0x000fc40001000000 */
[----:B------:R-:W-:Y:S01]  /*2a7a0*/  ISETP.GE.U32.AND.EX P2, PT, R77, R72, PT, P5 ;  /* 0x000000484d00720c */ /* 0x000fe20003f46150 */
[----:B------:R-:W-:Y:S01]  /*2a7b0*/  IMAD.X R72, R74, 0x1, R101, P6 ;  /* 0x000000014a487824 */ /* 0x000fe200030e0665 */
[----:B------:R-:W-:Y:S02]  /*2a7c0*/  IADD3 R73, P5, PT, R94, R73, RZ ;  /* 0x000000495e497210 */ /* 0x000fe40007fbe0ff */
[----:B------:R-:W-:Y:S02]  /*2a7d0*/  SEL R101, RZ, 0x1, P2 ;  /* 0x00000001ff657807 */ /* 0x000fe40001000000 */
[----:B------:R-:W-:Y:S01]  /*2a7e0*/  ISETP.GE.U32.AND P2, PT, R73, R94, PT ;  /* 0x0000005e4900720c */ /* 0x000fe20003f46070 */
[----:B------:R-:W-:Y:S01]  /*2a7f0*/  IMAD.X R75, RZ, RZ, R72, P5 ;  /* 0x000000ffff4b7224 */ /* 0x000fe200028e0648 */
[----:B------:R-:W-:Y:S01]  /*2a800*/  ISETP.GE.U32.AND.EX P3, PT, R74, R71, PT, P3 ;  /* 0x000000474a00720c */ /* 0x000fe20003f66130 */
[----:B------:R-:W-:Y:S01]  /*2a810*/  IMAD.WIDE.U32.X R70, RZ, R93, R68, P4 ;  /* 0x0000005dff467225 */ /* 0x000fe200020e0444 */
[----:B------:R-:W-:-:S02]  /*2a820*/  ISETP.LT.U32.AND P0, PT, R94, R103, PT ;  /* 0x000000675e00720c */ /* 0x000fc40003f01070 */
        /* <DEDUP_REMOVED lines=35> */
[----:B------:R-:W-:Y:S01]  /*2aa60*/  ISETP.GE.U32.AND P0, PT, R93, R68, PT ;  /* 0x000000445d00720c */ /* 0x000fe20003f06070 */
[----:B------:R-:W-:Y:S01]  /*2aa70*/  IMAD.X R72, R69, 0x1, R76, P6 ;  /* 0x0000000145487824 */ /* 0x000fe200030e064c */
        /* <DEDUP_REMOVED lines=8> */
[----:B------:R-:W-:Y:S01]  /*2ab00*/  ISETP.LT.U32.OR.EX P0, PT, R72, R69, !P3, P4 ;  /* 0x000000454800720c */ /* 0x000fe20005f01540 */
[----:B------:R-:W-:Y:S01]  /*2ab10*/  IMAD R72, R13, R47, RZ ;  /* 0x0000002f0d487224 */ /* 0x000fe200078e02ff */
        /* <DEDUP_REMOVED lines=60> */
.L_x_214:
[----:B------:R-:W-:Y:S05]  /*2aee0*/  BSYNC.RECONVERGENT B1 ;  /* 0x0000000000017941 */ /* 0x000fea0003800200 */
.L_x_213:
        /* <DEDUP_REMOVED lines=64> */
.L_x_217:
[----:B------:R-:W-:Y:S05]  /*2b2f0*/  BSYNC.RELIABLE B2 ;  /* 0x0000000000027941 */ /* 0x000fea0003800100 */
.L_x_216:
        /* <DEDUP_REMOVED lines=66> */
.L_x_220:
[----:B------:R-:W-:Y:S05]  /*2b720*/  BSYNC.RELIABLE B2 ;  /* 0x0000000000027941 */ /* 0x000fea0003800100 */
.L_x_219:
        /* <DEDUP_REMOVED lines=61> */
.L_x_222:
[----:B------:R-:W-:Y:S05]  /*2bb00*/  BSYNC.RELIABLE B2 ;  /* 0x0000000000027941 */ /* 0x000fea0003800100 */
.L_x_221:
        /* <DEDUP_REMOVED lines=27> */
.L_x_218:
[----:B------:R-:W-:Y:S05]  /*2bcc0*/  BSYNC.RECONVERGENT B1 ;  /* 0x0000000000017941 */ /* 0x000fea0003800200 */
.L_x_215:
        /* <DEDUP_REMOVED lines=14> */
[----:B------:R-:W-:-:S04]  /*2bdb0*/  IMAD.WIDE.U32 R56, R5, R6, RZ ;  /* 0x0000000605387225 */ /* 0x000fc800078e00ff */
[----:B------:R-:W-:-:S04]  /*2bdc0*/  IMAD.WIDE.U32.X R72, R9, R5, R72, P0 ;  /* 0x0000000509487225 */ /* 0x000fc800000e0448 */
[----:B------:R-:W-:Y:S01]  /*2bdd0*/  IMAD R75, R11, R5, R58 ;  /* 0x000000050b4b7224 */ /* 0x000fe200078e023a */
[----:B------:R-:W-:Y:S01]  /*2bde0*/  IADD3 R100, P5, PT, R72, R64, RZ ;  /* 0x0000004048647210 */ /* 0x000fe20007fbe0ff */
[----:B------:R-:W-:-:S04]  /*2bdf0*/  IMAD.WIDE.U32 R70, R6, R10, RZ ;  /* 0x0000000a06467225 */ /* 0x000fc800078e00ff */
[----:B------:R-:W-:-:S04]  /*2be00*/  IMAD.WIDE.U32 R58, R6, R6, RZ ;  /* 0x00000006063a7225 */ /* 0x000fc800078e00ff */
[----:B------:R-:W-:-:S04]  /*2be10*/  IMAD.WIDE.U32 R68, P3, R7, R6, R68 ;  /* 0x0000000607447225 */ /* 0x000fc80007860044 */
[----:B------:R-:W-:Y:S01]  /*2be20*/  IMAD.WIDE.U32 R56, P0, R6, R5, R56 ;  /* 0x0000000506387225 */ /* 0x000fe20007800038 */
[----:B------:R-:W-:-:S03]  /*2be30*/  IADD3 RZ, P6, PT, R71, R68, RZ ;  /* 0x0000004447ff7210 */ /* 0x000fc60007fde0ff */
[----:B------:R-:W-:Y:S02]  /*2be40*/  IMAD.IADD R58, R65, 0x1, R75 ;  /* 0x00000001413a7824 */ /* 0x000fe400078e024b */
[-C--:B------:R-:W-:Y:S02]  /*2be50*/  IMAD R72, R7, R6.reuse, RZ ;  /* 0x0000000607487224 */ /* 0x080fe400078e02ff */
[----:B------:R-:W-:Y:S02]  /*2be60*/  IMAD R60, R9, R6, RZ ;  /* 0x00000006093c7224 */ /* 0x000fe400078e02ff */
[----:B------:R-:W-:Y:S01]  /*2be70*/  IMAD.X R71, RZ, RZ, RZ, P2 ;  /* 0x000000ffff477224 */ /* 0x000fe200010e06ff */
[----:B------:R-:W-:Y:S01]  /*2be80*/  ISETP.GE.U32.AND P2, PT, R100, R64, PT ;  /* 0x000000406400720c */ /* 0x000fe20003f46070 */
[----:B------:R-:W-:Y:S01]  /*2be90*/  IMAD.X R101, R58, 0x1, R73, P5 ;  /* 0x000000013a657824 */ /* 0x000fe200028e0649 */
[----:B------:R-:W-:Y:S01]  /*2bea0*/  IADD3 RZ, P5, PT, R59, R56, RZ ;  /* 0x000000383bff7210 */ /* 0x000fe20007fbe0ff */
[----:B------:R-:W-:-:S02]  /*2beb0*/  IMAD R77, R10, R5, R72 ;  /* 0x000000050a4d7224 */ /* 0x000fc400078e0248 */
[----:B------:R-:W-:Y:S01]  /*2bec0*/  IMAD.WIDE.U32 R62, R12, R6, RZ ;  /* 0x000000060c3e7225 */ /* 0x000fe200078e00ff */
[----:B------:R-:W-:-:S03]  /*2bed0*/  ISETP.GE.U32.AND.EX P2, PT, R101, R58, PT, P2 ;  /* 0x0000003a6500720c */ /* 0x000fc60003f46120 */
[----:B------:R-:W-:Y:S01]  /*2bee0*/  IMAD R103, R12, R5, R60 ;  /* 0x000000050c677224 */ /* 0x000fe200078e023c */
[----:B------:R-:W-:Y:S01]  /*2bef0*/  SEL R107, RZ, 0x1, P2 ;  /* 0x00000001ff6b7807 */ /* 0x000fe20001000000 */
[----:B------:R-:W-:Y:S02]  /*2bf00*/  IMAD.X R73, RZ, RZ, RZ, P0 ;  /* 0x000000ffff497224 */ /* 0x000fe400000e06ff */
[----:B------:R-:W-:Y:S02]  /*2bf10*/  IMAD.MOV.U32 R72, RZ, RZ, R57 ;  /* 0x000000ffff487224 */ /* 0x000fe400078e0039 */
[----:B------:R-:W-:Y:S02]  /*2bf20*/  IMAD.MOV.U32 R70, RZ, RZ, R61 ;  /* 0x000000ffff467224 */ /* 0x000fe400078e003d */
[----:B------:R-:W-:Y:S02]  /*2bf30*/  IMAD.IADD R103, R63, 0x1, R103 ;  /* 0x000000013f677824 */ /* 0x000fe400078e0267 */
[----:B------:R-:W-:-:S02]  /*2bf40*/  IMAD.SHL.U32 R68, R62, 0x2, RZ ;  /* 0x000000023e447824 */ /* 0x000fc400078e00ff */
[----:B------:R-:W-:Y:S01]  /*2bf50*/  IMAD.WIDE.U32 R60, R10, R6, RZ ;  /* 0x000000060a3c7225 */ /* 0x000fe200078e00ff */
[----:B------:R-:W-:-:S03]  /*2bf60*/  SHF.L.U64.HI R105, R62, 0x1, R103 ;  /* 0x000000013e697819 */ /* 0x000fc60000010267 */
[----:B------:R-:W-:-:S04]  /*2bf70*/  IMAD.WIDE.U32.X R72, R5, R5, R72, P5 ;  /* 0x0000000505487225 */ /* 0x000fc800028e0448 */
[----:B------:R-:W-:-:S04]  /*2bf80*/  IMAD.WIDE.U32 R58, R9, R10, RZ ;  /* 0x0000000a093a7225 */ /* 0x000fc800078e00ff */
[----:B------:R-:W-:-:S04]  /*2bf90*/  IMAD.WIDE.U32.X R70, R8, R5, R70, P4 ;  /* 0x0000000508467225 */ /* 0x000fc800020e0446 */
[----:B------:R-:W-:Y:S01]  /*2bfa0*/  IMAD.IADD R61, R61, 0x1, R77 ;  /* 0x000000013d3d7824 */ /* 0x000fe200078e024d */
[----:B------:R-:W-:Y:S01]  /*2bfb0*/  IADD3 R77, P5, PT, R68, R72, RZ ;  /* 0x00000048444d7210 */ /* 0x000fe20007fbe0ff */
[----:B------:R-:W-:-:S04]  /*2bfc0*/  IMAD.WIDE.U32 R74, R9, R11, RZ ;  /* 0x0000000b094a7225 */ /* 0x000fc800078e00ff */
[----:B------:R-:W-:Y:S01]  /*2bfd0*/  IMAD.X R99, RZ, RZ, RZ, P3 ;  /* 0x000000ffff637224 */ /* 0x000fe200018e06ff */
[----:B------:R-:W-:Y:S01]  /*2bfe0*/  IADD3 R70, P2, P3, R60, R70, R107 ;  /* 0x000000463c467210 */ /* 0x000fe20007b5e06b */
[C---:B------:R-:W-:Y:S01]  /*2bff0*/  IMAD.WIDE.U32 R62, R12.reuse, R10, RZ ;  /* 0x0000000a0c3e7225 */ /* 0x040fe200078e00ff */
[----:B------:R-:W-:Y:S02]  /*2c000*/  SHF.L.W.U32.HI R62, R103, 0x1, R100 ;  /* 0x00000001673e7819 */ /* 0x000fe40000010e64 */
[----:B------:R-:W-:Y:S01]  /*2c010*/  IADD3.X R71, PT, PT, R61, R71, RZ, P2, P3 ;  /* 0x000000473d477210 */ /* 0x000fe200017e64ff */
[----:B------:R-:W-:-:S04]  /*2c020*/  IMAD.WIDE.U32 R58, P4, R12, R7, R58 ;  /* 0x000000070c3a7225 */ /* 0x000fc8000788003a */
[----:B------:R-:W-:Y:S01]  /*2c030*/  IMAD.MOV.U32 R98, RZ, RZ, R69 ;  /* 0x000000ffff627224 */ /* 0x000fe200078e0045 */
[----:B------:R-:W-:Y:S01]  /*2c040*/  IADD3 RZ, P3, PT, R63, R58, RZ ;  /* 0x0000003a3fff7210 */ /* 0x000fe20007f7e0ff */
[----:B------:R-:W-:Y:S01]  /*2c050*/  IMAD.X R76, R105, 0x1, R73, P5 ;  /* 0x00000001694c7824 */ /* 0x000fe200028e0649 */
[----:B------:R-:W-:Y:S01]  /*2c060*/  ISETP.GE.U32.AND P5, PT, R77, R68, PT ;  /* 0x000000444d00720c */ /* 0x000fe20003fa6070 */
[----:B------:R-:W-:Y:S01]  /*2c070*/  IMAD.WIDE.U32 R64, R12, R11, RZ ;  /* 0x0000000b0c407225 */ /* 0x000fe200078e00ff */
[----:B------:R-:W-:Y:S02]  /*2c080*/  SHF.L.W.U32.HI R63, R100, 0x1, R101 ;  /* 0x00000001643f7819 */ /* 0x000fe40000010e65 */
[----:B------:R-:W-:Y:S01]  /*2c090*/  ISETP.GE.U32.AND.EX P5, PT, R76, R105, PT, P5 ;  /* 0x000000694c00720c */ /* 0x000fe20003fa6150 */
[----:B------:R-:W-:-:S03]  /*2c0a0*/  IMAD.WIDE.U32 R74, P0, R12, R8, R74 ;  /* 0x000000080c4a7225 */ /* 0x000fc6000780004a */
[----:B------:R-:W-:Y:S01]  /*2c0b0*/  SEL R103, RZ, 0x1, P5 ;  /* 0x00000001ff677807 */ /* 0x000fe20002800000 */
[----:B------:R-:W-:Y:S01]  /*2c0c0*/  IMAD.WIDE.U32.X R98, R7, R5, R98, P6 ;  /* 0x0000000507627225 */ /* 0x000fe200030e0462 */
[----:B------:R-:W-:Y:S02]  /*2c0d0*/  ISETP.GE.U32.AND P6, PT, R70, R60, PT ;  /* 0x0000003c4600720c */ /* 0x000fe40003fc6070 */
[----:B------:R-:W-:Y:S01]  /*2c0e0*/  IADD3 RZ, P2, PT, R65, R74, RZ ;  /* 0x0000004a41ff7210 */ /* 0x000fe20007f5e0ff */
[----:B------:R-:W-:Y:S01]  /*2c0f0*/  IMAD.WIDE.U32 R68, R9, R12, RZ ;  /* 0x0000000c09447225 */ /* 0x000fe200078e00ff */
[----:B------:R-:W-:-:S03]  /*2c100*/  ISETP.GE.U32.AND.EX P6, PT, R71, R61, PT, P6 ;  /* 0x0000003d4700720c */ /* 0x000fc60003fc6160 */
[----:B------:R-:W-:Y:S01]  /*2c110*/  IMAD.WIDE.U32 R64, R12, R12, R62 ;  /* 0x0000000c0c407225 */ /* 0x000fe200078e003e */
[----:B------:R-:W-:-:S03]  /*2c120*/  SEL R105, RZ, 0x1, P6 ;  /* 0x00000001ff697807 */ /* 0x000fc60003000000 */
        /* <DEDUP_REMOVED lines=14> */
[----:B------:R-:W-:-:S03]  /*2c210*/  IMAD.WIDE.U32 R72, R12, R11, R70 ;  /* 0x0000000b0c487225 */ /* 0x000fc600078e0046 */
[----:B------:R-:W-:Y:S01]  /*2c220*/  ISETP.LT.U32.OR.EX P0, PT, R103, R63, !P6, P0 ;  /* 0x0000003f6700720c */ /* 0x000fe20007701500 */
[----:B------:R-:W-:Y:S01]  /*2c230*/  IMAD.WIDE.U32.X R64, R9, R9, R64, P5 ;  /* 0x0000000909407225 */ /* 0x000fe200028e0440 */
[----:B------:R-:W-:Y:S02]  /*2c240*/  IADD3 R62, P5, PT, R105, R98, RZ ;  /* 0x00000062693e7210 */ /* 0x000fe40007fbe0ff */
[----:B------:R-:W-:Y:S01]  /*2c250*/  SHF.L.W.U32.HI R101, R101, 0x1, R72 ;  /* 0x0000000165657819 */ /* 0x000fe20000010e48 */
[----:B------:R-:W-:Y:S02]  /*2c260*/  IMAD R107, R9, R11, R58 ;  /* 0x0000000b096b7224 */ /* 0x000fe400078e023a */
[----:B------:R-:W-:Y:S01]  /*2c270*/  IMAD.X R63, RZ, RZ, R99, P5 ;  /* 0x000000ffff3f7224 */ /* 0x000fe200028e0663 */
[----:B------:R-:W-:Y:S01]  /*2c280*/  ISETP.GE.U32.AND P5, PT, R72, R70, PT ;  /* 0x000000464800720c */ /* 0x000fe20003fa6070 */
[----:B------:R-:W-:Y:S01]  /*2c290*/  IMAD.IADD R103, R73, 0x1, R107 ;  /* 0x0000000149677824 */ /* 0x000fe200078e026b */
[----:B------:R-:W-:Y:S01]  /*2c2a0*/  IADD3 R58, P6, PT, R101, R64, RZ ;  /* 0x00000040653a7210 */ /* 0x000fe20007fde0ff */
[----:B------:R-:W-:Y:S01]  /*2c2b0*/  IMAD R64, R7, R12, RZ ;  /* 0x0000000c07407224 */ /* 0x000fe200078e02ff */
[----:B------:R-:W-:Y:S01]  /*2c2c0*/  SEL R73, RZ, 0x1, !P0 ;  /* 0x00000001ff497807 */ /* 0x000fe20004000000 */
[----:B------:R-:W-:Y:S01]  /*2c2d0*/  IMAD.WIDE.U32 R68, R12, R10, R62 ;  /* 0x0000000a0c447225 */ /* 0x000fe200078e003e */
[----:B------:R-:W-:-:S02]  /*2c2e0*/  ISETP.GE.U32.AND.EX P5, PT, R103, R71, PT, P5 ;  /* 0x000000476700720c */ /* 0x000fc40003fa6150 */
[----:B------:R-:W-:Y:S01]  /*2c2f0*/  SHF.L.W.U32.HI R99, R72, 0x1, R103 ;  /* 0x0000000148637819 */ /* 0x000fe20000010e67 */
[C---:B------:R-:W-:Y:S01]  /*2c300*/  IMAD R105, R9.reuse, R10, R64 ;  /* 0x0000000a09697224 */ /* 0x040fe200078e0240 */
[----:B------:R-:W-:Y:S01]  /*2c310*/  SEL R71, RZ, 0x1, P5 ;  /* 0x00000001ff477807 */ /* 0x000fe20002800000 */
[----:B------:R-:W-:Y:S01]  /*2c320*/  IMAD.WIDE.U32.X R60, R9, R8, R60, P2 ;  /* 0x00000008093c7225 */ /* 0x000fe200010e043c */
[C---:B------:R-:W-:Y:S02]  /*2c330*/  IADD3 R73, P0, PT, R58.reuse, R73, RZ ;  /* 0x000000493a497210 */ /* 0x040fe40007f1e0ff */
[----:B------:R-:W-:Y:S01]  /*2c340*/  ISETP.LT.U32.AND P2, PT, R58, R101, PT ;  /* 0x000000653a00720c */ /* 0x000fe20003f41070 */
[----:B------:R-:W-:Y:S01]  /*2c350*/  IMAD.X R70, R99, 0x1, R65, P6 ;  /* 0x0000000163467824 */ /* 0x000fe200030e0641 */
[C---:B------:R-:W-:Y:S01]  /*2c360*/  IADD3 R60, P5, P6, R68.reuse, R60, R71 ;  /* 0x0000003c443c7210 */ /* 0x040fe20007ebe047 */
[----:B------:R-:W-:Y:S02]  /*2c370*/  IMAD.IADD R69, R69, 0x1, R105 ;  /* 0x0000000145457824 */ /* 0x000fe400078e0269 */
[----:B------:R-:W-:Y:S01]  /*2c380*/  IMAD.X R65, RZ, RZ, RZ, P4 ;  /* 0x000000ffff417224 */ /* 0x000fe200020e06ff */
[----:B------:R-:W-:Y:S01]  /*2c390*/  ISETP.GE.U32.AND P4, PT, R73, R58, PT ;  /* 0x0000003a4900720c */ /* 0x000fe20003f86070 */
[----:B------:R-:W-:Y:S01]  /*2c3a0*/  IMAD.X R72, RZ, RZ, R70, P0 ;  /* 0x000000ffff487224 */ /* 0x000fe200000e0646 */
[----:B------:R-:W-:Y:S01]  /*2c3b0*/  IADD3.X R101, PT, PT, R69, R61, RZ, P5, P6 ;  /* 0x0000003d45657210 */ /* 0x000fe20002fec4ff */
[----:B------:R-:W-:Y:S01]  /*2c3c0*/  IMAD.MOV.U32 R64, RZ, RZ, R59 ;  /* 0x000000ffff407224 */ /* 0x000fe200078e003b */
[----:B------:R-:W-:-:S02]  /*2c3d0*/  ISETP.GE.U32.AND P0, PT, R68, R62, PT ;  /* 0x0000003e4400720c */ /* 0x000fc40003f06070 */
[----:B------:R-:W-:Y:S01]  /*2c3e0*/  ISETP.GE.U32.AND P5, PT, R60, R68, PT ;  /* 0x000000443c00720c */ /* 0x000fe20003fa6070 */
[----:B------:R-:W-:Y:S01]  /*2c3f0*/  IMAD.WIDE.U32.X R64, R9, R7, R64, P3 ;  /* 0x0000000709407225 */ /* 0x000fe200018e0440 */
[----:B------:R-:W-:Y:S02]  /*2c400*/  ISETP.GE.U32.AND.EX P4, PT, R72, R70, PT, P4 ;  /* 0x000000464800720c */ /* 0x000fe40003f86140 */
[----:B------:R-:W-:Y:S01]  /*2c410*/  ISETP.GE.U32.AND.EX P0, PT, R69, R63, PT, P0 ;  /* 0x0000003f4500720c */ /* 0x000fe20003f06100 */
[----:B------:R-:W-:Y:S01]  /*2c420*/  IMAD.WIDE.U32 R62, R8, R11, RZ ;  /* 0x0000000b083e7225 */ /* 0x000fe200078e00ff */
[----:B------:R-:W-:Y:S02]  /*2c430*/  ISETP.GE.U32.AND.EX P5, PT, R101, R69, PT, P5 ;  /* 0x000000456500720c */ /* 0x000fe40003fa6150 */
[----:B------:R-:W-:Y:S01]  /*2c440*/  ISETP.LT.U32.OR.EX P2, PT, R70, R99, !P4, P2 ;  /* 0x000000634600720c */ /* 0x000fe20006741520 */
[----:B------:R-:W-:Y:S01]  /*2c450*/  IMAD.WIDE.U32 R70, R8, R10, RZ ;  /* 0x0000000a08467225 */ /* 0x000fe200078e00ff */
[----:B------:R-:W-:-:S02]  /*2c460*/  SEL R68, RZ, 0x1, P0 ;  /* 0x00000001ff447807 */ /* 0x000fc40000000000 */
[----:B------:R-:W-:Y:S01]  /*2c470*/  SEL R61, RZ, 0x1, P5 ;  /* 0x00000001ff3d7807 */ /* 0x000fe20002800000 */
[----:B------:R-:W-:Y:S01]  /*2c480*/  IMAD.WIDE.U32 R98, R11, R10, RZ ;  /* 0x0000000a0b627225 */ /* 0x000fe200078e00ff */
[----:B------:R-:W-:Y:S02]  /*2c490*/  SHF.L.W.U32.HI R58, R103, 0x1, R60 ;  /* 0x00000001673a7819 */ /* 0x000fe40000010e3c */
[----:B------:R-:W-:Y:S01]  /*2c4a0*/  SHF.L.W.U32.HI R59, R60, 0x1, R101 ;  /* 0x000000013c3b7819 */ /* 0x000fe20000010e65 */
[----:B------:R-:W-:Y:S01]  /*2c4b0*/  IMAD.WIDE.U32 R70, P4, R11, R7, R70 ;  /* 0x000000070b467225 */ /* 0x000fe20007880046 */
[----:B------:R-:W-:Y:S02]  /*2c4c0*/  IADD3 R64, P5, P6, R61, R64, R68 ;  /* 0x000000403d407210 */ /* 0x000fe40007ebe044 */
[----:B------:R-:W-:Y:S01]  /*2c4d0*/  SEL R105, RZ, 0x1, !P2 ;  /* 0x00000001ff697807 */ /* 0x000fe20005000000 */
[----:B------:R-:W-:Y:S01]  /*2c4e0*/  IMAD.WIDE.U32 R60, R11, R11, R58 ;  /* 0x0000000b0b3c7225 */ /* 0x000fe200078e003a */
[----:B------:R-:W-:-:S02]  /*2c4f0*/  IADD3 RZ, P3, PT, R99, R70, RZ ;  /* 0x0000004663ff7210 */ /* 0x000fc40007f7e0ff */
        /* <DEDUP_REMOVED lines=32> */
[----:B------:R-:W-:Y:S01]  /*2c700*/  IMAD.WIDE.U32 R64, R105, 0x3d1, RZ ;  /* 0x000003d169407825 */ /* 0x000fe200078e00ff */
        /* <DEDUP_REMOVED lines=9> */
[----:B------:R-:W-:-:S03]  /*2c7a0*/  ISETP.LT.U32.OR.EX P0, PT, R61, R60, !P0, P2 ;  /* 0x0000003c3d00720c */ /* 0x000fc60004701520 */
[----:B------:R-:W-:Y:S01]  /*2c7b0*/  IMAD.WIDE.U32 R58, R10, R10, R68 ;  /* 0x0000000a0a3a7225 */ /* 0x000fe200078e0044 */
[----:B------:R-:W-:-:S03]  /*2c7c0*/  SEL R101, RZ, 0x1, !P0 ;  /* 0x00000001ff657807 */ /* 0x000fc60004000000 */
[----:B------:R-:W-:Y:S01]  /*2c7d0*/  IMAD.IADD R109, R70, 0x1, R59 ;  /* 0x00000001466d7824 */ /* 0x000fe200078e023b */
[----:B------:R-:W-:Y:S01]  /*2c7e0*/  IADD3 R101, P0, PT, R101, R58, RZ ;  /* 0x0000003a65657210 */ /* 0x000fe20007f1e0ff */
[----:B------:R-:W-:-:S03]  /*2c7f0*/  IMAD.WIDE.U32 R60, R10, R10, RZ ;  /* 0x0000000a0a3c7225 */ /* 0x000fc600078e00ff */
[----:B------:R-:W-:Y:S01]  /*2c800*/  ISETP.GE.U32.AND P2, PT, R101, R58, PT ;  /* 0x0000003a6500720c */ /* 0x000fe20003f46070 */
[----:B------:R-:W-:Y:S01]  /*2c810*/  IMAD.WIDE.U32 R62, P4, RZ, R105, R62 ;  /* 0x00000069ff3e7225 */ /* 0x000fe2000788003e */
[----:B------:R-:W-:-:S03]  /*2c820*/  IADD3 RZ, P5, PT, R61, R70, RZ ;  /* 0x000000463dff7210 */ /* 0x000fc60007fbe0ff */
[----:B------:R-:W-:Y:S01]  /*2c830*/  IMAD.X R100, RZ, RZ, R109, P0 ;  /* 0x000000ffff647224 */ /* 0x000fe200000e066d */
[----:B------:R-:W-:Y:S01]  /*2c840*/  IADD3 R102, P0, PT, R65, R62, RZ ;  /* 0x0000003e41667210 */ /* 0x000fe20007f1e0ff */
[----:B------:R-:W-:Y:S01]  /*2c850*/  IMAD.X R61, RZ, RZ, RZ, P4 ;  /* 0x000000ffff3d7224 */ /* 0x000fe200020e06ff */
[----:B------:R-:W-:Y:S01]  /*2c860*/  ISETP.LT.U32.AND P4, PT, R58, R68, PT ;  /* 0x000000443a00720c */ /* 0x000fe20003f81070 */
[----:B------:R-:W-:Y:S01]  /*2c870*/  IMAD.WIDE.U32 R58, R99, 0x3d1, RZ ;  /* 0x000003d1633a7825 */ /* 0x000fe200078e00ff */
[----:B------:R-:W-:-:S03]  /*2c880*/  ISETP.GE.U32.AND.EX P2, PT, R100, R109, PT, P2 ;  /* 0x0000006d6400720c */ /* 0x000fc60003f46120 */
[----:B------:R-:W-:Y:S01]  /*2c890*/  IMAD.MOV.U32 R60, RZ, RZ, R63 ;  /* 0x000000ffff3c7224 */ /* 0x000fe200078e003f */
[----:B------:R-:W-:Y:S01]  /*2c8a0*/  ISETP.LT.U32.OR.EX P2, PT, R109, R69, !P2, P4 ;  /* 0x000000456d00720c */ /* 0x000fe20005741540 */
[----:B------:R-:W-:Y:S01]  /*2c8b0*/  IMAD.WIDE.U32 R58, P6, RZ, R107, R58 ;  /* 0x0000006bff3a7225 */ /* 0x000fe200078c003a */
[----:B------:R-:W-:-:S03]  /*2c8c0*/  IADD3 R109, P4, PT, RZ, R64, RZ ;  /* 0x00000040ff6d7210 */ /* 0x000fc60007f9e0ff */
        /* <DEDUP_REMOVED lines=15> */
[----:B------:R-:W-:Y:S01]  /*2c9c0*/  ISETP.LT.U32.AND P0, PT, R103, R62, PT ;  /* 0x0000003e6700720c */ /* 0x000fe20003f01070 */
[C---:B------:R-:W-:Y:S01]  /*2c9d0*/  IMAD.X R62, R105.reuse, 0x1, R107, P4 ;  /* 0x00000001693e7824 */ /* 0x040fe200020e066b */
[----:B------:R-:W-:Y:S01]  /*2c9e0*/  ISETP.GE.U32.AND.EX P3, PT, R105, R58, PT, P3 ;  /* 0x0000003a6900720c */ /* 0x000fe20003f66130 */
[----:B------:R-:W-:Y:S01]  /*2c9f0*/  IMAD.WIDE.U32 R58, R100, 0x3d1, RZ ;  /* 0x000003d1643a7825 */ /* 0x000fe200078e00ff */
[----:B------:R-:W-:Y:S02]  /*2ca00*/  IADD3 R102, P6, PT, R103, R102, RZ ;  /* 0x0000006667667210 */ /* 0x000fe40007fde0ff */
[----:B------:R-:W-:Y:S01]  /*2ca10*/  SEL R63, RZ, 0x1, P3 ;  /* 0x00000001ff3f7807 */ /* 0x000fe20001800000 */
[----:B------:R-:W-:Y:S01]  /*2ca20*/  IMAD.MOV.U32 R68, RZ, RZ, R71 ;  /* 0x000000ffff447224 */ /* 0x000fe200078e0047 */
[----:B------:R-:W-:Y:S01]  /*2ca30*/  ISETP.GE.U32.AND P3, PT, R102, R103, PT ;  /* 0x000000676600720c */ /* 0x000fe20003f66070 */
[----:B------:R-:W-:-:S04]  /*2ca40*/  IMAD.WIDE.U32 R60, R101, 0x3d1, RZ ;  /* 0x000003d1653c7825 */ /* 0x000fc800078e00ff */
[----:B------:R-:W-:Y:S02]  /*2ca50*/  IMAD.X R71, RZ, RZ, R62, P6 ;  /* 0x000000ffff477224 */ /* 0x000fe400030e063e */
[----:B------:R-:W-:-:S03]  /*2ca60*/  IMAD.WIDE.U32 R58, P4, RZ, R101, R58 ;  /* 0x00000065ff3a7225 */ /* 0x000fc6000788003a */
[----:B------:R-:W-:Y:S01]  /*2ca70*/  ISETP.GE.U32.AND.EX P3, PT, R71, R62, PT, P3 ;  /* 0x0000003e4700720c */ /* 0x000fe20003f66130 */
[----:B------:R-:W-:Y:S01]  /*2ca80*/  IMAD.WIDE.U32.X R68, R7, R7, R68, P5 ;  /* 0x0000000707447225 */ /* 0x000fe200028e0444 */
[----:B------:R-:W-:Y:S02]  /*2ca90*/  IADD3 R104, P6, P5, R60, R64, R63 ;  /* 0x000000403c687210 */ /* 0x000fe40007dde03f */
[----:B------:R-:W-:Y:S02]  /*2caa0*/  SEL R63, RZ, 0x1, !P2 ;  /* 0x00000001ff3f7807 */ /* 0x000fe40005000000 */
[----:B------:R-:W-:Y:S01]  /*2cab0*/  IADD3 R103, P2, PT, R61, R58, RZ ;  /* 0x0000003a3d677210 */ /* 0x000fe20007f5e0ff */
[----:B------:R-:W-:Y:S01]  /*2cac0*/  IMAD.X R61, RZ, RZ, RZ, P4 ;  /* 0x000000ffff3d7224 */ /* 0x000fe200020e06ff */
[----:B------:R-:W-:Y:S02]  /*2cad0*/  SHF.R.U32.HI R58, RZ, 0x1f, R98 ;  /* 0x0000001fff3a7819 */ /* 0x000fe40000011662 */
[----:B------:R-:W-:-:S02]  /*2cae0*/  ISETP.LT.U32.OR.EX P0, PT, R62, R105, !P3, P0 ;  /* 0x000000693e00720c */ /* 0x000fc40005f01500 */
[----:B------:R-:W-:Y:S02]  /*2caf0*/  IADD3.X R98, PT, PT, R103, R65, RZ, P6, P5 ;  /* 0x0000004167627210 */ /* 0x000fe400037ea4ff */
[----:B------:R-:W-:Y:S02]  /*2cb00*/  IADD3 R105, P5, P6, R63, R58, R68 ;  /* 0x0000003a3f697210 */ /* 0x000fe40007ebe044 */
[----:B------:R-:W-:Y:S02]  /*2cb10*/  IADD3 R63, P3, PT, R104, R99, RZ ;  /* 0x00000063683f7210 */ /* 0x000fe40007f7e0ff */
[----:B------:R-:W-:Y:S02]  /*2cb20*/  SEL R64, RZ, 0x1, !P0 ;  /* 0x00000001ff407807 */ /* 0x000fe40004000000 */
[----:B------:R-:W-:Y:S01]  /*2cb30*/  IADD3.X R99, PT, PT, RZ, RZ, R69, P5, P6 ;  /* 0x000000ffff637210 */ /* 0x000fe20002fec445 */
[----:B------:R-:W-:Y:S01]  /*2cb40*/  IMAD.X R68, R98, 0x1, R101, P3 ;  /* 0x0000000162447824 */ /* 0x000fe200018e0665 */
[----:B------:R-:W-:-:S02]  /*2cb50*/  IADD3 R64, P5, PT, R63, R64, RZ ;  /* 0x000000403f407210 */ /* 0x000fc40007fbe0ff */
[----:B------:R-:W-:Y:S01]  /*2cb60*/  ISETP.GE.U32.AND P4, PT, R104, R60, PT ;  /* 0x0000003c6800720c */ /* 0x000fe20003f86070 */
[----:B------:R-:W-:Y:S01]  /*2cb70*/  IMAD.MOV.U32 R60, RZ, RZ, R59 ;  /* 0x000000ffff3c7224 */ /* 0x000fe200078e003b */
[----:B------:R-:W-:Y:S01]  /*2cb80*/  ISETP.GE.U32.AND P3, PT, R64, R63, PT ;  /* 0x0000003f4000720c */ /* 0x000fe20003f66070 */
[----:B------:R-:W-:Y:S01]  /*2cb90*/  IMAD.WIDE.U32 R58, R99, 0x3d1, RZ ;  /* 0x000003d1633a7825 */ /* 0x000fe200078e00ff */
[----:B------:R-:W-:Y:S02]  /*2cba0*/  ISETP.GE.U32.AND.EX P4, PT, R98, R103, PT, P4 ;  /* 0x000000676200720c */ /* 0x000fe40003f86140 */
[----:B------:R-:W-:Y:S01]  /*2cbb0*/  ISETP.LT.U32.AND P0, PT, R63, R104, PT ;  /* 0x000000683f00720c */ /* 0x000fe20003f01070 */
        /* <DEDUP_REMOVED lines=85> */
.L_x_224:
[----:B------:R-:W-:Y:S05]  /*2d110*/  BSYNC.RECONVERGENT B1 ;  /* 0x0000000000017941 */ /* 0x000fea0003800200 */
.L_x_223:
        /* <DEDUP_REMOVED lines=63> */
.L_x_227:
[----:B------:R-:W-:Y:S05]  /*2d510*/  BSYNC.RELIABLE B2 ;  /* 0x0000000000027941 */ /* 0x000fea0003800100 */
.L_x_226:
        /* <DEDUP_REMOVED lines=66> */
.L_x_230:
[----:B------:R-:W-:Y:S05]  /*2d940*/  BSYNC.RELIABLE B2 ;  /* 0x0000000000027941 */ /* 0x000fea0003800100 */
.L_x_229:
        /* <DEDUP_REMOVED lines=61> */
.L_x_232:
[----:B------:R-:W-:Y:S05]  /*2dd20*/  BSYNC.RELIABLE B2 ;  /* 0x0000000000027941 */ /* 0x000fea0003800100 */
.L_x_231:
        /* <DEDUP_REMOVED lines=27> */
.L_x_228:
[----:B------:R-:W-:Y:S05]  /*2dee0*/  BSYNC.RECONVERGENT B1 ;  /* 0x0000000000017941 */ /* 0x000fea0003800200 */
.L_x_225:
        /* <DEDUP_REMOVED lines=11> */
[-C--:B------:R-:W-:Y:S02]  /*2dfa0*/  IMAD R71, R86, R83.reuse, R70 ;  /* 0x0000005356477224 */ /* 0x080fe400078e0246 */
[----:B------:R-:W-:Y:S01]  /*2dfb0*/  IMAD.WIDE.U32 R62, R88, R83, RZ ;  /* 0x00000053583e7225 */ /* 0x000fe200078e00ff */
[----:B------:R-:W-:-:S03]  /*2dfc0*/  IADD3 R62, P4, PT, R68, R64, RZ ;  /* 0x00000040443e7210 */ /* 0x000fc60007f9e0ff */
[----:B------:R-:W-:-:S04]  /*2dfd0*/  IMAD.WIDE.U32 R58, P0, R88, R80, R58 ;  /* 0x00000050583a7225 */ /* 0x000fc8000780003a */
[----:B------:R-:W-:Y:S01]  /*2dfe0*/  IMAD.IADD R65, R65, 0x1, R71 ;  /* 0x0000000141417824 */ /* 0x000fe200078e0247 */
[----:B------:R-:W-:Y:S01]  /*2dff0*/  IADD3 RZ, P3, PT, R63, R58, RZ ;  /* 0x0000003a3fff7210 */ /* 0x000fe20007f7e0ff */
[----:B------:R-:W-:-:S04]  /*2e000*/  IMAD.WIDE.U32 R60, R86, R81, RZ ;  /* 0x00000051563c7225 */ /* 0x000fc800078e00ff */
[----:B------:R-:W-:Y:S01]  /*2e010*/  IMAD.X R71, RZ, RZ, RZ, P0 ;  /* 0x000000ffff477224 */ /* 0x000fe200000e06ff */
[----:B------:R-:W-:Y:S01]  /*2e020*/  ISETP.GE.U32.AND P0, PT, R62, R64, PT ;  /* 0x000000403e00720c */ /* 0x000fe20003f06070 */
[----:B------:R-:W-:Y:S02]  /*2e030*/  IMAD.X R63, R65, 0x1, R69, P4 ;  /* 0x00000001413f7824 */ /* 0x000fe400020e0645 */
[----:B------:R-:W-:-:S03]  /*2e040*/  IMAD.WIDE.U32 R56, R88, R81, RZ ;  /* 0x0000005158387225 */ /* 0x000fc600078e00ff */
[----:B------:R-:W-:Y:S01]  /*2e050*/  ISETP.GE.U32.AND.EX P0, PT, R63, R65, PT, P0 ;  /* 0x000000413f00720c */ /* 0x000fe20003f06100 */
[----:B------:R-:W-:-:S04]  /*2e060*/  IMAD.WIDE.U32 R60, P2, R88, R78, R60 ;  /* 0x0000004e583c7225 */ /* 0x000fc8000784003c */
[----:B------:R-:W-:Y:S01]  /*2e070*/  IMAD R56, R78, R88, RZ ;  /* 0x000000584e387224 */ /* 0x000fe200078e02ff */
[----:B------:R-:W-:Y:S01]  /*2e080*/  IADD3 RZ, P5, PT, R57, R60, RZ ;  /* 0x0000003c39ff7210 */ /* 0x000fe20007fbe0ff */
[----:B------:R-:W-:Y:S01]  /*2e090*/  IMAD.MOV.U32 R70, RZ, RZ, R59 ;  /* 0x000000ffff467224 */ /* 0x000fe200078e003b */
[----:B------:R-:W-:Y:S01]  /*2e0a0*/  SEL R57, RZ, 0x1, P0 ;  /* 0x00000001ff397807 */ /* 0x000fe20000000000 */
[----:B------:R-:W-:-:S04]  /*2e0b0*/  IMAD.WIDE.U32 R108, R86, R79, RZ ;  /* 0x0000004f566c7225 */ /* 0x000fc800078e00ff */
[----:B------:R-:W-:-:S04]  /*2e0c0*/  IMAD.WIDE.U32 R64, R81, R88, RZ ;  /* 0x0000005851407225 */ /* 0x000fc800078e00ff */
[C---:B------:R-:W-:Y:S02]  /*2e0d0*/  IMAD R69, R86.reuse, R81, R56 ;  /* 0x0000005156457224 */ /* 0x040fe400078e0238 */
[----:B------:R-:W-:-:S04]  /*2e0e0*/  IMAD.WIDE.U32.X R70, R86, R80, R70, P3 ;  /* 0x0000005056467225 */ /* 0x000fc800018e0446 */
[----:B------:R-:W-:-:S04]  /*2e0f0*/  IMAD.WIDE.U32 R58, R88, R79, RZ ;  /* 0x0000004f583a7225 */ /* 0x000fc800078e00ff */
[----:B------:R-:W-:-:S04]  /*2e100*/  IMAD.WIDE.U32 R108, P0, R88, R46, R108 ;  /* 0x0000002e586c7225 */ /* 0x000fc8000780006c */
[----:B------:R-:W-:Y:S01]  /*2e110*/  IMAD.IADD R65, R65, 0x1, R69 ;  /* 0x0000000141417824 */ /* 0x000fe200078e0245 */
[----:B------:R-:W-:Y:S01]  /*2e120*/  IADD3 RZ, P4, PT, R59, R108, RZ ;  /* 0x0000006c3bff7210 */ /* 0x000fe20007f9e0ff */
[----:B------:R-:W-:Y:S01]  /*2e130*/  IMAD.X R69, RZ, RZ, RZ, P2 ;  /* 0x000000ffff457224 */ /* 0x000fe200010e06ff */
[----:B------:R-:W-:Y:S01]  /*2e140*/  IADD3 R58, P2, P6, R64, R70, R57 ;  /* 0x00000046403a7210 */ /* 0x000fe20007e5e039 */
[----:B------:R-:W-:Y:S02]  /*2e150*/  IMAD.MOV.U32 R68, RZ, RZ, R61 ;  /* 0x000000ffff447224 */ /* 0x000fe400078e003d */
[----:B------:R-:W-:Y:S01]  /*2e160*/  IMAD.WIDE.U32 R60, R66, R47, RZ ;  /* 0x0000002f423c7225 */ /* 0x000fe200078e00ff */
[----:B------:R-:W-:Y:S02]  /*2e170*/  ISETP.GE.U32.AND P3, PT, R58, R64, PT ;  /* 0x000000403a00720c */ /* 0x000fe40003f66070 */
[----:B------:R-:W-:Y:S01]  /*2e180*/  IADD3.X R59, PT, PT, R65, R71, RZ, P2, P6 ;  /* 0x00000047413b7210 */ /* 0x000fe200017ec4ff */
[----:B------:R-:W-:-:S03]  /*2e190*/  IMAD.WIDE.U32 R56, R67, R47, R62 ;  /* 0x0000002f43387225 */ /* 0x000fc600078e003e */
[----:B------:R-:W-:Y:S01]  /*2e1a0*/  ISETP.GE.U32.AND.EX P3, PT, R59, R65, PT, P3 ;  /* 0x000000413b00720c */ /* 0x000fe20003f66130 */
[----:B------:R-:W-:Y:S01]  /*2e1b0*/  IMAD R70, R85, R67, RZ ;  /* 0x0000004355467224 */ /* 0x000fe200078e02ff */
[----:B------:R-:W-:Y:S01]  /*2e1c0*/  ISETP.GE.U32.AND P2, PT, R56, R62, PT ;  /* 0x0000003e3800720c */ /* 0x000fe20003f46070 */
[----:B------:R-:W-:Y:S01]  /*2e1d0*/  IMAD.WIDE.U32 R64, R67, R47, RZ ;  /* 0x0000002f43407225 */ /* 0x000fe200078e00ff */
[----:B------:R-:W-:-:S03]  /*2e1e0*/  SEL R71, RZ, 0x1, P3 ;  /* 0x00000001ff477807 */ /* 0x000fc60001800000 */
[----:B------:R-:W-:Y:S02]  /*2e1f0*/  IMAD R75, R66, R47, R70 ;  /* 0x0000002f424b7224 */ /* 0x000fe400078e0246 */
[----:B------:R-:W-:-:S04]  /*2e200*/  IMAD.WIDE.U32 R60, P6, R67, R85, R60 ;  /* 0x00000055433c7225 */ /* 0x000fc800078c003c */
[----:B------:R-:W-:Y:S01]  /*2e210*/  IMAD R62, R46, R88, RZ ;  /* 0x000000582e3e7224 */ /* 0x000fe200078e02ff */
[----:B------:R-:W-:Y:S01]  /*2e220*/  IADD3 RZ, P3, PT, R65, R60, RZ ;  /* 0x0000003c41ff7210 */ /* 0x000fe20007f7e0ff */
[----:B------:R-:W-:-:S04]  /*2e230*/  IMAD.WIDE.U32 R110, R79, R88, RZ ;  /* 0x000000584f6e7225 */ /* 0x000fc800078e00ff */
[----:B------:R-:W-:-:S04]  /*2e240*/  IMAD.WIDE.U32.X R68, R86, R78, R68, P5 ;  /* 0x0000004e56447225 */ /* 0x000fc800028e0444 */
[----:B------:R-:W-:Y:S02]  /*2e250*/  IMAD.IADD R112, R57, 0x1, R75 ;  /* 0x0000000139707824 */ /* 0x000fe400078e024b */
[----:B------:R-:W-:Y:S02]  /*2e260*/  IMAD R113, R86, R79, R62 ;  /* 0x0000004f56717224 */ /* 0x000fe400078e023e */
[----:B------:R-:W-:Y:S01]  /*2e270*/  IMAD.X R73, RZ, RZ, RZ, P6 ;  /* 0x000000ffff497224 */ /* 0x000fe200030e06ff */
[----:B------:R-:W-:Y:S01]  /*2e280*/  IADD3 R64, P5, P6, R110, R68, R71 ;  /* 0x000000446e407210 */ /* 0x000fe20007ebe047 */
[----:B------:R-:W-:Y:S01]  /*2e290*/  IMAD R60, R80, R67, RZ ;  /* 0x00000043503c7224 */ /* 0x000fe200078e02ff */
[----:B------:R-:W-:Y:S01]  /*2e2a0*/  ISETP.GE.U32.AND.EX P2, PT, R112, R63, PT, P2 ;  /* 0x0000003f7000720c */ /* 0x000fe20003f46120 */
[----:B------:R-:W-:Y:S02]  /*2e2b0*/  IMAD.MOV.U32 R72, RZ, RZ, R61 ;  /* 0x000000ffff487224 */ /* 0x000fe400078e003d */
[----:B------:R-:W-:Y:S01]  /*2e2c0*/  IMAD.WIDE.U32 R70, R66, R83, RZ ;  /* 0x0000005342467225 */ /* 0x000fe200078e00ff */
[----:B------:R-:W-:-:S03]  /*2e2d0*/  SEL R75, RZ, 0x1, P2 ;  /* 0x00000001ff4b7807 */ /* 0x000fc60001000000 */
[----:B------:R-:W-:Y:S02]  /*2e2e0*/  IMAD.IADD R113, R111, 0x1, R113 ;  /* 0x000000016f717824 */ /* 0x000fe400078e0271 */
[-C--:B------:R-:W-:Y:S02]  /*2e2f0*/  IMAD R111, R66, R83.reuse, R60 ;  /* 0x00000053426f7224 */ /* 0x080fe400078e023c */
[----:B------:R-:W-:Y:S01]  /*2e300*/  IMAD.WIDE.U32 R60, R67, R83, R58 ;  /* 0x00000053433c7225 */ /* 0x000fe200078e003a */
[----:B------:R-:W-:-:S03]  /*2e310*/  IADD3.X R65, PT, PT, R113, R69, RZ, P5, P6 ;  /* 0x0000004571417210 */ /* 0x000fc60002fec4ff */
[----:B------:R-:W-:-:S04]  /*2e320*/  IMAD.WIDE.U32.X R72, R66, R85, R72, P3 ;  /* 0x0000005542487225 */ /* 0x000fc800018e0448 */
[----:B------:R-:W-:Y:S01]  /*2e330*/  IMAD.WIDE.U32 R62, R67, R83, RZ ;  /* 0x00000053433e7225 */ /* 0x000fe200078e00ff */
[----:B------:R-:W-:-:S03]  /*2e340*/  IADD3 R62, P3, P5, R60, R72, R75 ;  /* 0x000000483c3e7210 */ /* 0x000fc60007d7e04b */
[----:B------:R-:W-:-:S04]  /*2e350*/  IMAD.WIDE.U32 R70, P2, R67, R80, R70 ;  /* 0x0000005043467225 */ /* 0x000fc80007840046 */
[----:B------:R-:W-:Y:S02]  /*2e360*/  IMAD.IADD R111, R61, 0x1, R111 ;  /* 0x000000013d6f7824 */ /* 0x000fe400078e026f */
[----:B------:R-:W-:Y:S01]  /*2e370*/  IMAD.X R77, RZ, RZ, RZ, P2 ;  /* 0x000000ffff4d7224 */ /* 0x000fe200010e06ff */
[----:B------:R-:W-:Y:S01]  /*2e380*/  IADD3 RZ, P2, PT, R63, R70, RZ ;  /* 0x000000463fff7210 */ /* 0x000fe20007f5e0ff */
[----:B------:R-:W-:Y:S01]  /*2e390*/  IMAD.WIDE.U32 R114, R66, R81, RZ ;  /* 0x0000005142727225 */ /* 0x000fe200078e00ff */
[----:B------:R-:W-:Y:S02]  /*2e3a0*/  IADD3.X R63, PT, PT, R111, R73, RZ, P3, P5 ;  /* 0x000000496f3f7210 */ /* 0x000fe40001fea4ff */
[----:B------:R-:W-:Y:S01]  /*2e3b0*/  ISETP.GE.U32.AND P3, PT, R60, R58, PT ;  /* 0x0000003a3c00720c */ /* 0x000fe20003f66070 */
[----:B------:R-:W-:-:S03]  /*2e3c0*/  IMAD.WIDE.U32 R74, R66, R79, RZ ;  /* 0x0000004f424a7225 */ /* 0x000fc600078e00ff */
[----:B------:R-:W-:Y:S01]  /*2e3d0*/  ISETP.GE.U32.AND.EX P3, PT, R111, R59, PT, P3 ;  /* 0x0000003b6f00720c */ /* 0x000fe20003f66130 */
[----:B------:R-:W-:Y:S01]  /*2e3e0*/  IMAD.X R107, RZ, RZ, RZ, P0 ;  /* 0x000000ffff6b7224 */ /* 0x000fe200000e06ff */
[----:B------:R-:W-:Y:S01]  /*2e3f0*/  ISETP.GE.U32.AND P0, PT, R62, R60, PT ;  /* 0x0000003c3e00720c */ /* 0x000fe20003f06070 */
[----:B------:R-:W-:Y:S01]  /*2e400*/  IMAD.MOV.U32 R76, RZ, RZ, R71 ;  /* 0x000000ffff4c7224 */ /* 0x000fe200078e0047 */
[----:B------:R-:W-:Y:S01]  /*2e410*/  SEL R108, RZ, 0x1, P3 ;  /* 0x00000001ff6c7807 */ /* 0x000fe20001800000 */
[----:B------:R-:W-:Y:S01]  /*2e420*/  IMAD.WIDE.U32 R68, R67, R81, RZ ;  /* 0x0000005143447225 */ /* 0x000fe200078e00ff */
[----:B------:R-:W-:-:S03]  /*2e430*/  ISETP.GE.U32.AND.EX P0, PT, R63, R111, PT, P0 ;  /* 0x0000006f3f00720c */ /* 0x000fc60003f06100 */
[----:B------:R-:W-:Y:S01]  /*2e440*/  IMAD.WIDE.U32 R114, P6, R67, R78, R114 ;  /* 0x0000004e43727225 */ /* 0x000fe200078c0072 */
[----:B------:R-:W-:-:S03]  /*2e450*/  SEL R111, RZ, 0x1, P0 ;  /* 0x00000001ff6f7807 */ /* 0x000fc60000000000 */
[----:B------:R-:W-:Y:S01]  /*2e460*/  IMAD.WIDE.U32 R60, R67, R79, RZ ;  /* 0x0000004f433c7225 */ /* 0x000fe200078e00ff */
[----:B------:R-:W-:-:S03]  /*2e470*/  IADD3 RZ, P5, PT, R69, R114, RZ ;  /* 0x0000007245ff7210 */ /* 0x000fc60007fbe0ff */
[----:B------:R-:W-:-:S04]  /*2e480*/  IMAD.WIDE.U32 R74, P3, R67, R46, R74 ;  /* 0x0000002e434a7225 */ /* 0x000fc8000786004a */
[----:B------:R-:W-:-:S04]  /*2e490*/  IMAD.WIDE.U32 R70, R84, R47, RZ ;  /* 0x0000002f54467225 */ /* 0x000fc800078e00ff */
[----:B------:R-:W-:-:S04]  /*2e4a0*/  IMAD.WIDE.U32 R58, R84, R83, RZ ;  /* 0x00000053543a7225 */ /* 0x000fc800078e00ff */
[----:B------:R-:W-:Y:S01]  /*2e4b0*/  IMAD.WIDE.U32.X R76, R66, R80, R76, P2 ;  /* 0x00000050424c7225 */ /* 0x000fe200010e044c */
[----:B------:R-:W-:-:S03]  /*2e4c0*/  IADD3 RZ, P2, PT, R61, R74, RZ ;  /* 0x0000004a3dff7210 */ /* 0x000fc60007f5e0ff */
[----:B------:R-:W-:-:S04]  /*2e4d0*/  IMAD.WIDE.U32 R72, R89, R47, RZ ;  /* 0x0000002f59487225 */ /* 0x000fc800078e00ff */
[----:B------:R-:W-:Y:S02]  /*2e4e0*/  IMAD.X R61, RZ, RZ, RZ, P6 ;  /* 0x000000ffff3d7224 */ /* 0x000fe400030e06ff */
[----:B------:R-:W-:-:S04]  /*2e4f0*/  IMAD.WIDE.U32 R70, P0, R89, R85, R70 ;  /* 0x0000005559467225 */ /* 0x000fc80007800046 */
[----:B------:R-:W-:Y:S02]  /*2e500*/  IMAD.MOV.U32 R60, RZ, RZ, R115 ;  /* 0x000000ffff3c7224 */ /* 0x000fe400078e0073 */
[----:B------:R-:W-:-:S04]  /*2e510*/  IMAD.WIDE.U32 R58, P6, R89, R80, R58 ;  /* 0x00000050593a7225 */ /* 0x000fc800078c003a */
[----:B------:R-:W-:-:S04]  /*2e520*/  IMAD.WIDE.U32 R68, R89, R83, RZ ;  /* 0x0000005359447225 */ /* 0x000fc800078e00ff */
[----:B------:R-:W-:Y:S01]  /*2e530*/  IMAD.WIDE.U32.X R60, R66, R78, R60, P5 ;  /* 0x0000004e423c7225 */ /* 0x000fe200028e043c */
[----:B------:R-:W-:-:S03]  /*2e540*/  IADD3 RZ, P5, PT, R73, R70, RZ ;  /* 0x0000004649ff7210 */ /* 0x000fc60007fbe0ff */
[----:B------:R-:W-:Y:S01]  /*2e550*/  IMAD.X R73, RZ, RZ, RZ, P3 ;  /* 0x000000ffff497224 */ /* 0x000fe200018e06ff */
[----:B------:R-:W-:Y:S01]  /*2e560*/  IADD3 RZ, P3, PT, R69, R58, RZ ;  /* 0x0000003a45ff7210 */ /* 0x000fe20007f7e0ff */
[----:B------:R-:W-:Y:S02]  /*2e570*/  IMAD.MOV.U32 R72, RZ, RZ, R75 ;  /* 0x000000ffff487224 */ /* 0x000fe400078e004b */
[----:B------:R-:W-:Y:S02]  /*2e580*/  IMAD.X R75, RZ, RZ, RZ, P0 ;  /* 0x000000ffff4b7224 */ /* 0x000fe400000e06ff */
[----:B------:R-:W-:Y:S01]  /*2e590*/  IMAD.X R69, RZ, RZ, RZ, P6 ;  /* 0x000000ffff457224 */ /* 0x000fe200030e06ff */
[----:B------:R-:W-:Y:S01]  /*2e5a0*/  IADD3 R111, P0, P6, R111, R76, R108 ;  /* 0x0000004c6f6f7210 */ /* 0x000fe20007e1e06c */
[-C--:B------:R-:W-:Y:S02]  /*2e5b0*/  IMAD R115, R78, R67.reuse, RZ ;  /* 0x000000434e737224 */ /* 0x080fe400078e02ff */
[----:B------:R-:W-:-:S02]  /*2e5c0*/  IMAD R114, R46, R67, RZ ;  /* 0x000000432e727224 */ /* 0x000fc400078e02ff */
[----:B------:R-:W-:Y:S02]  /*2e5d0*/  IMAD.MOV.U32 R106, RZ, RZ, R109 ;  /* 0x000000ffff6a7224 */ /* 0x000fe400078e006d */
[----:B------:R-:W-:Y:S01]  /*2e5e0*/  IMAD.WIDE.U32.X R72, R66, R46, R72, P2 ;  /* 0x0000002e42487225 */ /* 0x000fe200010e0448 */
[----:B------:R-:W-:-:S03]  /*2e5f0*/  ISETP.GE.U32.AND P2, PT, R64, R110, PT ;  /* 0x0000006e4000720c */ /* 0x000fc60003f46070 */
[----:B------:R-:W-:Y:S01]  /*2e600*/  IMAD.WIDE.U32 R108, R67, R81, R64 ;  /* 0x00000051436c7225 */ /* 0x000fe200078e0040 */
[----:B------:R-:W-:-:S03]  /*2e610*/  ISETP.GE.U32.AND.EX P2, PT, R65, R113, PT, P2 ;  /* 0x000000714100720c */ /* 0x000fc60003f46120 */
[C---:B------:R-:W-:Y:S02]  /*2e620*/  IMAD R115, R66.reuse, R81, R115 ;  /* 0x0000005142737224 */ /* 0x040fe400078e0273 */
[----:B------:R-:W-:Y:S01]  /*2e630*/  IMAD R114, R66, R79, R114 ;  /* 0x0000004f42727224 */ /* 0x000fe200078e0272 */
[----:B------:R-:W-:Y:S01]  /*2e640*/  IADD3.X R66, PT, PT, RZ, R77, RZ, P0, P6 ;  /* 0x0000004dff427210 */ /* 0x000fe200007ec4ff */
[----:B------:R-:W-:Y:S01]  /*2e650*/  IMAD.WIDE.U32.X R106, R86, R46, R106, P4 ;  /* 0x0000002e566a7225 */ /* 0x000fe200020e046a */
[----:B------:R-:W-:Y:S02]  /*2e660*/  ISETP.GE.U32.AND P0, PT, R108, R64, PT ;  /* 0x000000406c00720c */ /* 0x000fe40003f06070 */
[----:B------:R-:W-:Y:S01]  /*2e670*/  SEL R77, RZ, 0x1, P2 ;  /* 0x00000001ff4d7807 */ /* 0x000fe20001000000 */
[----:B------:R-:W-:Y:S01]  /*2e680*/  IMAD R64, R85, R89, RZ ;  /* 0x0000005955407224 */ /* 0x000fe200078e02ff */
[----:B------:R-:W-:Y:S01]  /*2e690*/  IADD3 R70, P6, PT, R111, R108, RZ ;  /* 0x0000006c6f467210 */ /* 0x000fe20007fde0ff */
[----:B------:R-:W-:Y:S01]  /*2e6a0*/  IMAD.MOV.U32 R68, RZ, RZ, R59 ;  /* 0x000000ffff447224 */ /* 0x000fe200078e003b */
[----:B------:R-:W-:Y:S01]  /*2e6b0*/  IADD3 R76, P2, PT, R77, R106, RZ ;  /* 0x0000006a4d4c7210 */ /* 0x000fe20007f5e0ff */
[----:B------:R-:W-:-:S04]  /*2e6c0*/  IMAD.WIDE.U32 R58, R89, R47, R62 ;  /* 0x0000002f593a7225 */ /* 0x000fc800078e003e */
[----:B------:R-:W-:Y:S01]  /*2e6d0*/  IMAD R113, R84, R47, R64 ;  /* 0x0000002f54717224 */ /* 0x000fe200078e0240 */
[----:B------:R-:W-:Y:S01]  /*2e6e0*/  ISETP.GE.U32.AND P4, PT, R58, R62, PT ;  /* 0x0000003e3a00720c */ /* 0x000fe20003f86070 */
[----:B------:R-:W-:Y:S02]  /*2e6f0*/  IMAD.IADD R115, R109, 0x1, R115 ;  /* 0x000000016d737824 */ /* 0x000fe400078e0273 */
[----:B------:R-:W-:Y:S02]  /*2e700*/  IMAD.IADD R113, R59, 0x1, R113 ;  /* 0x000000013b717824 */ /* 0x000fe400078e0271 */
[----:B------:R-:W-:Y:S01]  /*2e710*/  IMAD.MOV.U32 R74, RZ, RZ, R71 ;  /* 0x000000ffff4a7224 */ /* 0x000fe200078e0047 */
[C---:B------:R-:W-:Y:S01]  /*2e720*/  ISETP.GE.U32.AND.EX P0, PT, R115.reuse, R65, PT, P0 ;  /* 0x000000417300720c */ /* 0x040fe20003f06100 */
[----:B------:R-:W-:Y:S01]  /*2e730*/  IMAD.X R77, RZ, RZ, R107, P2 ;  /* 0x000000ffff4d7224 */ /* 0x000fe200010e066b */
[----:B------:R-:W-:Y:S01]  /*2e740*/  ISETP.GE.U32.AND P2, PT, R70, R108, PT ;  /* 0x0000006c4600720c */ /* 0x000fe20003f46070 */
[----:B------:R-:W-:Y:S01]  /*2e750*/  IMAD.X R71, R115, 0x1, R66, P6 ;  /* 0x0000000173477824 */ /* 0x000fe200030e0642 */
[----:B------:R-:W-:Y:S01]  /*2e760*/  ISETP.GE.U32.AND.EX P4, PT, R113, R63, PT, P4 ;  /* 0x0000003f7100720c */ /* 0x000fe20003f86140 */
[----:B------:R-:W-:Y:S01]  /*2e770*/  IMAD R62, R80, R89, RZ ;  /* 0x00000059503e7224 */ /* 0x000fe200078e02ff */
[----:B------:R-:W-:Y:S01]  /*2e780*/  SEL R106, RZ, 0x1, P0 ;  /* 0x00000001ff6a7807 */ /* 0x000fe20000000000 */
[----:B------:R-:W-:Y:S01]  /*2e790*/  IMAD.WIDE.U32.X R74, R84, R85, R74, P5 ;  /* 0x00000055544a7225 */ /* 0x000fe200028e044a */
[----:B------:R-:W-:-:S02]  /*2e7a0*/  ISETP.GE.U32.AND.EX P2, PT, R71, R115, PT, P2 ;  /* 0x000000734700720c */ /* 0x000fc40003f46120 */
[----:B------:R-:W-:Y:S01]  /*2e7b0*/  SEL R63, RZ, 0x1, P4 ;  /* 0x00000001ff3f7807 */ /* 0x000fe20002000000 */
[-C--:B------:R-:W-:Y:S01]  /*2e7c0*/  IMAD R109, R84, R83.reuse, R62 ;  /* 0x00000053546d7224 */ /* 0x080fe200078e023e */
[----:B------:R-:W-:Y:S01]  /*2e7d0*/  SEL R107, RZ, 0x1, P2 ;  /* 0x00000001ff6b7807 */ /* 0x000fe20001000000 */
[----:B------:R-:W-:-:S03]  /*2e7e0*/  IMAD.WIDE.U32 R64, R89, R83, R70 ;  /* 0x0000005359407225 */ /* 0x000fc600078e0046 */
[----:B------:R-:W-:Y:S01]  /*2e7f0*/  IADD3 R107, P0, P5, R107, R60, R106 ;  /* 0x0000003c6b6b7210 */ /* 0x000fe20007d1e06a */
[----:B------:R-:W-:Y:S01]  /*2e800*/  IMAD.IADD R65, R65, 0x1, R109 ;  /* 0x0000000141417824 */ /* 0x000fe200078e026d */
[C---:B------:R-:W-:Y:S01]  /*2e810*/  IADD3 R62, P2, P6, R64.reuse, R74, R63 ;  /* 0x0000004a403e7210 */ /* 0x040fe20007e5e03f */
[----:B------:R-:W-:Y:S01]  /*2e820*/  IMAD.WIDE.U32 R66, R67, R79, R76 ;  /* 0x0000004f43427225 */ /* 0x000fe200078e004c */
[----:B------:R-:W-:Y:S02]  /*2e830*/  ISETP.GE.U32.AND P4, PT, R64, R70, PT ;  /* 0x000000464000720c */ /* 0x000fe40003f86070 */
[C---:B------:R-:W-:Y:S01]  /*2e840*/  IADD3.X R63, PT, PT, R65.reuse, R75, RZ, P2, P6 ;  /* 0x0000004b413f7210 */ /* 0x040fe200017ec4ff */
[----:B------:R-:W-:Y:S01]  /*2e850*/  IMAD.WIDE.U32.X R68, R84, R80, R68, P3 ;  /* 0x0000005054447225 */ /* 0x000fe200018e0444 */
[----:B------:R-:W-:Y:S02]  /*2e860*/  ISETP.GE.U32.AND P2, PT, R62, R64, PT ;  /* 0x000000403e00720c */ /* 0x000fe40003f46070 */
[----:B------:R-:W-:Y:S01]  /*2e870*/  IADD3.X R70, PT, PT, RZ, R61, RZ, P0, P5 ;  /* 0x0000003dff467210 */ /* 0x000fe200007ea4ff */
[----:B------:R-:W-:Y:S01]  /*2e880*/  IMAD.WIDE.U32 R116, R84, R79, RZ ;  /* 0x0000004f54747225 */ /* 0x000fe200078e00ff */
[----:B------:R-:W-:-:S02]  /*2e890*/  ISETP.GE.U32.AND.EX P4, PT, R65, R71, PT, P4 ;  /* 0x000000474100720c */ /* 0x000fc40003f86140 */
[----:B------:R-:W-:Y:S01]  /*2e8a0*/  ISETP.GE.U32.AND.EX P2, PT, R63, R65, PT, P2 ;  /* 0x000000413f00720c */ /* 0x000fe20003f46120 */
[----:B------:R-:W-:Y:S01]  /*2e8b0*/  IMAD.IADD R65, R67, 0x1, R114 ;  /* 0x0000000143417824 */ /* 0x000fe200078e0272 */
[----:B------:R-:W-:Y:S01]  /*2e8c0*/  IADD3 R60, P3, PT, R107, R66, RZ ;  /* 0x000000426b3c7210 */ /* 0x000fe20007f7e0ff */
[----:B------:R-:W-:Y:S01]  /*2e8d0*/  IMAD.WIDE.U32 R106, R82, R47, RZ ;  /* 0x0000002f526a7225 */ /* 0x000fe200078e00ff */
[----:B------:R-:W-:Y:S02]  /*2e8e0*/  SEL R75, RZ, 0x1, P2 ;  /* 0x00000001ff4b7807 */ /* 0x000fe40001000000 */
[----:B------:R-:W-:Y:S01]  /*2e8f0*/  ISETP.GE.U32.AND P0, PT, R66, R76, PT ;  /* 0x0000004c4200720c */ /* 0x000fe20003f06070 */
[----:B------:R-:W-:Y:S01]  /*2e900*/  IMAD.X R61, R65, 0x1, R70, P3 ;  /* 0x00000001413d7824 */ /* 0x000fe200018e0646 */
[----:B------:R-:W-:Y:S01]  /*2e910*/  SEL R64, RZ, 0x1, P4 ;  /* 0x00000001ff407807 */ /* 0x000fe20002000000 */
[----:B------:R-:W-:Y:S01]  /*2e920*/  IMAD.WIDE.U32 R70, R89, R81, RZ ;  /* 0x0000005159467225 */ /* 0x000fe200078e00ff */
[----:B------:R-:W-:-:S02]  /*2e930*/  ISETP.GE.U32.AND P2, PT, R60, R66, PT ;  /* 0x000000423c00720c */ /* 0x000fc40003f46070 */
[----:B------:R-:W-:Y:S01]  /*2e940*/  ISETP.GE.U32.AND.EX P0, PT, R65, R77, PT, P0 ;  /* 0x0000004d4100720c */ /* 0x000fe20003f06100 */
[----:B------:R-:W-:Y:S01]  /*2e950*/  IMAD R66, R78, R89, RZ ;  /* 0x000000594e427224 */ /* 0x000fe200078e02ff */
[----:B------:R-:W-:Y:S02]  /*2e960*/  IADD3 R75, P3, P4, R75, R68, R64 ;  /* 0x000000444b4b7210 */ /* 0x000fe40007c7e040 */
[----:B------:R-:W-:Y:S01]  /*2e970*/  ISETP.GE.U32.AND.EX P2, PT, R61, R65, PT, P2 ;  /* 0x000000413d00720c */ /* 0x000fe20003f46120 */
[C---:B------:R-:W-:Y:S01]  /*2e980*/  IMAD.WIDE.U32 R64, R84.reuse, R81, RZ ;  /* 0x0000005154407225 */ /* 0x040fe200078e00ff */
[----:B------:R-:W-:Y:S02]  /*2e990*/  IADD3.X R74, PT, PT, RZ, R69, RZ, P3, P4 ;  /* 0x00000045ff4a7210 */ /* 0x000fe40001fe84ff */
[----:B------:R-:W-:Y:S01]  /*2e9a0*/  SEL R108, RZ, 0x1, P0 ;  /* 0x00000001ff6c7807 */ /* 0x000fe20000000000 */
[-C--:B------:R-:W-:Y:S01]  /*2e9b0*/  IMAD R77, R84, R81.reuse, R66 ;  /* 0x00000051544d7224 */ /* 0x080fe200078e0242 */
[----:B------:R-:W-:Y:S01]  /*2e9c0*/  SEL R109, RZ, 0x1, P2 ;  /* 0x00000001ff6d7807 */ /* 0x000fe20001000000 */
[----:B------:R-:W-:-:S03]  /*2e9d0*/  IMAD.WIDE.U32 R66, R89, R81, R60 ;  /* 0x0000005159427225 */ /* 0x000fc600078e003c */
[----:B------:R-:W-:Y:S01]  /*2e9e0*/  IADD3 R108, P2, P5, R109, R72, R108 ;  /* 0x000000486d6c7210 */ /* 0x000fe20007d5e06c */
[----:B------:R-:W-:Y:S01]  /*2e9f0*/  IMAD.WIDE.U32 R68, P6, R89, R78, R64 ;  /* 0x0000004e59447225 */ /* 0x000fe200078c0040 */
[----:B------:R-:W-:Y:S02]  /*2ea00*/  IADD3 R64, P0, PT, R75, R66, RZ ;  /* 0x000000424b407210 */ /* 0x000fe40007f1e0ff */
[----:B------:R-:W-:Y:S01]  /*2ea10*/  ISETP.GE.U32.AND P3, PT, R66, R60, PT ;  /* 0x0000003c4200720c */ /* 0x000fe20003f66070 */
[----:B------:R-:W-:Y:S01]  /*2ea20*/  IMAD.IADD R67, R67, 0x1, R77 ;  /* 0x0000000143437824 */ /* 0x000fe200078e024d */
[----:B------:R-:W-:Y:S01]  /*2ea30*/  IADD3.X R109, PT, PT, RZ, R73, RZ, P2, P5 ;  /* 0x00000049ff6d7210 */ /* 0x000fe200017ea4ff */
[----:B------:R-:W-:Y:S01]  /*2ea40*/  IMAD.WIDE.U32 R106, P2, R87, R85, R106 ;  /* 0x00000055576a7225 */ /* 0x000fe2000784006a */
[----:B------:R-:W-:Y:S02]  /*2ea50*/  IADD3 RZ, P4, PT, R71, R68, RZ ;  /* 0x0000004447ff7210 */ /* 0x000fe40007f9e0ff */
[C---:B------:R-:W-:Y:S01]  /*2ea60*/  ISETP.GE.U32.AND.EX P3, PT, R67.reuse, R61, PT, P3 ;  /* 0x0000003d4300720c */ /* 0x040fe20003f66130 */
[----:B------:R-:W-:Y:S01]  /*2ea70*/  IMAD.X R65, R67, 0x1, R74, P0 ;  /* 0x0000000143417824 */ /* 0x000fe200000e064a */
[----:B------:R-:W-:Y:S01]  /*2ea80*/  ISETP.GE.U32.AND P0, PT, R64, R66, PT ;  /* 0x000000424000720c */ /* 0x000fe20003f06070 */
[----:B------:R-:W-:Y:S01]  /*2ea90*/  IMAD.WIDE.U32 R60, R87, R47, RZ ;  /* 0x0000002f573c7225 */ /* 0x000fe200078e00ff */
[----:B------:R-:W-:-:S02]  /*2eaa0*/  SEL R118, RZ, 0x1, P3 ;  /* 0x00000001ff767807 */ /* 0x000fc40001800000 */
[----:B------:R-:W-:Y:S01]  /*2eab0*/  ISETP.GE.U32.AND.EX P0, PT, R65, R67, PT, P0 ;  /* 0x000000434100720c */ /* 0x000fe20003f06100 */
[----:B------:R-:W-:-:S03]  /*2eac0*/  IMAD.WIDE.U32 R66, R82, R83, RZ ;  /* 0x0000005352427225 */ /* 0x000fc600078e00ff */
[----:B------:R-:W-:Y:S01]  /*2ead0*/  SEL R119, RZ, 0x1, P0 ;  /* 0x00000001ff777807 */ /* 0x000fe20000000000 */
[----:B------:R-:W-:Y:S01]  /*2eae0*/  IMAD.MOV.U32 R114, RZ, RZ, R69 ;  /* 0x000000ffff727224 */ /* 0x000fe200078e0045 */
[----:B------:R-:W-:Y:S01]  /*2eaf0*/  IADD3 RZ, P0, PT, R61, R106, RZ ;  /* 0x0000006a3dff7210 */ /* 0x000fe20007f1e0ff */
[----:B------:R-:W-:-:S04]  /*2eb00*/  IMAD.WIDE.U32 R68, R82, R81, RZ ;  /* 0x0000005152447225 */ /* 0x000fc800078e00ff */
[----:B------:R-:W-:-:S04]  /*2eb10*/  IMAD.WIDE.U32 R70, R89, R79, RZ ;  /* 0x0000004f59467225 */ /* 0x000fc800078e00ff */
[----:B------:R-:W-:-:S04]  /*2eb20*/  IMAD.WIDE.U32 R116, P5, R89, R46, R116 ;  /* 0x0000002e59747225 */ /* 0x000fc800078a0074 */
[----:B------:R-:W-:Y:S01]  /*2eb30*/  IMAD.X R115, RZ, RZ, RZ, P6 ;  /* 0x000000ffff737224 */ /* 0x000fe200030e06ff */
[----:B------:R-:W-:Y:S01]  /*2eb40*/  IADD3 RZ, P3, PT, R71, R116, RZ ;  /* 0x0000007447ff7210 */ /* 0x000fe20007f7e0ff */
[----:B------:R-:W-:-:S04]  /*2eb50*/  IMAD.WIDE.U32 R60, R87, R83, RZ ;  /* 0x00000053573c7225 */ /* 0x000fc800078e00ff */
[----:B------:R-:W-:-:S04]  /*2eb60*/  IMAD.WIDE.U32 R66, P6, R87, R80, R66 ;  /* 0x0000005057427225 */ /* 0x000fc800078c0042 */
[----:B------:R-:W-:-:S04]  /*2eb70*/  IMAD.WIDE.U32 R72, R82, R79, RZ ;  /* 0x0000004f52487225 */ /* 0x000fc800078e00ff */
[----:B------:R-:W-:Y:S02]  /*2eb80*/  IMAD.X R111, RZ, RZ, RZ, P5 ;  /* 0x000000ffff6f7224 */ /* 0x000fe400028e06ff */
[----:B------:R-:W-:Y:S01]  /*2eb90*/  IMAD.WIDE.U32.X R114, R84, R78, R114, P4 ;  /* 0x0000004e54727225 */ /* 0x000fe200020e0472 */
[----:B------:R-:W-:-:S03]  /*2eba0*/  IADD3 RZ, P4, PT, R61, R66, RZ ;  /* 0x000000423dff7210 */ /* 0x000fc60007f9e0ff */
[----:B------:R-:W-:-:S04]  /*2ebb0*/  IMAD.WIDE.U32 R76, R87, R81, RZ ;  /* 0x00000051574c7225 */ /* 0x000fc800078e00ff */
[----:B------:R-:W-:-:S04]  /*2ebc0*/  IMAD.WIDE.U32 R68, P5, R87, R78, R68 ;  /* 0x0000004e57447225 */ /* 0x000fc800078a0044 */
[----:B------:R-:W-:Y:S02]  /*2ebd0*/  IMAD.X R71, RZ, RZ, RZ, P2 ;  /* 0x000000ffff477224 */ /* 0x000fe400010e06ff */
[----:B------:R-:W-:-:S04]  /*2ebe0*/  IMAD.WIDE.U32 R72, P2, R87, R46, R72 ;  /* 0x0000002e57487225 */ /* 0x000fc80007840048 */
[----:B------:R-:W-:-:S04]  /*2ebf0*/  IMAD.WIDE.U32 R60, R87, R79, RZ ;  /* 0x0000004f573c7225 */ /* 0x000fc800078e00ff */
        /* <DEDUP_REMOVED lines=16> */
[C---:B------:R-:W-:Y:S02]  /*2ed00*/  IMAD R117, R82.reuse, R83, R62 ;  /* 0x0000005352757224 */ /* 0x040fe400078e023e */
[----:B------:R-:W-:Y:S01]  /*2ed10*/  IMAD.WIDE.U32.X R70, R82, R85, R70, P0 ;  /* 0x0000005552467225 */ /* 0x000fe200000e0446 */
[----:B------:R-:W-:Y:S02]  /*2ed20*/  SEL R73, RZ, 0x1, P2 ;  /* 0x00000001ff497807 */ /* 0x000fe40001000000 */
[----:B------:R-:W-:Y:S01]  /*2ed30*/  IADD3 R119, P0, P2, R119, R114, R118 ;  /* 0x0000007277777210 */ /* 0x000fe20007a1e076 */
[----:B------:R-:W-:-:S03]  /*2ed40*/  IMAD.WIDE.U32 R62, R87, R83, R64 ;  /* 0x00000053573e7225 */ /* 0x000fc600078e0040 */
[----:B------:R-:W-:Y:S01]  /*2ed50*/  IADD3.X R114, PT, PT, RZ, R115, RZ, P0, P2 ;  /* 0x00000073ff727210 */ /* 0x000fe200007e44ff */
[----:B------:R-:W-:Y:S01]  /*2ed60*/  IMAD R66, R46, R89, RZ ;  /* 0x000000592e427224 */ /* 0x000fe200078e02ff */
[----:B------:R-:W-:Y:S01]  /*2ed70*/  IADD3 R73, P0, P2, R62, R70, R73 ;  /* 0x000000463e497210 */ /* 0x000fe20007a1e049 */
[----:B------:R-:W-:Y:S02]  /*2ed80*/  IMAD.MOV.U32 R76, RZ, RZ, R69 ;  /* 0x000000ffff4c7224 */ /* 0x000fe400078e0045 */
[----:B------:R-:W-:-:S04]  /*2ed90*/  IMAD.WIDE.U32 R68, R89, R79, R108 ;  /* 0x0000004f59447225 */ /* 0x000fc800078e006c */
[C---:B------:R-:W-:Y:S02]  /*2eda0*/  IMAD R83, R84.reuse, R79, R66 ;  /* 0x0000004f54537224 */ /* 0x040fe400078e0242 */
[----:B------:R-:W-:Y:S02]  /*2edb0*/  IMAD.IADD R63, R63, 0x1, R117 ;  /* 0x000000013f3f7824 */ /* 0x000fe400078e0275 */
[----:B------:R-:W-:Y:S01]  /*2edc0*/  IMAD.WIDE.U32.X R110, R84, R46, R110, P3 ;  /* 0x0000002e546e7225 */ /* 0x000fe200018e046e */
[----:B------:R-:W-:Y:S02]  /*2edd0*/  IADD3 R70, P3, PT, R119, R68, RZ ;  /* 0x0000004477467210 */ /* 0x000fe40007f7e0ff */
[----:B------:R-:W-:Y:S01]  /*2ede0*/  IADD3.X R66, PT, PT, R63, R71, RZ, P0, P2 ;  /* 0x000000473f427210 */ /* 0x000fe200007e44ff */
[----:B------:R-:W-:Y:S01]  /*2edf0*/  IMAD.IADD R69, R69, 0x1, R83 ;  /* 0x0000000145457824 */ /* 0x000fe200078e0253 */
[----:B------:R-:W-:Y:S01]  /*2ee00*/  ISETP.GE.U32.AND P0, PT, R62, R64, PT ;  /* 0x000000403e00720c */ /* 0x000fe20003f06070 */
[----:B------:R-:W-:Y:S01]  /*2ee10*/  IMAD.WIDE.U32.X R74, R82, R80, R74, P4 ;  /* 0x00000050524a7225 */ /* 0x000fe200020e044a */
[----:B------:R-:W-:-:S02]  /*2ee20*/  ISETP.GE.U32.AND P2, PT, R73, R62, PT ;  /* 0x0000003e4900720c */ /* 0x000fc40003f46070 */
[----:B------:R-:W-:Y:S01]  /*2ee30*/  ISETP.GE.U32.AND.EX P0, PT, R63, R65, PT, P0 ;  /* 0x000000413f00720c */ /* 0x000fe20003f06100 */
[C---:B------:R-:W-:Y:S01]  /*2ee40*/  IMAD.X R71, R69.reuse, 0x1, R114, P3 ;  /* 0x0000000145477824 */ /* 0x040fe200018e0672 */
[----:B------:R-:W-:Y:S01]  /*2ee50*/  ISETP.GE.U32.AND P3, PT, R68, R108, PT ;  /* 0x0000006c4400720c */ /* 0x000fe20003f66070 */
[----:B------:R-:W-:Y:S01]  /*2ee60*/  IMAD.WIDE.U32.X R76, R82, R78, R76, P6 ;  /* 0x0000004e524c7225 */ /* 0x000fe200030e044c */
[----:B------:R-:W-:Y:S02]  /*2ee70*/  ISETP.GE.U32.AND.EX P2, PT, R66, R63, PT, P2 ;  /* 0x0000003f4200720c */ /* 0x000fe40003f46120 */
[----:B------:R-:W-:Y:S01]  /*2ee80*/  ISETP.GE.U32.AND.EX P3, PT, R69, R109, PT, P3 ;  /* 0x0000006d4500720c */ /* 0x000fe20003f66130 */
[-C--:B------:R-:W-:Y:S01]  /*2ee90*/  IMAD R78, R78, R87.reuse, RZ ;  /* 0x000000574e4e7224 */ /* 0x080fe200078e02ff */
[----:B------:R-:W-:Y:S01]  /*2eea0*/  ISETP.GE.U32.AND P4, PT, R70, R68, PT ;  /* 0x000000444600720c */ /* 0x000fe20003f86070 */
[----:B------:R-:W-:Y:S01]  /*2eeb0*/  IMAD R89, R46, R87, RZ ;  /* 0x000000572e597224 */ /* 0x000fe200078e02ff */
[----:B------:R-:W-:Y:S01]  /*2eec0*/  SEL R62, RZ, 0x1, P0 ;  /* 0x00000001ff3e7807 */ /* 0x000fe20000000000 */
[C---:B------:R-:W-:Y:S01]  /*2eed0*/  IMAD R115, R82.reuse, R81, R78 ;  /* 0x0000005152737224 */ /* 0x040fe200078e024e */
[----:B------:R-:W-:Y:S01]  /*2eee0*/  SEL R109, RZ, 0x1, P2 ;  /* 0x00000001ff6d7807 */ /* 0x000fe20001000000 */
[C---:B------:R-:W-:Y:S01]  /*2eef0*/  IMAD R89, R82.reuse, R79, R89 ;  /* 0x0000004f52597224 */ /* 0x040fe200078e0259 */
[----:B------:R-:W-:Y:S01]  /*2ef00*/  ISETP.GE.U32.AND.EX P0, PT, R71, R69, PT, P4 ;  /* 0x000000454700720c */ /* 0x000fe20003f06140 */
[----:B------:R-:W-:Y:S01]  /*2ef10*/  IMAD.WIDE.U32.X R82, R82, R46, R106, P5 ;  /* 0x0000002e52527225 */ /* 0x000fe200028e046a */
[----:B------:R-:W-:-:S02]  /*2ef20*/  IADD3 R109, P4, P2, R109, R74, R62 ;  /* 0x0000004a6d6d7210 */ /* 0x000fc40007a9e03e */
[----:B------:R-:W-:Y:S01]  /*2ef30*/  SEL R69, RZ, 0x1, P0 ;  /* 0x00000001ff457807 */ /* 0x000fe20000000000 */
[----:B------:R-:W-:Y:S01]  /*2ef40*/  IMAD.WIDE.U32 R62, R87, R81, R70 ;  /* 0x00000051573e7225 */ /* 0x000fe200078e0046 */
[----:B------:R-:W-:Y:S02]  /*2ef50*/  IADD3.X R107, PT, PT, RZ, R75, RZ, P4, P2 ;  /* 0x0000004bff6b7210 */ /* 0x000fe400027e44ff */
[----:B------:R-:W-:Y:S01]  /*2ef60*/  SEL R74, RZ, 0x1, P3 ;  /* 0x00000001ff4a7807 */ /* 0x000fe20001800000 */
[----:B------:R-:W-:Y:S01]  /*2ef70*/  IMAD.WIDE.U32 R64, R66, 0x3d1, RZ ;  /* 0x000003d142407825 */ /* 0x000fe200078e00ff */
[----:B------:R-:W-:Y:S02]  /*2ef80*/  ISETP.GE.U32.AND P0, PT, R62, R70, PT ;  /* 0x000000463e00720c */ /* 0x000fe40003f06070 */
[----:B------:R-:W-:Y:S01]  /*2ef90*/  IADD3 R109, P4, PT, R109, R62, RZ ;  /* 0x0000003e6d6d7210 */ /* 0x000fe20007f9e0ff */
[----:B------:R-:W-:Y:S01]  /*2efa0*/  IMAD.IADD R70, R63, 0x1, R115 ;  /* 0x000000013f467824 */ /* 0x000fe200078e0273 */
[----:B------:R-:W-:Y:S01]  /*2efb0*/  IADD3 R74, P3, P5, R69, R110, R74 ;  /* 0x0000006e454a7210 */ /* 0x000fe20007d7e04a */
[----:B------:R-:W-:Y:S01]  /*2efc0*/  IMAD.WIDE.U32 R68, R73, 0x3d1, RZ ;  /* 0x000003d149447825 */ /* 0x000fe200078e00ff */
[----:B------:R-:W-:-:S02]  /*2efd0*/  ISETP.GE.U32.AND P2, PT, R109, R62, PT ;  /* 0x0000003e6d00720c */ /* 0x000fc40003f46070 */
[----:B------:R-:W-:Y:S01]  /*2efe0*/  IADD3.X R75, PT, PT, RZ, R111, RZ, P3, P5 ;  /* 0x0000006fff4b7210 */ /* 0x000fe20001fea4ff */
[C---:B------:R-:W-:Y:S01]  /*2eff0*/  IMAD.X R107, R70.reuse, 0x1, R107, P4 ;  /* 0x00000001466b7824 */ /* 0x040fe200020e066b */
[----:B------:R-:W-:Y:S01]  /*2f000*/  ISETP.GE.U32.AND.EX P4, PT, R70, R71, PT, P0 ;  /* 0x000000474600720c */ /* 0x000fe20003f86100 */
[----:B------:R-:W-:Y:S01]  /*2f010*/  IMAD.WIDE.U32 R64, P6, RZ, R73, R64 ;  /* 0x00000049ff407225 */ /* 0x000fe200078c0040 */
[----:B------:R-:W-:Y:S02]  /*2f020*/  IADD3 R81, P3, PT, RZ, R68, RZ ;  /* 0x00000044ff517210 */ /* 0x000fe40007f7e0ff */
[----:B------:R-:W-:Y:S01]  /*2f030*/  ISETP.GE.U32.AND.EX P2, PT, R107, R70, PT, P2 ;  /* 0x000000466b00720c */ /* 0x000fe20003f46120 */
[----:B------:R-:W-:Y:S01]  /*2f040*/  IMAD.MOV.U32 R62, RZ, RZ, R65 ;  /* 0x000000ffff3e7224 */ /* 0x000fe200078e0041 */
[----:B------:R-:W-:Y:S01]  /*2f050*/  IADD3 R46, P5, PT, R69, R64, RZ ;  /* 0x00000040452e7210 */ /* 0x000fe20007fbe0ff */
[----:B------:R-:W-:Y:S01]  /*2f060*/  IMAD.WIDE.U32 R64, R107, 0x3d1, RZ ;  /* 0x000003d16b407825 */ /* 0x000fe200078e00ff */
[----:B------:R-:W-:-:S02]  /*2f070*/  SEL R70, RZ, 0x1, P4 ;  /* 0x00000001ff467807 */ /* 0x000fc40002000000 */
[----:B------:R-:W-:Y:S01]  /*2f080*/  SEL R71, RZ, 0x1, P2 ;  /* 0x00000001ff477807 */ /* 0x000fe20001000000 */
[----:B------:R-:W-:Y:S01]  /*2f090*/  IMAD.X R63, RZ, RZ, RZ, P6 ;  /* 0x000000ffff3f7224 */ /* 0x000fe200030e06ff */
        /* <DEDUP_REMOVED lines=25> */
[----:B------:R-:W-:Y:S01]  /*2f230*/  ISETP.GE.U32.AND.EX P2, PT, R73, R74, PT, P2 ;  /* 0x0000004a4900720c */ /* 0x000fe20003f46120 */
[----:B------:R-:W-:Y:S01]  /*2f240*/  IMAD.WIDE.U32.X R68, RZ, R107, R68, P4 ;  /* 0x0000006bff447225 */ /* 0x000fe200020e0444 */
[----:B------:R-:W-:-:S02]  /*2f250*/  IADD3 R46, P5, PT, R63, R46, RZ ;  /* 0x0000002e3f2e7210 */ /* 0x000fc40007fbe0ff */
        /* <DEDUP_REMOVED lines=13> */
[----:B------:R-:W-:Y:S01]  /*2f330*/  IMAD.MOV.U32 R70, RZ, RZ, R63 ;  /* 0x000000ffff467224 */ /* 0x000fe200078e003f */
[----:B------:R-:W-:Y:S01]  /*2f340*/  IADD3 R66, P3, P6, R64, R68, R71 ;  /* 0x0000004440427210 */ /* 0x000fe20007e7e047 */
[----:B------:R-:W-:Y:S01]  /*2f350*/  IMAD.X R71, RZ, RZ, RZ, P2 ;  /* 0x000000ffff477224 */ /* 0x000fe200010e06ff */
[----:B------:R-:W-:Y:S01]  /*2f360*/  IADD3 R65, P4, PT, R65, R62, RZ ;  /* 0x0000003e41417210 */ /* 0x000fe20007f9e0ff */
[----:B------:R-:W-:Y:S01]  /*2f370*/  IMAD.WIDE.U32 R62, R83, 0x3d1, RZ ;  /* 0x000003d1533e7825 */ /* 0x000fe200078e00ff */
[----:B------:R-:W-:-:S02]  /*2f380*/  IADD3 R107, P5, PT, R66, R107, RZ ;  /* 0x0000006b426b7210 */ /* 0x000fc40007fbe0ff */
[----:B------:R-:W-:Y:S01]  /*2f390*/  SEL R76, RZ, 0x1, !P0 ;  /* 0x00000001ff4c7807 */ /* 0x000fe20004000000 */
[----:B------:R-:W-:Y:S01]  /*2f3a0*/  IMAD.WIDE.U32.X R70, RZ, R73, R70, P4 ;  /* 0x00000049ff467225 */ /* 0x000fe200020e0446 */
[----:B------:R-:W-:Y:S02]  /*2f3b0*/  IADD3.X R72, PT, PT, R65, R69, RZ, P3, P6 ;  /* 0x0000004541487210 */ /* 0x000fe40001fec4ff */
[C---:B------:R-:W-:Y:S02]  /*2f3c0*/  IADD3 R76, P3, PT, R107.reuse, R76, RZ ;  /* 0x0000004c6b4c7210 */ /* 0x040fe40007f7e0ff */
[----:B------:R-:W-:Y:S01]  /*2f3d0*/  ISETP.GE.U32.AND P2, PT, R66, R64, PT ;  /* 0x000000404200720c */ /* 0x000fe20003f46070 */
[----:B------:R-:W-:Y:S01]  /*2f3e0*/  IMAD.X R77, R72, 0x1, R77, P5 ;  /* 0x00000001484d7824 */ /* 0x000fe200028e064d */
[----:B------:R-:W-:Y:S02]  /*2f3f0*/  ISETP.GE.U32.AND P5, PT, R76, R107, PT ;  /* 0x0000006b4c00720c */ /* 0x000fe40003fa6070 */
[----:B------:R-:W-:Y:S01]  /*2f400*/  ISETP.GE.U32.AND.EX P2, PT, R72, R65, PT, P2 ;  /* 0x000000414800720c */ /* 0x000fe20003f46120 */
[----:B------:R-:W-:Y:S01]  /*2f410*/  IMAD.X R68, RZ, RZ, R77, P3 ;  /* 0x000000ffff447224 */ /* 0x000fe200018e064d */
[----:B------:R-:W-:Y:S01]  /*2f420*/  ISETP.LT.U32.AND P0, PT, R107, R66, PT ;  /* 0x000000426b00720c */ /* 0x000fe20003f01070 */
[----:B------:R-:W-:Y:S01]  /*2f430*/  IMAD.WIDE.U32 R64, R75, 0x3d1, RZ ;  /* 0x000003d14b407825 */ /* 0x000fe200078e00ff */
[----:B------:R-:W-:-:S02]  /*2f440*/  SEL R69, RZ, 0x1, P2 ;  /* 0x00000001ff457807 */ /* 0x000fc40001000000 */
[----:B------:R-:W-:Y:S01]  /*2f450*/  ISETP.GE.U32.AND.EX P2, PT, R68, R77, PT, P5 ;  /* 0x0000004d4400720c */ /* 0x000fe20003f46150 */
[----:B------:R-:W-:Y:S01]  /*2f460*/  IMAD.WIDE.U32 R62, P3, RZ, R75, R62 ;  /* 0x0000004bff3e7225 */ /* 0x000fe2000786003e */
[----:B------:R-:W-:Y:S02]  /*2f470*/  IADD3 R66, P4, P5, R64, R70, R69 ;  /* 0x0000004640427210 */ /* 0x000fe40007d9e045 */
[----:B------:R-:W-:Y:S01]  /*2f480*/  ISETP.LT.U32.OR.EX P0, PT, R77, R72, !P2, P0 ;  /* 0x000000484d00720c */ /* 0x000fe20005701500 */
[----:B------:R-:W-:Y:S01]  /*2f490*/  IMAD R107, R85, R88, RZ ;  /* 0x00000058556b7224 */ /* 0x000fe200078e02ff */
[----:B------:R-:W-:Y:S01]  /*2f4a0*/  IADD3 R69, P2, PT, R65, R62, RZ ;  /* 0x0000003e41457210 */ /* 0x000fe20007f5e0ff */
[----:B------:R-:W-:Y:S01]  /*2f4b0*/  IMAD.X R65, RZ, RZ, RZ, P3 ;  /* 0x000000ffff417224 */ /* 0x000fe200018e06ff */
[----:B------:R-:W-:Y:S01]  /*2f4c0*/  IADD3 R73, P6, PT, R66, R73, RZ ;  /* 0x0000004942497210 */ /* 0x000fe20007fde0ff */
[----:B------:R-:W-:Y:S01]  /*2f4d0*/  IMAD R107, R86, R47, R107 ;  /* 0x0000002f566b7224 */ /* 0x000fe200078e026b */
[----:B------:R-:W-:Y:S01]  /*2f4e0*/  SEL R62, RZ, 0x1, !P0 ;  /* 0x00000001ff3e7807 */ /* 0x000fe20004000000 */
[----:B------:R-:W-:Y:S01]  /*2f4f0*/  IMAD.WIDE.U32 R88, R47, R88, RZ ;  /* 0x000000582f587225 */ /* 0x000fe200078e00ff */
[----:B------:R-:W-:-:S02]  /*2f500*/  IADD3.X R70, PT, PT, R69, R71, RZ, P4, P5 ;  /* 0x0000004745467210 */ /* 0x000fc400027ea4ff */
[C---:B------:R-:W-:Y:S01]  /*2f510*/  IADD3 R62, P4, PT, R73.reuse, R62, RZ ;  /* 0x0000003e493e7210 */ /* 0x040fe20007f9e0ff */
[----:B------:R-:W-:Y:S01]  /*2f520*/  IMAD.MOV.U32 R85, RZ, RZ, R46 ;  /* 0x000000ffff557224 */ /* 0x000fe200078e002e */
[----:B------:R-:W-:Y:S01]  /*2f530*/  ISETP.GE.U32.AND P0, PT, R66, R64, PT ;  /* 0x000000404200720c */ /* 0x000fe20003f06070 */
[----:B------:R-:W-:Y:S01]  /*2f540*/  IMAD.X R75, R70, 0x1, R75, P6 ;  /* 0x00000001464b7824 */ /* 0x000fe200030e064b */
        /* <DEDUP_REMOVED lines=8> */
[----:B------:R-:W-:Y:S02]  /*2f5d0*/  IMAD.MOV.U32 R66, RZ, RZ, R78 ;  /* 0x000000ffff427224 */ /* 0x000fe400078e004e */
[----:B------:R-:W-:Y:S01]  /*2f5e0*/  IMAD.MOV.U32 R77, RZ, RZ, R76 ;  /* 0x000000ffff4d7224 */ /* 0x000fe200078e004c */
[----:B------:R-:W-:Y:S01]  /*2f5f0*/  ISETP.LT.U32.OR.EX P0, PT, R75, R70, !P3, P4 ;  /* 0x000000464b00720c */ /* 0x000fe20005f01540 */
[----:B------:R-:W-:Y:S01]  /*2f600*/  IMAD.MOV.U32 R75, RZ, RZ, R81 ;  /* 0x000000ffff4b7224 */ /* 0x000fe200078e0051 */
[----:B------:R-:W-:Y:S01]  /*2f610*/  IADD3 R71, P2, P3, R83, R64, R71 ;  /* 0x0000004053477210 */ /* 0x000fe20007b5e047 */
[----:B------:R-:W-:Y:S01]  /*2f620*/  IMAD.MOV.U32 R83, RZ, RZ, R74 ;  /* 0x000000ffff537224 */ /* 0x000fe200078e004a */
[----:B------:R-:W-:Y:S01]  /*2f630*/  SEL R64, RZ, 0x1, !P0 ;  /* 0x00000001ff407807 */ /* 0x000fe20004000000 */
[----:B------:R-:W-:Y:S01]  /*2f640*/  IMAD.MOV.U32 R72, RZ, RZ, R68 ;  /* 0x000000ffff487224 */ /* 0x000fe200078e0044 */
[----:B------:R-:W-:Y:S01]  /*2f650*/  IADD3.X R73, PT, PT, RZ, R65, RZ, P2, P3 ;  /* 0x00000041ff497210 */ /* 0x000fe200017e64ff */
[----:B------:R-:W-:Y:S01]  /*2f660*/  IMAD.MOV.U32 R65, RZ, RZ, RZ ;  /* 0x000000ffff417224 */ /* 0x000fe200078e00ff */
[----:B------:R-:W-:Y:S01]  /*2f670*/  IADD3 R71, P0, PT, R71, R64, RZ ;  /* 0x0000004047477210 */ /* 0x000fe20007f1e0ff */
[----:B------:R-:W-:-:S02]  /*2f680*/  IMAD.MOV.U32 R79, RZ, RZ, R62 ;  /* 0x000000ffff4f7224 */ /* 0x000fc400078e003e */
[----:B------:R-:W-:Y:S02]  /*2f690*/  IMAD.MOV.U32 R70, RZ, RZ, R82 ;  /* 0x000000ffff467224 */ /* 0x000fe400078e0052 */
        /* <DEDUP_REMOVED lines=24> */
[----:B------:R-:W-:-:S03]  /*2f820*/  IADD3 R68, P2, PT, R68, R63, RZ ;  /* 0x0000003f44447210 */ /* 0x000fc60007f5e0ff */
[----:B------:R-:W-:Y:S01]  /*2f830*/  IMAD.X R64, RZ, RZ, R47, P3 ;  /* 0x000000ffff407224 */ /* 0x000fe200018e062f */
[-C--:B------:R-:W-:Y:S01]  /*2f840*/  IADD3 R46, P3, P4, R68, R85.reuse, R62 ;  /* 0x00000055442e7210 */ /* 0x080fe20007c7e03e */
[----:B------:R-:W-:Y:S01]  /*2f850*/  IMAD.X R76, RZ, RZ, RZ, P2 ;  /* 0x000000ffff4c7224 */ /* 0x000fe200010e06ff */
[----:B------:R-:W-:Y:S02]  /*2f860*/  LOP3.LUT R47, RZ, R62, RZ, 0x33, !PT ;  /* 0x0000003eff2f7212 */ /* 0x000fe400078e33ff */
[----:B------:R-:W-:Y:S02]  /*2f870*/  ISETP.GE.U32.AND P2, PT, R46, R85, PT ;  /* 0x000000552e00720c */ /* 0x000fe40003f46070 */
[----:B------:R-:W-:Y:S02]  /*2f880*/  IADD3.X R74, PT, PT, R76, R83, R64, P3, P4 ;  /* 0x000000534c4a7210 */ /* 0x000fe40001fe8440 */
[----:B------:R-:W-:Y:S02]  /*2f890*/  ISETP.GT.U32.AND P4, PT, R68, R47, PT ;  /* 0x0000002f4400720c */ /* 0x000fe40003f84070 */
[----:B------:R-:W-:-:S02]  /*2f8a0*/  ISETP.GE.U32.AND P3, PT, R62, R73, PT ;  /* 0x000000493e00720c */ /* 0x000fc40003f66070 */
[----:B------:R-:W-:Y:S02]  /*2f8b0*/  LOP3.LUT R47, RZ, R64, RZ, 0x33, !PT ;  /* 0x00000040ff2f7212 */ /* 0x000fe400078e33ff */
[----:B------:R-:W-:Y:S02]  /*2f8c0*/  ISETP.GE.U32.AND.EX P2, PT, R74, R83, PT, P2 ;  /* 0x000000534a00720c */ /* 0x000fe40003f46120 */
[----:B------:R-:W-:Y:S02]  /*2f8d0*/  ISETP.GE.U32.AND.EX P3, PT, R64, RZ, PT, P3 ;  /* 0x000000ff4000720c */ /* 0x000fe40003f66130 */
[----:B------:R-:W-:Y:S02]  /*2f8e0*/  ISETP.GT.U32.OR.EX P2, PT, R76, R47, !P2, P4 ;  /* 0x0000002f4c00720c */ /* 0x000fe40005744540 */
[----:B------:R-:W-:Y:S02]  /*2f8f0*/  SEL R47, RZ, 0x1, P3 ;  /* 0x00000001ff2f7807 */ /* 0x000fe40001800000 */
[----:B------:R-:W-:-:S04]  /*2f900*/  SEL R76, RZ, 0x1, !P2 ;  /* 0x00000001ff4c7807 */ /* 0x000fc80005000000 */
[----:B------:R-:W-:-:S04]  /*2f910*/  IADD3 R76, P3, P4, R76, R77, R47 ;  /* 0x0000004d4c4c7210 */ /* 0x000fc80007c7e02f */
[----:B------:R-:W-:Y:S02]  /*2f920*/  ISETP.GE.U32.AND P2, PT, R76, R77, PT ;  /* 0x0000004d4c00720c */ /* 0x000fe40003f46070 */
[----:B------:R-:W-:-:S04]  /*2f930*/  IADD3.X R68, PT, PT, RZ, R72, RZ, P3, P4 ;  /* 0x00000048ff447210 */ /* 0x000fc80001fe84ff */
[----:B------:R-:W-:-:S04]  /*2f940*/  ISETP.GE.U32.AND.EX P2, PT, R68, R72, PT, P2 ;  /* 0x000000484400720c */ /* 0x000fc80003f46120 */
[----:B------:R-:W-:-:S04]  /*2f950*/  SEL R62, RZ, 0x1, P2 ;  /* 0x00000001ff3e7807 */ /* 0x000fc80001000000 */
[----:B------:R-:W-:-:S04]  /*2f960*/  IADD3 R62, P3, PT, R62, R79, RZ ;  /* 0x0000004f3e3e7210 */ /* 0x000fc80007f7e0ff */
[----:B------:R-:W-:Y:S01]  /*2f970*/  ISETP.GE.U32.AND P2, PT, R62, R79, PT ;  /* 0x0000004f3e00720c */ /* 0x000fe20003f46070 */
[----:B------:R-:W-:-:S05]  /*2f980*/  IMAD.X R82, RZ, RZ, R70, P3 ;  /* 0x000000ffff527224 */ /* 0x000fca00018e0646 */
[----:B------:R-:W-:-:S04]  /*2f990*/  ISETP.GE.U32.AND.EX P2, PT, R82, R70, PT, P2 ;  /* 0x000000465200720c */ /* 0x000fc80003f46120 */
[----:B------:R-:W-:-:S09]  /*2f9a0*/  SEL R65, RZ, 0x1, P2 ;  /* 0x00000001ff417807 */ /* 0x000fd20001000000 */
.L_x_234:
[----:B------:R-:W-:Y:S05]  /*2f9b0*/  BSYNC.RECONVERGENT B1 ;  /* 0x0000000000017941 */ /* 0x000fea0003800200 */
.L_x_233:
        /* <DEDUP_REMOVED lines=20> */
[----:B------:R-:W-:Y:S01]  /*2fb00*/  ISETP.LT.U32.AND P3, PT, R46, R76, PT ;  /* 0x0000004c2e00720c */ /* 0x000fe20003f61070 */
[----:B------:R-:W-:Y:S01]  /*2fb10*/  IMAD.MOV.U32 R76, RZ, RZ, RZ ;  /* 0x000000ffff4c7224 */ /* 0x000fe200078e00ff */
        /* <DEDUP_REMOVED lines=40> */
.L_x_237:
[----:B------:R-:W-:Y:S05]  /*2fda0*/  BSYNC.RELIABLE B2 ;  /* 0x0000000000027941 */ /* 0x000fea0003800100 */
.L_x_236:
[----:B------:R-:W0:Y:S01]  /*2fdb0*/  LDC.64 R46, c[0x3][RZ] ;  /* 0x00c00000ff2e7b82 */ /* 0x000e220000000a00 */
[----:B------:R-:W-:Y:S07]  /*2fdc0*/  BSSY.RELIABLE B2, `(.L_x_239) ;  /* 0x0000044000027945 */ /* 0x000fee0003800100 */
        /* <DEDUP_REMOVED lines=16> */
[----:B------:R-:W-:Y:S02]  /*2fed0*/  ISETP.GE.U32.AND P4, PT, R111, R78, PT ;  /* 0x0000004e6f00720c */ /* 0x000fe40003f86070 */
[----:B------:R-:W-:Y:S02]  /*2fee0*/  IADD3 R78, P2, PT, R82, R81, RZ ;  /* 0x00000051524e7210 */ /* 0x000fe40007f5e0ff */
[----:B------:R-:W-:-:S03]  /*2fef0*/  ISETP.GE.U32.AND.EX P4, PT, R117, RZ, PT, P4 ;  /* 0x000000ff7500720c */ /* 0x000fc60003f86140 */
[----:B------:R-:W-:Y:S01]  /*2ff00*/  IMAD.X R82, R82, 0x1, R119, P2 ;  /* 0x0000000152527824 */ /* 0x000fe200010e0677 */
[----:B------:R-:W-:Y:S02]  /*2ff10*/  ISETP.LT.U32.OR.EX P4, PT, R74, R65, !P4, P5 ;  /* 0x000000414a00720c */ /* 0x000fe40006781550 */
[----:B------:R-:W-:Y:S02]  /*2ff20*/  IADD3 R115, P5, PT, R87, -R48, RZ ;  /* 0x8000003057737210 */ /* 0x000fe40007fbe0ff */
[----:B------:R-:W-:-:S03]  /*2ff30*/  SEL R74, RZ, 0x1, !P4 ;  /* 0x00000001ff4a7807 */ /* 0x000fc60006000000 */
[C---:B------:R-:W-:Y:S01]  /*2ff40*/  IMAD.X R109, R68.reuse, 0x1, ~R49, P5 ;  /* 0x00000001446d7824 */ /* 0x040fe200028e0e31 */
[----:B------:R-:W-:Y:S02]  /*2ff50*/  ISETP.GE.U32.AND P6, PT, R115, R74, PT ;  /* 0x0000004a7300720c */ /* 0x000fe40003fc6070 */
[----:B------:R-:W-:Y:S02]  /*2ff60*/  ISETP.LT.U32.AND P5, PT, R87, R48, PT ;  /* 0x000000305700720c */ /* 0x000fe40003fa1070 */
[----:B------:R-:W-:Y:S02]  /*2ff70*/  ISETP.GE.U32.AND.EX P6, PT, R109, RZ, PT, P6 ;  /* 0x000000ff6d00720c */ /* 0x000fe40003fc6160 */
[----:B------:R-:W-:Y:S02]  /*2ff80*/  SEL R74, RZ, 0xffffffff, !P3 ;  /* 0xffffffffff4a7807 */ /* 0x000fe40005800000 */
[----:B------:R-:W-:Y:S02]  /*2ff90*/  ISETP.LT.U32.OR.EX P5, PT, R68, R49, !P6, P5 ;  /* 0x000000314400720c */ /* 0x000fe400077a1550 */
[----:B------:R-:W-:-:S02]  /*2ffa0*/  SEL R68, RZ, 0xffffffff, !P4 ;  /* 0xffffffffff447807 */ /* 0x000fc40006000000 */
[----:B------:R-:W-:Y:S02]  /*2ffb0*/  SEL R87, RZ, 0xffffffff, !P5 ;  /* 0xffffffffff577807 */ /* 0x000fe40006800000 */
[C---:B------:R-:W-:Y:S02]  /*2ffc0*/  IADD3 R115, P4, PT, R68.reuse, R115, RZ ;  /* 0x0000007344737210 */ /* 0x040fe40007f9e0ff */
[----:B------:R-:W-:Y:S02]  /*2ffd0*/  IADD3 R81, P5, PT, R87, R84, RZ ;  /* 0x0000005457517210 */ /* 0x000fe40007fbe0ff */
[----:B------:R-:W-:Y:S01]  /*2ffe0*/  ISETP.GT.U32.AND P2, PT, R115, R48, PT ;  /* 0x000000307300720c */ /* 0x000fe20003f44070 */
[----:B------:R-:W-:Y:S01]  /*2fff0*/  IMAD.X R68, R68, 0x1, R109, P4 ;  /* 0x0000000144447824 */ /* 0x000fe200020e066d */
[----:B------:R-:W-:Y:S01]  /*30000*/  ISETP.NE.U32.AND P3, PT, R81, RZ, PT ;  /* 0x000000ff5100720c */ /* 0x000fe20003f65070 */
[----:B------:R-:W-:Y:S01]  /*30010*/  IMAD.X R76, R87, 0x1, R76, P5 ;  /* 0x00000001574c7824 */ /* 0x000fe200028e064c */
[----:B------:R-:W-:Y:S01]  /*30020*/  IADD3 R69, P4, PT, R69, -R46, RZ ;  /* 0x8000002e45457210 */ /* 0x000fe20007f9e0ff */
[----:B------:R-:W-:Y:S01]  /*30030*/  IMAD.MOV.U32 R87, RZ, RZ, R115 ;  /* 0x000000ffff577224 */ /* 0x000fe200078e0073 */
[----:B------:R-:W-:-:S02]  /*30040*/  ISETP.GT.U32.AND.EX P2, PT, R68, R49, PT, P2 ;  /* 0x000000314400720c */ /* 0x000fc40003f44120 */
[----:B------:R-:W-:Y:S01]  /*30050*/  IADD3 R109, P5, PT, R74, R111, RZ ;  /* 0x0000006f4a6d7210 */ /* 0x000fe20007fbe0ff */
[----:B------:R-:W-:Y:S01]  /*30060*/  IMAD.MOV.U32 R111, RZ, RZ, R78 ;  /* 0x000000ffff6f7224 */ /* 0x000fe200078e004e */
[----:B------:R-:W-:Y:S01]  /*30070*/  ISETP.NE.OR.EX P2, PT, R76, RZ, P2, P3 ;  /* 0x000000ff4c00720c */ /* 0x000fe20001745730 */
[----:B------:R-:W-:Y:S02]  /*30080*/  IMAD.X R80, R80, 0x1, ~R47, P4 ;  /* 0x0000000150507824 */ /* 0x000fe400020e0e2f */
[----:B------:R-:W-:Y:S02]  /*30090*/  IMAD.X R74, R74, 0x1, R117, P5 ;  /* 0x000000014a4a7824 */ /* 0x000fe400028e0675 */
[----:B------:R-:W-:-:S08]  /*300a0*/  IMAD.MOV.U32 R78, RZ, RZ, R82 ;  /* 0x000000ffff4e7224 */ /* 0x000fd000078e0052 */
        /* <DEDUP_REMOVED lines=21> */
.L_x_240:
[----:B------:R-:W-:Y:S05]  /*30200*/  BSYNC.RELIABLE B2 ;  /* 0x0000000000027941 */ /* 0x000fea0003800100 */
.L_x_239:
        /* <DEDUP_REMOVED lines=23> */
[----:B------:R-:W-:-:S02]  /*30380*/  ISETP.LT.U32.AND P5, PT, R87, R48, PT ;  /* 0x000000305700720c */ /* 0x000fc40003fa1070 */
[----:B------:R-:W-:Y:S02]  /*30390*/  ISETP.GE.U32.AND.EX P6, PT, R111, RZ, PT, P6 ;  /* 0x000000ff6f00720c */ /* 0x000fe40003fc6160 */
[----:B------:R-:W-:Y:S02]  /*303a0*/  IADD3 R87, P4, PT, R82, R109, RZ ;  /* 0x0000006d52577210 */ /* 0x000fe40007f9e0ff */
[----:B------:R-:W-:Y:S02]  /*303b0*/  ISETP.LT.U32.OR.EX P5, PT, R68, R49, !P6, P5 ;  /* 0x000000314400720c */ /* 0x000fe400077a1550 */
[----:B------:R-:W-:Y:S01]  /*303c0*/  SEL R74, RZ, 0xffffffff, !P3 ;  /* 0xffffffffff4a7807 */ /* 0x000fe20005800000 */
[----:B------:R-:W-:Y:S01]  /*303d0*/  IMAD.X R82, R82, 0x1, R111, P4 ;  /* 0x0000000152527824 */ /* 0x000fe200020e066f */
[----:B------:R-:W-:Y:S02]  /*303e0*/  SEL R68, RZ, 0x1, !P5 ;  /* 0x00000001ff447807 */ /* 0x000fe40006800000 */
[----:B------:R-:W-:-:S02]  /*303f0*/  ISETP.GT.U32.AND P3, PT, R87, R48, PT ;  /* 0x000000305700720c */ /* 0x000fc40003f64070 */
[----:B------:R-:W-:Y:S01]  /*30400*/  ISETP.NE.U32.AND P2, PT, R81, R68, PT ;  /* 0x000000445100720c */ /* 0x000fe20003f45070 */
[----:B------:R-:W-:Y:S01]  /*30410*/  IMAD.MOV.U32 R68, RZ, RZ, R82 ;  /* 0x000000ffff447224 */ /* 0x000fe200078e0052 */
        /* <DEDUP_REMOVED lines=29> */
.L_x_242:
[----:B------:R-:W-:Y:S05]  /*305f0*/  BSYNC.RELIABLE B2 ;  /* 0x0000000000027941 */ /* 0x000fea0003800100 */
.L_x_241:
        /* <DEDUP_REMOVED lines=27> */
.L_x_238:
[----:B------:R-:W-:Y:S05]  /*307b0*/  BSYNC.RECONVERGENT B1 ;  /* 0x0000000000017941 */ /* 0x000fea0003800200 */
.L_x_235:
[-C--:B------:R-:W-:Y:S01]  /*307c0*/  LEA.HI R46, P2, R80, R111.reuse, RZ, 0x1 ;  /* 0x0000006f502e7211 */ /* 0x080fe200078508ff */
[----:B------:R-:W-:Y:S04]  /*307d0*/  BSSY.RECONVERGENT B1, `(.L_x_243) ;  /* 0x0000054000017945 */ /* 0x000fe80003800200 */
[----:B------:R-:W-:Y:S01]  /*307e0*/  BSSY.RELIABLE B2, `(.L_x_244) ;  /* 0x0000037000027945 */ /* 0x000fe20003800100 */
[----:B------:R-:W-:Y:S01]  /*307f0*/  IMAD.SHL.U32 R76, R69, 0x2, RZ ;  /* 0x00000002454c7824 */ /* 0x000fe200078e00ff */
        /* <DEDUP_REMOVED lines=15> */
[----:B------:R-:W-:Y:S02]  /*308f0*/  ISETP.GE.U32.AND.EX P2, PT, R47, R74, PT, P2 ;  /* 0x0000004a2f00720c */ /* 0x000fe40003f46120 */
[----:B------:R-:W-:-:S02]  /*30900*/  SHF.L.U64.HI R74, R69, 0x1, R80 ;  /* 0x00000001454a7819 */ /* 0x000fc40000010250 */
        /* <DEDUP_REMOVED lines=36> */
.L_x_245:
[----:B------:R-:W-:Y:S05]  /*30b50*/  BSYNC.RELIABLE B2 ;  /* 0x0000000000027941 */ /* 0x000fea0003800100 */
.L_x_244:
        /* <DEDUP_REMOVED lines=27> */
.L_x_246:
[----:B------:R-:W-:Y:S05]  /*30d10*/  BSYNC.RECONVERGENT B1 ;  /* 0x0000000000017941 */ /* 0x000fea0003800200 */
.L_x_243:
        /* <DEDUP_REMOVED lines=23> */
.L_x_248:
        /* <DEDUP_REMOVED lines=12> */
[----:B------:R-:W-:-:S02]  /*30f50*/  IADD3 R46, P4, PT, -R95, R103, RZ ;  /* 0x000000675f2e7210 */ /* 0x000fc40007f9e1ff */
[----:B------:R-:W-:Y:S02]  /*30f60*/  SEL R47, RZ, 0x1, !P3 ;  /* 0x00000001ff2f7807 */ /* 0x000fe40005800000 */
        /* <DEDUP_REMOVED lines=8> */
[----:B------:R-:W-:Y:S01]  /*30ff0*/  IADD3 R80, P4, P5, R47, R105, -R93 ;  /* 0x000000692f507210 */ /* 0x000fe20007d9e85d */
[----:B------:R-:W-:-:S03]  /*31000*/  IMAD.X R105, R69, 0x1, R84, P2 ;  /* 0x0000000145697824 */ /* 0x000fc600010e0654 */
[----:B------:R-:W-:Y:S01]  /*31010*/  IADD3.X R47, PT, PT, R47, R102, ~R90, P4, P5 ;  /* 0x000000662f2f7210 */ /* 0x000fe200027eac5a */
[----:B------:R-:W-:Y:S08]  /*31020*/  BRA `(.L_x_251) ;  /* 0x0000000000e47947 */ /* 0x000ff00003800000 */
.L_x_250:
[----:B------:R-:W-:Y:S05]  /*31030*/  BSYNC.RELIABLE B2 ;  /* 0x0000000000027941 */ /* 0x000fea0003800100 */
.L_x_249:
[----:B------:R-:W-:-:S04]  /*31040*/  IADD3 R69, P3, PT, R104, UR36, RZ ;  /* 0x0000002468457c10 */ /* 0x000fc8000ff7e0ff */
[----:B------:R-:W-:Y:S01]  /*31050*/  ISETP.GE.U32.AND P2, PT, R69, R104, PT ;  /* 0x000000684500720c */ /* 0x000fe20003f46070 */
[----:B------:R-:W-:Y:S01]  /*31060*/  IMAD.MOV.U32 R104, RZ, RZ, R69 ;  /* 0x000000ffff687224 */ /* 0x000fe200078e0045 */
[----:B------:R-:W-:Y:S02]  /*31070*/  IADD3.X R78, PT, PT, R99, UR37, RZ, P3, !PT ;  /* 0x00000025634e7c10 */ /* 0x000fe40009ffe4ff */
[----:B------:R-:W-:Y:S02]  /*31080*/  ISETP.GE.U32.AND P3, PT, R69, R91, PT ;  /* 0x0000005b4500720c */ /* 0x000fe40003f66070 */
[C---:B------:R-:W-:Y:S02]  /*31090*/  ISETP.GE.U32.AND.EX P2, PT, R78.reuse, R99, PT, P2 ;  /* 0x000000634e00720c */ /* 0x040fe40003f46120 */
[----:B------:R-:W-:Y:S02]  /*310a0*/  ISETP.GE.U32.AND.EX P3, PT, R78, R96, PT, P3 ;  /* 0x000000604e00720c */ /* 0x000fe40003f66130 */
[----:B------:R-:W-:-:S04]  /*310b0*/  SEL R46, RZ, 0x1, P2 ;  /* 0x00000001ff2e7807 */ /* 0x000fc80001000000 */
[----:B------:R-:W-:-:S04]  /*310c0*/  IADD3 R46, P2, PT, R101, R46, RZ ;  /* 0x0000002e652e7210 */ /* 0x000fc80007f5e0ff */
[C---:B------:R-:W-:Y:S01]  /*310d0*/  IADD3 R82, P5, PT, R46.reuse, UR38, RZ ;  /* 0x000000262e527c10 */ /* 0x040fe2000ffbe0ff */
[----:B------:R-:W-:Y:S01]  /*310e0*/  IMAD.X R80, RZ, RZ, R98, P2 ;  /* 0x000000ffff507224 */ /* 0x000fe200010e0662 */
[----:B------:R-:W-:Y:S02]  /*310f0*/  ISETP.GE.U32.AND P4, PT, R46, R101, PT ;  /* 0x000000652e00720c */ /* 0x000fe40003f86070 */
[----:B------:R-:W-:Y:S02]  /*31100*/  ISETP.GE.U32.AND P2, PT, R82, R46, PT ;  /* 0x0000002e5200720c */ /* 0x000fe40003f46070 */
[C---:B------:R-:W-:Y:S02]  /*31110*/  IADD3.X R47, PT, PT, R80.reuse, UR39, RZ, P5, !PT ;  /* 0x00000027502f7c10 */ /* 0x040fe4000affe4ff */
[----:B------:R-:W-:Y:S02]  /*31120*/  ISETP.GE.U32.AND.EX P4, PT, R80, R98, PT, P4 ;  /* 0x000000625000720c */ /* 0x000fe40003f86140 */
[----:B------:R-:W-:-:S02]  /*31130*/  ISETP.GE.U32.AND.EX P2, PT, R47, R80, PT, P2 ;  /* 0x000000502f00720c */ /* 0x000fc40003f46120 */
[----:B------:R-:W-:Y:S02]  /*31140*/  IADD3 R99, P6, PT, -R97, R82, RZ ;  /* 0x0000005261637210 */ /* 0x000fe40007fde1ff */
[----:B------:R-:W-:Y:S02]  /*31150*/  SEL R46, RZ, 0x1, P3 ;  /* 0x00000001ff2e7807 */ /* 0x000fe40001800000 */
[----:B------:R-:W-:Y:S01]  /*31160*/  SEL R84, RZ, 0x1, P4 ;  /* 0x00000001ff547807 */ /* 0x000fe20002000000 */
[----:B------:R-:W-:Y:S01]  /*31170*/  IMAD.X R101, R47, 0x1, ~R94, P6 ;  /* 0x000000012f657824 */ /* 0x000fe200030e0e5e */
[----:B------:R-:W-:Y:S02]  /*31180*/  SEL R80, RZ, 0x1, P2 ;  /* 0x00000001ff507807 */ /* 0x000fe40001000000 */
[----:B------:R-:W-:Y:S02]  /*31190*/  ISETP.GE.U32.AND P5, PT, R99, R46, PT ;  /* 0x0000002e6300720c */ /* 0x000fe40003fa6070 */
[----:B------:R-:W-:-:S02]  /*311a0*/  IADD3 R46, P4, P6, R103, R80, R84 ;  /* 0x00000050672e7210 */ /* 0x000fc40007e9e054 */
[----:B------:R-:W-:Y:S02]  /*311b0*/  ISETP.LT.U32.AND P2, PT, R82, R97, PT ;  /* 0x000000615200720c */ /* 0x000fe40003f41070 */
[----:B------:R-:W-:Y:S02]  /*311c0*/  ISETP.GE.U32.AND.EX P5, PT, R101, RZ, PT, P5 ;  /* 0x000000ff6500720c */ /* 0x000fe40003fa6150 */
[----:B------:R-:W-:Y:S02]  /*311d0*/  IADD3.X R80, PT, PT, R100, RZ, RZ, P4, P6 ;  /* 0x000000ff64507210 */ /* 0x000fe400027ec4ff */
[C---:B------:R-:W-:Y:S02]  /*311e0*/  IADD3 R82, P6, PT, R46.reuse, UR34, RZ ;  /* 0x000000222e527c10 */ /* 0x040fe4000ffde0ff */
[----:B------:R-:W-:Y:S02]  /*311f0*/  ISETP.GE.U32.AND P4, PT, R46, R103, PT ;  /* 0x000000672e00720c */ /* 0x000fe40003f86070 */
[----:B------:R-:W-:-:S02]  /*31200*/  ISETP.LT.U32.OR.EX P2, PT, R47, R94, !P5, P2 ;  /* 0x0000005e2f00720c */ /* 0x000fc40006f41520 */
[----:B------:R-:W-:Y:S02]  /*31210*/  ISETP.GE.U32.AND P5, PT, R82, R46, PT ;  /* 0x0000002e5200720c */ /* 0x000fe40003fa6070 */
[C---:B------:R-:W-:Y:S02]  /*31220*/  IADD3.X R87, PT, PT, R80.reuse, UR35, RZ, P6, !PT ;  /* 0x0000002350577c10 */ /* 0x040fe4000b7fe4ff */
[----:B------:R-:W-:Y:S02]  /*31230*/  IADD3 R46, P6, PT, -R95, R82, RZ ;  /* 0x000000525f2e7210 */ /* 0x000fe40007fde1ff */
[----:B------:R-:W-:Y:S02]  /*31240*/  ISETP.GE.U32.AND.EX P4, PT, R80, R100, PT, P4 ;  /* 0x000000645000720c */ /* 0x000fe40003f86140 */
[----:B------:R-:W-:Y:S01]  /*31250*/  SEL R47, RZ, 0x1, !P2 ;  /* 0x00000001ff2f7807 */ /* 0x000fe20005000000 */
[C---:B------:R-:W-:Y:S01]  /*31260*/  IMAD.X R86, R87.reuse, 0x1, ~R92, P6 ;  /* 0x0000000157567824 */ /* 0x040fe200030e0e5c */
[----:B------:R-:W-:-:S02]  /*31270*/  ISETP.GE.U32.AND.EX P5, PT, R87, R80, PT, P5 ;  /* 0x000000505700720c */ /* 0x000fc40003fa6150 */
[----:B------:R-:W-:Y:S02]  /*31280*/  SEL R84, RZ, 0x1, P4 ;  /* 0x00000001ff547807 */ /* 0x000fe40002000000 */
[----:B------:R-:W-:Y:S02]  /*31290*/  ISETP.GE.U32.AND P4, PT, R46, R47, PT ;  /* 0x0000002f2e00720c */ /* 0x000fe40003f86070 */
[----:B------:R-:W-:Y:S02]  /*312a0*/  SEL R80, RZ, 0x1, P5 ;  /* 0x00000001ff507807 */ /* 0x000fe40002800000 */
[----:B------:R-:W-:Y:S02]  /*312b0*/  ISETP.LT.U32.AND P5, PT, R82, R95, PT ;  /* 0x0000005f5200720c */ /* 0x000fe40003fa1070 */
[----:B------:R-:W-:Y:S02]  /*312c0*/  ISETP.GE.U32.AND.EX P4, PT, R86, RZ, PT, P4 ;  /* 0x000000ff5600720c */ /* 0x000fe40003f86140 */
[----:B------:R-:W-:-:S02]  /*312d0*/  SEL R98, RZ, 0xffffffff, P3 ;  /* 0xffffffffff627807 */ /* 0x000fc40001800000 */
[----:B------:R-:W-:Y:S02]  /*312e0*/  IADD3 R80, P3, P6, R105, R80, R84 ;  /* 0x0000005069507210 */ /* 0x000fe40007e7e054 */
[----:B------:R-:W-:Y:S02]  /*312f0*/  ISETP.LT.U32.OR.EX P4, PT, R87, R92, !P4, P5 ;  /* 0x0000005c5700720c */ /* 0x000fe40006781550 */
[----:B------:R-:W-:Y:S02]  /*31300*/  IADD3.X R47, PT, PT, R102, RZ, RZ, P3, P6 ;  /* 0x000000ff662f7210 */ /* 0x000fe40001fec4ff */
[----:B------:R-:W-:Y:S02]  /*31310*/  SEL R87, RZ, 0xffffffff, !P2 ;  /* 0xffffffffff577807 */ /* 0x000fe40005000000 */
[----:B------:R-:W-:Y:S02]  /*31320*/  IADD3 R80, P5, P6, -R93, R48, R80 ;  /* 0x000000305d507210 */ /* 0x000fe40007ebe150 */
[----:B------:R-:W-:-:S02]  /*31330*/  SEL R84, RZ, 0xffffffff, !P4 ;  /* 0xffffffffff547807 */ /* 0x000fc40006000000 */
[----:B------:R-:W-:Y:S01]  /*31340*/  IADD3 R82, P2, PT, R98, R99, RZ ;  /* 0x0000006362527210 */ /* 0x000fe20007f5e0ff */
[----:B------:R-:W-:Y:S01]  /*31350*/  IMAD.MOV.U32 R99, RZ, RZ, R78 ;  /* 0x000000ffff637224 */ /* 0x000fe200078e004e */
[C---:B------:R-:W-:Y:S02]  /*31360*/  IADD3 R46, P3, PT, R87.reuse, R46, RZ ;  /* 0x0000002e572e7210 */ /* 0x040fe40007f7e0ff */
[----:B------:R-:W-:Y:S01]  /*31370*/  IADD3.X R47, PT, PT, ~R90, R49, R47, P5, P6 ;  /* 0x000000315a2f7210 */ /* 0x000fe20002fec52f */
[----:B------:R-:W-:Y:S01]  /*31380*/  IMAD.X R105, R98, 0x1, R101, P2 ;  /* 0x0000000162697824 */ /* 0x000fe200010e0665 */
[----:B------:R-:W-:Y:S01]  /*31390*/  IADD3 R80, P4, PT, R80, R84, RZ ;  /* 0x0000005450507210 */ /* 0x000fe20007f9e0ff */
[----:B------:R-:W-:-:S04]  /*313a0*/  IMAD.X R87, R87, 0x1, R86, P3 ;  /* 0x0000000157577824 */ /* 0x000fc800018e0656 */
[----:B------:R-:W-:-:S08]  /*313b0*/  IMAD.X R47, R47, 0x1, R84, P4 ;  /* 0x000000012f2f7824 */ /* 0x000fd000020e0654 */
.L_x_251:
[----:B------:R-:W-:Y:S05]  /*313c0*/  BSYNC.RECONVERGENT B1 ;  /* 0x0000000000017941 */ /* 0x000fea0003800200 */
.L_x_247:
        /* <DEDUP_REMOVED lines=25> */
.L_x_253:
[----:B------:R-:W-:Y:S02]  /*31560*/  ISETP.GE.U32.AND P2, PT, R101, R76, PT ;  /* 0x0000004c6500720c */ /* 0x000fe40003f46070 */
[----:B------:R-:W-:Y:S02]  /*31570*/  IADD3 R84, P3, PT, -R81, R82, RZ ;  /* 0x0000005251547210 */ /* 0x000fe40007f7e1ff */
        /* <DEDUP_REMOVED lines=8> */
[----:B------:R-:W-:Y:S02]  /*31600*/  IADD3 R81, P4, PT, -R63, R46, RZ ;  /* 0x0000002e3f517210 */ /* 0x000fe40007f9e1ff */
        /* <DEDUP_REMOVED lines=10> */
[----:B------:R-:W-:-:S04]  /*316b0*/  SEL R69, RZ, 0xffffffff, !P4 ;  /* 0xffffffffff457807 */ /* 0x000fc80006000000 */
[----:B------:R-:W-:Y:S01]  /*316c0*/  IADD3 R62, P4, P5, R69, R80, -R65 ;  /* 0x00000050453e7210 */ /* 0x000fe20007d9e841 */
[----:B------:R-:W-:-:S03]  /*316d0*/  IMAD.X R65, R78, 0x1, R103, P3 ;  /* 0x000000014e417824 */ /* 0x000fc600018e0667 */
[----:B------:R-:W-:Y:S01]  /*316e0*/  IADD3.X R47, PT, PT, R69, R47, ~R68, P4, P5 ;  /* 0x0000002f452f7210 */ /* 0x000fe200027eac44 */
[----:B------:R-:W-:Y:S08]  /*316f0*/  BRA `(.L_x_256) ;  /* 0x0000000000e47947 */ /* 0x000ff00003800000 */
.L_x_255:
[----:B------:R-:W-:Y:S05]  /*31700*/  BSYNC.RELIABLE B2 ;  /* 0x0000000000027941 */ /* 0x000fea0003800100 */
.L_x_254:
[----:B------:R-:W-:-:S04]  /*31710*/  IADD3 R69, P3, PT, R101, UR36, RZ ;  /* 0x0000002465457c10 */ /* 0x000fc8000ff7e0ff */
[----:B------:R-:W-:Y:S02]  /*31720*/  ISETP.GE.U32.AND P2, PT, R69, R101, PT ;  /* 0x000000654500720c */ /* 0x000fe40003f46070 */
        /* <DEDUP_REMOVED lines=19> */
[----:B------:R-:W-:Y:S01]  /*31860*/  IADD3 R99, P4, P6, R46, R101, R82 ;  /* 0x000000652e637210 */ /* 0x000fe20007e9e052 */
[----:B------:R-:W-:Y:S01]  /*31870*/  IMAD.MOV.U32 R101, RZ, RZ, R69 ;  /* 0x000000ffff657224 */ /* 0x000fe200078e0045 */
[----:B------:R-:W-:-:S02]  /*31880*/  ISETP.LT.U32.AND P2, PT, R98, R81, PT ;  /* 0x000000516200720c */ /* 0x000fc40003f41070 */
[----:B------:R-:W-:Y:S02]  /*31890*/  IADD3.X R82, PT, PT, R87, RZ, RZ, P4, P6 ;  /* 0x000000ff57527210 */ /* 0x000fe400027ec4ff */
[----:B------:R-:W-:Y:S02]  /*318a0*/  ISETP.GE.U32.AND.EX P5, PT, R86, RZ, PT, P5 ;  /* 0x000000ff5600720c */ /* 0x000fe40003fa6150 */
[C---:B------:R-:W-:Y:S02]  /*318b0*/  ISETP.GE.U32.AND P4, PT, R99.reuse, R46, PT ;  /* 0x0000002e6300720c */ /* 0x040fe40003f86070 */
[----:B------:R-:W-:Y:S02]  /*318c0*/  IADD3 R98, P6, PT, R99, UR34, RZ ;  /* 0x0000002263627c10 */ /* 0x000fe4000ffde0ff */
[----:B------:R-:W-:Y:S02]  /*318d0*/  ISETP.LT.U32.OR.EX P2, PT, R103, R64, !P5, P2 ;  /* 0x000000406700720c */ /* 0x000fe40006f41520 */
[----:B------:R-:W-:-:S02]  /*318e0*/  ISETP.GE.U32.AND.EX P4, PT, R82, R87, PT, P4 ;  /* 0x000000575200720c */ /* 0x000fc40003f86140 */
[----:B------:R-:W-:Y:S02]  /*318f0*/  IADD3.X R87, PT, PT, R82, UR35, RZ, P6, !PT ;  /* 0x0000002352577c10 */ /* 0x000fe4000b7fe4ff */
[----:B------:R-:W-:Y:S01]  /*31900*/  ISETP.GE.U32.AND P5, PT, R98, R99, PT ;  /* 0x000000636200720c */ /* 0x000fe20003fa6070 */
[----:B------:R-:W-:Y:S01]  /*31910*/  IMAD.MOV.U32 R99, RZ, RZ, R78 ;  /* 0x000000ffff637224 */ /* 0x000fe200078e004e */
[----:B------:R-:W-:Y:S02]  /*31920*/  IADD3 R46, P6, PT, -R63, R98, RZ ;  /* 0x000000623f2e7210 */ /* 0x000fe40007fde1ff */
[----:B------:R-:W-:Y:S02]  /*31930*/  SEL R81, RZ, 0x1, !P2 ;  /* 0x00000001ff517807 */ /* 0x000fe40005000000 */
[C---:B------:R-:W-:Y:S01]  /*31940*/  ISETP.GE.U32.AND.EX P5, PT, R87.reuse, R82, PT, P5 ;  /* 0x000000525700720c */ /* 0x040fe20003fa6150 */
[----:B------:R-:W-:Y:S01]  /*31950*/  IMAD.X R82, R87, 0x1, ~R62, P6 ;  /* 0x0000000157527824 */ /* 0x000fe200030e0e3e */
[----:B------:R-:W-:-:S02]  /*31960*/  SEL R64, RZ, 0x1, P4 ;  /* 0x00000001ff407807 */ /* 0x000fc40002000000 */
[----:B------:R-:W-:Y:S02]  /*31970*/  ISETP.GE.U32.AND P4, PT, R46, R81, PT ;  /* 0x000000512e00720c */ /* 0x000fe40003f86070 */
[----:B------:R-:W-:Y:S02]  /*31980*/  SEL R81, RZ, 0x1, P5 ;  /* 0x00000001ff517807 */ /* 0x000fe40002800000 */
[----:B------:R-:W-:Y:S02]  /*31990*/  ISETP.LT.U32.AND P5, PT, R98, R63, PT ;  /* 0x0000003f6200720c */ /* 0x000fe40003fa1070 */
[----:B------:R-:W-:Y:S02]  /*319a0*/  ISETP.GE.U32.AND.EX P6, PT, R82, RZ, PT, P4 ;  /* 0x000000ff5200720c */ /* 0x000fe40003fc6140 */
[----:B------:R-:W-:Y:S02]  /*319b0*/  SEL R63, RZ, 0xffffffff, P3 ;  /* 0xffffffffff3f7807 */ /* 0x000fe40001800000 */
[----:B------:R-:W-:-:S02]  /*319c0*/  IADD3 R80, P3, P4, R80, R81, R64 ;  /* 0x0000005150507210 */ /* 0x000fc40007c7e040 */
[----:B------:R-:W-:Y:S02]  /*319d0*/  ISETP.LT.U32.OR.EX P5, PT, R87, R62, !P6, P5 ;  /* 0x0000003e5700720c */ /* 0x000fe400077a1550 */
[----:B------:R-:W-:Y:S02]  /*319e0*/  IADD3.X R47, PT, PT, R47, RZ, RZ, P3, P4 ;  /* 0x000000ff2f2f7210 */ /* 0x000fe40001fe84ff */
[----:B------:R-:W-:Y:S02]  /*319f0*/  IADD3 R62, P3, P4, -R65, R48, R80 ;  /* 0x00000030413e7210 */ /* 0x000fe40007c7e150 */
[----:B------:R-:W-:Y:S02]  /*31a00*/  SEL R65, RZ, 0xffffffff, !P2 ;  /* 0xffffffffff417807 */ /* 0x000fe40005000000 */
[----:B------:R-:W-:Y:S02]  /*31a10*/  SEL R80, RZ, 0xffffffff, !P5 ;  /* 0xffffffffff507807 */ /* 0x000fe40006800000 */
[----:B------:R-:W-:-:S02]  /*31a20*/  IADD3.X R47, PT, PT, ~R68, R49, R47, P3, P4 ;  /* 0x00000031442f7210 */ /* 0x000fc40001fe852f */
[----:B------:R-:W-:Y:S02]  /*31a30*/  IADD3 R64, P2, PT, R63, R84, RZ ;  /* 0x000000543f407210 */ /* 0x000fe40007f5e0ff */
[----:B------:R-:W-:Y:S02]  /*31a40*/  IADD3 R46, P3, PT, R65, R46, RZ ;  /* 0x0000002e412e7210 */ /* 0x000fe40007f7e0ff */
[----:B------:R-:W-:Y:S01]  /*31a50*/  IADD3 R62, P4, PT, R62, R80, RZ ;  /* 0x000000503e3e7210 */ /* 0x000fe20007f9e0ff */
[----:B------:R-:W-:Y:S02]  /*31a60*/  IMAD.X R63, R63, 0x1, R86, P2 ;  /* 0x000000013f3f7824 */ /* 0x000fe400010e0656 */
[----:B------:R-:W-:Y:S02]  /*31a70*/  IMAD.X R65, R65, 0x1, R82, P3 ;  /* 0x0000000141417824 */ /* 0x000fe400018e0652 */
[----:B------:R-:W-:-:S08]  /*31a80*/  IMAD.X R47, R47, 0x1, R80, P4 ;  /* 0x000000012f2f7824 */ /* 0x000fd000020e0650 */
.L_x_256:
[----:B------:R-:W-:Y:S05]  /*31a90*/  BSYNC.RECONVERGENT B1 ;  /* 0x0000000000017941 */ /* 0x000fea0003800200 */
.L_x_252:
[----:B------:R-:W-:Y:S01]  /*31aa0*/  BSSY.RECONVERGENT B1, `(.L_x_257) ;  /* 0x0000036000017945 */ /* 0x000fe20003800200 */
[----:B------:R-:W-:-:S03]  /*31ab0*/  IMAD.MOV.U32 R81, RZ, RZ, RZ ;  /* 0x000000ffff517224 */ /* 0x000fc600078e00ff */
        /* <DEDUP_REMOVED lines=42> */
[----:B------:R-:W-:-:S04]  /*31d60*/  ISETP.GE.U32.AND.EX P0, PT, R69, R72, PT, P0 ;  /* 0x000000484500720c */ /* 0x000fc80003f06100 */
[----:B------:R-:W-:-:S04]  /*31d70*/  SEL R72, RZ, 0x1, P0 ;  /* 0x00000001ff487807 */ /* 0x000fc80000000000 */
[----:B------:R-:W-:Y:S01]  /*31d80*/  IADD3 R78, P2, PT, R72, R79, RZ ;  /* 0x0000004f484e7210 */ /* 0x000fe20007f5e0ff */
[----:B------:R-:W-:-:S03]  /*31d90*/  IMAD.MOV.U32 R72, RZ, RZ, R69 ;  /* 0x000000ffff487224 */ /* 0x000fc600078e0045 */
[----:B------:R-:W-:Y:S01]  /*31da0*/  ISETP.GE.U32.AND P0, PT, R78, R79, PT ;  /* 0x0000004f4e00720c */ /* 0x000fe20003f06070 */
[----:B------:R-:W-:Y:S02]  /*31db0*/  IMAD.X R71, RZ, RZ, R70, P2 ;  /* 0x000000ffff477224 */ /* 0x000fe400010e0646 */
[----:B------:R-:W-:-:S03]  /*31dc0*/  IMAD.MOV.U32 R79, RZ, RZ, R78 ;  /* 0x000000ffff4f7224 */ /* 0x000fc600078e004e */
[----:B------:R-:W-:Y:S01]  /*31dd0*/  ISETP.GE.U32.AND.EX P0, PT, R71, R70, PT, P0 ;  /* 0x000000464700720c */ /* 0x000fe20003f06100 */
[----:B------:R-:W-:-:S03]  /*31de0*/  IMAD.MOV.U32 R70, RZ, RZ, R71 ;  /* 0x000000ffff467224 */ /* 0x000fc600078e0047 */
[----:B------:R-:W-:-:S09]  /*31df0*/  SEL R81, RZ, 0x1, P0 ;  /* 0x00000001ff517807 */ /* 0x000fd20000000000 */
.L_x_258:
[----:B------:R-:W-:Y:S05]  /*31e00*/  BSYNC.RECONVERGENT B1 ;  /* 0x0000000000017941 */ /* 0x000fea0003800200 */
.L_x_257:
[----:B------:R-:W-:Y:S01]  /*31e10*/  IADD3 R89, P2, PT, R75, R88, RZ ;  /* 0x000000584b597210 */ /* 0x000fe20007f5e0ff */
[----:B------:R-:W-:Y:S01]  /*31e20*/  IMAD.MOV.U32 R57, RZ, RZ, RZ ;  /* 0x000000ffff397224 */ /* 0x000fe200078e00ff */
        /* <DEDUP_REMOVED lines=32> */
[----:B------:R-:W-:Y:S01]  /*32030*/  ISETP.LT.U32.OR.EX P0, PT, R67, R70, !P0, P2 ;  /* 0x000000464300720c */ /* 0x000fe20004701520 */
[----:B------:R-:W-:-:S03]  /*32040*/  IMAD.X R67, R99, 0x1, ~R74, P3 ;  /* 0x0000000163437824 */ /* 0x000fc600018e0e4a */
        /* <DEDUP_REMOVED lines=27> */
.L_x_261:
[----:B------:R-:W-:Y:S05]  /*32200*/  BSYNC.RELIABLE B2 ;  /* 0x0000000000027941 */ /* 0x000fea0003800100 */
.L_x_260:
        /* <DEDUP_REMOVED lines=67> */
.L_x_264:
[----:B------:R-:W-:Y:S05]  /*32640*/  BSYNC.RELIABLE B2 ;  /* 0x0000000000027941 */ /* 0x000fea0003800100 */
.L_x_263:
        /* <DEDUP_REMOVED lines=62> */
.L_x_266:
[----:B------:R-:W-:Y:S05]  /*32a30*/  BSYNC.RELIABLE B2 ;  /* 0x0000000000027941 */ /* 0x000fea0003800100 */
.L_x_265:
        /* <DEDUP_REMOVED lines=27> */
.L_x_262:
[----:B------:R-:W-:Y:S05]  /*32bf0*/  BSYNC.RECONVERGENT B1 ;  /* 0x0000000000017941 */ /* 0x000fea0003800200 */
.L_x_259:
        /* <DEDUP_REMOVED lines=23> */
.L_x_268:
        /* <DEDUP_REMOVED lines=26> */
.L_x_270:
[----:B------:R-:W-:Y:S05]  /*32f10*/  BSYNC.RELIABLE B2 ;  /* 0x0000000000027941 */ /* 0x000fea0003800100 */
.L_x_269:
        /* <DEDUP_REMOVED lines=30> */
[C---:B------:R-:W-:Y:S02]  /*33100*/  IADD3 R104, P5, PT, R59.reuse, -R46, RZ ;  /* 0x8000002e3b687210 */ /* 0x040fe40007fbe0ff */
        /* <DEDUP_REMOVED lines=14> */
[----:B------:R-:W-:Y:S02]  /*331f0*/  SEL R113, RZ, 0xffffffff, P0 ;  /* 0xffffffffff717807 */ /* 0x000fe40000000000 */
[----:B------:R-:W-:-:S02]  /*33200*/  SEL R115, RZ, 0xffffffff, !P2 ;  /* 0xffffffffff737807 */ /* 0x000fc40005000000 */
[----:B------:R-:W-:Y:S02]  /*33210*/  IADD3 R105, P4, P5, -R62, R48, R105 ;  /* 0x000000303e697210 */ /* 0x000fe40007d9e169 */
[----:B------:R-:W-:Y:S02]  /*33220*/  SEL R56, RZ, 0xffffffff, !P3 ;  /* 0xffffffffff387807 */ /* 0x000fe40005800000 */
[----:B------:R-:W-:Y:S02]  /*33230*/  IADD3 R117, P0, PT, R113, R60, RZ ;  /* 0x0000003c71757210 */ /* 0x000fe40007f1e0ff */
[----:B------:R-:W-:Y:S02]  /*33240*/  IADD3 R104, P2, PT, R115, R104, RZ ;  /* 0x0000006873687210 */ /* 0x000fe40007f5e0ff */
[----:B------:R-:W-:Y:S01]  /*33250*/  IADD3.X R107, PT, PT, ~R47, R49, R68, P4, P5 ;  /* 0x000000312f6b7210 */ /* 0x000fe200027ea544 */
[----:B------:R-:W-:Y:S01]  /*33260*/  IMAD.X R113, R113, 0x1, R70, P0 ;  /* 0x0000000171717824 */ /* 0x000fe200000e0646 */
[----:B------:R-:W-:Y:S01]  /*33270*/  IADD3 R105, P3, PT, R105, R56, RZ ;  /* 0x0000003869697210 */ /* 0x000fe20007f7e0ff */
[----:B------:R-:W-:-:S04]  /*33280*/  IMAD.X R115, R115, 0x1, R58, P2 ;  /* 0x0000000173737824 */ /* 0x000fc800010e063a */
[----:B------:R-:W-:-:S08]  /*33290*/  IMAD.X R107, R107, 0x1, R56, P3 ;  /* 0x000000016b6b7824 */ /* 0x000fd000018e0638 */
.L_x_271:
[----:B------:R-:W-:Y:S05]  /*332a0*/  BSYNC.RECONVERGENT B1 ;  /* 0x0000000000017941 */ /* 0x000fea0003800200 */
.L_x_267:
        /* <DEDUP_REMOVED lines=32> */
[----:B------:R-:W-:Y:S02]  /*334b0*/  IMAD.IADD R71, R71, 0x1, R75 ;  /* 0x0000000147477824 */ /* 0x000fe400078e024b */
[----:B------:R-:W-:-:S03]  /*334c0*/  IMAD.WIDE.U32 R58, R6, R104, RZ ;  /* 0x00000068063a7225 */ /* 0x000fc600078e00ff */
[----:B------:R-:W-:Y:S01]  /*334d0*/  IADD3.X R61, PT, PT, R71, R61, RZ, P3, P5 ;  /* 0x0000003d473d7210 */ /* 0x000fe20001fea4ff */
[----:B------:R-:W-:-:S04]  /*334e0*/  IMAD.WIDE.U32 R68, P2, R115, R6, R68 ;  /* 0x0000000673447225 */ /* 0x000fc80007840044 */
[----:B------:R-:W-:Y:S01]  /*334f0*/  IMAD.WIDE.U32 R78, R5, R105, RZ ;  /* 0x00000069054e7225 */ /* 0x000fe200078e00ff */
[----:B------:R-:W-:-:S03]  /*33500*/  IADD3 RZ, P0, PT, R59, R68, RZ ;  /* 0x000000443bff7210 */ /* 0x000fc60007f1e0ff */
[----:B------:R-:W-:-:S04]  /*33510*/  IMAD.WIDE.U32 R72, R12, R111, RZ ;  /* 0x0000006f0c487225 */ /* 0x000fc800078e00ff */
[----:B------:R-:W-:-:S04]  /*33520*/  IMAD.WIDE.U32 R56, P3, R12, R109, R56 ;  /* 0x0000006d0c387225 */ /* 0x000fc80007860038 */
[----:B------:R-:W-:Y:S01]  /*33530*/  IMAD.WIDE.U32 R58, R6, R105, RZ ;  /* 0x00000069063a7225 */ /* 0x000fe200078e00ff */
[----:B------:R-:W-:-:S03]  /*33540*/  IADD3 RZ, P6, PT, R73, R56, RZ ;  /* 0x0000003849ff7210 */ /* 0x000fc60007fde0ff */
[----:B------:R-:W-:-:S04]  /*33550*/  IMAD.WIDE.U32 R78, P4, R107, R6, R78 ;  /* 0x000000066b4e7225 */ /* 0x000fc8000788004e */
[----:B------:R-:W-:Y:S01]  /*33560*/  IMAD.X R73, RZ, RZ, RZ, P3 ;  /* 0x000000ffff497224 */ /* 0x000fe200018e06ff */
[----:B------:R-:W-:Y:S01]  /*33570*/  ISETP.GE.U32.AND P3, PT, R60, R70, PT ;  /* 0x000000463c00720c */ /* 0x000fe20003f66070 */
[----:B------:R-:W-:Y:S01]  /*33580*/  IMAD R68, R109, R12, RZ ;  /* 0x0000000c6d447224 */ /* 0x000fe200078e02ff */
[----:B------:R-:W-:Y:S01]  /*33590*/  IADD3 RZ, P5, PT, R59, R78, RZ ;  /* 0x0000004e3bff7210 */ /* 0x000fe20007fbe0ff */
[----:B------:R-:W-:Y:S01]  /*335a0*/  IMAD.WIDE.U32 R58, R12, R111, R102 ;  /* 0x0000006f0c3a7225 */ /* 0x000fe200078e0066 */
[----:B------:R-:W-:-:S03]  /*335b0*/  ISETP.GE.U32.AND.EX P3, PT, R61, R71, PT, P3 ;  /* 0x000000473d00720c */ /* 0x000fc60003f66130 */
[C---:B------:R-:W-:Y:S01]  /*335c0*/  IMAD R75, R9.reuse, R111, R68 ;  /* 0x0000006f094b7224 */ /* 0x040fe200078e0244 */
[----:B------:R-:W-:Y:S01]  /*335d0*/  SEL R85, RZ, 0x1, P3 ;  /* 0x00000001ff557807 */ /* 0x000fe20001800000 */
[----:B------:R-:W-:-:S04]  /*335e0*/  IMAD.WIDE.U32 R70, R9, R117, RZ ;  /* 0x0000007509467225 */ /* 0x000fc800078e00ff */
[----:B------:R-:W-:Y:S01]  /*335f0*/  IMAD.X R81, RZ, RZ, RZ, P2 ;  /* 0x000000ffff517224 */ /* 0x000fe200010e06ff */
[----:B------:R-:W-:Y:S01]  /*33600*/  ISETP.GE.U32.AND P2, PT, R58, R102, PT ;  /* 0x000000663a00720c */ /* 0x000fe20003f46070 */
[----:B------:R-:W-:Y:S02]  /*33610*/  IMAD.MOV.U32 R80, RZ, RZ, R69 ;  /* 0x000000ffff507224 */ /* 0x000fe400078e0045 */
[----:B------:R-:W-:Y:S02]  /*33620*/  IMAD R56, R107, R6, RZ ;  /* 0x000000066b387224 */ /* 0x000fe400078e02ff */
[----:B------:R-:W-:Y:S02]  /*33630*/  IMAD.IADD R102, R59, 0x1, R75 ;  /* 0x000000013b667824 */ /* 0x000fe400078e024b */
[----:B------:R-:W-:-:S03]  /*33640*/  IMAD.WIDE.U32.X R80, R115, R5, R80, P0 ;  /* 0x0000000573507225 */ /* 0x000fc600000e0450 */
[----:B------:R-:W-:Y:S01]  /*33650*/  ISETP.GE.U32.AND.EX P2, PT, R102, R103, PT, P2 ;  /* 0x000000676600720c */ /* 0x000fe20003f46120 */
[----:B------:R-:W-:Y:S02]  /*33660*/  IMAD.MOV.U32 R72, RZ, RZ, R57 ;  /* 0x000000ffff487224 */ /* 0x000fe400078e0039 */
[----:B------:R-:W-:-:S04]  /*33670*/  IMAD.WIDE.U32 R74, R105, R6, RZ ;  /* 0x00000006694a7225 */ /* 0x000fc800078e00ff */
[----:B------:R-:W-:Y:S02]  /*33680*/  IMAD R83, R105, R5, R56 ;  /* 0x0000000569537224 */ /* 0x000fe400078e0238 */
[----:B------:R-:W-:-:S04]  /*33690*/  IMAD.WIDE.U32 R76, R12, R117, RZ ;  /* 0x000000750c4c7225 */ /* 0x000fc800078e00ff */
[----:B------:R-:W-:-:S04]  /*336a0*/  IMAD.WIDE.U32 R70, P0, R12, R113, R70 ;  /* 0x000000710c467225 */ /* 0x000fc80007800046 */
[----:B------:R-:W-:Y:S02]  /*336b0*/  IMAD R68, R113, R12, RZ ;  /* 0x0000000c71447224 */ /* 0x000fe400078e02ff */
[----:B------:R-:W-:Y:S02]  /*336c0*/  IMAD.IADD R83, R75, 0x1, R83 ;  /* 0x000000014b537824 */ /* 0x000fe400078e0253 */
[----:B------:R-:W-:Y:S01]  /*336d0*/  IMAD.X R69, RZ, RZ, RZ, P4 ;  /* 0x000000ffff457224 */ /* 0x000fe200020e06ff */
[----:B------:R-:W-:Y:S01]  /*336e0*/  IADD3 RZ, P4, PT, R77, R70, RZ ;  /* 0x000000464dff7210 */ /* 0x000fe20007f9e0ff */
[C---:B------:R-:W-:Y:S01]  /*336f0*/  IMAD.WIDE.U32.X R72, R9.reuse, R109, R72, P6 ;  /* 0x0000006d09487225 */ /* 0x040fe200030e0448 */
[----:B------:R-:W-:Y:S02]  /*33700*/  IADD3 R84, P3, P6, R74, R80, R85 ;  /* 0x000000504a547210 */ /* 0x000fe40007e7e055 */
[----:B------:R-:W-:Y:S01]  /*33710*/  SEL R77, RZ, 0x1, P2 ;  /* 0x00000001ff4d7807 */ /* 0x000fe20001000000 */
[----:B------:R-:W-:Y:S01]  /*33720*/  IMAD R87, R9, R117, R68 ;  /* 0x0000007509577224 */ /* 0x000fe200078e0244 */
[----:B------:R-:W-:Y:S01]  /*33730*/  IADD3.X R85, PT, PT, R83, R81, RZ, P3, P6 ;  /* 0x0000005153557210 */ /* 0x000fe20001fec4ff */
[----:B------:R-:W-:-:S04]  /*33740*/  IMAD.WIDE.U32 R56, R12, R117, R60 ;  /* 0x000000750c387225 */ /* 0x000fc800078e003c */
        /* <DEDUP_REMOVED lines=39> */
[----:B------:R-:W-:-:S04]  /*339c0*/  IMAD.WIDE.U32 R56, R11, R111, RZ ;  /* 0x0000006f0b387225 */ /* 0x000fc800078e00ff */
[----:B------:R-:W-:-:S04]  /*339d0*/  IMAD.WIDE.U32 R76, P4, R11, R109, R76 ;  /* 0x0000006d0b4c7225 */ /* 0x000fc8000788004c */
[----:B------:R-:W-:Y:S01]  /*339e0*/  IMAD.X R81, RZ, RZ, RZ, P0 ;  /* 0x000000ffff517224 */ /* 0x000fe200000e06ff */
[----:B------:R-:W-:Y:S01]  /*339f0*/  IADD3 RZ, P0, PT, R79, R70, RZ ;  /* 0x000000464fff7210 */ /* 0x000fe20007f1e0ff */
[----:B------:R-:W-:Y:S01]  /*33a00*/  IMAD.X R79, RZ, RZ, RZ, P6 ;  /* 0x000000ffff4f7224 */ /* 0x000fe200030e06ff */
[----:B------:R-:W-:Y:S01]  /*33a10*/  ISETP.GE.U32.AND P6, PT, R74, R84, PT ;  /* 0x000000544a00720c */ /* 0x000fe20003fc6070 */
[----:B------:R-:W-:Y:S02]  /*33a20*/  IMAD R70, R109, R11, RZ ;  /* 0x0000000b6d467224 */ /* 0x000fe400078e02ff */
        /* <DEDUP_REMOVED lines=8> */
[----:B------:R-:W-:Y:S01]  /*33ab0*/  IMAD.X R83, RZ, RZ, RZ, P5 ;  /* 0x000000ffff537224 */ /* 0x000fe200028e06ff */
[----:B------:R-:W-:Y:S01]  /*33ac0*/  ISETP.GE.U32.AND P5, PT, R56, R72, PT ;  /* 0x000000483800720c */ /* 0x000fe20003fa6070 */
[----:B------:R-:W-:Y:S01]  /*33ad0*/  IMAD.IADD R103, R57, 0x1, R103 ;  /* 0x0000000139677824 */ /* 0x000fe200078e0267 */
[----:B------:R-:W-:Y:S01]  /*33ae0*/  ISETP.GE.U32.AND.EX P6, PT, R61, R89, PT, P6 ;  /* 0x000000593d00720c */ /* 0x000fe20003fc6160 */
[----:B------:R-:W-:Y:S02]  /*33af0*/  IMAD.MOV.U32 R80, RZ, RZ, R87 ;  /* 0x000000ffff507224 */ /* 0x000fe400078e0057 */
[----:B------:R-:W-:Y:S01]  /*33b00*/  IMAD R72, R107, R12, RZ ;  /* 0x0000000c6b487224 */ /* 0x000fe200078e02ff */
[----:B------:R-:W-:Y:S01]  /*33b10*/  ISETP.GE.U32.AND.EX P5, PT, R103, R73, PT, P5 ;  /* 0x000000496700720c */ /* 0x000fe20003fa6150 */
[----:B------:R-:W-:Y:S01]  /*33b20*/  IMAD R73, R113, R11, RZ ;  /* 0x0000000b71497224 */ /* 0x000fe200078e02ff */
[----:B------:R-:W-:Y:S01]  /*33b30*/  SEL R87, RZ, 0x1, P6 ;  /* 0x00000001ff577807 */ /* 0x000fe20003000000 */
[----:B------:R-:W-:Y:S01]  /*33b40*/  IMAD.MOV.U32 R74, RZ, RZ, R77 ;  /* 0x000000ffff4a7224 */ /* 0x000fe200078e004d */
[----:B------:R-:W-:Y:S01]  /*33b50*/  SEL R85, RZ, 0x1, P5 ;  /* 0x00000001ff557807 */ /* 0x000fe20002800000 */
[----:B------:R-:W-:-:S04]  /*33b60*/  IMAD.WIDE.U32.X R80, R9, R115, R80, P3 ;  /* 0x0000007309507225 */ /* 0x000fc800018e0450 */
[----:B------:R-:W-:Y:S01]  /*33b70*/  IMAD R89, R9, R105, R72 ;  /* 0x0000006909597224 */ /* 0x000fe200078e0248 */
[----:B------:R-:W-:Y:S01]  /*33b80*/  IADD3 R87, P5, P6, R87, R80, R84 ;  /* 0x0000005057577210 */ /* 0x000fe20007ebe054 */
[-C--:B------:R-:W-:Y:S02]  /*33b90*/  IMAD R99, R8, R117.reuse, R73 ;  /* 0x0000007508637224 */ /* 0x080fe400078e0249 */
[----:B------:R-:W-:Y:S01]  /*33ba0*/  IMAD.WIDE.U32 R72, R11, R117, R60 ;  /* 0x000000750b487225 */ /* 0x000fe200078e003c */
[----:B------:R-:W-:-:S03]  /*33bb0*/  IADD3.X R80, PT, PT, RZ, R81, RZ, P5, P6 ;  /* 0x00000051ff507210 */ /* 0x000fc60002fec4ff */
[----:B------:R-:W-:Y:S01]  /*33bc0*/  IMAD.WIDE.U32.X R74, R8, R109, R74, P4 ;  /* 0x0000006d084a7225 */ /* 0x000fe200020e044a */
[----:B------:R-:W-:-:S03]  /*33bd0*/  ISETP.GE.U32.AND P5, PT, R72, R60, PT ;  /* 0x0000003c4800720c */ /* 0x000fc60003fa6070 */
[----:B------:R-:W-:Y:S02]  /*33be0*/  IMAD.MOV.U32 R82, RZ, RZ, R71 ;  /* 0x000000ffff527224 */ /* 0x000fe400078e0047 */
[----:B------:R-:W-:Y:S01]  /*33bf0*/  IMAD.WIDE.U32.X R76, R9, R107, R78, P2 ;  /* 0x0000006b094c7225 */ /* 0x000fe200010e044e */
[----:B------:R-:W-:-:S03]  /*33c00*/  IADD3 R78, P3, P4, R72, R74, R85 ;  /* 0x0000004a484e7210 */ /* 0x000fc60007c7e055 */
[----:B------:R-:W-:-:S04]  /*33c10*/  IMAD.WIDE.U32 R70, R12, R105, R68 ;  /* 0x000000690c467225 */ /* 0x000fc800078e0044 */
[----:B------:R-:W-:Y:S01]  /*33c20*/  IMAD.IADD R9, R73, 0x1, R99 ;  /* 0x0000000149097824 */ /* 0x000fe200078e0263 */
[----:B------:R-:W-:Y:S01]  /*33c30*/  IADD3 R60, P6, PT, R87, R70, RZ ;  /* 0x00000046573c7210 */ /* 0x000fe20007fde0ff */
[----:B------:R-:W-:Y:S01]  /*33c40*/  IMAD.WIDE.U32.X R82, R8, R113, R82, P0 ;  /* 0x0000007108527225 */ /* 0x000fe200000e0452 */
[----:B------:R-:W-:Y:S02]  /*33c50*/  ISETP.GE.U32.AND P2, PT, R70, R68, PT ;  /* 0x000000444600720c */ /* 0x000fe40003f46070 */
[----:B------:R-:W-:Y:S01]  /*33c60*/  IADD3.X R79, PT, PT, R9, R75, RZ, P3, P4 ;  /* 0x0000004b094f7210 */ /* 0x000fe20001fe84ff */
[----:B------:R-:W-:Y:S01]  /*33c70*/  IMAD.IADD R75, R71, 0x1, R89 ;  /* 0x00000001474b7824 */ /* 0x000fe200078e0259 */
[----:B------:R-:W-:Y:S01]  /*33c80*/  ISETP.GE.U32.AND P3, PT, R78, R72, PT ;  /* 0x000000484e00720c */ /* 0x000fe20003f66070 */
[----:B------:R-:W-:Y:S01]  /*33c90*/  IMAD.WIDE.U32 R98, R8, R105, RZ ;  /* 0x0000006908627225 */ /* 0x000fe200078e00ff */
[----:B------:R-:W-:Y:S02]  /*33ca0*/  ISETP.GE.U32.AND.EX P5, PT, R9, R61, PT, P5 ;  /* 0x0000003d0900720c */ /* 0x000fe40003fa6150 */
[----:B------:R-:W-:Y:S01]  /*33cb0*/  ISETP.GE.U32.AND P4, PT, R60, R70, PT ;  /* 0x000000463c00720c */ /* 0x000fe20003f86070 */
[----:B------:R-:W-:Y:S01]  /*33cc0*/  IMAD.X R61, R75, 0x1, R80, P6 ;  /* 0x000000014b3d7824 */ /* 0x000fe200030e0650 */
[----:B------:R-:W-:Y:S01]  /*33cd0*/  ISETP.GE.U32.AND.EX P3, PT, R79, R9, PT, P3 ;  /* 0x000000094f00720c */ /* 0x000fe20003f66130 */
[----:B------:R-:W-:Y:S01]  /*33ce0*/  IMAD.WIDE.U32 R70, R8, R104, RZ ;  /* 0x0000006808467225 */ /* 0x000fe200078e00ff */
[----:B------:R-:W-:-:S02]  /*33cf0*/  SEL R9, RZ, 0x1, P5 ;  /* 0x00000001ff097807 */ /* 0x000fc40002800000 */
[----:B------:R-:W-:Y:S01]  /*33d00*/  SEL R73, RZ, 0x1, P3 ;  /* 0x00000001ff497807 */ /* 0x000fe20001800000 */
[----:B------:R-:W-:Y:S01]  /*33d10*/  IMAD.WIDE.U32 R84, R10, R111, RZ ;  /* 0x0000006f0a547225 */ /* 0x000fe200078e00ff */
[----:B------:R-:W-:Y:S02]  /*33d20*/  ISETP.GE.U32.AND.EX P2, PT, R75, R69, PT, P2 ;  /* 0x000000454b00720c */ /* 0x000fe40003f46120 */
[----:B------:R-:W-:Y:S01]  /*33d30*/  ISETP.GE.U32.AND.EX P0, PT, R61, R75, PT, P4 ;  /* 0x0000004b3d00720c */ /* 0x000fe20003f06140 */
[----:B------:R-:W-:Y:S01]  /*33d40*/  IMAD.WIDE.U32 R74, R11, R104, R60 ;  /* 0x000000680b4a7225 */ /* 0x000fe200078e003c */
[----:B------:R-:W-:Y:S02]  /*33d50*/  IADD3 R73, P3, P5, R73, R82, R9 ;  /* 0x0000005249497210 */ /* 0x000fe40007d7e009 */
[----:B------:R-:W-:Y:S01]  /*33d60*/  SEL R86, RZ, 0x1, P2 ;  /* 0x00000001ff567807 */ /* 0x000fe20001000000 */
[----:B------:R-:W-:Y:S01]  /*33d70*/  IMAD R9, R115, R11, RZ ;  /* 0x0000000b73097224 */ /* 0x000fe200078e02ff */
[----:B------:R-:W-:Y:S01]  /*33d80*/  SEL R87, RZ, 0x1, P0 ;  /* 0x00000001ff577807 */ /* 0x000fe20000000000 */
[----:B------:R-:W-:Y:S01]  /*33d90*/  IMAD.WIDE.U32 R70, P4, R11, R115, R70 ;  /* 0x000000730b467225 */ /* 0x000fe20007880046 */
[----:B------:R-:W-:-:S02]  /*33da0*/  IADD3.X R82, PT, PT, RZ, R83, RZ, P3, P5 ;  /* 0x00000053ff527210 */ /* 0x000fc40001fea4ff */
[----:B------:R-:W-:Y:S01]  /*33db0*/  IADD3 R86, P2, P6, R87, R76, R86 ;  /* 0x0000004c57567210 */ /* 0x000fe20007e5e056 */
[----:B------:R-:W-:Y:S01]  /*33dc0*/  IMAD R9, R8, R104, R9 ;  /* 0x0000006808097224 */ /* 0x000fe200078e0209 */
[----:B------:R-:W-:Y:S01]  /*33dd0*/  ISETP.GE.U32.AND P3, PT, R74, R60, PT ;  /* 0x0000003c4a00720c */ /* 0x000fe20003f66070 */
[----:B------:R-:W-:Y:S01]  /*33de0*/  IMAD.WIDE.U32 R68, R11, R104, RZ ;  /* 0x000000680b447225 */ /* 0x000fe200078e00ff */
[----:B------:R-:W-:Y:S02]  /*33df0*/  IADD3.X R87, PT, PT, RZ, R77, RZ, P2, P6 ;  /* 0x0000004dff577210 */ /* 0x000fe400017ec4ff */
[----:B------:R-:W-:Y:S01]  /*33e00*/  IADD3 R72, P6, PT, R73, R74, RZ ;  /* 0x0000004a49487210 */ /* 0x000fe20007fde0ff */
[----:B------:R-:W-:Y:S01]  /*33e10*/  IMAD.IADD R75, R75, 0x1, R9 ;  /* 0x000000014b4b7824 */ /* 0x000fe200078e0209 */
[----:B------:R-:W-:Y:S01]  /*33e20*/  IADD3 RZ, P0, PT, R69, R70, RZ ;  /* 0x0000004645ff7210 */ /* 0x000fe20007f1e0ff */
[----:B------:R-:W-:-:S03]  /*33e30*/  IMAD.WIDE.U32 R76, R7, R117, RZ ;  /* 0x00000075074c7225 */ /* 0x000fc600078e00ff */
[----:B------:R-:W-:Y:S01]  /*33e40*/  ISETP.GE.U32.AND.EX P2, PT, R75, R61, PT, P3 ;  /* 0x0000003d4b00720c */ /* 0x000fe20003f46130 */
[----:B------:R-:W-:-:S03]  /*33e50*/  IMAD.WIDE.U32 R60, R10, R117, RZ ;  /* 0x000000750a3c7225 */ /* 0x000fc600078e00ff */
[----:B------:R-:W-:Y:S01]  /*33e60*/  SEL R9, RZ, 0x1, P2 ;  /* 0x00000001ff097807 */ /* 0x000fe20001000000 */
[----:B------:R-:W-:-:S04]  /*33e70*/  IMAD.WIDE.U32 R76, P5, R10, R113, R76 ;  /* 0x000000710a4c7225 */ /* 0x000fc800078a004c */
[----:B------:R-:W-:Y:S01]  /*33e80*/  IMAD.X R101, RZ, RZ, RZ, P4 ;  /* 0x000000ffff657224 */ /* 0x000fe200020e06ff */
[----:B------:R-:W-:Y:S01]  /*33e90*/  ISETP.GE.U32.AND P4, PT, R72, R74, PT ;  /* 0x0000004a4800720c */ /* 0x000fe20003f86070 */
[----:B------:R-:W-:Y:S01]  /*33ea0*/  IMAD.X R73, R75, 0x1, R82, P6 ;  /* 0x000000014b497824 */ /* 0x000fe200030e0652 */
[----:B------:R-:W-:Y:S01]  /*33eb0*/  IADD3 RZ, P6, PT, R61, R76, RZ ;  /* 0x0000004c3dff7210 */ /* 0x000fe20007fde0ff */
        /* <DEDUP_REMOVED lines=10> */
[----:B------:R-:W-:-:S04]  /*33f60*/  IMAD.WIDE.U32 R74, R10, R104, RZ ;  /* 0x000000680a4a7225 */ /* 0x000fc800078e00ff */
        /* <DEDUP_REMOVED lines=16> */
[----:B------:R-:W-:Y:S01]  /*34070*/  IMAD.X R77, RZ, RZ, RZ, P3 ;  /* 0x000000ffff4d7224 */ /* 0x000fe200018e06ff */
[----:B------:R-:W-:Y:S01]  /*34080*/  ISETP.GE.U32.AND P3, PT, R84, R78, PT ;  /* 0x0000004e5400720c */ /* 0x000fe20003f66070 */
[----:B------:R-:W-:Y:S02]  /*34090*/  IMAD.IADD R99, R85, 0x1, R99 ;  /* 0x0000000155637824 */ /* 0x000fe400078e0263 */
[----:B------:R-:W-:Y:S02]  /*340a0*/  IMAD R60, R113, R10, RZ ;  /* 0x0000000a713c7224 */ /* 0x000fe400078e02ff */
[----:B------:R-:W-:Y:S01]  /*340b0*/  IMAD.MOV.U32 R80, RZ, RZ, R83 ;  /* 0x000000ffff507224 */ /* 0x000fe200078e0053 */
[----:B------:R-:W-:Y:S01]  /*340c0*/  ISETP.GE.U32.AND.EX P3, PT, R99, R79, PT, P3 ;  /* 0x0000004f6300720c */ /* 0x000fe20003f66130 */
[----:B------:R-:W-:-:S02]  /*340d0*/  IMAD.MOV.U32 R76, RZ, RZ, R61 ;  /* 0x000000ffff4c7224 */ /* 0x000fc400078e003d */
[C---:B------:R-:W-:Y:S01]  /*340e0*/  IMAD R119, R7.reuse, R117, R60 ;  /* 0x0000007507777224 */ /* 0x040fe200078e023c */
[----:B------:R-:W-:Y:S01]  /*340f0*/  SEL R83, RZ, 0x1, P3 ;  /* 0x00000001ff537807 */ /* 0x000fe20001800000 */
[----:B------:R-:W-:Y:S01]  /*34100*/  IMAD.WIDE.U32.X R80, R7, R109, R80, P0 ;  /* 0x0000006d07507225 */ /* 0x000fe200000e0450 */
[----:B------:R-:W-:-:S03]  /*34110*/  IADD3 R79, P0, P3, R12, R100, R9 ;  /* 0x000000640c4f7210 */ /* 0x000fc60007b1e009 */
[----:B------:R-:W-:Y:S01]  /*34120*/  IMAD.WIDE.U32 R60, R10, R117, R72 ;  /* 0x000000750a3c7225 */ /* 0x000fe200078e0048 */
[----:B------:R-:W-:-:S03]  /*34130*/  IADD3.X R100, PT, PT, RZ, R101, RZ, P0, P3 ;  /* 0x00000065ff647210 */ /* 0x000fc600007e64ff */
        /* <DEDUP_REMOVED lines=14> */
[----:B------:R-:W-:Y:S01]  /*34220*/  IMAD.X R79, R61, 0x1, R100, P2 ;  /* 0x000000013d4f7824 */ /* 0x000fe200010e0664 */
[----:B------:R-:W-:Y:S01]  /*34230*/  ISETP.GE.U32.AND P2, PT, R70, R86, PT ;  /* 0x000000564600720c */ /* 0x000fe20003f46070 */
[----:B------:R-:W-:Y:S01]  /*34240*/  IMAD.WIDE.U32.X R68, R7, R115, R68, P4 ;  /* 0x0000007307447225 */ /* 0x000fe200020e0444 */
[----:B------:R-:W-:Y:S02]  /*34250*/  ISETP.GE.U32.AND.EX P0, PT, R81, R11, PT, P0 ;  /* 0x0000000b5100720c */ /* 0x000fe40003f06100 */
[----:B------:R-:W-:Y:S01]  /*34260*/  ISETP.GE.U32.AND P6, PT, R78, R70, PT ;  /* 0x000000464e00720c */ /* 0x000fe20003fc6070 */
[-C--:B------:R-:W-:Y:S01]  /*34270*/  IMAD R115, R115, R10.reuse, RZ ;  /* 0x0000000a73737224 */ /* 0x080fe200078e02ff */
[----:B------:R-:W-:Y:S01]  /*34280*/  ISETP.GE.U32.AND.EX P2, PT, R61, R87, PT, P2 ;  /* 0x000000573d00720c */ /* 0x000fe20003f46120 */
[----:B------:R-:W-:Y:S01]  /*34290*/  IMAD R70, R107, R10, RZ ;  /* 0x0000000a6b467224 */ /* 0x000fe200078e02ff */
[----:B------:R-:W-:Y:S01]  /*342a0*/  SEL R11, RZ, 0x1, P3 ;  /* 0x00000001ff0b7807 */ /* 0x000fe20001800000 */
[CC--:B------:R-:W-:Y:S01]  /*342b0*/  IMAD R115, R7.reuse, R104.reuse, R115 ;  /* 0x0000006807737224 */ /* 0x0c0fe200078e0273 */
[----:B------:R-:W-:Y:S01]  /*342c0*/  SEL R87, RZ, 0x1, P0 ;  /* 0x00000001ff577807 */ /* 0x000fe20000000000 */
[----:B------:R-:W-:Y:S01]  /*342d0*/  IMAD R89, R7, R105, R70 ;  /* 0x0000006907597224 */ /* 0x000fe200078e0246 */
[----:B------:R-:W-:Y:S01]  /*342e0*/  ISETP.GE.U32.AND.EX P0, PT, R79, R61, PT, P6 ;  /* 0x0000003d4f00720c */ /* 0x000fe20003f06160 */
[----:B------:R-:W-:Y:S01]  /*342f0*/  IMAD.WIDE.U32 R60, R10, R104, R78 ;  /* 0x000000680a3c7225 */ /* 0x000fe200078e004e */
[----:B------:R-:W-:-:S02]  /*34300*/  IADD3 R87, P4, P3, R87, R74, R11 ;  /* 0x0000004a57577210 */ /* 0x000fc40007b9e00b */
[----:B------:R-:W-:Y:S01]  /*34310*/  SEL R12, RZ, 0x1, P2 ;  /* 0x00000001ff0c7807 */ /* 0x000fe20001000000 */
[----:B------:R-:W-:Y:S01]  /*34320*/  IMAD.WIDE.U32.X R76, R7, R107, R76, P5 ;  /* 0x0000006b074c7225 */ /* 0x000fe200028e044c */
[----:B------:R-:W-:Y:S02]  /*34330*/  SEL R11, RZ, 0x1, P0 ;  /* 0x00000001ff0b7807 */ /* 0x000fe40000000000 */
[----:B------:R-:W-:Y:S01]  /*34340*/  IADD3.X R75, PT, PT, RZ, R75, RZ, P4, P3 ;  /* 0x0000004bff4b7210 */ /* 0x000fe200027e64ff */
[----:B------:R-:W-:Y:S01]  /*34350*/  IMAD.WIDE.U32 R70, R81, 0x3d1, RZ ;  /* 0x000003d151467825 */ /* 0x000fe200078e00ff */
[----:B------:R-:W-:Y:S02]  /*34360*/  ISETP.GE.U32.AND P0, PT, R60, R78, PT ;  /* 0x0000004e3c00720c */ /* 0x000fe40003f06070 */
[----:B------:R-:W-:Y:S01]  /*34370*/  IADD3 R87, P3, PT, R87, R60, RZ ;  /* 0x0000003c57577210 */ /* 0x000fe20007f7e0ff */
[----:B------:R-:W-:Y:S01]  /*34380*/  IMAD.IADD R78, R61, 0x1, R115 ;  /* 0x000000013d4e7824 */ /* 0x000fe200078e0273 */
[----:B------:R-:W-:Y:S01]  /*34390*/  IADD3 R8, P2, P5, R11, R8, R12 ;  /* 0x000000080b087210 */ /* 0x000fe20007d5e00c */
[----:B------:R-:W-:-:S03]  /*343a0*/  IMAD.WIDE.U32 R72, R83, 0x3d1, RZ ;  /* 0x000003d153487825 */ /* 0x000fc600078e00ff */
[----:B------:R-:W-:Y:S01]  /*343b0*/  IADD3.X R9, PT, PT, RZ, R9, RZ, P2, P5 ;  /* 0x00000009ff097210 */ /* 0x000fe200017ea4ff */
[C---:B------:R-:W-:Y:S01]  /*343c0*/  IMAD.X R75, R78.reuse, 0x1, R75, P3 ;  /* 0x000000014e4b7824 */ /* 0x040fe200018e064b */
[----:B------:R-:W-:Y:S01]  /*343d0*/  ISETP.GE.U32.AND P2, PT, R87, R60, PT ;  /* 0x0000003c5700720c */ /* 0x000fe20003f46070 */
[----:B------:R-:W-:Y:S01]  /*343e0*/  IMAD.WIDE.U32 R70, P4, RZ, R83, R70 ;  /* 0x00000053ff467225 */ /* 0x000fe20007880046 */
[----:B------:R-:W-:Y:S02]  /*343f0*/  IADD3 R7, P5, PT, RZ, R72, RZ ;  /* 0x00000048ff077210 */ /* 0x000fe40007fbe0ff */
[----:B------:R-:W-:Y:S01]  /*34400*/  ISETP.GE.U32.AND.EX P3, PT, R78, R79, PT, P0 ;  /* 0x0000004f4e00720c */ /* 0x000fe20003f66100 */
[----:B------:R-:W-:Y:S01]  /*34410*/  IMAD.X R61, RZ, RZ, RZ, P4 ;  /* 0x000000ffff3d7224 */ /* 0x000fe200020e06ff */
[----:B------:R-:W-:Y:S01]  /*34420*/  ISETP.GE.U32.AND.EX P2, PT, R75, R78, PT, P2 ;  /* 0x0000004e4b00720c */ /* 0x000fe20003f46120 */
[----:B------:R-:W-:Y:S01]  /*34430*/  IMAD.MOV.U32 R60, RZ, RZ, R71 ;  /* 0x000000ffff3c7224 */ /* 0x000fe200078e0047 */
[----:B------:R-:W-:Y:S01]  /*34440*/  IADD3 R12, P4, PT, R73, R70, RZ ;  /* 0x00000046490c7210 */ /* 0x000fe20007f9e0ff */
[----:B------:R-:W-:Y:S01]  /*34450*/  IMAD.WIDE.U32 R70, R10, R105, R8 ;  /* 0x000000690a467225 */ /* 0x000fe200078e0008 */
[----:B------:R-:W-:-:S02]  /*34460*/  ISETP.GE.U32.AND P0, PT, R7, R72, PT ;  /* 0x000000480700720c */ /* 0x000fc40003f06070 */
[----:B------:R-:W-:Y:S01]  /*34470*/  SEL R72, RZ, 0x1, P3 ;  /* 0x00000001ff487807 */ /* 0x000fe20001800000 */
[----:B------:R-:W-:Y:S01]  /*34480*/  IMAD.WIDE.U32 R10, R75, 0x3d1, RZ ;  /* 0x000003d14b0a7825 */ /* 0x000fe200078e00ff */
[----:B------:R-:W-:-:S03]  /*34490*/  SEL R79, RZ, 0x1, P2 ;  /* 0x00000001ff4f7807 */ /* 0x000fc60001000000 */
[----:B------:R-:W-:Y:S01]  /*344a0*/  IMAD.X R83, R12, 0x1, R83, P5 ;  /* 0x000000010c537824 */ /* 0x000fe200028e0653 */
[----:B------:R-:W-:Y:S01]  /*344b0*/  IADD3 R79, P3, P2, R79, R68, R72 ;  /* 0x000000444f4f7210 */ /* 0x000fe20007a7e048 */
[----:B------:R-:W-:Y:S01]  /*344c0*/  IMAD.WIDE.U32.X R72, RZ, R81, R60, P4 ;  /* 0x00000051ff487225 */ /* 0x000fe200020e043c */
[----:B------:R-:W-:Y:S02]  /*344d0*/  ISETP.GE.U32.AND P5, PT, R70, R8, PT ;  /* 0x000000084600720c */ /* 0x000fe40003fa6070 */
[----:B------:R-:W-:Y:S01]  /*344e0*/  ISETP.GE.U32.AND.EX P0, PT, R83, R12, PT, P0 ;  /* 0x0000000c5300720c */ /* 0x000fe20003f06100 */
[----:B------:R-:W-:Y:S01]  /*344f0*/  IMAD.WIDE.U32 R60, R87, 0x3d1, RZ ;  /* 0x000003d1573c7825 */ /* 0x000fe200078e00ff */
[----:B------:R-:W-:-:S03]  /*34500*/  IADD3.X R105, PT, PT, RZ, R69, RZ, P3, P2 ;  /* 0x00000045ff697210 */ /* 0x000fc60001fe44ff */
[----:B------:R-:W-:Y:S01]  /*34510*/  IMAD.WIDE.U32 R10, P4, RZ, R87, R10 ;  /* 0x00000057ff0a7225 */ /* 0x000fe2000788000a */
[----:B------:R-:W-:-:S03]  /*34520*/  IADD3 R101, P2, PT, R72, R60, RZ ;  /* 0x0000003c48657210 */ /* 0x000fc60007f5e0ff */
[----:B------:R-:W-:Y:S01]  /*34530*/  IMAD.IADD R12, R71, 0x1, R89 ;  /* 0x00000001470c7824 */ /* 0x000fe200078e0259 */
[----:B------:R-:W-:Y:S01]  /*34540*/  IADD3 R89, P6, PT, R79, R70, RZ ;  /* 0x000000464f597210 */ /* 0x000fe20007fde0ff */
[----:B------:R-:W-:Y:S01]  /*34550*/  IMAD.X R69, RZ, RZ, RZ, P4 ;  /* 0x000000ffff457224 */ /* 0x000fe200020e06ff */
[----:B------:R-:W-:Y:S01]  /*34560*/  IADD3 R61, P4, PT, R61, R10, RZ ;  /* 0x0000000a3d3d7210 */ /* 0x000fe20007f9e0ff */
[----:B------:R-:W-:Y:S01]  /*34570*/  IMAD.MOV.U32 R68, RZ, RZ, R11 ;  /* 0x000000ffff447224 */ /* 0x000fe200078e000b */
[C---:B------:R-:W-:Y:S01]  /*34580*/  ISETP.GE.U32.AND.EX P5, PT, R12.reuse, R9, PT, P5 ;  /* 0x000000090c00720c */ /* 0x040fe20003fa6150 */
[----:B------:R-:W-:Y:S01]  /*34590*/  IMAD.X R79, R12, 0x1, R105, P6 ;  /* 0x000000010c4f7824 */ /* 0x000fe200030e0669 */
[----:B------:R-:W-:Y:S01]  /*345a0*/  IADD3 R8, P6, PT, R101, R81, RZ ;  /* 0x0000005165087210 */ /* 0x000fe20007fde0ff */
[----:B------:R-:W-:Y:S01]  /*345b0*/  IMAD.X R72, R61, 0x1, R73, P2 ;  /* 0x000000013d487824 */ /* 0x000fe200010e0649 */
[----:B------:R-:W-:Y:S01]  /*345c0*/  ISETP.GE.U32.AND P2, PT, R89, R70, PT ;  /* 0x000000465900720c */ /* 0x000fe20003f46070 */
[----:B------:R-:W-:Y:S01]  /*345d0*/  IMAD.WIDE.U32.X R68, RZ, R75, R68, P4 ;  /* 0x0000004bff447225 */ /* 0x000fe200020e0444 */
[----:B------:R-:W-:-:S02]  /*345e0*/  SEL R71, RZ, 0x1, P0 ;  /* 0x00000001ff477807 */ /* 0x000fc40000000000 */
[----:B------:R-:W-:Y:S02]  /*345f0*/  SEL R10, RZ, 0x1, P5 ;  /* 0x00000001ff0a7807 */ /* 0x000fe40002800000 */
[----:B------:R-:W-:Y:S01]  /*34600*/  ISETP.GE.U32.AND.EX P2, PT, R79, R12, PT, P2 ;  /* 0x0000000c4f00720c */ /* 0x000fe20003f46120 */
[----:B------:R-:W-:Y:S01]  /*34610*/  IMAD.X R12, R72, 0x1, R87, P6 ;  /* 0x00000001480c7824 */ /* 0x000fe200030e0657 */
[C---:B------:R-:W-:Y:S02]  /*34620*/  IADD3 R71, P5, PT, R8.reuse, R71, RZ ;  /* 0x0000004708477210 */ /* 0x040fe40007fbe0ff */
[----:B------:R-:W-:Y:S02]  /*34630*/  ISETP.GE.U32.AND P3, PT, R101, R60, PT ;  /* 0x0000003c6500720c */ /* 0x000fe40003f66070 */
[----:B------:R-:W-:Y:S01]  /*34640*/  SEL R87, RZ, 0x1, P2 ;  /* 0x00000001ff577807 */ /* 0x000fe20001000000 */
[----:B------:R-:W-:Y:S01]  /*34650*/  IMAD.X R73, RZ, RZ, R12, P5 ;  /* 0x000000ffff497224 */ /* 0x000fe200028e060c */
[----:B------:R-:W-:-:S02]  /*34660*/  ISETP.LT.U32.AND P0, PT, R8, R101, PT ;  /* 0x000000650800720c */ /* 0x000fc40003f01070 */
[----:B------:R-:W-:Y:S01]  /*34670*/  ISETP.GE.U32.AND P2, PT, R71, R8, PT ;  /* 0x000000084700720c */ /* 0x000fe20003f46070 */
[----:B------:R-:W-:Y:S01]  /*34680*/  IMAD.WIDE.U32 R8, R79, 0x3d1, RZ ;  /* 0x000003d14f087825 */ /* 0x000fe200078e00ff */
[----:B------:R-:W-:Y:S02]  /*34690*/  ISETP.GE.U32.AND.EX P3, PT, R72, R61, PT, P3 ;  /* 0x0000003d4800720c */ /* 0x000fe40003f66130 */
[----:B------:R-:W-:Y:S01]  /*346a0*/  IADD3 R87, P4, P5, R87, R76, R10 ;  /* 0x0000004c57577210 */ /* 0x000fe20007d9e00a */
[----:B------:R-:W-:Y:S01]  /*346b0*/  IMAD.WIDE.U32 R10, R89, 0x3d1, RZ ;  /* 0x000003d1590a7825 */ /* 0x000fe200078e00ff */
[----:B------:R-:W-:Y:S02]  /*346c0*/  ISETP.GE.U32.AND.EX P6, PT, R73, R12, PT, P2 ;  /* 0x0000000c4900720c */ /* 0x000fe40003fc6120 */
[----:B------:R-:W-:Y:S01]  /*346d0*/  SEL R81, RZ, 0x1, P3 ;  /* 0x00000001ff517807 */ /* 0x000fe20001800000 */
[----:B------:R-:W-:Y:S01]  /*346e0*/  IMAD.WIDE.U32 R8, P2, RZ, R89, R8 ;  /* 0x00000059ff087225 */ /* 0x000fe20007840008 */
[----:B------:R-:W-:-:S02]  /*346f0*/  ISETP.LT.U32.OR.EX P0, PT, R12, R72, !P6, P0 ;  /* 0x000000480c00720c */ /* 0x000fc40007701500 */
[----:B------:R-:W-:Y:S01]  /*34700*/  IADD3 R81, P3, P6, R10, R68, R81 ;  /* 0x000000440a517210 */ /* 0x000fe20007e7e051 */
[----:B------:R-:W-:Y:S01]  /*34710*/  IMAD.X R61, RZ, RZ, RZ, P2 ;  /* 0x000000ffff3d7224 */ /* 0x000fe200010e06ff */
[----:B------:R-:W-:Y:S01]  /*34720*/  IADD3.X R101, PT, PT, RZ, R77, RZ, P4, P5 ;  /* 0x0000004dff657210 */ /* 0x000fe200027ea4ff */
[----:B------:R-:W-:Y:S01]  /*34730*/  IMAD.MOV.U32 R60, RZ, RZ, R9 ;  /* 0x000000ffff3c7224 */ /* 0x000fe200078e0009 */
[----:B------:R-:W-:Y:S02]  /*34740*/  IADD3 R11, P4, PT, R11, R8, RZ ;  /* 0x000000080b0b7210 */ /* 0x000fe40007f9e0ff */
        /* <DEDUP_REMOVED lines=98> */
.L_x_273:
[----:B------:R-:W-:Y:S05]  /*34d70*/  BSYNC.RECONVERGENT B1 ;  /* 0x0000000000017941 */ /* 0x000fea0003800200 */
.L_x_272:
[----:B------:R-:W-:Y:S01]  /*34d80*/  IADD3 R5, P2, PT, R7, R8, RZ ;  /* 0x0000000807057210 */ /* 0x000fe20007f5e0ff */
[----:B------:R-:W-:Y:S01]  /*34d90*/  IMAD.IADD R8, R9, 0x1, R111 ;  /* 0x0000000109087824 */ /* 0x000fe200078e026f */
[----:B------:R-:W-:Y:S04]  /*34da0*/  BSSY.RECONVERGENT B1, `(.L_x_274) ;  /* 0x00000df000017945 */ /* 0x000fe80003800200 */
[----:B------:R-:W-:Y:S01]  /*34db0*/  BSSY.RELIABLE B2, `(.L_x_275) ;  /* 0x000003b000027945 */ /* 0x000fe20003800100 */
[----:B------:R-:W-:Y:S01]  /*34dc0*/  ISETP.GE.U32.AND P0, PT, R5, R7, PT ;  /* 0x000000070500720c */ /* 0x000fe20003f06070 */
[----:B------:R-:W-:Y:S01]  /*34dd0*/  IMAD.X R88, R83, 0x1, R8, P2 ;  /* 0x0000000153587824 */ /* 0x000fe200010e0608 */
[----:B------:R-:W-:Y:S01]  /*34de0*/  IADD3 R58, P2, PT, R71, R58, RZ ;  /* 0x0000003a473a7210 */ /* 0x000fe20007f5e0ff */
[----:B------:R-:W-:-:S03]  /*34df0*/  IMAD.MOV.U32 R7, RZ, RZ, RZ ;  /* 0x000000ffff077224 */ /* 0x000fc600078e00ff */
        /* <DEDUP_REMOVED lines=54> */
.L_x_276:
[----:B------:R-:W-:Y:S05]  /*35160*/  BSYNC.RELIABLE B2 ;  /* 0x0000000000027941 */ /* 0x000fea0003800100 */
.L_x_275:
        /* <DEDUP_REMOVED lines=69> */
.L_x_279:
[----:B------:R-:W-:Y:S05]  /*355c0*/  BSYNC.RELIABLE B2 ;  /* 0x0000000000027941 */ /* 0x000fea0003800100 */
.L_x_278:
        /* <DEDUP_REMOVED lines=27> */
[----:B------:R-:W-:Y:S02]  /*35780*/  SEL R56, RZ, 0xffffffff, P0 ;  /* 0xffffffffff387807 */ /* 0x000fe40000000000 */
[----:B------:R-:W-:Y:S01]  /*35790*/  SEL R5, RZ, 0x1, !P3 ;  /* 0x00000001ff057807 */ /* 0x000fe20005800000 */
[----:B------:R-:W-:Y:S01]  /*357a0*/  IMAD.X R98, R12, 0x1, R71, P4 ;  /* 0x000000010c627824 */ /* 0x000fe200020e0647 */
[----:B------:R-:W-:Y:S02]  /*357b0*/  ISETP.GT.U32.AND P0, PT, R103, R48, PT ;  /* 0x000000306700720c */ /* 0x000fe40003f04070 */
        /* <DEDUP_REMOVED lines=33> */
.L_x_281:
[----:B------:R-:W-:Y:S05]  /*359d0*/  BSYNC.RELIABLE B2 ;  /* 0x0000000000027941 */ /* 0x000fea0003800100 */
.L_x_280:
        /* <DEDUP_REMOVED lines=27> */
.L_x_277:
[----:B------:R-:W-:Y:S05]  /*35b90*/  BSYNC.RECONVERGENT B1 ;  /* 0x0000000000017941 */ /* 0x000fea0003800200 */
.L_x_274:
        /* <DEDUP_REMOVED lines=26> */
[----:B------:R-:W-:-:S04]  /*35d40*/  IMAD.WIDE.U32.X R56, R28, R94, R56, P3 ;  /* 0x0000005e1c387225 */ /* 0x000fc800018e0438 */
[----:B------:R-:W-:Y:S01]  /*35d50*/  IMAD.WIDE.U32 R6, R27, R95, RZ ;  /* 0x0000005f1b067225 */ /* 0x000fe200078e00ff */
[----:B------:R-:W-:-:S03]  /*35d60*/  IADD3 R56, P3, P4, R60, R56, R11 ;  /* 0x000000383c387210 */ /* 0x000fc60007c7e00b */
[----:B------:R-:W-:-:S04]  /*35d70*/  IMAD.WIDE.U32 R58, P2, R27, R92, R58 ;  /* 0x0000005c1b3a7225 */ /* 0x000fc8000784003a */
[C---:B------:R-:W-:Y:S01]  /*35d80*/  IMAD R71, R28.reuse, R95, R10 ;  /* 0x0000005f1c477224 */ /* 0x040fe200078e020a */
[----:B------:R-:W-:Y:S01]  /*35d90*/  IADD3 RZ, P0, PT, R7, R58, RZ ;  /* 0x0000003a07ff7210 */ /* 0x000fe20007f1e0ff */
[----:B------:R-:W-:-:S04]  /*35da0*/  IMAD.WIDE.U32 R72, R28, R93, RZ ;  /* 0x0000005d1c487225 */ /* 0x000fc800078e00ff */
[----:B------:R-:W-:Y:S02]  /*35db0*/  IMAD.IADD R71, R61, 0x1, R71 ;  /* 0x000000013d477824 */ /* 0x000fe400078e0247 */
[----:B------:R-:W-:-:S03]  /*35dc0*/  IMAD.WIDE.U32 R10, R26, R91, RZ ;  /* 0x0000005b1a0a7225 */ /* 0x000fc600078e00ff */
[----:B------:R-:W-:Y:S01]  /*35dd0*/  IADD3.X R57, PT, PT, R71, R57, RZ, P3, P4 ;  /* 0x0000003947397210 */ /* 0x000fe20001fe84ff */
[----:B------:R-:W-:-:S04]  /*35de0*/  IMAD.WIDE.U32 R6, R27, R93, RZ ;  /* 0x0000005d1b067225 */ /* 0x000fc800078e00ff */
[----:B------:R-:W-:-:S04]  /*35df0*/  IMAD.WIDE.U32 R72, P5, R27, R90, R72 ;  /* 0x0000005a1b487225 */ /* 0x000fc800078a0048 */
[----:B------:R-:W-:Y:S01]  /*35e00*/  IMAD R58, R96, R25, RZ ;  /* 0x00000019603a7224 */ /* 0x000fe200078e02ff */
[----:B------:R-:W-:Y:S01]  /*35e10*/  IADD3 RZ, P3, PT, R7, R72, RZ ;  /* 0x0000004807ff7210 */ /* 0x000fe20007f7e0ff */
[----:B------:R-:W-:-:S04]  /*35e20*/  IMAD.WIDE.U32 R10, P4, R25, R96, R10 ;  /* 0x00000060190a7225 */ /* 0x000fc8000788000a */
[----:B------:R-:W-:-:S04]  /*35e30*/  IMAD.WIDE.U32 R6, R25, R91, R8 ;  /* 0x0000005b19067225 */ /* 0x000fc800078e0008 */
[-C--:B------:R-:W-:Y:S02]  /*35e40*/  IMAD R77, R26, R91.reuse, R58 ;  /* 0x0000005b1a4d7224 */ /* 0x080fe400078e023a */
[----:B------:R-:W-:Y:S01]  /*35e50*/  IMAD.X R61, RZ, RZ, RZ, P4 ;  /* 0x000000ffff3d7224 */ /* 0x000fe200020e06ff */
[----:B------:R-:W-:Y:S01]  /*35e60*/  ISETP.GE.U32.AND P4, PT, R56, R60, PT ;  /* 0x0000003c3800720c */ /* 0x000fe20003f86070 */
[----:B------:R-:W-:Y:S02]  /*35e70*/  IMAD.MOV.U32 R74, RZ, RZ, R59 ;  /* 0x000000ffff4a7224 */ /* 0x000fe400078e003b */
[----:B------:R-:W-:Y:S01]  /*35e80*/  IMAD.WIDE.U32 R68, R25, R91, RZ ;  /* 0x0000005b19447225 */ /* 0x000fe200078e00ff */
[----:B------:R-:W-:-:S03]  /*35e90*/  ISETP.GE.U32.AND.EX P4, PT, R57, R71, PT, P4 ;  /* 0x000000473900720c */ /* 0x000fc60003f86140 */
[----:B------:R-:W-:Y:S01]  /*35ea0*/  IMAD.X R75, RZ, RZ, RZ, P2 ;  /* 0x000000ffff4b7224 */ /* 0x000fe200010e06ff */
[----:B------:R-:W-:Y:S01]  /*35eb0*/  ISETP.GE.U32.AND P2, PT, R6, R8, PT ;  /* 0x000000080600720c */ /* 0x000fe20003f46070 */
[----:B------:R-:W-:Y:S01]  /*35ec0*/  IMAD.IADD R102, R7, 0x1, R77 ;  /* 0x0000000107667824 */ /* 0x000fe200078e024d */
[----:B------:R-:W-:Y:S01]  /*35ed0*/  IADD3 RZ, P6, PT, R69, R10, RZ ;  /* 0x0000000a45ff7210 */ /* 0x000fe20007fde0ff */
[----:B------:R-:W-:Y:S01]  /*35ee0*/  IMAD.WIDE.U32 R58, R26, R97, RZ ;  /* 0x000000611a3a7225 */ /* 0x000fe200078e00ff */
[----:B------:R-:W-:Y:S02]  /*35ef0*/  SEL R79, RZ, 0x1, P4 ;  /* 0x00000001ff4f7807 */ /* 0x000fe40002000000 */
[----:B------:R-:W-:Y:S01]  /*35f00*/  ISETP.GE.U32.AND.EX P2, PT, R102, R9, PT, P2 ;  /* 0x000000096600720c */ /* 0x000fe20003f46120 */
[----:B------:R-:W-:Y:S02]  /*35f10*/  IMAD R8, R90, R27, RZ ;  /* 0x0000001b5a087224 */ /* 0x000fe400078e02ff */
[----:B------:R-:W-:-:S04]  /*35f20*/  IMAD.WIDE.U32.X R74, R28, R92, R74, P0 ;  /* 0x0000005c1c4a7225 */ /* 0x000fc800000e044a */
[----:B------:R-:W-:Y:S02]  /*35f30*/  IMAD.MOV.U32 R60, RZ, RZ, R11 ;  /* 0x000000ffff3c7224 */ /* 0x000fe400078e000b */
[----:B------:R-:W-:Y:S02]  /*35f40*/  IMAD R9, R94, R25, RZ ;  /* 0x000000195e097224 */ /* 0x000fe400078e02ff */
[----:B------:R-:W-:-:S04]  /*35f50*/  IMAD.WIDE.U32 R68, R93, R27, RZ ;  /* 0x0000001b5d447225 */ /* 0x000fc800078e00ff */
[----:B------:R-:W-:Y:S02]  /*35f60*/  IMAD R77, R28, R93, R8 ;  /* 0x0000005d1c4d7224 */ /* 0x000fe400078e0208 */
[----:B------:R-:W-:-:S04]  /*35f70*/  IMAD.WIDE.U32 R70, R25, R97, RZ ;  /* 0x0000006119467225 */ /* 0x000fc800078e00ff */
[----:B------:R-:W-:-:S04]  /*35f80*/  IMAD.WIDE.U32 R58, P0, R25, R94, R58 ;  /* 0x0000005e193a7225 */ /* 0x000fc8000780003a */
[C---:B------:R-:W-:Y:S01]  /*35f90*/  IMAD R81, R26.reuse, R97, R9 ;  /* 0x000000611a517224 */ /* 0x040fe200078e0209 */
[----:B------:R-:W-:Y:S01]  /*35fa0*/  IADD3 RZ, P4, PT, R71, R58, RZ ;  /* 0x0000003a47ff7210 */ /* 0x000fe20007f9e0ff */
[----:B------:R-:W-:Y:S01]  /*35fb0*/  IMAD.IADD R77, R69, 0x1, R77 ;  /* 0x00000001454d7824 */ /* 0x000fe200078e024d */
[----:B------:R-:W-:Y:S01]  /*35fc0*/  SEL R71, RZ, 0x1, P2 ;  /* 0x00000001ff477807 */ /* 0x000fe20001000000 */
[----:B------:R-:W-:Y:S02]  /*35fd0*/  IMAD.X R11, RZ, RZ, RZ, P5 ;  /* 0x000000ffff0b7224 */ /* 0x000fe400028e06ff */
[----:B------:R-:W-:Y:S01]  /*35fe0*/  IMAD.WIDE.U32.X R60, R26, R96, R60, P6 ;  /* 0x000000601a3c7225 */ /* 0x000fe200030e043c */
[----:B------:R-:W-:-:S03]  /*35ff0*/  IADD3 R78, P5, P6, R68, R74, R79 ;  /* 0x0000004a444e7210 */ /* 0x000fc60007ebe04f */
[----:B------:R-:W-:Y:S01]  /*36000*/  IMAD.WIDE.U32 R8, R25, R97, R56 ;  /* 0x0000006119087225 */ /* 0x000fe200078e0038 */
[----:B------:R-:W-:-:S03]  /*36010*/  IADD3.X R79, PT, PT, R77, R75, RZ, P5, P6 ;  /* 0x0000004b4d4f7210 */ /* 0x000fc60002fec4ff */
[----:B------:R-:W-:Y:S01]  /*36020*/  IMAD.IADD R69, R9, 0x1, R81 ;  /* 0x0000000109457824 */ /* 0x000fe200078e0251 */
[C---:B------:R-:W-:Y:S01]  /*36030*/  IADD3 R60, P5, P6, R8.reuse, R60, R71 ;  /* 0x0000003c083c7210 */ /* 0x040fe20007ebe047 */
[----:B------:R-:W-:Y:S01]  /*36040*/  IMAD.X R9, RZ, RZ, RZ, P0 ;  /* 0x000000ffff097224 */ /* 0x000fe200000e06ff */
[----:B------:R-:W-:Y:S01]  /*36050*/  ISETP.GE.U32.AND P2, PT, R8, R56, PT ;  /* 0x000000380800720c */ /* 0x000fe20003f46070 */
[----:B------:R-:W-:Y:S01]  /*36060*/  IMAD.MOV.U32 R10, RZ, RZ, R73 ;  /* 0x000000ffff0a7224 */ /* 0x000fe200078e0049 */
[C---:B------:R-:W-:Y:S01]  /*36070*/  IADD3.X R61, PT, PT, R69.reuse, R61, RZ, P5, P6 ;  /* 0x0000003d453d7210 */ /* 0x040fe20002fec4ff */
[----:B------:R-:W-:Y:S01]  /*36080*/  IMAD.WIDE.U32 R80, R26, R95, RZ ;  /* 0x0000005f1a507225 */ /* 0x000fe200078e00ff */
[----:B------:R-:W-:Y:S02]  /*36090*/  ISETP.GE.U32.AND P5, PT, R60, R8, PT ;  /* 0x000000083c00720c */ /* 0x000fe40003fa6070 */
[----:B------:R-:W-:Y:S01]  /*360a0*/  ISETP.GE.U32.AND.EX P2, PT, R69, R57, PT, P2 ;  /* 0x000000394500720c */ /* 0x000fe20003f46120 */
        /* <DEDUP_REMOVED lines=8> */
[----:B------:R-:W-:Y:S01]  /*36130*/  IMAD.WIDE.U32 R80, P6, R25, R92, R80 ;  /* 0x0000005c19507225 */ /* 0x000fe200078c0050 */
[----:B------:R-:W-:Y:S02]  /*36140*/  IADD3 R73, P5, P4, R73, R8, R56 ;  /* 0x0000000849497210 */ /* 0x000fe40007cbe038 */
[----:B------:R-:W-:Y:S01]  /*36150*/  SEL R59, RZ, 0x1, P0 ;  /* 0x00000001ff3b7807 */ /* 0x000fe20000000000 */
[----:B------:R-:W-:Y:S01]  /*36160*/  IMAD.WIDE.U32.X R10, R28, R90, R10, P3 ;  /* 0x0000005a1c0a7225 */ /* 0x000fe200018e040a */
[----:B------:R-:W-:-:S02]  /*36170*/  IADD3 RZ, P2, PT, R57, R80, RZ ;  /* 0x0000005039ff7210 */ /* 0x000fc40007f5e0ff */
[----:B------:R-:W-:Y:S01]  /*36180*/  IADD3.X R74, PT, PT, RZ, R9, RZ, P5, P4 ;  /* 0x00000009ff4a7210 */ /* 0x000fe20002fe84ff */
[----:B------:R-:W-:Y:S01]  /*36190*/  IMAD.WIDE.U32 R76, R26, R93, RZ ;  /* 0x0000005d1a4c7225 */ /* 0x000fe200078e00ff */
[----:B------:R-:W-:-:S03]  /*361a0*/  IADD3 R10, P3, PT, R59, R10, RZ ;  /* 0x0000000a3b0a7210 */ /* 0x000fc60007f7e0ff */
[----:B------:R-:W-:Y:S02]  /*361b0*/  IMAD R8, R92, R25, RZ ;  /* 0x000000195c087224 */ /* 0x000fe400078e02ff */
[----:B------:R-:W-:-:S04]  /*361c0*/  IMAD.WIDE.U32 R68, R25, R95, R78 ;  /* 0x0000005f19447225 */ /* 0x000fc800078e004e */
[----:B------:R-:W-:Y:S02]  /*361d0*/  IMAD R83, R26, R95, R8 ;  /* 0x0000005f1a537224 */ /* 0x000fe400078e0208 */
[----:B------:R-:W-:Y:S01]  /*361e0*/  IMAD.WIDE.U32 R56, R25, R93, RZ ;  /* 0x0000005d19387225 */ /* 0x000fe200078e00ff */
[----:B------:R-:W-:-:S03]  /*361f0*/  IADD3 R56, P5, PT, R73, R68, RZ ;  /* 0x0000004449387210 */ /* 0x000fc60007fbe0ff */
[----:B------:R-:W-:-:S04]  /*36200*/  IMAD.WIDE.U32 R76, P0, R25, R90, R76 ;  /* 0x0000005a194c7225 */ /* 0x000fc8000780004c */
[----:B------:R-:W-:-:S04]  /*36210*/  IMAD.WIDE.U32 R70, R24, R91, RZ ;  /* 0x0000005b18467225 */ /* 0x000fc800078e00ff */
[----:B------:R-:W-:-:S04]  /*36220*/  IMAD.WIDE.U32 R58, R24, R97, RZ ;  /* 0x00000061183a7225 */ /* 0x000fc800078e00ff */
[----:B------:R-:W-:Y:S02]  /*36230*/  IMAD.IADD R83, R69, 0x1, R83 ;  /* 0x0000000145537824 */ /* 0x000fe400078e0253 */
[----:B------:R-:W-:Y:S01]  /*36240*/  IMAD.X R11, RZ, RZ, R11, P3 ;  /* 0x000000ffff0b7224 */ /* 0x000fe200018e060b */
[----:B------:R-:W-:Y:S01]  /*36250*/  IADD3 RZ, P3, PT, R57, R76, RZ ;  /* 0x0000004c39ff7210 */ /* 0x000fe20007f7e0ff */
[----:B------:R-:W-:-:S04]  /*36260*/  IMAD.WIDE.U32 R72, R23, R91, RZ ;  /* 0x0000005b17487225 */ /* 0x000fc800078e00ff */
[----:B------:R-:W-:-:S04]  /*36270*/  IMAD.WIDE.U32 R70, P4, R23, R96, R70 ;  /* 0x0000006017467225 */ /* 0x000fc80007880046 */
[----:B------:R-:W-:Y:S02]  /*36280*/  IMAD.X R57, R83, 0x1, R74, P5 ;  /* 0x0000000153397824 */ /* 0x000fe400028e064a */
[----:B------:R-:W-:-:S04]  /*36290*/  IMAD.WIDE.U32 R8, R23, R97, RZ ;  /* 0x0000006117087225 */ /* 0x000fc800078e00ff */
[----:B------:R-:W-:-:S04]  /*362a0*/  IMAD.WIDE.U32 R58, P5, R23, R94, R58 ;  /* 0x0000005e173a7225 */ /* 0x000fc800078a003a */
[----:B------:R-:W-:Y:S01]  /*362b0*/  IMAD.X R75, RZ, RZ, RZ, P6 ;  /* 0x000000ffff4b7224 */ /* 0x000fe200030e06ff */
[----:B------:R-:W-:Y:S01]  /*362c0*/  IADD3 RZ, P6, PT, R73, R70, RZ ;  /* 0x0000004649ff7210 */ /* 0x000fe20007fde0ff */
[----:B------:R-:W-:Y:S01]  /*362d0*/  IMAD.X R69, RZ, RZ, RZ, P4 ;  /* 0x000000ffff457224 */ /* 0x000fe200020e06ff */
[----:B------:R-:W-:Y:S01]  /*362e0*/  IADD3 RZ, P4, PT, R9, R58, RZ ;  /* 0x0000003a09ff7210 */ /* 0x000fe20007f9e0ff */
[----:B------:R-:W-:Y:S01]  /*362f0*/  IMAD.X R73, RZ, RZ, RZ, P0 ;  /* 0x000000ffff497224 */ /* 0x000fe200000e06ff */
[----:B------:R-:W-:Y:S01]  /*36300*/  ISETP.GE.U32.AND P0, PT, R68, R78, PT ;  /* 0x0000004e4400720c */ /* 0x000fe20003f06070 */
[----:B------:R-:W-:Y:S02]  /*36310*/  IMAD R58, R96, R23, RZ ;  /* 0x00000017603a7224 */ /* 0x000fe400078e02ff */
        /* <DEDUP_REMOVED lines=8> */
[----:B------:R-:W-:Y:S02]  /*363a0*/  IMAD.IADD R99, R9, 0x1, R99 ;  /* 0x0000000109637824 */ /* 0x000fe400078e0263 */
[----:B------:R-:W-:Y:S01]  /*363b0*/  IMAD.MOV.U32 R74, RZ, RZ, R81 ;  /* 0x000000ffff4a7224 */ /* 0x000fe200078e0051 */
[----:B------:R-:W-:Y:S01]  /*363c0*/  ISETP.GE.U32.AND.EX P5, PT, R57, R83, PT, P5 ;  /* 0x000000533900720c */ /* 0x000fe20003fa6150 */
[----:B------:R-:W-:Y:S01]  /*363d0*/  IMAD R60, R90, R25, RZ ;  /* 0x000000195a3c7224 */ /* 0x000fe200078e02ff */
[----:B------:R-:W-:Y:S01]  /*363e0*/  ISETP.GE.U32.AND.EX P0, PT, R99, R61, PT, P0 ;  /* 0x0000003d6300720c */ /* 0x000fe20003f06100 */
[----:B------:R-:W-:Y:S01]  /*363f0*/  IMAD R61, R94, R23, RZ ;  /* 0x000000175e3d7224 */ /* 0x000fe200078e02ff */
[----:B------:R-:W-:Y:S01]  /*36400*/  SEL R79, RZ, 0x1, P5 ;  /* 0x00000001ff4f7807 */ /* 0x000fe20002800000 */
[----:B------:R-:W-:Y:S01]  /*36410*/  IMAD.MOV.U32 R68, RZ, RZ, R71 ;  /* 0x000000ffff447224 */ /* 0x000fe200078e0047 */
[----:B------:R-:W-:Y:S01]  /*36420*/  SEL R71, RZ, 0x1, P0 ;  /* 0x00000001ff477807 */ /* 0x000fe20000000000 */
[----:B------:R-:W-:-:S02]  /*36430*/  IMAD.MOV.U32 R76, RZ, RZ, R59 ;  /* 0x000000ffff4c7224 */ /* 0x000fc400078e003b */
[----:B------:R-:W-:-:S04]  /*36440*/  IMAD.WIDE.U32.X R74, R26, R92, R74, P2 ;  /* 0x0000005c1a4a7225 */ /* 0x000fc800010e044a */
[----:B------:R-:W-:-:S04]  /*36450*/  IMAD.WIDE.U32 R58, R25, R93, R10 ;  /* 0x0000005d193a7225 */ /* 0x000fc800078e000a */
[----:B------:R-:W-:Y:S01]  /*36460*/  IMAD R81, R26, R93, R60 ;  /* 0x0000005d1a517224 */ /* 0x000fe200078e023c */
[----:B------:R-:W-:Y:S01]  /*36470*/  ISETP.GE.U32.AND P0, PT, R58, R10, PT ;  /* 0x0000000a3a00720c */ /* 0x000fe20003f06070 */
[-C--:B------:R-:W-:Y:S02]  /*36480*/  IMAD R25, R24, R97.reuse, R61 ;  /* 0x0000006118197224 */ /* 0x080fe400078e023d */
        /* <DEDUP_REMOVED lines=8> */
[----:B------:R-:W-:Y:S01]  /*36510*/  IMAD.IADD R59, R59, 0x1, R81 ;  /* 0x000000013b3b7824 */ /* 0x000fe200078e0251 */
[----:B------:R-:W-:Y:S01]  /*36520*/  IADD3 R56, P6, PT, R79, R58, RZ ;  /* 0x0000003a4f387210 */ /* 0x000fe20007fde0ff */
[----:B------:R-:W-:Y:S01]  /*36530*/  IMAD.WIDE.U32.X R76, R24, R94, R76, P4 ;  /* 0x0000005e184c7225 */ /* 0x000fe200020e044c */
[C---:B------:R-:W-:Y:S02]  /*36540*/  IADD3.X R75, PT, PT, R25.reuse, R69, RZ, P2, P3 ;  /* 0x00000045194b7210 */ /* 0x040fe400017e64ff */
[----:B------:R-:W-:Y:S01]  /*36550*/  ISETP.GE.U32.AND P2, PT, R74, R60, PT ;  /* 0x0000003c4a00720c */ /* 0x000fe20003f46070 */
[----:B------:R-:W-:Y:S01]  /*36560*/  IMAD R26, R92, R23, RZ ;  /* 0x000000175c1a7224 */ /* 0x000fe200078e02ff */
[----:B------:R-:W-:Y:S01]  /*36570*/  ISETP.GE.U32.AND.EX P5, PT, R25, R57, PT, P5 ;  /* 0x000000391900720c */ /* 0x000fe20003fa6150 */
[----:B------:R-:W-:Y:S01]  /*36580*/  IMAD.X R57, R59, 0x1, R10, P6 ;  /* 0x000000013b397824 */ /* 0x000fe200030e060a */
[----:B------:R-:W-:Y:S01]  /*36590*/  ISETP.GE.U32.AND P3, PT, R56, R58, PT ;  /* 0x0000003a3800720c */ /* 0x000fe20003f66070 */
[----:B------:R-:W-:Y:S01]  /*365a0*/  IMAD.WIDE.U32 R60, R24, R95, RZ ;  /* 0x0000005f183c7225 */ /* 0x000fe200078e00ff */
[----:B------:R-:W-:-:S02]  /*365b0*/  ISETP.GE.U32.AND.EX P2, PT, R75, R25, PT, P2 ;  /* 0x000000194b00720c */ /* 0x000fc40003f46120 */
[----:B------:R-:W-:Y:S01]  /*365c0*/  SEL R10, RZ, 0x1, P5 ;  /* 0x00000001ff0a7807 */ /* 0x000fe20002800000 */
[----:B------:R-:W-:Y:S01]  /*365d0*/  IMAD.WIDE.U32 R68, R23, R95, R56 ;  /* 0x0000005f17447225 */ /* 0x000fe200078e0038 */
[----:B------:R-:W-:Y:S02]  /*365e0*/  SEL R25, RZ, 0x1, P2 ;  /* 0x00000001ff197807 */ /* 0x000fe40001000000 */
[----:B------:R-:W-:Y:S01]  /*365f0*/  ISETP.GE.U32.AND.EX P0, PT, R59, R11, PT, P0 ;  /* 0x0000000b3b00720c */ /* 0x000fe20003f06100 */
[----:B------:R-:W-:Y:S01]  /*36600*/  IMAD.WIDE.U32 R60, P2, R23, R92, R60 ;  /* 0x0000005c173c7225 */ /* 0x000fe2000784003c */
[----:B------:R-:W-:Y:S02]  /*36610*/  ISETP.GE.U32.AND.EX P3, PT, R57, R59, PT, P3 ;  /* 0x0000003b3900720c */ /* 0x000fe40003f66130 */
[----:B------:R-:W-:Y:S01]  /*36620*/  IADD3 R25, P4, P6, R25, R76, R10 ;  /* 0x0000004c19197210 */ /* 0x000fe20007e9e00a */
[-C--:B------:R-:W-:Y:S01]  /*36630*/  IMAD R59, R24, R95.reuse, R26 ;  /* 0x0000005f183b7224 */ /* 0x080fe200078e021a */
[----:B------:R-:W-:Y:S01]  /*36640*/  SEL R80, RZ, 0x1, P0 ;  /* 0x00000001ff507807 */ /* 0x000fe20000000000 */
[----:B------:R-:W-:Y:S01]  /*36650*/  IMAD.WIDE.U32 R10, R23, R95, RZ ;  /* 0x0000005f170a7225 */ /* 0x000fe200078e00ff */
[----:B------:R-:W-:-:S02]  /*36660*/  SEL R81, RZ, 0x1, P3 ;  /* 0x00000001ff517807 */ /* 0x000fc40001800000 */
[----:B------:R-:W-:Y:S01]  /*36670*/  IADD3.X R76, PT, PT, RZ, R77, RZ, P4, P6 ;  /* 0x0000004dff4c7210 */ /* 0x000fe200027ec4ff */
[----:B------:R-:W-:Y:S01]  /*36680*/  IMAD.IADD R69, R69, 0x1, R59 ;  /* 0x0000000145457824 */ /* 0x000fe200078e023b */
[----:B------:R-:W-:Y:S01]  /*36690*/  IADD3 R80, P0, P3, R81, R72, R80 ;  /* 0x0000004851507210 */ /* 0x000fe20007b1e050 */
[----:B------:R-:W-:Y:S01]  /*366a0*/  IMAD.WIDE.U32 R78, R22, R91, RZ ;  /* 0x0000005b164e7225 */ /* 0x000fe200078e00ff */
[----:B------:R-:W-:Y:S02]  /*366b0*/  ISETP.GE.U32.AND P4, PT, R68, R56, PT ;  /* 0x000000384400720c */ /* 0x000fe40003f86070 */
[----:B------:R-:W-:Y:S01]  /*366c0*/  IADD3.X R81, PT, PT, RZ, R73, RZ, P0, P3 ;  /* 0x00000049ff517210 */ /* 0x000fe200007e64ff */
[----:B------:R-:W-:Y:S01]  /*366d0*/  IMAD.WIDE.U32 R84, R24, R93, RZ ;  /* 0x0000005d18547225 */ /* 0x000fe200078e00ff */
[----:B------:R-:W-:Y:S02]  /*366e0*/  ISETP.GE.U32.AND.EX P0, PT, R69, R57, PT, P4 ;  /* 0x000000394500720c */ /* 0x000fe40003f06140 */
[----:B------:R-:W-:Y:S01]  /*366f0*/  IADD3 R56, P4, PT, R25, R68, RZ ;  /* 0x0000004419387210 */ /* 0x000fe20007f9e0ff */
[----:B------:R-:W-:Y:S01]  /*36700*/  IMAD.WIDE.U32 R78, P6, R21, R96, R78 ;  /* 0x00000060154e7225 */ /* 0x000fe200078c004e */
[----:B------:R-:W-:-:S02]  /*36710*/  IADD3 RZ, P5, PT, R11, R60, RZ ;  /* 0x0000003c0bff7210 */ /* 0x000fc40007fbe0ff */
[----:B------:R-:W-:Y:S01]  /*36720*/  SEL R25, RZ, 0x1, P0 ;  /* 0x00000001ff197807 */ /* 0x000fe20000000000 */
[----:B------:R-:W-:-:S04]  /*36730*/  IMAD.WIDE.U32 R10, R21, R91, RZ ;  /* 0x0000005b150a7225 */ /* 0x000fc800078e00ff */
[----:B------:R-:W-:Y:S01]  /*36740*/  IMAD.X R57, R69, 0x1, R76, P4 ;  /* 0x0000000145397824 */ /* 0x000fe200020e064c */
[----:B------:R-:W-:Y:S01]  /*36750*/  ISETP.GE.U32.AND P4, PT, R56, R68, PT ;  /* 0x000000443800720c */ /* 0x000fe20003f86070 */
[----:B------:R-:W-:Y:S01]  /*36760*/  IMAD.WIDE.U32 R58, R23, R93, RZ ;  /* 0x0000005d173a7225 */ /* 0x000fe200078e00ff */
[----:B------:R-:W-:Y:S02]  /*36770*/  IADD3 RZ, P0, PT, R11, R78, RZ ;  /* 0x0000004e0bff7210 */ /* 0x000fe40007f1e0ff */
[----:B------:R-:W-:Y:S01]  /*36780*/  ISETP.GE.U32.AND.EX P4, PT, R57, R69, PT, P4 ;  /* 0x000000453900720c */ /* 0x000fe20003f86140 */
[----:B------:R-:W-:-:S03]  /*36790*/  IMAD.WIDE.U32 R84, P3, R23, R90, R84 ;  /* 0x0000005a17547225 */ /* 0x000fc60007860054 */
[----:B------:R-:W-:Y:S01]  /*367a0*/  SEL R26, RZ, 0x1, P4 ;  /* 0x00000001ff1a7807 */ /* 0x000fe20002000000 */
[----:B------:R-:W-:-:S04]  /*367b0*/  IMAD.WIDE.U32 R72, R22, R97, RZ ;  /* 0x0000006116487225 */ /* 0x000fc800078e00ff */
[----:B------:R-:W-:-:S04]  /*367c0*/  IMAD.WIDE.U32 R10, R22, R95, RZ ;  /* 0x0000005f160a7225 */ /* 0x000fc800078e00ff */
[----:B------:R-:W-:Y:S01]  /*367d0*/  IMAD.X R87, RZ, RZ, RZ, P2 ;  /* 0x000000ffff577224 */ /* 0x000fe200010e06ff */
[----:B------:R-:W-:Y:S01]  /*367e0*/  IADD3 RZ, P2, PT, R59, R84, RZ ;  /* 0x000000543bff7210 */ /* 0x000fe20007f5e0ff */
[----:B------:R-:W-:Y:S02]  /*367f0*/  IMAD.MOV.U32 R86, RZ, RZ, R61 ;  /* 0x000000ffff567224 */ /* 0x000fe400078e003d */
[----:B------:R-:W-:-:S04]  /*36800*/  IMAD.WIDE.U32 R70, R21, R97, RZ ;  /* 0x0000006115467225 */ /* 0x000fc800078e00ff */
[----:B------:R-:W-:-:S04]  /*36810*/  IMAD.WIDE.U32 R58, R22, R93, RZ ;  /* 0x0000005d163a7225 */ /* 0x000fc800078e00ff */
[----:B------:R-:W-:-:S04]  /*36820*/  IMAD.WIDE.U32 R72, P4, R21, R94, R72 ;  /* 0x0000005e15487225 */ /* 0x000fc80007880048 */
[----:B------:R-:W-:-:S04]  /*36830*/  IMAD.WIDE.U32.X R86, R24, R92, R86, P5 ;  /* 0x0000005c18567225 */ /* 0x000fc800028e0456 */
[----:B------:R-:W-:-:S04]  /*36840*/  IMAD.WIDE.U32 R68, R21, R95, RZ ;  /* 0x0000005f15447225 */ /* 0x000fc800078e00ff */
[----:B------:R-:W-:-:S04]  /*36850*/  IMAD.WIDE.U32 R10, P5, R21, R92, R10 ;  /* 0x0000005c150a7225 */ /* 0x000fc800078a000a */
[----:B------:R-:W-:Y:S01]  /*36860*/  IMAD.X R77, RZ, RZ, RZ, P6 ;  /* 0x000000ffff4d7224 */ /* 0x000fe200030e06ff */
[----:B------:R-:W-:Y:S01]  /*36870*/  IADD3 RZ, P6, PT, R71, R72, RZ ;  /* 0x0000004847ff7210 */ /* 0x000fe20007fde0ff */
[----:B------:R-:W-:Y:S02]  /*36880*/  IMAD.X R83, RZ, RZ, RZ, P3 ;  /* 0x000000ffff537224 */ /* 0x000fe400018e06ff */
[----:B------:R-:W-:-:S04]  /*36890*/  IMAD.WIDE.U32 R60, R21, R93, RZ ;  /* 0x0000005d153c7225 */ /* 0x000fc800078e00ff */
[----:B------:R-:W-:-:S04]  /*368a0*/  IMAD.WIDE.U32 R58, P3, R21, R90, R58 ;  /* 0x0000005a153a7225 */ /* 0x000fc8000786003a */
        /* <DEDUP_REMOVED lines=16> */
[CC--:B------:R-:W-:Y:S02]  /*369b0*/  IMAD R105, R22.reuse, R97.reuse, R10 ;  /* 0x0000006116697224 */ /* 0x0c0fe400078e020a */
[----:B------:R-:W-:Y:S01]  /*369c0*/  IMAD.WIDE.U32.X R76, R22, R96, R76, P0 ;  /* 0x00000060164c7225 */ /* 0x000fe200000e044c */
[----:B------:R-:W-:Y:S02]  /*369d0*/  SEL R85, RZ, 0x1, P3 ;  /* 0x00000001ff557807 */ /* 0x000fe40001800000 */
[----:B------:R-:W-:Y:S01]  /*369e0*/  IADD3 R75, P0, P3, R26, R86, R25 ;  /* 0x000000561a4b7210 */ /* 0x000fe20007b1e019 */
[----:B------:R-:W-:-:S03]  /*369f0*/  IMAD.WIDE.U32 R10, R21, R97, R56 ;  /* 0x00000061150a7225 */ /* 0x000fc600078e0038 */
[----:B------:R-:W-:Y:S01]  /*36a00*/  IADD3.X R86, PT, PT, RZ, R87, RZ, P0, P3 ;  /* 0x00000057ff567210 */ /* 0x000fe200007e64ff */
[----:B------:R-:W-:Y:S01]  /*36a10*/  IMAD R74, R90, R23, RZ ;  /* 0x000000175a4a7224 */ /* 0x000fe200078e02ff */
[C---:B------:R-:W-:Y:S01]  /*36a20*/  IADD3 R85, P0, P3, R10.reuse, R76, R85 ;  /* 0x0000004c0a557210 */ /* 0x040fe20007b1e055 */
[----:B------:R-:W-:Y:S02]  /*36a30*/  IMAD.IADD R11, R11, 0x1, R105 ;  /* 0x000000010b0b7824 */ /* 0x000fe400078e0269 */
[----:B------:R-:W-:Y:S02]  /*36a40*/  IMAD.MOV.U32 R72, RZ, RZ, R59 ;  /* 0x000000ffff487224 */ /* 0x000fe400078e003b */
[----:B------:R-:W-:Y:S01]  /*36a50*/  IMAD.WIDE.U32 R58, R23, R93, R80 ;  /* 0x0000005d173a7225 */ /* 0x000fe200078e0050 */
[----:B------:R-:W-:Y:S02]  /*36a60*/  IADD3.X R77, PT, PT, R11, R77, RZ, P0, P3 ;  /* 0x0000004d0b4d7210 */ /* 0x000fe400007e64ff */
[----:B------:R-:W-:Y:S01]  /*36a70*/  ISETP.GE.U32.AND P3, PT, R10, R56, PT ;  /* 0x000000380a00720c */ /* 0x000fe20003f66070 */
[C---:B------:R-:W-:Y:S01]  /*36a80*/  IMAD R23, R24.reuse, R93, R74 ;  /* 0x0000005d18177224 */ /* 0x040fe200078e024a */
[----:B------:R-:W-:Y:S01]  /*36a90*/  ISETP.GE.U32.AND P0, PT, R85, R10, PT ;  /* 0x0000000a5500720c */ /* 0x000fe20003f06070 */
[----:B------:R-:W-:Y:S01]  /*36aa0*/  IMAD.WIDE.U32.X R24, R24, R90, R82, P2 ;  /* 0x0000005a18187225 */ /* 0x000fe200010e0452 */
[----:B------:R-:W-:-:S02]  /*36ab0*/  IADD3 R74, P2, PT, R75, R58, RZ ;  /* 0x0000003a4b4a7210 */ /* 0x000fc40007f5e0ff */
[----:B------:R-:W-:Y:S01]  /*36ac0*/  ISETP.GE.U32.AND.EX P3, PT, R11, R57, PT, P3 ;  /* 0x000000390b00720c */ /* 0x000fe20003f66130 */
[----:B------:R-:W-:Y:S01]  /*36ad0*/  IMAD.IADD R23, R59, 0x1, R23 ;  /* 0x000000013b177824 */ /* 0x000fe200078e0217 */
[----:B------:R-:W-:Y:S01]  /*36ae0*/  ISETP.GE.U32.AND.EX P0, PT, R77, R11, PT, P0 ;  /* 0x0000000b4d00720c */ /* 0x000fe20003f06100 */
[----:B------:R-:W-:Y:S01]  /*36af0*/  IMAD.WIDE.U32.X R70, R22, R94, R70, P6 ;  /* 0x0000005e16467225 */ /* 0x000fe200030e0446 */
[----:B------:R-:W-:Y:S02]  /*36b00*/  ISETP.GE.U32.AND P6, PT, R74, R58, PT ;  /* 0x0000003a4a00720c */ /* 0x000fe40003fc6070 */
[----:B------:R-:W-:Y:S01]  /*36b10*/  SEL R10, RZ, 0x1, P3 ;  /* 0x00000001ff0a7807 */ /* 0x000fe20001800000 */
[----:B------:R-:W-:Y:S01]  /*36b20*/  IMAD.X R75, R23, 0x1, R86, P2 ;  /* 0x00000001174b7824 */ /* 0x000fe200010e0656 */
[----:B------:R-:W-:Y:S01]  /*36b30*/  ISETP.GE.U32.AND P2, PT, R58, R80, PT ;  /* 0x000000503a00720c */ /* 0x000fe20003f46070 */
[----:B------:R-:W-:Y:S01]  /*36b40*/  IMAD.WIDE.U32.X R68, R22, R92, R68, P4 ;  /* 0x0000005c16447225 */ /* 0x000fe200020e0444 */
[----:B------:R-:W-:-:S02]  /*36b50*/  SEL R83, RZ, 0x1, P0 ;  /* 0x00000001ff537807 */ /* 0x000fc40000000000 */
[----:B------:R-:W-:Y:S01]  /*36b60*/  ISETP.GE.U32.AND.EX P2, PT, R23, R81, PT, P2 ;  /* 0x000000511700720c */ /* 0x000fe20003f46120 */
[----:B------:R-:W-:Y:S01]  /*36b70*/  IMAD R92, R92, R21, RZ ;  /* 0x000000155c5c7224 */ /* 0x000fe200078e02ff */
[----:B------:R-:W-:Y:S01]  /*36b80*/  ISETP.GE.U32.AND.EX P0, PT, R75, R23, PT, P6 ;  /* 0x000000174b00720c */ /* 0x000fe20003f06160 */
[----:B------:R-:W-:Y:S01]  /*36b90*/  IMAD R23, R90, R21, RZ ;  /* 0x000000155a177224 */ /* 0x000fe200078e02ff */
[----:B------:R-:W-:Y:S01]  /*36ba0*/  IADD3 R83, P4, P3, R83, R70, R10 ;  /* 0x0000004653537210 */ /* 0x000fe20007b9e00a */
[-C--:B------:R-:W-:Y:S01]  /*36bb0*/  IMAD.WIDE.U32 R10, R21, R95.reuse, R74 ;  /* 0x0000005f150a7225 */ /* 0x080fe200078e004a */
[----:B------:R-:W-:Y:S02]  /*36bc0*/  SEL R26, RZ, 0x1, P2 ;  /* 0x00000001ff1a7807 */ /* 0x000fe40001000000 */
[----:B------:R-:W-:Y:S01]  /*36bd0*/  SEL R57, RZ, 0x1, P0 ;  /* 0x00000001ff397807 */ /* 0x000fe20000000000 */
[C---:B------:R-:W-:Y:S01]  /*36be0*/  IMAD R59, R22.reuse, R95, R92 ;  /* 0x0000005f163b7224 */ /* 0x040fe200078e025c */
[----:B------:R-:W-:Y:S01]  /*36bf0*/  IADD3.X R81, PT, PT, RZ, R71, RZ, P4, P3 ;  /* 0x00000047ff517210 */ /* 0x000fe200027e64ff */
[----:B------:R-:W-:Y:S01]  /*36c00*/  IMAD.WIDE.U32.X R72, R22, R90, R72, P5 ;  /* 0x0000005a16487225 */ /* 0x000fe200028e0448 */
[----:B------:R-:W-:-:S02]  /*36c10*/  ISETP.GE.U32.AND P0, PT, R10, R74, PT ;  /* 0x0000004a0a00720c */ /* 0x000fc40003f06070 */
[----:B------:R-:W-:Y:S01]  /*36c20*/  IADD3 R83, P3, PT, R83, R10, RZ ;  /* 0x0000000a53537210 */ /* 0x000fe20007f7e0ff */
[----:B------:R-:W-:Y:S01]  /*36c30*/  IMAD.IADD R74, R11, 0x1, R59 ;  /* 0x000000010b4a7824 */ /* 0x000fe200078e023b */
[----:B------:R-:W-:Y:S01]  /*36c40*/  IADD3 R24, P2, P5, R57, R24, R26 ;  /* 0x0000001839187210 */ /* 0x000fe20007d5e01a */
[----:B------:R-:W-:Y:S02]  /*36c50*/  IMAD R95, R22, R93, R23 ;  /* 0x0000005d165f7224 */ /* 0x000fe400078e0217 */
[----:B------:R-:W-:Y:S01]  /*36c60*/  IMAD.WIDE.U32 R22, R77, 0x3d1, RZ ;  /* 0x000003d14d167825 */ /* 0x000fe200078e00ff */
[----:B------:R-:W-:Y:S02]  /*36c70*/  IADD3.X R25, PT, PT, RZ, R25, RZ, P2, P5 ;  /* 0x00000019ff197210 */ /* 0x000fe400017ea4ff */
[----:B------:R-:W-:Y:S01]  /*36c80*/  ISETP.GE.U32.AND P2, PT, R83, R10, PT ;  /* 0x0000000a5300720c */ /* 0x000fe20003f46070 */
[C---:B------:R-:W-:Y:S01]  /*36c90*/  IMAD.X R81, R74.reuse, 0x1, R81, P3 ;  /* 0x000000014a517824 */ /* 0x040fe200018e0651 */
[----:B------:R-:W-:Y:S01]  /*36ca0*/  ISETP.GE.U32.AND.EX P3, PT, R74, R75, PT, P0 ;  /* 0x0000004b4a00720c */ /* 0x000fe20003f66100 */
[----:B------:R-:W-:-:S03]  /*36cb0*/  IMAD.WIDE.U32 R56, R85, 0x3d1, RZ ;  /* 0x000003d155387825 */ /* 0x000fc600078e00ff */
[----:B------:R-:W-:Y:S01]  /*36cc0*/  ISETP.GE.U32.AND.EX P2, PT, R81, R74, PT, P2 ;  /* 0x0000004a5100720c */ /* 0x000fe20003f46120 */
[----:B------:R-:W-:Y:S01]  /*36cd0*/  IMAD.WIDE.U32 R22, P4, RZ, R85, R22 ;  /* 0x00000055ff167225 */ /* 0x000fe20007880016 */
[----:B------:R-:W-:Y:S02]  /*36ce0*/  SEL R58, RZ, 0x1, P3 ;  /* 0x00000001ff3a7807 */ /* 0x000fe40001800000 */
[----:B------:R-:W-:Y:S01]  /*36cf0*/  SEL R87, RZ, 0x1, P2 ;  /* 0x00000001ff577807 */ /* 0x000fe20001000000 */
[----:B------:R-:W-:Y:S01]  /*36d00*/  IMAD.X R11, RZ, RZ, RZ, P4 ;  /* 0x000000ffff0b7224 */ /* 0x000fe200020e06ff */
[----:B------:R-:W-:Y:S01]  /*36d10*/  IADD3 R26, P4, PT, R57, R22, RZ ;  /* 0x00000016391a7210 */ /* 0x000fe20007f9e0ff */
[----:B------:R-:W-:Y:S01]  /*36d20*/  IMAD.MOV.U32 R10, RZ, RZ, R23 ;  /* 0x000000ffff0a7224 */ /* 0x000fe200078e0017 */
[----:B------:R-:W-:Y:S01]  /*36d30*/  IADD3 R71, P5, PT, RZ, R56, RZ ;  /* 0x00000038ff477210 */ /* 0x000fe20007fbe0ff */
[----:B------:R-:W-:Y:S01]  /*36d40*/  IMAD.WIDE.U32 R22, R81, 0x3d1, RZ ;  /* 0x000003d151167825 */ /* 0x000fe200078e00ff */
[----:B------:R-:W-:-:S02]  /*36d50*/  IADD3 R87, P3, P2, R87, R68, R58 ;  /* 0x0000004457577210 */ /* 0x000fc40007a7e03a */
[----:B------:R-:W-:Y:S01]  /*36d60*/  ISETP.GE.U32.AND P0, PT, R71, R56, PT ;  /* 0x000000384700720c */ /* 0x000fe20003f06070 */
[----:B------:R-:W-:Y:S01]  /*36d70*/  IMAD.WIDE.U32.X R58, RZ, R77, R10, P4 ;  /* 0x0000004dff3a7225 */ /* 0x000fe200020e040a */
[----:B------:R-:W-:-:S03]  /*36d80*/  IADD3.X R68, PT, PT, RZ, R69, RZ, P3, P2 ;  /* 0x00000045ff447210 */ /* 0x000fc60001fe44ff */
[----:B------:R-:W-:-:S04]  /*36d90*/  IMAD.WIDE.U32 R56, R21, R93, R24 ;  /* 0x0000005d15387225 */ /* 0x000fc800078e0018 */
[----:B------:R-:W-:Y:S01]  /*36da0*/  IMAD.WIDE.U32 R10, R83, 0x3d1, RZ ;  /* 0x000003d1530a7825 */ /* 0x000fe200078e00ff */
[----:B------:R-:W-:-:S03]  /*36db0*/  IADD3 R87, P6, PT, R87, R56, RZ ;  /* 0x0000003857577210 */ /* 0x000fc60007fde0ff */
[----:B------:R-:W-:Y:S01]  /*36dc0*/  IMAD.WIDE.U32 R22, P4, RZ, R83, R22 ;  /* 0x00000053ff167225 */ /* 0x000fe20007880016 */
[----:B------:R-:W-:-:S03]  /*36dd0*/  IADD3 R69, P2, PT, R58, R10, RZ ;  /* 0x0000000a3a457210 */ /* 0x000fc60007f5e0ff */
[----:B------:R-:W-:Y:S01]  /*36de0*/  IMAD.X R21, R26, 0x1, R85, P5 ;  /* 0x000000011a157824 */ /* 0x000fe200028e0655 */
[----:B------:R-:W-:Y:S01]  /*36df0*/  ISETP.GE.U32.AND P5, PT, R56, R24, PT ;  /* 0x000000183800720c */ /* 0x000fe20003fa6070 */
[----:B------:R-:W-:Y:S01]  /*36e00*/  IMAD.IADD R75, R57, 0x1, R95 ;  /* 0x00000001394b7824 */ /* 0x000fe200078e025f */
[----:B------:R-:W-:Y:S01]  /*36e10*/  ISETP.GE.U32.AND P3, PT, R69, R10, PT ;  /* 0x0000000a4500720c */ /* 0x000fe20003f66070 */
[----:B------:R-:W-:Y:S01]  /*36e20*/  IMAD.X R57, RZ, RZ, RZ, P4 ;  /* 0x000000ffff397224 */ /* 0x000fe200020e06ff */
[----:B------:R-:W-:Y:S01]  /*36e30*/  IADD3 R58, P4, PT, R11, R22, RZ ;  /* 0x000000160b3a7210 */ /* 0x000fe20007f9e0ff */
[----:B------:R-:W-:Y:S01]  /*36e40*/  IMAD.X R68, R75, 0x1, R68, P6 ;  /* 0x000000014b447824 */ /* 0x000fe200030e0644 */
[----:B------:R-:W-:Y:S01]  /*36e50*/  ISETP.GE.U32.AND.EX P0, PT, R21, R26, PT, P0 ;  /* 0x0000001a1500720c */ /* 0x000fe20003f06100 */
[----:B------:R-:W-:Y:S01]  /*36e60*/  IMAD R96, R96, R27, RZ ;  /* 0x0000001b60607224 */ /* 0x000fe200078e02ff */
[----:B------:R-:W-:Y:S01]  /*36e70*/  ISETP.GE.U32.AND.EX P5, PT, R75, R25, PT, P5 ;  /* 0x000000194b00720c */ /* 0x000fe20003fa6150 */
[----:B------:R-:W-:Y:S01]  /*36e80*/  IMAD.X R25, R58, 0x1, R59, P2 ;  /* 0x000000013a197824 */ /* 0x000fe200010e063b */
[----:B------:R-:W-:Y:S01]  /*36e90*/  ISETP.GE.U32.AND P2, PT, R87, R56, PT ;  /* 0x000000385700720c */ /* 0x000fe20003f46070 */
[----:B------:R-:W-:Y:S01]  /*36ea0*/  IMAD.MOV.U32 R56, RZ, RZ, R23 ;  /* 0x000000ffff387224 */ /* 0x000fe200078e0017 */
[----:B------:R-:W-:-:S02]  /*36eb0*/  IADD3 R10, P6, PT, R69, R77, RZ ;  /* 0x0000004d450a7210 */ /* 0x000fc40007fde0ff */
[----:B------:R-:W-:Y:S01]  /*36ec0*/  SEL R59, RZ, 0x1, P0 ;  /* 0x00000001ff3b7807 */ /* 0x000fe20000000000 */
[----:B------:R-:W-:Y:S01]  /*36ed0*/  IMAD.WIDE.U32.X R56, RZ, R81, R56, P4 ;  /* 0x00000051ff387225 */ /* 0x000fe200020e0438 */
[----:B------:R-:W-:Y:S02]  /*36ee0*/  SEL R22, RZ, 0x1, P5 ;  /* 0x00000001ff167807 */ /* 0x000fe40002800000 */
[----:B------:R-:W-:Y:S01]  /*36ef0*/  ISETP.GE.U32.AND.EX P2, PT, R68, R75, PT, P2 ;  /* 0x0000004b4400720c */ /* 0x000fe20003f46120 */
[----:B------:R-:W-:Y:S01]  /*36f00*/  IMAD.X R24, R25, 0x1, R83, P6 ;  /* 0x0000000119187824 */ /* 0x000fe200030e0653 */
[C---:B------:R-:W-:Y:S02]  /*36f10*/  IADD3 R59, P5, PT, R10.reuse, R59, RZ ;  /* 0x0000003b0a3b7210 */ /* 0x040fe40007fbe0ff */
        /* <DEDUP_REMOVED lines=114> */
.L_x_283:
[----:B------:R-:W-:Y:S05]  /*37640*/  BSYNC.RECONVERGENT B1 ;  /* 0x0000000000017941 */ /* 0x000fea0003800200 */
.L_x_282:
        /* <DEDUP_REMOVED lines=62> */
.L_x_286:
[----:B------:R-:W-:Y:S05]  /*37a30*/  BSYNC.RELIABLE B2 ;  /* 0x0000000000027941 */ /* 0x000fea0003800100 */
.L_x_285:
        /* <DEDUP_REMOVED lines=74> */
.L_x_289:
[----:B------:R-:W-:Y:S05]  /*37ee0*/  BSYNC.RELIABLE B2 ;  /* 0x0000000000027941 */ /* 0x000fea0003800100 */
.L_x_288:
        /* <DEDUP_REMOVED lines=26> */
[----:B------:R-:W-:Y:S02]  /*38090*/  IADD3 R27, P4, PT, R23, R24, RZ ;  /* 0x00000018171b7210 */ /* 0x000fe40007f9e0ff */
[----:B------:R-:W-:Y:S02]  /*380a0*/  SEL R21, RZ, 0x1, !P3 ;  /* 0x00000001ff157807 */ /* 0x000fe40005800000 */
[----:B------:R-:W-:Y:S01]  /*380b0*/  ISETP.GT.U32.AND P0, PT, R27, R48, PT ;  /* 0x000000301b00720c */ /* 0x000fe20003f04070 */
[----:B------:R-:W-:Y:S01]  /*380c0*/  IMAD.X R22, R23, 0x1, R68, P4 ;  /* 0x0000000117167824 */ /* 0x000fe200020e0644 */
[----:B------:R-:W-:Y:S02]  /*380d0*/  SEL R24, RZ, 0xffffffff, !P2 ;  /* 0xffffffffff187807 */ /* 0x000fe40005000000 */
        /* <DEDUP_REMOVED lines=37> */
.L_x_291:
[----:B------:R-:W-:Y:S05]  /*38330*/  BSYNC.RELIABLE B2 ;  /* 0x0000000000027941 */ /* 0x000fea0003800100 */
.L_x_290:
        /* <DEDUP_REMOVED lines=27> */
.L_x_287:
[----:B------:R-:W-:Y:S05]  /*384f0*/  BSYNC.RECONVERGENT B1 ;  /* 0x0000000000017941 */ /* 0x000fea0003800200 */
.L_x_284:
        /* <DEDUP_REMOVED lines=23> */
.L_x_293:
[----:B------:R-:W-:Y:S02]  /*38670*/  ISETP.GE.U32.AND P0, PT, R5, R26, PT ;  /* 0x0000001a0500720c */ /* 0x000fe40003f06070 */
[C---:B------:R-:W-:Y:S02]  /*38680*/  IADD3 R11, P2, PT, R89.reuse, -R25, RZ ;  /* 0x80000019590b7210 */ /* 0x040fe40007f5e0ff */
        /* <DEDUP_REMOVED lines=24> */
.L_x_295:
[----:B------:R-:W-:Y:S05]  /*38810*/  BSYNC.RELIABLE B2 ;  /* 0x0000000000027941 */ /* 0x000fea0003800100 */
.L_x_294:
        /* <DEDUP_REMOVED lines=33> */
[----:B------:R-:W-:Y:S01]  /*38a30*/  ISETP.GE.U32.AND.EX P3, PT, R7, R100, PT, P3 ;  /* 0x000000640700720c */ /* 0x000fe20003f66130 */
[C---:B------:R-:W-:Y:S01]  /*38a40*/  IMAD.X R25, R5.reuse, 0x1, ~R24, P5 ;  /* 0x0000000105197824 */ /* 0x040fe200028e0e18 */
[----:B------:R-:W-:Y:S02]  /*38a50*/  ISETP.GE.U32.AND.EX P6, PT, R5, R7, PT, P4 ;  /* 0x000000070500720c */ /* 0x000fe40003fc6140 */
        /* <DEDUP_REMOVED lines=8> */
[----:B------:R-:W-:Y:S02]  /*38ae0*/  IADD3 R7, P4, P5, -R21, R48, R7 ;  /* 0x0000003015077210 */ /* 0x000fe40007d9e107 */
[----:B------:R-:W-:Y:S02]  /*38af0*/  SEL R5, RZ, 0xffffffff, !P3 ;  /* 0xffffffffff057807 */ /* 0x000fe40005800000 */
[----:B------:R-:W-:Y:S02]  /*38b00*/  SEL R12, RZ, 0xffffffff, P0 ;  /* 0xffffffffff0c7807 */ /* 0x000fe40000000000 */
[----:B------:R-:W-:Y:S02]  /*38b10*/  SEL R10, RZ, 0xffffffff, !P2 ;  /* 0xffffffffff0a7807 */ /* 0x000fe40005000000 */
[----:B------:R-:W-:Y:S02]  /*38b20*/  IADD3.X R8, PT, PT, ~R22, R49, R8, P4, P5 ;  /* 0x0000003116087210 */ /* 0x000fe400027ea508 */
[----:B------:R-:W-:-:S02]  /*38b30*/  IADD3 R7, P3, PT, R7, R5, RZ ;  /* 0x0000000507077210 */ /* 0x000fc40007f7e0ff */
[----:B------:R-:W-:Y:S02]  /*38b40*/  IADD3 R11, P0, PT, R12, R11, RZ ;  /* 0x0000000b0c0b7210 */ /* 0x000fe40007f1e0ff */
[----:B------:R-:W-:Y:S01]  /*38b50*/  IADD3 R9, P2, PT, R10, R9, RZ ;  /* 0x000000090a097210 */ /* 0x000fe20007f5e0ff */
[----:B------:R-:W-:Y:S02]  /*38b60*/  IMAD.X R8, R8, 0x1, R5, P3 ;  /* 0x0000000108087824 */ /* 0x000fe400018e0605 */
[----:B------:R-:W-:Y:S02]  /*38b70*/  IMAD.X R12, R12, 0x1, R57, P0 ;  /* 0x000000010c0c7824 */ /* 0x000fe400000e0639 */
[----:B------:R-:W-:Y:S02]  /*38b80*/  IMAD.X R10, R10, 0x1, R25, P2 ;  /* 0x000000010a0a7824 */ /* 0x000fe400010e0619 */
[----:B------:R-:W-:-:S07]  /*38b90*/  IMAD.MOV.U32 R5, RZ, RZ, R56 ;  /* 0x000000ffff057224 */ /* 0x000fce00078e0038 */
.L_x_296:
[----:B------:R-:W-:Y:S05]  /*38ba0*/  BSYNC.RECONVERGENT B1 ;  /* 0x0000000000017941 */ /* 0x000fea0003800200 */
.L_x_292:
[----:B------:R-:W-:Y:S01]  /*38bb0*/  ISETP.GE.U32.AND P0, PT, R33, RZ, PT ;  /* 0x000000ff2100720c */ /* 0x000fe20003f06070 */
[----:B------:R-:W-:Y:S03]  /*38bc0*/  BSSY.RECONVERGENT B1, `(.L_x_297) ;  /* 0x00000b9000017945 */ /* 0x000fe60003800200 */
[----:B------:R-:W-:-:S04]  /*38bd0*/  ISETP.GE.U32.AND.EX P0, PT, R34, RZ, PT, P0 ;  /* 0x000000ff2200720c */ /* 0x000fc80003f06100 */
[----:B------:R-:W-:-:S04]  /*38be0*/  SEL R6, RZ, 0x1, P0 ;  /* 0x00000001ff067807 */ /* 0x000fc80000000000 */
[C---:B------:R-:W-:Y:S02]  /*38bf0*/  IADD3 R35, P3, PT, R6.reuse, R35, RZ ;  /* 0x0000002306237210 */ /* 0x040fe40007f7e0ff */
        /* <DEDUP_REMOVED lines=10> */
[C---:B------:R-:W-:Y:S02]  /*38ca0*/  IADD3 R6, P4, PT, R22.reuse, R37, RZ ;  /* 0x0000002516067210 */ /* 0x040fe40007f9e0ff */
[----:B------:R-:W-:Y:S01]  /*38cb0*/  ISETP.GE.U32.AND P2, PT, R22, R23, PT ;  /* 0x000000171600720c */ /* 0x000fe20003f46070 */
[----:B------:R-:W-:Y:S01]  /*38cc0*/  IMAD.X R23, RZ, RZ, RZ, P3 ;  /* 0x000000ffff177224 */ /* 0x000fe200018e06ff */
[----:B------:R-:W-:Y:S02]  /*38cd0*/  ISETP.GE.U32.AND P3, PT, R6, R22, PT ;  /* 0x000000160600720c */ /* 0x000fe40003f66070 */
[----:B------:R-:W-:Y:S01]  /*38ce0*/  SEL R25, RZ, 0x1, P0 ;  /* 0x00000001ff197807 */ /* 0x000fe20000000000 */
[C---:B------:R-:W-:Y:S01]  /*38cf0*/  IMAD.X R38, R23.reuse, 0x1, R38, P4 ;  /* 0x0000000117267824 */ /* 0x040fe200020e0626 */
[----:B------:R-:W-:-:S04]  /*38d00*/  ISETP.GE.U32.AND.EX P2, PT, R23, RZ, PT, P2 ;  /* 0x000000ff1700720c */ /* 0x000fc80003f46120 */
[----:B------:R-:W-:Y:S02]  /*38d10*/  SEL R22, RZ, 0x1, P2 ;  /* 0x00000001ff167807 */ /* 0x000fe40001000000 */
[----:B------:R-:W-:Y:S02]  /*38d20*/  ISETP.GE.U32.AND.EX P0, PT, R38, R23, PT, P3 ;  /* 0x000000172600720c */ /* 0x000fe40003f06130 */
[----:B------:R-:W-:Y:S02]  /*38d30*/  IADD3 R22, P2, PT, R22, R25, RZ ;  /* 0x0000001916167210 */ /* 0x000fe40007f5e0ff */
[----:B------:R-:W-:Y:S02]  /*38d40*/  SEL R57, RZ, 0x1, P0 ;  /* 0x00000001ff397807 */ /* 0x000fe40000000000 */
[----:B------:R-:W-:Y:S01]  /*38d50*/  ISETP.GE.U32.AND P0, PT, R25, RZ, PT ;  /* 0x000000ff1900720c */ /* 0x000fe20003f06070 */
[----:B------:R-:W-:Y:S01]  /*38d60*/  IMAD.X R24, RZ, RZ, RZ, P2 ;  /* 0x000000ffff187224 */ /* 0x000fe200010e06ff */
[----:B------:R-:W-:-:S02]  /*38d70*/  IADD3 R57, P4, PT, R57, R22, RZ ;  /* 0x0000001639397210 */ /* 0x000fc40007f9e0ff */
[----:B------:R-:W-:Y:S02]  /*38d80*/  ISETP.GE.U32.AND P2, PT, R22, R25, PT ;  /* 0x000000191600720c */ /* 0x000fe40003f46070 */
[----:B------:R-:W-:Y:S01]  /*38d90*/  ISETP.GE.U32.AND.EX P0, PT, RZ, RZ, PT, P0 ;  /* 0x000000ffff00720c */ /* 0x000fe20003f06100 */
[----:B------:R-:W-:Y:S01]  /*38da0*/  IMAD.X R59, RZ, RZ, R24, P4 ;  /* 0x000000ffff3b7224 */ /* 0x000fe200020e0618 */
[C---:B------:R-:W-:Y:S01]  /*38db0*/  ISETP.GE.U32.AND P3, PT, R57.reuse, R22, PT ;  /* 0x000000163900720c */ /* 0x040fe20003f66070 */
[----:B------:R-:W-:Y:S01]  /*38dc0*/  IMAD.WIDE.U32 R22, R57, 0x3d1, RZ ;  /* 0x000003d139167825 */ /* 0x000fe200078e00ff */
[----:B------:R-:W-:Y:S02]  /*38dd0*/  ISETP.GE.U32.AND.EX P2, PT, R24, RZ, PT, P2 ;  /* 0x000000ff1800720c */ /* 0x000fe40003f46120 */
[----:B------:R-:W-:Y:S01]  /*38de0*/  SEL R68, RZ, 0x1, P0 ;  /* 0x00000001ff447807 */ /* 0x000fe20000000000 */
[C---:B------:R-:W-:Y:S01]  /*38df0*/  IMAD.WIDE.U32 R36, R59.reuse, 0x3d1, RZ ;  /* 0x000003d13b247825 */ /* 0x040fe200078e00ff */
[----:B------:R-:W-:-:S02]  /*38e00*/  ISETP.GE.U32.AND.EX P0, PT, R59, R24, PT, P3 ;  /* 0x000000183b00720c */ /* 0x000fc40003f06130 */
[----:B------:R-:W-:Y:S02]  /*38e10*/  SEL R61, RZ, 0x1, P2 ;  /* 0x00000001ff3d7807 */ /* 0x000fe40001000000 */
[----:B------:R-:W-:Y:S01]  /*38e20*/  SEL R58, RZ, 0x1, P0 ;  /* 0x00000001ff3a7807 */ /* 0x000fe20000000000 */
[----:B------:R-:W-:Y:S01]  /*38e30*/  IMAD.WIDE.U32 R36, P0, RZ, R57, R36 ;  /* 0x00000039ff247225 */ /* 0x000fe20007800024 */
[----:B------:R-:W-:Y:S02]  /*38e40*/  IADD3 R61, P2, PT, R61, R68, RZ ;  /* 0x000000443d3d7210 */ /* 0x000fe40007f5e0ff */
[-C--:B------:R-:W-:Y:S01]  /*38e50*/  IADD3 R28, P3, PT, RZ, R22.reuse, RZ ;  /* 0x00000016ff1c7210 */ /* 0x080fe20007f7e0ff */
[----:B------:R-:W-:Y:S01]  /*38e60*/  IMAD.X R25, RZ, RZ, RZ, P0 ;  /* 0x000000ffff197224 */ /* 0x000fe200000e06ff */
[-C--:B------:R-:W-:Y:S01]  /*38e70*/  IADD3 R58, P4, PT, R58, R61.reuse, RZ ;  /* 0x0000003d3a3a7210 */ /* 0x080fe20007f9e0ff */
[----:B------:R-:W-:Y:S01]  /*38e80*/  IMAD.X R60, RZ, RZ, RZ, P2 ;  /* 0x000000ffff3c7224 */ /* 0x000fe200010e06ff */
[----:B------:R-:W-:Y:S01]  /*38e90*/  ISETP.GE.U32.AND P0, PT, R28, R22, PT ;  /* 0x000000161c00720c */ /* 0x000fe20003f06070 */
[----:B------:R-:W-:Y:S01]  /*38ea0*/  IMAD.MOV.U32 R24, RZ, RZ, R37 ;  /* 0x000000ffff187224 */ /* 0x000fe200078e0025 */
[----:B------:R-:W-:Y:S01]  /*38eb0*/  IADD3 R56, P5, PT, R23, R36, RZ ;  /* 0x0000002417387210 */ /* 0x000fe20007fbe0ff */
[----:B------:R-:W-:Y:S01]  /*38ec0*/  IMAD.X R73, RZ, RZ, R60, P4 ;  /* 0x000000ffff497224 */ /* 0x000fe200020e063c */
[C---:B------:R-:W-:Y:S01]  /*38ed0*/  ISETP.GE.U32.AND P4, PT, R58.reuse, R61, PT ;  /* 0x0000003d3a00720c */ /* 0x040fe20003f86070 */
[----:B------:R-:W-:Y:S01]  /*38ee0*/  IMAD.WIDE.U32 R36, R58, 0x3d1, RZ ;  /* 0x000003d13a247825 */ /* 0x000fe200078e00ff */
[----:B------:R-:W-:-:S02]  /*38ef0*/  ISETP.GE.U32.AND P2, PT, R61, R68, PT ;  /* 0x000000443d00720c */ /* 0x000fc40003f46070 */
[C---:B------:R-:W-:Y:S01]  /*38f00*/  ISETP.GE.U32.AND.EX P4, PT, R73.reuse, R60, PT, P4 ;  /* 0x0000003c4900720c */ /* 0x040fe20003f86140 */
[----:B------:R-:W-:Y:S01]  /*38f10*/  IMAD.WIDE.U32 R22, R73, 0x3d1, RZ ;  /* 0x000003d149167825 */ /* 0x000fe200078e00ff */
[----:B------:R-:W-:Y:S02]  /*38f20*/  ISETP.GE.U32.AND.EX P2, PT, R60, RZ, PT, P2 ;  /* 0x000000ff3c00720c */ /* 0x000fe40003f46120 */
[----:B------:R-:W-:Y:S01]  /*38f30*/  SEL R71, RZ, 0x1, P4 ;  /* 0x00000001ff477807 */ /* 0x000fe20002000000 */
[----:B------:R-:W-:Y:S01]  /*38f40*/  IMAD.X R57, R56, 0x1, R57, P3 ;  /* 0x0000000138397824 */ /* 0x000fe200018e0639 */
[----:B------:R-:W-:Y:S01]  /*38f50*/  SEL R68, RZ, 0x1, P2 ;  /* 0x00000001ff447807 */ /* 0x000fe20001000000 */
[----:B------:R-:W-:-:S03]  /*38f60*/  IMAD.WIDE.U32.X R24, RZ, R59, R24, P5 ;  /* 0x0000003bff187225 */ /* 0x000fc600028e0418 */
[----:B------:R-:W-:Y:S01]  /*38f70*/  ISETP.GE.U32.AND.EX P2, PT, R57, R56, PT, P0 ;  /* 0x000000383900720c */ /* 0x000fe20003f46100 */
[----:B------:R-:W-:Y:S01]  /*38f80*/  IMAD.WIDE.U32 R22, P3, RZ, R58, R22 ;  /* 0x0000003aff167225 */ /* 0x000fe20007860016 */
[----:B------:R-:W-:Y:S02]  /*38f90*/  IADD3 R24, P5, PT, R24, R36, RZ ;  /* 0x0000002418187210 */ /* 0x000fe40007fbe0ff */
[----:B------:R-:W-:Y:S02]  /*38fa0*/  SEL R56, RZ, 0x1, P2 ;  /* 0x00000001ff387807 */ /* 0x000fe40001000000 */
[----:B------:R-:W-:Y:S01]  /*38fb0*/  IADD3 R22, P4, PT, R37, R22, RZ ;  /* 0x0000001625167210 */ /* 0x000fe20007f9e0ff */
[----:B------:R-:W-:Y:S01]  /*38fc0*/  IMAD.X R37, RZ, RZ, RZ, P3 ;  /* 0x000000ffff257224 */ /* 0x000fe200018e06ff */
[----:B------:R-:W-:Y:S02]  /*38fd0*/  IADD3 R71, P6, PT, R71, R68, RZ ;  /* 0x0000004447477210 */ /* 0x000fe40007fde0ff */
[----:B------:R-:W-:Y:S01]  /*38fe0*/  ISETP.GE.U32.AND P0, PT, R24, R36, PT ;  /* 0x000000241800720c */ /* 0x000fe20003f06070 */
[----:B------:R-:W-:Y:S01]  /*38ff0*/  IMAD.X R69, R22, 0x1, R25, P5 ;  /* 0x0000000116457824 */ /* 0x000fe200028e0619 */
[----:B------:R-:W-:Y:S01]  /*39000*/  IADD3 R25, P3, PT, R24, R59, RZ ;  /* 0x0000003b18197210 */ /* 0x000fe20007f7e0ff */
[----:B------:R-:W-:-:S02]  /*39010*/  IMAD.X R72, RZ, RZ, RZ, P6 ;  /* 0x000000ffff487224 */ /* 0x000fc400030e06ff */
[----:B------:R-:W-:Y:S01]  /*39020*/  IMAD.MOV.U32 R36, RZ, RZ, R23 ;  /* 0x000000ffff247224 */ /* 0x000fe200078e0017 */
        /* <DEDUP_REMOVED lines=8> */
[----:B------:R-:W-:Y:S01]  /*390b0*/  IMAD.WIDE.U32.X R36, RZ, R73, R36, P4 ;  /* 0x00000049ff247225 */ /* 0x000fe200020e0424 */
[----:B------:R-:W-:-:S02]  /*390c0*/  ISETP.GE.U32.AND P0, PT, R71, R68, PT ;  /* 0x000000444700720c */ /* 0x000fc40003f06070 */
[----:B------:R-:W-:Y:S01]  /*390d0*/  ISETP.GE.U32.AND.EX P4, PT, R59, R24, PT, P6 ;  /* 0x000000183b00720c */ /* 0x000fe20003f86160 */
[----:B------:R-:W-:Y:S01]  /*390e0*/  IMAD.WIDE.U32 R22, R71, 0x3d1, RZ ;  /* 0x000003d147167825 */ /* 0x000fe200078e00ff */
[----:B------:R-:W-:Y:S02]  /*390f0*/  ISETP.GE.U32.AND.EX P6, PT, R72, RZ, PT, P0 ;  /* 0x000000ff4800720c */ /* 0x000fe40003fc6100 */
[----:B------:R-:W-:Y:S01]  /*39100*/  ISETP.LT.U32.OR.EX P2, PT, R24, R69, !P4, P2 ;  /* 0x000000451800720c */ /* 0x000fe20006741520 */
[----:B------:R-:W-:Y:S01]  /*39110*/  IMAD.WIDE.U32 R60, P3, RZ, R71, R60 ;  /* 0x00000047ff3c7225 */ /* 0x000fe2000786003c */
[----:B------:R-:W-:Y:S02]  /*39120*/  IADD3 R36, P4, P5, R22, R36, R25 ;  /* 0x0000002416247210 */ /* 0x000fe40007d9e019 */
[----:B------:R-:W-:Y:S01]  /*39130*/  SEL R58, RZ, 0x1, !P2 ;  /* 0x00000001ff3a7807 */ /* 0x000fe20005000000 */
[----:B------:R-:W-:Y:S01]  /*39140*/  IMAD.X R25, RZ, RZ, RZ, P3 ;  /* 0x000000ffff197224 */ /* 0x000fe200018e06ff */
[----:B------:R-:W-:Y:S01]  /*39150*/  IADD3 R69, P3, PT, R23, R60, RZ ;  /* 0x0000003c17457210 */ /* 0x000fe20007f7e0ff */
[----:B------:R-:W-:Y:S01]  /*39160*/  IMAD.MOV.U32 R24, RZ, RZ, R61 ;  /* 0x000000ffff187224 */ /* 0x000fe200078e003d */
[----:B------:R-:W-:-:S02]  /*39170*/  IADD3 R23, P0, PT, R36, R73, RZ ;  /* 0x0000004924177210 */ /* 0x000fc40007f1e0ff */
[----:B------:R-:W-:Y:S01]  /*39180*/  IADD3.X R68, PT, PT, R69, R37, RZ, P4, P5 ;  /* 0x0000002545447210 */ /* 0x000fe200027ea4ff */
[----:B------:R-:W-:Y:S01]  /*39190*/  IMAD.WIDE.U32.X R24, RZ, R72, R24, P3 ;  /* 0x00000048ff187225 */ /* 0x000fe200018e0418 */
[----:B------:R-:W-:Y:S02]  /*391a0*/  IADD3 R58, P4, PT, R23, R58, RZ ;  /* 0x0000003a173a7210 */ /* 0x000fe40007f9e0ff */
[----:B------:R-:W-:Y:S01]  /*391b0*/  ISETP.GE.U32.AND P2, PT, R36, R22, PT ;  /* 0x000000162400720c */ /* 0x000fe20003f46070 */
[C---:B------:R-:W-:Y:S01]  /*391c0*/  IMAD.X R61, R68.reuse, 0x1, R71, P0 ;  /* 0x00000001443d7824 */ /* 0x040fe200000e0647 */
[----:B------:R-:W-:Y:S02]  /*391d0*/  SEL R70, RZ, 0x1, P6 ;  /* 0x00000001ff467807 */ /* 0x000fe40003000000 */
[----:B------:R-:W-:Y:S01]  /*391e0*/  ISETP.GE.U32.AND.EX P2, PT, R68, R69, PT, P2 ;  /* 0x000000454400720c */ /* 0x000fe20003f46120 */
[----:B------:R-:W-:Y:S01]  /*391f0*/  IMAD.X R60, RZ, RZ, R61, P4 ;  /* 0x000000ffff3c7224 */ /* 0x000fe200020e063d */
[----:B------:R-:W-:-:S02]  /*39200*/  ISETP.GE.U32.AND P6, PT, R58, R23, PT ;  /* 0x000000173a00720c */ /* 0x000fc40003fc6070 */
[----:B------:R-:W-:Y:S01]  /*39210*/  ISETP.LT.U32.AND P0, PT, R23, R36, PT ;  /* 0x000000241700720c */ /* 0x000fe20003f01070 */
[----:B------:R-:W-:Y:S01]  /*39220*/  IMAD.WIDE.U32 R36, R70, 0x3d1, RZ ;  /* 0x000003d146247825 */ /* 0x000fe200078e00ff */
[----:B------:R-:W-:Y:S02]  /*39230*/  SEL R71, RZ, 0x1, P2 ;  /* 0x00000001ff477807 */ /* 0x000fe40001000000 */
[----:B------:R-:W-:Y:S01]  /*39240*/  ISETP.GE.U32.AND.EX P2, PT, R60, R61, PT, P6 ;  /* 0x0000003d3c00720c */ /* 0x000fe20003f46160 */
[----:B------:R-:W-:Y:S01]  /*39250*/  IMAD.WIDE.U32 R22, P5, RZ, R70, RZ ;  /* 0x00000046ff167225 */ /* 0x000fe200078a00ff */
[----:B------:R-:W-:Y:S02]  /*39260*/  IADD3 R71, P3, P4, R36, R24, R71 ;  /* 0x0000001824477210 */ /* 0x000fe40007c7e047 */
[----:B------:R-:W-:Y:S02]  /*39270*/  ISETP.LT.U32.OR.EX P0, PT, R61, R68, !P2, P0 ;  /* 0x000000443d00720c */ /* 0x000fe40005701500 */
[----:B------:R-:W-:-:S02]  /*39280*/  IADD3 R24, P2, PT, R37, R22, RZ ;  /* 0x0000001625187210 */ /* 0x000fc40007f5e0ff */
[C---:B------:R-:W-:Y:S02]  /*39290*/  IADD3 R22, P6, PT, R71.reuse, R72, RZ ;  /* 0x0000004847167210 */ /* 0x040fe40007fde0ff */
[----:B------:R-:W-:Y:S02]  /*392a0*/  SEL R61, RZ, 0x1, !P0 ;  /* 0x00000001ff3d7807 */ /* 0x000fe40004000000 */
[----:B------:R-:W-:Y:S01]  /*392b0*/  IADD3.X R37, PT, PT, R24, R25, RZ, P3, P4 ;  /* 0x0000001918257210 */ /* 0x000fe20001fe84ff */
[----:B------:R-:W-:Y:S01]  /*392c0*/  IMAD.X R25, RZ, RZ, RZ, P5 ;  /* 0x000000ffff197224 */ /* 0x000fe200028e06ff */
[----:B------:R-:W-:Y:S02]  /*392d0*/  IADD3 R61, P4, PT, R22, R61, RZ ;  /* 0x0000003d163d7210 */ /* 0x000fe40007f9e0ff */
[----:B------:R-:W-:Y:S01]  /*392e0*/  ISETP.GE.U32.AND P0, PT, R71, R36, PT ;  /* 0x000000244700720c */ /* 0x000fe20003f06070 */
[----:B------:R-:W-:Y:S01]  /*392f0*/  IMAD.X R68, R37, 0x1, R70, P6 ;  /* 0x0000000125447824 */ /* 0x000fe200030e0646 */
[----:B------:R-:W-:-:S02]  /*39300*/  ISETP.GE.U32.AND P3, PT, R61, R22, PT ;  /* 0x000000163d00720c */ /* 0x000fc40003f66070 */
        /* <DEDUP_REMOVED lines=68> */
.L_x_298:
[----:B------:R-:W-:Y:S05]  /*39750*/  BSYNC.RECONVERGENT B1 ;  /* 0x0000000000017941 */ /* 0x000fea0003800200 */
.L_x_297:
[----:B------:R-:W-:Y:S01]  /*39760*/  IADD3 R31, P2, PT, R28, R31, RZ ;  /* 0x0000001f1c1f7210 */ /* 0x000fe20007f5e0ff */
        /* <DEDUP_REMOVED lines=30> */
[----:B------:R-:W-:-:S04]  /*39950*/  IADD3 R5, P3, PT, R5, -R26, RZ ;  /* 0x8000001a05057210 */ /* 0x000fc80007f7e0ff */
[----:B------:R-:W-:-:S04]  /*39960*/  ISETP.GE.U32.AND.EX P0, PT, R38, R21, PT, P0 ;  /* 0x000000152600720c */ /* 0x000fc80003f06100 */
[----:B------:R-:W-:Y:S01]  /*39970*/  ISETP.LT.U32.OR.EX P0, PT, R21, R69, !P0, P2 ;  /* 0x000000451500720c */ /* 0x000fe20004701520 */
[----:B------:R-:W-:-:S03]  /*39980*/  IMAD.MOV.U32 R21, RZ, RZ, RZ ;  /* 0x000000ffff157224 */ /* 0x000fc600078e00ff */
[----:B------:R-:W-:Y:S02]  /*39990*/  SEL R6, RZ, 0x1, !P0 ;  /* 0x00000001ff067807 */ /* 0x000fe40004000000 */
[----:B------:R-:W-:Y:S02]  /*399a0*/  ISETP.GT.U32.AND P0, PT, R83, R48, PT ;  /* 0x000000305300720c */ /* 0x000fe40003f04070 */
[----:B------:R-:W-:Y:S01]  /*399b0*/  IADD3 R34, P2, PT, R23, R6, RZ ;  /* 0x0000000617227210 */ /* 0x000fe20007f5e0ff */
[----:B------:R-:W-:Y:S01]  /*399c0*/  IMAD.X R6, R88, 0x1, ~R27, P3 ;  /* 0x0000000158067824 */ /* 0x000fe200018e0e1b */
        /* <DEDUP_REMOVED lines=24> */
.L_x_301:
[----:B------:R-:W-:Y:S05]  /*39b50*/  BSYNC.RELIABLE B2 ;  /* 0x0000000000027941 */ /* 0x000fea0003800100 */
.L_x_300:
        /* <DEDUP_REMOVED lines=69> */
.L_x_304:
[----:B------:R-:W-:Y:S05]  /*39fb0*/  BSYNC.RELIABLE B2 ;  /* 0x0000000000027941 */ /* 0x000fea0003800100 */
.L_x_303:
        /* <DEDUP_REMOVED lines=61> */
.L_x_306:
[----:B------:R-:W-:Y:S05]  /*3a390*/  BSYNC.RELIABLE B2 ;  /* 0x0000000000027941 */ /* 0x000fea0003800100 */
.L_x_305:
        /* <DEDUP_REMOVED lines=27> */
.L_x_302:
[----:B------:R-:W-:Y:S05]  /*3a550*/  BSYNC.RECONVERGENT B1 ;  /* 0x0000000000017941 */ /* 0x000fea0003800200 */
.L_x_299:
        /* <DEDUP_REMOVED lines=11> */
[----:B------:R-:W-:Y:S02]  /*3a610*/  IMAD R21, R20, R28, R21 ;  /* 0x0000001c14157224 */ /* 0x000fe400078e0215 */
[----:B------:R-:W-:Y:S01]  /*3a620*/  IMAD.WIDE.U32 R34, P0, R17, R31, R32 ;  /* 0x0000001f11227225 */ /* 0x000fe20007800020 */
[----:B------:R-:W-:-:S03]  /*3a630*/  IADD3 R32, P2, PT, R22, R24, RZ ;  /* 0x0000001816207210 */ /* 0x000fc60007f5e0ff */
        /* <DEDUP_REMOVED lines=9> */
[-C--:B------:R-:W-:Y:S01]  /*3a6d0*/  IMAD R21, R16, R31.reuse, RZ ;  /* 0x0000001f10157224 */ /* 0x080fe200078e02ff */
[----:B------:R-:W-:Y:S01]  /*3a6e0*/  SEL R27, RZ, 0x1, P0 ;  /* 0x00000001ff1b7807 */ /* 0x000fe20000000000 */
[----:B------:R-:W-:-:S04]  /*3a6f0*/  IMAD.WIDE.U32 R34, R19, R31, RZ ;  /* 0x0000001f13227225 */ /* 0x000fc800078e00ff */
[-C--:B------:R-:W-:Y:S02]  /*3a700*/  IMAD R21, R19, R28.reuse, R21 ;  /* 0x0000001c13157224 */ /* 0x080fe400078e0215 */
        /* <DEDUP_REMOVED lines=8> */
[----:B------:R-:W-:Y:S02]  /*3a790*/  IMAD R21, R13, R77, RZ ;  /* 0x0000004d0d157224 */ /* 0x000fe400078e02ff */
[----:B------:R-:W-:-:S04]  /*3a7a0*/  IMAD.WIDE.U32 R68, R76, R14, RZ ;  /* 0x0000000e4c447225 */ /* 0x000fc800078e00ff */
[----:B------:R-:W-:-:S04]  /*3a7b0*/  IMAD.WIDE.U32 R24, R77, R14, R32 ;  /* 0x0000000e4d187225 */ /* 0x000fc800078e0020 */
[----:B------:R-:W-:Y:S02]  /*3a7c0*/  IMAD R21, R76, R14, R21 ;  /* 0x0000000e4c157224 */ /* 0x000fe400078e0215 */
[----:B------:R-:W-:-:S04]  /*3a7d0*/  IMAD.WIDE.U32 R22, P5, R15, R31, R56 ;  /* 0x0000001f0f167225 */ /* 0x000fc800078a0038 */
[----:B------:R-:W-:-:S04]  /*3a7e0*/  IMAD.WIDE.U32 R56, P4, R77, R13, R68 ;  /* 0x0000000d4d387225 */ /* 0x000fc80007880044 */
[----:B------:R-:W-:Y:S01]  /*3a7f0*/  IMAD.X R69, RZ, RZ, RZ, P2 ;  /* 0x000000ffff457224 */ /* 0x000fe200010e06ff */
[----:B------:R-:W-:Y:S01]  /*3a800*/  ISETP.GE.U32.AND P2, PT, R24, R32, PT ;  /* 0x000000201800720c */ /* 0x000fe20003f46070 */
[----:B------:R-:W-:Y:S02]  /*3a810*/  IMAD.IADD R21, R25, 0x1, R21 ;  /* 0x0000000119157824 */ /* 0x000fe400078e0215 */
[----:B------:R-:W-:-:S03]  /*3a820*/  IMAD.WIDE.U32 R60, R77, R14, RZ ;  /* 0x0000000e4d3c7225 */ /* 0x000fc600078e00ff */
[----:B------:R-:W-:Y:S01]  /*3a830*/  ISETP.GE.U32.AND.EX P2, PT, R21, R33, PT, P2 ;  /* 0x000000211500720c */ /* 0x000fe20003f46120 */
[----:B------:R-:W-:Y:S01]  /*3a840*/  IMAD.X R35, RZ, RZ, RZ, P4 ;  /* 0x000000ffff237224 */ /* 0x000fe200020e06ff */
[----:B------:R-:W-:Y:S01]  /*3a850*/  ISETP.GE.U32.AND P4, PT, R26, R34, PT ;  /* 0x000000221a00720c */ /* 0x000fe20003f86070 */
[----:B------:R-:W-:Y:S01]  /*3a860*/  IMAD R33, R15, R31, RZ ;  /* 0x0000001f0f217224 */ /* 0x000fe200078e02ff */
[----:B------:R-:W-:Y:S01]  /*3a870*/  IADD3 RZ, P6, PT, R61, R56, RZ ;  /* 0x000000383dff7210 */ /* 0x000fe20007fde0ff */
[----:B------:R-:W-:Y:S01]  /*3a880*/  IMAD.MOV.U32 R34, RZ, RZ, R57 ;  /* 0x000000ffff227224 */ /* 0x000fe200078e0039 */
[----:B------:R-:W-:Y:S01]  /*3a890*/  ISETP.GE.U32.AND.EX P4, PT, R27, R71, PT, P4 ;  /* 0x000000471b00720c */ /* 0x000fe20003f86140 */
[----:B------:R-:W-:Y:S02]  /*3a8a0*/  IMAD.MOV.U32 R68, RZ, RZ, R37 ;  /* 0x000000ffff447224 */ /* 0x000fe400078e0025 */
[----:B------:R-:W-:-:S04]  /*3a8b0*/  IMAD.WIDE.U32 R56, R18, R31, RZ ;  /* 0x0000001f12387225 */ /* 0x000fc800078e00ff */
[----:B------:R-:W-:Y:S02]  /*3a8c0*/  IMAD R33, R18, R28, R33 ;  /* 0x0000001c12217224 */ /* 0x000fe400078e0221 */
[----:B------:R-:W-:-:S04]  /*3a8d0*/  IMAD.WIDE.U32 R58, R31, R18, RZ ;  /* 0x000000121f3a7225 */ /* 0x000fc800078e00ff */
[----:B------:R-:W-:Y:S01]  /*3a8e0*/  IMAD.WIDE.U32 R36, R76, R20, RZ ;  /* 0x000000144c247225 */ /* 0x000fe200078e00ff */
[----:B------:R-:W-:-:S03]  /*3a8f0*/  IADD3 RZ, P3, PT, R59, R22, RZ ;  /* 0x000000163bff7210 */ /* 0x000fc60007f7e0ff */
[----:B------:R-:W-:Y:S02]  /*3a900*/  IMAD R61, R17, R77, RZ ;  /* 0x0000004d113d7224 */ /* 0x000fe400078e02ff */
[----:B------:R-:W-:-:S04]  /*3a910*/  IMAD.WIDE.U32.X R68, R16, R28, R68, P0 ;  /* 0x0000001c10447225 */ /* 0x000fc800000e0444 */
[----:B------:R-:W-:Y:S01]  /*3a920*/  IMAD.IADD R71, R57, 0x1, R33 ;  /* 0x0000000139477824 */ /* 0x000fe200078e0221 */
[----:B------:R-:W-:Y:S01]  /*3a930*/  SEL R57, RZ, 0x1, P4 ;  /* 0x00000001ff397807 */ /* 0x000fe20002000000 */
[----:B------:R-:W-:-:S04]  /*3a940*/  IMAD.WIDE.U32 R58, R77, R20, RZ ;  /* 0x000000144d3a7225 */ /* 0x000fc800078e00ff */
[----:B------:R-:W-:-:S04]  /*3a950*/  IMAD.WIDE.U32 R36, P0, R17, R77, R36 ;  /* 0x0000004d11247225 */ /* 0x000fc80007800024 */
[----:B------:R-:W-:Y:S01]  /*3a960*/  IMAD R73, R20, R76, R61 ;  /* 0x0000004c14497224 */ /* 0x000fe200078e023d */
[----:B------:R-:W-:Y:S01]  /*3a970*/  IADD3 RZ, P4, PT, R59, R36, RZ ;  /* 0x000000243bff7210 */ /* 0x000fe20007f9e0ff */
[----:B------:R-:W-:Y:S02]  /*3a980*/  IMAD.X R33, RZ, RZ, RZ, P5 ;  /* 0x000000ffff217224 */ /* 0x000fe400028e06ff */
[----:B------:R-:W-:Y:S01]  /*3a990*/  IMAD.WIDE.U32.X R34, R76, R13, R34, P6 ;  /* 0x0000000d4c227225 */ /* 0x000fe200030e0422 */
[----:B------:R-:W-:Y:S02]  /*3a9a0*/  IADD3 R22, P5, P6, R56, R68, R57 ;  /* 0x0000004438167210 */ /* 0x000fe40007ebe039 */
[----:B------:R-:W-:Y:S01]  /*3a9b0*/  SEL R57, RZ, 0x1, P2 ;  /* 0x00000001ff397807 */ /* 0x000fe20001000000 */
[----:B------:R-:W-:-:S04]  /*3a9c0*/  IMAD.WIDE.U32 R60, R20, R77, R26 ;  /* 0x0000004d143c7225 */ /* 0x000fc800078e001a */
[----:B------:R-:W-:Y:S01]  /*3a9d0*/  IMAD.MOV.U32 R32, RZ, RZ, R23 ;  /* 0x000000ffff207224 */ /* 0x000fe200078e0017 */
[----:B------:R-:W-:Y:S01]  /*3a9e0*/  IADD3.X R23, PT, PT, R71, R69, RZ, P5, P6 ;  /* 0x0000004547177210 */ /* 0x000fe20002fec4ff */
[----:B------:R-:W-:Y:S01]  /*3a9f0*/  IMAD.IADD R59, R61, 0x1, R73 ;  /* 0x000000013d3b7824 */ /* 0x000fe200078e0249 */
[C---:B------:R-:W-:Y:S01]  /*3aa00*/  IADD3 R34, P5, P6, R60.reuse, R34, R57 ;  /* 0x000000223c227210 */ /* 0x040fe20007ebe039 */
[----:B------:R-:W-:Y:S01]  /*3aa10*/  IMAD.X R57, RZ, RZ, RZ, P0 ;  /* 0x000000ffff397224 */ /* 0x000fe200000e06ff */
[----:B------:R-:W-:Y:S01]  /*3aa20*/  ISETP.GE.U32.AND P2, PT, R60, R26, PT ;  /* 0x0000001a3c00720c */ /* 0x000fe20003f46070 */
[----:B------:R-:W-:Y:S01]  /*3aa30*/  IMAD.WIDE.U32 R72, R76, R19, RZ ;  /* 0x000000134c487225 */ /* 0x000fe200078e00ff */
[----:B------:R-:W-:Y:S02]  /*3aa40*/  IADD3.X R35, PT, PT, R59, R35, RZ, P5, P6 ;  /* 0x000000233b237210 */ /* 0x000fe40002fec4ff */
[----:B------:R-:W-:Y:S01]  /*3aa50*/  ISETP.GE.U32.AND P0, PT, R22, R56, PT ;  /* 0x000000381600720c */ /* 0x000fe20003f06070 */
[----:B------:R-:W-:Y:S01]  /*3aa60*/  IMAD.MOV.U32 R56, RZ, RZ, R37 ;  /* 0x000000ffff387224 */ /* 0x000fe200078e0025 */
[----:B------:R-:W-:Y:S01]  /*3aa70*/  ISETP.GE.U32.AND P5, PT, R34, R60, PT ;  /* 0x0000003c2200720c */ /* 0x000fe20003fa6070 */
[----:B------:R-:W-:Y:S01]  /*3aa80*/  IMAD.WIDE.U32 R36, R77, R19, RZ ;  /* 0x000000134d247225 */ /* 0x000fe200078e00ff */
[----:B------:R-:W-:-:S02]  /*3aa90*/  ISETP.GE.U32.AND.EX P2, PT, R59, R27, PT, P2 ;  /* 0x0000001b3b00720c */ /* 0x000fc40003f46120 */
[----:B------:R-:W-:Y:S01]  /*3aaa0*/  ISETP.GE.U32.AND.EX P0, PT, R23, R71, PT, P0 ;  /* 0x000000471700720c */ /* 0x000fe20003f06100 */
[----:B------:R-:W-:Y:S01]  /*3aab0*/  IMAD.WIDE.U32.X R26, R15, R28, R32, P3 ;  /* 0x0000001c0f1a7225 */ /* 0x000fe200018e0420 */
[----:B------:R-:W-:Y:S02]  /*3aac0*/  ISETP.GE.U32.AND.EX P5, PT, R35, R59, PT, P5 ;  /* 0x0000003b2300720c */ /* 0x000fe40003fa6150 */
[----:B------:R-:W-:Y:S01]  /*3aad0*/  SEL R36, RZ, 0x1, P2 ;  /* 0x00000001ff247807 */ /* 0x000fe20001000000 */
[----:B------:R-:W-:Y:S01]  /*3aae0*/  IMAD.WIDE.U32 R72, P6, R16, R77, R72 ;  /* 0x0000004d10487225 */ /* 0x000fe200078c0048 */
[----:B------:R-:W-:-:S03]  /*3aaf0*/  SEL R59, RZ, 0x1, P5 ;  /* 0x00000001ff3b7807 */ /* 0x000fc60002800000 */
[----:B------:R-:W-:Y:S01]  /*3ab00*/  IMAD.WIDE.U32.X R32, R17, R76, R56, P4 ;  /* 0x0000004c11207225 */ /* 0x000fe200020e0438 */
[----:B------:R-:W-:Y:S02]  /*3ab10*/  SEL R57, RZ, 0x1, P0 ;  /* 0x00000001ff397807 */ /* 0x000fe40000000000 */
[----:B------:R-:W-:Y:S01]  /*3ab20*/  IADD3 RZ, P2, PT, R37, R72, RZ ;  /* 0x0000004825ff7210 */ /* 0x000fe20007f5e0ff */
[----:B------:R-:W-:Y:S01]  /*3ab30*/  IMAD.WIDE.U32 R70, R76, R18, RZ ;  /* 0x000000124c467225 */ /* 0x000fe200078e00ff */
[----:B------:R-:W-:Y:S02]  /*3ab40*/  IADD3 R59, P5, P4, R59, R32, R36 ;  /* 0x000000203b3b7210 */ /* 0x000fe40007cbe024 */
[----:B------:R-:W-:Y:S01]  /*3ab50*/  IADD3 R26, P3, PT, R57, R26, RZ ;  /* 0x0000001a391a7210 */ /* 0x000fe20007f7e0ff */
[----:B------:R-:W-:Y:S01]  /*3ab60*/  IMAD.WIDE.U32 R36, R77, R18, RZ ;  /* 0x000000124d247225 */ /* 0x000fe200078e00ff */
[----:B------:R-:W-:-:S03]  /*3ab70*/  IADD3.X R58, PT, PT, RZ, R33, RZ, P5, P4 ;  /* 0x00000021ff3a7210 */ /* 0x000fc60002fe84ff */
[----:B------:R-:W-:-:S04]  /*3ab80*/  IMAD.WIDE.U32 R70, P0, R15, R77, R70 ;  /* 0x0000004d0f467225 */ /* 0x000fc80007800046 */
[----:B------:R-:W-:Y:S01]  /*3ab90*/  IMAD.X R27, RZ, RZ, R27, P3 ;  /* 0x000000ffff1b7224 */ /* 0x000fe200018e061b */
[----:B------:R-:W-:Y:S01]  /*3aba0*/  IADD3 RZ, P3, PT, R37, R70, RZ ;  /* 0x0000004625ff7210 */ /* 0x000fe20007f7e0ff */
[----:B------:R-:W-:Y:S02]  /*3abb0*/  IMAD R32, R16, R77, RZ ;  /* 0x0000004d10207224 */ /* 0x000fe400078e02ff */
[----:B------:R-:W-:-:S04]  /*3abc0*/  IMAD.WIDE.U32 R36, R82, R14, RZ ;  /* 0x0000000e52247225 */ /* 0x000fc800078e00ff */
[----:B------:R-:W-:-:S04]  /*3abd0*/  IMAD.WIDE.U32 R68, R19, R77, R22 ;  /* 0x0000004d13447225 */ /* 0x000fc800078e0016 */
[----:B------:R-:W-:Y:S01]  /*3abe0*/  IMAD R79, R19, R76, R32 ;  /* 0x0000004c134f7224 */ /* 0x000fe200078e0220 */
[----:B------:R-:W-:Y:S01]  /*3abf0*/  IADD3 R32, P5, PT, R59, R68, RZ ;  /* 0x000000443b207210 */ /* 0x000fe20007fbe0ff */
[----:B------:R-:W-:-:S04]  /*3ac00*/  IMAD.WIDE.U32 R60, R85, R14, RZ ;  /* 0x0000000e553c7225 */ /* 0x000fc800078e00ff */
[----:B------:R-:W-:-:S04]  /*3ac10*/  IMAD.WIDE.U32 R36, P4, R85, R13, R36 ;  /* 0x0000000d55247225 */ /* 0x000fc80007880024 */
[----:B------:R-:W-:Y:S02]  /*3ac20*/  IMAD.IADD R79, R69, 0x1, R79 ;  /* 0x00000001454f7824 */ /* 0x000fe400078e024f */
[----:B------:R-:W-:Y:S01]  /*3ac30*/  IMAD.X R59, RZ, RZ, RZ, P6 ;  /* 0x000000ffff3b7224 */ /* 0x000fe200030e06ff */
[----:B------:R-:W-:Y:S01]  /*3ac40*/  IADD3 RZ, P6, PT, R61, R36, RZ ;  /* 0x000000243dff7210 */ /* 0x000fe20007fde0ff */
[----:B------:R-:W-:-:S04]  /*3ac50*/  IMAD.WIDE.U32 R56, R82, R20, RZ ;  /* 0x0000001452387225 */ /* 0x000fc800078e00ff */
[----:B------:R-:W-:Y:S02]  /*3ac60*/  IMAD.X R33, R79, 0x1, R58, P5 ;  /* 0x000000014f217824 */ /* 0x000fe400028e063a */
[----:B------:R-:W-:Y:S01]  /*3ac70*/  IMAD.X R61, RZ, RZ, RZ, P0 ;  /* 0x000000ffff3d7224 */ /* 0x000fe200000e06ff */
[----:B------:R-:W-:Y:S01]  /*3ac80*/  ISETP.GE.U32.AND P0, PT, R68, R22, PT ;  /* 0x000000164400720c */ /* 0x000fe20003f06070 */
[----:B------:R-:W-:Y:S02]  /*3ac90*/  IMAD.MOV.U32 R58, RZ, RZ, R73 ;  /* 0x000000ffff3a7224 */ /* 0x000fe400078e0049 */
[----:B------:R-:W-:Y:S01]  /*3aca0*/  IMAD R73, R13, R85, RZ ;  /* 0x000000550d497224 */ /* 0x000fe200078e02ff */
[----:B------:R-:W-:Y:S01]  /*3acb0*/  ISETP.GE.U32.AND.EX P0, PT, R79, R23, PT, P0 ;  /* 0x000000174f00720c */ /* 0x000fe20003f06100 */
[----:B------:R-:W-:-:S03]  /*3acc0*/  IMAD.WIDE.U32 R56, P5, R17, R85, R56 ;  /* 0x0000005511387225 */ /* 0x000fc600078a0038 */
[----:B------:R-:W-:Y:S01]  /*3acd0*/  SEL R72, RZ, 0x1, P0 ;  /* 0x00000001ff487807 */ /* 0x000fe20000000000 */
[----:B------:R-:W-:-:S04]  /*3ace0*/  IMAD.WIDE.U32 R22, R85, R14, R34 ;  /* 0x0000000e55167225 */ /* 0x000fc800078e0022 */
[----:B------:R-:W-:Y:S01]  /*3acf0*/  IMAD R73, R82, R14, R73 ;  /* 0x0000000e52497224 */ /* 0x000fe200078e0249 */
[----:B------:R-:W-:Y:S01]  /*3ad00*/  ISETP.GE.U32.AND P0, PT, R22, R34, PT ;  /* 0x000000221600720c */ /* 0x000fe20003f06070 */
[----:B------:R-:W-:Y:S02]  /*3ad10*/  IMAD.MOV.U32 R60, RZ, RZ, R71 ;  /* 0x000000ffff3c7224 */ /* 0x000fe400078e0047 */
[----:B------:R-:W-:Y:S01]  /*3ad20*/  IMAD.X R71, RZ, RZ, RZ, P5 ;  /* 0x000000ffff477224 */ /* 0x000fe200028e06ff */
[----:B------:R-:W-:Y:S01]  /*3ad30*/  ISETP.GE.U32.AND P5, PT, R32, R68, PT ;  /* 0x000000442000720c */ /* 0x000fe20003fa6070 */
[----:B------:R-:W-:Y:S02]  /*3ad40*/  IMAD.IADD R87, R23, 0x1, R73 ;  /* 0x0000000117577824 */ /* 0x000fe400078e0249 */
[----:B------:R-:W-:Y:S01]  /*3ad50*/  IMAD.WIDE.U32 R74, R85, R20, RZ ;  /* 0x00000014554a7225 */ /* 0x000fe200078e00ff */
[----:B------:R-:W-:Y:S02]  /*3ad60*/  ISETP.GE.U32.AND.EX P5, PT, R33, R79, PT, P5 ;  /* 0x0000004f2100720c */ /* 0x000fe40003fa6150 */
[----:B------:R-:W-:Y:S01]  /*3ad70*/  ISETP.GE.U32.AND.EX P0, PT, R87, R35, PT, P0 ;  /* 0x000000235700720c */ /* 0x000fe20003f06100 */
[----:B------:R-:W-:-:S02]  /*3ad80*/  IMAD.MOV.U32 R70, RZ, RZ, R57 ;  /* 0x000000ffff467224 */ /* 0x000fc400078e0039 */
[----:B------:R-:W-:Y:S01]  /*3ad90*/  IMAD R35, R15, R77, RZ ;  /* 0x0000004d0f237224 */ /* 0x000fe200078e02ff */
[----:B------:R-:W-:Y:S01]  /*3ada0*/  SEL R73, RZ, 0x1, P0 ;  /* 0x00000001ff497807 */ /* 0x000fe20000000000 */
[----:B------:R-:W-:Y:S02]  /*3adb0*/  IMAD R57, R17, R85, RZ ;  /* 0x0000005511397224 */ /* 0x000fe400078e02ff */
[----:B------:R-:W-:Y:S01]  /*3adc0*/  IMAD.X R69, RZ, RZ, RZ, P4 ;  /* 0x000000ffff457224 */ /* 0x000fe200020e06ff */
[----:B------:R-:W-:Y:S01]  /*3add0*/  IADD3 RZ, P4, PT, R75, R56, RZ ;  /* 0x000000384bff7210 */ /* 0x000fe20007f9e0ff */
[----:B------:R-:W-:Y:S01]  /*3ade0*/  IMAD.MOV.U32 R68, RZ, RZ, R37 ;  /* 0x000000ffff447224 */ /* 0x000fe200078e0025 */
[----:B------:R-:W-:Y:S01]  /*3adf0*/  SEL R75, RZ, 0x1, P5 ;  /* 0x00000001ff4b7807 */ /* 0x000fe20002800000 */
[----:B------:R-:W-:-:S04]  /*3ae00*/  IMAD.WIDE.U32.X R58, R16, R76, R58, P2 ;  /* 0x0000004c103a7225 */ /* 0x000fc800010e043a */
[----:B------:R-:W-:-:S04]  /*3ae10*/  IMAD.WIDE.U32 R36, R18, R77, R26 ;  /* 0x0000004d12247225 */ /* 0x000fc800078e001a */
[----:B------:R-:W-:Y:S01]  /*3ae20*/  IMAD R77, R18, R76, R35 ;  /* 0x0000004c124d7224 */ /* 0x000fe200078e0223 */
[----:B------:R-:W-:Y:S01]  /*3ae30*/  ISETP.GE.U32.AND P0, PT, R36, R26, PT ;  /* 0x0000001a2400720c */ /* 0x000fe20003f06070 */
[C---:B------:R-:W-:Y:S02]  /*3ae40*/  IMAD R79, R20.reuse, R82, R57 ;  /* 0x00000052144f7224 */ /* 0x040fe400078e0239 */
[----:B------:R-:W-:-:S04]  /*3ae50*/  IMAD.WIDE.U32 R56, R20, R85, R32 ;  /* 0x0000005514387225 */ /* 0x000fc800078e0020 */
[----:B------:R-:W-:-:S04]  /*3ae60*/  IMAD.WIDE.U32.X R34, R82, R13, R68, P6 ;  /* 0x0000000d52227225 */ /* 0x000fc800030e0444 */
[----:B------:R-:W-:Y:S01]  /*3ae70*/  IMAD.WIDE.U32.X R68, R15, R76, R60, P3 ;  /* 0x0000004c0f447225 */ /* 0x000fe200018e043c */
[----:B------:R-:W-:Y:S02]  /*3ae80*/  IADD3 R61, P5, P6, R75, R58, R72 ;  /* 0x0000003a4b3d7210 */ /* 0x000fe40007ebe048 */
[C---:B------:R-:W-:Y:S01]  /*3ae90*/  IADD3 R34, P2, P3, R56.reuse, R34, R73 ;  /* 0x0000002238227210 */ /* 0x040fe20007b5e049 */
[----:B------:R-:W-:Y:S01]  /*3aea0*/  IMAD.IADD R57, R57, 0x1, R79 ;  /* 0x0000000139397824 */ /* 0x000fe200078e024f */
[----:B------:R-:W-:Y:S01]  /*3aeb0*/  IADD3.X R26, PT, PT, RZ, R59, RZ, P5, P6 ;  /* 0x0000003bff1a7210 */ /* 0x000fe20002fec4ff */
[----:B------:R-:W-:Y:S01]  /*3aec0*/  IMAD.WIDE.U32.X R70, R17, R82, R70, P4 ;  /* 0x0000005211467225 */ /* 0x000fe200020e0446 */
[----:B------:R-:W-:Y:S02]  /*3aed0*/  ISETP.GE.U32.AND P5, PT, R56, R32, PT ;  /* 0x000000203800720c */ /* 0x000fe40003fa6070 */
[----:B------:R-:W-:Y:S01]  /*3aee0*/  IADD3.X R35, PT, PT, R57, R35, RZ, P2, P3 ;  /* 0x0000002339237210 */ /* 0x000fe200017e64ff */
[----:B------:R-:W-:Y:S01]  /*3aef0*/  IMAD.WIDE.U32 R72, R83, R14, RZ ;  /* 0x0000000e53487225 */ /* 0x000fe200078e00ff */
[----:B------:R-:W-:-:S02]  /*3af00*/  ISETP.GE.U32.AND P2, PT, R34, R56, PT ;  /* 0x000000382200720c */ /* 0x000fc40003f46070 */
[----:B------:R-:W-:Y:S01]  /*3af10*/  IADD3 R58, P6, PT, R61, R36, RZ ;  /* 0x000000243d3a7210 */ /* 0x000fe20007fde0ff */
[----:B------:R-:W-:Y:S01]  /*3af20*/  IMAD.WIDE.U32 R78, R38, R18, RZ ;  /* 0x00000012264e7225 */ /* 0x000fe200078e00ff */
[----:B------:R-:W-:Y:S02]  /*3af30*/  ISETP.GE.U32.AND.EX P5, PT, R57, R33, PT, P5 ;  /* 0x000000213900720c */ /* 0x000fe40003fa6150 */
[----:B------:R-:W-:Y:S01]  /*3af40*/  ISETP.GE.U32.AND.EX P2, PT, R35, R57, PT, P2 ;  /* 0x000000392300720c */ /* 0x000fe20003f46120 */
[----:B------:R-:W-:Y:S01]  /*3af50*/  IMAD.IADD R33, R37, 0x1, R77 ;  /* 0x0000000125217824 */ /* 0x000fe200078e024d */
[----:B------:R-:W-:Y:S01]  /*3af60*/  ISETP.GE.U32.AND P3, PT, R58, R36, PT ;  /* 0x000000243a00720c */ /* 0x000fe20003f66070 */
[----:B------:R-:W-:Y:S01]  /*3af70*/  IMAD.WIDE.U32 R56, R82, R19, RZ ;  /* 0x0000001352387225 */ /* 0x000fe200078e00ff */
[----:B------:R-:W-:Y:S02]  /*3af80*/  SEL R75, RZ, 0x1, P2 ;  /* 0x00000001ff4b7807 */ /* 0x000fe40001000000 */
[C---:B------:R-:W-:Y:S01]  /*3af90*/  ISETP.GE.U32.AND.EX P0, PT, R33.reuse, R27, PT, P0 ;  /* 0x0000001b2100720c */ /* 0x040fe20003f06100 */
[----:B------:R-:W-:Y:S01]  /*3afa0*/  IMAD.X R59, R33, 0x1, R26, P6 ;  /* 0x00000001213b7824 */ /* 0x000fe200030e061a */
[----:B------:R-:W-:Y:S01]  /*3afb0*/  SEL R26, RZ, 0x1, P5 ;  /* 0x00000001ff1a7807 */ /* 0x000fe20002800000 */
[CC--:B------:R-:W-:Y:S01]  /*3afc0*/  IMAD R36, R16.reuse, R85.reuse, RZ ;  /* 0x0000005510247224 */ /* 0x0c0fe200078e02ff */
[----:B------:R-:W-:Y:S01]  /*3afd0*/  SEL R32, RZ, 0x1, P0 ;  /* 0x00000001ff207807 */ /* 0x000fe20000000000 */
[----:B------:R-:W-:Y:S01]  /*3afe0*/  IMAD.WIDE.U32 R56, P2, R16, R85, R56 ;  /* 0x0000005510387225 */ /* 0x000fe20007840038 */
[----:B------:R-:W-:-:S02]  /*3aff0*/  ISETP.GE.U32.AND.EX P3, PT, R59, R33, PT, P3 ;  /* 0x000000213b00720c */ /* 0x000fc40003f66130 */
[----:B------:R-:W-:Y:S01]  /*3b000*/  IADD3 R75, P4, P6, R75, R70, R26 ;  /* 0x000000464b4b7210 */ /* 0x000fe20007e9e01a */
[----:B------:R-:W-:Y:S01]  /*3b010*/  IMAD.WIDE.U32 R26, R85, R19, RZ ;  /* 0x00000013551a7225 */ /* 0x000fe200078e00ff */
[----:B------:R-:W-:-:S03]  /*3b020*/  SEL R33, RZ, 0x1, P3 ;  /* 0x00000001ff217807 */ /* 0x000fc60001800000 */
[----:B------:R-:W-:Y:S01]  /*3b030*/  IMAD.WIDE.U32 R60, R19, R85, R58 ;  /* 0x00000055133c7225 */ /* 0x000fe200078e003a */
        /* <DEDUP_REMOVED lines=10> */
[----:B------:R-:W-:Y:S01]  /*3b0e0*/  IMAD.WIDE.U32 R36, R38, R14, RZ ;  /* 0x0000000e26247225 */ /* 0x000fe200078e00ff */
[----:B------:R-:W-:Y:S02]  /*3b0f0*/  IADD3 R26, P4, PT, R75, R60, RZ ;  /* 0x0000003c4b1a7210 */ /* 0x000fe40007f9e0ff */
[----:B------:R-:W-:Y:S01]  /*3b100*/  SEL R84, RZ, 0x1, P0 ;  /* 0x00000001ff547807 */ /* 0x000fe20000000000 */
[----:B------:R-:W-:-:S04]  /*3b110*/  IMAD.WIDE.U32 R58, P3, R15, R85, R68 ;  /* 0x000000550f3a7225 */ /* 0x000fc80007860044 */
[----:B------:R-:W-:Y:S01]  /*3b120*/  IMAD.X R27, R61, 0x1, R56, P4 ;  /* 0x000000013d1b7824 */ /* 0x000fe200020e0638 */
[----:B------:R-:W-:Y:S01]  /*3b130*/  ISETP.GE.U32.AND P4, PT, R26, R60, PT ;  /* 0x0000003c1a00720c */ /* 0x000fe20003f86070 */
[----:B------:R-:W-:Y:S02]  /*3b140*/  IMAD.MOV.U32 R68, RZ, RZ, R57 ;  /* 0x000000ffff447224 */ /* 0x000fe400078e0039 */
[----:B------:R-:W-:Y:S01]  /*3b150*/  IMAD.WIDE.U32 R56, R38, R20, RZ ;  /* 0x0000001426387225 */ /* 0x000fe200078e00ff */
[----:B------:R-:W-:-:S03]  /*3b160*/  ISETP.GE.U32.AND.EX P4, PT, R27, R61, PT, P4 ;  /* 0x0000003d1b00720c */ /* 0x000fc60003f86140 */
[----:B------:R-:W-:Y:S01]  /*3b170*/  IMAD.WIDE.U32 R74, R38, R19, RZ ;  /* 0x00000013264a7225 */ /* 0x000fe200078e00ff */
[----:B------:R-:W-:-:S03]  /*3b180*/  SEL R91, RZ, 0x1, P4 ;  /* 0x00000001ff5b7807 */ /* 0x000fc60002000000 */
[----:B------:R-:W-:-:S04]  /*3b190*/  IMAD.WIDE.U32 R36, P6, R83, R13, R36 ;  /* 0x0000000d53247225 */ /* 0x000fc800078c0024 */
[----:B------:R-:W-:Y:S01]  /*3b1a0*/  IMAD.X R69, RZ, RZ, RZ, P2 ;  /* 0x000000ffff457224 */ /* 0x000fe200010e06ff */
[----:B------:R-:W-:Y:S01]  /*3b1b0*/  IADD3 RZ, P2, PT, R71, R58, RZ ;  /* 0x0000003a47ff7210 */ /* 0x000fe20007f5e0ff */
        /* <DEDUP_REMOVED lines=13> */
[----:B------:R-:W-:Y:S01]  /*3b290*/  IMAD.X R71, RZ, RZ, RZ, P5 ;  /* 0x000000ffff477224 */ /* 0x000fe200028e06ff */
[----:B------:R-:W-:Y:S01]  /*3b2a0*/  IADD3 RZ, P5, PT, R61, R78, RZ ;  /* 0x0000004e3dff7210 */ /* 0x000fe20007fbe0ff */
[----:B------:R-:W-:Y:S02]  /*3b2b0*/  IMAD R61, R13, R83, RZ ;  /* 0x000000530d3d7224 */ /* 0x000fe400078e02ff */
[----:B------:R-:W-:Y:S02]  /*3b2c0*/  IMAD.MOV.U32 R72, RZ, RZ, R59 ;  /* 0x000000ffff487224 */ /* 0x000fe400078e003b */
[----:B------:R-:W-:-:S04]  /*3b2d0*/  IMAD.WIDE.U32 R58, R83, R14, R34 ;  /* 0x0000000e533a7225 */ /* 0x000fc800078e0022 */
[----:B------:R-:W-:Y:S02]  /*3b2e0*/  IMAD R61, R38, R14, R61 ;  /* 0x0000000e263d7224 */ /* 0x000fe400078e023d */
[----:B------:R-:W-:Y:S02]  /*3b2f0*/  IMAD.MOV.U32 R80, RZ, RZ, R37 ;  /* 0x000000ffff507224 */ /* 0x000fe400078e0025 */
[----:B------:R-:W-:Y:S01]  /*3b300*/  IMAD.X R37, RZ, RZ, RZ, P3 ;  /* 0x000000ffff257224 */ /* 0x000fe200018e06ff */
[----:B------:R-:W-:Y:S01]  /*3b310*/  ISETP.GE.U32.AND P3, PT, R58, R34, PT ;  /* 0x000000223a00720c */ /* 0x000fe20003f66070 */
[----:B------:R-:W-:Y:S02]  /*3b320*/  IMAD.IADD R89, R59, 0x1, R61 ;  /* 0x000000013b597824 */ /* 0x000fe400078e023d */
[----:B------:R-:W-:Y:S02]  /*3b330*/  IMAD.MOV.U32 R76, RZ, RZ, R57 ;  /* 0x000000ffff4c7224 */ /* 0x000fe400078e0039 */
[----:B------:R-:W-:Y:S01]  /*3b340*/  IMAD R57, R17, R83, RZ ;  /* 0x0000005311397224 */ /* 0x000fe200078e02ff */
[----:B------:R-:W-:Y:S01]  /*3b350*/  ISETP.GE.U32.AND.EX P3, PT, R89, R35, PT, P3 ;  /* 0x000000235900720c */ /* 0x000fe20003f66130 */
[----:B------:R-:W-:-:S02]  /*3b360*/  IMAD.MOV.U32 R70, RZ, RZ, R75 ;  /* 0x000000ffff467224 */ /* 0x000fc400078e004b */
        /* <DEDUP_REMOVED lines=9> */
[----:B------:R-:W-:Y:S02]  /*3b400*/  IMAD.IADD R35, R35, 0x1, R93 ;  /* 0x0000000123237824 */ /* 0x000fe400078e025d */
[----:B------:R-:W-:-:S03]  /*3b410*/  IMAD.WIDE.U32 R56, R18, R85, R32 ;  /* 0x0000005512387225 */ /* 0x000fc600078e0020 */
[----:B------:R-:W-:Y:S01]  /*3b420*/  IADD3.X R81, PT, PT, R35, R81, RZ, P0, P3 ;  /* 0x0000005123517210 */ /* 0x000fe200007e64ff */
[----:B------:R-:W-:Y:S01]  /*3b430*/  IMAD R79, R18, R82, R79 ;  /* 0x00000052124f7224 */ /* 0x000fe200078e024f */
[----:B------:R-:W-:Y:S01]  /*3b440*/  ISETP.GE.U32.AND P3, PT, R34, R26, PT ;  /* 0x0000001a2200720c */ /* 0x000fe20003f66070 */
[----:B------:R-:W-:Y:S01]  /*3b450*/  IMAD.WIDE.U32.X R72, R15, R82, R72, P2 ;  /* 0x000000520f487225 */ /* 0x000fe200010e0448 */
[----:B------:R-:W-:Y:S02]  /*3b460*/  IADD3 R60, P2, PT, R75, R56, RZ ;  /* 0x000000384b3c7210 */ /* 0x000fe40007f5e0ff */
[----:B------:R-:W-:Y:S01]  /*3b470*/  ISETP.GE.U32.AND P0, PT, R69, R34, PT ;  /* 0x000000224500720c */ /* 0x000fe20003f06070 */
[----:B------:R-:W-:Y:S01]  /*3b480*/  IMAD.IADD R57, R57, 0x1, R79 ;  /* 0x0000000139397824 */ /* 0x000fe200078e024f */
[----:B------:R-:W-:Y:S01]  /*3b490*/  ISETP.GE.U32.AND.EX P3, PT, R35, R27, PT, P3 ;  /* 0x0000001b2300720c */ /* 0x000fe20003f66130 */
[----:B------:R-:W-:Y:S01]  /*3b4a0*/  IMAD.WIDE.U32.X R76, R17, R38, R76, P6 ;  /* 0x00000026114c7225 */ /* 0x000fe200030e044c */
[----:B------:R-:W-:-:S02]  /*3b4b0*/  ISETP.GE.U32.AND.EX P0, PT, R81, R35, PT, P0 ;  /* 0x000000235100720c */ /* 0x000fc40003f06100 */
[----:B------:R-:W-:Y:S01]  /*3b4c0*/  ISETP.GE.U32.AND P6, PT, R60, R56, PT ;  /* 0x000000383c00720c */ /* 0x000fe20003fc6070 */
[C---:B------:R-:W-:Y:S01]  /*3b4d0*/  IMAD.X R61, R57.reuse, 0x1, R68, P2 ;  /* 0x00000001393d7824 */ /* 0x040fe200010e0644 */
[----:B------:R-:W-:Y:S01]  /*3b4e0*/  ISETP.GE.U32.AND P2, PT, R56, R32, PT ;  /* 0x000000203800720c */ /* 0x000fe20003f46070 */
[C---:B------:R-:W-:Y:S01]  /*3b4f0*/  IMAD.WIDE.U32.X R70, R16.reuse, R38, R70, P4 ;  /* 0x0000002610467225 */ /* 0x040fe200020e0446 */
[----:B------:R-:W-:Y:S02]  /*3b500*/  SEL R17, RZ, 0x1, P3 ;  /* 0x00000001ff117807 */ /* 0x000fe40001800000 */
[----:B------:R-:W-:Y:S01]  /*3b510*/  SEL R75, RZ, 0x1, P0 ;  /* 0x00000001ff4b7807 */ /* 0x000fe20000000000 */
[----:B------:R-:W-:Y:S01]  /*3b520*/  IMAD R16, R16, R83, RZ ;  /* 0x0000005310107224 */ /* 0x000fe200078e02ff */
[----:B------:R-:W-:Y:S01]  /*3b530*/  ISETP.GE.U32.AND.EX P2, PT, R57, R33, PT, P2 ;  /* 0x000000213900720c */ /* 0x000fe20003f46120 */
[----:B------:R-:W-:Y:S01]  /*3b540*/  IMAD.WIDE.U32 R26, R19, R83, R60 ;  /* 0x00000053131a7225 */ /* 0x000fe200078e003c */
[----:B------:R-:W-:-:S02]  /*3b550*/  ISETP.GE.U32.AND.EX P0, PT, R61, R57, PT, P6 ;  /* 0x000000393d00720c */ /* 0x000fc40003f06160 */
[----:B------:R-:W-:Y:S01]  /*3b560*/  IADD3 R75, P4, P3, R75, R76, R17 ;  /* 0x0000004c4b4b7210 */ /* 0x000fe20007b9e011 */
[-C--:B------:R-:W-:Y:S01]  /*3b570*/  IMAD R35, R19, R38.reuse, R16 ;  /* 0x0000002613237224 */ /* 0x080fe200078e0210 */
[----:B------:R-:W-:Y:S01]  /*3b580*/  SEL R16, RZ, 0x1, P2 ;  /* 0x00000001ff107807 */ /* 0x000fe20001000000 */
[C---:B------:R-:W-:Y:S01]  /*3b590*/  IMAD R33, R15.reuse, R83, RZ ;  /* 0x000000530f217224 */ /* 0x040fe200078e02ff */
[----:B------:R-:W-:Y:S01]  /*3b5a0*/  SEL R17, RZ, 0x1, P0 ;  /* 0x00000001ff117807 */ /* 0x000fe20000000000 */
[----:B------:R-:W-:Y:S01]  /*3b5b0*/  IMAD.WIDE.U32.X R36, R15, R38, R36, P5 ;  /* 0x000000260f247225 */ /* 0x000fe200028e0424 */
[----:B------:R-:W-:Y:S02]  /*3b5c0*/  IADD3.X R76, PT, PT, RZ, R77, RZ, P4, P3 ;  /* 0x0000004dff4c7210 */ /* 0x000fe400027e64ff */
[----:B------:R-:W-:Y:S01]  /*3b5d0*/  IADD3 R75, P3, PT, R75, R26, RZ ;  /* 0x0000001a4b4b7210 */ /* 0x000fe20007f7e0ff */
[----:B------:R-:W-:Y:S01]  /*3b5e0*/  IMAD.WIDE.U32 R56, R81, 0x3d1, RZ ;  /* 0x000003d151387825 */ /* 0x000fe200078e00ff */
[----:B------:R-:W-:-:S02]  /*3b5f0*/  IADD3 R16, P2, P5, R17, R72, R16 ;  /* 0x0000004811107210 */ /* 0x000fc40007d5e010 */
[----:B------:R-:W-:Y:S01]  /*3b600*/  ISETP.GE.U32.AND P0, PT, R26, R60, PT ;  /* 0x0000003c1a00720c */ /* 0x000fe20003f06070 */
[----:B------:R-:W-:Y:S01]  /*3b610*/  IMAD.IADD R15, R27, 0x1, R35 ;  /* 0x000000011b0f7824 */ /* 0x000fe200078e0223 */
[----:B------:R-:W-:Y:S01]  /*3b620*/  IADD3.X R17, PT, PT, RZ, R73, RZ, P2, P5 ;  /* 0x00000049ff117210 */ /* 0x000fe200017ea4ff */
[----:B------:R-:W-:Y:S01]  /*3b630*/  IMAD R79, R18, R38, R33 ;  /* 0x00000026124f7224 */ /* 0x000fe200078e0221 */
[----:B------:R-:W-:Y:S01]  /*3b640*/  ISETP.GE.U32.AND P2, PT, R75, R26, PT ;  /* 0x0000001a4b00720c */ /* 0x000fe20003f46070 */
[----:B------:R-:W-:-:S04]  /*3b650*/  IMAD.WIDE.U32 R32, R69, 0x3d1, RZ ;  /* 0x000003d145207825 */ /* 0x000fc800078e00ff */
[C---:B------:R-:W-:Y:S01]  /*3b660*/  IMAD.X R60, R15.reuse, 0x1, R76, P3 ;  /* 0x000000010f3c7824 */ /* 0x040fe200018e064c */
[-C--:B------:R-:W-:Y:S01]  /*3b670*/  IADD3 R20, P5, PT, RZ, R32.reuse, RZ ;  /* 0x00000020ff147210 */ /* 0x080fe20007fbe0ff */
[----:B------:R-:W-:Y:S01]  /*3b680*/  IMAD.WIDE.U32 R56, P4, RZ, R69, R56 ;  /* 0x00000045ff387225 */ /* 0x000fe20007880038 */
[----:B------:R-:W-:Y:S02]  /*3b690*/  ISETP.GE.U32.AND.EX P3, PT, R15, R61, PT, P0 ;  /* 0x0000003d0f00720c */ /* 0x000fe40003f66100 */
[----:B------:R-:W-:Y:S01]  /*3b6a0*/  ISETP.GE.U32.AND.EX P2, PT, R60, R15, PT, P2 ;  /* 0x0000000f3c00720c */ /* 0x000fe20003f46120 */
[----:B------:R-:W-:Y:S01]  /*3b6b0*/  IMAD.X R35, RZ, RZ, RZ, P4 ;  /* 0x000000ffff237224 */ /* 0x000fe200020e06ff */
[----:B------:R-:W-:Y:S01]  /*3b6c0*/  ISETP.GE.U32.AND P0, PT, R20, R32, PT ;  /* 0x000000201400720c */ /* 0x000fe20003f06070 */
[----:B------:R-:W-:Y:S01]  /*3b6d0*/  IMAD.MOV.U32 R34, RZ, RZ, R57 ;  /* 0x000000ffff227224 */ /* 0x000fe200078e0039 */
[----:B------:R-:W-:Y:S01]  /*3b6e0*/  IADD3 R26, P4, PT, R33, R56, RZ ;  /* 0x00000038211a7210 */ /* 0x000fe20007f9e0ff */
[----:B------:R-:W-:Y:S01]  /*3b6f0*/  IMAD.WIDE.U32 R32, R60, 0x3d1, RZ ;  /* 0x000003d13c207825 */ /* 0x000fe200078e00ff */
[----:B------:R-:W-:-:S02]  /*3b700*/  SEL R27, RZ, 0x1, P3 ;  /* 0x00000001ff1b7807 */ /* 0x000fc40001800000 */
[----:B------:R-:W-:Y:S01]  /*3b710*/  SEL R73, RZ, 0x1, P2 ;  /* 0x00000001ff497807 */ /* 0x000fe20001000000 */
[----:B------:R-:W-:-:S03]  /*3b720*/  IMAD.WIDE.U32 R18, R18, R83, R16 ;  /* 0x0000005312127225 */ /* 0x000fc600078e0010 */
[----:B------:R-:W-:Y:S01]  /*3b730*/  IADD3 R73, P3, P2, R73, R70, R27 ;  /* 0x0000004649497210 */ /* 0x000fe20007a7e01b */
[----:B------:R-:W-:-:S03]  /*3b740*/  IMAD.WIDE.U32.X R34, RZ, R81, R34, P4 ;  /* 0x00000051ff227225 */ /* 0x000fc600020e0422 */
[----:B------:R-:W-:Y:S01]  /*3b750*/  IADD3.X R70, PT, PT, RZ, R71, RZ, P3, P2 ;  /* 0x00000047ff467210 */ /* 0x000fe20001fe44ff */
        /* <DEDUP_REMOVED lines=12> */
[----:B------:R-:W-:Y:S01]  /*3b820*/  IMAD.MOV.U32 R26, RZ, RZ, R33 ;  /* 0x000000ffff1a7224 */ /* 0x000fe200078e0021 */
[----:B------:R-:W-:Y:S01]  /*3b830*/  ISETP.GE.U32.AND.EX P5, PT, R71, R17, PT, P5 ;  /* 0x000000114700720c */ /* 0x000fe20003fa6150 */
[----:B------:R-:W-:Y:S01]  /*3b840*/  IMAD.X R38, R69, 0x1, R35, P2 ;  /* 0x0000000145267824 */ /* 0x000fe200010e0623 */
[----:B------:R-:W-:Y:S01]  /*3b850*/  IADD3 R16, P6, PT, R61, R81, RZ ;  /* 0x000000513d107210 */ /* 0x000fe20007fde0ff */
[----:B------:R-:W-:Y:S01]  /*3b860*/  IMAD.WIDE.U32 R32, R56, 0x3d1, RZ ;  /* 0x000003d138207825 */ /* 0x000fe200078e00ff */
[----:B------:R-:W-:-:S02]  /*3b870*/  SEL R19, RZ, 0x1, P0 ;  /* 0x00000001ff137807 */ /* 0x000fc40000000000 */
[----:B------:R-:W-:Y:S01]  /*3b880*/  ISETP.GE.U32.AND P2, PT, R73, R18, PT ;  /* 0x000000124900720c */ /* 0x000fe20003f46070 */
[----:B------:R-:W-:Y:S01]  /*3b890*/  IMAD.X R57, R38, 0x1, R75, P6 ;  /* 0x0000000126397824 */ /* 0x000fe200030e064b */
[----:B------:R-:W-:Y:S01]  /*3b8a0*/  SEL R34, RZ, 0x1, P5 ;  /* 0x00000001ff227807 */ /* 0x000fe20002800000 */
[----:B------:R-:W-:Y:S01]  /*3b8b0*/  IMAD R13, R13, R31, RZ ;  /* 0x0000001f0d0d7224 */ /* 0x000fe200078e02ff */
[----:B------:R-:W-:Y:S02]  /*3b8c0*/  IADD3 R19, P5, PT, R16, R19, RZ ;  /* 0x0000001310137210 */ /* 0x000fe40007fbe0ff */
[----:B------:R-:W-:Y:S02]  /*3b8d0*/  ISETP.GE.U32.AND.EX P2, PT, R56, R71, PT, P2 ;  /* 0x000000473800720c */ /* 0x000fe40003f46120 */
[----:B------:R-:W-:Y:S01]  /*3b8e0*/  ISETP.LT.U32.AND P0, PT, R16, R61, PT ;  /* 0x0000003d1000720c */ /* 0x000fe20003f01070 */
[----:B------:R-:W-:Y:S01]  /*3b8f0*/  IMAD.X R18, RZ, RZ, R57, P5 ;  /* 0x000000ffff127224 */ /* 0x000fe200028e0639 */
[----:B------:R-:W-:-:S02]  /*3b900*/  SEL R35, RZ, 0x1, P2 ;  /* 0x00000001ff237807 */ /* 0x000fc40001000000 */
[----:B------:R-:W-:Y:S01]  /*3b910*/  ISETP.GE.U32.AND P2, PT, R19, R16, PT ;  /* 0x000000101300720c */ /* 0x000fe20003f46070 */
[----:B------:R-:W-:Y:S01]  /*3b920*/  IMAD.WIDE.U32.X R16, RZ, R60, R26, P4 ;  /* 0x0000003cff107225 */ /* 0x000fe200020e041a */
        /* <DEDUP_REMOVED lines=12> */
[----:B------:R-:W-:Y:S01]  /*3b9f0*/  IADD3 R16, P5, PT, R57, R60, RZ ;  /* 0x0000003c39107210 */ /* 0x000fe20007fbe0ff */
[----:B------:R-:W-:Y:S01]  /*3ba00*/  IMAD.WIDE.U32 R36, R71, 0x3d1, RZ ;  /* 0x000003d147247825 */ /* 0x000fe200078e00ff */
[----:B------:R-:W-:Y:S02]  /*3ba10*/  SEL R35, RZ, 0x1, !P0 ;  /* 0x00000001ff237807 */ /* 0x000fe40004000000 */
[----:B------:R-:W-:-:S02]  /*3ba20*/  IADD3.X R38, PT, PT, R61, R17, RZ, P3, P6 ;  /* 0x000000113d267210 */ /* 0x000fc40001fec4ff */
[----:B------:R-:W-:Y:S02]  /*3ba30*/  ISETP.GE.U32.AND P2, PT, R57, R34, PT ;  /* 0x000000223900720c */ /* 0x000fe40003f46070 */
[----:B------:R-:W-:Y:S01]  /*3ba40*/  ISETP.LT.U32.AND P0, PT, R16, R57, PT ;  /* 0x000000391000720c */ /* 0x000fe20003f01070 */
[----:B------:R-:W-:Y:S01]  /*3ba50*/  IMAD.X R57, R38, 0x1, R73, P5 ;  /* 0x0000000126397824 */ /* 0x000fe200028e0649 */
[----:B------:R-:W-:Y:S01]  /*3ba60*/  IADD3 R27, P3, PT, R16, R35, RZ ;  /* 0x00000023101b7210 */ /* 0x000fe20007f7e0ff */
[----:B------:R-:W-:Y:S01]  /*3ba70*/  IMAD.WIDE.U32.X R34, RZ, R56, R32, P4 ;  /* 0x00000038ff227225 */ /* 0x000fe200020e0420 */
[----:B------:R-:W-:Y:S02]  /*3ba80*/  ISETP.GE.U32.AND.EX P2, PT, R38, R61, PT, P2 ;  /* 0x0000003d2600720c */ /* 0x000fe40003f46120 */
[----:B------:R-:W-:Y:S01]  /*3ba90*/  ISETP.GE.U32.AND P5, PT, R27, R16, PT ;  /* 0x000000101b00720c */ /* 0x000fe20003fa6070 */
[----:B------:R-:W-:Y:S02]  /*3baa0*/  IMAD.X R26, RZ, RZ, R57, P3 ;  /* 0x000000ffff1a7224 */ /* 0x000fe400018e0639 */
[----:B------:R-:W-:Y:S01]  /*3bab0*/  IMAD.WIDE.U32 R32, P3, RZ, R69, R36 ;  /* 0x00000045ff207225 */ /* 0x000fe20007860024 */
[----:B------:R-:W-:-:S02]  /*3bac0*/  SEL R37, RZ, 0x1, P2 ;  /* 0x00000001ff257807 */ /* 0x000fc40001000000 */
        /* <DEDUP_REMOVED lines=20> */
[----:B------:R-:W-:-:S03]  /*3bc10*/  IMAD R61, R28, R14, R13 ;  /* 0x0000000e1c3d7224 */ /* 0x000fc600078e020d */
        /* <DEDUP_REMOVED lines=9> */
[----:B------:R-:W-:-:S12]  /*3bcb0*/  IMAD.MOV.U32 R14, RZ, RZ, RZ ;  /* 0x000000ffff0e7224 */ /* 0x000fd800078e00ff */
        /* <DEDUP_REMOVED lines=52> */
.L_x_308:
[----:B------:R-:W-:Y:S05]  /*3c000*/  BSYNC.RECONVERGENT B1 ;  /* 0x0000000000017941 */ /* 0x000fea0003800200 */
.L_x_307:
[----:B------:R-:W-:Y:S01]  /*3c010*/  IADD3 R31, P2, PT, R20, R16, RZ ;  /* 0x00000010141f7210 */ /* 0x000fe20007f5e0ff */
[----:B------:R-:W-:Y:S01]  /*3c020*/  IMAD.IADD R16, R17, 0x1, R61 ;  /* 0x0000000111107824 */ /* 0x000fe200078e023d */
[----:B------:R-:W-:Y:S02]  /*3c030*/  BSSY.RELIABLE B1, `(.L_x_309) ;  /* 0x000003b000017945 */ /* 0x000fe40003800100 */
        /* <DEDUP_REMOVED lines=58> */
.L_x_310:
[----:B------:R-:W-:Y:S05]  /*3c3e0*/  BSYNC.RELIABLE B1 ;  /* 0x0000000000017941 */ /* 0x000fea0003800100 */
.L_x_309:
        /* <DEDUP_REMOVED lines=66> */
.L_x_312:
[----:B------:R-:W-:Y:S05]  /*3c810*/  BSYNC.RELIABLE B1 ;  /* 0x0000000000017941 */ /* 0x000fea0003800100 */
.L_x_311:
        /* <DEDUP_REMOVED lines=61> */
.L_x_314:
[----:B------:R-:W-:Y:S05]  /*3cbf0*/  BSYNC.RELIABLE B1 ;  /* 0x0000000000017941 */ /* 0x000fea0003800100 */
.L_x_313:
        /* <DEDUP_REMOVED lines=27> */
.L_x_2:
[----:B01234-:R-:W-:Y:S05]  /*3cdb0*/  BSYNC.RECONVERGENT B0 ;  /* 0x0000000000007941 */ /* 0x01ffea0003800200 */
.L_x_0:
[----:B------:R-:W-:Y:S05]  /*3cdc0*/  WARPSYNC.ALL ;  /* 0x0000000000007948 */ /* 0x000fea0003800000 */
[----:B------:R-:W-:Y:S05]  /*3cdd0*/  BRA.U UP0, `(.L_x_315) ;  /* 0xfffffc3500f47547 */ /* 0x000fea000b83ffff */
[----:B------:R-:W-:Y:S05]  /*3cde0*/  @P1 BRA `(.L_x_316) ;  /* 0xfffffc3400c81947 */ /* 0x000fea000383ffff */
[----:B------:R-:W-:Y:S01]  /*3cdf0*/  IMAD.MOV.U32 R16, RZ, RZ, R66 ;  /* 0x000000ffff107224 */ /* 0x000fe200078e0042 */
[----:B------:R-:W0:Y:S01]  /*3ce00*/  LDCU UR4, c[0x0][0x3cc] ;  /* 0x00007980ff0477ac */ /* 0x000e220008000800 */
[----:B------:R-:W-:Y:S02]  /*3ce10*/  IMAD.MOV.U32 R17, RZ, RZ, R67 ;  /* 0x000000ffff117224 */ /* 0x000fe400078e0043 */
[----:B------:R-:W-:Y:S02]  /*3ce20*/  IMAD.MOV.U32 R18, RZ, RZ, R64 ;  /* 0x000000ffff127224 */ /* 0x000fe400078e0040 */
[----:B------:R-:W-:Y:S02]  /*3ce30*/  IMAD.MOV.U32 R19, RZ, RZ, R63 ;  /* 0x000000ffff137224 */ /* 0x000fe400078e003f */
[----:B------:R-:W-:Y:S02]  /*3ce40*/  IMAD.MOV.U32 R20, RZ, RZ, R31 ;  /* 0x000000ffff147224 */ /* 0x000fe400078e001f */
[----:B------:R-:W-:Y:S01]  /*3ce50*/  IMAD.MOV.U32 R21, RZ, RZ, R32 ;  /* 0x000000ffff157224 */ /* 0x000fe200078e0020 */
[----:B------:R1:W-:Y:S01]  /*3ce60*/  STL.128 [R1+0x20], R16 ;  /* 0x0000201001007387 */ /* 0x0003e20000100c00 */
[----:B------:R-:W-:-:S02]  /*3ce70*/  IMAD.MOV.U32 R22, RZ, RZ, R33 ;  /* 0x000000ffff167224 */ /* 0x000fc400078e0021 */
[----:B------:R-:W-:Y:S02]  /*3ce80*/  IMAD.MOV.U32 R23, RZ, RZ, R34 ;  /* 0x000000ffff177224 */ /* 0x000fe400078e0022 */
[----:B------:R-:W-:Y:S02]  /*3ce90*/  IMAD.MOV.U32 R2, RZ, RZ, R1 ;  /* 0x000000ffff027224 */ /* 0x000fe400078e0001 */
[----:B------:R-:W-:Y:S01]  /*3cea0*/  VIADD R0, R1, 0x10020 ;  /* 0x0001002001007836 */ /* 0x000fe20000000000 */
[----:B------:R-:W-:Y:S01]  /*3ceb0*/  STL.128 [R1+0x8020], R20 ;  /* 0x0080201401007387 */ /* 0x000fe20000100c00 */
[----:B0-----:R-:W-:Y:S01]  /*3cec0*/  UISETP.GE.U32.AND UP0, UPT, UR4, 0x2, UPT ;  /* 0x000000020400788c */ /* 0x001fe2000bf06070 */
[----:B-1----:R-:W-:Y:S02]  /*3ced0*/  IMAD.MOV.U32 R16, RZ, RZ, R46 ;  /* 0x000000ffff107224 */ /* 0x002fe400078e002e */
[----:B------:R-:W-:Y:S02]  /*3cee0*/  IMAD.MOV.U32 R17, RZ, RZ, R65 ;  /* 0x000000ffff117224 */ /* 0x000fe400078e0041 */
[----:B------:R-:W-:-:S02]  /*3cef0*/  IMAD.MOV.U32 R18, RZ, RZ, R62 ;  /* 0x000000ffff127224 */ /* 0x000fc400078e003e */
[----:B------:R-:W-:-:S05]  /*3cf00*/  IMAD.MOV.U32 R19, RZ, RZ, R47 ;  /* 0x000000ffff137224 */ /* 0x000fca00078e002f */
[----:B------:R0:W-:Y:S02]  /*3cf10*/  STL.128 [R1+0x30], R16 ;  /* 0x0000301001007387 */ /* 0x0001e40000100c00 */
[----:B0-----:R-:W-:Y:S02]  /*3cf20*/  IMAD.MOV.U32 R16, RZ, RZ, R35 ;  /* 0x000000ffff107224 */ /* 0x001fe400078e0023 */
[----:B------:R-:W-:Y:S02]  /*3cf30*/  IMAD.MOV.U32 R17, RZ, RZ, R36 ;  /* 0x000000ffff117224 */ /* 0x000fe400078e0024 */
[----:B------:R-:W-:Y:S02]  /*3cf40*/  IMAD.MOV.U32 R18, RZ, RZ, R37 ;  /* 0x000000ffff127224 */ /* 0x000fe400078e0025 */
[----:B------:R-:W-:-:S05]  /*3cf50*/  IMAD.MOV.U32 R19, RZ, RZ, R38 ;  /* 0x000000ffff137224 */ /* 0x000fca00078e0026 */
[----:B------:R0:W-:Y:S01]  /*3cf60*/  STL.128 [R1+0x8030], R16 ;  /* 0x0080301001007387 */ /* 0x0001e20000100c00 */
[----:B------:R-:W-:Y:S05]  /*3cf70*/  BRA.U !UP0, `(.L_x_317) ;  /* 0x000001e908d87547 */ /* 0x000fea000b800000 */
[----:B------:R-:W-:Y:S01]  /*3cf80*/  IMAD.MOV.U32 R25, RZ, RZ, 0x1 ;  /* 0x00000001ff197424 */ /* 0x000fe200078e00ff */
[----:B------:R-:W1:Y:S01]  /*3cf90*/  LDCU.64 UR10, c[0x3][0x10] ;  /* 0x00c00200ff0a77ac */ /* 0x000e620008000a00 */
[----:B------:R-:W-:Y:S02]  /*3cfa0*/  IMAD.MOV.U32 R15, RZ, RZ, R37 ;  /* 0x000000ffff0f7224 */ /* 0x000fe400078e0025 */
[----:B------:R-:W-:Y:S01]  /*3cfb0*/  IMAD.MOV.U32 R24, RZ, RZ, R38 ;  /* 0x000000ffff187224 */ /* 0x000fe200078e0026 */
[----:B------:R-:W2:Y:S01]  /*3cfc0*/  LDCU.64 UR32, c[0x3][URZ] ;  /* 0x00c00000ff2077ac */ /* 0x000ea20008000a00 */
[----:B------:R-:W-:Y:S02]  /*3cfd0*/  IMAD.MOV.U32 R13, RZ, RZ, R35 ;  /* 0x000000ffff0d7224 */ /* 0x000fe400078e0023 */
[----:B------:R-:W-:Y:S01]  /*3cfe0*/  IMAD.MOV.U32 R14, RZ, RZ, R36 ;  /* 0x000000ffff0e7224 */ /* 0x000fe200078e0024 */
[----:B------:R-:W3:Y:S01]  /*3cff0*/  LDCU.64 UR6, c[0x3][0x18] ;  /* 0x00c00300ff0677ac */ /* 0x000ee20008000a00 */
[----:B------:R-:W-:-:S02]  /*3d000*/  IMAD.MOV.U32 R3, RZ, RZ, R33 ;  /* 0x000000ffff037224 */ /* 0x000fc400078e0021 */
[----:B------:R-:W-:Y:S01]  /*3d010*/  IMAD.MOV.U32 R4, RZ, RZ, R34 ;  /* 0x000000ffff047224 */ /* 0x000fe200078e0022 */
[----:B------:R-:W4:Y:S01]  /*3d020*/  LDCU.128 UR12, c[0x3][URZ] ;  /* 0x00c00000ff0c77ac */ /* 0x000f220008000c00 */
[----:B0-----:R-:W-:Y:S02]  /*3d030*/  IMAD.MOV.U32 R16, RZ, RZ, R31 ;  /* 0x000000ffff107224 */ /* 0x001fe400078e001f */
[----:B------:R-:W-:Y:S01]  /*3d040*/  IMAD.MOV.U32 R17, RZ, RZ, R32 ;  /* 0x000000ffff117224 */ /* 0x000fe200078e0020 */
[----:B------:R-:W0:Y:S01]  /*3d050*/  LDCU.128 UR16, c[0x3][0x20] ;  /* 0x00c00400ff1077ac */ /* 0x000e220008000c00 */
[----:B------:R-:W0:Y:S01]  /*3d060*/  LDCU.128 UR20, c[0x3][0x30] ;  /* 0x00c00600ff1477ac */ /* 0x000e220008000c00 */
[----:B------:R-:W0:Y:S01]  /*3d070*/  LDCU.128 UR24, c[0x3][0x40] ;  /* 0x00c00800ff1877ac */ /* 0x000e220008000c00 */
[----:B------:R-:W0:Y:S01]  /*3d080*/  LDCU.128 UR28, c[0x3][0x50] ;  /* 0x00c00a00ff1c77ac */ /* 0x000e220008000c00 */
[----:B-1----:R-:W-:-:S05]  /*3d090*/  UMOV UR5, URZ ;  /* 0x000000ff00057c82 */ /* 0x002fca0008000000 */
.L_x_472:
[C---:B------:R-:W-:Y:S01]  /*3d0a0*/  IMAD.WIDE.U32 R18, R17.reuse, R3, RZ ;  /* 0x0000000311127225 */ /* 0x040fe200078e00ff */
[----:B------:R-:W-:Y:S03]  /*3d0b0*/  BSSY.RECONVERGENT B0, `(.L_x_318) ;  /* 0x0000143000007945 */ /* 0x000fe60003800200 */
[----:B-1----:R-:W-:-:S04]  /*3d0c0*/  IMAD.WIDE.U32 R22, R17, R13, RZ ;  /* 0x0000000d11167225 */ /* 0x002fc800078e00ff */
        /* <DEDUP_REMOVED lines=12> */
[----:B------:R-:W-:Y:S01]  /*3d190*/  IMAD.WIDE.U32 R40, R4, R13, RZ ;  /* 0x0000000d04287225 */ /* 0x000fe200078e00ff */
[----:B------:R-:W-:-:S03]  /*3d1a0*/  IADD3 R59, P5, PT, R18, R26, RZ ;  /* 0x0000001a123b7210 */ /* 0x000fc60007fbe0ff */
[----:B------:R-:W-:Y:S01]  /*3d1b0*/  IMAD R23, R13, R17, R28 ;  /* 0x000000110d177224 */ /* 0x000fe200078e021c */
[----:B------:R-:W-:Y:S01]  /*3d1c0*/  ISETP.GE.U32.AND P0, PT, R59, R26, PT ;  /* 0x0000001a3b00720c */ /* 0x000fe20003f06070 */
[----:B------:R-:W-:-:S04]  /*3d1d0*/  IMAD.WIDE.U32 R42, R16, R15, RZ ;  /* 0x0000000f102a7225 */ /* 0x000fc800078e00ff */
[----:B------:R-:W-:-:S04]  /*3d1e0*/  IMAD.WIDE.U32 R20, P1, R24, R16, R20 ;  /* 0x0000001018147225 */ /* 0x000fc80007820014 */
[----:B------:R-:W-:Y:S01]  /*3d1f0*/  IMAD.IADD R27, R27, 0x1, R23 ;  /* 0x000000011b1b7824 */ /* 0x000fe200078e0217 */
[----:B------:R-:W-:Y:S01]  /*3d200*/  IADD3 RZ, P6, PT, R43, R20, RZ ;  /* 0x000000142bff7210 */ /* 0x000fe20007fde0ff */
[----:B------:R-:W-:-:S04]  /*3d210*/  IMAD.WIDE.U32 R48, R3, R13, RZ ;  /* 0x0000000d03307225 */ /* 0x000fc800078e00ff */
[----:B------:R-:W-:-:S04]  /*3d220*/  IMAD.WIDE.U32 R22, P4, R14, R3, R40 ;  /* 0x000000030e167225 */ /* 0x000fc80007880028 */
[----:B------:R-:W-:Y:S02]  /*3d230*/  IMAD.X R44, R27, 0x1, R19, P5 ;  /* 0x000000011b2c7824 */ /* 0x000fe400028e0613 */
[----:B------:R-:W-:-:S03]  /*3d240*/  IMAD.WIDE.U32 R70, R17, R16, RZ ;  /* 0x0000001011467225 */ /* 0x000fc600078e00ff */
[----:B------:R-:W-:Y:S01]  /*3d250*/  ISETP.GE.U32.AND.EX P0, PT, R44, R27, PT, P0 ;  /* 0x0000001b2c00720c */ /* 0x000fe20003f06100 */
[----:B------:R-:W-:Y:S02]  /*3d260*/  IMAD R20, R4, R16, RZ ;  /* 0x0000001004147224 */ /* 0x000fe400078e02ff */
[----:B------:R-:W-:Y:S01]  /*3d270*/  IMAD.X R41, RZ, RZ, RZ, P2 ;  /* 0x000000ffff297224 */ /* 0x000fe200010e06ff */
[----:B------:R-:W-:Y:S01]  /*3d280*/  IADD3 RZ, P2, PT, R49, R22, RZ ;  /* 0x0000001631ff7210 */ /* 0x000fe20007f5e0ff */
[----:B------:R-:W-:Y:S01]  /*3d290*/  IMAD.MOV.U32 R40, RZ, RZ, R29 ;  /* 0x000000ffff287224 */ /* 0x000fe200078e001d */
[----:B------:R-:W-:Y:S01]  /*3d2a0*/  SEL R39, RZ, 0x1, P0 ;  /* 0x00000001ff277807 */ /* 0x000fe20000000000 */
[-C--:B------:R-:W-:Y:S02]  /*3d2b0*/  IMAD R22, R24, R16.reuse, RZ ;  /* 0x0000001018167224 */ /* 0x080fe400078e02ff */
[----:B------:R-:W-:-:S04]  /*3d2c0*/  IMAD.WIDE.U32 R18, R3, R16, RZ ;  /* 0x0000001003127225 */ /* 0x000fc800078e00ff */
[----:B------:R-:W-:Y:S02]  /*3d2d0*/  IMAD R49, R3, R17, R20 ;  /* 0x0000001103317224 */ /* 0x000fe400078e0214 */
[----:B------:R-:W-:-:S04]  /*3d2e0*/  IMAD.WIDE.U32 R42, R16, R16, RZ ;  /* 0x00000010102a7225 */ /* 0x000fc800078e00ff */
[----:B------:R-:W-:-:S04]  /*3d2f0*/  IMAD.WIDE.U32 R70, P5, R16, R17, R70 ;  /* 0x0000001110467225 */ /* 0x000fc800078a0046 */
[----:B------:R-:W-:Y:S01]  /*3d300*/  IMAD.WIDE.U32 R26, R15, R16, RZ ;  /* 0x000000100f1a7225 */ /* 0x000fe200078e00ff */
[----:B------:R-:W-:-:S03]  /*3d310*/  IADD3 RZ, P0, PT, R43, R70, RZ ;  /* 0x000000462bff7210 */ /* 0x000fc60007f1e0ff */
[-C--:B------:R-:W-:Y:S02]  /*3d320*/  IMAD R57, R15, R17.reuse, R22 ;  /* 0x000000110f397224 */ /* 0x080fe400078e0216 */
[----:B------:R-:W-:-:S04]  /*3d330*/  IMAD.WIDE.U32.X R28, R14, R17, R40, P3 ;  /* 0x000000110e1c7225 */ /* 0x000fc800018e0428 */
[----:B------:R-:W-:Y:S02]  /*3d340*/  IMAD.IADD R22, R19, 0x1, R49 ;  /* 0x0000000113167824 */ /* 0x000fe400078e0231 */
[----:B------:R-:W-:Y:S01]  /*3d350*/  IMAD.X R49, RZ, RZ, RZ, P5 ;  /* 0x000000ffff317224 */ /* 0x000fe200028e06ff */
[----:B------:R-:W-:Y:S01]  /*3d360*/  IADD3 R28, P3, P5, R26, R28, R39 ;  /* 0x0000001c1a1c7210 */ /* 0x000fe20007d7e027 */
[----:B------:R-:W-:Y:S01]  /*3d370*/  IMAD.MOV.U32 R48, RZ, RZ, R71 ;  /* 0x000000ffff307224 */ /* 0x000fe200078e0047 */
[C---:B------:R-:W-:Y:S01]  /*3d380*/  SHF.L.U64.HI R39, R18.reuse, 0x1, R22 ;  /* 0x0000000112277819 */ /* 0x040fe20000010216 */
[----:B------:R-:W-:Y:S02]  /*3d390*/  IMAD.SHL.U32 R20, R18, 0x2, RZ ;  /* 0x0000000212147824 */ /* 0x000fe400078e00ff */
[----:B------:R-:W-:-:S04]  /*3d3a0*/  IMAD.WIDE.U32 R18, R4, R15, RZ ;  /* 0x0000000f04127225 */ /* 0x000fc800078e00ff */
[----:B------:R-:W-:-:S04]  /*3d3b0*/  IMAD.WIDE.U32.X R48, R17, R17, R48, P0 ;  /* 0x0000001111307225 */ /* 0x000fc800000e0430 */
[----:B------:R-:W-:-:S04]  /*3d3c0*/  IMAD.WIDE.U32 R52, P0, R24, R3, R18 ;  /* 0x0000000318347225 */ /* 0x000fc80007800012 */
[----:B------:R-:W-:Y:S01]  /*3d3d0*/  IMAD.X R51, RZ, RZ, RZ, P1 ;  /* 0x000000ffff337224 */ /* 0x000fe200008e06ff */
[----:B------:R-:W-:Y:S01]  /*3d3e0*/  IADD3 R19, P1, PT, R20, R48, RZ ;  /* 0x0000003014137210 */ /* 0x000fe20007f3e0ff */
[----:B------:R-:W-:Y:S01]  /*3d3f0*/  IMAD.IADD R57, R27, 0x1, R57 ;  /* 0x000000011b397824 */ /* 0x000fe200078e0239 */
[----:B------:R-:W-:Y:S01]  /*3d400*/  SHF.L.W.U32.HI R48, R22, 0x1, R59 ;  /* 0x0000000116307819 */ /* 0x000fe20000010e3b */
[----:B------:R-:W-:-:S03]  /*3d410*/  IMAD.WIDE.U32 R42, R4, R3, RZ ;  /* 0x00000003042a7225 */ /* 0x000fc600078e00ff */
[----:B------:R-:W-:Y:S01]  /*3d420*/  IADD3.X R29, PT, PT, R57, R29, RZ, P3, P5 ;  /* 0x0000001d391d7210 */ /* 0x000fe20001fea4ff */
[----:B------:R-:W-:-:S04]  /*3d430*/  IMAD.WIDE.U32 R40, R3, R15, RZ ;  /* 0x0000000f03287225 */ /* 0x000fc800078e00ff */
[----:B------:R-:W-:Y:S01]  /*3d440*/  IMAD.X R18, R39, 0x1, R49, P1 ;  /* 0x0000000127127824 */ /* 0x000fe200008e0631 */
[----:B------:R-:W-:Y:S01]  /*3d450*/  SHF.L.W.U32.HI R49, R59, 0x1, R44 ;  /* 0x000000013b317819 */ /* 0x000fe20000010e2c */
[----:B------:R-:W-:Y:S01]  /*3d460*/  IMAD.X R27, RZ, RZ, RZ, P0 ;  /* 0x000000ffff1b7224 */ /* 0x000fe200000e06ff */
[----:B------:R-:W-:Y:S01]  /*3d470*/  ISETP.GE.U32.AND P0, PT, R19, R20, PT ;  /* 0x000000141300720c */ /* 0x000fe20003f06070 */
[----:B------:R-:W-:Y:S01]  /*3d480*/  IMAD.WIDE.U32 R54, R3, R3, RZ ;  /* 0x0000000303367225 */ /* 0x000fe200078e00ff */
[----:B------:R-:W-:Y:S02]  /*3d490*/  ISETP.GE.U32.AND P1, PT, R28, R26, PT ;  /* 0x0000001a1c00720c */ /* 0x000fe40003f26070 */
[----:B------:R-:W-:Y:S01]  /*3d4a0*/  IADD3 RZ, P3, PT, R41, R52, RZ ;  /* 0x0000003429ff7210 */ /* 0x000fe20007f7e0ff */
[----:B------:R-:W-:Y:S01]  /*3d4b0*/  IMAD.WIDE.U32 R42, P5, R3, R4, R42 ;  /* 0x00000004032a7225 */ /* 0x000fe200078a002a */
[----:B------:R-:W-:Y:S02]  /*3d4c0*/  ISETP.GE.U32.AND.EX P0, PT, R18, R39, PT, P0 ;  /* 0x000000271200720c */ /* 0x000fe40003f06100 */
[----:B------:R-:W-:Y:S01]  /*3d4d0*/  ISETP.GE.U32.AND.EX P1, PT, R29, R57, PT, P1 ;  /* 0x000000391d00720c */ /* 0x000fe20003f26110 */
[----:B------:R-:W-:Y:S01]  /*3d4e0*/  IMAD.X R41, RZ, RZ, RZ, P4 ;  /* 0x000000ffff297224 */ /* 0x000fe200020e06ff */
[----:B------:R-:W-:Y:S01]  /*3d4f0*/  IADD3 RZ, P4, PT, R55, R42, RZ ;  /* 0x0000002a37ff7210 */ /* 0x000fe20007f9e0ff */
[----:B------:R-:W-:Y:S01]  /*3d500*/  IMAD.MOV.U32 R50, RZ, RZ, R21 ;  /* 0x000000ffff327224 */ /* 0x000fe200078e0015 */
[----:B------:R-:W-:Y:S01]  /*3d510*/  SEL R21, RZ, 0x1, P0 ;  /* 0x00000001ff157807 */ /* 0x000fe20000000000 */
[----:B------:R-:W-:Y:S01]  /*3d520*/  IMAD.WIDE.U32 R54, R3, R3, R48 ;  /* 0x0000000303367225 */ /* 0x000fe200078e0030 */
[----:B------:R-:W-:-:S03]  /*3d530*/  SEL R57, RZ, 0x1, P1 ;  /* 0x00000001ff397807 */ /* 0x000fc60000800000 */
[----:B------:R-:W-:Y:S01]  /*3d540*/  IMAD.IADD R39, R42, 0x1, R55 ;  /* 0x000000012a277824 */ /* 0x000fe200078e0237 */
[----:B------:R-:W-:Y:S01]  /*3d550*/  IADD3 R21, P1, PT, R21, R54, RZ ;  /* 0x0000003615157210 */ /* 0x000fe20007f3e0ff */
[----:B------:R-:W-:Y:S01]  /*3d560*/  IMAD.MOV.U32 R40, RZ, RZ, R23 ;  /* 0x000000ffff287224 */ /* 0x000fe200078e0017 */
[----:B------:R-:W-:Y:S01]  /*3d570*/  ISETP.LT.U32.AND P0, PT, R54, R48, PT ;  /* 0x000000303600720c */ /* 0x000fe20003f01070 */
[----:B------:R-:W-:Y:S01]  /*3d580*/  IMAD.WIDE.U32.X R22, R24, R17, R50, P6 ;  /* 0x0000001118167225 */ /* 0x000fe200030e0432 */
[----:B------:R-:W-:-:S03]  /*3d590*/  ISETP.GE.U32.AND P6, PT, R21, R54, PT ;  /* 0x000000361500720c */ /* 0x000fc60003fc6070 */
[----:B------:R-:W-:Y:S02]  /*3d5a0*/  IMAD.X R20, RZ, RZ, R39, P1 ;  /* 0x000000ffff147224 */ /* 0x000fe400008e0627 */
[----:B------:R-:W-:Y:S02]  /*3d5b0*/  IMAD.MOV.U32 R26, RZ, RZ, R53 ;  /* 0x000000ffff1a7224 */ /* 0x000fe400078e0035 */
[----:B------:R-:W-:Y:S01]  /*3d5c0*/  IMAD R48, R14, R3, RZ ;  /* 0x000000030e307224 */ /* 0x000fe200078e02ff */
[----:B------:R-:W-:Y:S01]  /*3d5d0*/  ISETP.GE.U32.AND.EX P6, PT, R20, R39, PT, P6 ;  /* 0x000000271400720c */ /* 0x000fe20003fc6160 */
[----:B------:R-:W-:Y:S01]  /*3d5e0*/  IMAD.X R53, RZ, RZ, RZ, P5 ;  /* 0x000000ffff357224 */ /* 0x000fe200028e06ff */
[----:B------:R-:W-:Y:S01]  /*3d5f0*/  IADD3 R42, P5, PT, R57, R22, RZ ;  /* 0x00000016392a7210 */ /* 0x000fe20007fbe0ff */
[----:B------:R-:W-:Y:S01]  /*3d600*/  IMAD.WIDE.U32 R50, R13, R3, R28 ;  /* 0x000000030d327225 */ /* 0x000fe200078e001c */
[----:B------:R-:W-:-:S03]  /*3d610*/  ISETP.LT.U32.OR.EX P0, PT, R39, R49, !P6, P0 ;  /* 0x000000312700720c */ /* 0x000fc60007701500 */
[----:B------:R-:W-:Y:S01]  /*3d620*/  IMAD R55, R13, R4, R48 ;  /* 0x000000040d377224 */ /* 0x000fe200078e0230 */
[----:B------:R-:W-:Y:S01]  /*3d630*/  SHF.L.W.U32.HI R39, R44, 0x1, R50 ;  /* 0x000000012c277819 */ /* 0x000fe20000010e32 */
[----:B------:R-:W-:Y:S01]  /*3d640*/  IMAD.MOV.U32 R52, RZ, RZ, R43 ;  /* 0x000000ffff347224 */ /* 0x000fe200078e002b */
[----:B------:R-:W-:Y:S01]  /*3d650*/  ISETP.GE.U32.AND P1, PT, R50, R28, PT ;  /* 0x0000001c3200720c */ /* 0x000fe20003f26070 */
[----:B------:R-:W-:Y:S02]  /*3d660*/  IMAD.X R43, RZ, RZ, R23, P5 ;  /* 0x000000ffff2b7224 */ /* 0x000fe400028e0617 */
[----:B------:R-:W-:Y:S02]  /*3d670*/  IMAD.IADD R57, R51, 0x1, R55 ;  /* 0x0000000133397824 */ /* 0x000fe400078e0237 */
[----:B------:R-:W-:-:S03]  /*3d680*/  IMAD.WIDE.U32.X R22, R4, R4, R52, P4 ;  /* 0x0000000404167225 */ /* 0x000fc600020e0434 */
[----:B------:R-:W-:Y:S01]  /*3d690*/  SHF.L.W.U32.HI R51, R50, 0x1, R57 ;  /* 0x0000000132337819 */ /* 0x000fe20000010e39 */
[----:B------:R-:W-:Y:S01]  /*3d6a0*/  IMAD R28, R24, R3, RZ ;  /* 0x00000003181c7224 */ /* 0x000fe200078e02ff */
[----:B------:R-:W-:Y:S01]  /*3d6b0*/  ISETP.GE.U32.AND.EX P1, PT, R57, R29, PT, P1 ;  /* 0x0000001d3900720c */ /* 0x000fe20003f26110 */
[----:B------:R-:W-:Y:S01]  /*3d6c0*/  IMAD.WIDE.U32.X R40, R14, R4, R40, P2 ;  /* 0x000000040e287225 */ /* 0x000fe200010e0428 */
[----:B------:R-:W-:Y:S02]  /*3d6d0*/  IADD3 R44, P2, PT, R39, R22, RZ ;  /* 0x00000016272c7210 */ /* 0x000fe40007f5e0ff */
[----:B------:R-:W-:Y:S01]  /*3d6e0*/  SEL R55, RZ, 0x1, P1 ;  /* 0x00000001ff377807 */ /* 0x000fe20000800000 */
[C---:B------:R-:W-:Y:S02]  /*3d6f0*/  IMAD R49, R15.reuse, R4, R28 ;  /* 0x000000040f317224 */ /* 0x040fe400078e021c */
[----:B------:R-:W-:-:S04]  /*3d700*/  IMAD.WIDE.U32 R28, R15, R3, R42 ;  /* 0x000000030f1c7225 */ /* 0x000fc800078e002a */
[----:B------:R-:W-:Y:S01]  /*3d710*/  IMAD.X R50, R51, 0x1, R23, P2 ;  /* 0x0000000133327824 */ /* 0x000fe200010e0617 */
[----:B------:R-:W-:Y:S01]  /*3d720*/  SEL R23, RZ, 0x1, !P0 ;  /* 0x00000001ff177807 */ /* 0x000fe20004000000 */
[----:B------:R-:W-:Y:S01]  /*3d730*/  IMAD.WIDE.U32.X R26, R24, R4, R26, P3 ;  /* 0x00000004181a7225 */ /* 0x000fe200018e041a */
[----:B------:R-:W-:Y:S02]  /*3d740*/  ISETP.LT.U32.AND P0, PT, R44, R39, PT ;  /* 0x000000272c00720c */ /* 0x000fe40003f01070 */
[----:B------:R-:W-:Y:S01]  /*3d750*/  IADD3 R55, P1, P6, R28, R40, R55 ;  /* 0x000000281c377210 */ /* 0x000fe20007e3e037 */
[----:B------:R-:W-:Y:S01]  /*3d760*/  IMAD.IADD R39, R29, 0x1, R49 ;  /* 0x000000011d277824 */ /* 0x000fe200078e0231 */
[----:B------:R-:W-:Y:S01]  /*3d770*/  IADD3 R22, P5, PT, R44, R23, RZ ;  /* 0x000000172c167210 */ /* 0x000fe20007fbe0ff */
[----:B------:R-:W-:Y:S01]  /*3d780*/  IMAD.WIDE.U32 R48, R13, R13, RZ ;  /* 0x0000000d0d307225 */ /* 0x000fe200078e00ff */
[----:B------:R-:W-:Y:S02]  /*3d790*/  ISETP.GE.U32.AND P2, PT, R28, R42, PT ;  /* 0x0000002a1c00720c */ /* 0x000fe40003f46070 */
[----:B------:R-:W-:Y:S01]  /*3d7a0*/  ISETP.GE.U32.AND P4, PT, R55, R28, PT ;  /* 0x0000001c3700720c */ /* 0x000fe20003f86070 */
[----:B------:R-:W-:Y:S01]  /*3d7b0*/  IMAD.WIDE.U32 R28, R14, R15, RZ ;  /* 0x0000000f0e1c7225 */ /* 0x000fe200078e00ff */
[----:B------:R-:W-:-:S02]  /*3d7c0*/  IADD3.X R56, PT, PT, R39, R41, RZ, P1, P6 ;  /* 0x0000002927387210 */ /* 0x000fc40000fec4ff */
[----:B------:R-:W-:Y:S01]  /*3d7d0*/  ISETP.GE.U32.AND P1, PT, R22, R44, PT ;  /* 0x0000002c1600720c */ /* 0x000fe20003f26070 */
[----:B------:R-:W-:Y:S01]  /*3d7e0*/  IMAD.X R23, RZ, RZ, R50, P5 ;  /* 0x000000ffff177224 */ /* 0x000fe200028e0632 */
[----:B------:R-:W-:Y:S01]  /*3d7f0*/  ISETP.GE.U32.AND.EX P2, PT, R39, R43, PT, P2 ;  /* 0x0000002b2700720c */ /* 0x000fe20003f46120 */
[----:B------:R-:W-:Y:S01]  /*3d800*/  IMAD.WIDE.U32 R40, R14, R13, RZ ;  /* 0x0000000d0e287225 */ /* 0x000fe200078e00ff */
[----:B------:R-:W-:Y:S02]  /*3d810*/  ISETP.GE.U32.AND.EX P4, PT, R56, R39, PT, P4 ;  /* 0x000000273800720c */ /* 0x000fe40003f86140 */
[----:B------:R-:W-:Y:S01]  /*3d820*/  ISETP.GE.U32.AND.EX P3, PT, R23, R50, PT, P1 ;  /* 0x000000321700720c */ /* 0x000fe20003f66110 */
[----:B------:R-:W-:Y:S01]  /*3d830*/  IMAD.WIDE.U32 R42, R13, R15, RZ ;  /* 0x0000000f0d2a7225 */ /* 0x000fe200078e00ff */
[----:B------:R-:W-:Y:S02]  /*3d840*/  SEL R42, RZ, 0x1, P2 ;  /* 0x00000001ff2a7807 */ /* 0x000fe40001000000 */
[----:B------:R-:W-:Y:S01]  /*3d850*/  SEL R39, RZ, 0x1, P4 ;  /* 0x00000001ff277807 */ /* 0x000fe20002000000 */
[----:B------:R-:W-:Y:S01]  /*3d860*/  IMAD.WIDE.U32 R28, P6, R24, R13, R28 ;  /* 0x0000000d181c7225 */ /* 0x000fe200078c001c */
[----:B------:R-:W-:-:S02]  /*3d870*/  ISETP.LT.U32.OR.EX P0, PT, R50, R51, !P3, P0 ;  /* 0x000000333200720c */ /* 0x000fc40005f01500 */
[----:B------:R-:W-:Y:S01]  /*3d880*/  IADD3 R50, P3, P4, R39, R26, R42 ;  /* 0x0000001a27327210 */ /* 0x000fe20007c7e02a */
[----:B------:R-:W-:Y:S01]  /*3d890*/  IMAD.WIDE.U32 R40, P1, R13, R14, R40 ;  /* 0x0000000e0d287225 */ /* 0x000fe20007820028 */
[----:B------:R-:W-:Y:S02]  /*3d8a0*/  IADD3 RZ, P2, PT, R43, R28, RZ ;  /* 0x0000001c2bff7210 */ /* 0x000fe40007f5e0ff */
[----:B------:R-:W-:Y:S01]  /*3d8b0*/  SHF.L.W.U32.HI R42, R57, 0x1, R55 ;  /* 0x00000001392a7819 */ /* 0x000fe20000010e37 */
[-C--:B------:R-:W-:Y:S01]  /*3d8c0*/  IMAD.WIDE.U32 R52, R24, R15.reuse, RZ ;  /* 0x0000000f18347225 */ /* 0x080fe200078e00ff */
[----:B------:R-:W-:Y:S02]  /*3d8d0*/  SHF.L.W.U32.HI R43, R55, 0x1, R56 ;  /* 0x00000001372b7819 */ /* 0x000fe40000010e38 */
[----:B------:R-:W-:Y:S01]  /*3d8e0*/  IADD3 RZ, P5, PT, R49, R40, RZ ;  /* 0x0000002831ff7210 */ /* 0x000fe20007fbe0ff */
[----:B------:R-:W-:Y:S01]  /*3d8f0*/  IMAD.WIDE.U32 R48, R15, R15, RZ ;  /* 0x0000000f0f307225 */ /* 0x000fe200078e00ff */
[----:B------:R-:W-:-:S02]  /*3d900*/  IADD3.X R51, PT, PT, RZ, R27, RZ, P3, P4 ;  /* 0x0000001bff337210 */ /* 0x000fc40001fe84ff */
[----:B------:R-:W-:Y:S01]  /*3d910*/  SEL R39, RZ, 0x1, !P0 ;  /* 0x00000001ff277807 */ /* 0x000fe20004000000 */
[----:B------:R-:W-:-:S04]  /*3d920*/  IMAD.WIDE.U32 R26, P4, R15, R24, R52 ;  /* 0x000000180f1a7225 */ /* 0x000fc80007880034 */
[----:B------:R-:W-:Y:S01]  /*3d930*/  IMAD.WIDE.U32 R54, R13, R13, R42 ;  /* 0x0000000d0d367225 */ /* 0x000fe200078e002a */
[----:B------:R-:W-:-:S03]  /*3d940*/  IADD3 RZ, P3, PT, R49, R26, RZ ;  /* 0x0000001a31ff7210 */ /* 0x000fc60007f7e0ff */
[-C--:B------:R-:W-:Y:S02]  /*3d950*/  IMAD R28, R24, R13.reuse, RZ ;  /* 0x0000000d181c7224 */ /* 0x080fe400078e02ff */
[----:B------:R-:W-:Y:S01]  /*3d960*/  IMAD.X R49, RZ, RZ, RZ, P6 ;  /* 0x000000ffff317224 */ /* 0x000fe200030e06ff */
[----:B------:R-:W-:Y:S01]  /*3d970*/  IADD3 R39, P6, PT, R39, R54, RZ ;  /* 0x0000003627277210 */ /* 0x000fe20007fde0ff */
[----:B------:R-:W-:Y:S02]  /*3d980*/  IMAD R61, R15, R14, R28 ;  /* 0x0000000e0f3d7224 */ /* 0x000fe400078e021c */
[----:B------:R-:W-:Y:S01]  /*3d990*/  IMAD.IADD R28, R40, 0x1, R55 ;  /* 0x00000001281c7824 */ /* 0x000fe200078e0237 */
[----:B------:R-:W-:Y:S01]  /*3d9a0*/  ISETP.GE.U32.AND P0, PT, R39, R54, PT ;  /* 0x000000362700720c */ /* 0x000fe20003f06070 */
[----:B------:R-:W-:-:S04]  /*3d9b0*/  IMAD.WIDE.U32 R52, R15, R13, R50 ;  /* 0x0000000d0f347225 */ /* 0x000fc800078e0032 */
[----:B------:R-:W-:Y:S01]  /*3d9c0*/  IMAD.X R69, RZ, RZ, R28, P6 ;  /* 0x000000ffff457224 */ /* 0x000fe200030e061c */
[----:B------:R-:W-:Y:S01]  /*3d9d0*/  ISETP.LT.U32.AND P6, PT, R54, R42, PT ;  /* 0x0000002a3600720c */ /* 0x000fe20003fc1070 */
[----:B------:R-:W-:Y:S01]  /*3d9e0*/  IMAD.X R55, RZ, RZ, RZ, P1 ;  /* 0x000000ffff377224 */ /* 0x000fe200008e06ff */
[----:B------:R-:W-:Y:S01]  /*3d9f0*/  ISETP.GE.U32.AND P1, PT, R52, R50, PT ;  /* 0x000000323400720c */ /* 0x000fe20003f26070 */
[----:B------:R-:W-:Y:S01]  /*3da00*/  IMAD.IADD R61, R53, 0x1, R61 ;  /* 0x00000001353d7824 */ /* 0x000fe200078e023d */
[----:B------:R-:W-:Y:S01]  /*3da10*/  ISETP.GE.U32.AND.EX P0, PT, R69, R28, PT, P0 ;  /* 0x0000001c4500720c */ /* 0x000fe20003f06100 */
[----:B------:R-:W-:Y:S02]  /*3da20*/  IMAD.MOV.U32 R54, RZ, RZ, R41 ;  /* 0x000000ffff367224 */ /* 0x000fe400078e0029 */
[----:B------:R-:W-:Y:S01]  /*3da30*/  IMAD.MOV.U32 R48, RZ, RZ, R29 ;  /* 0x000000ffff307224 */ /* 0x000fe200078e001d */
[----:B------:R-:W-:Y:S01]  /*3da40*/  ISETP.GE.U32.AND.EX P1, PT, R61, R51, PT, P1 ;  /* 0x000000333d00720c */ /* 0x000fe20003f26110 */
[----:B------:R-:W-:Y:S01]  /*3da50*/  IMAD.WIDE.U32.X R50, R14, R14, R54, P5 ;  /* 0x0000000e0e327225 */ /* 0x000fe200028e0436 */
[----:B------:R-:W-:-:S02]  /*3da60*/  ISETP.LT.U32.OR.EX P0, PT, R28, R43, !P0, P6 ;  /* 0x0000002b1c00720c */ /* 0x000fc40004701560 */
[----:B------:R-:W-:Y:S01]  /*3da70*/  SHF.L.W.U32.HI R29, R56, 0x1, R52 ;  /* 0x00000001381d7819 */ /* 0x000fe20000010e34 */
[----:B------:R-:W-:Y:S01]  /*3da80*/  IMAD.WIDE.U32.X R42, R24, R14, R48, P2 ;  /* 0x0000000e182a7225 */ /* 0x000fe200010e0430 */
[----:B------:R-:W-:Y:S02]  /*3da90*/  SHF.L.W.U32.HI R53, R52, 0x1, R61 ;  /* 0x0000000134357819 */ /* 0x000fe40000010e3d */
[----:B------:R-:W-:Y:S01]  /*3daa0*/  IADD3 R44, P5, PT, R29, R50, RZ ;  /* 0x000000321d2c7210 */ /* 0x000fe20007fbe0ff */
[----:B------:R-:W-:Y:S01]  /*3dab0*/  IMAD.WIDE.U32 R48, R69, 0x3d1, RZ ;  /* 0x000003d145307825 */ /* 0x000fe200078e00ff */
[----:B------:R-:W-:Y:S02]  /*3dac0*/  SEL R57, RZ, 0x1, !P0 ;  /* 0x00000001ff397807 */ /* 0x000fe40004000000 */
[----:B------:R-:W-:Y:S01]  /*3dad0*/  SEL R55, RZ, 0x1, P1 ;  /* 0x00000001ff377807 */ /* 0x000fe20000800000 */
[----:B------:R-:W-:Y:S01]  /*3dae0*/  IMAD.X R50, R53, 0x1, R51, P5 ;  /* 0x0000000135327824 */ /* 0x000fe200028e0633 */
[----:B------:R-:W-:Y:S01]  /*3daf0*/  IADD3 R57, P0, PT, R44, R57, RZ ;  /* 0x000000392c397210 */ /* 0x000fe20007f1e0ff */
[----:B------:R-:W-:Y:S01]  /*3db00*/  IMAD.WIDE.U32 R40, R39, 0x3d1, RZ ;  /* 0x000003d127287825 */ /* 0x000fe200078e00ff */
[----:B------:R-:W-:-:S03]  /*3db10*/  IADD3 R42, P1, PT, R55, R42, RZ ;  /* 0x0000002a372a7210 */ /* 0x000fc60007f3e0ff */
[----:B------:R-:W-:Y:S01]  /*3db20*/  IMAD.X R59, RZ, RZ, R50, P0 ;  /* 0x000000ffff3b7224 */ /* 0x000fe200000e0632 */
[----:B------:R-:W-:Y:S01]  /*3db30*/  ISETP.GE.U32.AND P0, PT, R57, R44, PT ;  /* 0x0000002c3900720c */ /* 0x000fe20003f06070 */
[----:B------:R-:W-:Y:S01]  /*3db40*/  IMAD.WIDE.U32 R48, P6, RZ, R39, R48 ;  /* 0x00000027ff307225 */ /* 0x000fe200078c0030 */
[----:B------:R-:W-:Y:S02]  /*3db50*/  IADD3 R28, P2, PT, RZ, R40, RZ ;  /* 0x00000028ff1c7210 */ /* 0x000fe40007f5e0ff */
[----:B------:R-:W-:Y:S01]  /*3db60*/  ISETP.GE.U32.AND.EX P0, PT, R59, R50, PT, P0 ;  /* 0x000000323b00720c */ /* 0x000fe20003f06100 */
[----:B------:R-:W-:Y:S01]  /*3db70*/  IMAD.X R73, RZ, RZ, R43, P1 ;  /* 0x000000ffff497224 */ /* 0x000fe200008e062b */
[----:B------:R-:W-:Y:S01]  /*3db80*/  ISETP.GE.U32.AND P1, PT, R28, R40, PT ;  /* 0x000000281c00720c */ /* 0x000fe20003f26070 */
[----:B------:R-:W-:Y:S01]  /*3db90*/  IMAD.X R43, RZ, RZ, RZ, P4 ;  /* 0x000000ffff2b7224 */ /* 0x000fe200020e06ff */
[----:B------:R-:W-:Y:S01]  /*3dba0*/  ISETP.LT.U32.AND P4, PT, R44, R29, PT ;  /* 0x0000001d2c00720c */ /* 0x000fe20003f81070 */
[----:B------:R-:W-:Y:S01]  /*3dbb0*/  IMAD.MOV.U32 R54, RZ, RZ, R49 ;  /* 0x000000ffff367224 */ /* 0x000fe200078e0031 */
[----:B------:R-:W-:Y:S01]  /*3dbc0*/  IADD3 R56, P5, PT, R41, R48, RZ ;  /* 0x0000003029387210 */ /* 0x000fe20007fbe0ff */
[----:B------:R-:W-:Y:S01]  /*3dbd0*/  IMAD.WIDE.U32 R48, R59, 0x3d1, RZ ;  /* 0x000003d13b307825 */ /* 0x000fe200078e00ff */
[----:B------:R-:W-:-:S02]  /*3dbe0*/  SHF.L.W.U32.HI R40, R61, 0x1, R42 ;  /* 0x000000013d287819 */ /* 0x000fc40000010e2a */
[----:B------:R-:W-:Y:S01]  /*3dbf0*/  SHF.L.W.U32.HI R41, R42, 0x1, R73 ;  /* 0x000000012a297819 */ /* 0x000fe20000010e49 */
[----:B------:R-:W-:Y:S01]  /*3dc00*/  IMAD.X R55, RZ, RZ, RZ, P6 ;  /* 0x000000ffff377224 */ /* 0x000fe200030e06ff */
[----:B------:R-:W-:Y:S01]  /*3dc10*/  ISETP.LT.U32.OR.EX P0, PT, R50, R53, !P0, P4 ;  /* 0x000000353200720c */ /* 0x000fe20004701540 */
[----:B------:R-:W-:-:S03]  /*3dc20*/  IMAD.WIDE.U32 R50, R57, 0x3d1, RZ ;  /* 0x000003d139327825 */ /* 0x000fc600078e00ff */
[----:B------:R-:W-:Y:S01]  /*3dc30*/  SEL R61, RZ, 0x1, !P0 ;  /* 0x00000001ff3d7807 */ /* 0x000fe20004000000 */
[----:B------:R-:W-:-:S04]  /*3dc40*/  IMAD.WIDE.U32 R52, R15, R15, R40 ;  /* 0x0000000f0f347225 */ /* 0x000fc800078e0028 */
[----:B------:R-:W-:Y:S01]  /*3dc50*/  IMAD.WIDE.U32.X R54, RZ, R69, R54, P5 ;  /* 0x00000045ff367225 */ /* 0x000fe200028e0436 */
[----:B------:R-:W-:-:S03]  /*3dc60*/  IADD3 R61, P0, PT, R61, R52, RZ ;  /* 0x000000343d3d7210 */ /* 0x000fc60007f1e0ff */
[----:B------:R-:W-:Y:S01]  /*3dc70*/  IMAD.X R29, R56, 0x1, R39, P2 ;  /* 0x00000001381d7824 */ /* 0x000fe200010e0627 */
[----:B------:R-:W-:Y:S01]  /*3dc80*/  IADD3 R44, P5, PT, R54, R50, RZ ;  /* 0x00000032362c7210 */ /* 0x000fe20007fbe0ff */
[----:B------:R-:W-:Y:S01]  /*3dc90*/  IMAD.MOV.U32 R42, RZ, RZ, R27 ;  /* 0x000000ffff2a7224 */ /* 0x000fe200078e001b */
[----:B------:R-:W-:Y:S01]  /*3dca0*/  ISETP.GE.U32.AND P2, PT, R61, R52, PT ;  /* 0x000000343d00720c */ /* 0x000fe20003f46070 */
[----:B------:R-:W-:Y:S01]  /*3dcb0*/  IMAD.WIDE.U32 R48, P6, RZ, R57, R48 ;  /* 0x00000039ff307225 */ /* 0x000fe200078c0030 */
[----:B------:R-:W-:-:S03]  /*3dcc0*/  ISETP.GE.U32.AND.EX P1, PT, R29, R56, PT, P1 ;  /* 0x000000381d00720c */ /* 0x000fc60003f26110 */
[----:B------:R-:W-:Y:S01]  /*3dcd0*/  IMAD.IADD R27, R26, 0x1, R53 ;  /* 0x000000011a1b7824 */ /* 0x000fe200078e0235 */
[----:B------:R-:W-:Y:S01]  /*3dce0*/  IADD3 R54, P4, PT, R51, R48, RZ ;  /* 0x0000003033367210 */ /* 0x000fe20007f9e0ff */
[----:B------:R-:W-:Y:S01]  /*3dcf0*/  IMAD.X R53, RZ, RZ, RZ, P6 ;  /* 0x000000ffff357224 */ /* 0x000fe200030e06ff */
[----:B------:R-:W-:Y:S01]  /*3dd00*/  SHF.R.U32.HI R48, RZ, 0x1f, R73 ;  /* 0x0000001fff307819 */ /* 0x000fe20000011649 */
[----:B------:R-:W-:Y:S01]  /*3dd10*/  IMAD.X R56, RZ, RZ, R27, P0 ;  /* 0x000000ffff387224 */ /* 0x000fe200000e061b */
[----:B------:R-:W-:Y:S01]  /*3dd20*/  ISETP.LT.U32.AND P0, PT, R52, R40, PT ;  /* 0x000000283400720c */ /* 0x000fe20003f01070 */
[----:B------:R-:W-:Y:S01]  /*3dd30*/  IMAD.X R55, R54, 0x1, R55, P5 ;  /* 0x0000000136377824 */ /* 0x000fe200028e0637 */
[----:B------:R-:W-:Y:S01]  /*3dd40*/  SEL R40, RZ, 0x1, P1 ;  /* 0x00000001ff287807 */ /* 0x000fe20000800000 */
[----:B------:R-:W-:Y:S01]  /*3dd50*/  IMAD.MOV.U32 R52, RZ, RZ, R49 ;  /* 0x000000ffff347224 */ /* 0x000fe200078e0031 */
[----:B------:R-:W-:Y:S02]  /*3dd60*/  ISETP.GE.U32.AND.EX P2, PT, R56, R27, PT, P2 ;  /* 0x0000001b3800720c */ /* 0x000fe40003f46120 */
[----:B------:R-:W-:Y:S01]  /*3dd70*/  IADD3 R39, P5, PT, R44, R69, RZ ;  /* 0x000000452c277210 */ /* 0x000fe20007fbe0ff */
[----:B------:R-:W-:Y:S01]  /*3dd80*/  IMAD.WIDE.U32.X R52, RZ, R59, R52, P4 ;  /* 0x0000003bff347225 */ /* 0x000fe200020e0434 */
[----:B------:R-:W-:-:S02]  /*3dd90*/  ISETP.LT.U32.OR.EX P0, PT, R27, R41, !P2, P0 ;  /* 0x000000291b00720c */ /* 0x000fc40005701500 */
[----:B------:R-:W-:Y:S01]  /*3dda0*/  ISETP.GE.U32.AND P1, PT, R44, R50, PT ;  /* 0x000000322c00720c */ /* 0x000fe20003f26070 */
[----:B------:R-:W-:Y:S01]  /*3ddb0*/  IMAD.WIDE.U32.X R26, R24, R24, R42, P3 ;  /* 0x00000018181a7225 */ /* 0x000fe200018e042a */
[C---:B------:R-:W-:Y:S02]  /*3ddc0*/  IADD3 R40, P6, PT, R39.reuse, R40, RZ ;  /* 0x0000002827287210 */ /* 0x040fe40007fde0ff */
[----:B------:R-:W-:Y:S01]  /*3ddd0*/  ISETP.LT.U32.AND P2, PT, R39, R44, PT ;  /* 0x0000002c2700720c */ /* 0x000fe20003f41070 */
[C---:B------:R-:W-:Y:S01]  /*3dde0*/  IMAD.X R44, R55.reuse, 0x1, R57, P5 ;  /* 0x00000001372c7824 */ /* 0x040fe200028e0639 */
[----:B------:R-:W-:Y:S01]  /*3ddf0*/  ISETP.GE.U32.AND P3, PT, R40, R39, PT ;  /* 0x000000272800720c */ /* 0x000fe20003f66070 */
[----:B------:R-:W-:Y:S01]  /*3de00*/  IMAD.WIDE.U32 R42, R56, 0x3d1, RZ ;  /* 0x000003d1382a7825 */ /* 0x000fe200078e00ff */
[----:B------:R-:W-:Y:S02]  /*3de10*/  ISETP.GE.U32.AND.EX P1, PT, R55, R54, PT, P1 ;  /* 0x000000363700720c */ /* 0x000fe40003f26110 */
[----:B------:R-:W-:Y:S01]  /*3de20*/  SEL R57, RZ, 0x1, !P0 ;  /* 0x00000001ff397807 */ /* 0x000fe20004000000 */
[----:B------:R-:W-:Y:S01]  /*3de30*/  IMAD.X R39, RZ, RZ, R44, P6 ;  /* 0x000000ffff277224 */ /* 0x000fe200030e062c */
[----:B------:R-:W-:Y:S01]  /*3de40*/  SEL R41, RZ, 0x1, P1 ;  /* 0x00000001ff297807 */ /* 0x000fe20000800000 */
[----:B------:R-:W-:-:S03]  /*3de50*/  IMAD.WIDE.U32 R50, R61, 0x3d1, RZ ;  /* 0x000003d13d327825 */ /* 0x000fc600078e00ff */
[----:B------:R-:W-:Y:S01]  /*3de60*/  ISETP.GE.U32.AND.EX P3, PT, R39, R44, PT, P3 ;  /* 0x0000002c2700720c */ /* 0x000fe20003f66130 */
[----:B------:R-:W-:-:S03]  /*3de70*/  IMAD.WIDE.U32 R42, P1, RZ, R61, R42 ;  /* 0x0000003dff2a7225 */ /* 0x000fc6000782002a */
[----:B------:R-:W-:Y:S01]  /*3de80*/  ISETP.LT.U32.OR.EX P0, PT, R44, R55, !P3, P2 ;  /* 0x000000372c00720c */ /* 0x000fe20005f01520 */
[----:B------:R-:W-:Y:S01]  /*3de90*/  IMAD.X R49, RZ, RZ, RZ, P1 ;  /* 0x000000ffff317224 */ /* 0x000fe200008e06ff */
[----:B------:R-:W-:Y:S02]  /*3dea0*/  IADD3 R44, P5, P3, R50, R52, R41 ;  /* 0x00000034322c7210 */ /* 0x000fe40007bbe029 */
[----:B------:R-:W-:Y:S02]  /*3deb0*/  IADD3 R52, P6, PT, R51, R42, RZ ;  /* 0x0000002a33347210 */ /* 0x000fe40007fde0ff */
[----:B------:R-:W-:Y:S01]  /*3dec0*/  IADD3 R57, P4, P2, R57, R48, R26 ;  /* 0x0000003039397210 */ /* 0x000fe20007a9e01a */
[----:B------:R-:W-:Y:S01]  /*3ded0*/  IMAD.MOV.U32 R48, RZ, RZ, R43 ;  /* 0x000000ffff307224 */ /* 0x000fe200078e002b */
[----:B------:R-:W-:Y:S02]  /*3dee0*/  IADD3 R41, P1, PT, R44, R59, RZ ;  /* 0x0000003b2c297210 */ /* 0x000fe40007f3e0ff */
[----:B------:R-:W-:-:S02]  /*3def0*/  SEL R42, RZ, 0x1, !P0 ;  /* 0x00000001ff2a7807 */ /* 0x000fc40004000000 */
[----:B------:R-:W-:Y:S02]  /*3df00*/  IADD3.X R55, PT, PT, R52, R53, RZ, P5, P3 ;  /* 0x0000003534377210 */ /* 0x000fe40002fe64ff */
[----:B------:R-:W-:Y:S02]  /*3df10*/  IADD3.X R59, PT, PT, RZ, RZ, R27, P4, P2 ;  /* 0x000000ffff3b7210 */ /* 0x000fe400027e441b */
[----:B------:R-:W-:Y:S01]  /*3df20*/  ISETP.GE.U32.AND P0, PT, R44, R50, PT ;  /* 0x000000322c00720c */ /* 0x000fe20003f06070 */
[----:B------:R-:W-:Y:S01]  /*3df30*/  IMAD.WIDE.U32.X R50, RZ, R56, R48, P6 ;  /* 0x00000038ff327225 */ /* 0x000fe200030e0430 */
[C---:B------:R-:W-:Y:S02]  /*3df40*/  ISETP.LT.U32.AND P3, PT, R41.reuse, R44, PT ;  /* 0x0000002c2900720c */ /* 0x040fe40003f61070 */
[----:B------:R-:W-:Y:S01]  /*3df50*/  IADD3 R42, P2, PT, R41, R42, RZ ;  /* 0x0000002a292a7210 */ /* 0x000fe20007f5e0ff */
[C---:B------:R-:W-:Y:S01]  /*3df60*/  IMAD.X R44, R55.reuse, 0x1, R61, P1 ;  /* 0x00000001372c7824 */ /* 0x040fe200008e063d */
[----:B------:R-:W-:Y:S01]  /*3df70*/  ISETP.GE.U32.AND.EX P0, PT, R55, R52, PT, P0 ;  /* 0x000000343700720c */ /* 0x000fe20003f06100 */
[----:B------:R-:W-:Y:S01]  /*3df80*/  IMAD.WIDE.U32 R26, R59, 0x3d1, RZ ;  /* 0x000003d13b1a7825 */ /* 0x000fe200078e00ff */
[----:B------:R-:W-:-:S02]  /*3df90*/  ISETP.GE.U32.AND P1, PT, R42, R41, PT ;  /* 0x000000292a00720c */ /* 0x000fc40003f26070 */
[----:B------:R-:W-:Y:S01]  /*3dfa0*/  SEL R53, RZ, 0x1, P0 ;  /* 0x00000001ff357807 */ /* 0x000fe20000000000 */
[----:B------:R-:W-:Y:S02]  /*3dfb0*/  IMAD.X R41, RZ, RZ, R44, P2 ;  /* 0x000000ffff297224 */ /* 0x000fe400010e062c */
        /* <DEDUP_REMOVED lines=10> */
[----:B------:R-:W-:-:S03]  /*3e060*/  IADD3 R43, P2, PT, R26, R43, RZ ;  /* 0x0000002b1a2b7210 */ /* 0x000fc60007f5e0ff */
[C---:B------:R-:W-:Y:S01]  /*3e070*/  IMAD.X R51, R50.reuse, 0x1, R57, P0 ;  /* 0x0000000132337824 */ /* 0x040fe200000e0639 */
[----:B------:R-:W-:Y:S01]  /*3e080*/  ISETP.GE.U32.AND P0, PT, R53, R48, PT ;  /* 0x000000303500720c */ /* 0x000fe20003f06070 */
[----:B------:R-:W-:Y:S01]  /*3e090*/  IMAD.MOV.U32 R48, RZ, RZ, R27 ;  /* 0x000000ffff307224 */ /* 0x000fe200078e001b */
[----:B------:R-:W-:Y:S01]  /*3e0a0*/  ISETP.GE.U32.AND P1, PT, R43, R26, PT ;  /* 0x0000001a2b00720c */ /* 0x000fe20003f26070 */
[----:B------:R-:W-:Y:S01]  /*3e0b0*/  IMAD.X R52, RZ, RZ, R51, P2 ;  /* 0x000000ffff347224 */ /* 0x000fe200010e0633 */
[----:B------:R-:W-:Y:S02]  /*3e0c0*/  ISETP.GE.U32.AND.EX P0, PT, R50, R55, PT, P0 ;  /* 0x000000373200720c */ /* 0x000fe40003f06100 */
[----:B------:R-:W-:Y:S01]  /*3e0d0*/  ISETP.LT.U32.AND P2, PT, R26, R53, PT ;  /* 0x000000351a00720c */ /* 0x000fe20003f41070 */
[----:B------:R-:W-:Y:S01]  /*3e0e0*/  IMAD.WIDE.U32.X R26, RZ, R59, R48, P4 ;  /* 0x0000003bff1a7225 */ /* 0x000fe200020e0430 */
[----:B------:R-:W-:Y:S02]  /*3e0f0*/  ISETP.GE.U32.AND.EX P1, PT, R52, R51, PT, P1 ;  /* 0x000000333400720c */ /* 0x000fe40003f26110 */
[----:B------:R-:W-:-:S02]  /*3e100*/  SEL R49, RZ, 0x1, P0 ;  /* 0x00000001ff317807 */ /* 0x000fc40000000000 */
[----:B------:R-:W-:Y:S02]  /*3e110*/  ISETP.LT.U32.OR.EX P0, PT, R51, R50, !P1, P2 ;  /* 0x000000323300720c */ /* 0x000fe40004f01520 */
[----:B------:R-:W-:Y:S02]  /*3e120*/  IADD3 R26, P1, P2, R59, R26, R49 ;  /* 0x0000001a3b1a7210 */ /* 0x000fe40007a3e031 */
        /* <DEDUP_REMOVED lines=59> */
.L_x_319:
[----:B0-234-:R-:W-:Y:S05]  /*3e4e0*/  BSYNC.RECONVERGENT B0 ;  /* 0x0000000000007941 */ /* 0x01dfea0003800200 */
.L_x_318:
[----:B------:R-:W-:Y:S01]  /*3e4f0*/  IMAD.WIDE.U32 R26, R16, R16, R28 ;  /* 0x00000010101a7225 */ /* 0x000fe200078e001c */
[----:B------:R-:W-:Y:S01]  /*3e500*/  IADD3 R19, P1, PT, R40, R19, RZ ;  /* 0x0000001328137210 */ /* 0x000fe20007f3e0ff */
[----:B------:R-:W-:Y:S04]  /*3e510*/  BSSY.RECONVERGENT B0, `(.L_x_320) ;  /* 0x00000d8000007945 */ /* 0x000fe80003800200 */
[----:B------:R-:W-:Y:S01]  /*3e520*/  BSSY.RELIABLE B1, `(.L_x_321) ;  /* 0x000003a000017945 */ /* 0x000fe20003800100 */
        /* <DEDUP_REMOVED lines=31> */
[----:B------:R-:W-:Y:S02]  /*3e720*/  ISETP.GT.U32.AND P0, PT, R83, UR6, PT ;  /* 0x0000000653007c0c */ /* 0x000fe4000bf04070 */
[----:B------:R-:W-:Y:S02]  /*3e730*/  IADD3 R51, P2, PT, R49, R18, RZ ;  /* 0x0000001231337210 */ /* 0x000fe40007f5e0ff */
[----:B------:R-:W-:Y:S02]  /*3e740*/  ISETP.GT.U32.AND.EX P0, PT, R82, UR7, PT, P0 ;  /* 0x0000000752007c0c */ /* 0x000fe4000bf04100 */
[----:B------:R-:W-:Y:S01]  /*3e750*/  ISETP.NE.U32.AND P1, PT, R51, RZ, PT ;  /* 0x000000ff3300720c */ /* 0x000fe20003f25070 */
[----:B------:R-:W-:-:S05]  /*3e760*/  IMAD.X R53, RZ, RZ, UR5, P2 ;  /* 0x00000005ff357e24 */ /* 0x000fca00090e06ff */
[----:B------:R-:W-:-:S13]  /*3e770*/  ISETP.NE.OR.EX P0, PT, R53, RZ, P0, P1 ;  /* 0x000000ff3500720c */ /* 0x000fda0000705710 */
[----:B------:R-:W-:Y:S05]  /*3e780*/  @P0 BRA `(.L_x_322) ;  /* 0x00000000004c0947 */ /* 0x000fea0003800000 */
[----:B------:R-:W-:-:S04]  /*3e790*/  ISETP.GE.U32.AND P0, PT, R83, UR6, PT ;  /* 0x0000000653007c0c */ /* 0x000fc8000bf06070 */
[----:B------:R-:W-:-:S13]  /*3e7a0*/  ISETP.GE.U32.AND.EX P0, PT, R82, UR7, PT, P0 ;  /* 0x0000000752007c0c */ /* 0x000fda000bf06100 */
        /* <DEDUP_REMOVED lines=17> */
.L_x_322:
[----:B------:R-:W-:Y:S05]  /*3e8c0*/  BSYNC.RELIABLE B1 ;  /* 0x0000000000017941 */ /* 0x000fea0003800100 */
.L_x_321:
[----:B------:R-:W0:Y:S01]  /*3e8d0*/  LDC.64 R18, c[0x3][RZ] ;  /* 0x00c00000ff127b82 */ /* 0x000e220000000a00 */
[----:B------:R-:W-:Y:S01]  /*3e8e0*/  ISETP.LT.U32.AND P4, PT, R83, UR6, PT ;  /* 0x0000000653007c0c */ /* 0x000fe2000bf81070 */
        /* <DEDUP_REMOVED lines=20> */
[----:B------:R-:W-:Y:S02]  /*3ea30*/  IADD3 R27, P3, PT, R83, -UR6, RZ ;  /* 0x80000006531b7c10 */ /* 0x000fe4000ff7e0ff */
[----:B------:R-:W-:Y:S02]  /*3ea40*/  SEL R26, RZ, 0x1, !P2 ;  /* 0x00000001ff1a7807 */ /* 0x000fe40005000000 */
[----:B------:R-:W-:Y:S02]  /*3ea50*/  IADD3.X R29, PT, PT, R82, ~UR7, RZ, P3, !PT ;  /* 0x80000007521d7c10 */ /* 0x000fe40009ffe4ff */
[----:B------:R-:W-:Y:S02]  /*3ea60*/  ISETP.GE.U32.AND P3, PT, R27, R26, PT ;  /* 0x0000001a1b00720c */ /* 0x000fe40003f66070 */
[----:B------:R-:W-:-:S02]  /*3ea70*/  SEL R84, RZ, 0xffffffff, !P1 ;  /* 0xffffffffff547807 */ /* 0x000fc40004800000 */
[----:B------:R-:W-:-:S04]  /*3ea80*/  ISETP.GE.U32.AND.EX P3, PT, R29, RZ, PT, P3 ;  /* 0x000000ff1d00720c */ /* 0x000fc80003f66130 */
[----:B------:R-:W-:Y:S02]  /*3ea90*/  ISETP.LT.U32.OR.EX P3, PT, R82, UR7, !P3, P4 ;  /* 0x0000000752007c0c */ /* 0x000fe4000df61540 */
[----:B------:R-:W-:Y:S02]  /*3eaa0*/  SEL R82, RZ, 0xffffffff, !P2 ;  /* 0xffffffffff527807 */ /* 0x000fe40005000000 */
[----:B------:R-:W-:Y:S02]  /*3eab0*/  SEL R26, RZ, 0xffffffff, !P3 ;  /* 0xffffffffff1a7807 */ /* 0x000fe40005800000 */
[----:B------:R-:W-:Y:S02]  /*3eac0*/  IADD3 R83, P2, PT, R82, R27, RZ ;  /* 0x0000001b52537210 */ /* 0x000fe40007f5e0ff */
[----:B------:R-:W-:Y:S02]  /*3ead0*/  IADD3 R51, P3, PT, R26, R51, RZ ;  /* 0x000000331a337210 */ /* 0x000fe40007f7e0ff */
[----:B------:R-:W-:Y:S01]  /*3eae0*/  ISETP.GT.U32.AND P0, PT, R83, UR6, PT ;  /* 0x0000000653007c0c */ /* 0x000fe2000bf04070 */
[----:B------:R-:W-:Y:S01]  /*3eaf0*/  IMAD.X R82, R82, 0x1, R29, P2 ;  /* 0x0000000152527824 */ /* 0x000fe200010e061d */
[----:B------:R-:W-:Y:S01]  /*3eb00*/  ISETP.NE.U32.AND P1, PT, R51, RZ, PT ;  /* 0x000000ff3300720c */ /* 0x000fe20003f25070 */
[----:B------:R-:W-:Y:S01]  /*3eb10*/  IMAD.X R53, R26, 0x1, R53, P3 ;  /* 0x000000011a357824 */ /* 0x000fe200018e0635 */
[----:B------:R-:W-:-:S02]  /*3eb20*/  IADD3 R85, P2, PT, R85, -R18, RZ ;  /* 0x8000001255557210 */ /* 0x000fc40007f5e0ff */
[----:B------:R-:W-:Y:S02]  /*3eb30*/  ISETP.GT.U32.AND.EX P0, PT, R82, UR7, PT, P0 ;  /* 0x0000000752007c0c */ /* 0x000fe4000bf04100 */
[----:B------:R-:W-:Y:S01]  /*3eb40*/  IADD3 R87, P3, PT, R74, R43, RZ ;  /* 0x0000002b4a577210 */ /* 0x000fe20007f7e0ff */
[----:B------:R-:W-:Y:S01]  /*3eb50*/  IMAD.X R70, R70, 0x1, ~R19, P2 ;  /* 0x0000000146467824 */ /* 0x000fe200010e0e13 */
[----:B------:R-:W-:Y:S02]  /*3eb60*/  ISETP.NE.OR.EX P0, PT, R53, RZ, P0, P1 ;  /* 0x000000ff3500720c */ /* 0x000fe40000705710 */
[----:B------:R-:W-:Y:S01]  /*3eb70*/  IADD3 R79, P4, PT, R84, R39, RZ ;  /* 0x00000027544f7210 */ /* 0x000fe20007f9e0ff */
[----:B------:R-:W-:-:S04]  /*3eb80*/  IMAD.X R74, R74, 0x1, R49, P3 ;  /* 0x000000014a4a7824 */ /* 0x000fc800018e0631 */
[----:B------:R-:W-:-:S06]  /*3eb90*/  IMAD.X R84, R84, 0x1, R41, P4 ;  /* 0x0000000154547824 */ /* 0x000fcc00020e0629 */
[----:B------:R-:W-:Y:S05]  /*3eba0*/  @P0 BRA `(.L_x_325) ;  /* 0x0000000000500947 */ /* 0x000fea0003800000 */
[----:B------:R-:W-:-:S04]  /*3ebb0*/  ISETP.GE.U32.AND P0, PT, R83, UR6, PT ;  /* 0x0000000653007c0c */ /* 0x000fc8000bf06070 */
[----:B------:R-:W-:-:S13]  /*3ebc0*/  ISETP.GE.U32.AND.EX P0, PT, R82, UR7, PT, P0 ;  /* 0x0000000752007c0c */ /* 0x000fda000bf06100 */
        /* <DEDUP_REMOVED lines=18> */
.L_x_325:
[----:B------:R-:W-:Y:S05]  /*3ecf0*/  BSYNC.RELIABLE B1 ;  /* 0x0000000000017941 */ /* 0x000fea0003800100 */
.L_x_324:
        /* <DEDUP_REMOVED lines=9> */
[----:B------:R-:W-:Y:S02]  /*3ed90*/  ISETP.LT.U32.AND P4, PT, R83, UR6, PT ;  /* 0x0000000653007c0c */ /* 0x000fe4000bf81070 */
        /* <DEDUP_REMOVED lines=14> */
[----:B------:R-:W-:Y:S02]  /*3ee80*/  ISETP.GE.U32.AND.EX P3, PT, R40, RZ, PT, P3 ;  /* 0x000000ff2800720c */ /* 0x000fe40003f66130 */
[----:B------:R-:W-:Y:S02]  /*3ee90*/  SEL R84, RZ, 0xffffffff, !P1 ;  /* 0xffffffffff547807 */ /* 0x000fe40004800000 */
[----:B------:R-:W-:Y:S02]  /*3eea0*/  ISETP.LT.U32.OR.EX P2, PT, R82, UR7, !P3, P4 ;  /* 0x0000000752007c0c */ /* 0x000fe4000df41540 */
[----:B------:R-:W-:Y:S02]  /*3eeb0*/  IADD3 R83, P3, PT, R27, R28, RZ ;  /* 0x0000001c1b537210 */ /* 0x000fe40007f7e0ff */
[----:B------:R-:W-:Y:S02]  /*3eec0*/  SEL R26, RZ, 0x1, !P2 ;  /* 0x00000001ff1a7807 */ /* 0x000fe40005000000 */
[----:B------:R-:W-:Y:S01]  /*3eed0*/  ISETP.GT.U32.AND P0, PT, R83, UR6, PT ;  /* 0x0000000653007c0c */ /* 0x000fe2000bf04070 */
[----:B------:R-:W-:Y:S01]  /*3eee0*/  IMAD.X R82, R27, 0x1, R40, P3 ;  /* 0x000000011b527824 */ /* 0x000fe200018e0628 */
[----:B------:R-:W-:-:S02]  /*3eef0*/  ISETP.NE.U32.AND P1, PT, R51, R26, PT ;  /* 0x0000001a3300720c */ /* 0x000fc40003f25070 */
[----:B------:R-:W-:Y:S02]  /*3ef00*/  IADD3 R87, P3, PT, R74, R29, RZ ;  /* 0x0000001d4a577210 */ /* 0x000fe40007f7e0ff */
[----:B------:R-:W-:Y:S02]  /*3ef10*/  ISETP.GT.U32.AND.EX P0, PT, R82, UR7, PT, P0 ;  /* 0x0000000752007c0c */ /* 0x000fe4000bf04100 */
[----:B------:R-:W-:Y:S01]  /*3ef20*/  IADD3 R79, P4, PT, R84, R41, RZ ;  /* 0x00000029544f7210 */ /* 0x000fe20007f9e0ff */
[----:B------:R-:W-:Y:S01]  /*3ef30*/  IMAD.X R74, R74, 0x1, R39, P3 ;  /* 0x000000014a4a7824 */ /* 0x000fe200018e0627 */
[----:B------:R-:W-:Y:S02]  /*3ef40*/  ISETP.NE.OR.EX P0, PT, R53, RZ, P0, P1 ;  /* 0x000000ff3500720c */ /* 0x000fe40000705710 */
[----:B------:R-:W-:Y:S01]  /*3ef50*/  IADD3 R85, P2, PT, R85, -R18, RZ ;  /* 0x8000001255557210 */ /* 0x000fe20007f5e0ff */
[----:B------:R-:W-:-:S04]  /*3ef60*/  IMAD.X R84, R84, 0x1, R43, P4 ;  /* 0x0000000154547824 */ /* 0x000fc800020e062b */
[----:B------:R-:W-:-:S06]  /*3ef70*/  IMAD.X R70, R70, 0x1, ~R19, P2 ;  /* 0x0000000146467824 */ /* 0x000fcc00010e0e13 */
        /* <DEDUP_REMOVED lines=21> */
.L_x_327:
[----:B------:R-:W-:Y:S05]  /*3f0d0*/  BSYNC.RELIABLE B1 ;  /* 0x0000000000017941 */ /* 0x000fea0003800100 */
.L_x_326:
        /* <DEDUP_REMOVED lines=23> */
[----:B------:R-:W-:Y:S01]  /*3f250*/  IADD3 R83, P3, P4, R20, -UR6, R83 ;  /* 0x8000000614537c10 */ /* 0x000fe2000fc7e053 */
[----:B------:R-:W-:-:S02]  /*3f260*/  IMAD.X R74, R74, 0x1, R29, P1 ;  /* 0x000000014a4a7824 */ /* 0x000fc400008e061d */
[----:B------:R-:W-:Y:S01]  /*3f270*/  IMAD.X R84, R84, 0x1, R39, P2 ;  /* 0x0000000154547824 */ /* 0x000fe200010e0627 */
[----:B------:R-:W-:-:S09]  /*3f280*/  IADD3.X R82, PT, PT, R20, ~UR7, R82, P3, P4 ;  /* 0x8000000714527c10 */ /* 0x000fd20009fe8452 */
.L_x_323:
[----:B------:R-:W-:Y:S05]  /*3f290*/  BSYNC.RECONVERGENT B0 ;  /* 0x0000000000007941 */ /* 0x000fea0003800200 */
.L_x_320:
[----:B------:R-:W-:Y:S05]  /*3f2a0*/  WARPSYNC.ALL ;  /* 0x0000000000007948 */ /* 0x000fea0003800000 */
[----:B------:R-:W-:Y:S01]  /*3f2b0*/  IMAD.WIDE.U32 R18, R70, R16, RZ ;  /* 0x0000001046127225 */ /* 0x000fe200078e00ff */
[----:B------:R-:W-:Y:S01]  /*3f2c0*/  UMOV UR4, URZ ;  /* 0x000000ff00047c82 */ /* 0x000fe20008000000 */
[----:B------:R-:W-:Y:S02]  /*3f2d0*/  BSSY.RECONVERGENT B0, `(.L_x_328) ;  /* 0x00001a7000007945 */ /* 0x000fe40003800200 */
        /* <DEDUP_REMOVED lines=21> */
[-C--:B------:R-:W-:Y:S02]  /*3f430*/  IMAD R26, R14, R85.reuse, RZ ;  /* 0x000000550e1a7224 */ /* 0x080fe400078e02ff */
[----:B------:R-:W-:-:S04]  /*3f440*/  IMAD.WIDE.U32 R28, R13, R85, RZ ;  /* 0x000000550d1c7225 */ /* 0x000fc800078e00ff */
[----:B------:R-:W-:Y:S01]  /*3f450*/  IMAD.WIDE.U32 R40, P2, R14, R85, R22 ;  /* 0x000000550e287225 */ /* 0x000fe20007840016 */
[----:B------:R-:W-:-:S03]  /*3f460*/  SEL R23, RZ, 0x1, P0 ;  /* 0x00000001ff177807 */ /* 0x000fc60000000000 */
[----:B------:R-:W-:-:S04]  /*3f470*/  IMAD.WIDE.U32.X R20, R4, R70, R20, P1 ;  /* 0x0000004604147225 */ /* 0x000fc800008e0414 */
[----:B------:R-:W-:Y:S02]  /*3f480*/  IMAD R39, R13, R70, R26 ;  /* 0x000000460d277224 */ /* 0x000fe400078e021a */
[----:B------:R-:W-:Y:S01]  /*3f490*/  IMAD.WIDE.U32 R26, R85, R13, RZ ;  /* 0x0000000d551a7225 */ /* 0x000fe200078e00ff */
[----:B------:R-:W-:-:S03]  /*3f4a0*/  IADD3 R26, P0, P3, R28, R20, R23 ;  /* 0x000000141c1a7210 */ /* 0x000fc60007b1e017 */
[----:B------:R-:W-:Y:S01]  /*3f4b0*/  IMAD.IADD R29, R29, 0x1, R39 ;  /* 0x000000011d1d7824 */ /* 0x000fe200078e0227 */
[----:B------:R-:W-:Y:S01]  /*3f4c0*/  ISETP.GE.U32.AND P1, PT, R26, R28, PT ;  /* 0x0000001c1a00720c */ /* 0x000fe20003f26070 */
[----:B------:R-:W-:-:S04]  /*3f4d0*/  IMAD.WIDE.U32 R22, R16, R87, R18 ;  /* 0x0000005710167225 */ /* 0x000fc800078e0012 */
[----:B------:R-:W-:Y:S01]  /*3f4e0*/  IMAD.X R43, RZ, RZ, RZ, P2 ;  /* 0x000000ffff2b7224 */ /* 0x000fe200010e06ff */
[----:B------:R-:W-:Y:S01]  /*3f4f0*/  IADD3 RZ, P2, PT, R27, R40, RZ ;  /* 0x000000281bff7210 */ /* 0x000fe20007f5e0ff */
[----:B------:R-:W-:Y:S01]  /*3f500*/  IMAD R39, R17, R87, RZ ;  /* 0x0000005711277224 */ /* 0x000fe200078e02ff */
[----:B------:R-:W-:Y:S01]  /*3f510*/  IADD3.X R27, PT, PT, R29, R21, RZ, P0, P3 ;  /* 0x000000151d1b7210 */ /* 0x000fe200007e64ff */
[----:B------:R-:W-:Y:S01]  /*3f520*/  IMAD.WIDE.U32 R20, R74, R16, RZ ;  /* 0x000000104a147225 */ /* 0x000fe200078e00ff */
[----:B------:R-:W-:Y:S02]  /*3f530*/  ISETP.GE.U32.AND P0, PT, R22, R18, PT ;  /* 0x000000121600720c */ /* 0x000fe40003f06070 */
[----:B------:R-:W-:Y:S01]  /*3f540*/  ISETP.GE.U32.AND.EX P1, PT, R27, R29, PT, P1 ;  /* 0x0000001d1b00720c */ /* 0x000fe20003f26110 */
[----:B------:R-:W-:Y:S02]  /*3f550*/  IMAD R18, R24, R85, RZ ;  /* 0x0000005518127224 */ /* 0x000fe400078e02ff */
[----:B------:R-:W-:-:S02]  /*3f560*/  IMAD.MOV.U32 R42, RZ, RZ, R41 ;  /* 0x000000ffff2a7224 */ /* 0x000fc400078e0029 */
[----:B------:R-:W-:Y:S01]  /*3f570*/  IMAD R51, R16, R74, R39 ;  /* 0x0000004a10337224 */ /* 0x000fe200078e0227 */
[----:B------:R-:W-:Y:S01]  /*3f580*/  SEL R39, RZ, 0x1, P1 ;  /* 0x00000001ff277807 */ /* 0x000fe20000800000 */
[----:B------:R-:W-:-:S04]  /*3f590*/  IMAD.WIDE.U32 R28, R15, R85, RZ ;  /* 0x000000550f1c7225 */ /* 0x000fc800078e00ff */
[----:B------:R-:W-:Y:S02]  /*3f5a0*/  IMAD R59, R15, R70, R18 ;  /* 0x000000460f3b7224 */ /* 0x000fe400078e0212 */
[----:B------:R-:W-:-:S04]  /*3f5b0*/  IMAD.WIDE.U32 R40, R87, R16, RZ ;  /* 0x0000001057287225 */ /* 0x000fc800078e00ff */
[----:B------:R-:W-:-:S04]  /*3f5c0*/  IMAD.WIDE.U32 R48, P3, R17, R87, R20 ;  /* 0x0000005711307225 */ /* 0x000fc80007860014 */
[----:B------:R-:W-:-:S04]  /*3f5d0*/  IMAD.WIDE.U32.X R20, R14, R70, R42, P2 ;  /* 0x000000460e147225 */ /* 0x000fc800010e042a */
[----:B------:R-:W-:Y:S01]  /*3f5e0*/  IMAD.IADD R44, R23, 0x1, R51 ;  /* 0x00000001172c7824 */ /* 0x000fe200078e0233 */
[----:B------:R-:W-:Y:S01]  /*3f5f0*/  IADD3 R20, P1, P2, R28, R20, R39 ;  /* 0x000000141c147210 */ /* 0x000fe20007a3e027 */
[----:B------:R-:W-:Y:S02]  /*3f600*/  IMAD.IADD R59, R29, 0x1, R59 ;  /* 0x000000011d3b7824 */ /* 0x000fe400078e023b */
[----:B------:R-:W-:Y:S01]  /*3f610*/  IMAD.X R57, RZ, RZ, RZ, P3 ;  /* 0x000000ffff397224 */ /* 0x000fe200018e06ff */
[----:B------:R-:W-:Y:S01]  /*3f620*/  IADD3 RZ, P3, PT, R41, R48, RZ ;  /* 0x0000003029ff7210 */ /* 0x000fe20007f7e0ff */
[----:B------:R-:W-:Y:S01]  /*3f630*/  IMAD R29, R4, R87, RZ ;  /* 0x00000057041d7224 */ /* 0x000fe200078e02ff */
[----:B------:R-:W-:Y:S01]  /*3f640*/  ISETP.GE.U32.AND.EX P0, PT, R44, R19, PT, P0 ;  /* 0x000000132c00720c */ /* 0x000fe20003f06100 */
[----:B------:R-:W-:Y:S01]  /*3f650*/  IMAD.MOV.U32 R56, RZ, RZ, R49 ;  /* 0x000000ffff387224 */ /* 0x000fe200078e0031 */
[----:B------:R-:W-:Y:S01]  /*3f660*/  IADD3.X R21, PT, PT, R59, R21, RZ, P1, P2 ;  /* 0x000000153b157210 */ /* 0x000fe20000fe44ff */
[----:B------:R-:W-:-:S04]  /*3f670*/  IMAD.WIDE.U32 R40, R70, R15, RZ ;  /* 0x0000000f46287225 */ /* 0x000fc800078e00ff */
[C---:B------:R-:W-:Y:S01]  /*3f680*/  IMAD R39, R3.reuse, R74, R29 ;  /* 0x0000004a03277224 */ /* 0x040fe200078e021d */
[----:B------:R-:W-:Y:S01]  /*3f690*/  SEL R29, RZ, 0x1, P0 ;  /* 0x00000001ff1d7807 */ /* 0x000fe20000000000 */
[----:B------:R-:W-:-:S04]  /*3f6a0*/  IMAD.WIDE.U32 R52, R3, R87, R26 ;  /* 0x0000005703347225 */ /* 0x000fc800078e001a */
[----:B------:R-:W-:Y:S01]  /*3f6b0*/  IMAD.WIDE.U32 R54, R74, R3, RZ ;  /* 0x000000034a367225 */ /* 0x000fe200078e00ff */
[----:B------:R-:W-:-:S03]  /*3f6c0*/  ISETP.GE.U32.AND P0, PT, R52, R26, PT ;  /* 0x0000001a3400720c */ /* 0x000fc60003f06070 */
[----:B------:R-:W-:-:S04]  /*3f6d0*/  IMAD.WIDE.U32 R42, R74, R13, RZ ;  /* 0x0000000d4a2a7225 */ /* 0x000fc800078e00ff */
[----:B------:R-:W-:-:S04]  /*3f6e0*/  IMAD.WIDE.U32.X R56, R17, R74, R56, P3 ;  /* 0x0000004a11387225 */ /* 0x000fc800018e0438 */
[----:B------:R-:W-:Y:S02]  /*3f6f0*/  IMAD.IADD R53, R53, 0x1, R39 ;  /* 0x0000000135357824 */ /* 0x000fe400078e0227 */
[----:B------:R-:W-:Y:S01]  /*3f700*/  IMAD.WIDE.U32 R18, R85, R15, RZ ;  /* 0x0000000f55127225 */ /* 0x000fe200078e00ff */
[----:B------:R-:W-:Y:S02]  /*3f710*/  IADD3 R18, P2, P4, R52, R56, R29 ;  /* 0x0000003834127210 */ /* 0x000fe40007c5e01d */
[----:B------:R-:W-:Y:S01]  /*3f720*/  ISETP.GE.U32.AND.EX P0, PT, R53, R27, PT, P0 ;  /* 0x0000001b3500720c */ /* 0x000fe20003f06100 */
[----:B------:R-:W-:-:S03]  /*3f730*/  IMAD.WIDE.U32 R40, P1, R24, R85, R40 ;  /* 0x0000005518287225 */ /* 0x000fc60007820028 */
[----:B------:R-:W-:Y:S01]  /*3f740*/  SEL R39, RZ, 0x1, P0 ;  /* 0x00000001ff277807 */ /* 0x000fe20000000000 */
[----:B------:R-:W-:Y:S01]  /*3f750*/  IMAD.WIDE.U32 R48, R87, R3, RZ ;  /* 0x0000000357307225 */ /* 0x000fe200078e00ff */
[----:B------:R-:W-:Y:S02]  /*3f760*/  IADD3 RZ, P5, PT, R19, R40, RZ ;  /* 0x0000002813ff7210 */ /* 0x000fe40007fbe0ff */
[----:B------:R-:W-:Y:S01]  /*3f770*/  IADD3.X R19, PT, PT, R53, R57, RZ, P2, P4 ;  /* 0x0000003935137210 */ /* 0x000fe200017e84ff */
[----:B------:R-:W-:Y:S01]  /*3f780*/  IMAD.WIDE.U32 R50, R87, R13, RZ ;  /* 0x0000000d57327225 */ /* 0x000fe200078e00ff */
[----:B------:R-:W-:-:S03]  /*3f790*/  ISETP.GE.U32.AND P0, PT, R20, R28, PT ;  /* 0x0000001c1400720c */ /* 0x000fc60003f06070 */
[----:B------:R-:W-:Y:S01]  /*3f7a0*/  IMAD.WIDE.U32 R54, P3, R4, R87, R54 ;  /* 0x0000005704367225 */ /* 0x000fe20007860036 */
[----:B------:R-:W-:-:S03]  /*3f7b0*/  ISETP.GE.U32.AND.EX P0, PT, R21, R59, PT, P0 ;  /* 0x0000003b1500720c */ /* 0x000fc60003f06100 */
[----:B------:R-:W-:Y:S01]  /*3f7c0*/  IMAD.WIDE.U32 R42, P6, R14, R87, R42 ;  /* 0x000000570e2a7225 */ /* 0x000fe200078c002a */
[----:B------:R-:W-:Y:S02]  /*3f7d0*/  IADD3 RZ, P2, PT, R49, R54, RZ ;  /* 0x0000003631ff7210 */ /* 0x000fe40007f5e0ff */
[----:B------:R-:W-:Y:S01]  /*3f7e0*/  SEL R57, RZ, 0x1, P0 ;  /* 0x00000001ff397807 */ /* 0x000fe20000000000 */
[----:B------:R-:W-:Y:S01]  /*3f7f0*/  IMAD.X R29, RZ, RZ, RZ, P1 ;  /* 0x000000ffff1d7224 */ /* 0x000fe200008e06ff */
[----:B------:R-:W-:Y:S01]  /*3f800*/  ISETP.GE.U32.AND P1, PT, R18, R52, PT ;  /* 0x000000341200720c */ /* 0x000fe20003f26070 */
[----:B------:R-:W-:Y:S01]  /*3f810*/  IMAD.WIDE.U32 R26, R74, R15, RZ ;  /* 0x0000000f4a1a7225 */ /* 0x000fe200078e00ff */
[----:B------:R-:W-:Y:S02]  /*3f820*/  IADD3 RZ, P4, PT, R51, R42, RZ ;  /* 0x0000002a33ff7210 */ /* 0x000fe40007f9e0ff */
[----:B------:R-:W-:Y:S01]  /*3f830*/  ISETP.GE.U32.AND.EX P1, PT, R19, R53, PT, P1 ;  /* 0x000000351300720c */ /* 0x000fe20003f26110 */
[----:B------:R-:W-:-:S02]  /*3f840*/  IMAD.X R51, RZ, RZ, RZ, P3 ;  /* 0x000000ffff337224 */ /* 0x000fc400018e06ff */
[----:B------:R-:W-:Y:S01]  /*3f850*/  IMAD.MOV.U32 R50, RZ, RZ, R55 ;  /* 0x000000ffff327224 */ /* 0x000fe200078e0037 */
[----:B------:R-:W-:Y:S01]  /*3f860*/  SEL R55, RZ, 0x1, P1 ;  /* 0x00000001ff377807 */ /* 0x000fe20000800000 */
[----:B------:R-:W-:-:S04]  /*3f870*/  IMAD.WIDE.U32 R48, R87, R15, RZ ;  /* 0x0000000f57307225 */ /* 0x000fc800078e00ff */
[----:B------:R-:W-:-:S04]  /*3f880*/  IMAD.WIDE.U32 R26, P3, R24, R87, R26 ;  /* 0x00000057181a7225 */ /* 0x000fc8000786001a */
[----:B------:R-:W-:Y:S01]  /*3f890*/  IMAD.WIDE.U32.X R50, R4, R74, R50, P2 ;  /* 0x0000004a04327225 */ /* 0x000fe200010e0432 */
[----:B------:R-:W-:-:S03]  /*3f8a0*/  IADD3 RZ, P2, PT, R49, R26, RZ ;  /* 0x0000001a31ff7210 */ /* 0x000fc60007f5e0ff */
[----:B------:R-:W-:Y:S01]  /*3f8b0*/  IMAD.MOV.U32 R28, RZ, RZ, R41 ;  /* 0x000000ffff1c7224 */ /* 0x000fe200078e0029 */
[----:B------:R-:W-:Y:S01]  /*3f8c0*/  IADD3 R55, P0, P1, R55, R50, R39 ;  /* 0x0000003237377210 */ /* 0x000fe2000791e027 */
[----:B------:R-:W-:Y:S02]  /*3f8d0*/  IMAD R26, R14, R87, RZ ;  /* 0x000000570e1a7224 */ /* 0x000fe400078e02ff */
[----:B------:R-:W-:-:S04]  /*3f8e0*/  IMAD.WIDE.U32.X R28, R24, R70, R28, P5 ;  /* 0x00000046181c7225 */ /* 0x000fc800028e041c */
[----:B------:R-:W-:-:S04]  /*3f8f0*/  IMAD.WIDE.U32 R40, R84, R16, RZ ;  /* 0x0000001054287225 */ /* 0x000fc800078e00ff */
[C---:B------:R-:W-:Y:S01]  /*3f900*/  IMAD R39, R13.reuse, R74, R26 ;  /* 0x0000004a0d277224 */ /* 0x040fe200078e021a */
[----:B------:R-:W-:Y:S01]  /*3f910*/  IADD3.X R26, PT, PT, RZ, R51, RZ, P0, P1 ;  /* 0x00000033ff1a7210 */ /* 0x000fe200007e24ff */
[----:B------:R-:W-:Y:S01]  /*3f920*/  IMAD.WIDE.U32 R48, R13, R87, R20 ;  /* 0x000000570d307225 */ /* 0x000fe200078e0014 */
[----:B------:R-:W-:-:S03]  /*3f930*/  IADD3 R28, P0, PT, R57, R28, RZ ;  /* 0x0000001c391c7210 */ /* 0x000fc60007f1e0ff */
[----:B------:R-:W-:Y:S01]  /*3f940*/  IMAD.WIDE.U32 R50, P5, R17, R79, R40 ;  /* 0x0000004f11327225 */ /* 0x000fe200078a0028 */
[----:B------:R-:W-:-:S03]  /*3f950*/  IADD3 R40, P1, PT, R55, R48, RZ ;  /* 0x0000003037287210 */ /* 0x000fc60007f3e0ff */
[----:B------:R-:W-:Y:S02]  /*3f960*/  IMAD.IADD R39, R49, 0x1, R39 ;  /* 0x0000000131277824 */ /* 0x000fe400078e0227 */
[----:B------:R-:W-:Y:S01]  /*3f970*/  IMAD.X R29, RZ, RZ, R29, P0 ;  /* 0x000000ffff1d7224 */ /* 0x000fe200000e061d */
[----:B------:R-:W-:Y:S01]  /*3f980*/  ISETP.GE.U32.AND P0, PT, R48, R20, PT ;  /* 0x000000143000720c */ /* 0x000fe20003f06070 */
[----:B------:R-:W-:Y:S01]  /*3f990*/  IMAD.X R41, R39, 0x1, R26, P1 ;  /* 0x0000000127297824 */ /* 0x000fe200008e061a */
[----:B------:R-:W-:Y:S01]  /*3f9a0*/  ISETP.GE.U32.AND P1, PT, R40, R48, PT ;  /* 0x000000302800720c */ /* 0x000fe20003f26070 */
[----:B------:R-:W-:Y:S01]  /*3f9b0*/  IMAD.WIDE.U32 R52, R79, R16, RZ ;  /* 0x000000104f347225 */ /* 0x000fe200078e00ff */
[----:B------:R-:W-:Y:S02]  /*3f9c0*/  ISETP.GE.U32.AND.EX P0, PT, R39, R21, PT, P0 ;  /* 0x000000152700720c */ /* 0x000fe40003f06100 */
[----:B------:R-:W-:Y:S01]  /*3f9d0*/  ISETP.GE.U32.AND.EX P1, PT, R41, R39, PT, P1 ;  /* 0x000000272900720c */ /* 0x000fe20003f26110 */
[----:B------:R-:W-:Y:S01]  /*3f9e0*/  IMAD R21, R17, R79, RZ ;  /* 0x0000004f11157224 */ /* 0x000fe200078e02ff */
[----:B------:R-:W-:Y:S01]  /*3f9f0*/  SEL R26, RZ, 0x1, P0 ;  /* 0x00000001ff1a7807 */ /* 0x000fe20000000000 */
[----:B------:R-:W-:Y:S01]  /*3fa00*/  IMAD.WIDE.U32 R54, R84, R3, RZ ;  /* 0x0000000354367225 */ /* 0x000fe200078e00ff */
[----:B------:R-:W-:-:S03]  /*3fa10*/  SEL R61, RZ, 0x1, P1 ;  /* 0x00000001ff3d7807 */ /* 0x000fc60000800000 */
[C---:B------:R-:W-:Y:S02]  /*3fa20*/  IMAD R39, R16.reuse, R84, R21 ;  /* 0x0000005410277224 */ /* 0x040fe400078e0215 */
[----:B------:R-:W-:-:S04]  /*3fa30*/  IMAD.WIDE.U32 R20, R16, R79, R18 ;  /* 0x0000004f10147225 */ /* 0x000fc800078e0012 */
[----:B------:R-:W-:Y:S01]  /*3fa40*/  IMAD.X R49, RZ, RZ, RZ, P6 ;  /* 0x000000ffff317224 */ /* 0x000fe200030e06ff */
[----:B------:R-:W-:Y:S01]  /*3fa50*/  IADD3 RZ, P6, PT, R53, R50, RZ ;  /* 0x0000003235ff7210 */ /* 0x000fe20007fde0ff */
[----:B------:R-:W-:Y:S01]  /*3fa60*/  IMAD.MOV.U32 R48, RZ, RZ, R43 ;  /* 0x000000ffff307224 */ /* 0x000fe200078e002b */
[----:B------:R-:W-:Y:S01]  /*3fa70*/  ISETP.GE.U32.AND P0, PT, R20, R18, PT ;  /* 0x000000121400720c */ /* 0x000fe20003f06070 */
[----:B------:R-:W-:Y:S02]  /*3fa80*/  IMAD.IADD R39, R21, 0x1, R39 ;  /* 0x0000000115277824 */ /* 0x000fe400078e0227 */
[----:B------:R-:W-:-:S03]  /*3fa90*/  IMAD.WIDE.U32.X R42, R14, R74, R48, P4 ;  /* 0x0000004a0e2a7225 */ /* 0x000fc600020e0430 */
[----:B------:R-:W-:Y:S01]  /*3faa0*/  ISETP.GE.U32.AND.EX P0, PT, R39, R19, PT, P0 ;  /* 0x000000132700720c */ /* 0x000fe20003f06100 */
[----:B------:R-:W-:-:S03]  /*3fab0*/  IMAD.WIDE.U32 R52, R79, R3, RZ ;  /* 0x000000034f347225 */ /* 0x000fc600078e00ff */
[----:B------:R-:W-:Y:S01]  /*3fac0*/  SEL R59, RZ, 0x1, P0 ;  /* 0x00000001ff3b7807 */ /* 0x000fe20000000000 */
[----:B------:R-:W-:-:S04]  /*3fad0*/  IMAD.WIDE.U32 R48, P4, R4, R79, R54 ;  /* 0x0000004f04307225 */ /* 0x000fc80007880036 */
[----:B------:R-:W-:Y:S01]  /*3fae0*/  IMAD.X R55, RZ, RZ, RZ, P5 ;  /* 0x000000ffff377224 */ /* 0x000fe200028e06ff */
[----:B------:R-:W-:Y:S01]  /*3faf0*/  IADD3 RZ, P5, PT, R53, R48, RZ ;  /* 0x0000003035ff7210 */ /* 0x000fe20007fbe0ff */
[----:B------:R-:W-:Y:S02]  /*3fb00*/  IMAD.MOV.U32 R54, RZ, RZ, R51 ;  /* 0x000000ffff367224 */ /* 0x000fe400078e0033 */
[----:B------:R-:W-:Y:S02]  /*3fb10*/  IMAD R18, R4, R79, RZ ;  /* 0x0000004f04127224 */ /* 0x000fe400078e02ff */
[----:B------:R-:W-:Y:S01]  /*3fb20*/  IMAD.WIDE.U32.X R50, R17, R84, R54, P6 ;  /* 0x0000005411327225 */ /* 0x000fe200030e0436 */
[----:B------:R-:W-:-:S03]  /*3fb30*/  IADD3 R61, P1, P6, R61, R42, R26 ;  /* 0x0000002a3d3d7210 */ /* 0x000fc60007e3e01a */
[C---:B------:R-:W-:Y:S01]  /*3fb40*/  IMAD R57, R3.reuse, R84, R18 ;  /* 0x0000005403397224 */ /* 0x040fe200078e0212 */
[----:B------:R-:W-:Y:S01]  /*3fb50*/  IADD3.X R26, PT, PT, RZ, R43, RZ, P1, P6 ;  /* 0x0000002bff1a7210 */ /* 0x000fe20000fec4ff */
[----:B------:R-:W-:-:S04]  /*3fb60*/  IMAD.WIDE.U32 R52, R3, R79, R40 ;  /* 0x0000004f03347225 */ /* 0x000fc800078e0028 */
[----:B------:R-:W-:Y:S01]  /*3fb70*/  IMAD.IADD R57, R53, 0x1, R57 ;  /* 0x0000000135397824 */ /* 0x000fe200078e0239 */
[----:B------:R-:W-:Y:S01]  /*3fb80*/  IADD3 R42, P1, P6, R52, R50, R59 ;  /* 0x00000032342a7210 */ /* 0x000fe20007e3e03b */
[----:B------:R-:W-:-:S03]  /*3fb90*/  IMAD.WIDE.U32 R18, R84, R13, RZ ;  /* 0x0000000d54127225 */ /* 0x000fc600078e00ff */
[----:B------:R-:W-:Y:S01]  /*3fba0*/  IADD3.X R43, PT, PT, R57, R51, RZ, P1, P6 ;  /* 0x00000033392b7210 */ /* 0x000fe20000fec4ff */
[----:B------:R-:W-:Y:S01]  /*3fbb0*/  IMAD.X R53, RZ, RZ, RZ, P4 ;  /* 0x000000ffff357224 */ /* 0x000fe200020e06ff */
[----:B------:R-:W-:Y:S01]  /*3fbc0*/  ISETP.GE.U32.AND P4, PT, R52, R40, PT ;  /* 0x000000283400720c */ /* 0x000fe20003f86070 */
[----:B------:R-:W-:Y:S01]  /*3fbd0*/  IMAD.WIDE.U32 R54, R79, R13, RZ ;  /* 0x0000000d4f367225 */ /* 0x000fe200078e00ff */
[----:B------:R-:W-:Y:S02]  /*3fbe0*/  ISETP.GE.U32.AND P6, PT, R42, R52, PT ;  /* 0x000000342a00720c */ /* 0x000fe40003fc6070 */
[----:B------:R-:W-:Y:S01]  /*3fbf0*/  ISETP.GE.U32.AND.EX P4, PT, R57, R41, PT, P4 ;  /* 0x000000293900720c */ /* 0x000fe20003f86140 */
[----:B------:R-:W-:Y:S01]  /*3fc00*/  IMAD.WIDE.U32 R18, P0, R14, R79, R18 ;  /* 0x0000004f0e127225 */ /* 0x000fe20007800012 */
[----:B------:R-:W-:-:S03]  /*3fc10*/  ISETP.GE.U32.AND.EX P6, PT, R43, R57, PT, P6 ;  /* 0x000000392b00720c */ /* 0x000fc60003fc6160 */
[----:B------:R-:W-:Y:S01]  /*3fc20*/  IMAD.MOV.U32 R52, RZ, RZ, R49 ;  /* 0x000000ffff347224 */ /* 0x000fe200078e0031 */
[----:B------:R-:W-:Y:S01]  /*3fc30*/  IADD3 RZ, P1, PT, R55, R18, RZ ;  /* 0x0000001237ff7210 */ /* 0x000fe20007f3e0ff */
[----:B------:R-:W-:Y:S01]  /*3fc40*/  IMAD R48, R24, R87, RZ ;  /* 0x0000005718307224 */ /* 0x000fe200078e02ff */
[----:B------:R-:W-:Y:S01]  /*3fc50*/  SEL R18, RZ, 0x1, P4 ;  /* 0x00000001ff127807 */ /* 0x000fe20002000000 */
[----:B------:R-:W-:Y:S01]  /*3fc60*/  IMAD.WIDE.U32.X R52, R4, R84, R52, P5 ;  /* 0x0000005404347225 */ /* 0x000fe200028e0434 */
[----:B------:R-:W-:-:S03]  /*3fc70*/  SEL R57, RZ, 0x1, P6 ;  /* 0x00000001ff397807 */ /* 0x000fc60003000000 */
[----:B------:R-:W-:Y:S01]  /*3fc80*/  IMAD.WIDE.U32 R50, R15, R87, R28 ;  /* 0x000000570f327225 */ /* 0x000fe200078e001c */
[----:B------:R-:W-:-:S03]  /*3fc90*/  IADD3 R57, P4, P5, R57, R52, R18 ;  /* 0x0000003439397210 */ /* 0x000fc60007d9e012 */
[----:B------:R-:W-:Y:S01]  /*3fca0*/  IMAD.WIDE.U32 R40, R84, R15, RZ ;  /* 0x0000000f54287225 */ /* 0x000fe200078e00ff */
[----:B------:R-:W-:Y:S02]  /*3fcb0*/  IADD3.X R56, PT, PT, RZ, R53, RZ, P4, P5 ;  /* 0x00000035ff387210 */ /* 0x000fe400027ea4ff */
[----:B------:R-:W-:Y:S01]  /*3fcc0*/  ISETP.GE.U32.AND P4, PT, R50, R28, PT ;  /* 0x0000001c3200720c */ /* 0x000fe20003f86070 */
[----:B------:R-:W-:Y:S02]  /*3fcd0*/  IMAD R59, R15, R74, R48 ;  /* 0x0000004a0f3b7224 */ /* 0x000fe400078e0230 */
[----:B------:R-:W-:Y:S01]  /*3fce0*/  IMAD.X R49, RZ, RZ, RZ, P3 ;  /* 0x000000ffff317224 */ /* 0x000fe200018e06ff */
[----:B------:R-:W-:Y:S01]  /*3fcf0*/  IADD3 R52, P3, PT, R61, R50, RZ ;  /* 0x000000323d347210 */ /* 0x000fe20007f7e0ff */
[----:B------:R-:W-:Y:S02]  /*3fd00*/  IMAD.IADD R51, R51, 0x1, R59 ;  /* 0x0000000133337824 */ /* 0x000fe400078e023b */
[----:B------:R-:W-:-:S03]  /*3fd10*/  IMAD.WIDE.U32 R54, R79, R15, RZ ;  /* 0x0000000f4f367225 */ /* 0x000fc600078e00ff */
[----:B------:R-:W-:Y:S01]  /*3fd20*/  ISETP.GE.U32.AND.EX P4, PT, R51, R29, PT, P4 ;  /* 0x0000001d3300720c */ /* 0x000fe20003f86140 */
[----:B------:R-:W-:-:S04]  /*3fd30*/  IMAD.WIDE.U32 R40, P6, R24, R79, R40 ;  /* 0x0000004f18287225 */ /* 0x000fc800078c0028 */
[----:B------:R-:W-:Y:S01]  /*3fd40*/  IMAD.X R53, R51, 0x1, R26, P3 ;  /* 0x0000000133357824 */ /* 0x000fe200018e061a */
[----:B------:R-:W-:Y:S01]  /*3fd50*/  IADD3 RZ, P5, PT, R55, R40, RZ ;  /* 0x0000002837ff7210 */ /* 0x000fe20007fbe0ff */
[-C--:B------:R-:W-:Y:S01]  /*3fd60*/  IMAD R18, R14, R79.reuse, RZ ;  /* 0x0000004f0e127224 */ /* 0x080fe200078e02ff */
[----:B------:R-:W-:Y:S01]  /*3fd70*/  ISETP.GE.U32.AND P3, PT, R52, R50, PT ;  /* 0x000000323400720c */ /* 0x000fe20003f66070 */
[----:B------:R-:W-:Y:S01]  /*3fd80*/  IMAD.WIDE.U32 R54, R13, R79, R52 ;  /* 0x0000004f0d367225 */ /* 0x000fe200078e0034 */
[----:B------:R-:W-:Y:S02]  /*3fd90*/  SEL R40, RZ, 0x1, P4 ;  /* 0x00000001ff287807 */ /* 0x000fe40002000000 */
[----:B------:R-:W-:Y:S01]  /*3fda0*/  ISETP.GE.U32.AND.EX P3, PT, R53, R51, PT, P3 ;  /* 0x000000333500720c */ /* 0x000fe20003f66130 */
[----:B------:R-:W-:Y:S01]  /*3fdb0*/  IMAD R29, R13, R84, R18 ;  /* 0x000000540d1d7224 */ /* 0x000fe200078e0212 */
[-C--:B------:R-:W-:Y:S01]  /*3fdc0*/  IADD3 R50, P4, PT, R57, R54.reuse, RZ ;  /* 0x0000003639327210 */ /* 0x080fe20007f9e0ff */
[----:B------:R-:W-:Y:S01]  /*3fdd0*/  IMAD.MOV.U32 R48, RZ, RZ, R27 ;  /* 0x000000ffff307224 */ /* 0x000fe200078e001b */
[----:B------:R-:W-:Y:S01]  /*3fde0*/  SEL R57, RZ, 0x1, P3 ;  /* 0x00000001ff397807 */ /* 0x000fe20001800000 */
[----:B------:R-:W-:Y:S01]  /*3fdf0*/  IMAD.IADD R29, R55, 0x1, R29 ;  /* 0x00000001371d7824 */ /* 0x000fe200078e021d */
[----:B------:R-:W-:Y:S01]  /*3fe00*/  ISETP.GE.U32.AND P3, PT, R50, R54, PT ;  /* 0x000000363200720c */ /* 0x000fe20003f66070 */
[----:B------:R-:W-:Y:S01]  /*3fe10*/  IMAD.X R27, RZ, RZ, RZ, P0 ;  /* 0x000000ffff1b7224 */ /* 0x000fe200000e06ff */
[----:B------:R-:W-:Y:S01]  /*3fe20*/  ISETP.GE.U32.AND P0, PT, R54, R52, PT ;  /* 0x000000343600720c */ /* 0x000fe20003f06070 */
[----:B------:R-:W-:-:S02]  /*3fe30*/  IMAD.X R51, R29, 0x1, R56, P4 ;  /* 0x000000011d337824 */ /* 0x000fc400020e0638 */
[----:B------:R-:W-:Y:S01]  /*3fe40*/  IMAD.WIDE.U32 R54, R82, R16, RZ ;  /* 0x0000001052367225 */ /* 0x000fe200078e00ff */
[----:B------:R-:W-:Y:S02]  /*3fe50*/  ISETP.GE.U32.AND.EX P0, PT, R29, R53, PT, P0 ;  /* 0x000000351d00720c */ /* 0x000fe40003f06100 */
[----:B------:R-:W-:Y:S01]  /*3fe60*/  ISETP.GE.U32.AND.EX P3, PT, R51, R29, PT, P3 ;  /* 0x0000001d3300720c */ /* 0x000fe20003f66130 */
[----:B------:R-:W-:Y:S02]  /*3fe70*/  IMAD.MOV.U32 R26, RZ, RZ, R19 ;  /* 0x000000ffff1a7224 */ /* 0x000fe400078e0013 */
[----:B------:R-:W-:Y:S01]  /*3fe80*/  IMAD.WIDE.U32 R18, R16, R83, R42 ;  /* 0x0000005310127225 */ /* 0x000fe200078e002a */
[----:B------:R-:W-:-:S03]  /*3fe90*/  SEL R75, RZ, 0x1, P3 ;  /* 0x00000001ff4b7807 */ /* 0x000fc60001800000 */
[----:B------:R-:W-:Y:S01]  /*3fea0*/  IMAD R53, R17, R83, RZ ;  /* 0x0000005311357224 */ /* 0x000fe200078e02ff */
[----:B------:R-:W-:Y:S01]  /*3feb0*/  ISETP.GE.U32.AND P4, PT, R18, R42, PT ;  /* 0x0000002a1200720c */ /* 0x000fe20003f86070 */
[----:B------:R-:W-:Y:S01]  /*3fec0*/  IMAD.WIDE.U32.X R28, R24, R74, R48, P2 ;  /* 0x0000004a181c7225 */ /* 0x000fe200010e0430 */
[----:B------:R-:W-:-:S03]  /*3fed0*/  SEL R42, RZ, 0x1, P0 ;  /* 0x00000001ff2a7807 */ /* 0x000fc60000000000 */
[----:B------:R-:W-:Y:S01]  /*3fee0*/  IMAD.WIDE.U32 R48, P2, R17, R83, R54 ;  /* 0x0000005311307225 */ /* 0x000fe20007840036 */
[----:B------:R-:W-:-:S03]  /*3fef0*/  IADD3 R28, P0, P3, R57, R28, R40 ;  /* 0x0000001c391c7210 */ /* 0x000fc60007b1e028 */
[----:B------:R-:W-:Y:S01]  /*3ff00*/  IMAD R55, R16, R82, R53 ;  /* 0x0000005210377224 */ /* 0x000fe200078e0235 */
[----:B------:R-:W-:Y:S01]  /*3ff10*/  IADD3.X R29, PT, PT, RZ, R29, RZ, P0, P3 ;  /* 0x0000001dff1d7210 */ /* 0x000fe200007e64ff */
[----:B------:R-:W-:-:S04]  /*3ff20*/  IMAD.WIDE.U32 R52, R83, R16, RZ ;  /* 0x0000001053347225 */ /* 0x000fc800078e00ff */
[----:B------:R-:W-:Y:S02]  /*3ff30*/  IMAD.IADD R40, R19, 0x1, R55 ;  /* 0x0000000113287824 */ /* 0x000fe400078e0237 */
[----:B------:R-:W-:-:S03]  /*3ff40*/  IMAD.WIDE.U32.X R26, R14, R84, R26, P1 ;  /* 0x000000540e1a7225 */ /* 0x000fc600008e041a */
[----:B------:R-:W-:Y:S01]  /*3ff50*/  ISETP.GE.U32.AND.EX P4, PT, R40, R43, PT, P4 ;  /* 0x0000002b2800720c */ /* 0x000fe20003f86140 */
[----:B------:R-:W-:Y:S01]  /*3ff60*/  IMAD.X R57, RZ, RZ, RZ, P2 ;  /* 0x000000ffff397224 */ /* 0x000fe200010e06ff */
[----:B------:R-:W-:Y:S01]  /*3ff70*/  IADD3 RZ, P2, PT, R53, R48, RZ ;  /* 0x0000003035ff7210 */ /* 0x000fe20007f5e0ff */
[----:B------:R-:W-:Y:S01]  /*3ff80*/  IMAD.MOV.U32 R56, RZ, RZ, R49 ;  /* 0x000000ffff387224 */ /* 0x000fe200078e0031 */
[----:B------:R-:W-:Y:S01]  /*3ff90*/  IADD3 R75, P0, P1, R75, R26, R42 ;  /* 0x0000001a4b4b7210 */ /* 0x000fe2000791e02a */
[----:B------:R-:W-:Y:S01]  /*3ffa0*/  IMAD R43, R4, R83, RZ ;  /* 0x00000053042b7224 */ /* 0x000fe200078e02ff */
[----:B------:R-:W-:Y:S01]  /*3ffb0*/  SEL R69, RZ, 0x1, P4 ;  /* 0x00000001ff457807 */ /* 0x000fe20002000000 */
[----:B------:R-:W-:Y:S01]  /*3ffc0*/  IMAD R42, R24, R79, RZ ;  /* 0x0000004f182a7224 */ /* 0x000fe200078e02ff */
[----:B------:R-:W-:Y:S01]  /*3ffd0*/  IADD3.X R60, PT, PT, RZ, R27, RZ, P0, P1 ;  /* 0x0000001bff3c7210 */ /* 0x000fe200007e24ff */
[C---:B------:R-:W-:Y:S02]  /*3ffe0*/  IMAD R71, R3.reuse, R82, R43 ;  /* 0x0000005203477224 */ /* 0x040fe400078e022b */
[----:B------:R-:W-:-:S04]  /*3fff0*/  IMAD.WIDE.U32 R54, R3, R83, R50 ;  /* 0x0000005303367225 */ /* 0x000fc800078e0032 */
[----:B------:R-:W-:-:S04]  /*40000*/  IMAD.WIDE.U32.X R56, R17, R82, R56, P2 ;  /* 0x0000005211387225 */ /* 0x000fc800010e0438 */
[----:B------:R-:W-:Y:S01]  /*40010*/  IMAD.WIDE.U32 R52, R82, R3, RZ ;  /* 0x0000000352347225 */ /* 0x000fe200078e00ff */
[----:B------:R-:W-:-:S03]  /*40020*/  IADD3 R69, P1, P3, R54, R56, R69 ;  /* 0x0000003836457210 */ /* 0x000fc60007b3e045 */
[----:B------:R-:W-:Y:S02]  /*40030*/  IMAD R73, R15, R84, R42 ;  /* 0x000000540f497224 */ /* 0x000fe400078e022a */
[----:B------:R-:W-:Y:S02]  /*40040*/  IMAD.IADD R71, R55, 0x1, R71 ;  /* 0x0000000137477824 */ /* 0x000fe400078e0247 */
[----:B------:R-:W-:-:S03]  /*40050*/  IMAD.WIDE.U32 R42, R15, R79, R28 ;  /* 0x0000004f0f2a7225 */ /* 0x000fc600078e001c */
[----:B------:R-:W-:Y:S01]  /*40060*/  IADD3.X R61, PT, PT, R71, R57, RZ, P1, P3 ;  /* 0x00000039473d7210 */ /* 0x000fe20000fe64ff */
        /* <DEDUP_REMOVED lines=8> */
[----:B------:R-:W-:Y:S01]  /*400f0*/  IMAD.X R27, R73, 0x1, R60, P1 ;  /* 0x00000001491b7824 */ /* 0x000fe200008e063c */
[----:B------:R-:W-:Y:S01]  /*40100*/  ISETP.GE.U32.AND P1, PT, R54, R50, PT ;  /* 0x000000323600720c */ /* 0x000fe20003f26070 */
[----:B------:R-:W-:Y:S01]  /*40110*/  IMAD.WIDE.U32 R58, R83, R13, RZ ;  /* 0x0000000d533a7225 */ /* 0x000fe200078e00ff */
[----:B------:R-:W-:Y:S02]  /*40120*/  ISETP.GE.U32.AND.EX P0, PT, R61, R71, PT, P0 ;  /* 0x000000473d00720c */ /* 0x000fe40003f06100 */
[----:B------:R-:W-:Y:S01]  /*40130*/  ISETP.GE.U32.AND.EX P1, PT, R71, R51, PT, P1 ;  /* 0x000000334700720c */ /* 0x000fe20003f26110 */
[----:B------:R-:W-:Y:S01]  /*40140*/  IMAD.WIDE.U32 R48, P2, R14, R83, R48 ;  /* 0x000000530e307225 */ /* 0x000fe20007840030 */
[----:B------:R-:W-:Y:S02]  /*40150*/  SEL R75, RZ, 0x1, P0 ;  /* 0x00000001ff4b7807 */ /* 0x000fe40000000000 */
[----:B------:R-:W-:Y:S01]  /*40160*/  ISETP.GE.U32.AND P0, PT, R26, R42, PT ;  /* 0x0000002a1a00720c */ /* 0x000fe20003f06070 */
[----:B------:R-:W-:Y:S01]  /*40170*/  IMAD.WIDE.U32 R56, R82, R15, RZ ;  /* 0x0000000f52387225 */ /* 0x000fe200078e00ff */
[----:B------:R-:W-:-:S02]  /*40180*/  IADD3 RZ, P3, PT, R59, R48, RZ ;  /* 0x000000303bff7210 */ /* 0x000fc40007f7e0ff */
[----:B------:R-:W-:Y:S01]  /*40190*/  SEL R48, RZ, 0x1, P1 ;  /* 0x00000001ff307807 */ /* 0x000fe20000800000 */
[----:B------:R-:W-:Y:S01]  /*401a0*/  IMAD.MOV.U32 R54, RZ, RZ, R53 ;  /* 0x000000ffff367224 */ /* 0x000fe200078e0035 */
[----:B------:R-:W-:Y:S01]  /*401b0*/  ISETP.GE.U32.AND P1, PT, R42, R28, PT ;  /* 0x0000001c2a00720c */ /* 0x000fe20003f26070 */
[----:B------:R-:W-:Y:S01]  /*401c0*/  IMAD.X R43, RZ, RZ, RZ, P6 ;  /* 0x000000ffff2b7224 */ /* 0x000fe200030e06ff */
[----:B------:R-:W-:Y:S01]  /*401d0*/  ISETP.GE.U32.AND.EX P0, PT, R27, R73, PT, P0 ;  /* 0x000000491b00720c */ /* 0x000fe20003f06100 */
[----:B------:R-:W-:Y:S01]  /*401e0*/  IMAD.MOV.U32 R42, RZ, RZ, R41 ;  /* 0x000000ffff2a7224 */ /* 0x000fe200078e0029 */
[----:B------:R-:W-:Y:S01]  /*401f0*/  ISETP.GE.U32.AND.EX P1, PT, R73, R29, PT, P1 ;  /* 0x0000001d4900720c */ /* 0x000fe20003f26110 */
[----:B------:R-:W-:Y:S01]  /*40200*/  IMAD.WIDE.U32.X R54, R4, R82, R54, P4 ;  /* 0x0000005204367225 */ /* 0x000fe200020e0436 */
[----:B------:R-:W-:Y:S02]  /*40210*/  SEL R29, RZ, 0x1, P0 ;  /* 0x00000001ff1d7807 */ /* 0x000fe40000000000 */
[----:B------:R-:W-:Y:S01]  /*40220*/  SEL R28, RZ, 0x1, P1 ;  /* 0x00000001ff1c7807 */ /* 0x000fe20000800000 */
[----:B------:R-:W-:-:S04]  /*40230*/  IMAD.WIDE.U32 R52, R83, R15, RZ ;  /* 0x0000000f53347225 */ /* 0x000fc800078e00ff */
[----:B------:R-:W-:-:S04]  /*40240*/  IMAD.WIDE.U32 R50, P6, R24, R83, R56 ;  /* 0x0000005318327225 */ /* 0x000fc800078c0038 */
[----:B------:R-:W-:Y:S01]  /*40250*/  IMAD.WIDE.U32.X R42, R24, R84, R42, P5 ;  /* 0x00000054182a7225 */ /* 0x000fe200028e042a */
[----:B------:R-:W-:-:S03]  /*40260*/  IADD3 RZ, P4, PT, R53, R50, RZ ;  /* 0x0000003235ff7210 */ /* 0x000fc60007f9e0ff */
[----:B------:R-:W-:Y:S01]  /*40270*/  IMAD.X R57, RZ, RZ, RZ, P2 ;  /* 0x000000ffff397224 */ /* 0x000fe200010e06ff */
[----:B------:R-:W-:Y:S01]  /*40280*/  IADD3 R75, P2, P1, R75, R54, R48 ;  /* 0x000000364b4b7210 */ /* 0x000fe2000795e030 */
[-C--:B------:R-:W-:Y:S01]  /*40290*/  IMAD R41, R14, R83.reuse, RZ ;  /* 0x000000530e297224 */ /* 0x080fe200078e02ff */
[----:B------:R-:W-:Y:S01]  /*402a0*/  IADD3 R28, P0, P5, R29, R42, R28 ;  /* 0x0000002a1d1c7210 */ /* 0x000fe20007d1e01c */
[C---:B------:R-:W-:Y:S01]  /*402b0*/  IMAD.WIDE.U32 R52, R13.reuse, R83, R26 ;  /* 0x000000530d347225 */ /* 0x040fe200078e001a */
[----:B------:R-:W-:Y:S02]  /*402c0*/  IADD3.X R71, PT, PT, RZ, R55, RZ, P2, P1 ;  /* 0x00000037ff477210 */ /* 0x000fe400017e24ff */
[----:B------:R-:W-:Y:S01]  /*402d0*/  IADD3.X R29, PT, PT, RZ, R43, RZ, P0, P5 ;  /* 0x0000002bff1d7210 */ /* 0x000fe200007ea4ff */
[----:B------:R-:W-:Y:S01]  /*402e0*/  IMAD.MOV.U32 R56, RZ, RZ, R49 ;  /* 0x000000ffff387224 */ /* 0x000fe200078e0031 */
[----:B------:R-:W-:Y:S01]  /*402f0*/  ISETP.GE.U32.AND P1, PT, R52, R26, PT ;  /* 0x0000001a3400720c */ /* 0x000fe20003f26070 */
[----:B------:R-:W-:Y:S01]  /*40300*/  IMAD R59, R13, R82, R41 ;  /* 0x000000520d3b7224 */ /* 0x000fe200078e0229 */
[----:B------:R-:W-:Y:S01]  /*40310*/  IADD3 R75, P5, PT, R75, R52, RZ ;  /* 0x000000344b4b7210 */ /* 0x000fe20007fbe0ff */
[----:B------:R-:W-:-:S03]  /*40320*/  IMAD.WIDE.U32 R48, R61, 0x3d1, RZ ;  /* 0x000003d13d307825 */ /* 0x000fc600078e00ff */
[----:B------:R-:W-:Y:S01]  /*40330*/  ISETP.GE.U32.AND P0, PT, R75, R52, PT ;  /* 0x000000344b00720c */ /* 0x000fe20003f06070 */
[----:B------:R-:W-:-:S04]  /*40340*/  IMAD.WIDE.U32 R54, R69, 0x3d1, RZ ;  /* 0x000003d145367825 */ /* 0x000fc800078e00ff */
[----:B------:R-:W-:Y:S02]  /*40350*/  IMAD.IADD R26, R53, 0x1, R59 ;  /* 0x00000001351a7824 */ /* 0x000fe400078e023b */
[----:B------:R-:W-:Y:S01]  /*40360*/  IMAD.WIDE.U32.X R42, R14, R82, R56, P3 ;  /* 0x000000520e2a7225 */ /* 0x000fe200018e0438 */
[----:B------:R-:W-:Y:S02]  /*40370*/  IADD3 R41, P3, PT, RZ, R54, RZ ;  /* 0x00000036ff297210 */ /* 0x000fe40007f7e0ff */
[----:B------:R-:W-:Y:S01]  /*40380*/  ISETP.GE.U32.AND.EX P1, PT, R26, R27, PT, P1 ;  /* 0x0000001b1a00720c */ /* 0x000fe20003f26110 */
[----:B------:R-:W-:-:S04]  /*40390*/  IMAD.WIDE.U32 R56, P2, RZ, R69, R48 ;  /* 0x00000045ff387225 */ /* 0x000fc80007840030 */
[----:B------:R-:W-:Y:S02]  /*403a0*/  IMAD.X R71, R26, 0x1, R71, P5 ;  /* 0x000000011a477824 */ /* 0x000fe400028e0647 */
[----:B------:R-:W-:Y:S01]  /*403b0*/  IMAD.X R49, RZ, RZ, RZ, P6 ;  /* 0x000000ffff317224 */ /* 0x000fe200030e06ff */
[----:B------:R-:W-:Y:S01]  /*403c0*/  ISETP.GE.U32.AND P6, PT, R41, R54, PT ;  /* 0x000000362900720c */ /* 0x000fe20003fc6070 */
[----:B------:R-:W-:Y:S01]  /*403d0*/  IMAD.X R53, RZ, RZ, RZ, P2 ;  /* 0x000000ffff357224 */ /* 0x000fe200010e06ff */
[----:B------:R-:W-:Y:S01]  /*403e0*/  IADD3 R54, P5, PT, R55, R56, RZ ;  /* 0x0000003837367210 */ /* 0x000fe20007fbe0ff */
[----:B------:R-:W-:Y:S01]  /*403f0*/  IMAD.MOV.U32 R52, RZ, RZ, R57 ;  /* 0x000000ffff347224 */ /* 0x000fe200078e0039 */
[----:B------:R-:W-:Y:S01]  /*40400*/  ISETP.GE.U32.AND.EX P0, PT, R71, R26, PT, P0 ;  /* 0x0000001a4700720c */ /* 0x000fe20003f06100 */
[----:B------:R-:W-:Y:S01]  /*40410*/  IMAD.MOV.U32 R48, RZ, RZ, R51 ;  /* 0x000000ffff307224 */ /* 0x000fe200078e0033 */
[----:B------:R-:W-:Y:S01]  /*40420*/  SEL R26, RZ, 0x1, P1 ;  /* 0x00000001ff1a7807 */ /* 0x000fe20000800000 */
[----:B------:R-:W-:Y:S01]  /*40430*/  IMAD.X R59, R54, 0x1, R69, P3 ;  /* 0x00000001363b7824 */ /* 0x000fe200018e0645 */
[----:B------:R-:W-:Y:S01]  /*40440*/  SEL R73, RZ, 0x1, P0 ;  /* 0x00000001ff497807 */ /* 0x000fe20000000000 */
[----:B------:R-:W-:-:S03]  /*40450*/  IMAD.WIDE.U32.X R50, RZ, R61, R52, P5 ;  /* 0x0000003dff327225 */ /* 0x000fc600028e0434 */
[----:B------:R-:W-:Y:S01]  /*40460*/  ISETP.GE.U32.AND.EX P2, PT, R59, R54, PT, P6 ;  /* 0x000000363b00720c */ /* 0x000fe20003f46160 */
[----:B------:R-:W-:Y:S01]  /*40470*/  IMAD.WIDE.U32 R52, R75, 0x3d1, RZ ;  /* 0x000003d14b347825 */ /* 0x000fe200078e00ff */
[----:B------:R-:W-:-:S03]  /*40480*/  IADD3 R73, P1, P3, R73, R42, R26 ;  /* 0x0000002a49497210 */ /* 0x000fc60007b3e01a */
[----:B------:R-:W-:Y:S01]  /*40490*/  IMAD.WIDE.U32 R54, R71, 0x3d1, RZ ;  /* 0x000003d147367825 */ /* 0x000fe200078e00ff */
[----:B------:R-:W-:Y:S02]  /*404a0*/  IADD3.X R56, PT, PT, RZ, R43, RZ, P1, P3 ;  /* 0x0000002bff387210 */ /* 0x000fe40000fe64ff */
[-C--:B------:R-:W-:Y:S01]  /*404b0*/  IADD3 R57, P3, PT, R50, R52.reuse, RZ ;  /* 0x0000003432397210 */ /* 0x080fe20007f7e0ff */
[-C--:B------:R-:W-:Y:S02]  /*404c0*/  IMAD R42, R24, R83.reuse, RZ ;  /* 0x00000053182a7224 */ /* 0x080fe400078e02ff */
[----:B------:R-:W-:Y:S01]  /*404d0*/  IMAD.WIDE.U32 R26, R15, R83, R28 ;  /* 0x000000530f1a7225 */ /* 0x000fe200078e001c */
[----:B------:R-:W-:-:S03]  /*404e0*/  ISETP.GE.U32.AND P1, PT, R57, R52, PT ;  /* 0x000000343900720c */ /* 0x000fc60003f26070 */
[----:B------:R-:W-:Y:S01]  /*404f0*/  IMAD R43, R15, R82, R42 ;  /* 0x000000520f2b7224 */ /* 0x000fe200078e022a */
[----:B------:R-:W-:Y:S01]  /*40500*/  ISETP.GE.U32.AND P0, PT, R26, R28, PT ;  /* 0x0000001c1a00720c */ /* 0x000fe20003f06070 */
[----:B------:R-:W-:Y:S01]  /*40510*/  IMAD.WIDE.U32 R54, P5, RZ, R75, R54 ;  /* 0x0000004bff367225 */ /* 0x000fe200078a0036 */
[----:B------:R-:W-:-:S03]  /*40520*/  IADD3 R73, P6, PT, R73, R26, RZ ;  /* 0x0000001a49497210 */ /* 0x000fc60007fde0ff */
[----:B------:R-:W-:Y:S01]  /*40530*/  IMAD.WIDE.U32.X R48, R24, R82, R48, P4 ;  /* 0x0000005218307225 */ /* 0x000fe200020e0430 */
[----:B------:R-:W-:-:S03]  /*40540*/  IADD3 R50, P4, PT, R57, R61, RZ ;  /* 0x0000003d39327210 */ /* 0x000fc60007f9e0ff */
[----:B------:R-:W-:Y:S02]  /*40550*/  IMAD.IADD R61, R27, 0x1, R43 ;  /* 0x000000011b3d7824 */ /* 0x000fe400078e022b */
[----:B------:R-:W-:Y:S01]  /*40560*/  IMAD.X R43, RZ, RZ, RZ, P5 ;  /* 0x000000ffff2b7224 */ /* 0x000fe200028e06ff */
[----:B------:R-:W-:Y:S01]  /*40570*/  IADD3 R52, P5, PT, R53, R54, RZ ;  /* 0x0000003635347210 */ /* 0x000fe20007fbe0ff */
[----:B------:R-:W-:Y:S01]  /*40580*/  IMAD.MOV.U32 R42, RZ, RZ, R55 ;  /* 0x000000ffff2a7224 */ /* 0x000fe200078e0037 */
[----:B------:R-:W-:Y:S01]  /*40590*/  SEL R53, RZ, 0x1, P2 ;  /* 0x00000001ff357807 */ /* 0x000fe20001000000 */
[C---:B------:R-:W-:Y:S01]  /*405a0*/  IMAD.X R56, R61.reuse, 0x1, R56, P6 ;  /* 0x000000013d387824 */ /* 0x040fe200030e0638 */
[----:B------:R-:W-:Y:S01]  /*405b0*/  ISETP.GE.U32.AND.EX P0, PT, R61, R29, PT, P0 ;  /* 0x0000001d3d00720c */ /* 0x000fe20003f06100 */
[----:B------:R-:W-:Y:S01]  /*405c0*/  IMAD.X R27, R52, 0x1, R51, P3 ;  /* 0x00000001341b7824 */ /* 0x000fe200018e0633 */
[----:B------:R-:W-:Y:S01]  /*405d0*/  IADD3 R53, P6, PT, R50, R53, RZ ;  /* 0x0000003532357210 */ /* 0x000fe20007fde0ff */
[----:B------:R-:W-:Y:S01]  /*405e0*/  IMAD.WIDE.U32.X R28, RZ, R71, R42, P5 ;  /* 0x00000047ff1c7225 */ /* 0x000fe200028e042a */
[----:B------:R-:W-:-:S02]  /*405f0*/  ISETP.GE.U32.AND P5, PT, R73, R26, PT ;  /* 0x0000001a4900720c */ /* 0x000fc40003fa6070 */
[----:B------:R-:W-:Y:S01]  /*40600*/  ISETP.GE.U32.AND P3, PT, R53, R50, PT ;  /* 0x000000323500720c */ /* 0x000fe20003f66070 */
[C---:B------:R-:W-:Y:S01]  /*40610*/  IMAD.X R26, R27.reuse, 0x1, R75, P4 ;  /* 0x000000011b1a7824 */ /* 0x040fe200020e064b */
[C---:B------:R-:W-:Y:S01]  /*40620*/  ISETP.GE.U32.AND.EX P5, PT, R56.reuse, R61, PT, P5 ;  /* 0x0000003d3800720c */ /* 0x040fe20003fa6150 */
[----:B------:R-:W-:Y:S01]  /*40630*/  IMAD.WIDE.U32 R42, R56, 0x3d1, RZ ;  /* 0x000003d1382a7825 */ /* 0x000fe200078e00ff */
[----:B------:R-:W-:Y:S02]  /*40640*/  ISETP.GE.U32.AND.EX P1, PT, R27, R52, PT, P1 ;  /* 0x000000341b00720c */ /* 0x000fe40003f26110 */
[----:B------:R-:W-:Y:S01]  /*40650*/  ISETP.LT.U32.AND P2, PT, R50, R57, PT ;  /* 0x000000393200720c */ /* 0x000fe20003f41070 */
[----:B------:R-:W-:Y:S01]  /*40660*/  IMAD.X R51, RZ, RZ, R26, P6 ;  /* 0x000000ffff337224 */ /* 0x000fe200030e061a */
[----:B------:R-:W-:Y:S01]  /*40670*/  SEL R52, RZ, 0x1, P0 ;  /* 0x00000001ff347807 */ /* 0x000fe20000000000 */
[----:B------:R-:W-:Y:S01]  /*40680*/  IMAD.WIDE.U32 R54, R73, 0x3d1, RZ ;  /* 0x000003d149367825 */ /* 0x000fe200078e00ff */
[----:B------:R-:W-:-:S02]  /*40690*/  SEL R61, RZ, 0x1, P5 ;  /* 0x00000001ff3d7807 */ /* 0x000fc40002800000 */
[----:B------:R-:W-:Y:S01]  /*406a0*/  ISETP.GE.U32.AND.EX P4, PT, R51, R26, PT, P3 ;  /* 0x0000001a3300720c */ /* 0x000fe20003f86130 */
[----:B------:R-:W-:Y:S01]  /*406b0*/  IMAD.WIDE.U32 R42, P0, RZ, R73, R42 ;  /* 0x00000049ff2a7225 */ /* 0x000fe2000780002a */
[----:B------:R-:W-:Y:S02]  /*406c0*/  SEL R57, RZ, 0x1, P1 ;  /* 0x00000001ff397807 */ /* 0x000fe40000800000 */
[----:B------:R-:W-:Y:S01]  /*406d0*/  ISETP.LT.U32.OR.EX P2, PT, R26, R27, !P4, P2 ;  /* 0x0000001b1a00720c */ /* 0x000fe20006741520 */
[----:B------:R-:W-:Y:S01]  /*406e0*/  IMAD.X R27, RZ, RZ, RZ, P0 ;  /* 0x000000ffff1b7224 */ /* 0x000fe200000e06ff */
[----:B------:R-:W-:Y:S01]  /*406f0*/  IADD3 R52, P4, P5, R61, R48, R52 ;  /* 0x000000303d347210 */ /* 0x000fe20007d9e034 */
[----:B------:R-:W-:Y:S01]  /*40700*/  IMAD.MOV.U32 R26, RZ, RZ, R43 ;  /* 0x000000ffff1a7224 */ /* 0x000fe200078e002b */
[----:B------:R-:W-:Y:S02]  /*40710*/  IADD3 R57, P1, P3, R54, R28, R57 ;  /* 0x0000001c36397210 */ /* 0x000fe40007b3e039 */
[----:B------:R-:W-:-:S02]  /*40720*/  IADD3 R61, P6, PT, R55, R42, RZ ;  /* 0x0000002a373d7210 */ /* 0x000fc40007fde0ff */
[----:B------:R-:W-:Y:S02]  /*40730*/  IADD3.X R69, PT, PT, RZ, R49, RZ, P4, P5 ;  /* 0x00000031ff457210 */ /* 0x000fe400027ea4ff */
[----:B------:R-:W-:Y:S01]  /*40740*/  IADD3 R28, P4, PT, R57, R71, RZ ;  /* 0x00000047391c7210 */ /* 0x000fe20007f9e0ff */
[----:B------:R-:W-:Y:S01]  /*40750*/  IMAD.WIDE.U32.X R42, RZ, R56, R26, P6 ;  /* 0x00000038ff2a7225 */ /* 0x000fe200030e041a */
[----:B------:R-:W-:Y:S02]  /*40760*/  SEL R49, RZ, 0x1, !P2 ;  /* 0x00000001ff317807 */ /* 0x000fe40005000000 */
[----:B------:R-:W-:Y:S02]  /*40770*/  IADD3.X R50, PT, PT, R61, R29, RZ, P1, P3 ;  /* 0x0000001d3d327210 */ /* 0x000fe40000fe64ff */
[----:B------:R-:W-:Y:S01]  /*40780*/  ISETP.GE.U32.AND P0, PT, R57, R54, PT ;  /* 0x000000363900720c */ /* 0x000fe20003f06070 */
[----:B------:R-:W-:Y:S01]  /*40790*/  IMAD.WIDE.U32 R54, R69, 0x3d1, RZ ;  /* 0x000003d145367825 */ /* 0x000fe200078e00ff */
[----:B------:R-:W-:-:S02]  /*407a0*/  ISETP.LT.U32.AND P1, PT, R28, R57, PT ;  /* 0x000000391c00720c */ /* 0x000fc40003f21070 */
        /* <DEDUP_REMOVED lines=25> */
[----:B------:R-:W-:Y:S01]  /*40940*/  ISETP.GE.U32.AND.EX P1, PT, R57, R42, PT, P1 ;  /* 0x0000002a3900720c */ /* 0x000fe20003f26110 */
[----:B------:R-:W-:Y:S01]  /*40950*/  IMAD R61, R17, R85, RZ ;  /* 0x00000055113d7224 */ /* 0x000fe200078e02ff */
        /* <DEDUP_REMOVED lines=62> */
.L_x_329:
[----:B------:R-:W-:Y:S05]  /*40d40*/  BSYNC.RECONVERGENT B0 ;  /* 0x0000000000007941 */ /* 0x000fea0003800200 */
.L_x_328:
[----:B------:R-:W-:Y:S01]  /*40d50*/  IMAD.MOV.U32 R58, RZ, RZ, R41 ;  /* 0x000000ffff3a7224 */ /* 0x000fe200078e0029 */
[----:B------:R-:W-:Y:S01]  /*40d60*/  IADD3 R22, P1, PT, R53, R22, RZ ;  /* 0x0000001635167210 */ /* 0x000fe20007f3e0ff */
[C---:B------:R-:W-:Y:S01]  /*40d70*/  IMAD R61, R16.reuse, R70, R61 ;  /* 0x00000046103d7224 */ /* 0x040fe200078e023d */
        /* <DEDUP_REMOVED lines=34> */
[----:B------:R-:W-:Y:S01]  /*40fa0*/  IADD3 R53, P2, PT, R28, R21, RZ ;  /* 0x000000151c357210 */ /* 0x000fe20007f5e0ff */
[----:B------:R-:W-:Y:S01]  /*40fb0*/  IMAD.MOV.U32 R21, RZ, RZ, R26 ;  /* 0x000000ffff157224 */ /* 0x000fe200078e001a */
        /* <DEDUP_REMOVED lines=24> */
.L_x_332:
[----:B------:R-:W-:Y:S05]  /*41140*/  BSYNC.RELIABLE B1 ;  /* 0x0000000000017941 */ /* 0x000fea0003800100 */
.L_x_331:
        /* <DEDUP_REMOVED lines=30> */
[C---:B------:R-:W-:Y:S02]  /*41330*/  IADD3 R20, P2, PT, R39.reuse, R40, RZ ;  /* 0x0000002827147210 */ /* 0x040fe40007f5e0ff */
[----:B------:R-:W-:Y:S02]  /*41340*/  SEL R18, RZ, 0xffffffff, !P3 ;  /* 0xffffffffff127807 */ /* 0x000fe40005800000 */
[----:B------:R-:W-:Y:S01]  /*41350*/  ISETP.GT.U32.AND P0, PT, R20, UR6, PT ;  /* 0x0000000614007c0c */ /* 0x000fe2000bf04070 */
[----:B------:R-:W-:Y:S01]  /*41360*/  IMAD.X R39, R39, 0x1, R42, P2 ;  /* 0x0000000127277824 */ /* 0x000fe200010e062a */
[----:B------:R-:W-:-:S02]  /*41370*/  IADD3 R57, P3, PT, R18, R53, RZ ;  /* 0x0000003512397210 */ /* 0x000fc40007f7e0ff */
[----:B------:R-:W-:Y:S02]  /*41380*/  IADD3 R53, P2, PT, R21, -R22, RZ ;  /* 0x8000001615357210 */ /* 0x000fe40007f5e0ff */
[----:B------:R-:W-:Y:S01]  /*41390*/  ISETP.GT.U32.AND.EX P0, PT, R39, UR7, PT, P0 ;  /* 0x0000000727007c0c */ /* 0x000fe2000bf04100 */
[----:B------:R-:W-:Y:S01]  /*413a0*/  IMAD.X R55, R18, 0x1, R55, P3 ;  /* 0x0000000112377824 */ /* 0x000fe200018e0637 */
[----:B------:R-:W-:Y:S01]  /*413b0*/  ISETP.NE.U32.AND P1, PT, R57, RZ, PT ;  /* 0x000000ff3900720c */ /* 0x000fe20003f25070 */
[----:B------:R-:W-:Y:S01]  /*413c0*/  IMAD.MOV.U32 R18, RZ, RZ, R20 ;  /* 0x000000ffff127224 */ /* 0x000fe200078e0014 */
[----:B------:R-:W-:Y:S01]  /*413d0*/  IADD3 R89, P3, PT, R78, R49, RZ ;  /* 0x000000314e597210 */ /* 0x000fe20007f7e0ff */
[----:B------:R-:W-:Y:S01]  /*413e0*/  IMAD.X R90, R90, 0x1, ~R23, P2 ;  /* 0x000000015a5a7824 */ /* 0x000fe200010e0e17 */
[----:B------:R-:W-:Y:S01]  /*413f0*/  ISETP.NE.OR.EX P0, PT, R55, RZ, P0, P1 ;  /* 0x000000ff3700720c */ /* 0x000fe20000705710 */
[----:B------:R-:W-:Y:S01]  /*41400*/  IMAD.MOV.U32 R20, RZ, RZ, R39 ;  /* 0x000000ffff147224 */ /* 0x000fe200078e0027 */
[----:B------:R-:W-:Y:S01]  /*41410*/  IADD3 R19, P4, PT, R88, R41, RZ ;  /* 0x0000002958137210 */ /* 0x000fe20007f9e0ff */
[----:B------:R-:W-:-:S04]  /*41420*/  IMAD.X R78, R78, 0x1, R51, P3 ;  /* 0x000000014e4e7824 */ /* 0x000fc800018e0633 */
[----:B------:R-:W-:-:S06]  /*41430*/  IMAD.X R88, R88, 0x1, R43, P4 ;  /* 0x0000000158587824 */ /* 0x000fcc00020e062b */
[----:B------:R-:W-:Y:S05]  /*41440*/  @P0 BRA `(.L_x_335) ;  /* 0x00000000005c0947 */ /* 0x000fea0003800000 */
[----:B------:R-:W-:Y:S01]  /*41450*/  ISETP.GE.U32.AND P0, PT, R18, UR6, PT ;  /* 0x0000000612007c0c */ /* 0x000fe2000bf06070 */
[----:B------:R-:W-:-:S03]  /*41460*/  IMAD.MOV.U32 R21, RZ, RZ, R53 ;  /* 0x000000ffff157224 */ /* 0x000fc600078e0035 */
[----:B------:R-:W-:-:S13]  /*41470*/  ISETP.GE.U32.AND.EX P0, PT, R20, UR7, PT, P0 ;  /* 0x0000000714007c0c */ /* 0x000fda000bf06100 */
        /* <DEDUP_REMOVED lines=20> */
.L_x_335:
[----:B------:R-:W-:Y:S05]  /*415c0*/  BSYNC.RELIABLE B1 ;  /* 0x0000000000017941 */ /* 0x000fea0003800100 */
.L_x_334:
        /* <DEDUP_REMOVED lines=31> */
[----:B------:R-:W-:Y:S01]  /*417c0*/  ISETP.NE.U32.AND P1, PT, R57, R18, PT ;  /* 0x000000123900720c */ /* 0x000fe20003f25070 */
[----:B------:R-:W-:Y:S01]  /*417d0*/  IMAD.MOV.U32 R18, RZ, RZ, R20 ;  /* 0x000000ffff127224 */ /* 0x000fe200078e0014 */
[----:B------:R-:W-:Y:S01]  /*417e0*/  IADD3 R89, P3, PT, R78, R39, RZ ;  /* 0x000000274e597210 */ /* 0x000fe20007f7e0ff */
[----:B------:R-:W-:Y:S01]  /*417f0*/  IMAD.MOV.U32 R20, RZ, RZ, R21 ;  /* 0x000000ffff147224 */ /* 0x000fe200078e0015 */
[----:B------:R-:W-:-:S02]  /*41800*/  ISETP.GT.U32.AND.EX P0, PT, R21, UR7, PT, P0 ;  /* 0x0000000715007c0c */ /* 0x000fc4000bf04100 */
[----:B------:R-:W-:Y:S01]  /*41810*/  IADD3 R19, P4, PT, R88, R40, RZ ;  /* 0x0000002858137210 */ /* 0x000fe20007f9e0ff */
[----:B------:R-:W-:Y:S01]  /*41820*/  IMAD.X R78, R78, 0x1, R41, P3 ;  /* 0x000000014e4e7824 */ /* 0x000fe200018e0629 */
[----:B------:R-:W-:Y:S02]  /*41830*/  ISETP.NE.OR.EX P0, PT, R55, RZ, P0, P1 ;  /* 0x000000ff3700720c */ /* 0x000fe40000705710 */
[----:B------:R-:W-:Y:S01]  /*41840*/  IADD3 R53, P2, PT, R53, -R22, RZ ;  /* 0x8000001635357210 */ /* 0x000fe20007f5e0ff */
[----:B------:R-:W-:-:S04]  /*41850*/  IMAD.X R88, R88, 0x1, R43, P4 ;  /* 0x0000000158587824 */ /* 0x000fc800020e062b */
[----:B------:R-:W-:-:S06]  /*41860*/  IMAD.X R90, R90, 0x1, ~R23, P2 ;  /* 0x000000015a5a7824 */ /* 0x000fcc00010e0e17 */
        /* <DEDUP_REMOVED lines=24> */
.L_x_337:
[----:B------:R-:W-:Y:S05]  /*419f0*/  BSYNC.RELIABLE B1 ;  /* 0x0000000000017941 */ /* 0x000fea0003800100 */
.L_x_336:
        /* <DEDUP_REMOVED lines=26> */
[----:B------:R-:W-:Y:S01]  /*41ba0*/  IADD3.X R20, PT, PT, R19, ~UR7, R20, P3, P4 ;  /* 0x8000000713147c10 */ /* 0x000fe20009fe8414 */
[----:B------:R-:W-:-:S08]  /*41bb0*/  IMAD.MOV.U32 R19, RZ, RZ, R22 ;  /* 0x000000ffff137224 */ /* 0x000fd000078e0016 */
.L_x_333:
[----:B------:R-:W-:Y:S05]  /*41bc0*/  BSYNC.RECONVERGENT B0 ;  /* 0x0000000000007941 */ /* 0x000fea0003800200 */
.L_x_330:
[----:B------:R-:W-:Y:S05]  /*41bd0*/  WARPSYNC.ALL ;  /* 0x0000000000007948 */ /* 0x000fea0003800000 */
[----:B------:R-:W-:Y:S01]  /*41be0*/  IMAD.WIDE.U32 R28, R70, UR16, RZ ;  /* 0x00000010461c7c25 */ /* 0x000fe2000f8e00ff */
[----:B------:R-:W-:Y:S01]  /*41bf0*/  UMOV UR4, URZ ;  /* 0x000000ff00047c82 */ /* 0x000fe20008000000 */
[----:B------:R-:W-:Y:S02]  /*41c00*/  BSSY.RECONVERGENT B0, `(.L_x_338) ;  /* 0x0000182000007945 */ /* 0x000fe40003800200 */
[----:B------:R-:W-:-:S04]  /*41c10*/  IMAD.WIDE.U32 R22, R85, UR16, RZ ;  /* 0x0000001055167c25 */ /* 0x000fc8000f8e00ff */
[----:B------:R-:W-:-:S04]  /*41c20*/  IMAD.WIDE.U32 R28, P0, R85, UR17, R28 ;  /* 0x00000011551c7c25 */ /* 0x000fc8000f80001c */
[----:B------:R-:W-:-:S04]  /*41c30*/  IMAD.WIDE.U32 R42, R74, UR16, RZ ;  /* 0x000000104a2a7c25 */ /* 0x000fc8000f8e00ff */
[----:B------:R-:W-:Y:S01]  /*41c40*/  IMAD.X R27, RZ, RZ, RZ, P0 ;  /* 0x000000ffff1b7224 */ /* 0x000fe200000e06ff */
[----:B------:R-:W-:Y:S01]  /*41c50*/  IADD3 RZ, P0, PT, R23, R28, RZ ;  /* 0x0000001c17ff7210 */ /* 0x000fe20007f1e0ff */
[----:B------:R-:W-:Y:S02]  /*41c60*/  IMAD.MOV.U32 R26, RZ, RZ, R29 ;  /* 0x000000ffff1a7224 */ /* 0x000fe400078e001d */
[----:B------:R-:W-:-:S04]  /*41c70*/  IMAD.WIDE.U32 R40, R87, UR16, RZ ;  /* 0x0000001057287c25 */ /* 0x000fc8000f8e00ff */
[----:B------:R-:W-:-:S04]  /*41c80*/  IMAD.WIDE.U32 R42, P1, R87, UR17, R42 ;  /* 0x00000011572a7c25 */ /* 0x000fc8000f82002a */
[----:B------:R-:W-:Y:S01]  /*41c90*/  IMAD.WIDE.U32.X R22, R70, UR17, R26, P0 ;  /* 0x0000001146167c25 */ /* 0x000fe200080e041a */
[----:B------:R-:W-:-:S03]  /*41ca0*/  IADD3 R39, P3, PT, R41, R42, RZ ;  /* 0x0000002a29277210 */ /* 0x000fc60007f7e0ff */
[----:B------:R-:W-:Y:S01]  /*41cb0*/  IMAD.X R53, RZ, RZ, RZ, P1 ;  /* 0x000000ffff357224 */ /* 0x000fe200008e06ff */
[----:B------:R-:W-:Y:S01]  /*41cc0*/  IADD3 R26, P0, PT, R22, R40, RZ ;  /* 0x00000028161a7210 */ /* 0x000fe20007f1e0ff */
[----:B------:R-:W-:-:S03]  /*41cd0*/  IMAD.WIDE.U32 R54, R84, UR16, RZ ;  /* 0x0000001054367c25 */ /* 0x000fc6000f8e00ff */
[----:B------:R-:W-:Y:S01]  /*41ce0*/  ISETP.GE.U32.AND P1, PT, R26, R40, PT ;  /* 0x000000281a00720c */ /* 0x000fe20003f26070 */
[----:B------:R-:W-:Y:S02]  /*41cf0*/  IMAD.X R27, R39, 0x1, R23, P0 ;  /* 0x00000001271b7824 */ /* 0x000fe400000e0617 */
[----:B------:R-:W-:Y:S02]  /*41d00*/  IMAD.MOV.U32 R52, RZ, RZ, R43 ;  /* 0x000000ffff347224 */ /* 0x000fe400078e002b */
[----:B------:R-:W-:Y:S01]  /*41d10*/  IMAD.WIDE.U32 R50, R70, UR18, RZ ;  /* 0x0000001246327c25 */ /* 0x000fe2000f8e00ff */
[----:B------:R-:W-:-:S03]  /*41d20*/  ISETP.GE.U32.AND.EX P1, PT, R27, R39, PT, P1 ;  /* 0x000000271b00720c */ /* 0x000fc60003f26110 */
[----:B------:R-:W-:Y:S01]  /*41d30*/  IMAD.WIDE.U32 R56, R79, UR16, RZ ;  /* 0x000000104f387c25 */ /* 0x000fe2000f8e00ff */
[----:B------:R-:W-:-:S03]  /*41d40*/  SEL R39, RZ, 0x1, P1 ;  /* 0x00000001ff277807 */ /* 0x000fc60000800000 */
[----:B------:R-:W-:-:S04]  /*41d50*/  IMAD.WIDE.U32 R54, P2, R79, UR17, R54 ;  /* 0x000000114f367c25 */ /* 0x000fc8000f840036 */
[----:B------:R-:W-:Y:S01]  /*41d60*/  IMAD.WIDE.U32.X R52, R74, UR17, R52, P3 ;  /* 0x000000114a347c25 */ /* 0x000fe200098e0434 */
[----:B------:R-:W-:-:S03]  /*41d70*/  IADD3 R59, P3, PT, R57, R54, RZ ;  /* 0x00000036393b7210 */ /* 0x000fc60007f7e0ff */
[----:B------:R-:W-:-:S04]  /*41d80*/  IMAD.WIDE.U32 R40, R85, UR18, R26 ;  /* 0x0000001255287c25 */ /* 0x000fc8000f8e001a */
[----:B------:R-:W-:Y:S01]  /*41d90*/  IMAD.WIDE.U32 R50, P4, R85, UR19, R50 ;  /* 0x0000001355327c25 */ /* 0x000fe2000f880032 */
[----:B------:R-:W-:-:S03]  /*41da0*/  ISETP.GE.U32.AND P0, PT, R40, R26, PT ;  /* 0x0000001a2800720c */ /* 0x000fc60003f06070 */
[----:B------:R-:W-:Y:S01]  /*41db0*/  IMAD.WIDE.U32 R42, R85, UR18, RZ ;  /* 0x00000012552a7c25 */ /* 0x000fe2000f8e00ff */
[----:B------:R-:W-:-:S03]  /*41dc0*/  IADD3 R42, P1, P5, R56, R52, R39 ;  /* 0x00000034382a7210 */ /* 0x000fc60007d3e027 */
[----:B------:R-:W-:Y:S02]  /*41dd0*/  IMAD.IADD R44, R50, 0x1, R41 ;  /* 0x00000001322c7824 */ /* 0x000fe400078e0229 */
[----:B------:R-:W-:Y:S01]  /*41de0*/  IMAD.X R49, RZ, RZ, RZ, P4 ;  /* 0x000000ffff317224 */ /* 0x000fe200020e06ff */
[----:B------:R-:W-:Y:S01]  /*41df0*/  IADD3 RZ, P4, PT, R43, R50, RZ ;  /* 0x000000322bff7210 */ /* 0x000fe20007f9e0ff */
[----:B------:R-:W-:Y:S01]  /*41e00*/  IMAD.WIDE.U32 R22, R74, UR18, RZ ;  /* 0x000000124a167c25 */ /* 0x000fe2000f8e00ff */
[----:B------:R-:W-:Y:S02]  /*41e10*/  IADD3.X R43, PT, PT, R59, R53, RZ, P1, P5 ;  /* 0x000000353b2b7210 */ /* 0x000fe40000fea4ff */
[----:B------:R-:W-:Y:S01]  /*41e20*/  ISETP.GE.U32.AND.EX P0, PT, R44, R27, PT, P0 ;  /* 0x0000001b2c00720c */ /* 0x000fe20003f06100 */
[----:B------:R-:W-:Y:S02]  /*41e30*/  IMAD.MOV.U32 R48, RZ, RZ, R51 ;  /* 0x000000ffff307224 */ /* 0x000fe400078e0033 */
[----:B------:R-:W-:Y:S01]  /*41e40*/  IMAD.WIDE.U32 R22, P1, R87, UR19, R22 ;  /* 0x0000001357167c25 */ /* 0x000fe2000f820016 */
[----:B------:R-:W-:-:S03]  /*41e50*/  SEL R57, RZ, 0x1, P0 ;  /* 0x00000001ff397807 */ /* 0x000fc60000000000 */
[----:B------:R-:W-:-:S04]  /*41e60*/  IMAD.WIDE.U32.X R48, R70, UR19, R48, P4 ;  /* 0x0000001346307c25 */ /* 0x000fc8000a0e0430 */
[----:B------:R-:W-:-:S04]  /*41e70*/  IMAD.WIDE.U32 R50, R87, UR18, R42 ;  /* 0x0000001257327c25 */ /* 0x000fc8000f8e002a */
[----:B------:R-:W-:Y:S01]  /*41e80*/  IMAD.X R27, RZ, RZ, RZ, P2 ;  /* 0x000000ffff1b7224 */ /* 0x000fe200010e06ff */
[----:B------:R-:W-:Y:S01]  /*41e90*/  ISETP.GE.U32.AND P2, PT, R42, R56, PT ;  /* 0x000000382a00720c */ /* 0x000fe20003f46070 */
[----:B------:R-:W-:Y:S01]  /*41ea0*/  IMAD.IADD R39, R22, 0x1, R51 ;  /* 0x0000000116277824 */ /* 0x000fe200078e0233 */
[----:B------:R-:W-:Y:S01]  /*41eb0*/  IADD3 R56, P5, P6, R50, R48, R57 ;  /* 0x0000003032387210 */ /* 0x000fe20007ebe039 */
[----:B------:R-:W-:Y:S01]  /*41ec0*/  IMAD.WIDE.U32 R52, R87, UR18, RZ ;  /* 0x0000001257347c25 */ /* 0x000fe2000f8e00ff */
[----:B------:R-:W-:Y:S02]  /*41ed0*/  ISETP.GE.U32.AND.EX P2, PT, R43, R59, PT, P2 ;  /* 0x0000003b2b00720c */ /* 0x000fe40003f46120 */
[----:B------:R-:W-:Y:S01]  /*41ee0*/  IADD3.X R57, PT, PT, R39, R49, RZ, P5, P6 ;  /* 0x0000003127397210 */ /* 0x000fe20002fec4ff */
[----:B------:R-:W-:Y:S01]  /*41ef0*/  IMAD.WIDE.U32 R48, R82, UR16, RZ ;  /* 0x0000001052307c25 */ /* 0x000fe2000f8e00ff */
[----:B------:R-:W-:Y:S02]  /*41f00*/  ISETP.GE.U32.AND P0, PT, R56, R50, PT ;  /* 0x000000323800720c */ /* 0x000fe40003f06070 */
[----:B------:R-:W-:Y:S01]  /*41f10*/  IADD3 RZ, P4, PT, R53, R22, RZ ;  /* 0x0000001635ff7210 */ /* 0x000fe20007f9e0ff */
[----:B------:R-:W-:Y:S01]  /*41f20*/  IMAD.X R51, RZ, RZ, RZ, P1 ;  /* 0x000000ffff337224 */ /* 0x000fe200008e06ff */
[----:B------:R-:W-:Y:S01]  /*41f30*/  ISETP.GE.U32.AND P1, PT, R50, R42, PT ;  /* 0x0000002a3200720c */ /* 0x000fe20003f26070 */
[----:B------:R-:W-:Y:S01]  /*41f40*/  IMAD.MOV.U32 R26, RZ, RZ, R55 ;  /* 0x000000ffff1a7224 */ /* 0x000fe200078e0037 */
[----:B------:R-:W-:Y:S01]  /*41f50*/  ISETP.GE.U32.AND.EX P5, PT, R57, R39, PT, P0 ;  /* 0x000000273900720c */ /* 0x000fe20003fa6100 */
[----:B------:R-:W-:Y:S01]  /*41f60*/  IMAD.MOV.U32 R50, RZ, RZ, R23 ;  /* 0x000000ffff327224 */ /* 0x000fe200078e0017 */
[----:B------:R-:W-:Y:S01]  /*41f70*/  ISETP.GE.U32.AND.EX P1, PT, R39, R43, PT, P1 ;  /* 0x0000002b2700720c */ /* 0x000fe20003f26110 */
[----:B------:R-:W-:Y:S01]  /*41f80*/  IMAD.WIDE.U32 R52, R83, UR16, RZ ;  /* 0x0000001053347c25 */ /* 0x000fe2000f8e00ff */
[----:B------:R-:W-:-:S03]  /*41f90*/  SEL R43, RZ, 0x1, P2 ;  /* 0x00000001ff2b7807 */ /* 0x000fc60001000000 */
[----:B------:R-:W-:-:S04]  /*41fa0*/  IMAD.WIDE.U32 R22, P0, R83, UR17, R48 ;  /* 0x0000001153167c25 */ /* 0x000fc8000f800030 */
[C---:B------:R-:W-:Y:S01]  /*41fb0*/  IMAD.WIDE.U32.X R26, R84.reuse, UR17, R26, P3 ;  /* 0x00000011541a7c25 */ /* 0x040fe200098e041a */
[----:B------:R-:W-:Y:S02]  /*41fc0*/  IADD3 R39, P3, PT, R53, R22, RZ ;  /* 0x0000001635277210 */ /* 0x000fe40007f7e0ff */
[----:B------:R-:W-:Y:S01]  /*41fd0*/  SEL R22, RZ, 0x1, P1 ;  /* 0x00000001ff167807 */ /* 0x000fe20000800000 */
[----:B------:R-:W-:Y:S01]  /*41fe0*/  IMAD.WIDE.U32 R54, R84, UR18, RZ ;  /* 0x0000001254367c25 */ /* 0x000fe2000f8e00ff */
[----:B------:R-:W-:-:S03]  /*41ff0*/  SEL R53, RZ, 0x1, P5 ;  /* 0x00000001ff357807 */ /* 0x000fc60002800000 */
[----:B------:R-:W-:-:S04]  /*42000*/  IMAD.WIDE.U32 R68, R82, UR18, RZ ;  /* 0x0000001252447c25 */ /* 0x000fc8000f8e00ff */
[----:B------:R-:W-:Y:S01]  /*42010*/  IMAD.WIDE.U32.X R50, R74, UR19, R50, P4 ;  /* 0x000000134a327c25 */ /* 0x000fe2000a0e0432 */
[----:B------:R-:W-:-:S03]  /*42020*/  IADD3 R26, P2, P4, R52, R26, R43 ;  /* 0x0000001a341a7210 */ /* 0x000fc60007c5e02b */
[----:B------:R-:W-:Y:S01]  /*42030*/  IMAD.WIDE.U32 R42, R79, UR18, RZ ;  /* 0x000000124f2a7c25 */ /* 0x000fe2000f8e00ff */
[----:B------:R-:W-:Y:S02]  /*42040*/  IADD3.X R27, PT, PT, R39, R27, RZ, P2, P4 ;  /* 0x0000001b271b7210 */ /* 0x000fe400017e84ff */
[----:B------:R-:W-:Y:S01]  /*42050*/  IADD3 R53, P4, P6, R53, R50, R22 ;  /* 0x0000003235357210 */ /* 0x000fe20007e9e016 */
[----:B------:R-:W-:-:S03]  /*42060*/  IMAD.WIDE.U32 R54, P1, R79, UR19, R54 ;  /* 0x000000134f367c25 */ /* 0x000fc6000f820036 */
[----:B------:R-:W-:Y:S01]  /*42070*/  IADD3.X R50, PT, PT, RZ, R51, RZ, P4, P6 ;  /* 0x00000033ff327210 */ /* 0x000fe200027ec4ff */
[----:B------:R-:W-:Y:S01]  /*42080*/  IMAD.WIDE.U32 R48, R83, UR18, RZ ;  /* 0x0000001253307c25 */ /* 0x000fe2000f8e00ff */
[----:B------:R-:W-:-:S03]  /*42090*/  IADD3 RZ, P5, PT, R43, R54, RZ ;  /* 0x000000362bff7210 */ /* 0x000fc60007fbe0ff */
[----:B------:R-:W-:-:S04]  /*420a0*/  IMAD.WIDE.U32 R68, P2, R83, UR19, R68 ;  /* 0x0000001353447c25 */ /* 0x000fc8000f840044 */
[----:B------:R-:W-:Y:S01]  /*420b0*/  IMAD.X R43, RZ, RZ, RZ, P0 ;  /* 0x000000ffff2b7224 */ /* 0x000fe200000e06ff */
[----:B------:R-:W-:Y:S01]  /*420c0*/  IADD3 RZ, P6, PT, R49, R68, RZ ;  /* 0x0000004431ff7210 */ /* 0x000fe20007fde0ff */
[----:B------:R-:W-:Y:S01]  /*420d0*/  IMAD.WIDE.U32 R48, R79, UR18, R26 ;  /* 0x000000124f307c25 */ /* 0x000fe2000f8e001a */
[----:B------:R-:W-:-:S03]  /*420e0*/  ISETP.GE.U32.AND P0, PT, R26, R52, PT ;  /* 0x000000341a00720c */ /* 0x000fc60003f06070 */
[----:B------:R-:W-:Y:S01]  /*420f0*/  IMAD.WIDE.U32 R72, R70, UR20, RZ ;  /* 0x0000001446487c25 */ /* 0x000fe2000f8e00ff */
[----:B------:R-:W-:-:S03]  /*42100*/  ISETP.GE.U32.AND.EX P0, PT, R27, R39, PT, P0 ;  /* 0x000000271b00720c */ /* 0x000fc60003f06100 */
[----:B------:R-:W-:Y:S01]  /*42110*/  IMAD.X R51, RZ, RZ, RZ, P1 ;  /* 0x000000ffff337224 */ /* 0x000fe200008e06ff */
[----:B------:R-:W-:Y:S01]  /*42120*/  IADD3 R52, P1, PT, R53, R48, RZ ;  /* 0x0000003035347210 */ /* 0x000fe20007f3e0ff */
[----:B------:R-:W-:Y:S01]  /*42130*/  IMAD.MOV.U32 R42, RZ, RZ, R23 ;  /* 0x000000ffff2a7224 */ /* 0x000fe200078e0017 */
[----:B------:R-:W-:Y:S01]  /*42140*/  SEL R59, RZ, 0x1, P0 ;  /* 0x00000001ff3b7807 */ /* 0x000fe20000000000 */
[----:B------:R-:W-:Y:S01]  /*42150*/  IMAD.IADD R39, R54, 0x1, R49 ;  /* 0x0000000136277824 */ /* 0x000fe200078e0231 */
[----:B------:R-:W-:Y:S01]  /*42160*/  ISETP.GE.U32.AND P0, PT, R48, R26, PT ;  /* 0x0000001a3000720c */ /* 0x000fe20003f06070 */
[----:B------:R-:W-:-:S03]  /*42170*/  IMAD.WIDE.U32 R22, R85, UR20, RZ ;  /* 0x0000001455167c25 */ /* 0x000fc6000f8e00ff */
[----:B------:R-:W-:Y:S01]  /*42180*/  ISETP.GE.U32.AND.EX P0, PT, R39, R27, PT, P0 ;  /* 0x0000001b2700720c */ /* 0x000fe20003f06100 */
[----:B------:R-:W-:-:S04]  /*42190*/  IMAD.WIDE.U32 R72, P4, R85, UR21, R72 ;  /* 0x0000001555487c25 */ /* 0x000fc8000f880048 */
[----:B------:R-:W-:Y:S01]  /*421a0*/  IMAD.WIDE.U32.X R42, R82, UR17, R42, P3 ;  /* 0x00000011522a7c25 */ /* 0x000fe200098e042a */
[----:B------:R-:W-:-:S03]  /*421b0*/  ISETP.GE.U32.AND P3, PT, R52, R48, PT ;  /* 0x000000303400720c */ /* 0x000fc60003f66070 */
[----:B------:R-:W-:Y:S01]  /*421c0*/  IMAD.X R53, R39, 0x1, R50, P1 ;  /* 0x0000000127357824 */ /* 0x000fe200008e0632 */
[----:B------:R-:W-:Y:S01]  /*421d0*/  IADD3 RZ, P1, PT, R23, R72, RZ ;  /* 0x0000004817ff7210 */ /* 0x000fe20007f3e0ff */
[----:B------:R-:W-:Y:S02]  /*421e0*/  IMAD.MOV.U32 R50, RZ, RZ, R55 ;  /* 0x000000ffff327224 */ /* 0x000fe400078e0037 */
[----:B------:R-:W-:Y:S01]  /*421f0*/  IMAD.WIDE.U32 R26, R85, UR20, R56 ;  /* 0x00000014551a7c25 */ /* 0x000fe2000f8e0038 */
[----:B------:R-:W-:Y:S02]  /*42200*/  ISETP.GE.U32.AND.EX P3, PT, R53, R39, PT, P3 ;  /* 0x000000273500720c */ /* 0x000fe40003f66130 */
[----:B------:R-:W-:Y:S01]  /*42210*/  SEL R39, RZ, 0x1, P0 ;  /* 0x00000001ff277807 */ /* 0x000fe20000000000 */
[C---:B------:R-:W-:Y:S01]  /*42220*/  IMAD.WIDE.U32.X R22, R84.reuse, UR19, R50, P5 ;  /* 0x0000001354167c25 */ /* 0x040fe2000a8e0432 */
[----:B------:R-:W-:Y:S02]  /*42230*/  IADD3 R58, P5, PT, R59, R42, RZ ;  /* 0x0000002a3b3a7210 */ /* 0x000fe40007fbe0ff */
[----:B------:R-:W-:Y:S01]  /*42240*/  SEL R75, RZ, 0x1, P3 ;  /* 0x00000001ff4b7807 */ /* 0x000fe20001800000 */
[----:B------:R-:W-:Y:S01]  /*42250*/  IMAD.WIDE.U32 R48, R84, UR20, RZ ;  /* 0x0000001454307c25 */ /* 0x000fe2000f8e00ff */
[----:B------:R-:W-:-:S03]  /*42260*/  ISETP.GE.U32.AND P0, PT, R26, R56, PT ;  /* 0x000000381a00720c */ /* 0x000fc60003f06070 */
[----:B------:R-:W-:Y:S01]  /*42270*/  IMAD.X R59, RZ, RZ, R43, P5 ;  /* 0x000000ffff3b7224 */ /* 0x000fe200028e062b */
[----:B------:R-:W-:Y:S01]  /*42280*/  IADD3 R75, P3, P5, R75, R22, R39 ;  /* 0x000000164b4b7210 */ /* 0x000fe20007d7e027 */
[----:B------:R-:W-:Y:S02]  /*42290*/  IMAD.IADD R39, R72, 0x1, R27 ;  /* 0x0000000148277824 */ /* 0x000fe400078e021b */
[----:B------:R-:W-:Y:S01]  /*422a0*/  IMAD.WIDE.U32 R42, R74, UR20, RZ ;  /* 0x000000144a2a7c25 */ /* 0x000fe2000f8e00ff */
[----:B------:R-:W-:Y:S02]  /*422b0*/  IADD3.X R76, PT, PT, RZ, R23, RZ, P3, P5 ;  /* 0x00000017ff4c7210 */ /* 0x000fe40001fea4ff */
[----:B------:R-:W-:Y:S01]  /*422c0*/  ISETP.GE.U32.AND.EX P0, PT, R39, R57, PT, P0 ;  /* 0x000000392700720c */ /* 0x000fe20003f06100 */
[----:B------:R-:W-:-:S03]  /*422d0*/  IMAD.WIDE.U32 R50, R79, UR20, RZ ;  /* 0x000000144f327c25 */ /* 0x000fc6000f8e00ff */
[----:B------:R-:W-:Y:S01]  /*422e0*/  SEL R71, RZ, 0x1, P0 ;  /* 0x00000001ff477807 */ /* 0x000fe20000000000 */
[----:B------:R-:W-:-:S04]  /*422f0*/  IMAD.WIDE.U32 R48, P5, R79, UR21, R48 ;  /* 0x000000154f307c25 */ /* 0x000fc8000f8a0030 */
[----:B------:R-:W-:Y:S01]  /*42300*/  IMAD.X R61, RZ, RZ, RZ, P4 ;  /* 0x000000ffff3d7224 */ /* 0x000fe200020e06ff */
[----:B------:R-:W-:Y:S01]  /*42310*/  IADD3 RZ, P4, PT, R51, R48, RZ ;  /* 0x0000003033ff7210 */ /* 0x000fe20007f9e0ff */
[----:B------:R-:W-:Y:S02]  /*42320*/  IMAD.MOV.U32 R60, RZ, RZ, R73 ;  /* 0x000000ffff3c7224 */ /* 0x000fe400078e0049 */
[----:B------:R-:W-:-:S04]  /*42330*/  IMAD.WIDE.U32 R42, P3, R87, UR21, R42 ;  /* 0x00000015572a7c25 */ /* 0x000fc8000f86002a */
[----:B------:R-:W-:-:S04]  /*42340*/  IMAD.WIDE.U32.X R60, R70, UR21, R60, P1 ;  /* 0x00000015463c7c25 */ /* 0x000fc800088e043c */
[----:B------:R-:W-:-:S04]  /*42350*/  IMAD.WIDE.U32 R50, R87, UR20, R52 ;  /* 0x0000001457327c25 */ /* 0x000fc8000f8e0034 */
[----:B------:R-:W-:-:S04]  /*42360*/  IMAD.WIDE.U32 R54, R87, UR20, RZ ;  /* 0x0000001457367c25 */ /* 0x000fc8000f8e00ff */
[----:B------:R-:W-:Y:S01]  /*42370*/  IMAD.X R57, RZ, RZ, RZ, P3 ;  /* 0x000000ffff397224 */ /* 0x000fe200018e06ff */
[----:B------:R-:W-:Y:S01]  /*42380*/  IADD3 R60, P1, P3, R50, R60, R71 ;  /* 0x0000003c323c7210 */ /* 0x000fe20007b3e047 */
[----:B------:R-:W-:Y:S01]  /*42390*/  IMAD.X R23, RZ, RZ, RZ, P2 ;  /* 0x000000ffff177224 */ /* 0x000fe200010e06ff */
[----:B------:R-:W-:Y:S01]  /*423a0*/  IADD3 RZ, P2, PT, R55, R42, RZ ;  /* 0x0000002a37ff7210 */ /* 0x000fe20007f5e0ff */
[----:B------:R-:W-:Y:S02]  /*423b0*/  IMAD.IADD R71, R42, 0x1, R51 ;  /* 0x000000012a477824 */ /* 0x000fe400078e0233 */
[----:B------:R-:W-:-:S03]  /*423c0*/  IMAD.WIDE.U32 R54, R83, UR18, R58 ;  /* 0x0000001253367c25 */ /* 0x000fc6000f8e003a */
[----:B------:R-:W-:Y:S01]  /*423d0*/  IADD3.X R61, PT, PT, R71, R61, RZ, P1, P3 ;  /* 0x0000003d473d7210 */ /* 0x000fe20000fe64ff */
[----:B------:R-:W-:Y:S01]  /*423e0*/  IMAD.MOV.U32 R22, RZ, RZ, R69 ;  /* 0x000000ffff167224 */ /* 0x000fe200078e0045 */
[----:B------:R-:W-:Y:S01]  /*423f0*/  IADD3 R42, P1, PT, R75, R54, RZ ;  /* 0x000000364b2a7210 */ /* 0x000fe20007f3e0ff */
[----:B------:R-:W-:Y:S01]  /*42400*/  IMAD.IADD R69, R68, 0x1, R55 ;  /* 0x0000000144457824 */ /* 0x000fe200078e0237 */
[----:B------:R-:W-:Y:S01]  /*42410*/  ISETP.GE.U32.AND P3, PT, R50, R52, PT ;  /* 0x000000343200720c */ /* 0x000fe20003f66070 */
[----:B------:R-:W-:Y:S01]  /*42420*/  IMAD.MOV.U32 R56, RZ, RZ, R43 ;  /* 0x000000ffff387224 */ /* 0x000fe200078e002b */
[----:B------:R-:W-:Y:S01]  /*42430*/  ISETP.GE.U32.AND P0, PT, R54, R58, PT ;  /* 0x0000003a3600720c */ /* 0x000fe20003f06070 */
[----:B------:R-:W-:Y:S01]  /*42440*/  IMAD.X R43, R69, 0x1, R76, P1 ;  /* 0x00000001452b7824 */ /* 0x000fe200008e064c */
[----:B------:R-:W-:Y:S01]  /*42450*/  ISETP.GE.U32.AND P1, PT, R60, R50, PT ;  /* 0x000000323c00720c */ /* 0x000fe20003f26070 */
[----:B------:R-:W-:Y:S01]  /*42460*/  IMAD.WIDE.U32.X R50, R74, UR21, R56, P2 ;  /* 0x000000154a327c25 */ /* 0x000fe200090e0438 */
[----:B------:R-:W-:-:S02]  /*42470*/  ISETP.GE.U32.AND.EX P3, PT, R71, R53, PT, P3 ;  /* 0x000000354700720c */ /* 0x000fc40003f66130 */
[----:B------:R-:W-:Y:S01]  /*42480*/  ISETP.GE.U32.AND.EX P1, PT, R61, R71, PT, P1 ;  /* 0x000000473d00720c */ /* 0x000fe20003f26110 */
[----:B------:R-:W-:Y:S01]  /*42490*/  IMAD.WIDE.U32 R56, R83, UR20, RZ ;  /* 0x0000001453387c25 */ /* 0x000fe2000f8e00ff */
[----:B------:R-:W-:Y:S02]  /*424a0*/  ISETP.GE.U32.AND.EX P0, PT, R69, R59, PT, P0 ;  /* 0x0000003b4500720c */ /* 0x000fe40003f06100 */
[----:B------:R-:W-:Y:S01]  /*424b0*/  ISETP.GE.U32.AND P2, PT, R42, R54, PT ;  /* 0x000000362a00720c */ /* 0x000fe20003f46070 */
[----:B------:R-:W-:Y:S01]  /*424c0*/  IMAD.WIDE.U32 R58, R74, UR22, RZ ;  /* 0x000000164a3a7c25 */ /* 0x000fe2000f8e00ff */
[----:B------:R-:W-:Y:S02]  /*424d0*/  SEL R52, RZ, 0x1, P3 ;  /* 0x00000001ff347807 */ /* 0x000fe40001800000 */
[----:B------:R-:W-:Y:S01]  /*424e0*/  SEL R91, RZ, 0x1, P1 ;  /* 0x00000001ff5b7807 */ /* 0x000fe20000800000 */
[----:B------:R-:W-:Y:S01]  /*424f0*/  IMAD.WIDE.U32 R54, R82, UR20, RZ ;  /* 0x0000001452367c25 */ /* 0x000fe2000f8e00ff */
[----:B------:R-:W-:-:S02]  /*42500*/  ISETP.GE.U32.AND.EX P2, PT, R43, R69, PT, P2 ;  /* 0x000000452b00720c */ /* 0x000fc40003f46120 */
[----:B------:R-:W-:Y:S01]  /*42510*/  SEL R56, RZ, 0x1, P0 ;  /* 0x00000001ff387807 */ /* 0x000fe20000000000 */
[----:B------:R-:W-:Y:S01]  /*42520*/  IMAD.WIDE.U32.X R22, R82, UR19, R22, P6 ;  /* 0x0000001352167c25 */ /* 0x000fe2000b0e0416 */
[----:B------:R-:W-:Y:S02]  /*42530*/  IADD3 R91, P0, P6, R91, R50, R52 ;  /* 0x000000325b5b7210 */ /* 0x000fe40007e1e034 */
[----:B------:R-:W-:Y:S01]  /*42540*/  SEL R71, RZ, 0x1, P2 ;  /* 0x00000001ff477807 */ /* 0x000fe20001000000 */
[----:B------:R-:W-:Y:S01]  /*42550*/  IMAD.WIDE.U32 R68, R87, UR22, RZ ;  /* 0x0000001657447c25 */ /* 0x000fe2000f8e00ff */
[----:B------:R-:W-:Y:S02]  /*42560*/  IADD3.X R86, PT, PT, RZ, R51, RZ, P0, P6 ;  /* 0x00000033ff567210 */ /* 0x000fe400007ec4ff */
[----:B------:R-:W-:Y:S01]  /*42570*/  IADD3 R56, P0, P6, R71, R22, R56 ;  /* 0x0000001647387210 */ /* 0x000fe20007e1e038 */
[----:B------:R-:W-:-:S04]  /*42580*/  IMAD.WIDE.U32 R58, P3, R87, UR23, R58 ;  /* 0x00000017573a7c25 */ /* 0x000fc8000f86003a */
[----:B------:R-:W-:-:S04]  /*42590*/  IMAD.WIDE.U32 R54, P1, R83, UR21, R54 ;  /* 0x0000001553367c25 */ /* 0x000fc8000f820036 */
[----:B------:R-:W-:Y:S01]  /*425a0*/  IMAD.X R53, RZ, RZ, RZ, P3 ;  /* 0x000000ffff357224 */ /* 0x000fe200018e06ff */
[----:B------:R-:W-:Y:S01]  /*425b0*/  IADD3 RZ, P3, PT, R69, R58, RZ ;  /* 0x0000003a45ff7210 */ /* 0x000fe20007f7e0ff */
[----:B------:R-:W-:Y:S01]  /*425c0*/  IMAD.WIDE.U32 R50, R70, UR22, RZ ;  /* 0x0000001646327c25 */ /* 0x000fe2000f8e00ff */
[----:B------:R-:W-:Y:S02]  /*425d0*/  IADD3 RZ, P2, PT, R57, R54, RZ ;  /* 0x0000003639ff7210 */ /* 0x000fe40007f5e0ff */
[----:B------:R-:W-:Y:S01]  /*425e0*/  IADD3.X R57, PT, PT, RZ, R23, RZ, P0, P6 ;  /* 0x00000017ff397210 */ /* 0x000fe200007ec4ff */
[----:B------:R-:W-:-:S04]  /*425f0*/  IMAD.WIDE.U32 R72, R82, UR22, RZ ;  /* 0x0000001652487c25 */ /* 0x000fc8000f8e00ff */
[----:B------:R-:W-:Y:S02]  /*42600*/  IMAD.MOV.U32 R52, RZ, RZ, R59 ;  /* 0x000000ffff347224 */ /* 0x000fe400078e003b */
[----:B------:R-:W-:-:S04]  /*42610*/  IMAD.WIDE.U32 R50, P6, R85, UR23, R50 ;  /* 0x0000001755327c25 */ /* 0x000fc8000f8c0032 */
[----:B------:R-:W-:-:S04]  /*42620*/  IMAD.WIDE.U32.X R52, R74, UR23, R52, P3 ;  /* 0x000000174a347c25 */ /* 0x000fc800098e0434 */
[----:B------:R-:W-:-:S04]  /*42630*/  IMAD.WIDE.U32 R74, R85, UR22, RZ ;  /* 0x00000016554a7c25 */ /* 0x000fc8000f8e00ff */
[----:B------:R-:W-:-:S04]  /*42640*/  IMAD.WIDE.U32 R76, R83, UR22, RZ ;  /* 0x00000016534c7c25 */ /* 0x000fc8000f8e00ff */
[----:B------:R-:W-:-:S04]  /*42650*/  IMAD.WIDE.U32 R72, P3, R83, UR23, R72 ;  /* 0x0000001753487c25 */ /* 0x000fc8000f860048 */
[----:B------:R-:W-:-:S04]  /*42660*/  IMAD.WIDE.U32 R68, R84, UR22, RZ ;  /* 0x0000001654447c25 */ /* 0x000fc8000f8e00ff */
[----:B------:R-:W-:Y:S01]  /*42670*/  IMAD.X R71, RZ, RZ, RZ, P5 ;  /* 0x000000ffff477224 */ /* 0x000fe200028e06ff */
[----:B------:R-:W-:Y:S01]  /*42680*/  IADD3 RZ, P5, PT, R75, R50, RZ ;  /* 0x000000324bff7210 */ /* 0x000fe20007fbe0ff */
[----:B------:R-:W-:Y:S01]  /*42690*/  IMAD.X R81, RZ, RZ, RZ, P6 ;  /* 0x000000ffff517224 */ /* 0x000fe200030e06ff */
[----:B------:R-:W-:Y:S01]  /*426a0*/  IADD3 RZ, P6, PT, R77, R72, RZ ;  /* 0x000000484dff7210 */ /* 0x000fe20007fde0ff */
[----:B------:R-:W-:Y:S02]  /*426b0*/  IMAD.MOV.U32 R80, RZ, RZ, R51 ;  /* 0x000000ffff507224 */ /* 0x000fe400078e0033 */
[----:B------:R-:W-:-:S04]  /*426c0*/  IMAD.WIDE.U32 R76, R79, UR20, R42 ;  /* 0x000000144f4c7c25 */ /* 0x000fc8000f8e002a */
[----:B------:R-:W-:-:S04]  /*426d0*/  IMAD.WIDE.U32 R22, R79, UR22, RZ ;  /* 0x000000164f167c25 */ /* 0x000fc8000f8e00ff */
[----:B------:R-:W-:-:S04]  /*426e0*/  IMAD.WIDE.U32 R68, P0, R79, UR23, R68 ;  /* 0x000000174f447c25 */ /* 0x000fc8000f800044 */
[----:B------:R-:W-:-:S04]  /*426f0*/  IMAD.WIDE.U32.X R80, R70, UR23, R80, P5 ;  /* 0x0000001746507c25 */ /* 0x000fc8000a8e0450 */
[----:B------:R-:W-:Y:S01]  /*42700*/  IMAD.IADD R59, R48, 0x1, R77 ;  /* 0x00000001303b7824 */ /* 0x000fe200078e024d */
[----:B------:R-:W-:Y:S01]  /*42710*/  IADD3 R48, P5, PT, R91, R76, RZ ;  /* 0x0000004c5b307210 */ /* 0x000fe20007fbe0ff */
[----:B------:R-:W-:Y:S01]  /*42720*/  IMAD.X R75, RZ, RZ, RZ, P1 ;  /* 0x000000ffff4b7224 */ /* 0x000fe200008e06ff */
[----:B------:R-:W-:Y:S01]  /*42730*/  IADD3 RZ, P1, PT, R23, R68, RZ ;  /* 0x0000004417ff7210 */ /* 0x000fe20007f3e0ff */
[----:B------:R-:W-:Y:S02]  /*42740*/  IMAD.MOV.U32 R70, RZ, RZ, R49 ;  /* 0x000000ffff467224 */ /* 0x000fe400078e0031 */
[----:B------:R-:W-:-:S04]  /*42750*/  IMAD.WIDE.U32 R22, R85, UR22, R60 ;  /* 0x0000001655167c25 */ /* 0x000fc8000f8e003c */
[----:B------:R-:W-:Y:S01]  /*42760*/  IMAD.WIDE.U32.X R70, R84, UR21, R70, P4 ;  /* 0x0000001554467c25 */ /* 0x000fe2000a0e0446 */
[----:B------:R-:W-:-:S03]  /*42770*/  ISETP.GE.U32.AND P4, PT, R76, R42, PT ;  /* 0x0000002a4c00720c */ /* 0x000fc60003f86070 */
[C---:B------:R-:W-:Y:S01]  /*42780*/  IMAD.X R49, R59.reuse, 0x1, R86, P5 ;  /* 0x000000013b317824 */ /* 0x040fe200028e0656 */
[----:B------:R-:W-:Y:S01]  /*42790*/  ISETP.GE.U32.AND P5, PT, R48, R76, PT ;  /* 0x0000004c3000720c */ /* 0x000fe20003fa6070 */
[----:B------:R-:W-:Y:S01]  /*427a0*/  IMAD.IADD R77, R50, 0x1, R23 ;  /* 0x00000001324d7824 */ /* 0x000fe200078e0217 */
[----:B------:R-:W-:Y:S01]  /*427b0*/  ISETP.GE.U32.AND.EX P4, PT, R59, R43, PT, P4 ;  /* 0x0000002b3b00720c */ /* 0x000fe20003f86140 */
[----:B------:R-:W-:Y:S01]  /*427c0*/  IMAD.X R51, RZ, RZ, RZ, P0 ;  /* 0x000000ffff337224 */ /* 0x000fe200000e06ff */
[----:B------:R-:W-:Y:S01]  /*427d0*/  ISETP.GE.U32.AND P0, PT, R22, R60, PT ;  /* 0x0000003c1600720c */ /* 0x000fe20003f06070 */
[----:B------:R-:W-:Y:S01]  /*427e0*/  IMAD.MOV.U32 R50, RZ, RZ, R69 ;  /* 0x000000ffff327224 */ /* 0x000fe200078e0045 */
[----:B------:R-:W-:Y:S01]  /*427f0*/  ISETP.GE.U32.AND.EX P5, PT, R49, R59, PT, P5 ;  /* 0x0000003b3100720c */ /* 0x000fe20003fa6150 */
[----:B------:R-:W-:Y:S01]  /*42800*/  IMAD.WIDE.U32 R42, R83, UR20, R56 ;  /* 0x00000014532a7c25 */ /* 0x000fe2000f8e0038 */
[----:B------:R-:W-:Y:S02]  /*42810*/  ISETP.GE.U32.AND.EX P0, PT, R77, R61, PT, P0 ;  /* 0x0000003d4d00720c */ /* 0x000fe40003f06100 */
[----:B------:R-:W-:Y:S01]  /*42820*/  SEL R69, RZ, 0x1, P4 ;  /* 0x00000001ff457807 */ /* 0x000fe20002000000 */
[----:B------:R-:W-:Y:S01]  /*42830*/  IMAD.WIDE.U32 R60, R87, UR22, R48 ;  /* 0x00000016573c7c25 */ /* 0x000fe2000f8e0030 */
[----:B------:R-:W-:-:S02]  /*42840*/  SEL R59, RZ, 0x1, P5 ;  /* 0x00000001ff3b7807 */ /* 0x000fc40002800000 */
[----:B------:R-:W-:Y:S01]  /*42850*/  SEL R91, RZ, 0x1, P0 ;  /* 0x00000001ff5b7807 */ /* 0x000fe20000000000 */
[----:B------:R-:W-:Y:S01]  /*42860*/  IMAD.WIDE.U32.X R50, R84, UR23, R50, P1 ;  /* 0x0000001754327c25 */ /* 0x000fe200088e0432 */
[----:B------:R-:W-:Y:S02]  /*42870*/  IADD3 R87, P1, P4, R59, R70, R69 ;  /* 0x000000463b577210 */ /* 0x000fe40007c3e045 */
[----:B------:R-:W-:Y:S01]  /*42880*/  IADD3 R91, P0, P5, R60, R80, R91 ;  /* 0x000000503c5b7210 */ /* 0x000fe20007d1e05b */
[----:B------:R-:W-:Y:S01]  /*42890*/  IMAD.IADD R59, R58, 0x1, R61 ;  /* 0x000000013a3b7824 */ /* 0x000fe200078e023d */
[----:B------:R-:W-:Y:S01]  /*428a0*/  IADD3.X R70, PT, PT, RZ, R71, RZ, P1, P4 ;  /* 0x00000047ff467210 */ /* 0x000fe20000fe84ff */
[----:B------:R-:W-:Y:S01]  /*428b0*/  IMAD.IADD R69, R54, 0x1, R43 ;  /* 0x0000000136457824 */ /* 0x000fe200078e022b */
[----:B------:R-:W-:Y:S01]  /*428c0*/  IADD3 R54, P1, PT, R87, R42, RZ ;  /* 0x0000002a57367210 */ /* 0x000fe20007f3e0ff */
[----:B------:R-:W-:Y:S01]  /*428d0*/  IMAD.MOV.U32 R74, RZ, RZ, R55 ;  /* 0x000000ffff4a7224 */ /* 0x000fe200078e0037 */
[----:B------:R-:W-:Y:S01]  /*428e0*/  IADD3.X R81, PT, PT, R59, R81, RZ, P0, P5 ;  /* 0x000000513b517210 */ /* 0x000fe200007ea4ff */
[----:B------:R-:W-:Y:S01]  /*428f0*/  IMAD.X R43, RZ, RZ, RZ, P3 ;  /* 0x000000ffff2b7224 */ /* 0x000fe200018e06ff */
[----:B------:R-:W-:Y:S01]  /*42900*/  ISETP.GE.U32.AND P4, PT, R60, R48, PT ;  /* 0x000000303c00720c */ /* 0x000fe20003f86070 */
[----:B------:R-:W-:Y:S01]  /*42910*/  IMAD.X R55, R69, 0x1, R70, P1 ;  /* 0x0000000145377824 */ /* 0x000fe200008e0646 */
[----:B------:R-:W-:Y:S01]  /*42920*/  ISETP.GE.U32.AND P0, PT, R91, R60, PT ;  /* 0x0000003c5b00720c */ /* 0x000fe20003f06070 */
[----:B------:R-:W-:Y:S01]  /*42930*/  IMAD.WIDE.U32.X R74, R82, UR21, R74, P2 ;  /* 0x00000015524a7c25 */ /* 0x000fe200090e044a */
[----:B------:R-:W-:-:S02]  /*42940*/  ISETP.GE.U32.AND.EX P4, PT, R59, R49, PT, P4 ;  /* 0x000000313b00720c */ /* 0x000fc40003f86140 */
[----:B------:R-:W-:Y:S02]  /*42950*/  ISETP.GE.U32.AND.EX P0, PT, R81, R59, PT, P0 ;  /* 0x0000003b5100720c */ /* 0x000fe40003f06100 */
[----:B------:R-:W-:Y:S02]  /*42960*/  ISETP.GE.U32.AND P1, PT, R42, R56, PT ;  /* 0x000000382a00720c */ /* 0x000fe40003f26070 */
[----:B------:R-:W-:Y:S01]  /*42970*/  ISETP.GE.U32.AND P5, PT, R54, R42, PT ;  /* 0x0000002a3600720c */ /* 0x000fe20003fa6070 */
[----:B------:R-:W-:Y:S01]  /*42980*/  IMAD.MOV.U32 R42, RZ, RZ, R73 ;  /* 0x000000ffff2a7224 */ /* 0x000fe200078e0049 */
[----:B------:R-:W-:Y:S02]  /*42990*/  SEL R48, RZ, 0x1, P4 ;  /* 0x00000001ff307807 */ /* 0x000fe40002000000 */
[----:B------:R-:W-:Y:S01]  /*429a0*/  SEL R87, RZ, 0x1, P0 ;  /* 0x00000001ff577807 */ /* 0x000fe20000000000 */
[----:B------:R-:W-:Y:S01]  /*429b0*/  IMAD.WIDE.U32.X R42, R82, UR23, R42, P6 ;  /* 0x00000017522a7c25 */ /* 0x000fe2000b0e042a */
[----:B------:R-:W-:-:S02]  /*429c0*/  ISETP.GE.U32.AND.EX P1, PT, R69, R57, PT, P1 ;  /* 0x000000394500720c */ /* 0x000fc40003f26110 */
[----:B------:R-:W-:Y:S01]  /*429d0*/  ISETP.GE.U32.AND.EX P5, PT, R55, R69, PT, P5 ;  /* 0x000000453700720c */ /* 0x000fe20003fa6150 */
[----:B------:R-:W-:Y:S01]  /*429e0*/  IMAD.WIDE.U32 R56, R79, UR22, R54 ;  /* 0x000000164f387c25 */ /* 0x000fe2000f8e0036 */
[----:B------:R-:W-:Y:S02]  /*429f0*/  IADD3 R87, P0, P3, R87, R52, R48 ;  /* 0x0000003457577210 */ /* 0x000fe40007b1e030 */
[----:B------:R-:W-:Y:S01]  /*42a00*/  SEL R58, RZ, 0x1, P1 ;  /* 0x00000001ff3a7807 */ /* 0x000fe20000800000 */
[----:B------:R-:W-:Y:S01]  /*42a10*/  IMAD.WIDE.U32 R48, R81, 0x3d1, RZ ;  /* 0x000003d151307825 */ /* 0x000fe200078e00ff */
[----:B------:R-:W-:Y:S02]  /*42a20*/  SEL R59, RZ, 0x1, P5 ;  /* 0x00000001ff3b7807 */ /* 0x000fe40002800000 */
[----:B------:R-:W-:Y:S01]  /*42a30*/  IADD3.X R70, PT, PT, RZ, R53, RZ, P0, P3 ;  /* 0x00000035ff467210 */ /* 0x000fe200007e64ff */
[----:B------:R-:W-:Y:S01]  /*42a40*/  IMAD.IADD R61, R68, 0x1, R57 ;  /* 0x00000001443d7824 */ /* 0x000fe200078e0239 */
[----:B------:R-:W-:Y:S01]  /*42a50*/  IADD3 R87, P5, PT, R87, R56, RZ ;  /* 0x0000003857577210 */ /* 0x000fe20007fbe0ff */
[----:B------:R-:W-:Y:S01]  /*42a60*/  IMAD.WIDE.U32 R52, R91, 0x3d1, RZ ;  /* 0x000003d15b347825 */ /* 0x000fe200078e00ff */
[----:B------:R-:W-:-:S02]  /*42a70*/  IADD3 R58, P2, P4, R59, R74, R58 ;  /* 0x0000004a3b3a7210 */ /* 0x000fc40007c5e03a */
[----:B------:R-:W-:Y:S01]  /*42a80*/  ISETP.GE.U32.AND P1, PT, R56, R54, PT ;  /* 0x000000363800720c */ /* 0x000fe20003f26070 */
[----:B------:R-:W-:Y:S01]  /*42a90*/  IMAD.WIDE.U32 R48, P6, RZ, R91, R48 ;  /* 0x0000005bff307225 */ /* 0x000fe200078c0030 */
[----:B------:R-:W-:Y:S02]  /*42aa0*/  ISETP.GE.U32.AND P0, PT, R87, R56, PT ;  /* 0x000000385700720c */ /* 0x000fe40003f06070 */
[----:B------:R-:W-:Y:S01]  /*42ab0*/  IADD3.X R59, PT, PT, RZ, R75, RZ, P2, P4 ;  /* 0x0000004bff3b7210 */ /* 0x000fe200017e84ff */
[----:B------:R-:W-:Y:S01]  /*42ac0*/  IMAD.X R69, R61, 0x1, R70, P5 ;  /* 0x000000013d457824 */ /* 0x000fe200028e0646 */
[----:B------:R-:W-:Y:S01]  /*42ad0*/  IADD3 R60, P3, PT, RZ, R52, RZ ;  /* 0x00000034ff3c7210 */ /* 0x000fe20007f7e0ff */
[----:B------:R-:W-:Y:S01]  /*42ae0*/  IMAD.X R57, RZ, RZ, RZ, P6 ;  /* 0x000000ffff397224 */ /* 0x000fe200030e06ff */
[----:B------:R-:W-:Y:S01]  /*42af0*/  IADD3 R68, P4, PT, R53, R48, RZ ;  /* 0x0000003035447210 */ /* 0x000fe20007f9e0ff */
[----:B------:R-:W-:Y:S01]  /*42b00*/  IMAD.MOV.U32 R56, RZ, RZ, R49 ;  /* 0x000000ffff387224 */ /* 0x000fe200078e0031 */
[----:B------:R-:W-:Y:S01]  /*42b10*/  ISETP.GE.U32.AND.EX P1, PT, R61, R55, PT, P1 ;  /* 0x000000373d00720c */ /* 0x000fe20003f26110 */
[C---:B------:R-:W-:Y:S01]  /*42b20*/  IMAD.WIDE.U32 R54, R69.reuse, 0x3d1, RZ ;  /* 0x000003d145367825 */ /* 0x040fe200078e00ff */
[----:B------:R-:W-:-:S02]  /*42b30*/  ISETP.GE.U32.AND.EX P0, PT, R69, R61, PT, P0 ;  /* 0x0000003d4500720c */ /* 0x000fc40003f06100 */
[----:B------:R-:W-:Y:S01]  /*42b40*/  ISETP.GE.U32.AND P2, PT, R60, R52, PT ;  /* 0x000000343c00720c */ /* 0x000fe20003f46070 */
[----:B------:R-:W-:Y:S01]  /*42b50*/  IMAD.X R61, R68, 0x1, R91, P3 ;  /* 0x00000001443d7824 */ /* 0x000fe200018e065b */
[----:B------:R-:W-:Y:S01]  /*42b60*/  SEL R70, RZ, 0x1, P1 ;  /* 0x00000001ff467807 */ /* 0x000fe20000800000 */
[----:B------:R-:W-:Y:S01]  /*42b70*/  IMAD.WIDE.U32.X R56, RZ, R81, R56, P4 ;  /* 0x00000051ff387225 */ /* 0x000fe200020e0438 */
[----:B------:R-:W-:Y:S02]  /*42b80*/  SEL R79, RZ, 0x1, P0 ;  /* 0x00000001ff4f7807 */ /* 0x000fe40000000000 */
[----:B------:R-:W-:Y:S01]  /*42b90*/  ISETP.GE.U32.AND.EX P0, PT, R61, R68, PT, P2 ;  /* 0x000000443d00720c */ /* 0x000fe20003f06120 */
[----:B------:R-:W-:Y:S01]  /*42ba0*/  IMAD.WIDE.U32 R52, R87, 0x3d1, RZ ;  /* 0x000003d157347825 */ /* 0x000fe200078e00ff */
[----:B------:R-:W-:-:S03]  /*42bb0*/  IADD3 R79, P4, P5, R79, R50, R70 ;  /* 0x000000324f4f7210 */ /* 0x000fc60007d9e046 */
[----:B------:R-:W-:Y:S01]  /*42bc0*/  IMAD.WIDE.U32 R48, R83, UR22, R58 ;  /* 0x0000001653307c25 */ /* 0x000fe2000f8e003a */
[----:B------:R-:W-:-:S03]  /*42bd0*/  IADD3 R71, P2, PT, R56, R52, RZ ;  /* 0x0000003438477210 */ /* 0x000fc60007f5e0ff */
[----:B------:R-:W-:Y:S01]  /*42be0*/  IMAD.WIDE.U32 R54, P3, RZ, R87, R54 ;  /* 0x00000057ff367225 */ /* 0x000fe20007860036 */
[----:B------:R-:W-:Y:S02]  /*42bf0*/  ISETP.GE.U32.AND P1, PT, R48, R58, PT ;  /* 0x0000003a3000720c */ /* 0x000fe40003f26070 */
[----:B------:R-:W-:Y:S01]  /*42c00*/  IADD3.X R58, PT, PT, RZ, R51, RZ, P4, P5 ;  /* 0x00000033ff3a7210 */ /* 0x000fe200027ea4ff */
[----:B------:R-:W-:Y:S01]  /*42c10*/  IMAD.IADD R73, R72, 0x1, R49 ;  /* 0x0000000148497824 */ /* 0x000fe200078e0231 */
[----:B------:R-:W-:Y:S01]  /*42c20*/  IADD3 R79, P6, PT, R79, R48, RZ ;  /* 0x000000304f4f7210 */ /* 0x000fe20007fde0ff */
[----:B------:R-:W-:Y:S01]  /*42c30*/  IMAD.X R51, RZ, RZ, RZ, P3 ;  /* 0x000000ffff337224 */ /* 0x000fe200018e06ff */
[C---:B------:R-:W-:Y:S01]  /*42c40*/  ISETP.GE.U32.AND P4, PT, R71.reuse, R52, PT ;  /* 0x000000344700720c */ /* 0x040fe20003f86070 */
[----:B------:R-:W-:Y:S01]  /*42c50*/  IMAD.MOV.U32 R50, RZ, RZ, R55 ;  /* 0x000000ffff327224 */ /* 0x000fe200078e0037 */
[----:B------:R-:W-:Y:S01]  /*42c60*/  IADD3 R52, P5, PT, R71, R81, RZ ;  /* 0x0000005147347210 */ /* 0x000fe20007fbe0ff */
[----:B------:R-:W-:Y:S01]  /*42c70*/  IMAD.X R58, R73, 0x1, R58, P6 ;  /* 0x00000001493a7824 */ /* 0x000fe200030e063a */
[----:B------:R-:W-:-:S02]  /*42c80*/  IADD3 R56, P3, PT, R53, R54, RZ ;  /* 0x0000003635387210 */ /* 0x000fc40007f7e0ff */
[----:B------:R-:W-:Y:S01]  /*42c90*/  SEL R49, RZ, 0x1, P0 ;  /* 0x00000001ff317807 */ /* 0x000fe20000000000 */
[----:B------:R-:W-:Y:S01]  /*42ca0*/  IMAD.WIDE.U32 R54, R58, 0x3d1, RZ ;  /* 0x000003d13a367825 */ /* 0x000fe200078e00ff */
[----:B------:R-:W-:Y:S02]  /*42cb0*/  ISETP.GE.U32.AND.EX P1, PT, R73, R59, PT, P1 ;  /* 0x0000003b4900720c */ /* 0x000fe40003f26110 */
[----:B------:R-:W-:Y:S01]  /*42cc0*/  IADD3 R59, P6, PT, R52, R49, RZ ;  /* 0x00000031343b7210 */ /* 0x000fe20007fde0ff */
[----:B------:R-:W-:Y:S01]  /*42cd0*/  IMAD.X R49, R56, 0x1, R57, P2 ;  /* 0x0000000138317824 */ /* 0x000fe200010e0639 */
[----:B------:R-:W-:Y:S01]  /*42ce0*/  ISETP.LT.U32.AND P0, PT, R52, R71, PT ;  /* 0x000000473400720c */ /* 0x000fe20003f01070 */
[----:B------:R-:W-:Y:S01]  /*42cf0*/  IMAD.WIDE.U32.X R50, RZ, R69, R50, P3 ;  /* 0x00000045ff327225 */ /* 0x000fe200018e0432 */
[----:B------:R-:W-:Y:S02]  /*42d00*/  ISETP.GE.U32.AND P3, PT, R79, R48, PT ;  /* 0x000000304f00720c */ /* 0x000fe40003f66070 */
[C---:B------:R-:W-:Y:S01]  /*42d10*/  ISETP.GE.U32.AND.EX P4, PT, R49.reuse, R56, PT, P4 ;  /* 0x000000383100720c */ /* 0x040fe20003f86140 */
[----:B------:R-:W-:Y:S01]  /*42d20*/  IMAD.X R48, R49, 0x1, R87, P5 ;  /* 0x0000000131307824 */ /* 0x000fe200028e0657 */
[----:B------:R-:W-:Y:S01]  /*42d30*/  ISETP.GE.U32.AND P2, PT, R59, R52, PT ;  /* 0x000000343b00720c */ /* 0x000fe20003f46070 */
[----:B------:R-:W-:Y:S01]  /*42d40*/  IMAD.WIDE.U32 R52, R79, 0x3d1, RZ ;  /* 0x000003d14f347825 */ /* 0x000fe200078e00ff */
[----:B------:R-:W-:-:S02]  /*42d50*/  ISETP.GE.U32.AND.EX P3, PT, R58, R73, PT, P3 ;  /* 0x000000493a00720c */ /* 0x000fc40003f66130 */
[----:B------:R-:W-:Y:S01]  /*42d60*/  SEL R71, RZ, 0x1, P4 ;  /* 0x00000001ff477807 */ /* 0x000fe20002000000 */
[----:B------:R-:W-:Y:S01]  /*42d70*/  IMAD.X R57, RZ, RZ, R48, P6 ;  /* 0x000000ffff397224 */ /* 0x000fe200030e0630 */
[----:B------:R-:W-:Y:S01]  /*42d80*/  SEL R56, RZ, 0x1, P1 ;  /* 0x00000001ff387807 */ /* 0x000fe20000800000 */
[----:B------:R-:W-:Y:S01]  /*42d90*/  IMAD.WIDE.U32 R54, P1, RZ, R79, R54 ;  /* 0x0000004fff367225 */ /* 0x000fe20007820036 */
[----:B------:R-:W-:Y:S02]  /*42da0*/  SEL R73, RZ, 0x1, P3 ;  /* 0x00000001ff497807 */ /* 0x000fe40001800000 */
[----:B------:R-:W-:Y:S02]  /*42db0*/  ISETP.GE.U32.AND.EX P4, PT, R57, R48, PT, P2 ;  /* 0x000000303900720c */ /* 0x000fe40003f86120 */
[----:B------:R-:W-:Y:S02]  /*42dc0*/  IADD3 R71, P2, P3, R52, R50, R71 ;  /* 0x0000003234477210 */ /* 0x000fe40007b5e047 */
[----:B------:R-:W-:Y:S01]  /*42dd0*/  ISETP.LT.U32.OR.EX P0, PT, R48, R49, !P4, P0 ;  /* 0x000000313000720c */ /* 0x000fe20006701500 */
[----:B------:R-:W-:Y:S01]  /*42de0*/  IMAD.MOV.U32 R48, RZ, RZ, R55 ;  /* 0x000000ffff307224 */ /* 0x000fe200078e0037 */
[----:B------:R-:W-:Y:S01]  /*42df0*/  IADD3 R73, P4, P5, R73, R42, R56 ;  /* 0x0000002a49497210 */ /* 0x000fe20007d9e038 */
[----:B------:R-:W-:Y:S01]  /*42e00*/  IMAD.X R49, RZ, RZ, RZ, P1 ;  /* 0x000000ffff317224 */ /* 0x000fe200008e06ff */
[----:B------:R-:W-:-:S02]  /*42e10*/  IADD3 R53, P6, PT, R53, R54, RZ ;  /* 0x0000003635357210 */ /* 0x000fc40007fde0ff */
[----:B------:R-:W-:Y:S02]  /*42e20*/  IADD3.X R75, PT, PT, RZ, R43, RZ, P4, P5 ;  /* 0x0000002bff4b7210 */ /* 0x000fe400027ea4ff */
[----:B------:R-:W-:Y:S02]  /*42e30*/  IADD3 R42, P4, PT, R71, R69, RZ ;  /* 0x00000045472a7210 */ /* 0x000fe40007f9e0ff */
[----:B------:R-:W-:Y:S02]  /*42e40*/  SEL R43, RZ, 0x1, !P0 ;  /* 0x00000001ff2b7807 */ /* 0x000fe40004000000 */
[----:B------:R-:W-:Y:S01]  /*42e50*/  IADD3.X R56, PT, PT, R53, R51, RZ, P2, P3 ;  /* 0x0000003335387210 */ /* 0x000fe200017e64ff */
[----:B------:R-:W-:Y:S01]  /*42e60*/  IMAD.WIDE.U32 R50, R75, 0x3d1, RZ ;  /* 0x000003d14b327825 */ /* 0x000fe200078e00ff */
[----:B------:R-:W-:Y:S02]  /*42e70*/  IADD3 R55, P3, PT, R42, R43, RZ ;  /* 0x0000002b2a377210 */ /* 0x000fe40007f7e0ff */
[----:B------:R-:W-:Y:S01]  /*42e80*/  ISETP.GE.U32.AND P1, PT, R71, R52, PT ;  /* 0x000000344700720c */ /* 0x000fe20003f26070 */
[----:B------:R-:W-:Y:S01]  /*42e90*/  IMAD.X R69, R56, 0x1, R79, P4 ;  /* 0x0000000138457824 */ /* 0x000fe200020e064f */
[----:B------:R-:W-:-:S02]  /*42ea0*/  ISETP.GE.U32.AND P2, PT, R55, R42, PT ;  /* 0x0000002a3700720c */ /* 0x000fc40003f46070 */
[----:B------:R-:W-:Y:S01]  /*42eb0*/  ISETP.GE.U32.AND.EX P1, PT, R56, R53, PT, P1 ;  /* 0x000000353800720c */ /* 0x000fe20003f26110 */
[----:B------:R-:W-:Y:S01]  /*42ec0*/  IMAD.X R54, RZ, RZ, R69, P3 ;  /* 0x000000ffff367224 */ /* 0x000fe200018e0645 */
[----:B------:R-:W-:Y:S01]  /*42ed0*/  ISETP.LT.U32.AND P0, PT, R42, R71, PT ;  /* 0x000000472a00720c */ /* 0x000fe20003f01070 */
[----:B------:R-:W-:Y:S01]  /*42ee0*/  IMAD.WIDE.U32.X R52, RZ, R58, R48, P6 ;  /* 0x0000003aff347225 */ /* 0x000fe200030e0430 */
[----:B------:R-:W-:Y:S02]  /*42ef0*/  SEL R71, RZ, 0x1, P1 ;  /* 0x00000001ff477807 */ /* 0x000fe40000800000 */
[----:B------:R-:W-:Y:S01]  /*42f00*/  ISETP.GE.U32.AND.EX P1, PT, R54, R69, PT, P2 ;  /* 0x000000453600720c */ /* 0x000fe20003f26120 */
[----:B------:R-:W-:-:S03]  /*42f10*/  IMAD.WIDE.U32 R42, R73, 0x3d1, RZ ;  /* 0x000003d1492a7825 */ /* 0x000fc600078e00ff */
[----:B------:R-:W-:Y:S01]  /*42f20*/  ISETP.LT.U32.OR.EX P0, PT, R69, R56, !P1, P0 ;  /* 0x000000384500720c */ /* 0x000fe20004f01500 */
[----:B------:R-:W-:Y:S01]  /*42f30*/  IMAD.WIDE.U32 R48, P3, RZ, R73, R50 ;  /* 0x00000049ff307225 */ /* 0x000fe20007860032 */
[----:B------:R-:W-:Y:S02]  /*42f40*/  IADD3 R71, P4, P5, R42, R52, R71 ;  /* 0x000000342a477210 */ /* 0x000fe40007d9e047 */
[----:B------:R-:W-:Y:S02]  /*42f50*/  IADD3 R69, P2, PT, R43, R48, RZ ;  /* 0x000000302b457210 */ /* 0x000fe40007f5e0ff */
[----:B------:R-:W-:Y:S02]  /*42f60*/  IADD3 R48, P1, PT, R71, R58, RZ ;  /* 0x0000003a47307210 */ /* 0x000fe40007f3e0ff */
[----:B------:R-:W-:Y:S02]  /*42f70*/  SEL R43, RZ, 0x1, !P0 ;  /* 0x00000001ff2b7807 */ /* 0x000fe40004000000 */
[----:B------:R-:W-:-:S02]  /*42f80*/  IADD3.X R50, PT, PT, R69, R53, RZ, P4, P5 ;  /* 0x0000003545327210 */ /* 0x000fc400027ea4ff */
        /* <DEDUP_REMOVED lines=73> */
.L_x_339:
[----:B------:R-:W-:Y:S05]  /*43420*/  BSYNC.RECONVERGENT B0 ;  /* 0x0000000000007941 */ /* 0x000fea0003800200 */
.L_x_338:
[----:B------:R-:W-:Y:S01]  /*43430*/  IMAD.WIDE.U32 R42, R85, UR16, R60 ;  /* 0x00000010552a7c25 */ /* 0x000fe2000f8e003c */
        /* <DEDUP_REMOVED lines=60> */
.L_x_342:
[----:B------:R-:W-:Y:S05]  /*43800*/  BSYNC.RELIABLE B1 ;  /* 0x0000000000017941 */ /* 0x000fea0003800100 */
.L_x_341:
        /* <DEDUP_REMOVED lines=29> */
[----:B------:R-:W-:Y:S02]  /*439e0*/  IADD3 R40, P2, PT, R48, R41, RZ ;  /* 0x0000002930287210 */ /* 0x000fe40007f5e0ff */
[----:B------:R-:W-:Y:S02]  /*439f0*/  SEL R39, RZ, 0xffffffff, !P3 ;  /* 0xffffffffff277807 */ /* 0x000fe40005800000 */
[----:B------:R-:W-:Y:S01]  /*43a00*/  ISETP.GT.U32.AND P0, PT, R40, UR6, PT ;  /* 0x0000000628007c0c */ /* 0x000fe2000bf04070 */
[----:B------:R-:W-:Y:S01]  /*43a10*/  IMAD.X R48, R48, 0x1, R49, P2 ;  /* 0x0000000130307824 */ /* 0x000fe200010e0631 */
[----:B------:R-:W-:-:S02]  /*43a20*/  IADD3 R59, P3, PT, R39, R50, RZ ;  /* 0x00000032273b7210 */ /* 0x000fc40007f7e0ff */
[----:B------:R-:W-:Y:S02]  /*43a30*/  SEL R84, RZ, 0xffffffff, !P1 ;  /* 0xffffffffff547807 */ /* 0x000fe40004800000 */
[----:B------:R-:W-:Y:S01]  /*43a40*/  ISETP.GT.U32.AND.EX P0, PT, R48, UR7, PT, P0 ;  /* 0x0000000730007c0c */ /* 0x000fe2000bf04100 */
[----:B------:R-:W-:Y:S01]  /*43a50*/  IMAD.X R52, R39, 0x1, R52, P3 ;  /* 0x0000000127347824 */ /* 0x000fe200018e0634 */
[----:B------:R-:W-:Y:S01]  /*43a60*/  ISETP.NE.U32.AND P1, PT, R59, RZ, PT ;  /* 0x000000ff3b00720c */ /* 0x000fe20003f25070 */
[----:B------:R-:W-:Y:S01]  /*43a70*/  IMAD.MOV.U32 R39, RZ, RZ, R40 ;  /* 0x000000ffff277224 */ /* 0x000fe200078e0028 */
[----:B------:R-:W-:Y:S01]  /*43a80*/  IADD3 R49, P2, PT, R29, -R22, RZ ;  /* 0x800000161d317210 */ /* 0x000fe20007f5e0ff */
[----:B------:R-:W-:Y:S01]  /*43a90*/  IMAD.MOV.U32 R40, RZ, RZ, R48 ;  /* 0x000000ffff287224 */ /* 0x000fe200078e0030 */
[----:B------:R-:W-:Y:S02]  /*43aa0*/  ISETP.NE.OR.EX P0, PT, R52, RZ, P0, P1 ;  /* 0x000000ff3400720c */ /* 0x000fe40000705710 */
[----:B------:R-:W-:Y:S01]  /*43ab0*/  IADD3 R41, P3, PT, R44, R55, RZ ;  /* 0x000000372c297210 */ /* 0x000fe20007f7e0ff */
[----:B------:R-:W-:Y:S01]  /*43ac0*/  IMAD.X R50, R28, 0x1, ~R23, P2 ;  /* 0x000000011c327824 */ /* 0x000fe200010e0e17 */
[----:B------:R-:W-:-:S03]  /*43ad0*/  IADD3 R85, P4, PT, R84, R51, RZ ;  /* 0x0000003354557210 */ /* 0x000fc60007f9e0ff */
[----:B------:R-:W-:Y:S02]  /*43ae0*/  IMAD.X R44, R44, 0x1, R57, P3 ;  /* 0x000000012c2c7824 */ /* 0x000fe400018e0639 */
[----:B------:R-:W-:-:S04]  /*43af0*/  IMAD.X R84, R84, 0x1, R53, P4 ;  /* 0x0000000154547824 */ /* 0x000fc800020e0635 */
[----:B------:R-:W-:Y:S05]  /*43b00*/  @P0 BRA `(.L_x_345) ;  /* 0x0000000000680947 */ /* 0x000fea0003800000 */
[----:B------:R-:W-:Y:S01]  /*43b10*/  ISETP.GE.U32.AND P0, PT, R39, UR6, PT ;  /* 0x0000000627007c0c */ /* 0x000fe2000bf06070 */
[----:B------:R-:W-:Y:S02]  /*43b20*/  IMAD.MOV.U32 R29, RZ, RZ, R49 ;  /* 0x000000ffff1d7224 */ /* 0x000fe400078e0031 */
[----:B------:R-:W-:Y:S01]  /*43b30*/  IMAD.MOV.U32 R28, RZ, RZ, R50 ;  /* 0x000000ffff1c7224 */ /* 0x000fe200078e0032 */
[----:B------:R-:W-:-:S13]  /*43b40*/  ISETP.GE.U32.AND.EX P0, PT, R40, UR7, PT, P0 ;  /* 0x0000000728007c0c */ /* 0x000fda000bf06100 */
        /* <DEDUP_REMOVED lines=22> */
.L_x_345:
[----:B------:R-:W-:Y:S05]  /*43cb0*/  BSYNC.RELIABLE B1 ;  /* 0x0000000000017941 */ /* 0x000fea0003800100 */
.L_x_344:
        /* <DEDUP_REMOVED lines=64> */
.L_x_347:
[----:B------:R-:W-:Y:S05]  /*440c0*/  BSYNC.RELIABLE B1 ;  /* 0x0000000000017941 */ /* 0x000fea0003800100 */
.L_x_346:
        /* <DEDUP_REMOVED lines=27> */
.L_x_343:
[----:B------:R-:W-:Y:S05]  /*44280*/  BSYNC.RECONVERGENT B0 ;  /* 0x0000000000007941 */ /* 0x000fea0003800200 */
.L_x_340:
        /* <DEDUP_REMOVED lines=22> */
[----:B------:R-:W-:Y:S01]  /*443f0*/  IMAD.WIDE.U32 R42, R21, UR26, R86 ;  /* 0x0000001a152a7c25 */ /* 0x000fe2000f8e0056 */
[----:B------:R-:W-:-:S03]  /*44400*/  SEL R57, RZ, 0x1, P1 ;  /* 0x00000001ff397807 */ /* 0x000fc60000800000 */
[----:B------:R-:W-:Y:S01]  /*44410*/  IMAD.WIDE.U32 R60, R19, UR24, RZ ;  /* 0x00000018133c7c25 */ /* 0x000fe2000f8e00ff */
[----:B------:R-:W-:-:S03]  /*44420*/  ISETP.GE.U32.AND P0, PT, R42, R86, PT ;  /* 0x000000562a00720c */ /* 0x000fc60003f06070 */
[----:B------:R-:W-:-:S04]  /*44430*/  IMAD.WIDE.U32 R58, P2, R19, UR25, R58 ;  /* 0x00000019133a7c25 */ /* 0x000fc8000f84003a */
[----:B------:R-:W-:Y:S01]  /*44440*/  IMAD.WIDE.U32.X R54, R78, UR25, R54, P3 ;  /* 0x000000194e367c25 */ /* 0x000fe200098e0436 */
[----:B------:R-:W-:-:S03]  /*44450*/  IADD3 R69, P3, PT, R61, R58, RZ ;  /* 0x0000003a3d457210 */ /* 0x000fc60007f7e0ff */
[----:B------:R-:W-:-:S04]  /*44460*/  IMAD.WIDE.U32 R48, P4, R21, UR27, R48 ;  /* 0x0000001b15307c25 */ /* 0x000fc8000f880030 */
[----:B------:R-:W-:Y:S01]  /*44470*/  IMAD.WIDE.U32 R50, R21, UR26, RZ ;  /* 0x0000001a15327c25 */ /* 0x000fe2000f8e00ff */
[----:B------:R-:W-:-:S03]  /*44480*/  IADD3 R50, P1, P5, R60, R54, R57 ;  /* 0x000000363c327210 */ /* 0x000fc60007d3e039 */
[----:B------:R-:W-:-:S04]  /*44490*/  IMAD.WIDE.U32 R22, R78, UR26, RZ ;  /* 0x0000001a4e167c25 */ /* 0x000fc8000f8e00ff */
[----:B------:R-:W-:Y:S02]  /*444a0*/  IMAD.IADD R86, R48, 0x1, R43 ;  /* 0x0000000130567824 */ /* 0x000fe400078e022b */
[----:B------:R-:W-:Y:S01]  /*444b0*/  IMAD.X R53, RZ, RZ, RZ, P4 ;  /* 0x000000ffff357224 */ /* 0x000fe200020e06ff */
[----:B------:R-:W-:Y:S01]  /*444c0*/  IADD3 RZ, P4, PT, R51, R48, RZ ;  /* 0x0000003033ff7210 */ /* 0x000fe20007f9e0ff */
[----:B------:R-:W-:Y:S01]  /*444d0*/  IMAD.MOV.U32 R52, RZ, RZ, R49 ;  /* 0x000000ffff347224 */ /* 0x000fe200078e0031 */
[----:B------:R-:W-:Y:S01]  /*444e0*/  IADD3.X R51, PT, PT, R69, R55, RZ, P1, P5 ;  /* 0x0000003745337210 */ /* 0x000fe20000fea4ff */
[----:B------:R-:W-:Y:S01]  /*444f0*/  IMAD.WIDE.U32 R56, R89, UR26, RZ ;  /* 0x0000001a59387c25 */ /* 0x000fe2000f8e00ff */
[----:B------:R-:W-:-:S03]  /*44500*/  ISETP.GE.U32.AND.EX P0, PT, R86, R87, PT, P0 ;  /* 0x000000575600720c */ /* 0x000fc60003f06100 */
[----:B------:R-:W-:Y:S01]  /*44510*/  IMAD.WIDE.U32 R22, P1, R89, UR27, R22 ;  /* 0x0000001b59167c25 */ /* 0x000fe2000f820016 */
[----:B------:R-:W-:-:S03]  /*44520*/  SEL R61, RZ, 0x1, P0 ;  /* 0x00000001ff3d7807 */ /* 0x000fc60000000000 */
[----:B------:R-:W-:Y:S01]  /*44530*/  IMAD.WIDE.U32.X R52, R90, UR27, R52, P4 ;  /* 0x0000001b5a347c25 */ /* 0x000fe2000a0e0434 */
[----:B------:R-:W-:-:S03]  /*44540*/  IADD3 RZ, P4, PT, R57, R22, RZ ;  /* 0x0000001639ff7210 */ /* 0x000fc60007f9e0ff */
[----:B------:R-:W-:-:S04]  /*44550*/  IMAD.WIDE.U32 R54, R89, UR26, R50 ;  /* 0x0000001a59367c25 */ /* 0x000fc8000f8e0032 */
[----:B------:R-:W-:Y:S01]  /*44560*/  IMAD.X R49, RZ, RZ, RZ, P2 ;  /* 0x000000ffff317224 */ /* 0x000fe200010e06ff */
[----:B------:R-:W-:Y:S01]  /*44570*/  ISETP.GE.U32.AND P2, PT, R50, R60, PT ;  /* 0x0000003c3200720c */ /* 0x000fe20003f46070 */
[----:B------:R-:W-:Y:S01]  /*44580*/  IMAD.IADD R57, R22, 0x1, R55 ;  /* 0x0000000116397824 */ /* 0x000fe200078e0237 */
[C---:B------:R-:W-:Y:S01]  /*44590*/  IADD3 R60, P5, P6, R54.reuse, R52, R61 ;  /* 0x00000034363c7210 */ /* 0x040fe20007ebe03d */
[----:B------:R-:W-:Y:S01]  /*445a0*/  IMAD.X R55, RZ, RZ, RZ, P1 ;  /* 0x000000ffff377224 */ /* 0x000fe200008e06ff */
[----:B------:R-:W-:Y:S01]  /*445b0*/  ISETP.GE.U32.AND P1, PT, R54, R50, PT ;  /* 0x000000323600720c */ /* 0x000fe20003f26070 */
[----:B------:R-:W-:Y:S01]  /*445c0*/  IMAD.MOV.U32 R48, RZ, RZ, R59 ;  /* 0x000000ffff307224 */ /* 0x000fe200078e003b */
[----:B------:R-:W-:Y:S01]  /*445d0*/  IADD3.X R61, PT, PT, R57, R53, RZ, P5, P6 ;  /* 0x00000035393d7210 */ /* 0x000fe20002fec4ff */
[----:B------:R-:W-:Y:S01]  /*445e0*/  IMAD.WIDE.U32 R52, R20, UR24, RZ ;  /* 0x0000001814347c25 */ /* 0x000fe2000f8e00ff */
[----:B------:R-:W-:Y:S02]  /*445f0*/  ISETP.GE.U32.AND P0, PT, R60, R54, PT ;  /* 0x000000363c00720c */ /* 0x000fe40003f06070 */
[----:B------:R-:W-:Y:S01]  /*44600*/  ISETP.GE.U32.AND.EX P2, PT, R51, R69, PT, P2 ;  /* 0x000000453300720c */ /* 0x000fe20003f46120 */
[----:B------:R-:W-:Y:S01]  /*44610*/  IMAD.MOV.U32 R54, RZ, RZ, R23 ;  /* 0x000000ffff367224 */ /* 0x000fe200078e0017 */
[----:B------:R-:W-:Y:S01]  /*44620*/  ISETP.GE.U32.AND.EX P1, PT, R57, R51, PT, P1 ;  /* 0x000000333900720c */ /* 0x000fe20003f26110 */
[----:B------:R-:W-:Y:S01]  /*44630*/  IMAD.WIDE.U32.X R48, R88, UR25, R48, P3 ;  /* 0x0000001958307c25 */ /* 0x000fe200098e0430 */
[----:B------:R-:W-:-:S02]  /*44640*/  ISETP.GE.U32.AND.EX P5, PT, R61, R57, PT, P0 ;  /* 0x000000393d00720c */ /* 0x000fc40003fa6100 */
[----:B------:R-:W-:Y:S01]  /*44650*/  SEL R51, RZ, 0x1, P2 ;  /* 0x00000001ff337807 */ /* 0x000fe20001000000 */
[----:B------:R-:W-:-:S04]  /*44660*/  IMAD.WIDE.U32 R56, R18, UR24, RZ ;  /* 0x0000001812387c25 */ /* 0x000fc8000f8e00ff */
[----:B------:R-:W-:-:S04]  /*44670*/  IMAD.WIDE.U32 R22, P0, R18, UR25, R52 ;  /* 0x0000001912167c25 */ /* 0x000fc8000f800034 */
[----:B------:R-:W-:Y:S01]  /*44680*/  IMAD.WIDE.U32 R70, R20, UR26, RZ ;  /* 0x0000001a14467c25 */ /* 0x000fe2000f8e00ff */
[----:B------:R-:W-:Y:S02]  /*44690*/  IADD3 R69, P3, PT, R57, R22, RZ ;  /* 0x0000001639457210 */ /* 0x000fe40007f7e0ff */
[----:B------:R-:W-:Y:S01]  /*446a0*/  SEL R22, RZ, 0x1, P1 ;  /* 0x00000001ff167807 */ /* 0x000fe20000800000 */
[----:B------:R-:W-:Y:S01]  /*446b0*/  IMAD.WIDE.U32.X R54, R78, UR27, R54, P4 ;  /* 0x0000001b4e367c25 */ /* 0x000fe2000a0e0436 */
[----:B------:R-:W-:Y:S02]  /*446c0*/  IADD3 R48, P2, P4, R56, R48, R51 ;  /* 0x0000003038307210 */ /* 0x000fe40007c5e033 */
[----:B------:R-:W-:Y:S01]  /*446d0*/  SEL R57, RZ, 0x1, P5 ;  /* 0x00000001ff397807 */ /* 0x000fe20002800000 */
[----:B------:R-:W-:Y:S01]  /*446e0*/  IMAD.WIDE.U32 R58, R88, UR26, RZ ;  /* 0x0000001a583a7c25 */ /* 0x000fe2000f8e00ff */
[----:B------:R-:W-:Y:S02]  /*446f0*/  IADD3.X R49, PT, PT, R69, R49, RZ, P2, P4 ;  /* 0x0000003145317210 */ /* 0x000fe400017e84ff */
[----:B------:R-:W-:Y:S01]  /*44700*/  IADD3 R57, P4, P6, R57, R54, R22 ;  /* 0x0000003639397210 */ /* 0x000fe20007e9e016 */
[----:B------:R-:W-:-:S03]  /*44710*/  IMAD.WIDE.U32 R52, R18, UR26, RZ ;  /* 0x0000001a12347c25 */ /* 0x000fc6000f8e00ff */
[----:B------:R-:W-:Y:S01]  /*44720*/  IADD3.X R54, PT, PT, RZ, R55, RZ, P4, P6 ;  /* 0x00000037ff367210 */ /* 0x000fe200027ec4ff */
[----:B------:R-:W-:-:S04]  /*44730*/  IMAD.WIDE.U32 R70, P2, R18, UR27, R70 ;  /* 0x0000001b12467c25 */ /* 0x000fc8000f840046 */
[----:B------:R-:W-:Y:S01]  /*44740*/  IMAD.WIDE.U32 R50, R19, UR26, RZ ;  /* 0x0000001a13327c25 */ /* 0x000fe2000f8e00ff */
[----:B------:R-:W-:-:S03]  /*44750*/  IADD3 RZ, P6, PT, R53, R70, RZ ;  /* 0x0000004635ff7210 */ /* 0x000fc60007fde0ff */
[----:B------:R-:W-:-:S04]  /*44760*/  IMAD.WIDE.U32 R58, P1, R19, UR27, R58 ;  /* 0x0000001b133a7c25 */ /* 0x000fc8000f82003a */
[----:B------:R-:W-:Y:S01]  /*44770*/  IMAD.WIDE.U32 R52, R19, UR26, R48 ;  /* 0x0000001a13347c25 */ /* 0x000fe2000f8e0030 */
[----:B------:R-:W-:-:S03]  /*44780*/  IADD3 RZ, P5, PT, R51, R58, RZ ;  /* 0x0000003a33ff7210 */ /* 0x000fc60007fbe0ff */
[----:B------:R-:W-:Y:S01]  /*44790*/  IMAD.X R51, RZ, RZ, RZ, P0 ;  /* 0x000000ffff337224 */ /* 0x000fe200000e06ff */
[----:B------:R-:W-:Y:S01]  /*447a0*/  ISETP.GE.U32.AND P0, PT, R48, R56, PT ;  /* 0x000000383000720c */ /* 0x000fe20003f06070 */
[----:B------:R-:W-:-:S03]  /*447b0*/  IMAD.WIDE.U32 R74, R90, UR28, RZ ;  /* 0x0000001c5a4a7c25 */ /* 0x000fc6000f8e00ff */
[----:B------:R-:W-:Y:S01]  /*447c0*/  ISETP.GE.U32.AND.EX P0, PT, R49, R69, PT, P0 ;  /* 0x000000453100720c */ /* 0x000fe20003f06100 */
        /* <DEDUP_REMOVED lines=15> */
[----:B------:R-:W-:-:S03]  /*448c0*/  ISETP.GE.U32.AND.EX P3, PT, R57, R53, PT, P3 ;  /* 0x000000353900720c */ /* 0x000fc60003f66130 */
[C---:B------:R-:W-:Y:S01]  /*448d0*/  IMAD.WIDE.U32.X R22, R88.reuse, UR27, R54, P5 ;  /* 0x0000001b58167c25 */ /* 0x040fe2000a8e0436 */
[----:B------:R-:W-:Y:S02]  /*448e0*/  IADD3 R68, P5, PT, R69, R50, RZ ;  /* 0x0000003245447210 */ /* 0x000fe40007fbe0ff */
[----:B------:R-:W-:Y:S01]  /*448f0*/  SEL R50, RZ, 0x1, P0 ;  /* 0x00000001ff327807 */ /* 0x000fe20000000000 */
[----:B------:R-:W-:Y:S01]  /*44900*/  IMAD.WIDE.U32 R52, R88, UR28, RZ ;  /* 0x0000001c58347c25 */ /* 0x000fe2000f8e00ff */
[----:B------:R-:W-:Y:S02]  /*44910*/  SEL R79, RZ, 0x1, P3 ;  /* 0x00000001ff4f7807 */ /* 0x000fe40001800000 */
[----:B------:R-:W-:Y:S01]  /*44920*/  ISETP.GE.U32.AND P0, PT, R48, R60, PT ;  /* 0x0000003c3000720c */ /* 0x000fe20003f06070 */
[----:B------:R-:W-:Y:S01]  /*44930*/  IMAD.X R69, RZ, RZ, R51, P5 ;  /* 0x000000ffff457224 */ /* 0x000fe200028e0633 */
[----:B------:R-:W-:Y:S01]  /*44940*/  IADD3 R79, P3, P5, R79, R22, R50 ;  /* 0x000000164f4f7210 */ /* 0x000fe20007d7e032 */
[----:B------:R-:W-:-:S02]  /*44950*/  IMAD.IADD R87, R74, 0x1, R49 ;  /* 0x000000014a577824 */ /* 0x000fc400078e0231 */
        /* <DEDUP_REMOVED lines=9> */
[----:B------:R-:W-:-:S04]  /*449f0*/  IMAD.WIDE.U32 R58, R89, UR28, RZ ;  /* 0x0000001c593a7c25 */ /* 0x000fc8000f8e00ff */
[----:B------:R-:W-:-:S04]  /*44a00*/  IMAD.WIDE.U32 R50, P3, R89, UR29, R50 ;  /* 0x0000001d59327c25 */ /* 0x000fc8000f860032 */
[----:B------:R-:W-:-:S04]  /*44a10*/  IMAD.WIDE.U32.X R72, R90, UR29, R72, P1 ;  /* 0x0000001d5a487c25 */ /* 0x000fc800088e0448 */
[----:B------:R-:W-:-:S04]  /*44a20*/  IMAD.WIDE.U32 R54, R89, UR28, R56 ;  /* 0x0000001c59367c25 */ /* 0x000fc8000f8e0038 */
[----:B------:R-:W-:Y:S01]  /*44a30*/  IMAD.X R23, RZ, RZ, RZ, P2 ;  /* 0x000000ffff177224 */ /* 0x000fe200010e06ff */
[----:B------:R-:W-:Y:S01]  /*44a40*/  IADD3 RZ, P2, PT, R59, R50, RZ ;  /* 0x000000323bff7210 */ /* 0x000fe20007f5e0ff */
[----:B------:R-:W-:Y:S01]  /*44a50*/  IMAD.X R61, RZ, RZ, RZ, P3 ;  /* 0x000000ffff3d7224 */ /* 0x000fe200018e06ff */
[----:B------:R-:W-:Y:S01]  /*44a60*/  IADD3 R76, P1, P3, R54, R72, R77 ;  /* 0x00000048364c7210 */ /* 0x000fe20007b3e04d */
        /* <DEDUP_REMOVED lines=15> */
[----:B------:R-:W-:Y:S02]  /*44b60*/  ISETP.GE.U32.AND P2, PT, R50, R58, PT ;  /* 0x0000003a3200720c */ /* 0x000fe40003f46070 */
[----:B------:R-:W-:Y:S01]  /*44b70*/  ISETP.GE.U32.AND.EX P0, PT, R71, R69, PT, P0 ;  /* 0x000000454700720c */ /* 0x000fe20003f06100 */
[C---:B------:R-:W-:Y:S01]  /*44b80*/  IMAD.WIDE.U32 R60, R20.reuse, UR28, RZ ;  /* 0x0000001c143c7c25 */ /* 0x040fe2000f8e00ff */
[----:B------:R-:W-:Y:S02]  /*44b90*/  SEL R56, RZ, 0x1, P3 ;  /* 0x00000001ff387807 */ /* 0x000fe40001800000 */
[----:B------:R-:W-:Y:S01]  /*44ba0*/  SEL R91, RZ, 0x1, P1 ;  /* 0x00000001ff5b7807 */ /* 0x000fe20000800000 */
[----:B------:R-:W-:Y:S01]  /*44bb0*/  IMAD.WIDE.U32.X R22, R20, UR27, R22, P6 ;  /* 0x0000001b14167c25 */ /* 0x000fe2000b0e0416 */
[----:B------:R-:W-:-:S02]  /*44bc0*/  ISETP.GE.U32.AND.EX P2, PT, R51, R71, PT, P2 ;  /* 0x000000473300720c */ /* 0x000fc40003f46120 */
[----:B------:R-:W-:Y:S01]  /*44bd0*/  SEL R70, RZ, 0x1, P0 ;  /* 0x00000001ff467807 */ /* 0x000fe20000000000 */
[----:B------:R-:W-:Y:S01]  /*44be0*/  IMAD.WIDE.U32 R68, R89, UR30, RZ ;  /* 0x0000001e59447c25 */ /* 0x000fe2000f8e00ff */
[----:B------:R-:W-:Y:S02]  /*44bf0*/  IADD3 R91, P0, P6, R91, R54, R56 ;  /* 0x000000365b5b7210 */ /* 0x000fe40007e1e038 */
[----:B------:R-:W-:Y:S01]  /*44c00*/  SEL R71, RZ, 0x1, P2 ;  /* 0x00000001ff477807 */ /* 0x000fe20001000000 */
[----:B------:R-:W-:Y:S01]  /*44c10*/  IMAD.WIDE.U32 R72, P3, R89, UR31, R72 ;  /* 0x0000001f59487c25 */ /* 0x000fe2000f860048 */
[----:B------:R-:W-:Y:S02]  /*44c20*/  IADD3.X R92, PT, PT, RZ, R55, RZ, P0, P6 ;  /* 0x00000037ff5c7210 */ /* 0x000fe400007ec4ff */
[----:B------:R-:W-:Y:S01]  /*44c30*/  IADD3 R70, P0, P6, R71, R22, R70 ;  /* 0x0000001647467210 */ /* 0x000fe20007e1e046 */
[----:B------:R-:W-:-:S03]  /*44c40*/  IMAD.WIDE.U32 R58, R18, UR28, RZ ;  /* 0x0000001c123a7c25 */ /* 0x000fc6000f8e00ff */
[----:B------:R-:W-:Y:S01]  /*44c50*/  IADD3.X R71, PT, PT, RZ, R23, RZ, P0, P6 ;  /* 0x00000017ff477210 */ /* 0x000fe200007ec4ff */
[----:B------:R-:W-:-:S04]  /*44c60*/  IMAD.WIDE.U32 R60, P1, R18, UR29, R60 ;  /* 0x0000001d123c7c25 */ /* 0x000fc8000f82003c */
[----:B------:R-:W-:Y:S01]  /*44c70*/  IMAD.X R57, RZ, RZ, RZ, P3 ;  /* 0x000000ffff397224 */ /* 0x000fe200018e06ff */
[----:B------:R-:W-:Y:S01]  /*44c80*/  IADD3 RZ, P3, PT, R69, R72, RZ ;  /* 0x0000004845ff7210 */ /* 0x000fe20007f7e0ff */
[----:B------:R-:W-:Y:S01]  /*44c90*/  IMAD.WIDE.U32 R54, R90, UR30, RZ ;  /* 0x0000001e5a367c25 */ /* 0x000fe2000f8e00ff */
[----:B------:R-:W-:-:S03]  /*44ca0*/  IADD3 RZ, P2, PT, R59, R60, RZ ;  /* 0x0000003c3bff7210 */ /* 0x000fc60007f5e0ff */
[----:B------:R-:W-:-:S04]  /*44cb0*/  IMAD.WIDE.U32 R68, R88, UR30, RZ ;  /* 0x0000001e58447c25 */ /* 0x000fc8000f8e00ff */
[----:B------:R-:W-:-:S04]  /*44cc0*/  IMAD.WIDE.U32 R74, R21, UR30, RZ ;  /* 0x0000001e154a7c25 */ /* 0x000fc8000f8e00ff */
[----:B------:R-:W-:-:S04]  /*44cd0*/  IMAD.WIDE.U32 R58, R20, UR30, RZ ;  /* 0x0000001e143a7c25 */ /* 0x000fc8000f8e00ff */
[----:B------:R-:W-:-:S04]  /*44ce0*/  IMAD.WIDE.U32 R54, P6, R21, UR31, R54 ;  /* 0x0000001f15367c25 */ /* 0x000fc8000f8c0036 */
[----:B------:R-:W-:Y:S02]  /*44cf0*/  IMAD.MOV.U32 R56, RZ, RZ, R73 ;  /* 0x000000ffff387224 */ /* 0x000fe400078e0049 */
[----:B------:R-:W-:-:S04]  /*44d00*/  IMAD.WIDE.U32 R80, R19, UR30, RZ ;  /* 0x0000001e13507c25 */ /* 0x000fc8000f8e00ff */
[----:B------:R-:W-:-:S04]  /*44d10*/  IMAD.WIDE.U32 R68, P0, R19, UR31, R68 ;  /* 0x0000001f13447c25 */ /* 0x000fc8000f800044 */
[----:B------:R-:W-:Y:S01]  /*44d20*/  IMAD.X R23, RZ, RZ, RZ, P5 ;  /* 0x000000ffff177224 */ /* 0x000fe200028e06ff */
[----:B------:R-:W-:Y:S01]  /*44d30*/  IADD3 RZ, P5, PT, R75, R54, RZ ;  /* 0x000000364bff7210 */ /* 0x000fe20007fbe0ff */
[----:B------:R-:W-:-:S04]  /*44d40*/  IMAD.WIDE.U32.X R56, R78, UR31, R56, P3 ;  /* 0x0000001f4e387c25 */ /* 0x000fc800098e0438 */
[----:B------:R-:W-:-:S04]  /*44d50*/  IMAD.WIDE.U32 R82, R18, UR30, RZ ;  /* 0x0000001e12527c25 */ /* 0x000fc8000f8e00ff */
[----:B------:R-:W-:-:S04]  /*44d60*/  IMAD.WIDE.U32 R58, P3, R18, UR31, R58 ;  /* 0x0000001f123a7c25 */ /* 0x000fc8000f86003a */
[----:B------:R-:W-:Y:S01]  /*44d70*/  IMAD.X R75, RZ, RZ, RZ, P1 ;  /* 0x000000ffff4b7224 */ /* 0x000fe200008e06ff */
[----:B------:R-:W-:Y:S01]  /*44d80*/  IADD3 RZ, P1, PT, R81, R68, RZ ;  /* 0x0000004451ff7210 */ /* 0x000fe20007f3e0ff */
[----:B------:R-:W-:Y:S01]  /*44d90*/  IMAD.X R79, RZ, RZ, RZ, P6 ;  /* 0x000000ffff4f7224 */ /* 0x000fe200030e06ff */
[----:B------:R-:W-:Y:S01]  /*44da0*/  IADD3 RZ, P6, PT, R83, R58, RZ ;  /* 0x0000003a53ff7210 */ /* 0x000fe20007fde0ff */
[----:B------:R-:W-:Y:S02]  /*44db0*/  IMAD.MOV.U32 R78, RZ, RZ, R55 ;  /* 0x000000ffff4e7224 */ /* 0x000fe400078e0037 */
[----:B------:R-:W-:-:S04]  /*44dc0*/  IMAD.WIDE.U32 R80, R19, UR28, R50 ;  /* 0x0000001c13507c25 */ /* 0x000fc8000f8e0032 */
[----:B------:R-:W-:-:S04]  /*44dd0*/  IMAD.WIDE.U32.X R82, R90, UR31, R78, P5 ;  /* 0x0000001f5a527c25 */ /* 0x000fc8000a8e044e */
[----:B------:R-:W-:Y:S01]  /*44de0*/  IMAD.IADD R81, R52, 0x1, R81 ;  /* 0x0000000134517824 */ /* 0x000fe200078e0251 */
[----:B------:R-:W-:Y:S01]  /*44df0*/  IADD3 R52, P5, PT, R91, R80, RZ ;  /* 0x000000505b347210 */ /* 0x000fe20007fbe0ff */
        /* <DEDUP_REMOVED lines=15> */
[----:B------:R-:W-:Y:S01]  /*44ef0*/  IMAD.WIDE.U32.X R54, R88, UR31, R54, P1 ;  /* 0x0000001f58367c25 */ /* 0x000fe200088e0436 */
[----:B------:R-:W-:-:S02]  /*44f00*/  SEL R69, RZ, 0x1, P5 ;  /* 0x00000001ff457807 */ /* 0x000fc40002800000 */
[----:B------:R-:W-:Y:S01]  /*44f10*/  SEL R81, RZ, 0x1, P0 ;  /* 0x00000001ff517807 */ /* 0x000fe20000000000 */
[----:B------:R-:W-:Y:S01]  /*44f20*/  IMAD.WIDE.U32 R76, R89, UR30, R52 ;  /* 0x0000001e594c7c25 */ /* 0x000fe2000f8e0034 */
[----:B------:R-:W-:-:S03]  /*44f30*/  IADD3 R69, P1, P4, R69, R22, R74 ;  /* 0x0000001645457210 */ /* 0x000fc60007c3e04a */
[----:B------:R-:W-:Y:S01]  /*44f40*/  IMAD.MOV.U32 R74, RZ, RZ, R61 ;  /* 0x000000ffff4a7224 */ /* 0x000fe200078e003d */
[----:B------:R-:W-:Y:S01]  /*44f50*/  IADD3 R81, P0, P5, R76, R82, R81 ;  /* 0x000000524c517210 */ /* 0x000fe20007d1e051 */
[----:B------:R-:W-:Y:S01]  /*44f60*/  IMAD.IADD R61, R60, 0x1, R51 ;  /* 0x000000013c3d7824 */ /* 0x000fe200078e0233 */
[----:B------:R-:W-:Y:S01]  /*44f70*/  IADD3.X R60, PT, PT, RZ, R23, RZ, P1, P4 ;  /* 0x00000017ff3c7210 */ /* 0x000fe20000fe84ff */
[----:B------:R-:W-:Y:S01]  /*44f80*/  IMAD.IADD R51, R72, 0x1, R77 ;  /* 0x0000000148337824 */ /* 0x000fe200078e024d */
[----:B------:R-:W-:Y:S01]  /*44f90*/  ISETP.GE.U32.AND P4, PT, R76, R52, PT ;  /* 0x000000344c00720c */ /* 0x000fe20003f86070 */
[----:B------:R-:W-:Y:S01]  /*44fa0*/  IMAD.WIDE.U32.X R74, R20, UR29, R74, P2 ;  /* 0x0000001d144a7c25 */ /* 0x000fe200090e044a */
[----:B------:R-:W-:Y:S02]  /*44fb0*/  IADD3 R22, P1, PT, R69, R50, RZ ;  /* 0x0000003245167210 */ /* 0x000fe40007f3e0ff */
[----:B------:R-:W-:Y:S02]  /*44fc0*/  IADD3.X R83, PT, PT, R51, R83, RZ, P0, P5 ;  /* 0x0000005333537210 */ /* 0x000fe400007ea4ff */
[----:B------:R-:W-:Y:S01]  /*44fd0*/  ISETP.GE.U32.AND P0, PT, R81, R76, PT ;  /* 0x0000004c5100720c */ /* 0x000fe20003f06070 */
[----:B------:R-:W-:Y:S01]  /*44fe0*/  IMAD.X R23, R61, 0x1, R60, P1 ;  /* 0x000000013d177824 */ /* 0x000fe200008e063c */
[----:B------:R-:W-:-:S02]  /*44ff0*/  ISETP.GE.U32.AND.EX P4, PT, R51, R53, PT, P4 ;  /* 0x000000353300720c */ /* 0x000fc40003f86140 */
[----:B------:R-:W-:Y:S01]  /*45000*/  ISETP.GE.U32.AND.EX P0, PT, R83, R51, PT, P0 ;  /* 0x000000335300720c */ /* 0x000fe20003f06100 */
[----:B------:R-:W-:Y:S01]  /*45010*/  IMAD.X R51, RZ, RZ, RZ, P3 ;  /* 0x000000ffff337224 */ /* 0x000fe200018e06ff */
[----:B------:R-:W-:Y:S02]  /*45020*/  SEL R52, RZ, 0x1, P4 ;  /* 0x00000001ff347807 */ /* 0x000fe40002000000 */
[----:B------:R-:W-:Y:S02]  /*45030*/  SEL R77, RZ, 0x1, P0 ;  /* 0x00000001ff4d7807 */ /* 0x000fe40000000000 */
[----:B------:R-:W-:Y:S02]  /*45040*/  ISETP.GE.U32.AND P1, PT, R50, R70, PT ;  /* 0x000000463200720c */ /* 0x000fe40003f26070 */
[----:B------:R-:W-:Y:S01]  /*45050*/  ISETP.GE.U32.AND P5, PT, R22, R50, PT ;  /* 0x000000321600720c */ /* 0x000fe20003fa6070 */
[----:B------:R-:W-:Y:S01]  /*45060*/  IMAD.MOV.U32 R50, RZ, RZ, R59 ;  /* 0x000000ffff327224 */ /* 0x000fe200078e003b */
[----:B------:R-:W-:Y:S01]  /*45070*/  IADD3 R77, P0, P3, R77, R56, R52 ;  /* 0x000000384d4d7210 */ /* 0x000fe20007b1e034 */
[----:B------:R-:W-:Y:S01]  /*45080*/  IMAD.WIDE.U32 R52, R83, 0x3d1, RZ ;  /* 0x000003d153347825 */ /* 0x000fe200078e00ff */
[----:B------:R-:W-:-:S02]  /*45090*/  ISETP.GE.U32.AND.EX P1, PT, R61, R71, PT, P1 ;  /* 0x000000473d00720c */ /* 0x000fc40003f26110 */
[----:B------:R-:W-:Y:S01]  /*450a0*/  ISETP.GE.U32.AND.EX P5, PT, R23, R61, PT, P5 ;  /* 0x0000003d1700720c */ /* 0x000fe20003fa6150 */
[----:B------:R-:W-:Y:S01]  /*450b0*/  IMAD.WIDE.U32 R60, R19, UR30, R22 ;  /* 0x0000001e133c7c25 */ /* 0x000fe2000f8e0016 */
[----:B------:R-:W-:Y:S02]  /*450c0*/  IADD3.X R69, PT, PT, RZ, R57, RZ, P0, P3 ;  /* 0x00000039ff457210 */ /* 0x000fe400007e64ff */
[----:B------:R-:W-:Y:S01]  /*450d0*/  SEL R70, RZ, 0x1, P1 ;  /* 0x00000001ff467807 */ /* 0x000fe20000800000 */
[----:B------:R-:W-:Y:S01]  /*450e0*/  IMAD.WIDE.U32 R56, R81, 0x3d1, RZ ;  /* 0x000003d151387825 */ /* 0x000fe200078e00ff */
[----:B------:R-:W-:Y:S02]  /*450f0*/  SEL R71, RZ, 0x1, P5 ;  /* 0x00000001ff477807 */ /* 0x000fe40002800000 */
[----:B------:R-:W-:Y:S01]  /*45100*/  IADD3 R77, P5, PT, R77, R60, RZ ;  /* 0x0000003c4d4d7210 */ /* 0x000fe20007fbe0ff */
[----:B------:R-:W-:Y:S01]  /*45110*/  IMAD.IADD R68, R68, 0x1, R61 ;  /* 0x0000000144447824 */ /* 0x000fe200078e023d */
[----:B------:R-:W-:Y:S01]  /*45120*/  IADD3 R70, P2, P4, R71, R74, R70 ;  /* 0x0000004a47467210 */ /* 0x000fe20007c5e046 */
[----:B------:R-:W-:Y:S01]  /*45130*/  IMAD.WIDE.U32.X R50, R20, UR31, R50, P6 ;  /* 0x0000001f14327c25 */ /* 0x000fe2000b0e0432 */
[----:B------:R-:W-:-:S02]  /*45140*/  IADD3 R20, P3, PT, RZ, R56, RZ ;  /* 0x00000038ff147210 */ /* 0x000fc40007f7e0ff */
[----:B------:R-:W-:Y:S01]  /*45150*/  ISETP.GE.U32.AND P1, PT, R60, R22, PT ;  /* 0x000000163c00720c */ /* 0x000fe20003f26070 */
[----:B------:R-:W-:Y:S01]  /*45160*/  IMAD.WIDE.U32 R52, P6, RZ, R81, R52 ;  /* 0x00000051ff347225 */ /* 0x000fe200078c0034 */
[----:B------:R-:W-:Y:S02]  /*45170*/  ISETP.GE.U32.AND P0, PT, R77, R60, PT ;  /* 0x0000003c4d00720c */ /* 0x000fe40003f06070 */
[----:B------:R-:W-:Y:S01]  /*45180*/  IADD3.X R71, PT, PT, RZ, R75, RZ, P2, P4 ;  /* 0x0000004bff477210 */ /* 0x000fe200017e84ff */
[----:B------:R-:W-:Y:S01]  /*45190*/  IMAD.X R69, R68, 0x1, R69, P5 ;  /* 0x0000000144457824 */ /* 0x000fe200028e0645 */
[----:B------:R-:W-:Y:S01]  /*451a0*/  ISETP.GE.U32.AND P2, PT, R20, R56, PT ;  /* 0x000000381400720c */ /* 0x000fe20003f46070 */
[----:B------:R-:W-:Y:S01]  /*451b0*/  IMAD.X R61, RZ, RZ, RZ, P6 ;  /* 0x000000ffff3d7224 */ /* 0x000fe200030e06ff */
[----:B------:R-:W-:Y:S01]  /*451c0*/  IADD3 R56, P4, PT, R57, R52, RZ ;  /* 0x0000003439387210 */ /* 0x000fe20007f9e0ff */
[----:B------:R-:W-:Y:S01]  /*451d0*/  IMAD.MOV.U32 R60, RZ, RZ, R53 ;  /* 0x000000ffff3c7224 */ /* 0x000fe200078e0035 */
[----:B------:R-:W-:Y:S01]  /*451e0*/  ISETP.GE.U32.AND.EX P1, PT, R68, R23, PT, P1 ;  /* 0x000000174400720c */ /* 0x000fe20003f26110 */
[C---:B------:R-:W-:Y:S01]  /*451f0*/  IMAD.WIDE.U32 R52, R69.reuse, 0x3d1, RZ ;  /* 0x000003d145347825 */ /* 0x040fe200078e00ff */
[----:B------:R-:W-:-:S02]  /*45200*/  ISETP.GE.U32.AND.EX P0, PT, R69, R68, PT, P0 ;  /* 0x000000444500720c */ /* 0x000fc40003f06100 */
[----:B------:R-:W-:Y:S01]  /*45210*/  SEL R68, RZ, 0x1, P1 ;  /* 0x00000001ff447807 */ /* 0x000fe20000800000 */
[----:B------:R-:W-:Y:S01]  /*45220*/  IMAD.X R57, R56, 0x1, R81, P3 ;  /* 0x0000000138397824 */ /* 0x000fe200018e0651 */
[----:B------:R-:W-:Y:S01]  /*45230*/  SEL R59, RZ, 0x1, P0 ;  /* 0x00000001ff3b7807 */ /* 0x000fe20000000000 */
[----:B------:R-:W-:-:S03]  /*45240*/  IMAD.WIDE.U32 R18, R18, UR30, R70 ;  /* 0x0000001e12127c25 */ /* 0x000fc6000f8e0046 */
[----:B------:R-:W-:Y:S01]  /*45250*/  ISETP.GE.U32.AND.EX P0, PT, R57, R56, PT, P2 ;  /* 0x000000383900720c */ /* 0x000fe20003f06120 */
[----:B------:R-:W-:Y:S01]  /*45260*/  IMAD.WIDE.U32.X R60, RZ, R83, R60, P4 ;  /* 0x00000053ff3c7225 */ /* 0x000fe200020e043c */
[----:B------:R-:W-:Y:S02]  /*45270*/  IADD3 R59, P4, P5, R59, R54, R68 ;  /* 0x000000363b3b7210 */ /* 0x000fe40007d9e044 */
[----:B------:R-:W-:Y:S01]  /*45280*/  ISETP.GE.U32.AND P1, PT, R18, R70, PT ;  /* 0x000000461200720c */ /* 0x000fe20003f26070 */
[----:B------:R-:W-:-:S04]  /*45290*/  IMAD.WIDE.U32 R22, R77, 0x3d1, RZ ;  /* 0x000003d14d167825 */ /* 0x000fc800078e00ff */
[----:B------:R-:W-:Y:S01]  /*452a0*/  IMAD.IADD R75, R58, 0x1, R19 ;  /* 0x000000013a4b7824 */ /* 0x000fe200078e0213 */
[-C--:B------:R-:W-:Y:S01]  /*452b0*/  IADD3 R19, P2, PT, R60, R22.reuse, RZ ;  /* 0x000000163c137210 */ /* 0x080fe20007f5e0ff */
[----:B------:R-:W-:Y:S01]  /*452c0*/  IMAD.WIDE.U32 R52, P3, RZ, R77, R52 ;  /* 0x0000004dff347225 */ /* 0x000fe20007860034 */
[----:B------:R-:W-:Y:S02]  /*452d0*/  IADD3.X R58, PT, PT, RZ, R55, RZ, P4, P5 ;  /* 0x00000037ff3a7210 */ /* 0x000fe400027ea4ff */
[C---:B------:R-:W-:Y:S01]  /*452e0*/  ISETP.GE.U32.AND P4, PT, R19.reuse, R22, PT ;  /* 0x000000161300720c */ /* 0x040fe20003f86070 */
[----:B------:R-:W-:Y:S01]  /*452f0*/  IMAD.X R55, RZ, RZ, RZ, P3 ;  /* 0x000000ffff377224 */ /* 0x000fe200018e06ff */
[----:B------:R-:W-:Y:S01]  /*45300*/  IADD3 R22, P5, PT, R19, R83, RZ ;  /* 0x0000005313167210 */ /* 0x000fe20007fbe0ff */
[----:B------:R-:W-:Y:S01]  /*45310*/  IMAD.MOV.U32 R54, RZ, RZ, R53 ;  /* 0x000000ffff367224 */ /* 0x000fe200078e0035 */
[----:B------:R-:W-:Y:S02]  /*45320*/  IADD3 R60, P3, PT, R23, R52, RZ ;  /* 0x00000034173c7210 */ /* 0x000fe40007f7e0ff */
[----:B------:R-:W-:-:S02]  /*45330*/  IADD3 R83, P6, PT, R59, R18, RZ ;  /* 0x000000123b537210 */ /* 0x000fc40007fde0ff */
[----:B------:R-:W-:Y:S01]  /*45340*/  SEL R59, RZ, 0x1, P0 ;  /* 0x00000001ff3b7807 */ /* 0x000fe20000000000 */
[----:B------:R-:W-:Y:S01]  /*45350*/  IMAD.WIDE.U32.X R54, RZ, R69, R54, P3 ;  /* 0x00000045ff367225 */ /* 0x000fe200018e0436 */
[----:B------:R-:W-:Y:S02]  /*45360*/  ISETP.LT.U32.AND P0, PT, R22, R19, PT ;  /* 0x000000131600720c */ /* 0x000fe40003f01070 */
[----:B------:R-:W-:Y:S01]  /*45370*/  ISETP.GE.U32.AND P3, PT, R83, R18, PT ;  /* 0x000000125300720c */ /* 0x000fe20003f66070 */
[----:B------:R-:W-:Y:S01]  /*45380*/  IMAD.X R19, R60, 0x1, R61, P2 ;  /* 0x000000013c137824 */ /* 0x000fe200010e063d */
[C---:B------:R-:W-:Y:S01]  /*45390*/  ISETP.GE.U32.AND.EX P1, PT, R75.reuse, R71, PT, P1 ;  /* 0x000000474b00720c */ /* 0x040fe20003f26110 */
[----:B------:R-:W-:Y:S01]  /*453a0*/  IMAD.X R58, R75, 0x1, R58, P6 ;  /* 0x000000014b3a7824 */ /* 0x000fe200030e063a */
[----:B------:R-:W-:Y:S01]  /*453b0*/  IADD3 R59, P6, PT, R22, R59, RZ ;  /* 0x0000003b163b7210 */ /* 0x000fe20007fde0ff */
[C---:B------:R-:W-:Y:S01]  /*453c0*/  IMAD.X R18, R19.reuse, 0x1, R77, P5 ;  /* 0x0000000113127824 */ /* 0x040fe200028e064d */
[----:B------:R-:W-:Y:S01]  /*453d0*/  ISETP.GE.U32.AND.EX P4, PT, R19, R60, PT, P4 ;  /* 0x0000003c1300720c */ /* 0x000fe20003f86140 */
[----:B------:R-:W-:Y:S01]  /*453e0*/  IMAD.WIDE.U32 R52, R58, 0x3d1, RZ ;  /* 0x000003d13a347825 */ /* 0x000fe200078e00ff */
[----:B------:R-:W-:-:S02]  /*453f0*/  ISETP.GE.U32.AND P2, PT, R59, R22, PT ;  /* 0x000000163b00720c */ /* 0x000fc40003f46070 */
[----:B------:R-:W-:Y:S01]  /*45400*/  ISETP.GE.U32.AND.EX P3, PT, R58, R75, PT, P3 ;  /* 0x0000004b3a00720c */ /* 0x000fe20003f66130 */
[----:B------:R-:W-:Y:S01]  /*45410*/  IMAD.X R61, RZ, RZ, R18, P6 ;  /* 0x000000ffff3d7224 */ /* 0x000fe200030e0612 */
[----:B------:R-:W-:Y:S01]  /*45420*/  SEL R71, RZ, 0x1, P4 ;  /* 0x00000001ff477807 */ /* 0x000fe20002000000 */
[----:B------:R-:W-:Y:S01]  /*45430*/  IMAD.WIDE.U32 R22, R83, 0x3d1, RZ ;  /* 0x000003d153167825 */ /* 0x000fe200078e00ff */
[----:B------:R-:W-:Y:S02]  /*45440*/  SEL R56, RZ, 0x1, P1 ;  /* 0x00000001ff387807 */ /* 0x000fe40000800000 */
[----:B------:R-:W-:Y:S01]  /*45450*/  ISETP.GE.U32.AND.EX P4, PT, R61, R18, PT, P2 ;  /* 0x000000123d00720c */ /* 0x000fe20003f86120 */
[----:B------:R-:W-:Y:S01]  /*45460*/  IMAD.WIDE.U32 R52, P1, RZ, R83, R52 ;  /* 0x00000053ff347225 */ /* 0x000fe20007820034 */
[----:B------:R-:W-:Y:S02]  /*45470*/  SEL R77, RZ, 0x1, P3 ;  /* 0x00000001ff4d7807 */ /* 0x000fe40001800000 */
[----:B------:R-:W-:Y:S01]  /*45480*/  ISETP.LT.U32.OR.EX P0, PT, R18, R19, !P4, P0 ;  /* 0x000000131200720c */ /* 0x000fe20006701500 */
[----:B------:R-:W-:Y:S01]  /*45490*/  IMAD.X R19, RZ, RZ, RZ, P1 ;  /* 0x000000ffff137224 */ /* 0x000fe200008e06ff */
[----:B------:R-:W-:Y:S01]  /*454a0*/  IADD3 R71, P2, P3, R22, R54, R71 ;  /* 0x0000003616477210 */ /* 0x000fe20007b5e047 */
[----:B------:R-:W-:Y:S01]  /*454b0*/  IMAD.MOV.U32 R18, RZ, RZ, R53 ;  /* 0x000000ffff127224 */ /* 0x000fe200078e0035 */
[----:B------:R-:W-:-:S02]  /*454c0*/  IADD3 R77, P4, P5, R77, R50, R56 ;  /* 0x000000324d4d7210 */ /* 0x000fc40007d9e038 */
[----:B------:R-:W-:Y:S02]  /*454d0*/  IADD3 R75, P6, PT, R23, R52, RZ ;  /* 0x00000034174b7210 */ /* 0x000fe40007fde0ff */
[C---:B------:R-:W-:Y:S02]  /*454e0*/  ISETP.GE.U32.AND P1, PT, R71.reuse, R22, PT ;  /* 0x000000164700720c */ /* 0x040fe40003f26070 */
[----:B------:R-:W-:Y:S01]  /*454f0*/  IADD3.X R81, PT, PT, RZ, R51, RZ, P4, P5 ;  /* 0x00000033ff517210 */ /* 0x000fe200027ea4ff */
[----:B------:R-:W-:Y:S01]  /*45500*/  IMAD.WIDE.U32.X R52, RZ, R58, R18, P6 ;  /* 0x0000003aff347225 */ /* 0x000fe200030e0412 */
[----:B------:R-:W-:Y:S02]  /*45510*/  IADD3 R22, P4, PT, R71, R69, RZ ;  /* 0x0000004547167210 */ /* 0x000fe40007f9e0ff */
[----:B------:R-:W-:Y:S01]  /*45520*/  SEL R23, RZ, 0x1, !P0 ;  /* 0x00000001ff177807 */ /* 0x000fe20004000000 */
[----:B------:R-:W-:Y:S01]  /*45530*/  IMAD.WIDE.U32 R50, R81, 0x3d1, RZ ;  /* 0x000003d151327825 */ /* 0x000fe200078e00ff */
        /* <DEDUP_REMOVED lines=29> */
[----:B------:R-:W-:Y:S01]  /*45710*/  ISETP.LT.U32.OR.EX P0, PT, R51, R50, !P1, P3 ;  /* 0x000000323300720c */ /* 0x000fe20004f01530 */
[----:B------:R-:W-:Y:S01]  /*45720*/  IMAD.MOV.U32 R50, RZ, RZ, RZ ;  /* 0x000000ffff327224 */ /* 0x000fe200078e00ff */
        /* <DEDUP_REMOVED lines=59> */
.L_x_349:
[----:B------:R-:W-:Y:S05]  /*45ae0*/  BSYNC.RECONVERGENT B0 ;  /* 0x0000000000007941 */ /* 0x000fea0003800200 */
.L_x_348:
[----:B------:R-:W-:Y:S01]  /*45af0*/  IMAD.MOV.U32 R56, RZ, RZ, R20 ;  /* 0x000000ffff387224 */ /* 0x000fe200078e0014 */
[----:B------:R-:W-:Y:S01]  /*45b00*/  IADD3 R42, P1, PT, R59, R42, RZ ;  /* 0x0000002a3b2a7210 */ /* 0x000fe20007f3e0ff */
[----:B------:R-:W-:Y:S04]  /*45b10*/  BSSY.RECONVERGENT B0, `(.L_x_350) ;  /* 0x00000e2000007945 */ /* 0x000fe80003800200 */
[----:B------:R-:W-:Y:S01]  /*45b20*/  BSSY.RELIABLE B1, `(.L_x_351) ;  /* 0x000003a000017945 */ /* 0x000fe20003800100 */
[----:B------:R-:W-:-:S04]  /*45b30*/  IMAD.WIDE.U32 R18, R21, UR24, R56 ;  /* 0x0000001815127c25 */ /* 0x000fc8000f8e0038 */
        /* <DEDUP_REMOVED lines=56> */
.L_x_352:
[----:B------:R-:W-:Y:S05]  /*45ec0*/  BSYNC.RELIABLE B1 ;  /* 0x0000000000017941 */ /* 0x000fea0003800100 */
.L_x_351:
        /* <DEDUP_REMOVED lines=28> */
[----:B------:R-:W-:Y:S02]  /*46090*/  IADD3 R20, P2, PT, R27, R22, RZ ;  /* 0x000000161b147210 */ /* 0x000fe40007f5e0ff */
[----:B------:R-:W-:Y:S02]  /*460a0*/  ISETP.LT.U32.OR.EX P3, PT, R19, UR7, !P3, P4 ;  /* 0x0000000713007c0c */ /* 0x000fe4000df61540 */
[----:B------:R-:W-:Y:S01]  /*460b0*/  ISETP.GT.U32.AND P0, PT, R20, UR6, PT ;  /* 0x0000000614007c0c */ /* 0x000fe2000bf04070 */
[----:B------:R-:W-:Y:S01]  /*460c0*/  IMAD.X R27, R27, 0x1, R26, P2 ;  /* 0x000000011b1b7824 */ /* 0x000fe200010e061a */
[----:B------:R-:W-:Y:S02]  /*460d0*/  SEL R19, RZ, 0xffffffff, !P3 ;  /* 0xffffffffff137807 */ /* 0x000fe40005800000 */
[----:B------:R-:W-:-:S02]  /*460e0*/  SEL R22, RZ, 0xffffffff, !P1 ;  /* 0xffffffffff167807 */ /* 0x000fc40004800000 */
[----:B------:R-:W-:Y:S02]  /*460f0*/  IADD3 R69, P3, PT, R19, R54, RZ ;  /* 0x0000003613457210 */ /* 0x000fe40007f7e0ff */
[----:B------:R-:W-:Y:S02]  /*46100*/  ISETP.GT.U32.AND.EX P0, PT, R27, UR7, PT, P0 ;  /* 0x000000071b007c0c */ /* 0x000fe4000bf04100 */
        /* <DEDUP_REMOVED lines=8> */
[----:B------:R-:W-:-:S02]  /*46190*/  IMAD.X R26, R48, 0x1, R59, P3 ;  /* 0x00000001301a7824 */ /* 0x000fc400018e063b */
[----:B------:R-:W-:Y:S02]  /*461a0*/  IMAD.MOV.U32 R23, RZ, RZ, R18 ;  /* 0x000000ffff177224 */ /* 0x000fe400078e0012 */
        /* <DEDUP_REMOVED lines=25> */
.L_x_355:
[----:B------:R-:W-:Y:S05]  /*46340*/  BSYNC.RELIABLE B1 ;  /* 0x0000000000017941 */ /* 0x000fea0003800100 */
.L_x_354:
        /* <DEDUP_REMOVED lines=26> */
[C---:B------:R-:W-:Y:S02]  /*464f0*/  IADD3 R20, P3, PT, R21.reuse, R22, RZ ;  /* 0x0000001615147210 */ /* 0x040fe40007f7e0ff */
[----:B------:R-:W-:Y:S02]  /*46500*/  SEL R18, RZ, 0x1, !P2 ;  /* 0x00000001ff127807 */ /* 0x000fe40005000000 */
[----:B------:R-:W-:Y:S01]  /*46510*/  ISETP.GT.U32.AND P0, PT, R20, UR6, PT ;  /* 0x0000000614007c0c */ /* 0x000fe2000bf04070 */
[----:B------:R-:W-:Y:S01]  /*46520*/  IMAD.X R19, R21, 0x1, R48, P3 ;  /* 0x0000000115137824 */ /* 0x000fe200018e0630 */
[----:B------:R-:W-:Y:S02]  /*46530*/  SEL R22, RZ, 0xffffffff, !P1 ;  /* 0xffffffffff167807 */ /* 0x000fe40004800000 */
[----:B------:R-:W-:-:S02]  /*46540*/  ISETP.NE.U32.AND P1, PT, R69, R18, PT ;  /* 0x000000124500720c */ /* 0x000fc40003f25070 */
[----:B------:R-:W-:Y:S02]  /*46550*/  ISETP.GT.U32.AND.EX P0, PT, R19, UR7, PT, P0 ;  /* 0x0000000713007c0c */ /* 0x000fe4000bf04100 */
        /* <DEDUP_REMOVED lines=31> */
.L_x_357:
[----:B------:R-:W-:Y:S05]  /*46750*/  BSYNC.RELIABLE B1 ;  /* 0x0000000000017941 */ /* 0x000fea0003800100 */
.L_x_356:
        /* <DEDUP_REMOVED lines=24> */
[----:B------:R-:W-:-:S03]  /*468e0*/  IADD3 R20, P3, P4, R21, -UR6, R20 ;  /* 0x8000000615147c10 */ /* 0x000fc6000fc7e014 */
[----:B------:R-:W-:Y:S01]  /*468f0*/  IMAD.X R27, R27, 0x1, R52, P2 ;  /* 0x000000011b1b7824 */ /* 0x000fe200010e0634 */
[----:B------:R-:W-:Y:S01]  /*46900*/  IADD3.X R19, PT, PT, R21, ~UR7, R19, P3, P4 ;  /* 0x8000000715137c10 */ /* 0x000fe20009fe8413 */
[----:B------:R-:W-:Y:S02]  /*46910*/  IMAD.MOV.U32 R21, RZ, RZ, R22 ;  /* 0x000000ffff157224 */ /* 0x000fe400078e0016 */
[----:B------:R-:W-:-:S07]  /*46920*/  IMAD.MOV.U32 R22, RZ, RZ, R27 ;  /* 0x000000ffff167224 */ /* 0x000fce00078e001b */
.L_x_353:
[----:B------:R-:W-:Y:S05]  /*46930*/  BSYNC.RECONVERGENT B0 ;  /* 0x0000000000007941 */ /* 0x000fea0003800200 */
.L_x_350:
[----:B------:R-:W-:Y:S05]  /*46940*/  WARPSYNC.ALL ;  /* 0x0000000000007948 */ /* 0x000fea0003800000 */
        /* <DEDUP_REMOVED lines=13> */
[----:B------:R-:W-:Y:S02]  /*46a20*/  ISETP.LT.U32.AND P3, PT, R41, R64, PT ;  /* 0x000000402900720c */ /* 0x000fe40003f61070 */
[----:B------:R-:W-:Y:S02]  /*46a30*/  ISETP.GE.U32.AND P1, PT, R85, R46, PT ;  /* 0x0000002e5500720c */ /* 0x000fe40003f26070 */
[----:B------:R-:W-:Y:S02]  /*46a40*/  ISETP.GT.U32.AND P2, PT, R41, R64, PT ;  /* 0x000000402900720c */ /* 0x000fe40003f44070 */
[----:B------:R-:W-:Y:S02]  /*46a50*/  ISETP.GE.U32.AND.EX P0, PT, R28, R67, PT, P0 ;  /* 0x000000431c00720c */ /* 0x000fe40003f06100 */
[----:B------:R-:W-:-:S02]  /*46a60*/  ISETP.GE.U32.AND.EX P1, PT, R84, R65, PT, P1 ;  /* 0x000000415400720c */ /* 0x000fc40003f26110 */
[CC--:B------:R-:W-:Y:S02]  /*46a70*/  ISETP.GT.U32.AND.EX P2, PT, R44.reuse, R63.reuse, PT, P2 ;  /* 0x0000003f2c00720c */ /* 0x0c0fe40003f44120 */
[----:B------:R-:W-:-:S04]  /*46a80*/  ISETP.LT.U32.OR.EX P0, PT, R44, R63, !P0, P3 ;  /* 0x0000003f2c00720c */ /* 0x000fc80004701530 */
[----:B------:R-:W-:-:S13]  /*46a90*/  PLOP3.LUT P0, PT, P1, P2, P0, 0x2f, 0x0 ;  /* 0x000000000000781c */ /* 0x000fda0000f04507 */
[----:B------:R-:W-:Y:S05]  /*46aa0*/  @!P0 BREAK.RELIABLE B1 ;  /* 0x0000000000018942 */ /* 0x000fea0003800100 */
[----:B------:R-:W-:Y:S05]  /*46ab0*/  @P0 BRA `(.L_x_361) ;  /* 0x0000000000680947 */ /* 0x000fea0003800000 */
.L_x_359:
        /* <DEDUP_REMOVED lines=26> */
.L_x_361:
[----:B------:R-:W-:Y:S05]  /*46c60*/  BSYNC.RELIABLE B1 ;  /* 0x0000000000017941 */ /* 0x000fea0003800100 */
.L_x_360:
        /* <DEDUP_REMOVED lines=28> */
[----:B------:R-:W-:Y:S02]  /*46e30*/  ISETP.GE.U32.AND P2, PT, R28, R85, PT ;  /* 0x000000551c00720c */ /* 0x000fe40003f46070 */
[----:B------:R-:W-:Y:S02]  /*46e40*/  ISETP.GE.U32.AND P3, PT, R27, R28, PT ;  /* 0x0000001c1b00720c */ /* 0x000fe40003f66070 */
[----:B------:R-:W-:-:S02]  /*46e50*/  IADD3 R41, P4, PT, -R46, R27, RZ ;  /* 0x0000001b2e297210 */ /* 0x000fc40007f9e1ff */
        /* <DEDUP_REMOVED lines=9> */
[----:B------:R-:W-:Y:S01]  /*46ef0*/  IADD3 R39, P4, P5, R39, R28, R44 ;  /* 0x0000001c27277210 */ /* 0x000fe20007d9e02c */
[----:B------:R-:W-:Y:S01]  /*46f00*/  IMAD.MOV.U32 R28, RZ, RZ, R50 ;  /* 0x000000ffff1c7224 */ /* 0x000fe200078e0032 */
[----:B------:R-:W-:Y:S02]  /*46f10*/  SEL R44, RZ, 0xffffffff, P0 ;  /* 0xffffffffff2c7807 */ /* 0x000fe40000000000 */
[----:B------:R-:W-:Y:S02]  /*46f20*/  ISETP.LT.U32.OR.EX P0, PT, R42, R65, !P2, P3 ;  /* 0x000000412a00720c */ /* 0x000fe40005701530 */
[----:B------:R-:W-:-:S02]  /*46f30*/  SEL R42, RZ, 0xffffffff, !P1 ;  /* 0xffffffffff2a7807 */ /* 0x000fc40004800000 */
[----:B------:R-:W-:Y:S02]  /*46f40*/  IADD3.X R40, PT, PT, R40, RZ, RZ, P4, P5 ;  /* 0x000000ff28287210 */ /* 0x000fe400027ea4ff */
[----:B------:R-:W-:Y:S02]  /*46f50*/  IADD3 R39, P2, P3, -R62, UR6, R39 ;  /* 0x000000063e277c10 */ /* 0x000fe4000fb5e127 */
[----:B------:R-:W-:Y:S02]  /*46f60*/  SEL R27, RZ, 0xffffffff, !P0 ;  /* 0xffffffffff1b7807 */ /* 0x000fe40004000000 */
[----:B------:R-:W-:Y:S02]  /*46f70*/  IADD3 R41, P1, PT, R42, R41, RZ ;  /* 0x000000292a297210 */ /* 0x000fe40007f3e0ff */
[----:B------:R-:W-:Y:S02]  /*46f80*/  IADD3.X R40, PT, PT, ~R47, UR7, R40, P2, P3 ;  /* 0x000000072f287c10 */ /* 0x000fe400097e6528 */
[----:B------:R-:W-:Y:S01]  /*46f90*/  IADD3 R43, P0, PT, R44, R43, RZ ;  /* 0x0000002b2c2b7210 */ /* 0x000fe20007f1e0ff */
[----:B------:R-:W-:Y:S01]  /*46fa0*/  IMAD.X R42, R42, 0x1, R29, P1 ;  /* 0x000000012a2a7824 */ /* 0x000fe200008e061d */
[----:B------:R-:W-:Y:S01]  /*46fb0*/  IADD3 R39, P2, PT, R39, R27, RZ ;  /* 0x0000001b27277210 */ /* 0x000fe20007f5e0ff */
[----:B------:R-:W-:-:S02]  /*46fc0*/  IMAD.MOV.U32 R29, RZ, RZ, R48 ;  /* 0x000000ffff1d7224 */ /* 0x000fc400078e0030 */
[----:B------:R-:W-:Y:S02]  /*46fd0*/  IMAD.X R44, R44, 0x1, R51, P0 ;  /* 0x000000012c2c7824 */ /* 0x000fe400000e0633 */
[----:B------:R-:W-:-:S08]  /*46fe0*/  IMAD.X R40, R40, 0x1, R27, P2 ;  /* 0x0000000128287824 */ /* 0x000fd000010e061b */
.L_x_362:
[----:B------:R-:W-:Y:S05]  /*46ff0*/  BSYNC.RECONVERGENT B0 ;  /* 0x0000000000007941 */ /* 0x000fea0003800200 */
.L_x_358:
[----:B------:R-:W-:Y:S05]  /*47000*/  WARPSYNC.ALL ;  /* 0x0000000000007948 */ /* 0x000fea0003800000 */
        /* <DEDUP_REMOVED lines=25> */
.L_x_364:
        /* <DEDUP_REMOVED lines=12> */
[----:B------:R-:W-:Y:S01]  /*47260*/  SEL R21, RZ, 0xffffffff, !P1 ;  /* 0xffffffffff157807 */ /* 0x000fe20004800000 */
[----:B------:R-:W-:Y:S01]  /*47270*/  IMAD.X R50, R22, 0x1, ~R10, P2 ;  /* 0x0000000116327824 */ /* 0x000fe200010e0e0a */
[----:B------:R-:W-:Y:S02]  /*47280*/  ISETP.GE.U32.AND P2, PT, R26, R23, PT ;  /* 0x000000171a00720c */ /* 0x000fe40003f46070 */
[----:B------:R-:W-:-:S02]  /*47290*/  IADD3 R26, P1, PT, R21, R26, RZ ;  /* 0x0000001a151a7210 */ /* 0x000fc40007f3e0ff */
[----:B------:R-:W-:-:S03]  /*472a0*/  ISETP.GE.U32.AND.EX P2, PT, R50, RZ, PT, P2 ;  /* 0x000000ff3200720c */ /* 0x000fc60003f46120 */
[----:B------:R-:W-:Y:S01]  /*472b0*/  IMAD.X R21, R21, 0x1, R50, P1 ;  /* 0x0000000115157824 */ /* 0x000fe200008e0632 */
[----:B------:R-:W-:Y:S02]  /*472c0*/  ISETP.LT.U32.OR.EX P2, PT, R22, R10, !P2, P3 ;  /* 0x0000000a1600720c */ /* 0x000fe40005741530 */
[----:B------:R-:W-:Y:S02]  /*472d0*/  SEL R22, RZ, 0xffffffff, P0 ;  /* 0xffffffffff167807 */ /* 0x000fe40000000000 */
[----:B------:R-:W-:Y:S02]  /*472e0*/  SEL R48, RZ, 0xffffffff, !P2 ;  /* 0xffffffffff307807 */ /* 0x000fe40005000000 */
[----:B------:R-:W-:Y:S02]  /*472f0*/  IADD3 R27, P0, PT, R22, R27, RZ ;  /* 0x0000001b161b7210 */ /* 0x000fe40007f1e0ff */
[----:B------:R-:W-:-:S03]  /*47300*/  IADD3 R23, P2, P3, R48, R20, -R7 ;  /* 0x0000001430177210 */ /* 0x000fc60007b5e807 */
[----:B------:R-:W-:Y:S01]  /*47310*/  IMAD.X R22, R22, 0x1, R51, P0 ;  /* 0x0000000116167824 */ /* 0x000fe200000e0633 */
[----:B------:R-:W-:Y:S01]  /*47320*/  IADD3.X R20, PT, PT, R48, R19, ~R8, P2, P3 ;  /* 0x0000001330147210 */ /* 0x000fe200017e6c08 */
[----:B------:R-:W-:Y:S08]  /*47330*/  BRA `(.L_x_367) ;  /* 0x0000000000e47947 */ /* 0x000ff00003800000 */
.L_x_366:
[----:B------:R-:W-:Y:S05]  /*47340*/  BSYNC.RELIABLE B1 ;  /* 0x0000000000017941 */ /* 0x000fea0003800100 */
.L_x_365:
        /* <DEDUP_REMOVED lines=41> */
[----:B------:R-:W-:Y:S02]  /*475e0*/  SEL R22, RZ, 0xffffffff, P0 ;  /* 0xffffffffff167807 */ /* 0x000fe40000000000 */
[----:B------:R-:W-:Y:S02]  /*475f0*/  ISETP.LT.U32.OR.EX P0, PT, R23, R10, !P2, P3 ;  /* 0x0000000a1700720c */ /* 0x000fe40005701530 */
[----:B------:R-:W-:-:S02]  /*47600*/  IADD3.X R19, PT, PT, R19, RZ, RZ, P4, P5 ;  /* 0x000000ff13137210 */ /* 0x000fc400027ea4ff */
[----:B------:R-:W-:Y:S02]  /*47610*/  IADD3 R23, P2, P3, -R7, UR6, R20 ;  /* 0x0000000607177c10 */ /* 0x000fe4000fb5e114 */
[----:B------:R-:W-:Y:S02]  /*47620*/  SEL R18, RZ, 0xffffffff, !P0 ;  /* 0xffffffffff127807 */ /* 0x000fe40004000000 */
[----:B------:R-:W-:Y:S02]  /*47630*/  SEL R21, RZ, 0xffffffff, !P1 ;  /* 0xffffffffff157807 */ /* 0x000fe40004800000 */
[----:B------:R-:W-:Y:S02]  /*47640*/  IADD3.X R20, PT, PT, ~R8, UR7, R19, P2, P3 ;  /* 0x0000000708147c10 */ /* 0x000fe400097e6513 */
[----:B------:R-:W-:Y:S02]  /*47650*/  IADD3 R27, P0, PT, R22, R27, RZ ;  /* 0x0000001b161b7210 */ /* 0x000fe40007f1e0ff */
[----:B------:R-:W-:-:S02]  /*47660*/  IADD3 R23, P2, PT, R23, R18, RZ ;  /* 0x0000001217177210 */ /* 0x000fc40007f5e0ff */
[C---:B------:R-:W-:Y:S01]  /*47670*/  IADD3 R26, P1, PT, R21.reuse, R26, RZ ;  /* 0x0000001a151a7210 */ /* 0x040fe20007f3e0ff */
[----:B------:R-:W-:Y:S02]  /*47680*/  IMAD.X R22, R22, 0x1, R49, P0 ;  /* 0x0000000116167824 */ /* 0x000fe400000e0631 */
[----:B------:R-:W-:Y:S02]  /*47690*/  IMAD.X R20, R20, 0x1, R18, P2 ;  /* 0x0000000114147824 */ /* 0x000fe400010e0612 */
[----:B------:R-:W-:Y:S02]  /*476a0*/  IMAD.X R21, R21, 0x1, R48, P1 ;  /* 0x0000000115157824 */ /* 0x000fe400008e0630 */
[----:B------:R-:W-:Y:S02]  /*476b0*/  IMAD.MOV.U32 R18, RZ, RZ, R50 ;  /* 0x000000ffff127224 */ /* 0x000fe400078e0032 */
[----:B------:R-:W-:-:S07]  /*476c0*/  IMAD.MOV.U32 R49, RZ, RZ, R52 ;  /* 0x000000ffff317224 */ /* 0x000fce00078e0034 */
.L_x_367:
[----:B------:R-:W-:Y:S05]  /*476d0*/  BSYNC.RECONVERGENT B0 ;  /* 0x0000000000007941 */ /* 0x000fea0003800200 */
.L_x_363:
[----:B------:R-:W-:Y:S05]  /*476e0*/  WARPSYNC.ALL ;  /* 0x0000000000007948 */ /* 0x000fea0003800000 */
[C---:B------:R-:W-:Y:S01]  /*476f0*/  IMAD.WIDE.U32 R50, R28.reuse, R43, RZ ;  /* 0x0000002b1c327225 */ /* 0x040fe200078e00ff */
[----:B------:R-:W-:Y:S01]  /*47700*/  UMOV UR4, URZ ;  /* 0x000000ff00047c82 */ /* 0x000fe20008000000 */
[----:B------:R-:W-:Y:S02]  /*47710*/  BSSY.RECONVERGENT B0, `(.L_x_368) ;  /* 0x0000143000007945 */ /* 0x000fe40003800200 */
[----:B------:R-:W-:-:S04]  /*47720*/  IMAD.WIDE.U32 R58, R28, R41, RZ ;  /* 0x000000291c3a7225 */ /* 0x000fc800078e00ff */
[----:B------:R-:W-:-:S04]  /*47730*/  IMAD.WIDE.U32 R54, P0, R44, R29, R50 ;  /* 0x0000001d2c367225 */ /* 0x000fc80007800032 */
[----:B------:R-:W-:-:S04]  /*47740*/  IMAD.WIDE.U32 R52, R29, R43, RZ ;  /* 0x0000002b1d347225 */ /* 0x000fc800078e00ff */
[----:B------:R-:W-:-:S04]  /*47750*/  IMAD.WIDE.U32 R50, P2, R42, R29, R58 ;  /* 0x0000001d2a327225 */ /* 0x000fc8000784003a */
[----:B------:R-:W-:Y:S01]  /*47760*/  IMAD.X R59, RZ, RZ, RZ, P0 ;  /* 0x000000ffff3b7224 */ /* 0x000fe200000e06ff */
[----:B------:R-:W-:Y:S01]  /*47770*/  IADD3 RZ, P0, PT, R53, R54, RZ ;  /* 0x0000003635ff7210 */ /* 0x000fe20007f1e0ff */
[----:B------:R-:W-:Y:S02]  /*47780*/  IMAD.MOV.U32 R58, RZ, RZ, R55 ;  /* 0x000000ffff3a7224 */ /* 0x000fe400078e0037 */
[-C--:B------:R-:W-:Y:S02]  /*47790*/  IMAD R19, R42, R29.reuse, RZ ;  /* 0x0000001d2a137224 */ /* 0x080fe400078e02ff */
[----:B------:R-:W-:-:S04]  /*477a0*/  IMAD.WIDE.U32 R52, R41, R29, RZ ;  /* 0x0000001d29347225 */ /* 0x000fc800078e00ff */
[----:B------:R-:W-:-:S04]  /*477b0*/  IMAD.WIDE.U32.X R58, R44, R28, R58, P0 ;  /* 0x0000001c2c3a7225 */ /* 0x000fc800000e043a */
[----:B------:R-:W-:Y:S01]  /*477c0*/  IMAD R19, R41, R28, R19 ;  /* 0x0000001c29137224 */ /* 0x000fe200078e0213 */
[----:B------:R-:W-:Y:S01]  /*477d0*/  IADD3 R48, P5, PT, R58, R52, RZ ;  /* 0x000000343a307210 */ /* 0x000fe20007fbe0ff */
[----:B------:R-:W-:-:S03]  /*477e0*/  IMAD.WIDE.U32 R56, R29, R41, RZ ;  /* 0x000000291d387225 */ /* 0x000fc600078e00ff */
[----:B------:R-:W-:Y:S01]  /*477f0*/  ISETP.GE.U32.AND P0, PT, R48, R52, PT ;  /* 0x000000343000720c */ /* 0x000fe20003f06070 */
[----:B------:R-:W-:Y:S01]  /*47800*/  IMAD.WIDE.U32 R70, R44, R41, RZ ;  /* 0x000000292c467225 */ /* 0x000fe200078e00ff */
[----:B------:R-:W-:-:S03]  /*47810*/  IADD3 RZ, P3, PT, R57, R50, RZ ;  /* 0x0000003239ff7210 */ /* 0x000fc60007f7e0ff */
[----:B------:R-:W-:-:S04]  /*47820*/  IMAD.WIDE.U32 R74, R28, R39, RZ ;  /* 0x000000271c4a7225 */ /* 0x000fc800078e00ff */
[----:B------:R-:W-:Y:S02]  /*47830*/  IMAD.IADD R58, R53, 0x1, R19 ;  /* 0x00000001353a7824 */ /* 0x000fe400078e0213 */
[----:B------:R-:W-:-:S04]  /*47840*/  IMAD.WIDE.U32 R56, R43, R41, RZ ;  /* 0x000000292b387225 */ /* 0x000fc800078e00ff */
[----:B------:R-:W-:-:S04]  /*47850*/  IMAD.WIDE.U32 R70, P4, R43, R42, R70 ;  /* 0x0000002a2b467225 */ /* 0x000fc80007880046 */
[----:B------:R-:W-:-:S04]  /*47860*/  IMAD.WIDE.U32 R98, R28, R29, RZ ;  /* 0x0000001d1c627225 */ /* 0x000fc800078e00ff */
[----:B------:R-:W-:-:S04]  /*47870*/  IMAD.WIDE.U32 R54, R29, R39, RZ ;  /* 0x000000271d367225 */ /* 0x000fc800078e00ff */
[----:B------:R-:W-:-:S04]  /*47880*/  IMAD.WIDE.U32 R74, P1, R40, R29, R74 ;  /* 0x0000001d284a7225 */ /* 0x000fc8000782004a */
[----:B------:R-:W-:Y:S01]  /*47890*/  IMAD.X R79, R58, 0x1, R59, P5 ;  /* 0x000000013a4f7824 */ /* 0x000fe200028e063b */
[----:B------:R-:W-:Y:S01]  /*478a0*/  IADD3 RZ, P6, PT, R55, R74, RZ ;  /* 0x0000004a37ff7210 */ /* 0x000fe20007fde0ff */
[-C--:B------:R-:W-:Y:S02]  /*478b0*/  IMAD R19, R44, R29.reuse, RZ ;  /* 0x0000001d2c137224 */ /* 0x080fe400078e02ff */
[----:B------:R-:W-:Y:S01]  /*478c0*/  IMAD.X R53, RZ, RZ, RZ, P2 ;  /* 0x000000ffff357224 */ /* 0x000fe200010e06ff */
[----:B------:R-:W-:Y:S01]  /*478d0*/  IADD3 RZ, P2, PT, R57, R70, RZ ;  /* 0x0000004639ff7210 */ /* 0x000fe20007f5e0ff */
[----:B------:R-:W-:Y:S01]  /*478e0*/  IMAD.MOV.U32 R52, RZ, RZ, R51 ;  /* 0x000000ffff347224 */ /* 0x000fe200078e0033 */
[----:B------:R-:W-:Y:S01]  /*478f0*/  ISETP.GE.U32.AND.EX P0, PT, R79, R58, PT, P0 ;  /* 0x0000003a4f00720c */ /* 0x000fe20003f06100 */
[----:B------:R-:W-:-:S04]  /*47900*/  IMAD.WIDE.U32 R56, R29, R29, RZ ;  /* 0x0000001d1d387225 */ /* 0x000fc800078e00ff */
[----:B------:R-:W-:-:S04]  /*47910*/  IMAD.WIDE.U32 R98, P5, R29, R28, R98 ;  /* 0x0000001c1d627225 */ /* 0x000fc800078a0062 */
[----:B------:R-:W-:-:S04]  /*47920*/  IMAD.WIDE.U32 R54, R43, R29, RZ ;  /* 0x0000001d2b367225 */ /* 0x000fc800078e00ff */
[----:B------:R-:W-:Y:S01]  /*47930*/  IMAD R85, R43, R28, R19 ;  /* 0x0000001c2b557224 */ /* 0x000fe200078e0213 */
[----:B------:R-:W-:Y:S01]  /*47940*/  SEL R19, RZ, 0x1, P0 ;  /* 0x00000001ff137807 */ /* 0x000fe20000000000 */
[-C--:B------:R-:W-:Y:S01]  /*47950*/  IMAD R58, R40, R29.reuse, RZ ;  /* 0x0000001d283a7224 */ /* 0x080fe200078e02ff */
[----:B------:R-:W-:Y:S01]  /*47960*/  IADD3 RZ, P0, PT, R57, R98, RZ ;  /* 0x0000006239ff7210 */ /* 0x000fe20007f1e0ff */
[----:B------:R-:W-:-:S04]  /*47970*/  IMAD.WIDE.U32 R50, R39, R29, RZ ;  /* 0x0000001d27327225 */ /* 0x000fc800078e00ff */
[----:B------:R-:W-:-:S04]  /*47980*/  IMAD.WIDE.U32.X R52, R42, R28, R52, P3 ;  /* 0x0000001c2a347225 */ /* 0x000fc800018e0434 */
[----:B------:R-:W-:Y:S02]  /*47990*/  IMAD.IADD R85, R55, 0x1, R85 ;  /* 0x0000000137557824 */ /* 0x000fe400078e0255 */
[----:B------:R-:W-:Y:S01]  /*479a0*/  IMAD.X R77, RZ, RZ, RZ, P5 ;  /* 0x000000ffff4d7224 */ /* 0x000fe200028e06ff */
[----:B------:R-:W-:Y:S01]  /*479b0*/  IADD3 R52, P3, P5, R50, R52, R19 ;  /* 0x0000003432347210 */ /* 0x000fe20007d7e013 */
[----:B------:R-:W-:Y:S01]  /*479c0*/  IMAD.MOV.U32 R76, RZ, RZ, R99 ;  /* 0x000000ffff4c7224 */ /* 0x000fe200078e0063 */
[----:B------:R-:W-:Y:S01]  /*479d0*/  SHF.L.U64.HI R81, R54, 0x1, R85 ;  /* 0x0000000136517819 */ /* 0x000fe20000010255 */
[----:B------:R-:W-:Y:S02]  /*479e0*/  IMAD R83, R39, R28, R58 ;  /* 0x0000001c27537224 */ /* 0x000fe400078e023a */
[----:B------:R-:W-:-:S04]  /*479f0*/  IMAD.WIDE.U32 R60, R44, R39, RZ ;  /* 0x000000272c3c7225 */ /* 0x000fc800078e00ff */
[----:B------:R-:W-:Y:S02]  /*47a00*/  IMAD.SHL.U32 R19, R54, 0x2, RZ ;  /* 0x0000000236137824 */ /* 0x000fe400078e00ff */
[----:B------:R-:W-:-:S04]  /*47a10*/  IMAD.WIDE.U32.X R76, R28, R28, R76, P0 ;  /* 0x0000001c1c4c7225 */ /* 0x000fc800000e044c */
[----:B------:R-:W-:Y:S02]  /*47a20*/  IMAD.IADD R83, R51, 0x1, R83 ;  /* 0x0000000133537824 */ /* 0x000fe400078e0253 */
[----:B------:R-:W-:-:S03]  /*47a30*/  IMAD.WIDE.U32 R54, R44, R43, RZ ;  /* 0x0000002b2c367225 */ /* 0x000fc600078e00ff */
[----:B------:R-:W-:Y:S01]  /*47a40*/  IADD3.X R53, PT, PT, R83, R53, RZ, P3, P5 ;  /* 0x0000003553357210 */ /* 0x000fe20001fea4ff */
[----:B------:R-:W-:Y:S01]  /*47a50*/  IMAD.X R69, RZ, RZ, RZ, P1 ;  /* 0x000000ffff457224 */ /* 0x000fe200008e06ff */
[----:B------:R-:W-:Y:S01]  /*47a60*/  IADD3 R73, P1, PT, R19, R76, RZ ;  /* 0x0000004c13497210 */ /* 0x000fe20007f3e0ff */
[----:B------:R-:W-:-:S04]  /*47a70*/  IMAD.WIDE.U32 R56, R43, R39, RZ ;  /* 0x000000272b387225 */ /* 0x000fc800078e00ff */
[----:B------:R-:W-:-:S04]  /*47a80*/  IMAD.WIDE.U32 R60, P0, R43, R40, R60 ;  /* 0x000000282b3c7225 */ /* 0x000fc8000780003c */
[----:B------:R-:W-:Y:S01]  /*47a90*/  IMAD.WIDE.U32 R58, R43, R43, RZ ;  /* 0x0000002b2b3a7225 */ /* 0x000fe200078e00ff */
[----:B------:R-:W-:Y:S02]  /*47aa0*/  IADD3 RZ, P3, PT, R57, R60, RZ ;  /* 0x0000003c39ff7210 */ /* 0x000fe40007f7e0ff */
[----:B------:R-:W-:Y:S01]  /*47ab0*/  SHF.L.W.U32.HI R58, R85, 0x1, R48 ;  /* 0x00000001553a7819 */ /* 0x000fe20000010e30 */
[----:B------:R-:W-:-:S04]  /*47ac0*/  IMAD.WIDE.U32 R54, P5, R43, R44, R54 ;  /* 0x0000002c2b367225 */ /* 0x000fc800078a0036 */
[----:B------:R-:W-:Y:S01]  /*47ad0*/  IMAD.X R72, R81, 0x1, R77, P1 ;  /* 0x0000000151487824 */ /* 0x000fe200008e064d */
[----:B------:R-:W-:Y:S01]  /*47ae0*/  ISETP.GE.U32.AND P1, PT, R52, R50, PT ;  /* 0x000000323400720c */ /* 0x000fe20003f26070 */
[----:B------:R-:W-:Y:S01]  /*47af0*/  IMAD.X R51, RZ, RZ, RZ, P0 ;  /* 0x000000ffff337224 */ /* 0x000fe200000e06ff */
[----:B------:R-:W-:Y:S01]  /*47b00*/  ISETP.GE.U32.AND P0, PT, R73, R19, PT ;  /* 0x000000134900720c */ /* 0x000fe20003f06070 */
[----:B------:R-:W-:Y:S01]  /*47b10*/  IMAD.X R57, RZ, RZ, RZ, P4 ;  /* 0x000000ffff397224 */ /* 0x000fe200020e06ff */
[----:B------:R-:W-:Y:S01]  /*47b20*/  IADD3 RZ, P4, PT, R59, R54, RZ ;  /* 0x000000363bff7210 */ /* 0x000fe20007f9e0ff */
[----:B------:R-:W-:Y:S01]  /*47b30*/  IMAD.MOV.U32 R56, RZ, RZ, R71 ;  /* 0x000000ffff387224 */ /* 0x000fe200078e0047 */
[----:B------:R-:W-:Y:S01]  /*47b40*/  SHF.L.W.U32.HI R59, R48, 0x1, R79 ;  /* 0x00000001303b7819 */ /* 0x000fe20000010e4f */
[----:B------:R-:W-:Y:S01]  /*47b50*/  IMAD.MOV.U32 R68, RZ, RZ, R75 ;  /* 0x000000ffff447224 */ /* 0x000fe200078e004b */
[----:B------:R-:W-:Y:S01]  /*47b60*/  ISETP.GE.U32.AND.EX P0, PT, R72, R81, PT, P0 ;  /* 0x000000514800720c */ /* 0x000fe20003f06100 */
[----:B------:R-:W-:Y:S01]  /*47b70*/  IMAD R74, R42, R43, RZ ;  /* 0x0000002b2a4a7224 */ /* 0x000fe200078e02ff */
[----:B------:R-:W-:Y:S01]  /*47b80*/  ISETP.GE.U32.AND.EX P1, PT, R53, R83, PT, P1 ;  /* 0x000000533500720c */ /* 0x000fe20003f26110 */
[----:B------:R-:W-:Y:S01]  /*47b90*/  IMAD.WIDE.U32 R70, R43, R43, R58 ;  /* 0x0000002b2b467225 */ /* 0x000fe200078e003a */
[----:B------:R-:W-:-:S02]  /*47ba0*/  SEL R19, RZ, 0x1, P0 ;  /* 0x00000001ff137807 */ /* 0x000fc40000000000 */
[----:B------:R-:W-:Y:S01]  /*47bb0*/  SEL R75, RZ, 0x1, P1 ;  /* 0x00000001ff4b7807 */ /* 0x000fe20000800000 */
[----:B------:R-:W-:Y:S01]  /*47bc0*/  IMAD.MOV.U32 R50, RZ, RZ, R61 ;  /* 0x000000ffff327224 */ /* 0x000fe200078e003d */
[----:B------:R-:W-:Y:S01]  /*47bd0*/  ISETP.LT.U32.AND P0, PT, R70, R58, PT ;  /* 0x0000003a4600720c */ /* 0x000fe20003f01070 */
[----:B------:R-:W-:Y:S01]  /*47be0*/  IMAD.IADD R58, R54, 0x1, R71 ;  /* 0x00000001363a7824 */ /* 0x000fe200078e0247 */
[----:B------:R-:W-:Y:S01]  /*47bf0*/  IADD3 R48, P1, PT, R19, R70, RZ ;  /* 0x0000004613307210 */ /* 0x000fe20007f3e0ff */
[----:B------:R-:W-:-:S03]  /*47c00*/  IMAD.WIDE.U32.X R60, R40, R28, R68, P6 ;  /* 0x0000001c283c7225 */ /* 0x000fc600030e0444 */
[----:B------:R-:W-:Y:S01]  /*47c10*/  ISETP.GE.U32.AND P6, PT, R48, R70, PT ;  /* 0x000000463000720c */ /* 0x000fe20003fc6070 */
[----:B------:R-:W-:-:S04]  /*47c20*/  IMAD.WIDE.U32 R68, R43, R41, R52 ;  /* 0x000000292b447225 */ /* 0x000fc800078e0034 */
[----:B------:R-:W-:Y:S01]  /*47c30*/  IMAD R77, R44, R41, R74 ;  /* 0x000000292c4d7224 */ /* 0x000fe200078e024a */
[----:B------:R-:W-:Y:S01]  /*47c40*/  SHF.L.W.U32.HI R79, R79, 0x1, R68 ;  /* 0x000000014f4f7819 */ /* 0x000fe20000010e44 */
[----:B------:R-:W-:Y:S01]  /*47c50*/  IMAD.X R19, RZ, RZ, R58, P1 ;  /* 0x000000ffff137224 */ /* 0x000fe200008e063a */
[----:B------:R-:W-:Y:S01]  /*47c60*/  ISETP.GE.U32.AND P1, PT, R68, R52, PT ;  /* 0x000000344400720c */ /* 0x000fe20003f26070 */
[----:B------:R-:W-:Y:S01]  /*47c70*/  IMAD.X R71, RZ, RZ, RZ, P5 ;  /* 0x000000ffff477224 */ /* 0x000fe200028e06ff */
[----:B------:R-:W-:Y:S01]  /*47c80*/  IADD3 R54, P5, PT, R75, R60, RZ ;  /* 0x0000003c4b367210 */ /* 0x000fe20007fbe0ff */
[----:B------:R-:W-:Y:S01]  /*47c90*/  IMAD.MOV.U32 R70, RZ, RZ, R55 ;  /* 0x000000ffff467224 */ /* 0x000fe200078e0037 */
[----:B------:R-:W-:Y:S01]  /*47ca0*/  ISETP.GE.U32.AND.EX P6, PT, R19, R58, PT, P6 ;  /* 0x0000003a1300720c */ /* 0x000fe20003fc6160 */
[----:B------:R-:W-:Y:S02]  /*47cb0*/  IMAD.IADD R77, R69, 0x1, R77 ;  /* 0x00000001454d7824 */ /* 0x000fe400078e024d */
[----:B------:R-:W-:Y:S01]  /*47cc0*/  IMAD.WIDE.U32.X R70, R44, R44, R70, P4 ;  /* 0x0000002c2c467225 */ /* 0x000fe200020e0446 */
[----:B------:R-:W-:-:S02]  /*47cd0*/  ISETP.LT.U32.OR.EX P0, PT, R58, R59, !P6, P0 ;  /* 0x0000003b3a00720c */ /* 0x000fc40007701500 */
[----:B------:R-:W-:Y:S01]  /*47ce0*/  ISETP.GE.U32.AND.EX P1, PT, R77, R53, PT, P1 ;  /* 0x000000354d00720c */ /* 0x000fe20003f26110 */
[----:B------:R-:W-:Y:S01]  /*47cf0*/  IMAD R52, R40, R43, RZ ;  /* 0x0000002b28347224 */ /* 0x000fe200078e02ff */
[----:B------:R-:W-:Y:S01]  /*47d00*/  SHF.L.W.U32.HI R59, R68, 0x1, R77 ;  /* 0x00000001443b7819 */ /* 0x000fe20000010e4d */
[----:B------:R-:W-:Y:S01]  /*47d10*/  IMAD.X R55, RZ, RZ, R61, P5 ;  /* 0x000000ffff377224 */ /* 0x000fe200028e063d */
[----:B------:R-:W-:Y:S01]  /*47d20*/  SEL R61, RZ, 0x1, P1 ;  /* 0x00000001ff3d7807 */ /* 0x000fe20000800000 */
[C---:B------:R-:W-:Y:S01]  /*47d30*/  IMAD.WIDE.U32.X R56, R44.reuse, R42, R56, P2 ;  /* 0x0000002a2c387225 */ /* 0x040fe200010e0438 */
[----:B------:R-:W-:Y:S02]  /*47d40*/  IADD3 R58, P2, PT, R79, R70, RZ ;  /* 0x000000464f3a7210 */ /* 0x000fe40007f5e0ff */
[----:B------:R-:W-:Y:S01]  /*47d50*/  SEL R75, RZ, 0x1, !P0 ;  /* 0x00000001ff4b7807 */ /* 0x000fe20004000000 */
[----:B------:R-:W-:Y:S01]  /*47d60*/  IMAD R69, R44, R39, R52 ;  /* 0x000000272c457224 */ /* 0x000fe200078e0234 */
[C---:B------:R-:W-:Y:S01]  /*47d70*/  ISETP.LT.U32.AND P0, PT, R58.reuse, R79, PT ;  /* 0x0000004f3a00720c */ /* 0x040fe20003f01070 */
[----:B------:R-:W-:Y:S01]  /*47d80*/  IMAD.WIDE.U32 R52, R43, R39, R54 ;  /* 0x000000272b347225 */ /* 0x000fe200078e0036 */
[----:B------:R-:W-:-:S03]  /*47d90*/  IADD3 R75, P5, PT, R58, R75, RZ ;  /* 0x0000004b3a4b7210 */ /* 0x000fc60007fbe0ff */
[----:B------:R-:W-:Y:S01]  /*47da0*/  IMAD.X R70, R59, 0x1, R71, P2 ;  /* 0x000000013b467824 */ /* 0x000fe200010e0647 */
[C---:B------:R-:W-:Y:S01]  /*47db0*/  IADD3 R71, P1, P6, R52.reuse, R56, R61 ;  /* 0x0000003834477210 */ /* 0x040fe20007e3e03d */
[----:B------:R-:W-:Y:S01]  /*47dc0*/  IMAD.IADD R61, R53, 0x1, R69 ;  /* 0x00000001353d7824 */ /* 0x000fe200078e0245 */
[----:B------:R-:W-:Y:S01]  /*47dd0*/  ISETP.GE.U32.AND P2, PT, R52, R54, PT ;  /* 0x000000363400720c */ /* 0x000fe20003f46070 */
[----:B------:R-:W-:Y:S01]  /*47de0*/  IMAD.X R74, RZ, RZ, R70, P5 ;  /* 0x000000ffff4a7224 */ /* 0x000fe200028e0646 */
[----:B------:R-:W-:Y:S01]  /*47df0*/  ISETP.GE.U32.AND P4, PT, R71, R52, PT ;  /* 0x000000344700720c */ /* 0x000fe20003f86070 */
[----:B------:R-:W-:Y:S01]  /*47e00*/  IMAD.WIDE.U32 R52, R42, R39, RZ ;  /* 0x000000272a347225 */ /* 0x000fe200078e00ff */
[----:B------:R-:W-:Y:S02]  /*47e10*/  IADD3.X R76, PT, PT, R61, R57, RZ, P1, P6 ;  /* 0x000000393d4c7210 */ /* 0x000fe40000fec4ff */
[----:B------:R-:W-:Y:S01]  /*47e20*/  ISETP.GE.U32.AND P1, PT, R75, R58, PT ;  /* 0x0000003a4b00720c */ /* 0x000fe20003f26070 */
[----:B------:R-:W-:Y:S01]  /*47e30*/  IMAD.WIDE.U32.X R50, R44, R40, R50, P3 ;  /* 0x000000282c327225 */ /* 0x000fe200018e0432 */
[----:B------:R-:W-:-:S02]  /*47e40*/  ISETP.GE.U32.AND.EX P2, PT, R61, R55, PT, P2 ;  /* 0x000000373d00720c */ /* 0x000fc40003f46120 */
[----:B------:R-:W-:Y:S01]  /*47e50*/  ISETP.GE.U32.AND.EX P4, PT, R76, R61, PT, P4 ;  /* 0x0000003d4c00720c */ /* 0x000fe20003f86140 */
[C---:B------:R-:W-:Y:S01]  /*47e60*/  IMAD.WIDE.U32 R54, R41.reuse, R39, RZ ;  /* 0x0000002729367225 */ /* 0x040fe200078e00ff */
[----:B------:R-:W-:Y:S02]  /*47e70*/  ISETP.GE.U32.AND.EX P3, PT, R74, R70, PT, P1 ;  /* 0x000000464a00720c */ /* 0x000fe40003f66110 */
[----:B------:R-:W-:Y:S01]  /*47e80*/  SEL R58, RZ, 0x1, P2 ;  /* 0x00000001ff3a7807 */ /* 0x000fe20001000000 */
[----:B------:R-:W-:Y:S01]  /*47e90*/  IMAD.WIDE.U32 R52, P6, R41, R40, R52 ;  /* 0x0000002829347225 */ /* 0x000fe200078c0034 */
[----:B------:R-:W-:Y:S02]  /*47ea0*/  SEL R61, RZ, 0x1, P4 ;  /* 0x00000001ff3d7807 */ /* 0x000fe40002000000 */
[----:B------:R-:W-:Y:S01]  /*47eb0*/  ISETP.LT.U32.OR.EX P0, PT, R70, R59, !P3, P0 ;  /* 0x0000003b4600720c */ /* 0x000fe20005f01500 */
[----:B------:R-:W-:Y:S01]  /*47ec0*/  IMAD.WIDE.U32 R68, R42, R41, RZ ;  /* 0x000000292a447225 */ /* 0x000fe200078e00ff */
[----:B------:R-:W-:-:S02]  /*47ed0*/  IADD3 RZ, P2, PT, R55, R52, RZ ;  /* 0x0000003437ff7210 */ /* 0x000fc40007f5e0ff */
[----:B------:R-:W-:Y:S01]  /*47ee0*/  IADD3 R58, P3, P4, R61, R50, R58 ;  /* 0x000000323d3a7210 */ /* 0x000fe20007c7e03a */
[----:B------:R-:W-:Y:S01]  /*47ef0*/  IMAD.WIDE.U32 R54, R40, R39, RZ ;  /* 0x0000002728367225 */ /* 0x000fe200078e00ff */
[----:B------:R-:W-:Y:S02]  /*47f00*/  SHF.L.W.U32.HI R60, R77, 0x1, R71 ;  /* 0x000000014d3c7819 */ /* 0x000fe40000010e47 */
[----:B------:R-:W-:Y:S01]  /*47f10*/  SHF.L.W.U32.HI R61, R71, 0x1, R76 ;  /* 0x00000001473d7819 */ /* 0x000fe20000010e4c */
[----:B------:R-:W-:Y:S01]  /*47f20*/  IMAD.WIDE.U32 R68, P1, R41, R42, R68 ;  /* 0x0000002a29447225 */ /* 0x000fe20007820044 */
[----:B------:R-:W-:Y:S02]  /*47f30*/  IADD3.X R59, PT, PT, RZ, R51, RZ, P3, P4 ;  /* 0x00000033ff3b7210 */ /* 0x000fe40001fe84ff */
[----:B------:R-:W-:Y:S01]  /*47f40*/  SEL R83, RZ, 0x1, !P0 ;  /* 0x00000001ff537807 */ /* 0x000fe20004000000 */
[----:B------:R-:W-:-:S04]  /*47f50*/  IMAD.WIDE.U32 R50, R39, R39, RZ ;  /* 0x0000002727327225 */ /* 0x000fc800078e00ff */
[----:B------:R-:W-:-:S04]  /*47f60*/  IMAD.WIDE.U32 R54, P4, R39, R40, R54 ;  /* 0x0000002827367225 */ /* 0x000fc80007880036 */
[----:B------:R-:W-:Y:S01]  /*47f70*/  IMAD.WIDE.U32 R70, R41, R41, R60 ;  /* 0x0000002929467225 */ /* 0x000fe200078e003c */
[----:B------:R-:W-:-:S03]  /*47f80*/  IADD3 RZ, P3, PT, R51, R54, RZ ;  /* 0x0000003633ff7210 */ /* 0x000fc60007f7e0ff */
[----:B------:R-:W-:Y:S01]  /*47f90*/  IMAD.X R51, RZ, RZ, RZ, P6 ;  /* 0x000000ffff337224 */ /* 0x000fe200030e06ff */
[-C--:B------:R-:W-:Y:S01]  /*47fa0*/  IADD3 R83, P6, PT, R83, R70.reuse, RZ ;  /* 0x0000004653537210 */ /* 0x080fe20007fde0ff */
[----:B------:R-:W-:Y:S02]  /*47fb0*/  IMAD.IADD R52, R68, 0x1, R71 ;  /* 0x0000000144347824 */ /* 0x000fe400078e0247 */
[----:B------:R-:W-:Y:S01]  /*47fc0*/  IMAD.WIDE.U32 R56, R41, R41, RZ ;  /* 0x0000002929387225 */ /* 0x000fe200078e00ff */
[----:B------:R-:W-:-:S03]  /*47fd0*/  ISETP.GE.U32.AND P0, PT, R83, R70, PT ;  /* 0x000000465300720c */ /* 0x000fc60003f06070 */
[----:B------:R-:W-:Y:S01]  /*47fe0*/  IMAD R50, R40, R41, RZ ;  /* 0x0000002928327224 */ /* 0x000fe200078e02ff */
[----:B------:R-:W-:Y:S01]  /*47ff0*/  IADD3 RZ, P5, PT, R57, R68, RZ ;  /* 0x0000004439ff7210 */ /* 0x000fe20007fbe0ff */
[----:B------:R-:W-:Y:S01]  /*48000*/  IMAD.X R79, RZ, RZ, R52, P6 ;  /* 0x000000ffff4f7224 */ /* 0x000fe200030e0634 */
[----:B------:R-:W-:Y:S01]  /*48010*/  ISETP.LT.U32.AND P6, PT, R70, R60, PT ;  /* 0x0000003c4600720c */ /* 0x000fe20003fc1070 */
[-C--:B------:R-:W-:Y:S02]  /*48020*/  IMAD R85, R42, R39.reuse, R50 ;  /* 0x000000272a557224 */ /* 0x080fe400078e0232 */
[----:B------:R-:W-:Y:S01]  /*48030*/  IMAD.WIDE.U32 R56, R41, R39, R58 ;  /* 0x0000002729387225 */ /* 0x000fe200078e003a */
[----:B------:R-:W-:-:S03]  /*48040*/  ISETP.GE.U32.AND.EX P0, PT, R79, R52, PT, P0 ;  /* 0x000000344f00720c */ /* 0x000fc60003f06100 */
[----:B------:R-:W-:Y:S01]  /*48050*/  IMAD.X R71, RZ, RZ, RZ, P1 ;  /* 0x000000ffff477224 */ /* 0x000fe200008e06ff */
[----:B------:R-:W-:Y:S01]  /*48060*/  ISETP.GE.U32.AND P1, PT, R56, R58, PT ;  /* 0x0000003a3800720c */ /* 0x000fe20003f26070 */
[----:B------:R-:W-:Y:S01]  /*48070*/  IMAD.MOV.U32 R70, RZ, RZ, R69 ;  /* 0x000000ffff467224 */ /* 0x000fe200078e0045 */
[----:B------:R-:W-:Y:S01]  /*48080*/  ISETP.LT.U32.OR.EX P0, PT, R52, R61, !P0, P6 ;  /* 0x0000003d3400720c */ /* 0x000fe20004701560 */
[----:B------:R-:W-:Y:S01]  /*48090*/  IMAD.IADD R85, R57, 0x1, R85 ;  /* 0x0000000139557824 */ /* 0x000fe200078e0255 */
[----:B------:R-:W-:Y:S01]  /*480a0*/  SHF.L.W.U32.HI R61, R76, 0x1, R56 ;  /* 0x000000014c3d7819 */ /* 0x000fe20000010e38 */
[----:B------:R-:W-:Y:S01]  /*480b0*/  IMAD.WIDE.U32.X R70, R42, R42, R70, P5 ;  /* 0x0000002a2a467225 */ /* 0x000fe200028e0446 */
[----:B------:R-:W-:Y:S02]  /*480c0*/  SEL R57, RZ, 0x1, !P0 ;  /* 0x00000001ff397807 */ /* 0x000fe40004000000 */
[----:B------:R-:W-:Y:S01]  /*480d0*/  ISETP.GE.U32.AND.EX P1, PT, R85, R59, PT, P1 ;  /* 0x0000003b5500720c */ /* 0x000fe20003f26110 */
[----:B------:R-:W-:Y:S01]  /*480e0*/  IMAD.MOV.U32 R50, RZ, RZ, R53 ;  /* 0x000000ffff327224 */ /* 0x000fe200078e0035 */
[----:B------:R-:W-:Y:S01]  /*480f0*/  SHF.L.W.U32.HI R69, R56, 0x1, R85 ;  /* 0x0000000138457819 */ /* 0x000fe20000010e55 */
[----:B------:R-:W-:Y:S01]  /*48100*/  IMAD.WIDE.U32 R58, R79, 0x3d1, RZ ;  /* 0x000003d14f3a7825 */ /* 0x000fe200078e00ff */
[----:B------:R-:W-:-:S02]  /*48110*/  IADD3 R56, P5, PT, R61, R70, RZ ;  /* 0x000000463d387210 */ /* 0x000fc40007fbe0ff */
[----:B------:R-:W-:Y:S01]  /*48120*/  SEL R81, RZ, 0x1, P1 ;  /* 0x00000001ff517807 */ /* 0x000fe20000800000 */
[----:B------:R-:W-:Y:S01]  /*48130*/  IMAD.WIDE.U32.X R50, R42, R40, R50, P2 ;  /* 0x000000282a327225 */ /* 0x000fe200010e0432 */
[----:B------:R-:W-:-:S03]  /*48140*/  IADD3 R76, P0, PT, R56, R57, RZ ;  /* 0x00000039384c7210 */ /* 0x000fc60007f1e0ff */
[----:B------:R-:W-:Y:S01]  /*48150*/  IMAD.X R70, R69, 0x1, R71, P5 ;  /* 0x0000000145467824 */ /* 0x000fe200028e0647 */
[----:B------:R-:W-:Y:S01]  /*48160*/  IADD3 R50, P1, PT, R81, R50, RZ ;  /* 0x0000003251327210 */ /* 0x000fe20007f3e0ff */
[----:B------:R-:W-:-:S04]  /*48170*/  IMAD.WIDE.U32 R52, R83, 0x3d1, RZ ;  /* 0x000003d153347825 */ /* 0x000fc800078e00ff */
[----:B------:R-:W-:Y:S01]  /*48180*/  IMAD.X R81, RZ, RZ, R70, P0 ;  /* 0x000000ffff517224 */ /* 0x000fe200000e0646 */
[----:B------:R-:W-:Y:S01]  /*48190*/  ISETP.GE.U32.AND P0, PT, R76, R56, PT ;  /* 0x000000384c00720c */ /* 0x000fe20003f06070 */
[----:B------:R-:W-:Y:S01]  /*481a0*/  IMAD.X R87, RZ, RZ, R51, P1 ;  /* 0x000000ffff577224 */ /* 0x000fe200008e0633 */
[----:B------:R-:W-:Y:S01]  /*481b0*/  IADD3 R77, P2, PT, RZ, R52, RZ ;  /* 0x00000034ff4d7210 */ /* 0x000fe20007f5e0ff */
[----:B------:R-:W-:Y:S01]  /*481c0*/  IMAD.WIDE.U32 R58, P6, RZ, R83, R58 ;  /* 0x00000053ff3a7225 */ /* 0x000fe200078c003a */
[----:B------:R-:W-:Y:S02]  /*481d0*/  ISETP.GE.U32.AND.EX P0, PT, R81, R70, PT, P0 ;  /* 0x000000465100720c */ /* 0x000fe40003f06100 */
[----:B------:R-:W-:Y:S01]  /*481e0*/  ISETP.GE.U32.AND P1, PT, R77, R52, PT ;  /* 0x000000344d00720c */ /* 0x000fe20003f26070 */
[----:B------:R-:W-:Y:S01]  /*481f0*/  IMAD.X R51, RZ, RZ, RZ, P4 ;  /* 0x000000ffff337224 */ /* 0x000fe200020e06ff */
[----:B------:R-:W-:Y:S01]  /*48200*/  ISETP.LT.U32.AND P4, PT, R56, R61, PT ;  /* 0x0000003d3800720c */ /* 0x000fe20003f81070 */
[----:B------:R-:W-:Y:S01]  /*48210*/  IMAD.X R57, RZ, RZ, RZ, P6 ;  /* 0x000000ffff397224 */ /* 0x000fe200030e06ff */
[----:B------:R-:W-:Y:S01]  /*48220*/  IADD3 R71, P5, PT, R53, R58, RZ ;  /* 0x0000003a35477210 */ /* 0x000fe20007fbe0ff */
[----:B------:R-:W-:Y:S01]  /*48230*/  IMAD.MOV.U32 R56, RZ, RZ, R59 ;  /* 0x000000ffff387224 */ /* 0x000fe200078e003b */
[----:B------:R-:W-:Y:S01]  /*48240*/  ISETP.LT.U32.OR.EX P0, PT, R70, R69, !P0, P4 ;  /* 0x000000454600720c */ /* 0x000fe20004701540 */
[----:B------:R-:W-:Y:S01]  /*48250*/  IMAD.WIDE.U32 R68, R81, 0x3d1, RZ ;  /* 0x000003d151447825 */ /* 0x000fe200078e00ff */
[----:B------:R-:W-:-:S02]  /*48260*/  SHF.L.W.U32.HI R52, R85, 0x1, R50 ;  /* 0x0000000155347819 */ /* 0x000fc40000010e32 */
[----:B------:R-:W-:Y:S01]  /*48270*/  SHF.L.W.U32.HI R53, R50, 0x1, R87 ;  /* 0x0000000132357819 */ /* 0x000fe20000010e57 */
[----:B------:R-:W-:Y:S01]  /*48280*/  IMAD.WIDE.U32.X R56, RZ, R79, R56, P5 ;  /* 0x0000004fff387225 */ /* 0x000fe200028e0438 */
[----:B------:R-:W-:-:S03]  /*48290*/  SEL R85, RZ, 0x1, !P0 ;  /* 0x00000001ff557807 */ /* 0x000fc60004000000 */
[----:B------:R-:W-:-:S04]  /*482a0*/  IMAD.WIDE.U32 R58, R39, R39, R52 ;  /* 0x00000027273a7225 */ /* 0x000fc800078e0034 */
[----:B------:R-:W-:Y:S01]  /*482b0*/  IMAD.WIDE.U32 R60, R76, 0x3d1, RZ ;  /* 0x000003d14c3c7825 */ /* 0x000fe200078e00ff */
[----:B------:R-:W-:-:S03]  /*482c0*/  IADD3 R85, P0, PT, R85, R58, RZ ;  /* 0x0000003a55557210 */ /* 0x000fc60007f1e0ff */
[----:B------:R-:W-:-:S04]  /*482d0*/  IMAD.WIDE.U32 R68, P6, RZ, R76, R68 ;  /* 0x0000004cff447225 */ /* 0x000fc800078c0044 */
[----:B------:R-:W-:Y:S01]  /*482e0*/  IMAD.X R70, R71, 0x1, R83, P2 ;  /* 0x0000000147467824 */ /* 0x000fe200010e0653 */
[----:B------:R-:W-:Y:S01]  /*482f0*/  ISETP.GE.U32.AND P2, PT, R85, R58, PT ;  /* 0x0000003a5500720c */ /* 0x000fe20003f46070 */
[----:B------:R-:W-:Y:S01]  /*48300*/  IMAD.IADD R59, R54, 0x1, R59 ;  /* 0x00000001363b7824 */ /* 0x000fe200078e023b */
[----:B------:R-:W-:Y:S01]  /*48310*/  IADD3 R54, P5, PT, R56, R60, RZ ;  /* 0x0000003c38367210 */ /* 0x000fe20007fbe0ff */
[----:B------:R-:W-:Y:S01]  /*48320*/  IMAD.MOV.U32 R50, RZ, RZ, R55 ;  /* 0x000000ffff327224 */ /* 0x000fe200078e0037 */
[----:B------:R-:W-:Y:S01]  /*48330*/  IADD3 R56, P4, PT, R61, R68, RZ ;  /* 0x000000443d387210 */ /* 0x000fe20007f9e0ff */
[----:B------:R-:W-:Y:S01]  /*48340*/  IMAD.X R55, RZ, RZ, RZ, P6 ;  /* 0x000000ffff377224 */ /* 0x000fe200030e06ff */
[----:B------:R-:W-:Y:S01]  /*48350*/  ISETP.GE.U32.AND.EX P1, PT, R70, R71, PT, P1 ;  /* 0x000000474600720c */ /* 0x000fe20003f26110 */
[----:B------:R-:W-:Y:S01]  /*48360*/  IMAD.X R71, RZ, RZ, R59, P0 ;  /* 0x000000ffff477224 */ /* 0x000fe200000e063b */
[----:B------:R-:W-:Y:S01]  /*48370*/  ISETP.LT.U32.AND P0, PT, R58, R52, PT ;  /* 0x000000343a00720c */ /* 0x000fe20003f01070 */
[----:B------:R-:W-:Y:S01]  /*48380*/  IMAD.X R83, R56, 0x1, R57, P5 ;  /* 0x0000000138537824 */ /* 0x000fe200028e0639 */
[----:B------:R-:W-:Y:S01]  /*48390*/  SEL R52, RZ, 0x1, P1 ;  /* 0x00000001ff347807 */ /* 0x000fe20000800000 */
[----:B------:R-:W-:Y:S01]  /*483a0*/  IMAD.WIDE.U32.X R50, R40, R40, R50, P3 ;  /* 0x0000002828327225 */ /* 0x000fe200018e0432 */
[----:B------:R-:W-:-:S02]  /*483b0*/  IADD3 R79, P5, PT, R54, R79, RZ ;  /* 0x0000004f364f7210 */ /* 0x000fc40007fbe0ff */
[----:B------:R-:W-:Y:S02]  /*483c0*/  ISETP.GE.U32.AND.EX P2, PT, R71, R59, PT, P2 ;  /* 0x0000003b4700720c */ /* 0x000fe40003f46120 */
[----:B------:R-:W-:Y:S01]  /*483d0*/  ISETP.GE.U32.AND P1, PT, R54, R60, PT ;  /* 0x0000003c3600720c */ /* 0x000fe20003f26070 */
[----:B------:R-:W-:Y:S01]  /*483e0*/  IMAD.X R68, R83, 0x1, R76, P5 ;  /* 0x0000000153447824 */ /* 0x000fe200028e064c */
[----:B------:R-:W-:Y:S02]  /*483f0*/  IADD3 R60, P6, PT, R79, R52, RZ ;  /* 0x000000344f3c7210 */ /* 0x000fe40007fde0ff */
[----:B------:R-:W-:Y:S01]  /*48400*/  ISETP.LT.U32.OR.EX P0, PT, R59, R53, !P2, P0 ;  /* 0x000000353b00720c */ /* 0x000fe20005701500 */
[----:B------:R-:W-:Y:S01]  /*48410*/  IMAD.WIDE.U32 R52, R71, 0x3d1, RZ ;  /* 0x000003d147347825 */ /* 0x000fe200078e00ff */
[----:B------:R-:W-:Y:S02]  /*48420*/  ISETP.LT.U32.AND P2, PT, R79, R54, PT ;  /* 0x000000364f00720c */ /* 0x000fe40003f41070 */
[----:B------:R-:W-:Y:S01]  /*48430*/  ISETP.GE.U32.AND.EX P1, PT, R83, R56, PT, P1 ;  /* 0x000000385300720c */ /* 0x000fe20003f26110 */
[----:B------:R-:W-:Y:S01]  /*48440*/  IMAD.X R61, RZ, RZ, R68, P6 ;  /* 0x000000ffff3d7224 */ /* 0x000fe200030e0644 */
[----:B------:R-:W-:Y:S01]  /*48450*/  ISETP.GE.U32.AND P3, PT, R60, R79, PT ;  /* 0x0000004f3c00720c */ /* 0x000fe20003f66070 */
[----:B------:R-:W-:Y:S01]  /*48460*/  IMAD.MOV.U32 R54, RZ, RZ, R69 ;  /* 0x000000ffff367224 */ /* 0x000fe200078e0045 */
[----:B------:R-:W-:Y:S01]  /*48470*/  SEL R69, RZ, 0x1, P1 ;  /* 0x00000001ff457807 */ /* 0x000fe20000800000 */
[----:B------:R-:W-:Y:S01]  /*48480*/  IMAD.WIDE.U32 R56, R85, 0x3d1, RZ ;  /* 0x000003d155387825 */ /* 0x000fe200078e00ff */
[----:B------:R-:W-:-:S02]  /*48490*/  ISETP.GE.U32.AND.EX P3, PT, R61, R68, PT, P3 ;  /* 0x000000443d00720c */ /* 0x000fc40003f66130 */
[----:B------:R-:W-:Y:S01]  /*484a0*/  SHF.R.U32.HI R76, RZ, 0x1f, R87 ;  /* 0x0000001fff4c7819 */ /* 0x000fe20000011657 */
[----:B------:R-:W-:Y:S01]  /*484b0*/  IMAD.WIDE.U32.X R58, RZ, R81, R54, P4 ;  /* 0x00000051ff3a7225 */ /* 0x000fe200020e0436 */
[----:B------:R-:W-:Y:S02]  /*484c0*/  SEL R55, RZ, 0x1, !P0 ;  /* 0x00000001ff377807 */ /* 0x000fe40004000000 */
[----:B------:R-:W-:Y:S01]  /*484d0*/  ISETP.LT.U32.OR.EX P0, PT, R68, R83, !P3, P2 ;  /* 0x000000534400720c */ /* 0x000fe20005f01520 */
[----:B------:R-:W-:Y:S01]  /*484e0*/  IMAD.WIDE.U32 R52, P1, RZ, R85, R52 ;  /* 0x00000055ff347225 */ /* 0x000fe20007820034 */
[----:B------:R-:W-:Y:S02]  /*484f0*/  IADD3 R69, P5, P3, R56, R58, R69 ;  /* 0x0000003a38457210 */ /* 0x000fe40007bbe045 */
[----:B------:R-:W-:Y:S01]  /*48500*/  IADD3 R76, P4, P2, R55, R76, R50 ;  /* 0x0000004c374c7210 */ /* 0x000fe20007a9e032 */
[----:B------:R-:W-:Y:S01]  /*48510*/  IMAD.X R55, RZ, RZ, RZ, P1 ;  /* 0x000000ffff377224 */ /* 0x000fe200008e06ff */
[----:B------:R-:W-:Y:S01]  /*48520*/  IADD3 R79, P6, PT, R57, R52, RZ ;  /* 0x00000034394f7210 */ /* 0x000fe20007fde0ff */
[----:B------:R-:W-:Y:S01]  /*48530*/  IMAD.MOV.U32 R54, RZ, RZ, R53 ;  /* 0x000000ffff367224 */ /* 0x000fe200078e0035 */
[----:B------:R-:W-:Y:S01]  /*48540*/  IADD3 R50, P1, PT, R69, R81, RZ ;  /* 0x0000005145327210 */ /* 0x000fe20007f3e0ff */
[----:B------:R-:W-:Y:S01]  /*48550*/  IMAD.WIDE.U32 R52, R76, 0x3d1, RZ ;  /* 0x000003d14c347825 */ /* 0x000fe200078e00ff */
[----:B------:R-:W-:-:S02]  /*48560*/  SEL R57, RZ, 0x1, !P0 ;  /* 0x00000001ff397807 */ /* 0x000fc40004000000 */
[----:B------:R-:W-:Y:S01]  /*48570*/  IADD3.X R58, PT, PT, R79, R59, RZ, P5, P3 ;  /* 0x0000003b4f3a7210 */ /* 0x000fe20002fe64ff */
[----:B------:R-:W-:Y:S01]  /*48580*/  IMAD.WIDE.U32.X R54, RZ, R71, R54, P6 ;  /* 0x00000047ff367225 */ /* 0x000fe200030e0436 */
[----:B------:R-:W-:Y:S02]  /*48590*/  IADD3.X R81, PT, PT, RZ, RZ, R51, P4, P2 ;  /* 0x000000ffff517210 */ /* 0x000fe400027e4433 */
[----:B------:R-:W-:Y:S01]  /*485a0*/  IADD3 R57, P2, PT, R50, R57, RZ ;  /* 0x0000003932397210 */ /* 0x000fe20007f5e0ff */
[----:B------:R-:W-:Y:S01]  /*485b0*/  IMAD.X R59, R58, 0x1, R85, P1 ;  /* 0x000000013a3b7824 */ /* 0x000fe200008e0655 */
[----:B------:R-:W-:Y:S02]  /*485c0*/  ISETP.GE.U32.AND P0, PT, R69, R56, PT ;  /* 0x000000384500720c */ /* 0x000fe40003f06070 */
[----:B------:R-:W-:Y:S01]  /*485d0*/  ISETP.LT.U32.AND P3, PT, R50, R69, PT ;  /* 0x000000453200720c */ /* 0x000fe20003f61070 */
[----:B------:R-:W-:Y:S01]  /*485e0*/  IMAD.X R56, RZ, RZ, R59, P2 ;  /* 0x000000ffff387224 */ /* 0x000fe200010e063b */
[----:B------:R-:W-:Y:S01]  /*485f0*/  ISETP.GE.U32.AND P1, PT, R57, R50, PT ;  /* 0x000000323900720c */ /* 0x000fe20003f26070 */
[----:B------:R-:W-:Y:S01]  /*48600*/  IMAD.WIDE.U32 R50, R81, 0x3d1, RZ ;  /* 0x000003d151327825 */ /* 0x000fe200078e00ff */
[----:B------:R-:W-:-:S04]  /*48610*/  ISETP.GE.U32.AND.EX P0, PT, R58, R79, PT, P0 ;  /* 0x0000004f3a00720c */ /* 0x000fc80003f06100 */
[----:B------:R-:W-:Y:S02]  /*48620*/  SEL R69, RZ, 0x1, P0 ;  /* 0x00000001ff457807 */ /* 0x000fe40000000000 */
[----:B------:R-:W-:Y:S01]  /*48630*/  ISETP.GE.U32.AND.EX P0, PT, R56, R59, PT, P1 ;  /* 0x0000003b3800720c */ /* 0x000fe20003f06110 */
[----:B------:R-:W-:Y:S01]  /*48640*/  IMAD.WIDE.U32 R50, P1, RZ, R76, R50 ;  /* 0x0000004cff327225 */ /* 0x000fe20007820032 */
[----:B------:R-:W-:Y:S02]  /*48650*/  IADD3 R54, P2, P5, R52, R54, R69 ;  /* 0x0000003634367210 */ /* 0x000fe40007d5e045 */
[----:B------:R-:W-:Y:S02]  /*48660*/  ISETP.LT.U32.OR.EX P3, PT, R59, R58, !P0, P3 ;  /* 0x0000003a3b00720c */ /* 0x000fe40004761530 */
[----:B------:R-:W-:Y:S01]  /*48670*/  IADD3 R68, P4, PT, R53, R50, RZ ;  /* 0x0000003235447210 */ /* 0x000fe20007f9e0ff */
[----:B------:R-:W-:Y:S01]  /*48680*/  IMAD.X R53, RZ, RZ, RZ, P1 ;  /* 0x000000ffff357224 */ /* 0x000fe200008e06ff */
[----:B------:R-:W-:-:S02]  /*48690*/  IADD3 R71, P0, PT, R54, R71, RZ ;  /* 0x0000004736477210 */ /* 0x000fc40007f1e0ff */
[----:B------:R-:W-:Y:S02]  /*486a0*/  SEL R58, RZ, 0x1, !P3 ;  /* 0x00000001ff3a7807 */ /* 0x000fe40005800000 */
[----:B------:R-:W-:Y:S02]  /*486b0*/  IADD3.X R55, PT, PT, R68, R55, RZ, P2, P5 ;  /* 0x0000003744377210 */ /* 0x000fe400017ea4ff */
[----:B------:R-:W-:-:S03]  /*486c0*/  IADD3 R58, P2, PT, R71, R58, RZ ;  /* 0x0000003a473a7210 */ /* 0x000fc60007f5e0ff */
[C---:B------:R-:W-:Y:S01]  /*486d0*/  IMAD.X R50, R55.reuse, 0x1, R76, P0 ;  /* 0x0000000137327824 */ /* 0x040fe200000e064c */
[----:B------:R-:W-:Y:S01]  /*486e0*/  ISETP.GE.U32.AND P0, PT, R54, R52, PT ;  /* 0x000000343600720c */ /* 0x000fe20003f06070 */
[----:B------:R-:W-:Y:S01]  /*486f0*/  IMAD.MOV.U32 R52, RZ, RZ, R51 ;  /* 0x000000ffff347224 */ /* 0x000fe200078e0033 */
[----:B------:R-:W-:Y:S01]  /*48700*/  ISETP.GE.U32.AND P1, PT, R58, R71, PT ;  /* 0x000000473a00720c */ /* 0x000fe20003f26070 */
[----:B------:R-:W-:Y:S01]  /*48710*/  IMAD.X R59, RZ, RZ, R50, P2 ;  /* 0x000000ffff3b7224 */ /* 0x000fe200010e0632 */
[----:B------:R-:W-:Y:S01]  /*48720*/  ISETP.GE.U32.AND.EX P0, PT, R55, R68, PT, P0 ;  /* 0x000000443700720c */ /* 0x000fe20003f06100 */
[----:B------:R-:W-:Y:S01]  /*48730*/  IMAD.WIDE.U32.X R52, RZ, R81, R52, P4 ;  /* 0x00000051ff347225 */ /* 0x000fe200020e0434 */
[----:B------:R-:W-:Y:S02]  /*48740*/  ISETP.LT.U32.AND P2, PT, R71, R54, PT ;  /* 0x000000364700720c */ /* 0x000fe40003f41070 */
[----:B------:R-:W-:Y:S01]  /*48750*/  ISETP.GE.U32.AND.EX P1, PT, R59, R50, PT, P1 ;  /* 0x000000323b00720c */ /* 0x000fe20003f26110 */
[----:B------:R-:W-:Y:S01]  /*48760*/  IMAD.MOV.U32 R54, RZ, RZ, RZ ;  /* 0x000000ffff367224 */ /* 0x000fe200078e00ff */
[----:B------:R-:W-:-:S02]  /*48770*/  SEL R51, RZ, 0x1, P0 ;  /* 0x00000001ff337807 */ /* 0x000fc40000000000 */
        /* <DEDUP_REMOVED lines=60> */
.L_x_369:
[----:B------:R-:W-:Y:S05]  /*48b40*/  BSYNC.RECONVERGENT B0 ;  /* 0x0000000000007941 */ /* 0x000fea0003800200 */
.L_x_368:
        /* <DEDUP_REMOVED lines=41> */
[----:B------:R-:W-:Y:S01]  /*48de0*/  IMAD.X R73, RZ, RZ, UR4, P2 ;  /* 0x00000004ff497e24 */ /* 0x000fe200090e06ff */
[----:B------:R-:W-:-:S04]  /*48df0*/  IADD3 R19, P2, PT, -R5, R18, RZ ;  /* 0x0000001205137210 */ /* 0x000fc80007f5e1ff */
[----:B------:R-:W-:Y:S01]  /*48e00*/  ISETP.NE.OR.EX P0, PT, R73, RZ, P0, P1 ;  /* 0x000000ff4900720c */ /* 0x000fe20000705710 */
[----:B------:R-:W-:-:S12]  /*48e10*/  IMAD.X R18, R49, 0x1, ~R6, P2 ;  /* 0x0000000131127824 */ /* 0x000fd800010e0e06 */
        /* <DEDUP_REMOVED lines=20> */
.L_x_372:
[----:B------:R-:W-:Y:S05]  /*48f60*/  BSYNC.RELIABLE B1 ;  /* 0x0000000000017941 */ /* 0x000fea0003800100 */
.L_x_371:
        /* <DEDUP_REMOVED lines=31> */
[C---:B------:R-:W-:Y:S02]  /*49160*/  IADD3 R92, P2, PT, R91.reuse, R56, RZ ;  /* 0x000000385b5c7210 */ /* 0x040fe40007f5e0ff */
        /* <DEDUP_REMOVED lines=34> */
.L_x_375:
[----:B------:R-:W-:Y:S05]  /*49390*/  BSYNC.RELIABLE B1 ;  /* 0x0000000000017941 */ /* 0x000fea0003800100 */
.L_x_374:
        /* <DEDUP_REMOVED lines=61> */
.L_x_377:
[----:B------:R-:W-:Y:S05]  /*49770*/  BSYNC.RELIABLE B1 ;  /* 0x0000000000017941 */ /* 0x000fea0003800100 */
.L_x_376:
        /* <DEDUP_REMOVED lines=27> */
.L_x_373:
[----:B------:R-:W-:Y:S05]  /*49930*/  BSYNC.RECONVERGENT B0 ;  /* 0x0000000000007941 */ /* 0x000fea0003800200 */
.L_x_370:
[----:B------:R-:W-:Y:S05]  /*49940*/  WARPSYNC.ALL ;  /* 0x0000000000007948 */ /* 0x000fea0003800000 */
[-C--:B------:R-:W-:Y:S01]  /*49950*/  IMAD.WIDE.U32 R48, R98, R29.reuse, RZ ;  /* 0x0000001d62307225 */ /* 0x080fe200078e00ff */
[----:B------:R-:W-:Y:S01]  /*49960*/  UMOV UR4, URZ ;  /* 0x000000ff00047c82 */ /* 0x000fe20008000000 */
[----:B------:R-:W-:Y:S02]  /*49970*/  BSSY.RECONVERGENT B0, `(.L_x_378) ;  /* 0x00001a7000007945 */ /* 0x000fe40003800200 */
        /* <DEDUP_REMOVED lines=18> */
[----:B------:R-:W-:Y:S02]  /*49aa0*/  IMAD R52, R42, R89, RZ ;  /* 0x000000592a347224 */ /* 0x000fe400078e02ff */
[----:B------:R-:W-:Y:S01]  /*49ab0*/  IMAD.MOV.U32 R58, RZ, RZ, R53 ;  /* 0x000000ffff3a7224 */ /* 0x000fe200078e0035 */
[----:B------:R-:W-:Y:S01]  /*49ac0*/  ISETP.GE.U32.AND.EX P0, PT, R51, R57, PT, P0 ;  /* 0x000000393300720c */ /* 0x000fe20003f06100 */
[----:B------:R-:W-:-:S03]  /*49ad0*/  IMAD.WIDE.U32 R48, R98, R41, RZ ;  /* 0x0000002962307225 */ /* 0x000fc600078e00ff */
[----:B------:R-:W-:Y:S01]  /*49ae0*/  SEL R53, RZ, 0x1, P0 ;  /* 0x00000001ff357807 */ /* 0x000fe20000000000 */
[----:B------:R-:W-:-:S04]  /*49af0*/  IMAD.WIDE.U32 R56, R41, R89, RZ ;  /* 0x0000005929387225 */ /* 0x000fc800078e00ff */
[-C--:B------:R-:W-:Y:S02]  /*49b00*/  IMAD R61, R41, R98.reuse, R52 ;  /* 0x00000062293d7224 */ /* 0x080fe400078e0234 */
[----:B------:R-:W-:-:S04]  /*49b10*/  IMAD.WIDE.U32.X R58, R44, R98, R58, P1 ;  /* 0x000000622c3a7225 */ /* 0x000fc800008e043a */
[----:B------:R-:W-:Y:S01]  /*49b20*/  IMAD.IADD R57, R57, 0x1, R61 ;  /* 0x0000000139397824 */ /* 0x000fe200078e023d */
[----:B------:R-:W-:Y:S01]  /*49b30*/  IADD3 R58, P0, P3, R56, R58, R53 ;  /* 0x0000003a383a7210 */ /* 0x000fe20007b1e035 */
[----:B------:R-:W-:-:S03]  /*49b40*/  IMAD.WIDE.U32 R48, P2, R42, R89, R48 ;  /* 0x000000592a307225 */ /* 0x000fc60007840030 */
[----:B------:R-:W-:Y:S01]  /*49b50*/  ISETP.GE.U32.AND P1, PT, R58, R56, PT ;  /* 0x000000383a00720c */ /* 0x000fe20003f26070 */
[----:B------:R-:W-:Y:S01]  /*49b60*/  IMAD.WIDE.U32 R54, R89, R41, RZ ;  /* 0x0000002959367225 */ /* 0x000fe200078e00ff */
[----:B------:R-:W-:-:S03]  /*49b70*/  IADD3.X R59, PT, PT, R57, R59, RZ, P0, P3 ;  /* 0x0000003b393b7210 */ /* 0x000fc600007e64ff */
[----:B------:R-:W-:Y:S01]  /*49b80*/  IMAD.X R61, RZ, RZ, RZ, P2 ;  /* 0x000000ffff3d7224 */ /* 0x000fe200010e06ff */
[----:B------:R-:W-:Y:S01]  /*49b90*/  IADD3 RZ, P2, PT, R55, R48, RZ ;  /* 0x0000003037ff7210 */ /* 0x000fe20007f5e0ff */
[----:B------:R-:W-:Y:S01]  /*49ba0*/  IMAD.MOV.U32 R60, RZ, RZ, R49 ;  /* 0x000000ffff3c7224 */ /* 0x000fe200078e0031 */
[----:B------:R-:W-:Y:S01]  /*49bb0*/  ISETP.GE.U32.AND.EX P1, PT, R59, R57, PT, P1 ;  /* 0x000000393b00720c */ /* 0x000fe20003f26110 */
[----:B------:R-:W-:-:S03]  /*49bc0*/  IMAD.WIDE.U32 R54, R96, R29, RZ ;  /* 0x0000001d60367225 */ /* 0x000fc600078e00ff */
[----:B------:R-:W-:Y:S01]  /*49bd0*/  SEL R69, RZ, 0x1, P1 ;  /* 0x00000001ff457807 */ /* 0x000fe20000800000 */
[----:B------:R-:W-:Y:S02]  /*49be0*/  IMAD R49, R28, R95, RZ ;  /* 0x0000005f1c317224 */ /* 0x000fe400078e02ff */
[----:B------:R-:W-:Y:S02]  /*49bf0*/  IMAD R48, R40, R89, RZ ;  /* 0x0000005928307224 */ /* 0x000fe400078e02ff */
[----:B------:R-:W-:-:S04]  /*49c00*/  IMAD.WIDE.U32 R52, R95, R29, R50 ;  /* 0x0000001d5f347225 */ /* 0x000fc800078e0032 */
[----:B------:R-:W-:Y:S01]  /*49c10*/  IMAD R81, R96, R29, R49 ;  /* 0x0000001d60517224 */ /* 0x000fe200078e0231 */
[----:B------:R-:W-:Y:S01]  /*49c20*/  ISETP.GE.U32.AND P0, PT, R52, R50, PT ;  /* 0x000000323400720c */ /* 0x000fe20003f06070 */
[----:B------:R-:W-:-:S04]  /*49c30*/  IMAD.WIDE.U32 R74, R39, R89, RZ ;  /* 0x00000059274a7225 */ /* 0x000fc800078e00ff */
[----:B------:R-:W-:-:S04]  /*49c40*/  IMAD.WIDE.U32.X R60, R42, R98, R60, P2 ;  /* 0x000000622a3c7225 */ /* 0x000fc800010e043c */
[----:B------:R-:W-:Y:S01]  /*49c50*/  IMAD.WIDE.U32 R56, R95, R29, RZ ;  /* 0x0000001d5f387225 */ /* 0x000fe200078e00ff */
[----:B------:R-:W-:-:S03]  /*49c60*/  IADD3 R50, P1, P2, R74, R60, R69 ;  /* 0x0000003c4a327210 */ /* 0x000fc60007a3e045 */
[----:B------:R-:W-:-:S04]  /*49c70*/  IMAD.WIDE.U32 R54, P3, R95, R28, R54 ;  /* 0x0000001c5f367225 */ /* 0x000fc80007860036 */
[----:B------:R-:W-:Y:S02]  /*49c80*/  IMAD R83, R39, R98, R48 ;  /* 0x0000006227537224 */ /* 0x000fe400078e0230 */
[----:B------:R-:W-:Y:S02]  /*49c90*/  IMAD.IADD R81, R53, 0x1, R81 ;  /* 0x0000000135517824 */ /* 0x000fe400078e0251 */
[----:B------:R-:W-:Y:S01]  /*49ca0*/  IMAD.X R49, RZ, RZ, RZ, P3 ;  /* 0x000000ffff317224 */ /* 0x000fe200018e06ff */
[----:B------:R-:W-:Y:S01]  /*49cb0*/  IADD3 RZ, P3, PT, R57, R54, RZ ;  /* 0x0000003639ff7210 */ /* 0x000fe20007f7e0ff */
[----:B------:R-:W-:Y:S01]  /*49cc0*/  IMAD.IADD R83, R75, 0x1, R83 ;  /* 0x000000014b537824 */ /* 0x000fe200078e0253 */
[----:B------:R-:W-:Y:S01]  /*49cd0*/  ISETP.GE.U32.AND.EX P0, PT, R81, R51, PT, P0 ;  /* 0x000000335100720c */ /* 0x000fe20003f06100 */
[----:B------:R-:W-:Y:S02]  /*49ce0*/  IMAD R60, R44, R95, RZ ;  /* 0x0000005f2c3c7224 */ /* 0x000fe400078e02ff */
[----:B------:R-:W-:Y:S01]  /*49cf0*/  IMAD.MOV.U32 R48, RZ, RZ, R55 ;  /* 0x000000ffff307224 */ /* 0x000fe200078e0037 */
[----:B------:R-:W-:Y:S01]  /*49d00*/  IADD3.X R51, PT, PT, R83, R61, RZ, P1, P2 ;  /* 0x0000003d53337210 */ /* 0x000fe20000fe44ff */
[----:B------:R-:W-:Y:S01]  /*49d10*/  IMAD.WIDE.U32 R68, R96, R43, RZ ;  /* 0x0000002b60447225 */ /* 0x000fe200078e00ff */
[----:B------:R-:W-:-:S03]  /*49d20*/  SEL R79, RZ, 0x1, P0 ;  /* 0x00000001ff4f7807 */ /* 0x000fc60000000000 */
[----:B------:R-:W-:Y:S02]  /*49d30*/  IMAD R75, R43, R96, R60 ;  /* 0x000000602b4b7224 */ /* 0x000fe400078e023c */
[----:B------:R-:W-:-:S04]  /*49d40*/  IMAD.WIDE.U32 R54, R96, R41, RZ ;  /* 0x0000002960367225 */ /* 0x000fc800078e00ff */
[----:B------:R-:W-:-:S04]  /*49d50*/  IMAD.WIDE.U32 R60, R43, R95, R58 ;  /* 0x0000005f2b3c7225 */ /* 0x000fc800078e003a */
[----:B------:R-:W-:Y:S01]  /*49d60*/  IMAD.WIDE.U32.X R48, R96, R28, R48, P3 ;  /* 0x0000001c60307225 */ /* 0x000fe200018e0430 */
[----:B------:R-:W-:-:S03]  /*49d70*/  ISETP.GE.U32.AND P0, PT, R60, R58, PT ;  /* 0x0000003a3c00720c */ /* 0x000fc60003f06070 */
[----:B------:R-:W-:Y:S01]  /*49d80*/  IMAD.WIDE.U32 R72, R98, R39, RZ ;  /* 0x0000002762487225 */ /* 0x000fe200078e00ff */
[----:B------:R-:W-:-:S03]  /*49d90*/  IADD3 R48, P2, P4, R60, R48, R79 ;  /* 0x000000303c307210 */ /* 0x000fc60007c5e04f */
[----:B------:R-:W-:Y:S02]  /*49da0*/  IMAD.IADD R75, R61, 0x1, R75 ;  /* 0x000000013d4b7824 */ /* 0x000fe400078e024b */
[----:B------:R-:W-:-:S03]  /*49db0*/  IMAD.WIDE.U32 R70, R95, R43, RZ ;  /* 0x0000002b5f467225 */ /* 0x000fc600078e00ff */
[C---:B------:R-:W-:Y:S01]  /*49dc0*/  IADD3.X R49, PT, PT, R75.reuse, R49, RZ, P2, P4 ;  /* 0x000000314b317210 */ /* 0x040fe200017e84ff */
[----:B------:R-:W-:Y:S01]  /*49dd0*/  IMAD.WIDE.U32 R68, P3, R44, R95, R68 ;  /* 0x0000005f2c447225 */ /* 0x000fe20007860044 */
[----:B------:R-:W-:-:S03]  /*49de0*/  ISETP.GE.U32.AND.EX P0, PT, R75, R59, PT, P0 ;  /* 0x0000003b4b00720c */ /* 0x000fc60003f06100 */
[----:B------:R-:W-:Y:S01]  /*49df0*/  IMAD.WIDE.U32 R56, R95, R41, RZ ;  /* 0x000000295f387225 */ /* 0x000fe200078e00ff */
[----:B------:R-:W-:-:S03]  /*49e00*/  IADD3 RZ, P2, PT, R71, R68, RZ ;  /* 0x0000004447ff7210 */ /* 0x000fc60007f5e0ff */
[----:B------:R-:W-:-:S04]  /*49e10*/  IMAD.WIDE.U32 R54, P6, R42, R95, R54 ;  /* 0x0000005f2a367225 */ /* 0x000fc800078c0036 */
[----:B------:R-:W-:Y:S01]  /*49e20*/  IMAD.WIDE.U32 R72, P1, R40, R89, R72 ;  /* 0x0000005928487225 */ /* 0x000fe20007820048 */
[----:B------:R-:W-:Y:S02]  /*49e30*/  IADD3 RZ, P4, PT, R57, R54, RZ ;  /* 0x0000003639ff7210 */ /* 0x000fe40007f9e0ff */
[----:B------:R-:W-:Y:S01]  /*49e40*/  SEL R54, RZ, 0x1, P0 ;  /* 0x00000001ff367807 */ /* 0x000fe20000000000 */
[----:B------:R-:W-:Y:S01]  /*49e50*/  IMAD.X R71, RZ, RZ, RZ, P1 ;  /* 0x000000ffff477224 */ /* 0x000fe200008e06ff */
[----:B------:R-:W-:Y:S01]  /*49e60*/  ISETP.GE.U32.AND P1, PT, R48, R60, PT ;  /* 0x0000003c3000720c */ /* 0x000fe20003f26070 */
[----:B------:R-:W-:Y:S01]  /*49e70*/  IMAD.WIDE.U32 R56, R96, R39, RZ ;  /* 0x0000002760387225 */ /* 0x000fe200078e00ff */
[----:B------:R-:W-:Y:S02]  /*49e80*/  ISETP.GE.U32.AND P0, PT, R50, R74, PT ;  /* 0x0000004a3200720c */ /* 0x000fe40003f06070 */
[----:B------:R-:W-:Y:S01]  /*49e90*/  ISETP.GE.U32.AND.EX P1, PT, R49, R75, PT, P1 ;  /* 0x0000004b3100720c */ /* 0x000fe20003f26110 */
[----:B------:R-:W-:Y:S01]  /*49ea0*/  IMAD.WIDE.U32 R76, R89, R39, RZ ;  /* 0x00000027594c7225 */ /* 0x000fe200078e00ff */
[----:B------:R-:W-:-:S03]  /*49eb0*/  ISETP.GE.U32.AND.EX P0, PT, R51, R83, PT, P0 ;  /* 0x000000533300720c */ /* 0x000fc60003f06100 */
[----:B------:R-:W-:Y:S01]  /*49ec0*/  IMAD.X R61, RZ, RZ, RZ, P3 ;  /* 0x000000ffff3d7224 */ /* 0x000fe200018e06ff */
[----:B------:R-:W-:Y:S01]  /*49ed0*/  IADD3 RZ, P5, PT, R77, R72, RZ ;  /* 0x000000484dff7210 */ /* 0x000fe20007fbe0ff */
[----:B------:R-:W-:Y:S01]  /*49ee0*/  IMAD.MOV.U32 R60, RZ, RZ, R69 ;  /* 0x000000ffff3c7224 */ /* 0x000fe200078e0045 */
[----:B------:R-:W-:Y:S01]  /*49ef0*/  SEL R77, RZ, 0x1, P1 ;  /* 0x00000001ff4d7807 */ /* 0x000fe20000800000 */
[----:B------:R-:W-:Y:S01]  /*49f00*/  IMAD.WIDE.U32 R58, R95, R39, RZ ;  /* 0x000000275f3a7225 */ /* 0x000fe200078e00ff */
[----:B------:R-:W-:-:S03]  /*49f10*/  SEL R75, RZ, 0x1, P0 ;  /* 0x00000001ff4b7807 */ /* 0x000fc60000000000 */
[----:B------:R-:W-:-:S04]  /*49f20*/  IMAD.WIDE.U32 R56, P3, R40, R95, R56 ;  /* 0x0000005f28387225 */ /* 0x000fc80007860038 */
[----:B------:R-:W-:Y:S01]  /*49f30*/  IMAD.WIDE.U32.X R60, R44, R96, R60, P2 ;  /* 0x000000602c3c7225 */ /* 0x000fe200010e043c */
[----:B------:R-:W-:-:S03]  /*49f40*/  IADD3 RZ, P2, PT, R59, R56, RZ ;  /* 0x000000383bff7210 */ /* 0x000fc60007f5e0ff */
[----:B------:R-:W-:Y:S01]  /*49f50*/  IMAD.MOV.U32 R70, RZ, RZ, R73 ;  /* 0x000000ffff467224 */ /* 0x000fe200078e0049 */
[----:B------:R-:W-:Y:S01]  /*49f60*/  IADD3 R77, P0, P1, R77, R60, R54 ;  /* 0x0000003c4d4d7210 */ /* 0x000fe2000791e036 */
[----:B------:R-:W-:Y:S02]  /*49f70*/  IMAD R56, R42, R95, RZ ;  /* 0x0000005f2a387224 */ /* 0x000fe400078e02ff */
[----:B------:R-:W-:Y:S01]  /*49f80*/  IMAD.WIDE.U32.X R58, R40, R98, R70, P5 ;  /* 0x00000062283a7225 */ /* 0x000fe200028e0446 */
[----:B------:R-:W-:-:S03]  /*49f90*/  IADD3.X R54, PT, PT, RZ, R61, RZ, P0, P1 ;  /* 0x0000003dff367210 */ /* 0x000fc600007e24ff */
[----:B------:R-:W-:Y:S01]  /*49fa0*/  IMAD.WIDE.U32 R72, R94, R29, RZ ;  /* 0x0000001d5e487225 */ /* 0x000fe200078e00ff */
[----:B------:R-:W-:-:S03]  /*49fb0*/  IADD3 R58, P0, PT, R75, R58, RZ ;  /* 0x0000003a4b3a7210 */ /* 0x000fc60007f1e0ff */
[----:B------:R-:W-:-:S04]  /*49fc0*/  IMAD.WIDE.U32 R70, R41, R95, R50 ;  /* 0x0000005f29467225 */ /* 0x000fc800078e0032 */
[----:B------:R-:W-:Y:S01]  /*49fd0*/  IMAD R79, R41, R96, R56 ;  /* 0x00000060294f7224 */ /* 0x000fe200078e0238 */
[----:B------:R-:W-:Y:S01]  /*49fe0*/  IADD3 R60, P1, PT, R77, R70, RZ ;  /* 0x000000464d3c7210 */ /* 0x000fe20007f3e0ff */
[----:B------:R-:W-:-:S04]  /*49ff0*/  IMAD.WIDE.U32 R68, R93, R29, RZ ;  /* 0x0000001d5d447225 */ /* 0x000fc800078e00ff */
[----:B------:R-:W-:-:S04]  /*4a000*/  IMAD.WIDE.U32 R72, P5, R93, R28, R72 ;  /* 0x0000001c5d487225 */ /* 0x000fc800078a0048 */
[----:B------:R-:W-:Y:S01]  /*4a010*/  IMAD.X R59, RZ, RZ, R59, P0 ;  /* 0x000000ffff3b7224 */ /* 0x000fe200000e063b */
[----:B------:R-:W-:Y:S01]  /*4a020*/  ISETP.GE.U32.AND P0, PT, R70, R50, PT ;  /* 0x000000324600720c */ /* 0x000fe20003f06070 */
[----:B------:R-:W-:Y:S02]  /*4a030*/  IMAD.IADD R75, R71, 0x1, R79 ;  /* 0x00000001474b7824 */ /* 0x000fe400078e024f */
[----:B------:R-:W-:Y:S02]  /*4a040*/  IMAD R50, R28, R93, RZ ;  /* 0x0000005d1c327224 */ /* 0x000fe400078e02ff */
[----:B------:R-:W-:Y:S01]  /*4a050*/  IMAD.X R71, RZ, RZ, RZ, P6 ;  /* 0x000000ffff477224 */ /* 0x000fe200030e06ff */
[----:B------:R-:W-:Y:S01]  /*4a060*/  IADD3 RZ, P6, PT, R69, R72, RZ ;  /* 0x0000004845ff7210 */ /* 0x000fe20007fde0ff */
[C---:B------:R-:W-:Y:S01]  /*4a070*/  IMAD.X R61, R75.reuse, 0x1, R54, P1 ;  /* 0x000000014b3d7824 */ /* 0x040fe200008e0636 */
[----:B------:R-:W-:Y:S01]  /*4a080*/  ISETP.GE.U32.AND P1, PT, R60, R70, PT ;  /* 0x000000463c00720c */ /* 0x000fe20003f26070 */
[----:B------:R-:W-:Y:S01]  /*4a090*/  IMAD.WIDE.U32 R68, R94, R43, RZ ;  /* 0x0000002b5e447225 */ /* 0x000fe200078e00ff */
[----:B------:R-:W-:-:S02]  /*4a0a0*/  ISETP.GE.U32.AND.EX P0, PT, R75, R51, PT, P0 ;  /* 0x000000334b00720c */ /* 0x000fc40003f06100 */
[----:B------:R-:W-:Y:S01]  /*4a0b0*/  ISETP.GE.U32.AND.EX P1, PT, R61, R75, PT, P1 ;  /* 0x0000004b3d00720c */ /* 0x000fe20003f26110 */
[-C--:B------:R-:W-:Y:S01]  /*4a0c0*/  IMAD R77, R94, R29.reuse, R50 ;  /* 0x0000001d5e4d7224 */ /* 0x080fe200078e0232 */
[----:B------:R-:W-:Y:S01]  /*4a0d0*/  SEL R56, RZ, 0x1, P0 ;  /* 0x00000001ff387807 */ /* 0x000fe20000000000 */
[----:B------:R-:W-:Y:S01]  /*4a0e0*/  IMAD.MOV.U32 R70, RZ, RZ, R55 ;  /* 0x000000ffff467224 */ /* 0x000fe200078e0037 */
[----:B------:R-:W-:Y:S01]  /*4a0f0*/  SEL R83, RZ, 0x1, P1 ;  /* 0x00000001ff537807 */ /* 0x000fe20000800000 */
[----:B------:R-:W-:-:S04]  /*4a100*/  IMAD.WIDE.U32 R50, R93, R29, R48 ;  /* 0x0000001d5d327225 */ /* 0x000fc800078e0030 */
[----:B------:R-:W-:Y:S01]  /*4a110*/  IMAD.WIDE.U32.X R70, R42, R96, R70, P4 ;  /* 0x000000602a467225 */ /* 0x000fe200020e0446 */
[----:B------:R-:W-:-:S03]  /*4a120*/  ISETP.GE.U32.AND P0, PT, R50, R48, PT ;  /* 0x000000303200720c */ /* 0x000fc60003f06070 */
[----:B------:R-:W-:Y:S02]  /*4a130*/  IMAD.IADD R80, R51, 0x1, R77 ;  /* 0x0000000133507824 */ /* 0x000fe400078e024d */
[----:B------:R-:W-:-:S03]  /*4a140*/  IMAD.WIDE.U32 R54, R93, R43, RZ ;  /* 0x0000002b5d367225 */ /* 0x000fc600078e00ff */
[----:B------:R-:W-:Y:S01]  /*4a150*/  ISETP.GE.U32.AND.EX P0, PT, R80, R49, PT, P0 ;  /* 0x000000315000720c */ /* 0x000fe20003f06100 */
[----:B------:R-:W-:-:S03]  /*4a160*/  IMAD.WIDE.U32 R68, P4, R44, R93, R68 ;  /* 0x0000005d2c447225 */ /* 0x000fc60007880044 */
[----:B------:R-:W-:Y:S01]  /*4a170*/  SEL R77, RZ, 0x1, P0 ;  /* 0x00000001ff4d7807 */ /* 0x000fe20000000000 */
        /* <DEDUP_REMOVED lines=24> */
[----:B------:R-:W-:Y:S01]  /*4a300*/  IMAD.WIDE.U32 R78, R94, R39, RZ ;  /* 0x000000275e4e7225 */ /* 0x000fe200078e00ff */
[----:B------:R-:W-:-:S03]  /*4a310*/  SEL R75, RZ, 0x1, P6 ;  /* 0x00000001ff4b7807 */ /* 0x000fc60003000000 */
[----:B------:R-:W-:-:S04]  /*4a320*/  IMAD.WIDE.U32.X R72, R44, R94, R72, P5 ;  /* 0x0000005e2c487225 */ /* 0x000fc800028e0448 */
[----:B------:R-:W-:Y:S01]  /*4a330*/  IMAD.WIDE.U32 R68, R39, R95, R58 ;  /* 0x0000005f27447225 */ /* 0x000fe200078e003a */
[----:B------:R-:W-:-:S03]  /*4a340*/  IADD3 R75, P4, P5, R75, R72, R48 ;  /* 0x000000484b4b7210 */ /* 0x000fc60007d9e030 */
[----:B------:R-:W-:Y:S01]  /*4a350*/  IMAD R77, R39, R96, R60 ;  /* 0x00000060274d7224 */ /* 0x000fe200078e023c */
[----:B------:R-:W-:Y:S01]  /*4a360*/  IADD3.X R72, PT, PT, RZ, R73, RZ, P4, P5 ;  /* 0x00000049ff487210 */ /* 0x000fe200027ea4ff */
[----:B------:R-:W-:Y:S01]  /*4a370*/  IMAD.WIDE.U32 R60, R93, R39, RZ ;  /* 0x000000275d3c7225 */ /* 0x000fe200078e00ff */
[----:B------:R-:W-:-:S03]  /*4a380*/  ISETP.GE.U32.AND P4, PT, R68, R58, PT ;  /* 0x0000003a4400720c */ /* 0x000fc60003f86070 */
[----:B------:R-:W-:-:S04]  /*4a390*/  IMAD.WIDE.U32 R78, P6, R40, R93, R78 ;  /* 0x0000005d284e7225 */ /* 0x000fc800078c004e */
[----:B------:R-:W-:Y:S01]  /*4a3a0*/  IMAD.X R71, RZ, RZ, RZ, P3 ;  /* 0x000000ffff477224 */ /* 0x000fe200018e06ff */
[----:B------:R-:W-:Y:S01]  /*4a3b0*/  IADD3 R60, P3, PT, R83, R68, RZ ;  /* 0x00000044533c7210 */ /* 0x000fe20007f7e0ff */
[----:B------:R-:W-:Y:S01]  /*4a3c0*/  IMAD.IADD R77, R69, 0x1, R77 ;  /* 0x00000001454d7824 */ /* 0x000fe200078e024d */
[----:B------:R-:W-:Y:S01]  /*4a3d0*/  IADD3 RZ, P5, PT, R61, R78, RZ ;  /* 0x0000004e3dff7210 */ /* 0x000fe20007fbe0ff */
[----:B------:R-:W-:Y:S02]  /*4a3e0*/  IMAD.MOV.U32 R70, RZ, RZ, R57 ;  /* 0x000000ffff467224 */ /* 0x000fe400078e0039 */
[C---:B------:R-:W-:Y:S01]  /*4a3f0*/  IMAD.X R61, R77.reuse, 0x1, R56, P3 ;  /* 0x000000014d3d7824 */ /* 0x040fe200018e0638 */
[----:B------:R-:W-:Y:S01]  /*4a400*/  ISETP.GE.U32.AND P3, PT, R60, R68, PT ;  /* 0x000000443c00720c */ /* 0x000fe20003f66070 */
[----:B------:R-:W-:Y:S01]  /*4a410*/  IMAD R48, R42, R93, RZ ;  /* 0x0000005d2a307224 */ /* 0x000fe200078e02ff */
[----:B------:R-:W-:Y:S01]  /*4a420*/  ISETP.GE.U32.AND.EX P4, PT, R77, R59, PT, P4 ;  /* 0x0000003b4d00720c */ /* 0x000fe20003f86140 */
[----:B------:R-:W-:Y:S01]  /*4a430*/  IMAD.WIDE.U32 R56, R41, R93, R60 ;  /* 0x0000005d29387225 */ /* 0x000fe200078e003c */
[----:B------:R-:W-:-:S02]  /*4a440*/  ISETP.GE.U32.AND.EX P3, PT, R61, R77, PT, P3 ;  /* 0x0000004d3d00720c */ /* 0x000fc40003f66130 */
[----:B------:R-:W-:Y:S01]  /*4a450*/  SEL R74, RZ, 0x1, P4 ;  /* 0x00000001ff4a7807 */ /* 0x000fe20002000000 */
[----:B------:R-:W-:Y:S01]  /*4a460*/  IMAD R73, R41, R94, R48 ;  /* 0x0000005e29497224 */ /* 0x000fe200078e0230 */
[----:B------:R-:W-:Y:S01]  /*4a470*/  IADD3 R58, P4, PT, R75, R56, RZ ;  /* 0x000000384b3a7210 */ /* 0x000fe20007f9e0ff */
[----:B------:R-:W-:Y:S01]  /*4a480*/  IMAD.X R69, RZ, RZ, RZ, P0 ;  /* 0x000000ffff457224 */ /* 0x000fe200000e06ff */
[----:B------:R-:W-:Y:S01]  /*4a490*/  SEL R75, RZ, 0x1, P3 ;  /* 0x00000001ff4b7807 */ /* 0x000fe20001800000 */
[----:B------:R-:W-:Y:S01]  /*4a4a0*/  IMAD.IADD R73, R57, 0x1, R73 ;  /* 0x0000000139497824 */ /* 0x000fe200078e0249 */
[----:B------:R-:W-:Y:S01]  /*4a4b0*/  ISETP.GE.U32.AND P0, PT, R56, R60, PT ;  /* 0x0000003c3800720c */ /* 0x000fe20003f06070 */
[----:B------:R-:W-:Y:S01]  /*4a4c0*/  IMAD R60, R28, R92, RZ ;  /* 0x0000005c1c3c7224 */ /* 0x000fe200078e02ff */
[----:B------:R-:W-:Y:S01]  /*4a4d0*/  ISETP.GE.U32.AND P3, PT, R58, R56, PT ;  /* 0x000000383a00720c */ /* 0x000fe20003f66070 */
[----:B------:R-:W-:Y:S01]  /*4a4e0*/  IMAD.WIDE.U32 R56, R91, R29, RZ ;  /* 0x0000001d5b387225 */ /* 0x000fe200078e00ff */
[----:B------:R-:W-:-:S03]  /*4a4f0*/  ISETP.GE.U32.AND.EX P0, PT, R73, R61, PT, P0 ;  /* 0x0000003d4900720c */ /* 0x000fc60003f06100 */
[----:B------:R-:W-:Y:S02]  /*4a500*/  IMAD.X R59, R73, 0x1, R72, P4 ;  /* 0x00000001493b7824 */ /* 0x000fe400020e0648 */
[----:B------:R-:W-:Y:S02]  /*4a510*/  IMAD.MOV.U32 R68, RZ, RZ, R49 ;  /* 0x000000ffff447224 */ /* 0x000fe400078e0031 */
[----:B------:R-:W-:Y:S01]  /*4a520*/  IMAD.WIDE.U32 R48, R92, R29, R54 ;  /* 0x0000001d5c307225 */ /* 0x000fe200078e0036 */
[----:B------:R-:W-:-:S03]  /*4a530*/  ISETP.GE.U32.AND.EX P3, PT, R59, R73, PT, P3 ;  /* 0x000000493b00720c */ /* 0x000fc60003f66130 */
[----:B------:R-:W-:Y:S01]  /*4a540*/  IMAD R77, R91, R29, R60 ;  /* 0x0000001d5b4d7224 */ /* 0x000fe200078e023c */
[----:B------:R-:W-:Y:S01]  /*4a550*/  ISETP.GE.U32.AND P4, PT, R48, R54, PT ;  /* 0x000000363000720c */ /* 0x000fe20003f86070 */
[----:B------:R-:W-:Y:S01]  /*4a560*/  IMAD.WIDE.U32.X R70, R40, R96, R70, P2 ;  /* 0x0000006028467225 */ /* 0x000fe200010e0446 */
[----:B------:R-:W-:Y:S02]  /*4a570*/  SEL R54, RZ, 0x1, P0 ;  /* 0x00000001ff367807 */ /* 0x000fe40000000000 */
[----:B------:R-:W-:Y:S01]  /*4a580*/  SEL R97, RZ, 0x1, P3 ;  /* 0x00000001ff617807 */ /* 0x000fe20001800000 */
[----:B------:R-:W-:Y:S01]  /*4a590*/  IMAD.WIDE.U32 R56, P2, R92, R28, R56 ;  /* 0x0000001c5c387225 */ /* 0x000fe20007840038 */
[----:B------:R-:W-:-:S03]  /*4a5a0*/  IADD3 R74, P0, P3, R75, R70, R74 ;  /* 0x000000464b4a7210 */ /* 0x000fc60007b1e04a */
[----:B------:R-:W-:Y:S01]  /*4a5b0*/  IMAD.WIDE.U32 R60, R92, R29, RZ ;  /* 0x0000001d5c3c7225 */ /* 0x000fe200078e00ff */
[----:B------:R-:W-:-:S03]  /*4a5c0*/  IADD3.X R75, PT, PT, RZ, R71, RZ, P0, P3 ;  /* 0x00000047ff4b7210 */ /* 0x000fc600007e64ff */
[----:B------:R-:W-:Y:S02]  /*4a5d0*/  IMAD.IADD R78, R49, 0x1, R77 ;  /* 0x00000001314e7824 */ /* 0x000fe400078e024d */
[----:B------:R-:W-:Y:S01]  /*4a5e0*/  IMAD.X R73, RZ, RZ, RZ, P2 ;  /* 0x000000ffff497224 */ /* 0x000fe200010e06ff */
[----:B------:R-:W-:Y:S01]  /*4a5f0*/  IADD3 RZ, P2, PT, R61, R56, RZ ;  /* 0x000000383dff7210 */ /* 0x000fe20007f5e0ff */
[----:B------:R-:W-:Y:S01]  /*4a600*/  IMAD.WIDE.U32.X R68, R42, R94, R68, P1 ;  /* 0x0000005e2a447225 */ /* 0x000fe200008e0444 */
[----:B------:R-:W-:-:S03]  /*4a610*/  ISETP.GE.U32.AND.EX P4, PT, R78, R55, PT, P4 ;  /* 0x000000374e00720c */ /* 0x000fc60003f86140 */
[----:B------:R-:W-:Y:S01]  /*4a620*/  IMAD R60, R44, R92, RZ ;  /* 0x0000005c2c3c7224 */ /* 0x000fe200078e02ff */
[----:B------:R-:W-:Y:S01]  /*4a630*/  IADD3 R97, P0, P1, R97, R68, R54 ;  /* 0x0000004461617210 */ /* 0x000fe2000791e036 */
[----:B------:R-:W-:Y:S01]  /*4a640*/  IMAD.MOV.U32 R72, RZ, RZ, R57 ;  /* 0x000000ffff487224 */ /* 0x000fe200078e0039 */
[----:B------:R-:W-:Y:S01]  /*4a650*/  SEL R83, RZ, 0x1, P4 ;  /* 0x00000001ff537807 */ /* 0x000fe20002000000 */
[C---:B------:R-:W-:Y:S01]  /*4a660*/  IMAD R87, R43.reuse, R91, R60 ;  /* 0x0000005b2b577224 */ /* 0x040fe200078e023c */
[----:B------:R-:W-:Y:S01]  /*4a670*/  IADD3.X R82, PT, PT, RZ, R69, RZ, P0, P1 ;  /* 0x00000045ff527210 */ /* 0x000fe200007e24ff */
[----:B------:R-:W-:-:S04]  /*4a680*/  IMAD.WIDE.U32 R60, R43, R92, R58 ;  /* 0x0000005c2b3c7225 */ /* 0x000fc800078e003a */
[----:B------:R-:W-:-:S04]  /*4a690*/  IMAD.WIDE.U32.X R72, R91, R28, R72, P2 ;  /* 0x0000001c5b487225 */ /* 0x000fc800010e0448 */
[----:B------:R-:W-:Y:S01]  /*4a6a0*/  IMAD R56, R40, R93, RZ ;  /* 0x0000005d28387224 */ /* 0x000fe200078e02ff */
[----:B------:R-:W-:Y:S01]  /*4a6b0*/  IADD3 R83, P1, P3, R60, R72, R83 ;  /* 0x000000483c537210 */ /* 0x000fe20007b3e053 */
[----:B------:R-:W-:-:S04]  /*4a6c0*/  IMAD.WIDE.U32 R54, R91, R41, RZ ;  /* 0x000000295b367225 */ /* 0x000fc800078e00ff */
[----:B------:R-:W-:Y:S02]  /*4a6d0*/  IMAD.IADD R87, R61, 0x1, R87 ;  /* 0x000000013d577824 */ /* 0x000fe400078e0257 */
[----:B------:R-:W-:-:S03]  /*4a6e0*/  IMAD.WIDE.U32 R76, R39, R93, R74 ;  /* 0x0000005d274c7225 */ /* 0x000fc600078e004a */
[----:B------:R-:W-:Y:S01]  /*4a6f0*/  IADD3.X R85, PT, PT, R87, R73, RZ, P1, P3 ;  /* 0x0000004957557210 */ /* 0x000fe20000fe64ff */
[----:B------:R-:W-:-:S04]  /*4a700*/  IMAD.WIDE.U32 R68, R91, R43, RZ ;  /* 0x0000002b5b447225 */ /* 0x000fc800078e00ff */
[----:B------:R-:W-:Y:S02]  /*4a710*/  IMAD R99, R39, R94, R56 ;  /* 0x0000005e27637224 */ /* 0x000fe400078e0238 */
[----:B------:R-:W-:Y:S01]  /*4a720*/  IMAD.WIDE.U32 R56, R92, R41, RZ ;  /* 0x000000295c387225 */ /* 0x000fe200078e00ff */
[----:B------:R-:W-:-:S03]  /*4a730*/  IADD3 R56, P1, PT, R97, R76, RZ ;  /* 0x0000004c61387210 */ /* 0x000fc60007f3e0ff */
[----:B------:R-:W-:-:S04]  /*4a740*/  IMAD.WIDE.U32 R54, P2, R42, R92, R54 ;  /* 0x0000005c2a367225 */ /* 0x000fc80007840036 */
[----:B------:R-:W-:Y:S01]  /*4a750*/  IMAD.IADD R73, R77, 0x1, R99 ;  /* 0x000000014d497824 */ /* 0x000fe200078e0263 */
[----:B------:R-:W-:Y:S01]  /*4a760*/  IADD3 RZ, P3, PT, R57, R54, RZ ;  /* 0x0000003639ff7210 */ /* 0x000fe20007f7e0ff */
[----:B------:R-:W-:-:S04]  /*4a770*/  IMAD.WIDE.U32 R70, R92, R43, RZ ;  /* 0x0000002b5c467225 */ /* 0x000fc800078e00ff */
[----:B------:R-:W-:-:S04]  /*4a780*/  IMAD.WIDE.U32 R68, P0, R44, R92, R68 ;  /* 0x0000005c2c447225 */ /* 0x000fc80007800044 */
[----:B------:R-:W-:Y:S01]  /*4a790*/  IMAD.X R57, R73, 0x1, R82, P1 ;  /* 0x0000000149397824 */ /* 0x000fe200008e0652 */
[----:B------:R-:W-:Y:S01]  /*4a7a0*/  ISETP.GE.U32.AND P1, PT, R60, R58, PT ;  /* 0x0000003a3c00720c */ /* 0x000fe20003f26070 */
[----:B------:R-:W-:Y:S01]  /*4a7b0*/  IMAD.MOV.U32 R70, RZ, RZ, R69 ;  /* 0x000000ffff467224 */ /* 0x000fe200078e0045 */
[----:B------:R-:W-:Y:S01]  /*4a7c0*/  IADD3 RZ, P4, PT, R71, R68, RZ ;  /* 0x0000004447ff7210 */ /* 0x000fe20007f9e0ff */
[----:B------:R-:W-:Y:S01]  /*4a7d0*/  IMAD.X R71, RZ, RZ, RZ, P0 ;  /* 0x000000ffff477224 */ /* 0x000fe200000e06ff */
[----:B------:R-:W-:Y:S01]  /*4a7e0*/  ISETP.GE.U32.AND P0, PT, R83, R60, PT ;  /* 0x0000003c5300720c */ /* 0x000fe20003f06070 */
[----:B------:R-:W-:Y:S01]  /*4a7f0*/  IMAD.WIDE.U32 R60, R91, R39, RZ ;  /* 0x000000275b3c7225 */ /* 0x000fe200078e00ff */
[----:B------:R-:W-:Y:S02]  /*4a800*/  ISETP.GE.U32.AND.EX P1, PT, R87, R59, PT, P1 ;  /* 0x0000003b5700720c */ /* 0x000fe40003f26110 */
[----:B------:R-:W-:Y:S01]  /*4a810*/  ISETP.GE.U32.AND.EX P0, PT, R85, R87, PT, P0 ;  /* 0x000000575500720c */ /* 0x000fe20003f06100 */
[----:B------:R-:W-:Y:S01]  /*4a820*/  IMAD.X R69, RZ, RZ, RZ, P6 ;  /* 0x000000ffff457224 */ /* 0x000fe200030e06ff */
[----:B------:R-:W-:Y:S01]  /*4a830*/  SEL R54, RZ, 0x1, P1 ;  /* 0x00000001ff367807 */ /* 0x000fe20000800000 */
[----:B------:R-:W-:Y:S01]  /*4a840*/  IMAD.WIDE.U32 R58, R92, R39, RZ ;  /* 0x000000275c3a7225 */ /* 0x000fe200078e00ff */
[----:B------:R-:W-:-:S02]  /*4a850*/  ISETP.GE.U32.AND P1, PT, R76, R74, PT ;  /* 0x0000004a4c00720c */ /* 0x000fc40003f26070 */
[----:B------:R-:W-:Y:S01]  /*4a860*/  SEL R87, RZ, 0x1, P0 ;  /* 0x00000001ff577807 */ /* 0x000fe20000000000 */
[----:B------:R-:W-:Y:S01]  /*4a870*/  IMAD.WIDE.U32 R60, P6, R40, R92, R60 ;  /* 0x0000005c283c7225 */ /* 0x000fe200078c003c */
[----:B------:R-:W-:Y:S02]  /*4a880*/  ISETP.GE.U32.AND P0, PT, R56, R76, PT ;  /* 0x0000004c3800720c */ /* 0x000fe40003f06070 */
[----:B------:R-:W-:Y:S01]  /*4a890*/  ISETP.GE.U32.AND.EX P1, PT, R73, R75, PT, P1 ;  /* 0x0000004b4900720c */ /* 0x000fe20003f26110 */
[----:B------:R-:W-:Y:S01]  /*4a8a0*/  IMAD.WIDE.U32.X R70, R44, R91, R70, P4 ;  /* 0x0000005b2c467225 */ /* 0x000fe200020e0446 */
[----:B------:R-:W-:Y:S02]  /*4a8b0*/  IADD3 RZ, P4, PT, R59, R60, RZ ;  /* 0x0000003c3bff7210 */ /* 0x000fe40007f9e0ff */
[----:B------:R-:W-:Y:S01]  /*4a8c0*/  ISETP.GE.U32.AND.EX P0, PT, R57, R73, PT, P0 ;  /* 0x000000493900720c */ /* 0x000fe20003f06100 */
[----:B------:R-:W-:Y:S01]  /*4a8d0*/  IMAD.MOV.U32 R68, RZ, RZ, R79 ;  /* 0x000000ffff447224 */ /* 0x000fe200078e004f */
[----:B------:R-:W-:Y:S01]  /*4a8e0*/  SEL R60, RZ, 0x1, P1 ;  /* 0x00000001ff3c7807 */ /* 0x000fe20000800000 */
[----:B------:R-:W-:Y:S01]  /*4a8f0*/  IMAD.X R59, RZ, RZ, RZ, P2 ;  /* 0x000000ffff3b7224 */ /* 0x000fe200010e06ff */
[----:B------:R-:W-:Y:S01]  /*4a900*/  IADD3 R87, P2, P1, R87, R70, R54 ;  /* 0x0000004657577210 */ /* 0x000fe2000795e036 */
[----:B------:R-:W-:Y:S01]  /*4a910*/  IMAD.WIDE.U32.X R72, R40, R94, R68, P5 ;  /* 0x0000005e28487225 */ /* 0x000fe200028e0444 */
[----:B------:R-:W-:-:S02]  /*4a920*/  SEL R75, RZ, 0x1, P0 ;  /* 0x00000001ff4b7807 */ /* 0x000fc40000000000 */
[----:B------:R-:W-:Y:S01]  /*4a930*/  IADD3.X R77, PT, PT, RZ, R71, RZ, P2, P1 ;  /* 0x00000047ff4d7210 */ /* 0x000fe200017e24ff */
[----:B------:R-:W-:Y:S01]  /*4a940*/  IMAD R54, R42, R92, RZ ;  /* 0x0000005c2a367224 */ /* 0x000fe200078e02ff */
[----:B------:R-:W-:Y:S01]  /*4a950*/  IADD3 R72, P0, P5, R75, R72, R60 ;  /* 0x000000484b487210 */ /* 0x000fe20007d1e03c */
[----:B------:R-:W-:Y:S02]  /*4a960*/  IMAD.MOV.U32 R58, RZ, RZ, R55 ;  /* 0x000000ffff3a7224 */ /* 0x000fe400078e0037 */
[C---:B------:R-:W-:Y:S01]  /*4a970*/  IMAD R79, R41.reuse, R91, R54 ;  /* 0x0000005b294f7224 */ /* 0x040fe200078e0236 */
[----:B------:R-:W-:Y:S01]  /*4a980*/  IADD3.X R73, PT, PT, RZ, R73, RZ, P0, P5 ;  /* 0x00000049ff497210 */ /* 0x000fe200007ea4ff */
[----:B------:R-:W-:-:S04]  /*4a990*/  IMAD.WIDE.U32 R68, R41, R92, R56 ;  /* 0x0000005c29447225 */ /* 0x000fc800078e0038 */
[----:B------:R-:W-:Y:S01]  /*4a9a0*/  IMAD.WIDE.U32 R54, R85, 0x3d1, RZ ;  /* 0x000003d155367825 */ /* 0x000fe200078e00ff */
[----:B------:R-:W-:Y:S02]  /*4a9b0*/  ISETP.GE.U32.AND P1, PT, R68, R56, PT ;  /* 0x000000384400720c */ /* 0x000fe40003f26070 */
[----:B------:R-:W-:Y:S01]  /*4a9c0*/  IADD3 R87, P5, PT, R87, R68, RZ ;  /* 0x0000004457577210 */ /* 0x000fe20007fbe0ff */
[----:B------:R-:W-:-:S03]  /*4a9d0*/  IMAD.WIDE.U32 R70, R83, 0x3d1, RZ ;  /* 0x000003d153467825 */ /* 0x000fc600078e00ff */
[----:B------:R-:W-:Y:S01]  /*4a9e0*/  ISETP.GE.U32.AND P0, PT, R87, R68, PT ;  /* 0x000000445700720c */ /* 0x000fe20003f06070 */
[----:B------:R-:W-:Y:S01]  /*4a9f0*/  IMAD.WIDE.U32.X R58, R42, R91, R58, P3 ;  /* 0x0000005b2a3a7225 */ /* 0x000fe200018e043a */
[----:B------:R-:W-:-:S03]  /*4aa00*/  IADD3 R75, P3, PT, RZ, R70, RZ ;  /* 0x00000046ff4b7210 */ /* 0x000fc60007f7e0ff */
[----:B------:R-:W-:Y:S02]  /*4aa10*/  IMAD.IADD R56, R69, 0x1, R79 ;  /* 0x0000000145387824 */ /* 0x000fe400078e024f */
[----:B------:R-:W-:-:S03]  /*4aa20*/  IMAD.WIDE.U32 R54, P2, RZ, R83, R54 ;  /* 0x00000053ff367225 */ /* 0x000fc60007840036 */
[C---:B------:R-:W-:Y:S01]  /*4aa30*/  ISETP.GE.U32.AND.EX P1, PT, R56.reuse, R57, PT, P1 ;  /* 0x000000393800720c */ /* 0x040fe20003f26110 */
[----:B------:R-:W-:Y:S01]  /*4aa40*/  IMAD.X R69, RZ, RZ, RZ, P6 ;  /* 0x000000ffff457224 */ /* 0x000fe200030e06ff */
[----:B------:R-:W-:Y:S01]  /*4aa50*/  ISETP.GE.U32.AND P6, PT, R75, R70, PT ;  /* 0x000000464b00720c */ /* 0x000fe20003fc6070 */
[----:B------:R-:W-:Y:S01]  /*4aa60*/  IMAD.X R77, R56, 0x1, R77, P5 ;  /* 0x00000001384d7824 */ /* 0x000fe200028e064d */
[----:B------:R-:W-:Y:S01]  /*4aa70*/  IADD3 R70, P5, PT, R71, R54, RZ ;  /* 0x0000003647467210 */ /* 0x000fe20007fbe0ff */
[----:B------:R-:W-:Y:S01]  /*4aa80*/  IMAD.X R57, RZ, RZ, RZ, P2 ;  /* 0x000000ffff397224 */ /* 0x000fe200010e06ff */
[----:B------:R-:W-:Y:S01]  /*4aa90*/  SEL R54, RZ, 0x1, P1 ;  /* 0x00000001ff367807 */ /* 0x000fe20000800000 */
[----:B------:R-:W-:Y:S01]  /*4aaa0*/  IMAD.MOV.U32 R68, RZ, RZ, R61 ;  /* 0x000000ffff447224 */ /* 0x000fe200078e003d */
[----:B------:R-:W-:Y:S01]  /*4aab0*/  ISETP.GE.U32.AND.EX P0, PT, R77, R56, PT, P0 ;  /* 0x000000384d00720c */ /* 0x000fe20003f06100 */
[----:B------:R-:W-:Y:S02]  /*4aac0*/  IMAD.X R83, R70, 0x1, R83, P3 ;  /* 0x0000000146537824 */ /* 0x000fe400018e0653 */
[----:B------:R-:W-:Y:S01]  /*4aad0*/  IMAD.MOV.U32 R56, RZ, RZ, R55 ;  /* 0x000000ffff387224 */ /* 0x000fe200078e0037 */
[----:B------:R-:W-:Y:S01]  /*4aae0*/  SEL R79, RZ, 0x1, P0 ;  /* 0x00000001ff4f7807 */ /* 0x000fe20000000000 */
[----:B------:R-:W-:Y:S01]  /*4aaf0*/  IMAD.WIDE.U32 R60, R87, 0x3d1, RZ ;  /* 0x000003d1573c7825 */ /* 0x000fe200078e00ff */
[----:B------:R-:W-:-:S02]  /*4ab00*/  ISETP.GE.U32.AND.EX P2, PT, R83, R70, PT, P6 ;  /* 0x000000465300720c */ /* 0x000fc40003f46160 */
[----:B------:R-:W-:Y:S01]  /*4ab10*/  IADD3 R79, P1, P3, R79, R58, R54 ;  /* 0x0000003a4f4f7210 */ /* 0x000fe20007b3e036 */
[----:B------:R-:W-:-:S03]  /*4ab20*/  IMAD.WIDE.U32.X R70, RZ, R85, R56, P5 ;  /* 0x00000055ff467225 */ /* 0x000fc600028e0438 */
[----:B------:R-:W-:Y:S01]  /*4ab30*/  IADD3.X R99, PT, PT, RZ, R59, RZ, P1, P3 ;  /* 0x0000003bff637210 */ /* 0x000fe20000fe64ff */
[----:B------:R-:W-:Y:S01]  /*4ab40*/  IMAD.WIDE.U32 R56, R77, 0x3d1, RZ ;  /* 0x000003d14d387825 */ /* 0x000fe200078e00ff */
[----:B------:R-:W-:-:S03]  /*4ab50*/  IADD3 R97, P3, PT, R70, R60, RZ ;  /* 0x0000003c46617210 */ /* 0x000fc60007f7e0ff */
[----:B------:R-:W-:Y:S01]  /*4ab60*/  IMAD R58, R40, R92, RZ ;  /* 0x0000005c283a7224 */ /* 0x000fe200078e02ff */
[----:B------:R-:W-:Y:S01]  /*4ab70*/  ISETP.GE.U32.AND P1, PT, R97, R60, PT ;  /* 0x0000003c6100720c */ /* 0x000fe20003f26070 */
[----:B------:R-:W-:-:S04]  /*4ab80*/  IMAD.WIDE.U32 R54, R39, R92, R72 ;  /* 0x0000005c27367225 */ /* 0x000fc800078e0048 */
[----:B------:R-:W-:Y:S01]  /*4ab90*/  IMAD R59, R39, R91, R58 ;  /* 0x0000005b273b7224 */ /* 0x000fe200078e023a */
[----:B------:R-:W-:Y:S01]  /*4aba0*/  ISETP.GE.U32.AND P0, PT, R54, R72, PT ;  /* 0x000000483600720c */ /* 0x000fe20003f06070 */
[----:B------:R-:W-:-:S04]  /*4abb0*/  IMAD.WIDE.U32 R56, P5, RZ, R87, R56 ;  /* 0x00000057ff387225 */ /* 0x000fc800078a0038 */
[----:B------:R-:W-:Y:S01]  /*4abc0*/  IMAD.IADD R70, R55, 0x1, R59 ;  /* 0x0000000137467824 */ /* 0x000fe200078e023b */
[----:B------:R-:W-:Y:S01]  /*4abd0*/  SEL R55, RZ, 0x1, P2 ;  /* 0x00000001ff377807 */ /* 0x000fe20001000000 */
[----:B------:R-:W-:Y:S01]  /*4abe0*/  IMAD.X R59, RZ, RZ, RZ, P5 ;  /* 0x000000ffff3b7224 */ /* 0x000fe200028e06ff */
[----:B------:R-:W-:Y:S01]  /*4abf0*/  IADD3 R61, P5, PT, R61, R56, RZ ;  /* 0x000000383d3d7210 */ /* 0x000fe20007fbe0ff */
[----:B------:R-:W-:Y:S01]  /*4ac00*/  IMAD.WIDE.U32.X R68, R40, R91, R68, P4 ;  /* 0x0000005b28447225 */ /* 0x000fe200020e0444 */
[----:B------:R-:W-:Y:S02]  /*4ac10*/  IADD3 R60, P4, PT, R97, R85, RZ ;  /* 0x00000055613c7210 */ /* 0x000fe40007f9e0ff */
[-C--:B------:R-:W-:Y:S01]  /*4ac20*/  IADD3 R85, P6, PT, R79, R54.reuse, RZ ;  /* 0x000000364f557210 */ /* 0x080fe20007fde0ff */
[----:B------:R-:W-:Y:S01]  /*4ac30*/  IMAD.MOV.U32 R58, RZ, RZ, R57 ;  /* 0x000000ffff3a7224 */ /* 0x000fe200078e0039 */
[----:B------:R-:W-:Y:S01]  /*4ac40*/  ISETP.GE.U32.AND.EX P0, PT, R70, R73, PT, P0 ;  /* 0x000000494600720c */ /* 0x000fe20003f06100 */
[----:B------:R-:W-:Y:S01]  /*4ac50*/  IMAD.X R72, R61, 0x1, R71, P3 ;  /* 0x000000013d487824 */ /* 0x000fe200018e0647 */
[----:B------:R-:W-:Y:S01]  /*4ac60*/  ISETP.LT.U32.AND P2, PT, R60, R97, PT ;  /* 0x000000613c00720c */ /* 0x000fe20003f41070 */
        /* <DEDUP_REMOVED lines=9> */
[----:B------:R-:W-:Y:S01]  /*4ad00*/  SEL R54, RZ, 0x1, P0 ;  /* 0x00000001ff367807 */ /* 0x000fe20000000000 */
[----:B------:R-:W-:Y:S01]  /*4ad10*/  IMAD.X R70, RZ, RZ, R87, P6 ;  /* 0x000000ffff467224 */ /* 0x000fe200030e0657 */
[----:B------:R-:W-:Y:S01]  /*4ad20*/  SEL R55, RZ, 0x1, P5 ;  /* 0x00000001ff377807 */ /* 0x000fe20002800000 */
[----:B------:R-:W-:Y:S01]  /*4ad30*/  IMAD.WIDE.U32 R60, R85, 0x3d1, RZ ;  /* 0x000003d1553c7825 */ /* 0x000fe200078e00ff */
[----:B------:R-:W-:-:S02]  /*4ad40*/  SEL R71, RZ, 0x1, P1 ;  /* 0x00000001ff477807 */ /* 0x000fc40000800000 */
[----:B------:R-:W-:Y:S01]  /*4ad50*/  ISETP.GE.U32.AND.EX P4, PT, R70, R87, PT, P3 ;  /* 0x000000574600720c */ /* 0x000fe20003f86130 */
[----:B------:R-:W-:Y:S01]  /*4ad60*/  IMAD.WIDE.U32 R56, P0, RZ, R85, R56 ;  /* 0x00000055ff387225 */ /* 0x000fe20007800038 */
[----:B------:R-:W-:Y:S02]  /*4ad70*/  IADD3 R71, P1, P3, R60, R58, R71 ;  /* 0x0000003a3c477210 */ /* 0x000fe40007b3e047 */
[----:B------:R-:W-:Y:S02]  /*4ad80*/  ISETP.LT.U32.OR.EX P2, PT, R87, R72, !P4, P2 ;  /* 0x000000485700720c */ /* 0x000fe40006741520 */
[----:B------:R-:W-:Y:S01]  /*4ad90*/  IADD3 R72, P4, P5, R55, R68, R54 ;  /* 0x0000004437487210 */ /* 0x000fe20007d9e036 */
[----:B------:R-:W-:Y:S01]  /*4ada0*/  IMAD.X R55, RZ, RZ, RZ, P0 ;  /* 0x000000ffff377224 */ /* 0x000fe200000e06ff */
[----:B------:R-:W-:Y:S01]  /*4adb0*/  IADD3 R68, P6, PT, R61, R56, RZ ;  /* 0x000000383d447210 */ /* 0x000fe20007fde0ff */
[----:B------:R-:W-:Y:S01]  /*4adc0*/  IMAD.MOV.U32 R54, RZ, RZ, R57 ;  /* 0x000000ffff367224 */ /* 0x000fe200078e0039 */
[----:B------:R-:W-:-:S02]  /*4add0*/  IADD3.X R87, PT, PT, RZ, R69, RZ, P4, P5 ;  /* 0x00000045ff577210 */ /* 0x000fc400027ea4ff */
[----:B------:R-:W-:Y:S01]  /*4ade0*/  IADD3 R58, P4, PT, R71, R77, RZ ;  /* 0x0000004d473a7210 */ /* 0x000fe20007f9e0ff */
[----:B------:R-:W-:Y:S01]  /*4adf0*/  IMAD.WIDE.U32.X R54, RZ, R79, R54, P6 ;  /* 0x0000004fff367225 */ /* 0x000fe200030e0436 */
[----:B------:R-:W-:Y:S02]  /*4ae00*/  SEL R61, RZ, 0x1, !P2 ;  /* 0x00000001ff3d7807 */ /* 0x000fe40005000000 */
[----:B------:R-:W-:Y:S01]  /*4ae10*/  IADD3.X R77, PT, PT, R68, R59, RZ, P1, P3 ;  /* 0x0000003b444d7210 */ /* 0x000fe20000fe64ff */
[----:B------:R-:W-:Y:S01]  /*4ae20*/  IMAD.WIDE.U32 R56, R87, 0x3d1, RZ ;  /* 0x000003d157387825 */ /* 0x000fe200078e00ff */
[----:B------:R-:W-:Y:S02]  /*4ae30*/  ISETP.GE.U32.AND P0, PT, R71, R60, PT ;  /* 0x0000003c4700720c */ /* 0x000fe40003f06070 */
[----:B------:R-:W-:Y:S01]  /*4ae40*/  IADD3 R61, P3, PT, R58, R61, RZ ;  /* 0x0000003d3a3d7210 */ /* 0x000fe20007f7e0ff */
[C---:B------:R-:W-:Y:S01]  /*4ae50*/  IMAD.X R60, R77.reuse, 0x1, R85, P4 ;  /* 0x000000014d3c7824 */ /* 0x040fe200020e0655 */
[----:B------:R-:W-:-:S02]  /*4ae60*/  ISETP.GE.U32.AND.EX P0, PT, R77, R68, PT, P0 ;  /* 0x000000444d00720c */ /* 0x000fc40003f06100 */
[----:B------:R-:W-:Y:S01]  /*4ae70*/  ISETP.GE.U32.AND P2, PT, R61, R58, PT ;  /* 0x0000003a3d00720c */ /* 0x000fe20003f46070 */
[----:B------:R-:W-:Y:S01]  /*4ae80*/  IMAD.X R69, RZ, RZ, R60, P3 ;  /* 0x000000ffff457224 */ /* 0x000fe200018e063c */
[----:B------:R-:W-:Y:S01]  /*4ae90*/  ISETP.LT.U32.AND P1, PT, R58, R71, PT ;  /* 0x000000473a00720c */ /* 0x000fe20003f21070 */
[----:B------:R-:W-:Y:S01]  /*4aea0*/  IMAD.WIDE.U32 R58, R72, 0x3d1, RZ ;  /* 0x000003d1483a7825 */ /* 0x000fe200078e00ff */
[----:B------:R-:W-:Y:S02]  /*4aeb0*/  SEL R85, RZ, 0x1, P0 ;  /* 0x00000001ff557807 */ /* 0x000fe40000000000 */
[----:B------:R-:W-:Y:S01]  /*4aec0*/  ISETP.GE.U32.AND.EX P0, PT, R69, R60, PT, P2 ;  /* 0x0000003c4500720c */ /* 0x000fe20003f06120 */
[----:B------:R-:W-:Y:S01]  /*4aed0*/  IMAD.WIDE.U32 R56, P3, RZ, R72, R56 ;  /* 0x00000048ff387225 */ /* 0x000fe20007860038 */
[----:B------:R-:W-:Y:S02]  /*4aee0*/  IADD3 R85, P4, P5, R58, R54, R85 ;  /* 0x000000363a557210 */ /* 0x000fe40007d9e055 */
[----:B------:R-:W-:-:S02]  /*4aef0*/  ISETP.LT.U32.OR.EX P1, PT, R60, R77, !P0, P1 ;  /* 0x0000004d3c00720c */ /* 0x000fc40004721510 */
[----:B------:R-:W-:Y:S02]  /*4af00*/  IADD3 R60, P2, PT, R59, R56, RZ ;  /* 0x000000383b3c7210 */ /* 0x000fe40007f5e0ff */
[----:B------:R-:W-:Y:S02]  /*4af10*/  IADD3 R54, P0, PT, R85, R79, RZ ;  /* 0x0000004f55367210 */ /* 0x000fe40007f1e0ff */
[----:B------:R-:W-:Y:S02]  /*4af20*/  SEL R71, RZ, 0x1, !P1 ;  /* 0x00000001ff477807 */ /* 0x000fe40004800000 */
[----:B------:R-:W-:Y:S01]  /*4af30*/  IADD3.X R59, PT, PT, R60, R55, RZ, P4, P5 ;  /* 0x000000373c3b7210 */ /* 0x000fe200027ea4ff */
[----:B------:R-:W-:Y:S01]  /*4af40*/  IMAD.X R55, RZ, RZ, RZ, P3 ;  /* 0x000000ffff377224 */ /* 0x000fe200018e06ff */
[C---:B------:R-:W-:Y:S02]  /*4af50*/  IADD3 R71, P4, PT, R54.reuse, R71, RZ ;  /* 0x0000004736477210 */ /* 0x040fe40007f9e0ff */
[----:B------:R-:W-:Y:S01]  /*4af60*/  ISETP.LT.U32.AND P3, PT, R54, R85, PT ;  /* 0x000000553600720c */ /* 0x000fe20003f61070 */
[----:B------:R-:W-:Y:S01]  /*4af70*/  IMAD.X R56, R59, 0x1, R72, P0 ;  /* 0x000000013b387824 */ /* 0x000fe200000e0648 */
[----:B------:R-:W-:Y:S01]  /*4af80*/  ISETP.GE.U32.AND P0, PT, R85, R58, PT ;  /* 0x0000003a5500720c */ /* 0x000fe20003f06070 */
[----:B------:R-:W-:Y:S01]  /*4af90*/  IMAD R72, R28, R89, RZ ;  /* 0x000000591c487224 */ /* 0x000fe200078e02ff */
        /* <DEDUP_REMOVED lines=68> */
.L_x_379:
[----:B------:R-:W-:Y:S05]  /*4b3e0*/  BSYNC.RECONVERGENT B0 ;  /* 0x0000000000007941 */ /* 0x000fea0003800200 */
.L_x_378:
        /* <DEDUP_REMOVED lines=63> */
.L_x_382:
[----:B------:R-:W-:Y:S05]  /*4b7e0*/  BSYNC.RELIABLE B1 ;  /* 0x0000000000017941 */ /* 0x000fea0003800100 */
.L_x_381:
        /* <DEDUP_REMOVED lines=66> */
.L_x_385:
[----:B------:R-:W-:Y:S05]  /*4bc10*/  BSYNC.RELIABLE B1 ;  /* 0x0000000000017941 */ /* 0x000fea0003800100 */
.L_x_384:
        /* <DEDUP_REMOVED lines=61> */
.L_x_387:
[----:B------:R-:W-:Y:S05]  /*4bff0*/  BSYNC.RELIABLE B1 ;  /* 0x0000000000017941 */ /* 0x000fea0003800100 */
.L_x_386:
        /* <DEDUP_REMOVED lines=27> */
.L_x_383:
[----:B------:R-:W-:Y:S05]  /*4c1b0*/  BSYNC.RECONVERGENT B0 ;  /* 0x0000000000007941 */ /* 0x000fea0003800200 */
.L_x_380:
[----:B------:R-:W-:Y:S05]  /*4c1c0*/  WARPSYNC.ALL ;  /* 0x0000000000007948 */ /* 0x000fea0003800000 */
[C---:B------:R-:W-:Y:S01]  /*4c1d0*/  IMAD.WIDE.U32 R50, R18.reuse, R27, RZ ;  /* 0x0000001b12327225 */ /* 0x040fe200078e00ff */
[----:B------:R-:W-:Y:S01]  /*4c1e0*/  UMOV UR4, URZ ;  /* 0x000000ff00047c82 */ /* 0x000fe20008000000 */
[----:B------:R-:W-:Y:S02]  /*4c1f0*/  BSSY.RECONVERGENT B0, `(.L_x_388) ;  /* 0x0000143000007945 */ /* 0x000fe40003800200 */
        /* <DEDUP_REMOVED lines=15> */
[----:B------:R-:W-:-:S03]  /*4c2f0*/  IMAD.WIDE.U32 R48, R27, R26, RZ ;  /* 0x0000001a1b307225 */ /* 0x000fc600078e00ff */
[----:B------:R-:W-:Y:S01]  /*4c300*/  ISETP.GE.U32.AND P0, PT, R70, R50, PT ;  /* 0x000000324600720c */ /* 0x000fe20003f06070 */
[----:B------:R-:W-:-:S04]  /*4c310*/  IMAD.WIDE.U32 R54, P4, R27, R21, R54 ;  /* 0x000000151b367225 */ /* 0x000fc80007880036 */
[----:B------:R-:W-:Y:S02]  /*4c320*/  IMAD.IADD R58, R51, 0x1, R61 ;  /* 0x00000001333a7824 */ /* 0x000fe400078e023d */
[----:B------:R-:W-:-:S04]  /*4c330*/  IMAD.WIDE.U32 R72, R18, R23, RZ ;  /* 0x0000001712487225 */ /* 0x000fc800078e00ff */
[----:B------:R-:W-:Y:S01]  /*4c340*/  IMAD.X R51, RZ, RZ, RZ, P2 ;  /* 0x000000ffff337224 */ /* 0x000fe200010e06ff */
[----:B------:R-:W-:Y:S01]  /*4c350*/  IADD3 RZ, P2, PT, R49, R54, RZ ;  /* 0x0000003631ff7210 */ /* 0x000fe20007f5e0ff */
[----:B------:R-:W-:Y:S02]  /*4c360*/  IMAD.X R79, R58, 0x1, R59, P5 ;  /* 0x000000013a4f7824 */ /* 0x000fe400028e063b */
[----:B------:R-:W-:-:S03]  /*4c370*/  IMAD.WIDE.U32 R48, R18, R19, RZ ;  /* 0x0000001312307225 */ /* 0x000fc600078e00ff */
[----:B------:R-:W-:Y:S01]  /*4c380*/  ISETP.GE.U32.AND.EX P0, PT, R79, R58, PT, P0 ;  /* 0x0000003a4f00720c */ /* 0x000fe20003f06100 */
[----:B------:R-:W-:-:S03]  /*4c390*/  IMAD.WIDE.U32 R52, R19, R23, RZ ;  /* 0x0000001713347225 */ /* 0x000fc600078e00ff */
[----:B------:R-:W-:Y:S01]  /*4c3a0*/  SEL R61, RZ, 0x1, P0 ;  /* 0x00000001ff3d7807 */ /* 0x000fe20000000000 */
[----:B------:R-:W-:-:S04]  /*4c3b0*/  IMAD.WIDE.U32 R72, P1, R20, R19, R72 ;  /* 0x0000001314487225 */ /* 0x000fc80007820048 */
[-C--:B------:R-:W-:Y:S01]  /*4c3c0*/  IMAD R54, R22, R19.reuse, RZ ;  /* 0x0000001316367224 */ /* 0x080fe200078e02ff */
[----:B------:R-:W-:Y:S01]  /*4c3d0*/  IADD3 RZ, P6, PT, R53, R72, RZ ;  /* 0x0000004835ff7210 */ /* 0x000fe20007fde0ff */
[----:B------:R-:W-:Y:S02]  /*4c3e0*/  IMAD.MOV.U32 R50, RZ, RZ, R57 ;  /* 0x000000ffff327224 */ /* 0x000fe400078e0039 */
[----:B------:R-:W-:-:S04]  /*4c3f0*/  IMAD.WIDE.U32 R58, R19, R19, RZ ;  /* 0x00000013133a7225 */ /* 0x000fc800078e00ff */
[----:B------:R-:W-:-:S04]  /*4c400*/  IMAD.WIDE.U32 R48, P5, R19, R18, R48 ;  /* 0x0000001213307225 */ /* 0x000fc800078a0030 */
[----:B------:R-:W-:Y:S01]  /*4c410*/  IMAD.WIDE.U32 R56, R27, R19, RZ ;  /* 0x000000131b387225 */ /* 0x000fe200078e00ff */
[----:B------:R-:W-:-:S03]  /*4c420*/  IADD3 RZ, P0, PT, R59, R48, RZ ;  /* 0x000000303bff7210 */ /* 0x000fc60007f1e0ff */
[----:B------:R-:W-:Y:S02]  /*4c430*/  IMAD R99, R27, R18, R54 ;  /* 0x000000121b637224 */ /* 0x000fe400078e0236 */
[-C--:B------:R-:W-:Y:S02]  /*4c440*/  IMAD R60, R20, R19.reuse, RZ ;  /* 0x00000013143c7224 */ /* 0x080fe400078e02ff */
        /* <DEDUP_REMOVED lines=32> */
[----:B------:R-:W-:Y:S01]  /*4c650*/  IMAD.MOV.U32 R52, RZ, RZ, R61 ;  /* 0x000000ffff347224 */ /* 0x000fe200078e003d */
[----:B------:R-:W-:Y:S01]  /*4c660*/  ISETP.GE.U32.AND.EX P1, PT, R59, R97, PT, P1 ;  /* 0x000000613b00720c */ /* 0x000fe20003f26110 */
[----:B------:R-:W-:Y:S01]  /*4c670*/  IMAD.WIDE.U32 R54, R27, R27, R50 ;  /* 0x0000001b1b367225 */ /* 0x000fe200078e0032 */
[----:B------:R-:W-:-:S02]  /*4c680*/  SEL R75, RZ, 0x1, P0 ;  /* 0x00000001ff4b7807 */ /* 0x000fc40000000000 */
[----:B------:R-:W-:Y:S01]  /*4c690*/  SEL R81, RZ, 0x1, P1 ;  /* 0x00000001ff517807 */ /* 0x000fe20000800000 */
[----:B------:R-:W-:Y:S01]  /*4c6a0*/  IMAD.IADD R73, R56, 0x1, R55 ;  /* 0x0000000138497824 */ /* 0x000fe200078e0237 */
[----:B------:R-:W-:Y:S01]  /*4c6b0*/  IADD3 R75, P1, PT, R75, R54, RZ ;  /* 0x000000364b4b7210 */ /* 0x000fe20007f3e0ff */
[----:B------:R-:W-:Y:S01]  /*4c6c0*/  IMAD R97, R21, R27, RZ ;  /* 0x0000001b15617224 */ /* 0x000fe200078e02ff */
[----:B------:R-:W-:Y:S01]  /*4c6d0*/  ISETP.LT.U32.AND P0, PT, R54, R50, PT ;  /* 0x000000323600720c */ /* 0x000fe20003f01070 */
[----:B------:R-:W-:Y:S01]  /*4c6e0*/  IMAD.WIDE.U32.X R70, R20, R18, R70, P6 ;  /* 0x0000001214467225 */ /* 0x000fe200030e0446 */
[----:B------:R-:W-:-:S03]  /*4c6f0*/  ISETP.GE.U32.AND P6, PT, R75, R54, PT ;  /* 0x000000364b00720c */ /* 0x000fc60003fc6070 */
[----:B------:R-:W-:Y:S02]  /*4c700*/  IMAD.X R74, RZ, RZ, R73, P1 ;  /* 0x000000ffff4a7224 */ /* 0x000fe400008e0649 */
[----:B------:R-:W-:-:S03]  /*4c710*/  IMAD.WIDE.U32 R60, R27, R26, R58 ;  /* 0x0000001a1b3c7225 */ /* 0x000fc600078e003a */
[----:B------:R-:W-:Y:S01]  /*4c720*/  ISETP.GE.U32.AND.EX P6, PT, R74, R73, PT, P6 ;  /* 0x000000494a00720c */ /* 0x000fe20003fc6160 */
[----:B------:R-:W-:Y:S01]  /*4c730*/  IMAD R97, R22, R26, R97 ;  /* 0x0000001a16617224 */ /* 0x000fe200078e0261 */
[----:B------:R-:W-:Y:S01]  /*4c740*/  ISETP.GE.U32.AND P1, PT, R60, R58, PT ;  /* 0x0000003a3c00720c */ /* 0x000fe20003f26070 */
[----:B------:R-:W-:Y:S01]  /*4c750*/  IMAD.X R55, RZ, RZ, RZ, P5 ;  /* 0x000000ffff377224 */ /* 0x000fe200028e06ff */
[----:B------:R-:W-:Y:S01]  /*4c760*/  IADD3 R50, P5, PT, R81, R70, RZ ;  /* 0x0000004651327210 */ /* 0x000fe20007fbe0ff */
[----:B------:R-:W-:Y:S01]  /*4c770*/  IMAD.MOV.U32 R54, RZ, RZ, R57 ;  /* 0x000000ffff367224 */ /* 0x000fe200078e0039 */
[----:B------:R-:W-:Y:S01]  /*4c780*/  SHF.L.W.U32.HI R79, R79, 0x1, R60 ;  /* 0x000000014f4f7819 */ /* 0x000fe20000010e3c */
[----:B------:R-:W-:Y:S01]  /*4c790*/  IMAD.IADD R61, R61, 0x1, R97 ;  /* 0x000000013d3d7824 */ /* 0x000fe200078e0261 */
[----:B------:R-:W-:Y:S01]  /*4c7a0*/  ISETP.LT.U32.OR.EX P0, PT, R73, R51, !P6, P0 ;  /* 0x000000334900720c */ /* 0x000fe20007701500 */
[----:B------:R-:W-:-:S03]  /*4c7b0*/  IMAD.WIDE.U32.X R54, R22, R22, R54, P4 ;  /* 0x0000001616367225 */ /* 0x000fc600020e0436 */
        /* <DEDUP_REMOVED lines=16> */
[----:B------:R-:W-:Y:S01]  /*4c8c0*/  IMAD.WIDE.U32 R70, R21, R23, RZ ;  /* 0x0000001715467225 */ /* 0x000fe200078e00ff */
[----:B------:R-:W-:Y:S02]  /*4c8d0*/  ISETP.GE.U32.AND P4, PT, R60, R56, PT ;  /* 0x000000383c00720c */ /* 0x000fe40003f86070 */
[----:B------:R-:W-:Y:S01]  /*4c8e0*/  IADD3.X R97, PT, PT, R55, R69, RZ, P1, P6 ;  /* 0x0000004537617210 */ /* 0x000fe20000fec4ff */
[----:B------:R-:W-:Y:S01]  /*4c8f0*/  IMAD.WIDE.U32 R56, R21, R26, RZ ;  /* 0x0000001a15387225 */ /* 0x000fe200078e00ff */
[----:B------:R-:W-:Y:S02]  /*4c900*/  ISETP.GE.U32.AND P1, PT, R73, R54, PT ;  /* 0x000000364900720c */ /* 0x000fe40003f26070 */
[----:B------:R-:W-:Y:S01]  /*4c910*/  ISETP.GE.U32.AND.EX P2, PT, R55, R51, PT, P2 ;  /* 0x000000333700720c */ /* 0x000fe20003f46120 */
[----:B------:R-:W-:Y:S01]  /*4c920*/  IMAD.X R72, RZ, RZ, R58, P5 ;  /* 0x000000ffff487224 */ /* 0x000fe200028e063a */
[----:B------:R-:W-:Y:S01]  /*4c930*/  ISETP.GE.U32.AND.EX P4, PT, R97, R55, PT, P4 ;  /* 0x000000376100720c */ /* 0x000fe20003f86140 */
[----:B------:R-:W-:-:S03]  /*4c940*/  IMAD.WIDE.U32.X R52, R22, R20, R52, P3 ;  /* 0x0000001416347225 */ /* 0x000fc600018e0434 */
[----:B------:R-:W-:Y:S01]  /*4c950*/  ISETP.GE.U32.AND.EX P3, PT, R72, R58, PT, P1 ;  /* 0x0000003a4800720c */ /* 0x000fe20003f66110 */
[----:B------:R-:W-:Y:S01]  /*4c960*/  IMAD.WIDE.U32 R54, R26, R23, RZ ;  /* 0x000000171a367225 */ /* 0x000fe200078e00ff */
[----:B------:R-:W-:Y:S02]  /*4c970*/  SEL R69, RZ, 0x1, P4 ;  /* 0x00000001ff457807 */ /* 0x000fe40002000000 */
[----:B------:R-:W-:Y:S01]  /*4c980*/  ISETP.LT.U32.OR.EX P0, PT, R58, R59, !P3, P0 ;  /* 0x0000003b3a00720c */ /* 0x000fe20005f01500 */
[C---:B------:R-:W-:Y:S01]  /*4c990*/  IMAD.WIDE.U32 R50, R26.reuse, R26, RZ ;  /* 0x0000001a1a327225 */ /* 0x040fe200078e00ff */
[----:B------:R-:W-:Y:S02]  /*4c9a0*/  SEL R50, RZ, 0x1, P2 ;  /* 0x00000001ff327807 */ /* 0x000fe40001000000 */
[----:B------:R-:W-:Y:S01]  /*4c9b0*/  SEL R81, RZ, 0x1, !P0 ;  /* 0x00000001ff517807 */ /* 0x000fe20004000000 */
[----:B------:R-:W-:Y:S01]  /*4c9c0*/  IMAD.WIDE.U32 R70, P6, R26, R20, R70 ;  /* 0x000000141a467225 */ /* 0x000fe200078c0046 */
[----:B------:R-:W-:-:S02]  /*4c9d0*/  IADD3 R58, P3, P4, R69, R52, R50 ;  /* 0x00000034453a7210 */ /* 0x000fc40007c7e032 */
[----:B------:R-:W-:Y:S01]  /*4c9e0*/  SHF.L.W.U32.HI R50, R61, 0x1, R60 ;  /* 0x000000013d327819 */ /* 0x000fe20000010e3c */
[----:B------:R-:W-:Y:S01]  /*4c9f0*/  IMAD.WIDE.U32 R56, P1, R26, R21, R56 ;  /* 0x000000151a387225 */ /* 0x000fe20007820038 */
[----:B------:R-:W-:Y:S02]  /*4ca00*/  IADD3 RZ, P2, PT, R55, R70, RZ ;  /* 0x0000004637ff7210 */ /* 0x000fe40007f5e0ff */
[----:B------:R-:W-:Y:S01]  /*4ca10*/  IADD3.X R59, PT, PT, RZ, R53, RZ, P3, P4 ;  /* 0x00000035ff3b7210 */ /* 0x000fe20001fe84ff */
[-C--:B------:R-:W-:Y:S01]  /*4ca20*/  IMAD.WIDE.U32 R54, R20, R23.reuse, RZ ;  /* 0x0000001714367225 */ /* 0x080fe200078e00ff */
[----:B------:R-:W-:Y:S02]  /*4ca30*/  IADD3 RZ, P5, PT, R51, R56, RZ ;  /* 0x0000003833ff7210 */ /* 0x000fe40007fbe0ff */
[----:B------:R-:W-:Y:S01]  /*4ca40*/  SHF.L.W.U32.HI R51, R60, 0x1, R97 ;  /* 0x000000013c337819 */ /* 0x000fe20000010e61 */
[----:B------:R-:W-:-:S04]  /*4ca50*/  IMAD.WIDE.U32 R60, R23, R23, RZ ;  /* 0x00000017173c7225 */ /* 0x000fc800078e00ff */
[----:B------:R-:W-:-:S04]  /*4ca60*/  IMAD.WIDE.U32 R52, R26, R26, R50 ;  /* 0x0000001a1a347225 */ /* 0x000fc800078e0032 */
[----:B------:R-:W-:-:S04]  /*4ca70*/  IMAD.WIDE.U32 R54, P4, R23, R20, R54 ;  /* 0x0000001417367225 */ /* 0x000fc80007880036 */
[----:B------:R-:W-:Y:S01]  /*4ca80*/  IMAD R60, R20, R26, RZ ;  /* 0x0000001a143c7224 */ /* 0x000fe200078e02ff */
[----:B------:R-:W-:Y:S01]  /*4ca90*/  IADD3 RZ, P3, PT, R61, R54, RZ ;  /* 0x000000363dff7210 */ /* 0x000fe20007f7e0ff */
[----:B------:R-:W-:Y:S01]  /*4caa0*/  IMAD.X R69, RZ, RZ, RZ, P6 ;  /* 0x000000ffff457224 */ /* 0x000fe200030e06ff */
[-C--:B------:R-:W-:Y:S01]  /*4cab0*/  IADD3 R81, P6, PT, R81, R52.reuse, RZ ;  /* 0x0000003451517210 */ /* 0x080fe20007fde0ff */
[-C--:B------:R-:W-:Y:S02]  /*4cac0*/  IMAD R99, R21, R23.reuse, R60 ;  /* 0x0000001715637224 */ /* 0x080fe400078e023c */
        /* <DEDUP_REMOVED lines=21> */
[----:B------:R-:W-:Y:S01]  /*4cc20*/  IMAD.WIDE.U32 R56, R81, 0x3d1, RZ ;  /* 0x000003d151387825 */ /* 0x000fe200078e00ff */
[----:B------:R-:W-:-:S02]  /*4cc30*/  IADD3 R99, P0, PT, R52, R99, RZ ;  /* 0x0000006334637210 */ /* 0x000fc40007f1e0ff */
[----:B------:R-:W-:Y:S01]  /*4cc40*/  IADD3 R101, P1, PT, R101, R68, RZ ;  /* 0x0000004465657210 */ /* 0x000fe20007f3e0ff */
[----:B------:R-:W-:Y:S01]  /*4cc50*/  IMAD.X R60, R61, 0x1, R53, P5 ;  /* 0x000000013d3c7824 */ /* 0x000fe200028e0635 */
[----:B------:R-:W-:Y:S01]  /*4cc60*/  IADD3 R71, P2, PT, RZ, R56, RZ ;  /* 0x00000038ff477210 */ /* 0x000fe20007f5e0ff */
[----:B------:R-:W-:Y:S01]  /*4cc70*/  IMAD.WIDE.U32 R50, P6, RZ, R81, R50 ;  /* 0x00000051ff327225 */ /* 0x000fe200078c0032 */
[----:B------:R-:W-:-:S03]  /*4cc80*/  SHF.L.W.U32.HI R58, R58, 0x1, R101 ;  /* 0x000000013a3a7819 */ /* 0x000fc60000010e65 */
[----:B------:R-:W-:Y:S01]  /*4cc90*/  IMAD.X R97, RZ, RZ, R60, P0 ;  /* 0x000000ffff617224 */ /* 0x000fe200000e063c */
[----:B------:R-:W-:Y:S01]  /*4cca0*/  ISETP.GE.U32.AND P0, PT, R99, R52, PT ;  /* 0x000000346300720c */ /* 0x000fe20003f06070 */
[----:B------:R-:W-:Y:S01]  /*4ccb0*/  IMAD.X R78, RZ, RZ, R69, P1 ;  /* 0x000000ffff4e7224 */ /* 0x000fe200008e0645 */
[----:B------:R-:W-:Y:S01]  /*4ccc0*/  ISETP.GE.U32.AND P1, PT, R71, R56, PT ;  /* 0x000000384700720c */ /* 0x000fe20003f26070 */
[----:B------:R-:W-:Y:S01]  /*4ccd0*/  IMAD.X R69, RZ, RZ, RZ, P4 ;  /* 0x000000ffff457224 */ /* 0x000fe200020e06ff */
[----:B------:R-:W-:Y:S01]  /*4cce0*/  ISETP.LT.U32.AND P4, PT, R52, R59, PT ;  /* 0x0000003b3400720c */ /* 0x000fe20003f81070 */
[----:B------:R-:W-:Y:S01]  /*4ccf0*/  IMAD.MOV.U32 R56, RZ, RZ, R51 ;  /* 0x000000ffff387224 */ /* 0x000fe200078e0033 */
[----:B------:R-:W-:Y:S01]  /*4cd00*/  ISETP.GE.U32.AND.EX P0, PT, R97, R60, PT, P0 ;  /* 0x0000003c6100720c */ /* 0x000fe20003f06100 */
[----:B------:R-:W-:Y:S01]  /*4cd10*/  IMAD.MOV.U32 R68, RZ, RZ, R55 ;  /* 0x000000ffff447224 */ /* 0x000fe200078e0037 */
[----:B------:R-:W-:Y:S01]  /*4cd20*/  IADD3 R80, P5, PT, R57, R50, RZ ;  /* 0x0000003239507210 */ /* 0x000fe20007fbe0ff */
[----:B------:R-:W-:Y:S01]  /*4cd30*/  IMAD.WIDE.U32 R50, R97, 0x3d1, RZ ;  /* 0x000003d161327825 */ /* 0x000fe200078e00ff */
[----:B------:R-:W-:-:S02]  /*4cd40*/  SHF.L.W.U32.HI R59, R101, 0x1, R78 ;  /* 0x00000001653b7819 */ /* 0x000fc40000010e4e */
[----:B------:R-:W-:Y:S01]  /*4cd50*/  ISETP.LT.U32.OR.EX P0, PT, R60, R61, !P0, P4 ;  /* 0x0000003d3c00720c */ /* 0x000fe20004701540 */
[----:B------:R-:W-:Y:S01]  /*4cd60*/  IMAD.X R57, RZ, RZ, RZ, P6 ;  /* 0x000000ffff397224 */ /* 0x000fe200030e06ff */
[----:B------:R-:W-:Y:S01]  /*4cd70*/  SHF.R.U32.HI R78, RZ, 0x1f, R78 ;  /* 0x0000001fff4e7819 */ /* 0x000fe2000001164e */
[----:B------:R-:W-:Y:S01]  /*4cd80*/  IMAD.WIDE.U32 R60, R23, R23, R58 ;  /* 0x00000017173c7225 */ /* 0x000fe200078e003a */
[----:B------:R-:W-:-:S03]  /*4cd90*/  SEL R55, RZ, 0x1, !P0 ;  /* 0x00000001ff377807 */ /* 0x000fc60004000000 */
[----:B------:R-:W-:-:S04]  /*4cda0*/  IMAD.WIDE.U32.X R56, RZ, R79, R56, P5 ;  /* 0x0000004fff387225 */ /* 0x000fc800028e0438 */
[----:B------:R-:W-:-:S04]  /*4cdb0*/  IMAD.WIDE.U32 R52, R99, 0x3d1, RZ ;  /* 0x000003d163347825 */ /* 0x000fc800078e00ff */
[----:B------:R-:W-:-:S04]  /*4cdc0*/  IMAD.WIDE.U32 R50, P6, RZ, R99, R50 ;  /* 0x00000063ff327225 */ /* 0x000fc800078c0032 */
[----:B------:R-:W-:Y:S01]  /*4cdd0*/  IMAD.X R70, R80, 0x1, R81, P2 ;  /* 0x0000000150467824 */ /* 0x000fe200010e0651 */
[----:B------:R-:W-:Y:S01]  /*4cde0*/  IADD3 R81, P0, PT, R55, R60, RZ ;  /* 0x0000003c37517210 */ /* 0x000fe20007f1e0ff */
[----:B------:R-:W-:Y:S01]  /*4cdf0*/  IMAD.IADD R100, R54, 0x1, R61 ;  /* 0x0000000136647824 */ /* 0x000fe200078e023d */
[----:B------:R-:W-:Y:S01]  /*4ce00*/  IADD3 R54, P5, PT, R56, R52, RZ ;  /* 0x0000003438367210 */ /* 0x000fe20007fbe0ff */
[----:B------:R-:W-:Y:S01]  /*4ce10*/  IMAD.WIDE.U32.X R68, R20, R20, R68, P3 ;  /* 0x0000001414447225 */ /* 0x000fe200018e0444 */
[----:B------:R-:W-:Y:S02]  /*4ce20*/  IADD3 R55, P4, PT, R53, R50, RZ ;  /* 0x0000003235377210 */ /* 0x000fe40007f9e0ff */
[----:B------:R-:W-:Y:S01]  /*4ce30*/  ISETP.GE.U32.AND.EX P1, PT, R70, R80, PT, P1 ;  /* 0x000000504600720c */ /* 0x000fe20003f26110 */
[----:B------:R-:W-:Y:S01]  /*4ce40*/  IMAD.X R61, RZ, RZ, R100, P0 ;  /* 0x000000ffff3d7224 */ /* 0x000fe200000e0664 */
[----:B------:R-:W-:Y:S01]  /*4ce50*/  ISETP.LT.U32.AND P0, PT, R60, R58, PT ;  /* 0x0000003a3c00720c */ /* 0x000fe20003f01070 */
[----:B------:R-:W-:Y:S01]  /*4ce60*/  IMAD.X R80, R55, 0x1, R57, P5 ;  /* 0x0000000137507824 */ /* 0x000fe200028e0639 */
[----:B------:R-:W-:Y:S01]  /*4ce70*/  ISETP.GE.U32.AND P2, PT, R81, R60, PT ;  /* 0x0000003c5100720c */ /* 0x000fe20003f46070 */
[----:B------:R-:W-:Y:S01]  /*4ce80*/  IMAD.X R53, RZ, RZ, RZ, P6 ;  /* 0x000000ffff357224 */ /* 0x000fe200030e06ff */
[----:B------:R-:W-:-:S02]  /*4ce90*/  SEL R58, RZ, 0x1, P1 ;  /* 0x00000001ff3a7807 */ /* 0x000fc40000800000 */
[----:B------:R-:W-:Y:S02]  /*4cea0*/  IADD3 R79, P5, PT, R54, R79, RZ ;  /* 0x0000004f364f7210 */ /* 0x000fe40007fbe0ff */
[----:B------:R-:W-:Y:S02]  /*4ceb0*/  ISETP.GE.U32.AND.EX P2, PT, R61, R100, PT, P2 ;  /* 0x000000643d00720c */ /* 0x000fe40003f46120 */
[----:B------:R-:W-:Y:S01]  /*4cec0*/  IADD3 R58, P6, PT, R79, R58, RZ ;  /* 0x0000003a4f3a7210 */ /* 0x000fe20007fde0ff */
[----:B------:R-:W-:Y:S01]  /*4ced0*/  IMAD.X R60, R80, 0x1, R99, P5 ;  /* 0x00000001503c7824 */ /* 0x000fe200028e0663 */
[----:B------:R-:W-:Y:S01]  /*4cee0*/  ISETP.GE.U32.AND P1, PT, R54, R52, PT ;  /* 0x000000343600720c */ /* 0x000fe20003f26070 */
[----:B------:R-:W-:Y:S01]  /*4cef0*/  IMAD.MOV.U32 R52, RZ, RZ, R51 ;  /* 0x000000ffff347224 */ /* 0x000fe200078e0033 */
[----:B------:R-:W-:Y:S01]  /*4cf00*/  ISETP.LT.U32.OR.EX P0, PT, R100, R59, !P2, P0 ;  /* 0x0000003b6400720c */ /* 0x000fe20005701500 */
[----:B------:R-:W-:Y:S01]  /*4cf10*/  IMAD.WIDE.U32 R50, R61, 0x3d1, RZ ;  /* 0x000003d13d327825 */ /* 0x000fe200078e00ff */
[----:B------:R-:W-:-:S02]  /*4cf20*/  ISETP.GE.U32.AND.EX P1, PT, R80, R55, PT, P1 ;  /* 0x000000375000720c */ /* 0x000fc40003f26110 */
[----:B------:R-:W-:Y:S01]  /*4cf30*/  ISETP.GE.U32.AND P3, PT, R58, R79, PT ;  /* 0x0000004f3a00720c */ /* 0x000fe20003f66070 */
[----:B------:R-:W-:Y:S01]  /*4cf40*/  IMAD.X R59, RZ, RZ, R60, P6 ;  /* 0x000000ffff3b7224 */ /* 0x000fe200030e063c */
[----:B------:R-:W-:Y:S01]  /*4cf50*/  ISETP.LT.U32.AND P2, PT, R79, R54, PT ;  /* 0x000000364f00720c */ /* 0x000fe20003f41070 */
[----:B------:R-:W-:Y:S01]  /*4cf60*/  IMAD.WIDE.U32.X R56, RZ, R97, R52, P4 ;  /* 0x00000061ff387225 */ /* 0x000fe200020e0434 */
[----:B------:R-:W-:Y:S02]  /*4cf70*/  SEL R79, RZ, 0x1, P1 ;  /* 0x00000001ff4f7807 */ /* 0x000fe40000800000 */
[----:B------:R-:W-:Y:S01]  /*4cf80*/  ISETP.GE.U32.AND.EX P3, PT, R59, R60, PT, P3 ;  /* 0x0000003c3b00720c */ /* 0x000fe20003f66130 */
[----:B------:R-:W-:-:S04]  /*4cf90*/  IMAD.WIDE.U32 R54, R81, 0x3d1, RZ ;  /* 0x000003d151367825 */ /* 0x000fc800078e00ff */
[----:B------:R-:W-:Y:S01]  /*4cfa0*/  IMAD.WIDE.U32 R52, P1, RZ, R81, R50 ;  /* 0x00000051ff347225 */ /* 0x000fe20007820032 */
[----:B------:R-:W-:Y:S02]  /*4cfb0*/  SEL R51, RZ, 0x1, !P0 ;  /* 0x00000001ff337807 */ /* 0x000fe40004000000 */
[----:B------:R-:W-:Y:S02]  /*4cfc0*/  ISETP.LT.U32.OR.EX P0, PT, R60, R80, !P3, P2 ;  /* 0x000000503c00720c */ /* 0x000fe40005f01520 */
[----:B------:R-:W-:Y:S02]  /*4cfd0*/  IADD3 R50, P5, P3, R54, R56, R79 ;  /* 0x0000003836327210 */ /* 0x000fe40007bbe04f */
[----:B------:R-:W-:Y:S02]  /*4cfe0*/  IADD3 R55, P6, PT, R55, R52, RZ ;  /* 0x0000003437377210 */ /* 0x000fe40007fde0ff */
[----:B------:R-:W-:Y:S01]  /*4cff0*/  IADD3 R78, P4, P2, R51, R78, R68 ;  /* 0x0000004e334e7210 */ /* 0x000fe20007a9e044 */
[----:B------:R-:W-:Y:S01]  /*4d000*/  IMAD.X R51, RZ, RZ, RZ, P1 ;  /* 0x000000ffff337224 */ /* 0x000fe200008e06ff */
[----:B------:R-:W-:-:S02]  /*4d010*/  IADD3 R97, P1, PT, R50, R97, RZ ;  /* 0x0000006132617210 */ /* 0x000fc40007f3e0ff */
[----:B------:R-:W-:Y:S02]  /*4d020*/  SEL R56, RZ, 0x1, !P0 ;  /* 0x00000001ff387807 */ /* 0x000fe40004000000 */
[----:B------:R-:W-:Y:S02]  /*4d030*/  IADD3.X R68, PT, PT, R55, R57, RZ, P5, P3 ;  /* 0x0000003937447210 */ /* 0x000fe40002fe64ff */
[----:B------:R-:W-:Y:S02]  /*4d040*/  IADD3.X R79, PT, PT, RZ, RZ, R69, P4, P2 ;  /* 0x000000ffff4f7210 */ /* 0x000fe400027e4445 */
[C---:B------:R-:W-:Y:S01]  /*4d050*/  IADD3 R56, P2, PT, R97.reuse, R56, RZ ;  /* 0x0000003861387210 */ /* 0x040fe20007f5e0ff */
[----:B------:R-:W-:Y:S01]  /*4d060*/  IMAD.X R60, R68, 0x1, R81, P1 ;  /* 0x00000001443c7824 */ /* 0x000fe200008e0651 */
[----:B------:R-:W-:Y:S02]  /*4d070*/  ISETP.GE.U32.AND P0, PT, R50, R54, PT ;  /* 0x000000363200720c */ /* 0x000fe40003f06070 */
[----:B------:R-:W-:Y:S01]  /*4d080*/  ISETP.LT.U32.AND P3, PT, R97, R50, PT ;  /* 0x000000326100720c */ /* 0x000fe20003f61070 */
[----:B------:R-:W-:Y:S01]  /*4d090*/  IMAD.MOV.U32 R50, RZ, RZ, R53 ;  /* 0x000000ffff327224 */ /* 0x000fe200078e0035 */
[----:B------:R-:W-:Y:S01]  /*4d0a0*/  ISETP.GE.U32.AND.EX P0, PT, R68, R55, PT, P0 ;  /* 0x000000374400720c */ /* 0x000fe20003f06100 */
[----:B------:R-:W-:Y:S01]  /*4d0b0*/  IMAD.WIDE.U32 R52, R79, 0x3d1, RZ ;  /* 0x000003d14f347825 */ /* 0x000fe200078e00ff */
[----:B------:R-:W-:-:S02]  /*4d0c0*/  ISETP.GE.U32.AND P1, PT, R56, R97, PT ;  /* 0x000000613800720c */ /* 0x000fc40003f26070 */
[----:B------:R-:W-:Y:S01]  /*4d0d0*/  SEL R69, RZ, 0x1, P0 ;  /* 0x00000001ff457807 */ /* 0x000fe20000000000 */
[----:B------:R-:W-:Y:S02]  /*4d0e0*/  IMAD.X R57, RZ, RZ, R60, P2 ;  /* 0x000000ffff397224 */ /* 0x000fe400010e063c */
        /* <DEDUP_REMOVED lines=83> */
.L_x_389:
[----:B------:R-:W-:Y:S05]  /*4d620*/  BSYNC.RECONVERGENT B0 ;  /* 0x0000000000007941 */ /* 0x000fea0003800200 */
.L_x_388:
        /* <DEDUP_REMOVED lines=62> */
.L_x_392:
[----:B------:R-:W-:Y:S05]  /*4da10*/  BSYNC.RELIABLE B1 ;  /* 0x0000000000017941 */ /* 0x000fea0003800100 */
.L_x_391:
        /* <DEDUP_REMOVED lines=32> */
[C---:B------:R-:W-:Y:S02]  /*4dc20*/  IADD3 R71, P3, PT, R54.reuse, R71, RZ ;  /* 0x0000004736477210 */ /* 0x040fe40007f7e0ff */
        /* <DEDUP_REMOVED lines=33> */
.L_x_395:
[----:B------:R-:W-:Y:S05]  /*4de40*/  BSYNC.RELIABLE B1 ;  /* 0x0000000000017941 */ /* 0x000fea0003800100 */
.L_x_394:
        /* <DEDUP_REMOVED lines=61> */
.L_x_397:
[----:B------:R-:W-:Y:S05]  /*4e220*/  BSYNC.RELIABLE B1 ;  /* 0x0000000000017941 */ /* 0x000fea0003800100 */
.L_x_396:
        /* <DEDUP_REMOVED lines=27> */
.L_x_393:
[----:B------:R-:W-:Y:S05]  /*4e3e0*/  BSYNC.RECONVERGENT B0 ;  /* 0x0000000000007941 */ /* 0x000fea0003800200 */
.L_x_390:
        /* <DEDUP_REMOVED lines=12> */
[----:B------:R-:W-:Y:S01]  /*4e4b0*/  IMAD.WIDE.U32 R70, R67, R95, RZ ;  /* 0x0000005f43467225 */ /* 0x000fe200078e00ff */
[----:B------:R-:W-:-:S03]  /*4e4c0*/  IADD3 R112, P0, PT, R48, R72, RZ ;  /* 0x0000004830707210 */ /* 0x000fc60007f1e0ff */
[C---:B------:R-:W-:Y:S02]  /*4e4d0*/  IMAD R55, R67.reuse, R95, R54 ;  /* 0x0000005f43377224 */ /* 0x040fe400078e0236 */
[----:B------:R-:W-:-:S04]  /*4e4e0*/  IMAD.WIDE.U32 R58, R67, R92, RZ ;  /* 0x0000005c433a7225 */ /* 0x000fc800078e00ff */
[----:B------:R-:W-:Y:S02]  /*4e4f0*/  IMAD.IADD R73, R73, 0x1, R55 ;  /* 0x0000000149497824 */ /* 0x000fe400078e0237 */
[----:B------:R-:W-:-:S04]  /*4e500*/  IMAD.WIDE.U32 R52, R66, R95, RZ ;  /* 0x0000005f42347225 */ /* 0x000fc800078e00ff */
[----:B------:R-:W-:-:S04]  /*4e510*/  IMAD.WIDE.U32 R70, P2, R66, R96, R70 ;  /* 0x0000006042467225 */ /* 0x000fc80007840046 */
[----:B------:R-:W-:Y:S01]  /*4e520*/  IMAD.WIDE.U32 R50, R66, R92, RZ ;  /* 0x0000005c42327225 */ /* 0x000fe200078e00ff */
[----:B------:R-:W-:-:S03]  /*4e530*/  IADD3 RZ, P6, PT, R53, R70, RZ ;  /* 0x0000004635ff7210 */ /* 0x000fc60007fde0ff */
[----:B------:R-:W-:-:S04]  /*4e540*/  IMAD.WIDE.U32 R58, P1, R66, R91, R58 ;  /* 0x0000005b423a7225 */ /* 0x000fc8000782003a */
[----:B------:R-:W-:Y:S01]  /*4e550*/  IMAD.WIDE.U32 R60, R67, R93, RZ ;  /* 0x0000005d433c7225 */ /* 0x000fe200078e00ff */
[----:B------:R-:W-:-:S03]  /*4e560*/  IADD3 RZ, P3, PT, R51, R58, RZ ;  /* 0x0000003a33ff7210 */ /* 0x000fc60007f7e0ff */
[----:B------:R-:W-:Y:S02]  /*4e570*/  IMAD.X R113, R73, 0x1, R49, P0 ;  /* 0x0000000149717824 */ /* 0x000fe400000e0631 */
[----:B------:R-:W-:-:S04]  /*4e580*/  IMAD.WIDE.U32 R48, R63, R89, RZ ;  /* 0x000000593f307225 */ /* 0x000fc800078e00ff */
[----:B------:R-:W-:-:S04]  /*4e590*/  IMAD.WIDE.U32 R52, R63, R95, RZ ;  /* 0x0000005f3f347225 */ /* 0x000fc800078e00ff */
[----:B------:R-:W-:-:S04]  /*4e5a0*/  IMAD.WIDE.U32 R50, R66, R93, RZ ;  /* 0x0000005d42327225 */ /* 0x000fc800078e00ff */
[----:B------:R-:W-:-:S04]  /*4e5b0*/  IMAD.WIDE.U32 R60, P5, R66, R94, R60 ;  /* 0x0000005e423c7225 */ /* 0x000fc800078a003c */
[----:B------:R-:W-:-:S04]  /*4e5c0*/  IMAD.WIDE.U32 R56, R64, R89, RZ ;  /* 0x0000005940387225 */ /* 0x000fc800078e00ff */
[----:B------:R-:W-:-:S04]  /*4e5d0*/  IMAD.WIDE.U32 R48, P0, R64, R98, R48 ;  /* 0x0000006240307225 */ /* 0x000fc80007800030 */
        /* <DEDUP_REMOVED lines=8> */
[----:B------:R-:W-:Y:S01]  /*4e660*/  IMAD.X R55, RZ, RZ, RZ, P0 ;  /* 0x000000ffff377224 */ /* 0x000fe200000e06ff */
[----:B------:R-:W-:Y:S01]  /*4e670*/  ISETP.GE.U32.AND P0, PT, R112, R72, PT ;  /* 0x000000487000720c */ /* 0x000fe20003f06070 */
[----:B------:R-:W-:Y:S02]  /*4e680*/  IMAD.MOV.U32 R68, RZ, RZ, R71 ;  /* 0x000000ffff447224 */ /* 0x000fe400078e0047 */
[----:B------:R-:W-:Y:S01]  /*4e690*/  IMAD R48, R94, R66, RZ ;  /* 0x000000425e307224 */ /* 0x000fe200078e02ff */
[----:B------:R-:W-:Y:S01]  /*4e6a0*/  ISETP.GE.U32.AND.EX P0, PT, R113, R73, PT, P0 ;  /* 0x000000497100720c */ /* 0x000fe20003f06100 */
[----:B------:R-:W-:-:S02]  /*4e6b0*/  IMAD.MOV.U32 R50, RZ, RZ, R59 ;  /* 0x000000ffff327224 */ /* 0x000fc400078e003b */
[----:B------:R-:W-:Y:S01]  /*4e6c0*/  IMAD R52, R98, R64, RZ ;  /* 0x0000004062347224 */ /* 0x000fe200078e02ff */
[----:B------:R-:W-:Y:S01]  /*4e6d0*/  SEL R71, RZ, 0x1, P0 ;  /* 0x00000001ff477807 */ /* 0x000fe20000000000 */
[----:B------:R-:W-:-:S04]  /*4e6e0*/  IMAD.WIDE.U32 R58, R93, R66, RZ ;  /* 0x000000425d3a7225 */ /* 0x000fc800078e00ff */
[C---:B------:R-:W-:Y:S02]  /*4e6f0*/  IMAD R73, R67.reuse, R93, R48 ;  /* 0x0000005d43497224 */ /* 0x040fe400078e0230 */
[----:B------:R-:W-:-:S04]  /*4e700*/  IMAD.WIDE.U32.X R68, R67, R96, R68, P6 ;  /* 0x0000006043447225 */ /* 0x000fc800030e0444 */
[----:B------:R-:W-:Y:S02]  /*4e710*/  IMAD.MOV.U32 R54, RZ, RZ, R49 ;  /* 0x000000ffff367224 */ /* 0x000fe400078e0031 */
[----:B------:R-:W-:-:S04]  /*4e720*/  IMAD.WIDE.U32 R48, R64, R89, R112 ;  /* 0x0000005940307225 */ /* 0x000fc800078e0070 */
[----:B------:R-:W-:Y:S01]  /*4e730*/  IMAD.MOV.U32 R56, RZ, RZ, R61 ;  /* 0x000000ffff387224 */ /* 0x000fe200078e003d */
[----:B------:R-:W-:Y:S01]  /*4e740*/  ISETP.GE.U32.AND P0, PT, R48, R112, PT ;  /* 0x000000703000720c */ /* 0x000fe20003f06070 */
[----:B------:R-:W-:Y:S02]  /*4e750*/  IMAD R75, R63, R89, R52 ;  /* 0x000000593f4b7224 */ /* 0x000fe400078e0234 */
[----:B------:R-:W-:Y:S01]  /*4e760*/  IMAD.X R61, RZ, RZ, RZ, P4 ;  /* 0x000000ffff3d7224 */ /* 0x000fe200020e06ff */
[----:B------:R-:W-:Y:S01]  /*4e770*/  IADD3 R68, P4, P6, R58, R68, R71 ;  /* 0x000000443a447210 */ /* 0x000fe20007e9e047 */
[----:B------:R-:W-:Y:S02]  /*4e780*/  IMAD.IADD R59, R59, 0x1, R73 ;  /* 0x000000013b3b7824 */ /* 0x000fe400078e0249 */
[----:B------:R-:W-:Y:S02]  /*4e790*/  IMAD.IADD R112, R49, 0x1, R75 ;  /* 0x0000000131707824 */ /* 0x000fe400078e024b */
[----:B------:R-:W-:Y:S01]  /*4e7a0*/  IMAD R52, R91, R66, RZ ;  /* 0x000000425b347224 */ /* 0x000fe200078e02ff */
[----:B------:R-:W-:Y:S01]  /*4e7b0*/  IADD3.X R69, PT, PT, R59, R69, RZ, P4, P6 ;  /* 0x000000453b457210 */ /* 0x000fe200027ec4ff */
[----:B------:R-:W-:Y:S01]  /*4e7c0*/  IMAD.MOV.U32 R60, RZ, RZ, R53 ;  /* 0x000000ffff3c7224 */ /* 0x000fe200078e0035 */
[----:B------:R-:W-:Y:S01]  /*4e7d0*/  ISETP.GE.U32.AND P6, PT, R68, R58, PT ;  /* 0x0000003a4400720c */ /* 0x000fe20003fc6070 */
[----:B------:R-:W-:Y:S01]  /*4e7e0*/  IMAD R58, R96, R64, RZ ;  /* 0x00000040603a7224 */ /* 0x000fe200078e02ff */
[----:B------:R-:W-:Y:S01]  /*4e7f0*/  ISETP.GE.U32.AND.EX P4, PT, R112, R113, PT, P0 ;  /* 0x000000717000720c */ /* 0x000fe20003f86100 */
[----:B------:R-:W-:Y:S01]  /*4e800*/  IMAD R75, R67, R92, R52 ;  /* 0x0000005c434b7224 */ /* 0x000fe200078e0234 */
[----:B------:R-:W-:Y:S01]  /*4e810*/  ISETP.GE.U32.AND.EX P0, PT, R69, R59, PT, P6 ;  /* 0x0000003b4500720c */ /* 0x000fe20003f06160 */
[----:B------:R-:W-:Y:S01]  /*4e820*/  IMAD.WIDE.U32 R70, R92, R66, RZ ;  /* 0x000000425c467225 */ /* 0x000fe200078e00ff */
[----:B------:R-:W-:-:S02]  /*4e830*/  SEL R59, RZ, 0x1, P4 ;  /* 0x00000001ff3b7807 */ /* 0x000fc40002000000 */
[----:B------:R-:W-:Y:S01]  /*4e840*/  SEL R73, RZ, 0x1, P0 ;  /* 0x00000001ff497807 */ /* 0x000fe20000000000 */
[----:B------:R-:W-:-:S04]  /*4e850*/  IMAD.WIDE.U32.X R52, R67, R94, R56, P2 ;  /* 0x0000005e43347225 */ /* 0x000fc800010e0438 */
[-C--:B------:R-:W-:Y:S02]  /*4e860*/  IMAD R77, R63, R95.reuse, R58 ;  /* 0x0000005f3f4d7224 */ /* 0x080fe400078e023a */
[----:B------:R-:W-:-:S04]  /*4e870*/  IMAD.WIDE.U32 R56, R64, R95, R68 ;  /* 0x0000005f40387225 */ /* 0x000fc800078e0044 */
[----:B------:R-:W-:Y:S01]  /*4e880*/  IMAD.WIDE.U32.X R54, R63, R98, R54, P1 ;  /* 0x000000623f367225 */ /* 0x000fe200008e0436 */
[----:B------:R-:W-:Y:S02]  /*4e890*/  IADD3 R52, P1, P2, R70, R52, R73 ;  /* 0x0000003446347210 */ /* 0x000fe40007a3e049 */
[C---:B------:R-:W-:Y:S01]  /*4e8a0*/  ISETP.GE.U32.AND P0, PT, R56.reuse, R68, PT ;  /* 0x000000443800720c */ /* 0x040fe20003f06070 */
[----:B------:R-:W-:Y:S01]  /*4e8b0*/  IMAD.IADD R71, R71, 0x1, R75 ;  /* 0x0000000147477824 */ /* 0x000fe200078e024b */
[----:B------:R-:W-:Y:S01]  /*4e8c0*/  IADD3 R58, P4, P6, R56, R54, R59 ;  /* 0x00000036383a7210 */ /* 0x000fe20007e9e03b */
[----:B------:R-:W-:Y:S02]  /*4e8d0*/  IMAD.IADD R57, R57, 0x1, R77 ;  /* 0x0000000139397824 */ /* 0x000fe400078e024d */
[----:B------:R-:W-:Y:S01]  /*4e8e0*/  IMAD.WIDE.U32 R72, R63, R93, RZ ;  /* 0x0000005d3f487225 */ /* 0x000fe200078e00ff */
[----:B------:R-:W-:Y:S02]  /*4e8f0*/  IADD3.X R53, PT, PT, R71, R53, RZ, P1, P2 ;  /* 0x0000003547357210 */ /* 0x000fe40000fe44ff */
[----:B------:R-:W-:Y:S01]  /*4e900*/  ISETP.GE.U32.AND P1, PT, R58, R56, PT ;  /* 0x000000383a00720c */ /* 0x000fe20003f26070 */
[----:B------:R-:W-:Y:S01]  /*4e910*/  IMAD.WIDE.U32 R80, R46, R92, RZ ;  /* 0x0000005c2e507225 */ /* 0x000fe200078e00ff */
[----:B------:R-:W-:-:S02]  /*4e920*/  IADD3.X R59, PT, PT, R57, R55, RZ, P4, P6 ;  /* 0x00000037393b7210 */ /* 0x000fc400027ec4ff */
[----:B------:R-:W-:Y:S01]  /*4e930*/  ISETP.GE.U32.AND P2, PT, R52, R70, PT ;  /* 0x000000463400720c */ /* 0x000fe20003f46070 */
[C---:B------:R-:W-:Y:S01]  /*4e940*/  IMAD.WIDE.U32 R54, R64.reuse, R93, RZ ;  /* 0x0000005d40367225 */ /* 0x040fe200078e00ff */
[----:B------:R-:W-:Y:S02]  /*4e950*/  ISETP.GE.U32.AND.EX P0, PT, R57, R69, PT, P0 ;  /* 0x000000453900720c */ /* 0x000fe40003f06100 */
[----:B------:R-:W-:Y:S01]  /*4e960*/  ISETP.GE.U32.AND.EX P1, PT, R59, R57, PT, P1 ;  /* 0x000000393b00720c */ /* 0x000fe20003f26110 */
[----:B------:R-:W-:Y:S01]  /*4e970*/  IMAD.WIDE.U32 R72, P4, R64, R94, R72 ;  /* 0x0000005e40487225 */ /* 0x000fe20007880048 */
[----:B------:R-:W-:Y:S02]  /*4e980*/  ISETP.GE.U32.AND.EX P2, PT, R53, R71, PT, P2 ;  /* 0x000000473500720c */ /* 0x000fe40003f46120 */
[----:B------:R-:W-:Y:S01]  /*4e990*/  SEL R54, RZ, 0x1, P0 ;  /* 0x00000001ff367807 */ /* 0x000fe20000000000 */
[----:B------:R-:W-:Y:S01]  /*4e9a0*/  IMAD.WIDE.U32.X R56, R63, R96, R60, P5 ;  /* 0x000000603f387225 */ /* 0x000fe200028e043c */
[----:B------:R-:W-:-:S02]  /*4e9b0*/  SEL R61, RZ, 0x1, P1 ;  /* 0x00000001ff3d7807 */ /* 0x000fc40000800000 */
[----:B------:R-:W-:Y:S01]  /*4e9c0*/  SEL R71, RZ, 0x1, P2 ;  /* 0x00000001ff477807 */ /* 0x000fe20001000000 */
[----:B------:R-:W-:Y:S01]  /*4e9d0*/  IMAD R70, R94, R64, RZ ;  /* 0x000000405e467224 */ /* 0x000fe200078e02ff */
[----:B------:R-:W-:Y:S01]  /*4e9e0*/  IADD3 RZ, P1, PT, R55, R72, RZ ;  /* 0x0000004837ff7210 */ /* 0x000fe20007f3e0ff */
[----:B------:R-:W-:Y:S01]  /*4e9f0*/  IMAD.WIDE.U32.X R68, R67, R91, R50, P3 ;  /* 0x0000005b43447225 */ /* 0x000fe200018e0432 */
[----:B------:R-:W-:-:S03]  /*4ea00*/  IADD3 R55, P2, P3, R61, R56, R54 ;  /* 0x000000383d377210 */ /* 0x000fc60007b5e036 */
[----:B------:R-:W-:Y:S01]  /*4ea10*/  IMAD.WIDE.U32 R50, R64, R93, R52 ;  /* 0x0000005d40327225 */ /* 0x000fe200078e0034 */
[----:B------:R-:W-:Y:S02]  /*4ea20*/  IADD3.X R56, PT, PT, RZ, R57, RZ, P2, P3 ;  /* 0x00000039ff387210 */ /* 0x000fe400017e64ff */
[----:B------:R-:W-:Y:S01]  /*4ea30*/  IADD3 R60, P0, PT, R71, R68, RZ ;  /* 0x00000044473c7210 */ /* 0x000fe20007f1e0ff */
[----:B------:R-:W-:Y:S01]  /*4ea40*/  IMAD R75, R63, R93, R70 ;  /* 0x0000005d3f4b7224 */ /* 0x000fe200078e0246 */
[----:B------:R-:W-:Y:S01]  /*4ea50*/  IADD3 R54, P3, PT, R55, R50, RZ ;  /* 0x0000003237367210 */ /* 0x000fe20007f7e0ff */
[----:B------:R-:W-:Y:S01]  /*4ea60*/  IMAD.WIDE.U32 R70, R63, R92, RZ ;  /* 0x0000005c3f467225 */ /* 0x000fe200078e00ff */
[----:B------:R-:W-:Y:S02]  /*4ea70*/  ISETP.GE.U32.AND P5, PT, R50, R52, PT ;  /* 0x000000343200720c */ /* 0x000fe40003fa6070 */
[----:B------:R-:W-:Y:S01]  /*4ea80*/  ISETP.GE.U32.AND P2, PT, R54, R50, PT ;  /* 0x000000323600720c */ /* 0x000fe20003f46070 */
[----:B------:R-:W-:-:S02]  /*4ea90*/  IMAD.IADD R75, R51, 0x1, R75 ;  /* 0x00000001334b7824 */ /* 0x000fc400078e024b */
[----:B------:R-:W-:Y:S02]  /*4eaa0*/  IMAD.X R61, RZ, RZ, R69, P0 ;  /* 0x000000ffff3d7224 */ /* 0x000fe400000e0645 */
[C---:B------:R-:W-:Y:S01]  /*4eab0*/  IMAD.X R55, R75.reuse, 0x1, R56, P3 ;  /* 0x000000014b377824 */ /* 0x040fe200018e0638 */
[----:B------:R-:W-:Y:S01]  /*4eac0*/  ISETP.GE.U32.AND.EX P5, PT, R75, R53, PT, P5 ;  /* 0x000000354b00720c */ /* 0x000fe20003fa6150 */
[----:B------:R-:W-:-:S03]  /*4ead0*/  IMAD.WIDE.U32 R68, R65, R89, RZ ;  /* 0x0000005941447225 */ /* 0x000fc600078e00ff */
[----:B------:R-:W-:Y:S01]  /*4eae0*/  ISETP.GE.U32.AND.EX P2, PT, R55, R75, PT, P2 ;  /* 0x0000004b3700720c */ /* 0x000fe20003f46120 */
[----:B------:R-:W-:-:S03]  /*4eaf0*/  IMAD.WIDE.U32 R52, R64, R92, RZ ;  /* 0x0000005c40347225 */ /* 0x000fc600078e00ff */
[----:B------:R-:W-:Y:S01]  /*4eb00*/  SEL R107, RZ, 0x1, P2 ;  /* 0x00000001ff6b7807 */ /* 0x000fe20001000000 */
[----:B------:R-:W-:-:S04]  /*4eb10*/  IMAD.WIDE.U32 R70, P0, R64, R91, R70 ;  /* 0x0000005b40467225 */ /* 0x000fc80007800046 */
[----:B------:R-:W-:Y:S01]  /*4eb20*/  IMAD.WIDE.U32 R56, R65, R95, RZ ;  /* 0x0000005f41387225 */ /* 0x000fe200078e00ff */
[----:B------:R-:W-:Y:S02]  /*4eb30*/  IADD3 RZ, P3, PT, R53, R70, RZ ;  /* 0x0000004635ff7210 */ /* 0x000fe40007f7e0ff */
[----:B------:R-:W-:Y:S01]  /*4eb40*/  SEL R70, RZ, 0x1, P5 ;  /* 0x00000001ff467807 */ /* 0x000fe20002800000 */
[----:B------:R-:W-:-:S04]  /*4eb50*/  IMAD.WIDE.U32 R50, R46, R89, RZ ;  /* 0x000000592e327225 */ /* 0x000fc800078e00ff */
[----:B------:R-:W-:-:S04]  /*4eb60*/  IMAD.WIDE.U32 R68, P6, R46, R98, R68 ;  /* 0x000000622e447225 */ /* 0x000fc800078c0044 */
[----:B------:R-:W-:Y:S01]  /*4eb70*/  IMAD.WIDE.U32 R52, R46, R95, RZ ;  /* 0x0000005f2e347225 */ /* 0x000fe200078e00ff */
[----:B------:R-:W-:-:S03]  /*4eb80*/  IADD3 RZ, P5, PT, R51, R68, RZ ;  /* 0x0000004433ff7210 */ /* 0x000fc60007fbe0ff */
[----:B------:R-:W-:-:S04]  /*4eb90*/  IMAD.WIDE.U32 R56, P2, R46, R96, R56 ;  /* 0x000000602e387225 */ /* 0x000fc80007840038 */
[----:B------:R-:W-:Y:S02]  /*4eba0*/  IMAD R52, R98, R46, RZ ;  /* 0x0000002e62347224 */ /* 0x000fe400078e02ff */
[----:B------:R-:W-:Y:S01]  /*4ebb0*/  IMAD.X R109, RZ, RZ, RZ, P4 ;  /* 0x000000ffff6d7224 */ /* 0x000fe200020e06ff */
[----:B------:R-:W-:Y:S01]  /*4ebc0*/  IADD3 RZ, P4, PT, R53, R56, RZ ;  /* 0x0000003835ff7210 */ /* 0x000fe20007f9e0ff */
[----:B------:R-:W-:-:S04]  /*4ebd0*/  IMAD.WIDE.U32 R50, R46, R89, R58 ;  /* 0x000000592e327225 */ /* 0x000fc800078e003a */
[----:B------:R-:W-:Y:S02]  /*4ebe0*/  IMAD.MOV.U32 R108, RZ, RZ, R73 ;  /* 0x000000ffff6c7224 */ /* 0x000fe400078e0049 */
[----:B------:R-:W-:Y:S02]  /*4ebf0*/  IMAD R53, R65, R89, R52 ;  /* 0x0000005941357224 */ /* 0x000fe400078e0234 */
[----:B------:R-:W-:Y:S01]  /*4ec00*/  IMAD.WIDE.U32.X R108, R63, R94, R108, P1 ;  /* 0x0000005e3f6c7225 */ /* 0x000fe200008e046c */
[----:B------:R-:W-:-:S03]  /*4ec10*/  ISETP.GE.U32.AND P1, PT, R50, R58, PT ;  /* 0x0000003a3200720c */ /* 0x000fc60003f26070 */
[----:B------:R-:W-:Y:S02]  /*4ec20*/  IMAD.IADD R56, R51, 0x1, R53 ;  /* 0x0000000133387824 */ /* 0x000fe400078e0235 */
[----:B------:R-:W-:Y:S02]  /*4ec30*/  IMAD R58, R96, R46, RZ ;  /* 0x0000002e603a7224 */ /* 0x000fe400078e02ff */
[----:B------:R-:W-:Y:S01]  /*4ec40*/  IMAD.X R73, RZ, RZ, RZ, P6 ;  /* 0x000000ffff497224 */ /* 0x000fe200030e06ff */
[----:B------:R-:W-:Y:S01]  /*4ec50*/  ISETP.GE.U32.AND.EX P1, PT, R56, R59, PT, P1 ;  /* 0x0000003b3800720c */ /* 0x000fe20003f26110 */
[----:B------:R-:W-:-:S03]  /*4ec60*/  IMAD.WIDE.U32 R52, R64, R92, R60 ;  /* 0x0000005c40347225 */ /* 0x000fc600078e003c */
[----:B------:R-:W-:Y:S01]  /*4ec70*/  SEL R75, RZ, 0x1, P1 ;  /* 0x00000001ff4b7807 */ /* 0x000fe20000800000 */
[----:B------:R-:W-:Y:S02]  /*4ec80*/  IMAD.MOV.U32 R72, RZ, RZ, R69 ;  /* 0x000000ffff487224 */ /* 0x000fe400078e0045 */
[----:B------:R-:W-:Y:S02]  /*4ec90*/  IMAD R64, R91, R64, RZ ;  /* 0x000000405b407224 */ /* 0x000fe400078e02ff */
[----:B------:R-:W-:Y:S01]  /*4eca0*/  IMAD.X R115, RZ, RZ, RZ, P0 ;  /* 0x000000ffff737224 */ /* 0x000fe200000e06ff */
[----:B------:R-:W-:Y:S01]  /*4ecb0*/  IADD3 R107, P0, P6, R107, R108, R70 ;  /* 0x0000006c6b6b7210 */ /* 0x000fe20007e1e046 */
[-C--:B------:R-:W-:Y:S02]  /*4ecc0*/  IMAD R77, R65, R95.reuse, R58 ;  /* 0x0000005f414d7224 */ /* 0x080fe400078e023a */
[----:B------:R-:W-:Y:S01]  /*4ecd0*/  IMAD.WIDE.U32 R58, R46, R95, R54 ;  /* 0x0000005f2e3a7225 */ /* 0x000fe200078e0036 */
[----:B------:R-:W-:-:S02]  /*4ece0*/  IADD3.X R108, PT, PT, RZ, R109, RZ, P0, P6 ;  /* 0x0000006dff6c7210 */ /* 0x000fc400007ec4ff */
[----:B------:R-:W-:Y:S01]  /*4ecf0*/  ISETP.GE.U32.AND P0, PT, R52, R60, PT ;  /* 0x0000003c3400720c */ /* 0x000fe20003f06070 */
[----:B------:R-:W-:-:S04]  /*4ed00*/  IMAD.WIDE.U32.X R72, R65, R98, R72, P5 ;  /* 0x0000006241487225 */ /* 0x000fc800028e0448 */
[----:B------:R-:W-:Y:S01]  /*4ed10*/  IMAD R113, R63, R92, R64 ;  /* 0x0000005c3f717224 */ /* 0x000fe200078e0240 */
[----:B------:R-:W-:Y:S01]  /*4ed20*/  IADD3 R60, P1, P6, R58, R72, R75 ;  /* 0x000000483a3c7210 */ /* 0x000fe20007e3e04b */
[----:B------:R-:W-:-:S04]  /*4ed30*/  IMAD.WIDE.U32 R68, R65, R93, RZ ;  /* 0x0000005d41447225 */ /* 0x000fc800078e00ff */
[----:B------:R-:W-:Y:S02]  /*4ed40*/  IMAD.IADD R113, R53, 0x1, R113 ;  /* 0x0000000135717824 */ /* 0x000fe400078e0271 */
[----:B------:R-:W-:Y:S02]  /*4ed50*/  IMAD.IADD R53, R59, 0x1, R77 ;  /* 0x000000013b357824 */ /* 0x000fe400078e024d */
[----:B------:R-:W-:Y:S01]  /*4ed60*/  IMAD.WIDE.U32 R74, R65, R92, RZ ;  /* 0x0000005c414a7225 */ /* 0x000fe200078e00ff */
[----:B------:R-:W-:Y:S02]  /*4ed70*/  ISETP.GE.U32.AND.EX P0, PT, R113, R61, PT, P0 ;  /* 0x0000003d7100720c */ /* 0x000fe40003f06100 */
[----:B------:R-:W-:Y:S01]  /*4ed80*/  IADD3.X R61, PT, PT, R53, R73, RZ, P1, P6 ;  /* 0x00000049353d7210 */ /* 0x000fe20000fec4ff */
[----:B------:R-:W-:Y:S01]  /*4ed90*/  IMAD.MOV.U32 R114, RZ, RZ, R71 ;  /* 0x000000ffff727224 */ /* 0x000fe200078e0047 */
[----:B------:R-:W-:Y:S01]  /*4eda0*/  SEL R59, RZ, 0x1, P0 ;  /* 0x00000001ff3b7807 */ /* 0x000fe20000000000 */
[----:B------:R-:W-:Y:S01]  /*4edb0*/  IMAD.X R111, RZ, RZ, RZ, P2 ;  /* 0x000000ffff6f7224 */ /* 0x000fe200010e06ff */
[----:B------:R-:W-:Y:S01]  /*4edc0*/  IADD3 R106, P2, PT, R107, R52, RZ ;  /* 0x000000346b6a7210 */ /* 0x000fe20007f5e0ff */
[----:B------:R-:W-:-:S04]  /*4edd0*/  IMAD.WIDE.U32 R70, R46, R93, RZ ;  /* 0x0000005d2e467225 */ /* 0x000fc800078e00ff */
[----:B------:R-:W-:-:S04]  /*4ede0*/  IMAD.WIDE.U32 R68, P5, R46, R94, R68 ;  /* 0x0000005e2e447225 */ /* 0x000fc800078a0044 */
[----:B------:R-:W-:-:S04]  /*4edf0*/  IMAD.WIDE.U32 R74, P1, R46, R91, R74 ;  /* 0x0000005b2e4a7225 */ /* 0x000fc8000782004a */
[----:B------:R-:W-:Y:S02]  /*4ee00*/  IMAD.MOV.U32 R110, RZ, RZ, R57 ;  /* 0x000000ffff6e7224 */ /* 0x000fe400078e0039 */
[----:B------:R-:W-:Y:S01]  /*4ee10*/  IMAD.WIDE.U32.X R114, R63, R91, R114, P3 ;  /* 0x0000005b3f727225 */ /* 0x000fe200018e0472 */
[----:B------:R-:W-:-:S03]  /*4ee20*/  IADD3 RZ, P3, PT, R71, R68, RZ ;  /* 0x0000004447ff7210 */ /* 0x000fc60007f7e0ff */
[----:B------:R-:W-:Y:S02]  /*4ee30*/  IMAD.X R107, R113, 0x1, R108, P2 ;  /* 0x00000001716b7824 */ /* 0x000fe400010e066c */
[----:B------:R-:W-:Y:S01]  /*4ee40*/  IMAD.X R109, RZ, RZ, RZ, P5 ;  /* 0x000000ffff6d7224 */ /* 0x000fe200028e06ff */
[----:B------:R-:W-:Y:S01]  /*4ee50*/  IADD3 RZ, P5, PT, R81, R74, RZ ;  /* 0x0000004a51ff7210 */ /* 0x000fe20007fbe0ff */
[----:B------:R-:W-:Y:S02]  /*4ee60*/  IMAD.MOV.U32 R108, RZ, RZ, R69 ;  /* 0x000000ffff6c7224 */ /* 0x000fe400078e0045 */
[----:B------:R-:W-:Y:S01]  /*4ee70*/  IMAD.WIDE.U32.X R110, R65, R96, R110, P4 ;  /* 0x00000060416e7225 */ /* 0x000fe200020e046e */
[----:B------:R-:W-:-:S03]  /*4ee80*/  ISETP.GE.U32.AND P4, PT, R58, R54, PT ;  /* 0x000000363a00720c */ /* 0x000fc60003f86070 */
[----:B------:R-:W-:Y:S01]  /*4ee90*/  IMAD.X R81, RZ, RZ, RZ, P1 ;  /* 0x000000ffff517224 */ /* 0x000fe200008e06ff */
[----:B------:R-:W-:Y:S01]  /*4eea0*/  ISETP.GE.U32.AND.EX P4, PT, R53, R55, PT, P4 ;  /* 0x000000373500720c */ /* 0x000fe20003f86140 */
[----:B------:R-:W-:Y:S02]  /*4eeb0*/  IMAD.MOV.U32 R80, RZ, RZ, R75 ;  /* 0x000000ffff507224 */ /* 0x000fe400078e004b */
[-C--:B------:R-:W-:Y:S02]  /*4eec0*/  IMAD R54, R94, R46.reuse, RZ ;  /* 0x0000002e5e367224 */ /* 0x080fe400078e02ff */
[----:B------:R-:W-:Y:S02]  /*4eed0*/  IMAD R63, R91, R46, RZ ;  /* 0x0000002e5b3f7224 */ /* 0x000fe400078e02ff */
[----:B------:R-:W-:-:S04]  /*4eee0*/  IMAD.WIDE.U32 R76, R47, R95, RZ ;  /* 0x0000005f2f4c7225 */ /* 0x000fc800078e00ff */
[----:B------:R-:W-:Y:S01]  /*4eef0*/  IMAD.WIDE.U32.X R108, R65, R94, R108, P3 ;  /* 0x0000005e416c7225 */ /* 0x000fe200018e046c */
[----:B------:R-:W-:-:S03]  /*4ef00*/  ISETP.GE.U32.AND P3, PT, R106, R52, PT ;  /* 0x000000346a00720c */ /* 0x000fc60003f66070 */
[----:B------:R-:W-:Y:S01]  /*4ef10*/  IMAD.WIDE.U32 R78, R47, R89, RZ ;  /* 0x000000592f4e7225 */ /* 0x000fe200078e00ff */
[----:B------:R-:W-:-:S03]  /*4ef20*/  ISETP.GE.U32.AND.EX P3, PT, R107, R113, PT, P3 ;  /* 0x000000716b00720c */ /* 0x000fc60003f66130 */
[C---:B------:R-:W-:Y:S02]  /*4ef30*/  IMAD R57, R65.reuse, R93, R54 ;  /* 0x0000005d41397224 */ /* 0x040fe400078e0236 */
[C---:B------:R-:W-:Y:S01]  /*4ef40*/  IMAD R52, R65.reuse, R92, R63 ;  /* 0x0000005c41347224 */ /* 0x040fe200078e023f */
[----:B------:R-:W-:Y:S01]  /*4ef50*/  SEL R63, RZ, 0x1, P4 ;  /* 0x00000001ff3f7807 */ /* 0x000fe20002000000 */
[----:B------:R-:W-:-:S04]  /*4ef60*/  IMAD.WIDE.U32.X R80, R65, R91, R80, P5 ;  /* 0x0000005b41507225 */ /* 0x000fc800028e0450 */
[----:B------:R-:W-:-:S04]  /*4ef70*/  IMAD.WIDE.U32 R64, R47, R93, RZ ;  /* 0x0000005d2f407225 */ /* 0x000fc800078e00ff */
[----:B------:R-:W-:-:S04]  /*4ef80*/  IMAD.WIDE.U32 R70, R62, R95, RZ ;  /* 0x0000005f3e467225 */ /* 0x000fc800078e00ff */
[----:B------:R-:W-:-:S04]  /*4ef90*/  IMAD.WIDE.U32 R76, P6, R62, R96, R76 ;  /* 0x000000603e4c7225 */ /* 0x000fc800078c004c */
[----:B------:R-:W-:Y:S01]  /*4efa0*/  IMAD.WIDE.U32 R54, R47, R92, RZ ;  /* 0x0000005c2f367225 */ /* 0x000fe200078e00ff */
[----:B------:R-:W-:-:S03]  /*4efb0*/  IADD3 RZ, P1, PT, R71, R76, RZ ;  /* 0x0000004c47ff7210 */ /* 0x000fc60007f3e0ff */
[----:B------:R-:W-:-:S04]  /*4efc0*/  IMAD.WIDE.U32 R72, R62, R89, RZ ;  /* 0x000000593e487225 */ /* 0x000fc800078e00ff */
[----:B------:R-:W-:-:S04]  /*4efd0*/  IMAD.WIDE.U32 R78, P0, R62, R98, R78 ;  /* 0x000000623e4e7225 */ /* 0x000fc8000780004e */
[----:B------:R-:W-:Y:S01]  /*4efe0*/  IMAD.WIDE.U32 R68, R62, R93, RZ ;  /* 0x0000005d3e447225 */ /* 0x000fe200078e00ff */
[----:B------:R-:W-:Y:S02]  /*4eff0*/  SEL R68, RZ, 0x1, P3 ;  /* 0x00000001ff447807 */ /* 0x000fe40001800000 */
[----:B------:R-:W-:Y:S01]  /*4f000*/  ISETP.GE.U32.AND P3, PT, R60, R58, PT ;  /* 0x0000003a3c00720c */ /* 0x000fe20003f66070 */
[C---:B------:R-:W-:Y:S01]  /*4f010*/  IMAD.WIDE.U32 R64, P4, R62.reuse, R94, R64 ;  /* 0x0000005e3e407225 */ /* 0x040fe20007880040 */
[----:B------:R-:W-:Y:S02]  /*4f020*/  IADD3 RZ, P2, PT, R73, R78, RZ ;  /* 0x0000004e49ff7210 */ /* 0x000fe40007f5e0ff */
[----:B------:R-:W-:Y:S01]  /*4f030*/  ISETP.GE.U32.AND.EX P3, PT, R61, R53, PT, P3 ;  /* 0x000000353d00720c */ /* 0x000fe20003f66130 */
[----:B------:R-:W-:-:S03]  /*4f040*/  IMAD.WIDE.U32 R70, R62, R92, RZ ;  /* 0x0000005c3e467225 */ /* 0x000fc600078e00ff */
[----:B------:R-:W-:Y:S01]  /*4f050*/  SEL R53, RZ, 0x1, P3 ;  /* 0x00000001ff357807 */ /* 0x000fe20001800000 */
[----:B------:R-:W-:-:S04]  /*4f060*/  IMAD.WIDE.U32 R54, P5, R62, R91, R54 ;  /* 0x0000005b3e367225 */ /* 0x000fc800078a0036 */
[----:B------:R-:W-:Y:S01]  /*4f070*/  IMAD.X R73, RZ, RZ, RZ, P6 ;  /* 0x000000ffff497224 */ /* 0x000fe200030e06ff */
[----:B------:R-:W-:Y:S01]  /*4f080*/  IADD3 RZ, P6, PT, R69, R64, RZ ;  /* 0x0000004045ff7210 */ /* 0x000fe20007fde0ff */
[----:B------:R-:W-:Y:S01]  /*4f090*/  IMAD.X R69, RZ, RZ, RZ, P0 ;  /* 0x000000ffff457224 */ /* 0x000fe200000e06ff */
[----:B------:R-:W-:Y:S01]  /*4f0a0*/  IADD3 RZ, P0, PT, R71, R54, RZ ;  /* 0x0000003647ff7210 */ /* 0x000fe20007f1e0ff */
[----:B------:R-:W-:Y:S01]  /*4f0b0*/  IMAD.X R71, RZ, RZ, RZ, P4 ;  /* 0x000000ffff477224 */ /* 0x000fe200020e06ff */
[----:B------:R-:W-:Y:S01]  /*4f0c0*/  IADD3 R64, P3, P4, R68, R114, R59 ;  /* 0x0000007244407210 */ /* 0x000fe20007c7e03b */
[----:B------:R-:W-:Y:S02]  /*4f0d0*/  IMAD.MOV.U32 R70, RZ, RZ, R65 ;  /* 0x000000ffff467224 */ /* 0x000fe400078e0041 */
[----:B------:R-:W-:Y:S01]  /*4f0e0*/  IMAD.MOV.U32 R72, RZ, RZ, R77 ;  /* 0x000000ffff487224 */ /* 0x000fe200078e004d */
[----:B------:R-:W-:Y:S01]  /*4f0f0*/  IADD3.X R65, PT, PT, RZ, R115, RZ, P3, P4 ;  /* 0x00000073ff417210 */ /* 0x000fe20001fe84ff */
[----:B------:R-:W-:Y:S01]  /*4f100*/  IMAD.WIDE.U32 R74, R46, R93, R106 ;  /* 0x0000005d2e4a7225 */ /* 0x000fe200078e006a */
[----:B------:R-:W-:-:S03]  /*4f110*/  IADD3 R77, P3, P4, R53, R110, R63 ;  /* 0x0000006e354d7210 */ /* 0x000fc60007c7e03f */
[----:B------:R-:W-:Y:S01]  /*4f120*/  IMAD R54, R98, R62, RZ ;  /* 0x0000003e62367224 */ /* 0x000fe200078e02ff */
[----:B------:R-:W-:Y:S01]  /*4f130*/  IADD3.X R110, PT, PT, RZ, R111, RZ, P3, P4 ;  /* 0x0000006fff6e7210 */ /* 0x000fe20001fe84ff */
[----:B------:R-:W-:Y:S01]  /*4f140*/  IMAD.WIDE.U32 R58, R62, R89, R60 ;  /* 0x000000593e3a7225 */ /* 0x000fe200078e003c */
[----:B------:R-:W-:-:S03]  /*4f150*/  IADD3 R76, P4, PT, R77, R74, RZ ;  /* 0x0000004a4d4c7210 */ /* 0x000fc60007f9e0ff */
[----:B------:R-:W-:Y:S01]  /*4f160*/  IMAD R63, R47, R89, R54 ;  /* 0x000000592f3f7224 */ /* 0x000fe200078e0236 */
[----:B------:R-:W-:Y:S01]  /*4f170*/  ISETP.GE.U32.AND P3, PT, R58, R60, PT ;  /* 0x0000003c3a00720c */ /* 0x000fe20003f66070 */
[----:B------:R-:W-:Y:S02]  /*4f180*/  IMAD.IADD R53, R75, 0x1, R57 ;  /* 0x000000014b357824 */ /* 0x000fe400078e0239 */
[----:B------:R-:W-:Y:S02]  /*4f190*/  IMAD.IADD R57, R59, 0x1, R63 ;  /* 0x000000013b397824 */ /* 0x000fe400078e023f */
[----:B------:R-:W-:Y:S01]  /*4f1a0*/  IMAD.X R75, RZ, RZ, RZ, P5 ;  /* 0x000000ffff4b7224 */ /* 0x000fe200028e06ff */
[----:B------:R-:W-:Y:S01]  /*4f1b0*/  ISETP.GE.U32.AND P5, PT, R74, R106, PT ;  /* 0x0000006a4a00720c */ /* 0x000fe20003fa6070 */
[----:B------:R-:W-:Y:S01]  /*4f1c0*/  IMAD.X R77, R53, 0x1, R110, P4 ;  /* 0x00000001354d7824 */ /* 0x000fe200020e066e */
[----:B------:R-:W-:Y:S01]  /*4f1d0*/  ISETP.GE.U32.AND P4, PT, R76, R74, PT ;  /* 0x0000004a4c00720c */ /* 0x000fe20003f86070 */
[----:B------:R-:W-:Y:S01]  /*4f1e0*/  IMAD.WIDE.U32.X R72, R47, R96, R72, P1 ;  /* 0x000000602f487225 */ /* 0x000fe200008e0448 */
[----:B------:R-:W-:-:S02]  /*4f1f0*/  ISETP.GE.U32.AND.EX P3, PT, R57, R61, PT, P3 ;  /* 0x0000003d3900720c */ /* 0x000fc40003f66130 */
[----:B------:R-:W-:Y:S01]  /*4f200*/  ISETP.GE.U32.AND.EX P5, PT, R53, R107, PT, P5 ;  /* 0x0000006b3500720c */ /* 0x000fe20003fa6150 */
[----:B------:R-:W-:Y:S01]  /*4f210*/  IMAD.MOV.U32 R68, RZ, RZ, R79 ;  /* 0x000000ffff447224 */ /* 0x000fe200078e004f */
[----:B------:R-:W-:Y:S01]  /*4f220*/  ISETP.GE.U32.AND.EX P4, PT, R77, R53, PT, P4 ;  /* 0x000000354d00720c */ /* 0x000fe20003f86140 */
[----:B------:R-:W-:Y:S01]  /*4f230*/  IMAD R96, R96, R62, RZ ;  /* 0x0000003e60607224 */ /* 0x000fe200078e02ff */
[----:B------:R-:W-:Y:S01]  /*4f240*/  SEL R63, RZ, 0x1, P3 ;  /* 0x00000001ff3f7807 */ /* 0x000fe20001800000 */
[----:B------:R-:W-:Y:S01]  /*4f250*/  IMAD.WIDE.U32.X R70, R47, R94, R70, P6 ;  /* 0x0000005e2f467225 */ /* 0x000fe200030e0446 */
[----:B------:R-:W-:-:S03]  /*4f260*/  SEL R53, RZ, 0x1, P4 ;  /* 0x00000001ff357807 */ /* 0x000fc60002000000 */
[----:B------:R-:W-:Y:S02]  /*4f270*/  IMAD.MOV.U32 R74, RZ, RZ, R55 ;  /* 0x000000ffff4a7224 */ /* 0x000fe400078e0037 */
[-C--:B------:R-:W-:Y:S02]  /*4f280*/  IMAD R94, R94, R62.reuse, RZ ;  /* 0x0000003e5e5e7224 */ /* 0x080fe400078e02ff */
[----:B------:R-:W-:Y:S02]  /*4f290*/  IMAD R79, R91, R62, RZ ;  /* 0x0000003e5b4f7224 */ /* 0x000fe400078e02ff */
[-C--:B------:R-:W-:Y:S02]  /*4f2a0*/  IMAD R107, R47, R95.reuse, R96 ;  /* 0x0000005f2f6b7224 */ /* 0x080fe400078e0260 */
[----:B------:R-:W-:-:S04]  /*4f2b0*/  IMAD.WIDE.U32 R60, R62, R95, R76 ;  /* 0x0000005f3e3c7225 */ /* 0x000fc800078e004c */
[----:B------:R-:W-:Y:S01]  /*4f2c0*/  IMAD.WIDE.U32.X R68, R47, R98, R68, P2 ;  /* 0x000000622f447225 */ /* 0x000fe200010e0444 */
[----:B------:R-:W-:-:S03]  /*4f2d0*/  ISETP.GE.U32.AND P2, PT, R60, R76, PT ;  /* 0x0000004c3c00720c */ /* 0x000fc60003f46070 */
[----:B------:R-:W-:Y:S01]  /*4f2e0*/  IMAD.WIDE.U32 R54, R46, R92, R64 ;  /* 0x0000005c2e367225 */ /* 0x000fe200078e0040 */
[----:B------:R-:W-:Y:S02]  /*4f2f0*/  SEL R46, RZ, 0x1, P5 ;  /* 0x00000001ff2e7807 */ /* 0x000fe40002800000 */
[----:B------:R-:W-:Y:S01]  /*4f300*/  IADD3 R63, P5, P6, R60, R68, R63 ;  /* 0x000000443c3f7210 */ /* 0x000fe20007ebe03f */
[----:B------:R-:W-:Y:S01]  /*4f310*/  IMAD R95, R47, R93, R94 ;  /* 0x0000005d2f5f7224 */ /* 0x000fe200078e025e */
[----:B------:R-:W-:Y:S01]  /*4f320*/  IADD3 R53, P3, P4, R53, R108, R46 ;  /* 0x0000006c35357210 */ /* 0x000fe20007c7e02e */
[----:B------:R-:W-:Y:S01]  /*4f330*/  IMAD R79, R47, R92, R79 ;  /* 0x0000005c2f4f7224 */ /* 0x000fe200078e024f */
[----:B------:R-:W-:Y:S01]  /*4f340*/  ISETP.GE.U32.AND P1, PT, R63, R60, PT ;  /* 0x0000003c3f00720c */ /* 0x000fe20003f26070 */
[----:B------:R-:W-:Y:S01]  /*4f350*/  IMAD.WIDE.U32.X R74, R47, R91, R74, P0 ;  /* 0x0000005b2f4a7225 */ /* 0x000fe200000e044a */
[----:B------:R-:W-:Y:S02]  /*4f360*/  IADD3.X R108, PT, PT, RZ, R109, RZ, P3, P4 ;  /* 0x0000006dff6c7210 */ /* 0x000fe40001fe84ff */
[----:B------:R-:W-:Y:S01]  /*4f370*/  IADD3 R46, P4, PT, R53, R54, RZ ;  /* 0x00000036352e7210 */ /* 0x000fe20007f9e0ff */
[----:B------:R-:W-:Y:S01]  /*4f380*/  IMAD.IADD R47, R61, 0x1, R107 ;  /* 0x000000013d2f7824 */ /* 0x000fe200078e026b */
[----:B------:R-:W-:Y:S01]  /*4f390*/  ISETP.GE.U32.AND P0, PT, R54, R64, PT ;  /* 0x000000403600720c */ /* 0x000fe20003f06070 */
[----:B------:R-:W-:Y:S01]  /*4f3a0*/  IMAD.IADD R53, R55, 0x1, R52 ;  /* 0x0000000137357824 */ /* 0x000fe200078e0234 */
[----:B------:R-:W-:Y:S01]  /*4f3b0*/  ISETP.GE.U32.AND P3, PT, R46, R54, PT ;  /* 0x000000362e00720c */ /* 0x000fe20003f66070 */
[----:B------:R-:W-:Y:S01]  /*4f3c0*/  IMAD.WIDE.U32 R54, R63, 0x3d1, RZ ;  /* 0x000003d13f367825 */ /* 0x000fe200078e00ff */
[----:B------:R-:W-:-:S02]  /*4f3d0*/  IADD3.X R91, PT, PT, R47, R69, RZ, P5, P6 ;  /* 0x000000452f5b7210 */ /* 0x000fc40002fec4ff */
[----:B------:R-:W-:Y:S01]  /*4f3e0*/  ISETP.GE.U32.AND.EX P2, PT, R47, R77, PT, P2 ;  /* 0x0000004d2f00720c */ /* 0x000fe20003f46120 */
[----:B------:R-:W-:Y:S01]  /*4f3f0*/  IMAD R98, R98, R66, RZ ;  /* 0x0000004262627224 */ /* 0x000fe200078e02ff */
[----:B------:R-:W-:Y:S01]  /*4f400*/  ISETP.GE.U32.AND.EX P1, PT, R91, R47, PT, P1 ;  /* 0x0000002f5b00720c */ /* 0x000fe20003f26110 */
[C---:B------:R-:W-:Y:S01]  /*4f410*/  IMAD.X R47, R53.reuse, 0x1, R108, P4 ;  /* 0x00000001352f7824 */ /* 0x040fe200020e066c */
[----:B------:R-:W-:Y:S02]  /*4f420*/  SEL R52, RZ, 0x1, P2 ;  /* 0x00000001ff347807 */ /* 0x000fe40001000000 */
[----:B------:R-:W-:Y:S01]  /*4f430*/  SEL R77, RZ, 0x1, P1 ;  /* 0x00000001ff4d7807 */ /* 0x000fe20000800000 */
[----:B------:R-:W-:Y:S01]  /*4f440*/  IMAD.WIDE.U32 R60, R62, R93, R46 ;  /* 0x0000005d3e3c7225 */ /* 0x000fe200078e002e */
[----:B------:R-:W-:Y:S02]  /*4f450*/  ISETP.GE.U32.AND.EX P0, PT, R53, R65, PT, P0 ;  /* 0x000000413500720c */ /* 0x000fe40003f06100 */
[----:B------:R-:W-:Y:S01]  /*4f460*/  ISETP.GE.U32.AND.EX P1, PT, R47, R53, PT, P3 ;  /* 0x000000352f00720c */ /* 0x000fe20003f26130 */
[----:B------:R-:W-:Y:S01]  /*4f470*/  IMAD.IADD R95, R61, 0x1, R95 ;  /* 0x000000013d5f7824 */ /* 0x000fe200078e025f */
[----:B------:R-:W-:Y:S01]  /*4f480*/  IADD3 R77, P2, P4, R77, R72, R52 ;  /* 0x000000484d4d7210 */ /* 0x000fe20007c5e034 */
[----:B------:R-:W-:Y:S01]  /*4f490*/  IMAD.WIDE.U32 R52, R91, 0x3d1, RZ ;  /* 0x000003d15b347825 */ /* 0x000fe200078e00ff */
[----:B------:R-:W-:-:S02]  /*4f4a0*/  SEL R65, RZ, 0x1, P1 ;  /* 0x00000001ff417807 */ /* 0x000fc40000800000 */
[----:B------:R-:W-:Y:S01]  /*4f4b0*/  IADD3.X R72, PT, PT, RZ, R73, RZ, P2, P4 ;  /* 0x00000049ff487210 */ /* 0x000fe200017e84ff */
[----:B------:R-:W-:Y:S01]  /*4f4c0*/  IMAD R93, R67, R89, R98 ;  /* 0x00000059435d7224 */ /* 0x000fe200078e0262 */
[----:B------:R-:W-:Y:S01]  /*4f4d0*/  IADD3 R77, P1, PT, R77, R60, RZ ;  /* 0x0000003c4d4d7210 */ /* 0x000fe20007f3e0ff */
[----:B------:R-:W-:Y:S01]  /*4f4e0*/  IMAD.WIDE.U32 R52, P2, RZ, R63, R52 ;  /* 0x0000003fff347225 */ /* 0x000fe20007840034 */
[----:B------:R-:W-:Y:S02]  /*4f4f0*/  IADD3 R69, P3, PT, RZ, R54, RZ ;  /* 0x00000036ff457210 */ /* 0x000fe40007f7e0ff */
[----:B------:R-:W-:Y:S01]  /*4f500*/  SEL R68, RZ, 0x1, P0 ;  /* 0x00000001ff447807 */ /* 0x000fe20000000000 */
[----:B------:R-:W-:Y:S01]  /*4f510*/  IMAD.X R73, R95, 0x1, R72, P1 ;  /* 0x000000015f497824 */ /* 0x000fe200008e0648 */
[----:B------:R-:W-:Y:S01]  /*4f520*/  IADD3 R64, P4, PT, R55, R52, RZ ;  /* 0x0000003437407210 */ /* 0x000fe20007f9e0ff */
[----:B------:R-:W-:Y:S01]  /*4f530*/  IMAD.X R55, RZ, RZ, RZ, P2 ;  /* 0x000000ffff377224 */ /* 0x000fe200010e06ff */
[----:B------:R-:W-:Y:S01]  /*4f540*/  ISETP.GE.U32.AND P2, PT, R60, R46, PT ;  /* 0x0000002e3c00720c */ /* 0x000fe20003f46070 */
[----:B------:R-:W-:Y:S01]  /*4f550*/  IMAD.WIDE.U32 R66, R89, R66, RZ ;  /* 0x0000004259427225 */ /* 0x000fe200078e00ff */
[----:B------:R-:W-:-:S02]  /*4f560*/  ISETP.GE.U32.AND P1, PT, R77, R60, PT ;  /* 0x0000003c4d00720c */ /* 0x000fc40003f26070 */
[----:B------:R-:W-:Y:S01]  /*4f570*/  ISETP.GE.U32.AND.EX P2, PT, R95, R47, PT, P2 ;  /* 0x0000002f5f00720c */ /* 0x000fe20003f46120 */
[----:B------:R-:W-:Y:S01]  /*4f580*/  IMAD.X R72, R64, 0x1, R63, P3 ;  /* 0x0000000140487824 */ /* 0x000fe200018e063f */
[C---:B------:R-:W-:Y:S01]  /*4f590*/  ISETP.GE.U32.AND.EX P1, PT, R73.reuse, R95, PT, P1 ;  /* 0x0000005f4900720c */ /* 0x040fe20003f26110 */
[----:B------:R-:W-:Y:S01]  /*4f5a0*/  IMAD.WIDE.U32 R60, R73, 0x3d1, RZ ;  /* 0x000003d1493c7825 */ /* 0x000fe200078e00ff */
[----:B------:R-:W-:Y:S02]  /*4f5b0*/  ISETP.GE.U32.AND P0, PT, R69, R54, PT ;  /* 0x000000364500720c */ /* 0x000fe40003f06070 */
[----:B------:R-:W-:Y:S01]  /*4f5c0*/  IADD3 R52, P5, P6, R65, R80, R68 ;  /* 0x0000005041347210 */ /* 0x000fe20007ebe044 */
[----:B------:R-:W-:Y:S01]  /*4f5d0*/  IMAD.MOV.U32 R54, RZ, RZ, R53 ;  /* 0x000000ffff367224 */ /* 0x000fe200078e0035 */
[----:B------:R-:W-:Y:S01]  /*4f5e0*/  SEL R68, RZ, 0x1, P2 ;  /* 0x00000001ff447807 */ /* 0x000fe20001000000 */
[----:B------:R-:W-:Y:S01]  /*4f5f0*/  IMAD.WIDE.U32 R46, R77, 0x3d1, RZ ;  /* 0x000003d14d2e7825 */ /* 0x000fe200078e00ff */
[----:B------:R-:W-:-:S02]  /*4f600*/  SEL R65, RZ, 0x1, P1 ;  /* 0x00000001ff417807 */ /* 0x000fc40000800000 */
[----:B------:R-:W-:Y:S01]  /*4f610*/  IADD3.X R53, PT, PT, RZ, R81, RZ, P5, P6 ;  /* 0x00000051ff357210 */ /* 0x000fe20002fec4ff */
[----:B------:R-:W-:Y:S01]  /*4f620*/  IMAD.WIDE.U32.X R54, RZ, R91, R54, P4 ;  /* 0x0000005bff367225 */ /* 0x000fe200020e0436 */
[----:B------:R-:W-:Y:S02]  /*4f630*/  IADD3 R65, P3, P4, R65, R70, R68 ;  /* 0x0000004641417210 */ /* 0x000fe40007c7e044 */
[----:B------:R-:W-:Y:S01]  /*4f640*/  ISETP.GE.U32.AND.EX P0, PT, R72, R64, PT, P0 ;  /* 0x000000404800720c */ /* 0x000fe20003f06100 */
[----:B------:R-:W-:Y:S01]  /*4f650*/  IMAD.WIDE.U32 R62, R62, R92, R52 ;  /* 0x0000005c3e3e7225 */ /* 0x000fe200078e0034 */
[----:B------:R-:W-:Y:S02]  /*4f660*/  IADD3.X R70, PT, PT, RZ, R71, RZ, P3, P4 ;  /* 0x00000047ff467210 */ /* 0x000fe40001fe84ff */
[----:B------:R-:W-:Y:S01]  /*4f670*/  IADD3 R54, P2, PT, R54, R46, RZ ;  /* 0x0000002e36367210 */ /* 0x000fe20007f5e0ff */
[----:B------:R-:W-:Y:S01]  /*4f680*/  IMAD.WIDE.U32 R60, P3, RZ, R77, R60 ;  /* 0x0000004dff3c7225 */ /* 0x000fe2000786003c */
[----:B------:R-:W-:-:S02]  /*4f690*/  ISETP.GE.U32.AND P1, PT, R62, R52, PT ;  /* 0x000000343e00720c */ /* 0x000fc40003f26070 */
[C---:B------:R-:W-:Y:S01]  /*4f6a0*/  ISETP.GE.U32.AND P4, PT, R54.reuse, R46, PT ;  /* 0x0000002e3600720c */ /* 0x040fe20003f86070 */
[----:B------:R-:W-:Y:S01]  /*4f6b0*/  IMAD.IADD R63, R63, 0x1, R79 ;  /* 0x000000013f3f7824 */ /* 0x000fe200078e024f */
[----:B------:R-:W-:Y:S01]  /*4f6c0*/  IADD3 R79, P6, PT, R65, R62, RZ ;  /* 0x0000003e414f7210 */ /* 0x000fe20007fde0ff */
[----:B------:R-:W-:Y:S01]  /*4f6d0*/  IMAD.X R65, RZ, RZ, RZ, P3 ;  /* 0x000000ffff417224 */ /* 0x000fe200018e06ff */
[----:B------:R-:W-:Y:S01]  /*4f6e0*/  IADD3 R47, P3, PT, R47, R60, RZ ;  /* 0x0000003c2f2f7210 */ /* 0x000fe20007f7e0ff */
[----:B------:R-:W-:Y:S01]  /*4f6f0*/  IMAD.MOV.U32 R64, RZ, RZ, R61 ;  /* 0x000000ffff407224 */ /* 0x000fe200078e003d */
[----:B------:R-:W-:Y:S01]  /*4f700*/  IADD3 R91, P5, PT, R54, R91, RZ ;  /* 0x0000005b365b7210 */ /* 0x000fe20007fbe0ff */
[----:B------:R-:W-:Y:S01]  /*4f710*/  IMAD.X R71, R63, 0x1, R70, P6 ;  /* 0x000000013f477824 */ /* 0x000fe200030e0646 */
[----:B------:R-:W-:Y:S01]  /*4f720*/  SEL R60, RZ, 0x1, P0 ;  /* 0x00000001ff3c7807 */ /* 0x000fe20000000000 */
[----:B------:R-:W-:Y:S01]  /*4f730*/  IMAD.X R46, R47, 0x1, R55, P2 ;  /* 0x000000012f2e7824 */ /* 0x000fe200010e0637 */
[----:B------:R-:W-:Y:S01]  /*4f740*/  ISETP.GE.U32.AND.EX P1, PT, R63, R53, PT, P1 ;  /* 0x000000353f00720c */ /* 0x000fe20003f26110 */
[----:B------:R-:W-:Y:S01]  /*4f750*/  IMAD.WIDE.U32.X R64, RZ, R73, R64, P3 ;  /* 0x00000049ff407225 */ /* 0x000fe200018e0440 */
[----:B------:R-:W-:-:S02]  /*4f760*/  IADD3 R60, P6, PT, R91, R60, RZ ;  /* 0x0000003c5b3c7210 */ /* 0x000fc40007fde0ff */
[----:B------:R-:W-:Y:S01]  /*4f770*/  ISETP.GE.U32.AND P3, PT, R79, R62, PT ;  /* 0x0000003e4f00720c */ /* 0x000fe20003f66070 */
[C---:B------:R-:W-:Y:S01]  /*4f780*/  IMAD.X R77, R46.reuse, 0x1, R77, P5 ;  /* 0x000000012e4d7824 */ /* 0x040fe200028e064d */
[----:B------:R-:W-:Y:S01]  /*4f790*/  ISETP.GE.U32.AND.EX P4, PT, R46, R47, PT, P4 ;  /* 0x0000002f2e00720c */ /* 0x000fe20003f86140 */
[C---:B------:R-:W-:Y:S01]  /*4f7a0*/  IMAD.WIDE.U32 R52, R71.reuse, 0x3d1, RZ ;  /* 0x000003d147347825 */ /* 0x040fe200078e00ff */
[----:B------:R-:W-:Y:S02]  /*4f7b0*/  ISETP.GE.U32.AND P2, PT, R60, R91, PT ;  /* 0x0000005b3c00720c */ /* 0x000fe40003f46070 */
[----:B------:R-:W-:Y:S01]  /*4f7c0*/  ISETP.GE.U32.AND.EX P3, PT, R71, R63, PT, P3 ;  /* 0x0000003f4700720c */ /* 0x000fe20003f66130 */
[----:B------:R-:W-:Y:S01]  /*4f7d0*/  IMAD.X R62, RZ, RZ, R77, P6 ;  /* 0x000000ffff3e7224 */ /* 0x000fe200030e064d */
[----:B------:R-:W-:Y:S01]  /*4f7e0*/  ISETP.LT.U32.AND P0, PT, R91, R54, PT ;  /* 0x000000365b00720c */ /* 0x000fe20003f01070 */
[----:B------:R-:W-:Y:S01]  /*4f7f0*/  IMAD.WIDE.U32 R54, R79, 0x3d1, RZ ;  /* 0x000003d14f367825 */ /* 0x000fe200078e00ff */
[----:B------:R-:W-:-:S02]  /*4f800*/  SEL R61, RZ, 0x1, P4 ;  /* 0x00000001ff3d7807 */ /* 0x000fc40002000000 */
[----:B------:R-:W-:Y:S01]  /*4f810*/  SEL R63, RZ, 0x1, P1 ;  /* 0x00000001ff3f7807 */ /* 0x000fe20000800000 */
[----:B------:R-:W-:Y:S01]  /*4f820*/  IMAD.WIDE.U32 R52, P1, RZ, R79, R52 ;  /* 0x0000004fff347225 */ /* 0x000fe20007820034 */
[----:B------:R-:W-:Y:S02]  /*4f830*/  ISETP.GE.U32.AND.EX P4, PT, R62, R77, PT, P2 ;  /* 0x0000004d3e00720c */ /* 0x000fe40003f86120 */
[----:B------:R-:W-:Y:S01]  /*4f840*/  SEL R47, RZ, 0x1, P3 ;  /* 0x00000001ff2f7807 */ /* 0x000fe20001800000 */
[----:B------:R-:W-:Y:S01]  /*4f850*/  IMAD.MOV.U32 R91, RZ, RZ, R69 ;  /* 0x000000ffff5b7224 */ /* 0x000fe200078e0045 */
[----:B------:R-:W-:Y:S01]  /*4f860*/  ISETP.LT.U32.OR.EX P0, PT, R77, R46, !P4, P0 ;  /* 0x0000002e4d00720c */ /* 0x000fe20006701500 */
[----:B------:R-:W-:Y:S01]  /*4f870*/  IMAD.MOV.U32 R46, RZ, RZ, R53 ;  /* 0x000000ffff2e7224 */ /* 0x000fe200078e0035 */
[----:B------:R-:W-:Y:S01]  /*4f880*/  IADD3 R61, P2, P3, R54, R64, R61 ;  /* 0x00000040363d7210 */ /* 0x000fe20007b5e03d */
[----:B------:R-:W-:Y:S01]  /*4f890*/  IMAD.MOV.U32 R70, RZ, RZ, R72 ;  /* 0x000000ffff467224 */ /* 0x000fe200078e0048 */
[----:B------:R-:W-:Y:S01]  /*4f8a0*/  IADD3 R77, P4, P5, R47, R74, R63 ;  /* 0x0000004a2f4d7210 */ /* 0x000fe20007d9e03f */
[----:B------:R-:W-:Y:S01]  /*4f8b0*/  IMAD.X R47, RZ, RZ, RZ, P1 ;  /* 0x000000ffff2f7224 */ /* 0x000fe200008e06ff */
[----:B------:R-:W-:Y:S01]  /*4f8c0*/  IADD3 R55, P6, PT, R55, R52, RZ ;  /* 0x0000003437377210 */ /* 0x000fe20007fde0ff */
[----:B------:R-:W-:Y:S01]  /*4f8d0*/  IMAD.MOV.U32 R89, RZ, RZ, R60 ;  /* 0x000000ffff597224 */ /* 0x000fe200078e003c */
[C---:B------:R-:W-:Y:S01]  /*4f8e0*/  ISETP.GE.U32.AND P1, PT, R61.reuse, R54, PT ;  /* 0x000000363d00720c */ /* 0x040fe20003f26070 */
[----:B------:R-:W-:Y:S01]  /*4f8f0*/  IMAD.MOV.U32 R81, RZ, RZ, R62 ;  /* 0x000000ffff517224 */ /* 0x000fe200078e003e */
[----:B------:R-:W-:Y:S01]  /*4f900*/  IADD3.X R75, PT, PT, RZ, R75, RZ, P4, P5 ;  /* 0x0000004bff4b7210 */ /* 0x000fe200027ea4ff */
[----:B------:R-:W-:Y:S01]  /*4f910*/  IMAD.WIDE.U32.X R46, RZ, R71, R46, P6 ;  /* 0x00000047ff2e7225 */ /* 0x000fe200030e042e */
[----:B------:R-:W-:-:S02]  /*4f920*/  IADD3 R54, P4, PT, R61, R73, RZ ;  /* 0x000000493d367210 */ /* 0x000fc40007f9e0ff */
[----:B------:R-:W-:Y:S01]  /*4f930*/  SEL R63, RZ, 0x1, !P0 ;  /* 0x00000001ff3f7807 */ /* 0x000fe20004000000 */
[----:B------:R-:W-:Y:S01]  /*4f940*/  IMAD.WIDE.U32 R52, R75, 0x3d1, RZ ;  /* 0x000003d14b347825 */ /* 0x000fe200078e00ff */
[----:B------:R-:W-:Y:S02]  /*4f950*/  IADD3.X R64, PT, PT, R55, R65, RZ, P2, P3 ;  /* 0x0000004137407210 */ /* 0x000fe400017e64ff */
        /* <DEDUP_REMOVED lines=20> */
[----:B------:R-:W-:Y:S01]  /*4faa0*/  ISETP.GE.U32.AND P1, PT, R52, R71, PT ;  /* 0x000000473400720c */ /* 0x000fe20003f26070 */
[----:B------:R-:W-:Y:S01]  /*4fab0*/  IMAD.MOV.U32 R77, RZ, RZ, R76 ;  /* 0x000000ffff4d7224 */ /* 0x000fe200078e004c */
[----:B------:R-:W-:Y:S01]  /*4fac0*/  ISETP.LT.U32.AND P3, PT, R71, R46, PT ;  /* 0x0000002e4700720c */ /* 0x000fe20003f61070 */
[----:B------:R-:W-:Y:S01]  /*4fad0*/  IMAD.X R54, RZ, RZ, R55, P4 ;  /* 0x000000ffff367224 */ /* 0x000fe200020e0637 */
[----:B------:R-:W-:Y:S01]  /*4fae0*/  ISETP.GE.U32.AND.EX P0, PT, R64, R61, PT, P0 ;  /* 0x0000003d4000720c */ /* 0x000fe20003f06100 */
[----:B------:R-:W-:-:S02]  /*4faf0*/  IMAD.MOV.U32 R46, RZ, RZ, R53 ;  /* 0x000000ffff2e7224 */ /* 0x000fc400078e0035 */
[----:B------:R-:W-:Y:S01]  /*4fb00*/  IMAD.MOV.U32 R53, RZ, RZ, RZ ;  /* 0x000000ffff357224 */ /* 0x000fe200078e00ff */
[----:B------:R-:W-:Y:S01]  /*4fb10*/  ISETP.GE.U32.AND.EX P1, PT, R54, R55, PT, P1 ;  /* 0x000000373600720c */ /* 0x000fe20003f26110 */
[----:B------:R-:W-:Y:S01]  /*4fb20*/  IMAD.WIDE.U32.X R46, RZ, R75, R46, P2 ;  /* 0x0000004bff2e7225 */ /* 0x000fe200010e042e */
[----:B------:R-:W-:Y:S02]  /*4fb30*/  SEL R71, RZ, 0x1, P0 ;  /* 0x00000001ff477807 */ /* 0x000fe40000000000 */
[----:B------:R-:W-:Y:S01]  /*4fb40*/  ISETP.LT.U32.OR.EX P0, PT, R55, R64, !P1, P3 ;  /* 0x000000403700720c */ /* 0x000fe20004f01530 */
[----:B------:R-:W-:Y:S01]  /*4fb50*/  IMAD.MOV.U32 R79, RZ, RZ, R52 ;  /* 0x000000ffff4f7224 */ /* 0x000fe200078e0034 */
[----:B------:R-:W-:Y:S01]  /*4fb60*/  IADD3 R71, P1, P2, R75, R46, R71 ;  /* 0x0000002e4b477210 */ /* 0x000fe20007a3e047 */
[----:B------:R-:W-:Y:S01]  /*4fb70*/  IMAD.MOV.U32 R75, RZ, RZ, R63 ;  /* 0x000000ffff4b7224 */ /* 0x000fe200078e003f */
[----:B------:R-:W-:Y:S01]  /*4fb80*/  SEL R46, RZ, 0x1, !P0 ;  /* 0x00000001ff2e7807 */ /* 0x000fe20004000000 */
[----:B------:R-:W-:Y:S01]  /*4fb90*/  IMAD.MOV.U32 R68, RZ, RZ, R54 ;  /* 0x000000ffff447224 */ /* 0x000fe200078e0036 */
        /* <DEDUP_REMOVED lines=30> */
[----:B------:R-:W-:-:S03]  /*4fd80*/  IMAD.X R47, RZ, RZ, RZ, P1 ;  /* 0x000000ffff2f7224 */ /* 0x000fc600008e06ff */
[----:B------:R-:W-:Y:S02]  /*4fd90*/  ISETP.GE.U32.AND P1, PT, R60, R89, PT ;  /* 0x000000593c00720c */ /* 0x000fe40003f26070 */
[----:B------:R-:W-:Y:S02]  /*4fda0*/  IADD3.X R62, PT, PT, R47, R81, R54, P2, P3 ;  /* 0x000000512f3e7210 */ /* 0x000fe400017e6436 */
[----:B------:R-:W-:Y:S02]  /*4fdb0*/  ISETP.GT.U32.AND P3, PT, R53, R46, PT ;  /* 0x0000002e3500720c */ /* 0x000fe40003f64070 */
[----:B------:R-:W-:Y:S02]  /*4fdc0*/  ISETP.GE.U32.AND P2, PT, R52, R73, PT ;  /* 0x000000493400720c */ /* 0x000fe40003f46070 */
[----:B------:R-:W-:Y:S02]  /*4fdd0*/  LOP3.LUT R46, RZ, R54, RZ, 0x33, !PT ;  /* 0x00000036ff2e7212 */ /* 0x000fe400078e33ff */
[----:B------:R-:W-:-:S02]  /*4fde0*/  ISETP.GE.U32.AND.EX P1, PT, R62, R81, PT, P1 ;  /* 0x000000513e00720c */ /* 0x000fc40003f26110 */
        /* <DEDUP_REMOVED lines=14> */
.L_x_399:
[----:B------:R-:W-:Y:S05]  /*4fed0*/  BSYNC.RECONVERGENT B0 ;  /* 0x0000000000007941 */ /* 0x000fea0003800200 */
.L_x_398:
        /* <DEDUP_REMOVED lines=61> */
.L_x_402:
[----:B------:R-:W-:Y:S05]  /*502b0*/  BSYNC.RELIABLE B1 ;  /* 0x0000000000017941 */ /* 0x000fea0003800100 */
.L_x_401:
        /* <DEDUP_REMOVED lines=25> */
[----:B------:R-:W-:-:S04]  /*50450*/  ISETP.GE.U32.AND P4, PT, R72, R65, PT ;  /* 0x000000414800720c */ /* 0x000fc80003f86070 */
        /* <DEDUP_REMOVED lines=8> */
[----:B------:R-:W-:Y:S01]  /*504e0*/  SEL R72, RZ, 0xffffffff, !P2 ;  /* 0xffffffffff487807 */ /* 0x000fe20005000000 */
[----:B------:R-:W-:Y:S01]  /*504f0*/  IMAD.X R60, R60, 0x1, R113, P4 ;  /* 0x000000013c3c7824 */ /* 0x000fe200020e0671 */
[----:B------:R-:W-:-:S02]  /*50500*/  ISETP.NE.U32.AND P2, PT, R76, RZ, PT ;  /* 0x000000ff4c00720c */ /* 0x000fc40003f45070 */
[----:B------:R-:W-:Y:S02]  /*50510*/  ISETP.GT.U32.AND.EX P1, PT, R63, UR7, PT, P1 ;  /* 0x000000073f007c0c */ /* 0x000fe4000bf24110 */
[----:B------:R-:W-:Y:S02]  /*50520*/  IADD3 R74, P4, PT, R78, R107, RZ ;  /* 0x0000006b4e4a7210 */ /* 0x000fe40007f9e0ff */
[----:B------:R-:W-:Y:S02]  /*50530*/  ISETP.NE.OR.EX P1, PT, R60, RZ, P1, P2 ;  /* 0x000000ff3c00720c */ /* 0x000fe40000f25720 */
[----:B------:R-:W-:Y:S01]  /*50540*/  IADD3 R61, P3, PT, R61, -R46, RZ ;  /* 0x8000002e3d3d7210 */ /* 0x000fe20007f7e0ff */
[----:B------:R-:W-:Y:S01]  /*50550*/  IMAD.X R78, R78, 0x1, R109, P4 ;  /* 0x000000014e4e7824 */ /* 0x000fe200020e066d */
[----:B------:R-:W-:Y:S01]  /*50560*/  IADD3 R65, P5, PT, R72, R69, RZ ;  /* 0x0000004548417210 */ /* 0x000fe20007fbe0ff */
[----:B------:R-:W-:Y:S02]  /*50570*/  IMAD.MOV.U32 R69, RZ, RZ, R74 ;  /* 0x000000ffff457224 */ /* 0x000fe400078e004a */
[----:B------:R-:W-:-:S02]  /*50580*/  IMAD.X R64, R64, 0x1, ~R47, P3 ;  /* 0x0000000140407824 */ /* 0x000fc400018e0e2f */
[----:B------:R-:W-:Y:S02]  /*50590*/  IMAD.X R72, R72, 0x1, R95, P5 ;  /* 0x0000000148487824 */ /* 0x000fe400028e065f */
[----:B------:R-:W-:Y:S02]  /*505a0*/  IMAD.MOV.U32 R74, RZ, RZ, R78 ;  /* 0x000000ffff4a7224 */ /* 0x000fe400078e004e */
        /* <DEDUP_REMOVED lines=21> */
.L_x_405:
[----:B------:R-:W-:Y:S05]  /*50700*/  BSYNC.RELIABLE B1 ;  /* 0x0000000000017941 */ /* 0x000fea0003800100 */
.L_x_404:
        /* <DEDUP_REMOVED lines=32> */
[----:B------:R-:W-:Y:S01]  /*50910*/  IADD3 R69, P4, PT, R74, R95, RZ ;  /* 0x0000005f4a457210 */ /* 0x000fe20007f9e0ff */
[----:B------:R-:W-:Y:S01]  /*50920*/  IMAD.MOV.U32 R63, RZ, RZ, R78 ;  /* 0x000000ffff3f7224 */ /* 0x000fe200078e004e */
        /* <DEDUP_REMOVED lines=28> */
.L_x_407:
[----:B------:R-:W-:Y:S05]  /*50af0*/  BSYNC.RELIABLE B1 ;  /* 0x0000000000017941 */ /* 0x000fea0003800100 */
.L_x_406:
        /* <DEDUP_REMOVED lines=27> */
.L_x_403:
[----:B------:R-:W-:Y:S05]  /*50cb0*/  BSYNC.RECONVERGENT B0 ;  /* 0x0000000000007941 */ /* 0x000fea0003800200 */
.L_x_400:
[----:B------:R-:W-:Y:S05]  /*50cc0*/  WARPSYNC.ALL ;  /* 0x0000000000007948 */ /* 0x000fea0003800000 */
[-C--:B------:R-:W-:Y:S01]  /*50cd0*/  LEA.HI R46, P1, R64, R69.reuse, RZ, 0x1 ;  /* 0x00000045402e7211 */ /* 0x080fe200078308ff */
[----:B------:R-:W-:Y:S04]  /*50ce0*/  BSSY.RECONVERGENT B0, `(.L_x_408) ;  /* 0x0000055000007945 */ /* 0x000fe80003800200 */
[----:B------:R-:W-:Y:S01]  /*50cf0*/  BSSY.RELIABLE B1, `(.L_x_409) ;  /* 0x0000037000017945 */ /* 0x000fe20003800100 */
[----:B------:R-:W-:Y:S01]  /*50d00*/  IADD3 R55, P3, PT, R69, R46, RZ ;  /* 0x0000002e45377210 */ /* 0x000fe20007f7e0ff */
[----:B------:R-:W-:Y:S01]  /*50d10*/  IMAD.X R47, RZ, RZ, R74, P1 ;  /* 0x000000ffff2f7224 */ /* 0x000fe200008e064a */
[----:B------:R-:W-:-:S02]  /*50d20*/  ISETP.GE.U32.AND P1, PT, R46, R69, PT ;  /* 0x000000452e00720c */ /* 0x000fc40003f26070 */
[----:B------:R-:W-:Y:S01]  /*50d30*/  ISETP.GE.U32.AND P2, PT, R55, R46, PT ;  /* 0x0000002e3700720c */ /* 0x000fe20003f46070 */
[----:B------:R-:W-:Y:S01]  /*50d40*/  IMAD.X R60, R74, 0x1, R47, P3 ;  /* 0x000000014a3c7824 */ /* 0x000fe200018e062f */
[----:B------:R-:W-:Y:S02]  /*50d50*/  ISETP.GE.U32.AND.EX P1, PT, R47, R74, PT, P1 ;  /* 0x0000004a2f00720c */ /* 0x000fe40003f26110 */
[----:B------:R-:W-:Y:S02]  /*50d60*/  SHF.L.U64.HI R69, R61, 0x1, R64 ;  /* 0x000000013d457819 */ /* 0x000fe40000010240 */
        /* <DEDUP_REMOVED lines=21> */
[----:B------:R-:W-:-:S04]  /*50ec0*/  ISETP.GT.U32.AND P3, PT, R62, UR6, PT ;  /* 0x000000063e007c0c */ /* 0x000fc8000bf64070 */
[----:B------:R-:W-:-:S04]  /*50ed0*/  ISETP.LT.U32.OR.EX P1, PT, R52, R46, !P1, P2 ;  /* 0x0000002e3400720c */ /* 0x000fc80004f21520 */
[----:B------:R-:W-:-:S13]  /*50ee0*/  ISETP.GT.U32.OR.EX P1, PT, R52, UR7, P1, P3 ;  /* 0x0000000734007c0c */ /* 0x000fda0008f24530 */
        /* <DEDUP_REMOVED lines=23> */
.L_x_410:
[----:B------:R-:W-:Y:S05]  /*51060*/  BSYNC.RELIABLE B1 ;  /* 0x0000000000017941 */ /* 0x000fea0003800100 */
.L_x_409:
        /* <DEDUP_REMOVED lines=22> */
[----:B------:R-:W-:Y:S01]  /*511d0*/  IADD3 R62, P4, P5, R47, -UR6, R62 ;  /* 0x800000062f3e7c10 */ /* 0x000fe2000fd9e03e */
[----:B------:R-:W-:Y:S01]  /*511e0*/  IMAD.X R60, R60, 0x1, R65, P2 ;  /* 0x000000013c3c7824 */ /* 0x000fe200010e0641 */
[----:B------:R-:W-:Y:S01]  /*511f0*/  IADD3.X R69, PT, PT, R69, ~UR13, RZ, P1, !PT ;  /* 0x8000000d45457c10 */ /* 0x000fe20008ffe4ff */
[----:B------:R-:W-:Y:S01]  /*51200*/  IMAD.X R54, R54, 0x1, R61, P3 ;  /* 0x0000000136367824 */ /* 0x000fe200018e063d */
[----:B------:R-:W-:Y:S01]  /*51210*/  IADD3.X R52, PT, PT, R47, ~UR7, R52, P4, P5 ;  /* 0x800000072f347c10 */ /* 0x000fe2000a7ea434 */
[----:B------:R-:W-:-:S08]  /*51220*/  IMAD.MOV.U32 R55, RZ, RZ, R46 ;  /* 0x000000ffff377224 */ /* 0x000fd000078e002e */
.L_x_411:
[----:B------:R-:W-:Y:S05]  /*51230*/  BSYNC.RECONVERGENT B0 ;  /* 0x0000000000007941 */ /* 0x000fea0003800200 */
.L_x_408:
        /* <DEDUP_REMOVED lines=24> */
.L_x_413:
        /* <DEDUP_REMOVED lines=26> */
.L_x_415:
[----:B------:R-:W-:Y:S05]  /*51560*/  BSYNC.RELIABLE B1 ;  /* 0x0000000000017941 */ /* 0x000fea0003800100 */
.L_x_414:
        /* <DEDUP_REMOVED lines=34> */
[----:B------:R-:W-:Y:S01]  /*51790*/  ISETP.GE.U32.AND.EX P3, PT, R63, R102, PT, P3 ;  /* 0x000000663f00720c */ /* 0x000fe20003f66130 */
[C---:B------:R-:W-:Y:S01]  /*517a0*/  IMAD.X R74, R61.reuse, 0x1, ~R86, P5 ;  /* 0x000000013d4a7824 */ /* 0x040fe200028e0e56 */
[----:B------:R-:W-:Y:S02]  /*517b0*/  ISETP.GE.U32.AND.EX P6, PT, R61, R63, PT, P4 ;  /* 0x0000003f3d00720c */ /* 0x000fe40003fc6140 */
        /* <DEDUP_REMOVED lines=8> */
[----:B------:R-:W-:-:S02]  /*51840*/  SEL R63, RZ, 0xffffffff, P1 ;  /* 0xffffffffff3f7807 */ /* 0x000fc40000800000 */
[----:B------:R-:W-:Y:S02]  /*51850*/  SEL R61, RZ, 0xffffffff, !P2 ;  /* 0xffffffffff3d7807 */ /* 0x000fe40005000000 */
[----:B------:R-:W-:Y:S02]  /*51860*/  IADD3 R103, P4, P5, -R84, UR6, R103 ;  /* 0x0000000654677c10 */ /* 0x000fe4000fd9e167 */
[----:B------:R-:W-:Y:S02]  /*51870*/  SEL R64, RZ, 0xffffffff, !P3 ;  /* 0xffffffffff407807 */ /* 0x000fe40005800000 */
[----:B------:R-:W-:Y:S02]  /*51880*/  IADD3 R94, P1, PT, R63, R76, RZ ;  /* 0x0000004c3f5e7210 */ /* 0x000fe40007f3e0ff */
[----:B------:R-:W-:Y:S02]  /*51890*/  IADD3 R46, P2, PT, R61, R46, RZ ;  /* 0x0000002e3d2e7210 */ /* 0x000fe40007f5e0ff */
[----:B------:R-:W-:Y:S01]  /*518a0*/  IADD3.X R47, PT, PT, ~R82, UR7, R47, P4, P5 ;  /* 0x00000007522f7c10 */ /* 0x000fe2000a7ea52f */
[----:B------:R-:W-:Y:S01]  /*518b0*/  IMAD.X R101, R63, 0x1, R78, P1 ;  /* 0x000000013f657824 */ /* 0x000fe200008e064e */
[----:B------:R-:W-:Y:S01]  /*518c0*/  IADD3 R103, P3, PT, R103, R64, RZ ;  /* 0x0000004067677210 */ /* 0x000fe20007f7e0ff */
[----:B------:R-:W-:-:S04]  /*518d0*/  IMAD.X R99, R61, 0x1, R74, P2 ;  /* 0x000000013d637824 */ /* 0x000fc800010e064a */
[----:B------:R-:W-:-:S08]  /*518e0*/  IMAD.X R47, R47, 0x1, R64, P3 ;  /* 0x000000012f2f7824 */ /* 0x000fd000018e0640 */
.L_x_416:
[----:B------:R-:W-:Y:S05]  /*518f0*/  BSYNC.RECONVERGENT B0 ;  /* 0x0000000000007941 */ /* 0x000fea0003800200 */
.L_x_412:
        /* <DEDUP_REMOVED lines=26> */
.L_x_418:
        /* <DEDUP_REMOVED lines=26> */
.L_x_420:
[----:B------:R-:W-:Y:S05]  /*51c40*/  BSYNC.RELIABLE B1 ;  /* 0x0000000000017941 */ /* 0x000fea0003800100 */
.L_x_419:
[----:B------:R-:W-:-:S04]  /*51c50*/  IADD3 R80, P2, PT, R95, UR12, RZ ;  /* 0x0000000c5f507c10 */ /* 0x000fc8000ff5e0ff */
[----:B------:R-:W-:Y:S01]  /*51c60*/  ISETP.GE.U32.AND P1, PT, R80, R95, PT ;  /* 0x0000005f5000720c */ /* 0x000fe20003f26070 */
[----:B------:R-:W-:Y:S01]  /*51c70*/  IMAD.MOV.U32 R95, RZ, RZ, R80 ;  /* 0x000000ffff5f7224 */ /* 0x000fe200078e0050 */
        /* <DEDUP_REMOVED lines=13> */
[----:B------:R-:W-:Y:S02]  /*51d50*/  ISETP.GE.U32.AND.EX P3, PT, R74, R101, PT, P3 ;  /* 0x000000654a00720c */ /* 0x000fe40003f66130 */
[C---:B------:R-:W-:Y:S01]  /*51d60*/  ISETP.GE.U32.AND.EX P4, PT, R63.reuse, R74, PT, P4 ;  /* 0x0000004a3f00720c */ /* 0x040fe20003f86140 */
[----:B------:R-:W-:Y:S01]  /*51d70*/  IMAD.X R74, R63, 0x1, ~R60, P5 ;  /* 0x000000013f4a7824 */ /* 0x000fe200028e0e3c */
[----:B------:R-:W-:-:S02]  /*51d80*/  ISETP.GE.U32.AND P2, PT, R64, R61, PT ;  /* 0x0000003d4000720c */ /* 0x000fc40003f46070 */
[----:B------:R-:W-:Y:S02]  /*51d90*/  SEL R65, RZ, 0x1, P3 ;  /* 0x00000001ff417807 */ /* 0x000fe40001800000 */
[----:B------:R-:W-:Y:S02]  /*51da0*/  SEL R61, RZ, 0x1, P4 ;  /* 0x00000001ff3d7807 */ /* 0x000fe40002000000 */
[----:B------:R-:W-:Y:S02]  /*51db0*/  ISETP.LT.U32.AND P3, PT, R76, R55, PT ;  /* 0x000000374c00720c */ /* 0x000fe40003f61070 */
[----:B------:R-:W-:Y:S02]  /*51dc0*/  ISETP.GE.U32.AND.EX P2, PT, R74, RZ, PT, P2 ;  /* 0x000000ff4a00720c */ /* 0x000fe40003f46120 */
[----:B------:R-:W-:Y:S02]  /*51dd0*/  IADD3 R55, P5, P4, R46, R61, R65 ;  /* 0x0000003d2e377210 */ /* 0x000fe40007cbe041 */
[----:B------:R-:W-:-:S02]  /*51de0*/  ISETP.LT.U32.OR.EX P2, PT, R63, R60, !P2, P3 ;  /* 0x0000003c3f00720c */ /* 0x000fc40005741530 */
[----:B------:R-:W-:Y:S02]  /*51df0*/  IADD3 R78, P6, PT, R55, UR10, RZ ;  /* 0x0000000a374e7c10 */ /* 0x000fe4000ffde0ff */
[----:B------:R-:W-:Y:S02]  /*51e00*/  IADD3.X R60, PT, PT, R99, RZ, RZ, P5, P4 ;  /* 0x000000ff633c7210 */ /* 0x000fe40002fe84ff */
        /* <DEDUP_REMOVED lines=17> */
[----:B------:R-:W-:Y:S02]  /*51f20*/  IADD3 R62, P4, P5, -R62, UR6, R103 ;  /* 0x000000063e3e7c10 */ /* 0x000fe4000fd9e167 */
[----:B------:R-:W-:Y:S02]  /*51f30*/  SEL R65, RZ, 0xffffffff, !P2 ;  /* 0xffffffffff417807 */ /* 0x000fe40005000000 */
        /* <DEDUP_REMOVED lines=9> */
.L_x_421:
[----:B------:R-:W-:Y:S05]  /*51fd0*/  BSYNC.RECONVERGENT B0 ;  /* 0x0000000000007941 */ /* 0x000fea0003800200 */
.L_x_417:
[----:B------:R-:W-:Y:S05]  /*51fe0*/  WARPSYNC.ALL ;  /* 0x0000000000007948 */ /* 0x000fea0003800000 */
[----:B------:R-:W-:Y:S01]  /*51ff0*/  UMOV UR4, URZ ;  /* 0x000000ff00047c82 */ /* 0x000fe20008000000 */
        /* <DEDUP_REMOVED lines=54> */
.L_x_423:
[----:B------:R-:W-:Y:S05]  /*52360*/  BSYNC.RECONVERGENT B0 ;  /* 0x0000000000007941 */ /* 0x000fea0003800200 */
.L_x_422:
        /* <DEDUP_REMOVED lines=62> */
.L_x_426:
[----:B------:R-:W-:Y:S05]  /*52750*/  BSYNC.RELIABLE B1 ;  /* 0x0000000000017941 */ /* 0x000fea0003800100 */
.L_x_425:
        /* <DEDUP_REMOVED lines=34> */
[----:B------:R-:W-:Y:S01]  /*52980*/  IADD3 R103, P2, PT, R103, -R48, RZ ;  /* 0x8000003067677210 */ /* 0x000fe20007f5e0ff */
[----:B------:R-:W-:Y:S01]  /*52990*/  IMAD.X R75, R54, 0x1, R75, P3 ;  /* 0x00000001364b7824 */ /* 0x000fe200018e064b */
[----:B------:R-:W-:-:S02]  /*529a0*/  SEL R54, RZ, 0xffffffff, !P1 ;  /* 0xffffffffff367807 */ /* 0x000fc40004800000 */
[----:B------:R-:W-:Y:S01]  /*529b0*/  ISETP.GT.U32.AND.EX P0, PT, R106, UR7, PT, P0 ;  /* 0x000000076a007c0c */ /* 0x000fe2000bf04100 */
[----:B------:R-:W-:Y:S01]  /*529c0*/  IMAD.X R104, R104, 0x1, ~R49, P2 ;  /* 0x0000000168687824 */ /* 0x000fe200010e0e31 */
[----:B------:R-:W-:Y:S02]  /*529d0*/  ISETP.NE.U32.AND P1, PT, R73, RZ, PT ;  /* 0x000000ff4900720c */ /* 0x000fe40003f25070 */
[----:B------:R-:W-:Y:S02]  /*529e0*/  IADD3 R56, P3, PT, R60, R69, RZ ;  /* 0x000000453c387210 */ /* 0x000fe40007f7e0ff */
[----:B------:R-:W-:Y:S02]  /*529f0*/  ISETP.NE.OR.EX P0, PT, R75, RZ, P0, P1 ;  /* 0x000000ff4b00720c */ /* 0x000fe40000705710 */
[----:B------:R-:W-:Y:S01]  /*52a00*/  IADD3 R55, P4, PT, R54, R59, RZ ;  /* 0x0000003b36377210 */ /* 0x000fe20007f9e0ff */
[----:B------:R-:W-:Y:S02]  /*52a10*/  IMAD.X R60, R60, 0x1, R71, P3 ;  /* 0x000000013c3c7824 */ /* 0x000fe400018e0647 */
[----:B------:R-:W-:-:S02]  /*52a20*/  IMAD.MOV.U32 R59, RZ, RZ, R56 ;  /* 0x000000ffff3b7224 */ /* 0x000fc400078e0038 */
        /* <DEDUP_REMOVED lines=22> */
.L_x_429:
[----:B------:R-:W-:Y:S05]  /*52b90*/  BSYNC.RELIABLE B1 ;  /* 0x0000000000017941 */ /* 0x000fea0003800100 */
.L_x_428:
        /* <DEDUP_REMOVED lines=26> */
[----:B------:R-:W-:Y:S02]  /*52d40*/  IADD3 R101, P3, PT, R55, R56, RZ ;  /* 0x0000003837657210 */ /* 0x000fe40007f7e0ff */
        /* <DEDUP_REMOVED lines=34> */
.L_x_431:
[----:B------:R-:W-:Y:S05]  /*52f70*/  BSYNC.RELIABLE B1 ;  /* 0x0000000000017941 */ /* 0x000fea0003800100 */
.L_x_430:
        /* <DEDUP_REMOVED lines=27> */
.L_x_427:
[----:B------:R-:W-:Y:S05]  /*53130*/  BSYNC.RECONVERGENT B0 ;  /* 0x0000000000007941 */ /* 0x000fea0003800200 */
.L_x_424:
        /* <DEDUP_REMOVED lines=24> */
.L_x_433:
        /* <DEDUP_REMOVED lines=26> */
.L_x_435:
[----:B------:R-:W-:Y:S05]  /*53460*/  BSYNC.RELIABLE B1 ;  /* 0x0000000000017941 */ /* 0x000fea0003800100 */
.L_x_434:
        /* <DEDUP_REMOVED lines=31> */
[C---:B------:R-:W-:Y:S02]  /*53660*/  ISETP.GE.U32.AND P3, PT, R53.reuse, R48, PT ;  /* 0x000000303500720c */ /* 0x040fe40003f66070 */
        /* <DEDUP_REMOVED lines=20> */
[----:B------:R-:W-:Y:S01]  /*537b0*/  IADD3 R101, P2, PT, R101, R48, RZ ;  /* 0x0000003065657210 */ /* 0x000fe20007f5e0ff */
[----:B------:R-:W-:Y:S02]  /*537c0*/  IMAD.X R100, R100, 0x1, R51, P0 ;  /* 0x0000000164647824 */ /* 0x000fe400000e0633 */
[----:B------:R-:W-:Y:S02]  /*537d0*/  IMAD.X R102, R102, 0x1, R49, P1 ;  /* 0x0000000166667824 */ /* 0x000fe400008e0631 */
[----:B------:R-:W-:-:S08]  /*537e0*/  IMAD.X R106, R106, 0x1, R48, P2 ;  /* 0x000000016a6a7824 */ /* 0x000fd000010e0630 */
.L_x_436:
[----:B------:R-:W-:Y:S05]  /*537f0*/  BSYNC.RECONVERGENT B0 ;  /* 0x0000000000007941 */ /* 0x000fea0003800200 */
.L_x_432:
[----:B------:R-:W-:Y:S05]  /*53800*/  WARPSYNC.ALL ;  /* 0x0000000000007948 */ /* 0x000fea0003800000 */
[----:B------:R-:W-:Y:S01]  /*53810*/  IADD3 R103, P0, PT, R103, -R66, RZ ;  /* 0x8000004267677210 */ /* 0x000fe20007f1e0ff */
[C---:B------:R-:W-:Y:S01]  /*53820*/  IMAD.WIDE.U32 R68, R18.reuse, R105, RZ ;  /* 0x0000006912447225 */ /* 0x040fe200078e00ff */
[----:B------:R-:W-:Y:S01]  /*53830*/  UMOV UR4, URZ ;  /* 0x000000ff00047c82 */ /* 0x000fe20008000000 */
[----:B------:R-:W-:Y:S02]  /*53840*/  BSSY.RECONVERGENT B0, `(.L_x_437) ;  /* 0x00001aa000007945 */ /* 0x000fe40003800200 */
[----:B------:R-:W-:-:S04]  /*53850*/  IMAD.WIDE.U32 R50, R18, R103, RZ ;  /* 0x0000006712327225 */ /* 0x000fc800078e00ff */
[----:B------:R-:W-:Y:S02]  /*53860*/  IMAD.X R104, R104, 0x1, ~R67, P0 ;  /* 0x0000000168687824 */ /* 0x000fe400000e0e43 */
        /* <DEDUP_REMOVED lines=8> */
[----:B------:R-:W-:-:S04]  /*538f0*/  IMAD.WIDE.U32 R68, P5, R102, R19, R68 ;  /* 0x0000001366447225 */ /* 0x000fc800078a0044 */
[----:B------:R-:W-:Y:S01]  /*53900*/  IMAD.WIDE.U32 R74, R107, R19, RZ ;  /* 0x000000136b4a7225 */ /* 0x000fe200078e00ff */
[----:B------:R-:W-:-:S03]  /*53910*/  IADD3 RZ, P2, PT, R51, R68, RZ ;  /* 0x0000004433ff7210 */ /* 0x000fc60007f5e0ff */
[----:B------:R-:W-:-:S04]  /*53920*/  IMAD.WIDE.U32.X R48, R104, R18, R48, P0 ;  /* 0x0000001268307225 */ /* 0x000fc800000e0430 */
[----:B------:R-:W-:Y:S01]  /*53930*/  IMAD R55, R107, R18, R54 ;  /* 0x000000126b377224 */ /* 0x000fe200078e0236 */
[----:B------:R-:W-:Y:S01]  /*53940*/  IADD3 R54, P0, PT, R48, R74, RZ ;  /* 0x0000004a30367210 */ /* 0x000fe20007f1e0ff */
[----:B------:R-:W-:-:S04]  /*53950*/  IMAD.WIDE.U32 R60, R18, R101, RZ ;  /* 0x00000065123c7225 */ /* 0x000fc800078e00ff */
[----:B------:R-:W-:-:S04]  /*53960*/  IMAD.WIDE.U32 R52, R19, R107, RZ ;  /* 0x0000006b13347225 */ /* 0x000fc800078e00ff */
[----:B------:R-:W-:-:S04]  /*53970*/  IMAD.WIDE.U32 R72, P3, R100, R19, R72 ;  /* 0x0000001364487225 */ /* 0x000fc80007860048 */
[----:B------:R-:W-:Y:S01]  /*53980*/  IMAD.WIDE.U32 R50, R22, R107, RZ ;  /* 0x0000006b16327225 */ /* 0x000fe200078e00ff */
[----:B------:R-:W-:-:S03]  /*53990*/  IADD3 RZ, P6, PT, R53, R72, RZ ;  /* 0x0000004835ff7210 */ /* 0x000fc60007fde0ff */
[----:B------:R-:W-:Y:S02]  /*539a0*/  IMAD.IADD R75, R75, 0x1, R55 ;  /* 0x000000014b4b7824 */ /* 0x000fe400078e0237 */
[----:B------:R-:W-:-:S04]  /*539b0*/  IMAD.WIDE.U32 R56, R22, R103, RZ ;  /* 0x0000006716387225 */ /* 0x000fc800078e00ff */
[----:B------:R-:W-:-:S04]  /*539c0*/  IMAD.WIDE.U32 R58, R19, R101, RZ ;  /* 0x00000065133a7225 */ /* 0x000fc800078e00ff */
[----:B------:R-:W-:-:S04]  /*539d0*/  IMAD.WIDE.U32 R60, P1, R106, R19, R60 ;  /* 0x000000136a3c7225 */ /* 0x000fc8000782003c */
[----:B------:R-:W-:Y:S02]  /*539e0*/  IMAD.X R55, R75, 0x1, R49, P0 ;  /* 0x000000014b377824 */ /* 0x000fe400000e0631 */
        /* <DEDUP_REMOVED lines=15> */
[----:B------:R-:W-:-:S02]  /*53ae0*/  IMAD R56, R104, R27, RZ ;  /* 0x0000001b68387224 */ /* 0x000fc400078e02ff */
[----:B------:R-:W-:Y:S01]  /*53af0*/  IMAD.MOV.U32 R52, RZ, RZ, R61 ;  /* 0x000000ffff347224 */ /* 0x000fe200078e003d */
[----:B------:R-:W-:Y:S01]  /*53b00*/  SEL R73, RZ, 0x1, P0 ;  /* 0x00000001ff497807 */ /* 0x000fe20000000000 */
[----:B------:R-:W-:-:S04]  /*53b10*/  IMAD.WIDE.U32 R60, R105, R19, RZ ;  /* 0x00000013693c7225 */ /* 0x000fc800078e00ff */
[-C--:B------:R-:W-:Y:S02]  /*53b20*/  IMAD R75, R105, R18.reuse, R50 ;  /* 0x00000012694b7224 */ /* 0x080fe400078e0232 */
[----:B------:R-:W-:-:S04]  /*53b30*/  IMAD.WIDE.U32.X R70, R100, R18, R70, P6 ;  /* 0x0000001264467225 */ /* 0x000fc800030e0446 */
[----:B------:R-:W-:Y:S02]  /*53b40*/  IMAD.MOV.U32 R48, RZ, RZ, R51 ;  /* 0x000000ffff307224 */ /* 0x000fe400078e0033 */
[----:B------:R-:W-:-:S04]  /*53b50*/  IMAD.WIDE.U32 R50, R27, R103, R54 ;  /* 0x000000671b327225 */ /* 0x000fc800078e0036 */
[----:B------:R-:W-:Y:S01]  /*53b60*/  IMAD R89, R22, R103, R56 ;  /* 0x0000006716597224 */ /* 0x000fe200078e0238 */
[----:B------:R-:W-:Y:S01]  /*53b70*/  ISETP.GE.U32.AND P0, PT, R50, R54, PT ;  /* 0x000000363200720c */ /* 0x000fe20003f06070 */
[----:B------:R-:W-:Y:S02]  /*53b80*/  IMAD.MOV.U32 R58, RZ, RZ, R69 ;  /* 0x000000ffff3a7224 */ /* 0x000fe400078e0045 */
[----:B------:R-:W-:Y:S01]  /*53b90*/  IMAD.X R69, RZ, RZ, RZ, P4 ;  /* 0x000000ffff457224 */ /* 0x000fe200020e06ff */
[----:B------:R-:W-:Y:S01]  /*53ba0*/  IADD3 R56, P4, P6, R60, R70, R73 ;  /* 0x000000463c387210 */ /* 0x000fe20007e9e049 */
[----:B------:R-:W-:Y:S02]  /*53bb0*/  IMAD.IADD R61, R61, 0x1, R75 ;  /* 0x000000013d3d7824 */ /* 0x000fe400078e024b */
[----:B------:R-:W-:Y:S02]  /*53bc0*/  IMAD.IADD R89, R51, 0x1, R89 ;  /* 0x0000000133597824 */ /* 0x000fe400078e0259 */
[----:B------:R-:W-:Y:S01]  /*53bd0*/  IMAD.MOV.U32 R68, RZ, RZ, R57 ;  /* 0x000000ffff447224 */ /* 0x000fe200078e0039 */
[----:B------:R-:W-:Y:S01]  /*53be0*/  IADD3.X R57, PT, PT, R61, R71, RZ, P4, P6 ;  /* 0x000000473d397210 */ /* 0x000fe200027ec4ff */
[-C--:B------:R-:W-:Y:S01]  /*53bf0*/  IMAD R54, R106, R19.reuse, RZ ;  /* 0x000000136a367224 */ /* 0x080fe200078e02ff */
[----:B------:R-:W-:Y:S01]  /*53c00*/  ISETP.GE.U32.AND P6, PT, R56, R60, PT ;  /* 0x0000003c3800720c */ /* 0x000fe20003fc6070 */
[----:B------:R-:W-:Y:S01]  /*53c10*/  IMAD.WIDE.U32 R70, R101, R19, RZ ;  /* 0x0000001365467225 */ /* 0x000fe200078e00ff */
[----:B------:R-:W-:-:S02]  /*53c20*/  ISETP.GE.U32.AND.EX P4, PT, R89, R55, PT, P0 ;  /* 0x000000375900720c */ /* 0x000fc40003f86100 */
[----:B------:R-:W-:Y:S01]  /*53c30*/  ISETP.GE.U32.AND.EX P0, PT, R57, R61, PT, P6 ;  /* 0x0000003d3900720c */ /* 0x000fe20003f06160 */
[----:B------:R-:W-:Y:S01]  /*53c40*/  IMAD R55, R100, R27, RZ ;  /* 0x0000001b64377224 */ /* 0x000fe200078e02ff */
[----:B------:R-:W-:Y:S01]  /*53c50*/  SEL R61, RZ, 0x1, P4 ;  /* 0x00000001ff3d7807 */ /* 0x000fe20002000000 */
[-C--:B------:R-:W-:Y:S01]  /*53c60*/  IMAD R75, R101, R18.reuse, R54 ;  /* 0x00000012654b7224 */ /* 0x080fe200078e0236 */
[----:B------:R-:W-:Y:S01]  /*53c70*/  SEL R73, RZ, 0x1, P0 ;  /* 0x00000001ff497807 */ /* 0x000fe20000000000 */
[----:B------:R-:W-:Y:S02]  /*53c80*/  IMAD R77, R22, R107, R55 ;  /* 0x0000006b164d7224 */ /* 0x000fe400078e0237 */
[----:B------:R-:W-:-:S04]  /*53c90*/  IMAD.WIDE.U32.X R54, R102, R18, R58, P2 ;  /* 0x0000001266367225 */ /* 0x000fc800010e043a */
        /* <DEDUP_REMOVED lines=10> */
[----:B------:R-:W-:Y:S01]  /*53d40*/  IMAD R68, R102, R27, RZ ;  /* 0x0000001b66447224 */ /* 0x000fe200078e02ff */
[----:B------:R-:W-:Y:S01]  /*53d50*/  IADD3.X R61, PT, PT, R59, R69, RZ, P4, P6 ;  /* 0x000000453b3d7210 */ /* 0x000fe200027ec4ff */
[----:B------:R-:W-:Y:S01]  /*53d60*/  IMAD.WIDE.U32 R72, P4, R27, R102, R72 ;  /* 0x000000661b487225 */ /* 0x000fe20007880048 */
        /* <DEDUP_REMOVED lines=8> */
[----:B------:R-:W-:Y:S01]  /*53df0*/  IMAD.WIDE.U32.X R52, R22, R100, R48, P5 ;  /* 0x0000006416347225 */ /* 0x000fe200028e0430 */
[----:B------:R-:W-:-:S02]  /*53e00*/  SEL R71, RZ, 0x1, P2 ;  /* 0x00000001ff477807 */ /* 0x000fc40001000000 */
[----:B------:R-:W-:Y:S01]  /*53e10*/  IADD3 RZ, P3, PT, R57, R72, RZ ;  /* 0x0000004839ff7210 */ /* 0x000fe20007f7e0ff */
[-C--:B------:R-:W-:Y:S01]  /*53e20*/  IMAD.WIDE.U32 R48, R27, R105.reuse, R54 ;  /* 0x000000691b307225 */ /* 0x080fe200078e0036 */
[----:B------:R-:W-:Y:S02]  /*53e30*/  IADD3 R57, P2, P5, R69, R52, R56 ;  /* 0x0000003445397210 */ /* 0x000fe40007d5e038 */
[----:B------:R-:W-:Y:S01]  /*53e40*/  IADD3 R58, P0, PT, R71, R58, RZ ;  /* 0x0000003a473a7210 */ /* 0x000fe20007f1e0ff */
[----:B------:R-:W-:Y:S01]  /*53e50*/  IMAD R75, R22, R105, R68 ;  /* 0x00000069164b7224 */ /* 0x000fe200078e0244 */
[----:B------:R-:W-:Y:S01]  /*53e60*/  ISETP.GE.U32.AND P1, PT, R48, R54, PT ;  /* 0x000000363000720c */ /* 0x000fe20003f26070 */
[----:B------:R-:W-:Y:S01]  /*53e70*/  IMAD.WIDE.U32 R70, R22, R101, RZ ;  /* 0x0000006516467225 */ /* 0x000fe200078e00ff */
[----:B------:R-:W-:Y:S02]  /*53e80*/  IADD3.X R68, PT, PT, RZ, R53, RZ, P2, P5 ;  /* 0x00000035ff447210 */ /* 0x000fe400017ea4ff */
[----:B------:R-:W-:Y:S01]  /*53e90*/  IADD3 R52, P2, PT, R57, R48, RZ ;  /* 0x0000003039347210 */ /* 0x000fe20007f5e0ff */
[----:B------:R-:W-:-:S02]  /*53ea0*/  IMAD.IADD R75, R49, 0x1, R75 ;  /* 0x00000001314b7824 */ /* 0x000fc400078e024b */
[----:B------:R-:W-:Y:S01]  /*53eb0*/  IMAD.X R59, RZ, RZ, R59, P0 ;  /* 0x000000ffff3b7224 */ /* 0x000fe200000e063b */
[----:B------:R-:W-:Y:S01]  /*53ec0*/  ISETP.GE.U32.AND P5, PT, R52, R48, PT ;  /* 0x000000303400720c */ /* 0x000fe20003fa6070 */
[----:B------:R-:W-:Y:S01]  /*53ed0*/  IMAD.WIDE.U32 R56, R27, R101, RZ ;  /* 0x000000651b387225 */ /* 0x000fe200078e00ff */
[----:B------:R-:W-:-:S03]  /*53ee0*/  ISETP.GE.U32.AND.EX P1, PT, R75, R55, PT, P1 ;  /* 0x000000374b00720c */ /* 0x000fc60003f26110 */
[----:B------:R-:W-:-:S04]  /*53ef0*/  IMAD.WIDE.U32 R54, R21, R107, RZ ;  /* 0x0000006b15367225 */ /* 0x000fc800078e00ff */
[----:B------:R-:W-:-:S04]  /*53f00*/  IMAD.WIDE.U32 R70, P0, R27, R106, R70 ;  /* 0x0000006a1b467225 */ /* 0x000fc80007800046 */
[----:B------:R-:W-:Y:S01]  /*53f10*/  IMAD.X R53, R75, 0x1, R68, P2 ;  /* 0x000000014b357824 */ /* 0x000fe200010e0644 */
[----:B------:R-:W-:Y:S01]  /*53f20*/  IADD3 RZ, P2, PT, R57, R70, RZ ;  /* 0x0000004639ff7210 */ /* 0x000fe20007f5e0ff */
[C---:B------:R-:W-:Y:S01]  /*53f30*/  IMAD.WIDE.U32 R48, R26.reuse, R107, RZ ;  /* 0x0000006b1a307225 */ /* 0x040fe200078e00ff */
[----:B------:R-:W-:Y:S02]  /*53f40*/  SEL R70, RZ, 0x1, P1 ;  /* 0x00000001ff467807 */ /* 0x000fe40000800000 */
[----:B------:R-:W-:Y:S01]  /*53f50*/  ISETP.GE.U32.AND.EX P5, PT, R53, R75, PT, P5 ;  /* 0x0000004b3500720c */ /* 0x000fe20003fa6150 */
[----:B------:R-:W-:-:S03]  /*53f60*/  IMAD.WIDE.U32 R54, P6, R26, R100, R54 ;  /* 0x000000641a367225 */ /* 0x000fc600078c0036 */
[----:B------:R-:W-:Y:S01]  /*53f70*/  SEL R93, RZ, 0x1, P5 ;  /* 0x00000001ff5d7807 */ /* 0x000fe20002800000 */
[----:B------:R-:W-:Y:S01]  /*53f80*/  IMAD.WIDE.U32 R68, R21, R103, RZ ;  /* 0x0000006715447225 */ /* 0x000fe200078e00ff */
[----:B------:R-:W-:-:S03]  /*53f90*/  IADD3 RZ, P1, PT, R49, R54, RZ ;  /* 0x0000003631ff7210 */ /* 0x000fc60007f3e0ff */
[----:B------:R-:W-:Y:S02]  /*53fa0*/  IMAD.X R75, RZ, RZ, RZ, P4 ;  /* 0x000000ffff4b7224 */ /* 0x000fe400020e06ff */
[----:B------:R-:W-:Y:S02]  /*53fb0*/  IMAD R54, R104, R26, RZ ;  /* 0x0000001a68367224 */ /* 0x000fe400078e02ff */
[----:B------:R-:W-:Y:S02]  /*53fc0*/  IMAD.MOV.U32 R74, RZ, RZ, R73 ;  /* 0x000000ffff4a7224 */ /* 0x000fe400078e0049 */
[----:B------:R-:W-:-:S04]  /*53fd0*/  IMAD.WIDE.U32 R56, R26, R103, RZ ;  /* 0x000000671a387225 */ /* 0x000fc800078e00ff */
[----:B------:R-:W-:-:S04]  /*53fe0*/  IMAD.WIDE.U32 R68, P5, R26, R104, R68 ;  /* 0x000000681a447225 */ /* 0x000fc800078a0044 */
[----:B------:R-:W-:Y:S01]  /*53ff0*/  IMAD.WIDE.U32 R48, R26, R103, R60 ;  /* 0x000000671a307225 */ /* 0x000fe200078e003c */
[----:B------:R-:W-:-:S03]  /*54000*/  IADD3 RZ, P4, PT, R57, R68, RZ ;  /* 0x0000004439ff7210 */ /* 0x000fc60007f9e0ff */
[----:B------:R-:W-:Y:S01]  /*54010*/  IMAD.WIDE.U32.X R74, R22, R102, R74, P3 ;  /* 0x00000066164a7225 */ /* 0x000fe200018e044a */
[----:B------:R-:W-:-:S03]  /*54020*/  ISETP.GE.U32.AND P3, PT, R48, R60, PT ;  /* 0x0000003c3000720c */ /* 0x000fc60003f66070 */
[----:B------:R-:W-:Y:S02]  /*54030*/  IMAD R91, R21, R103, R54 ;  /* 0x00000067155b7224 */ /* 0x000fe400078e0236 */
[----:B------:R-:W-:Y:S02]  /*54040*/  IMAD.X R99, RZ, RZ, RZ, P0 ;  /* 0x000000ffff637224 */ /* 0x000fe400000e06ff */
[----:B------:R-:W-:Y:S01]  /*54050*/  IMAD.X R73, RZ, RZ, RZ, P5 ;  /* 0x000000ffff497224 */ /* 0x000fe200028e06ff */
[----:B------:R-:W-:Y:S01]  /*54060*/  IADD3 R93, P0, P5, R93, R74, R70 ;  /* 0x0000004a5d5d7210 */ /* 0x000fe20007d1e046 */
[----:B------:R-:W-:Y:S02]  /*54070*/  IMAD.IADD R91, R49, 0x1, R91 ;  /* 0x00000001315b7824 */ /* 0x000fe400078e025b */
[----:B------:R-:W-:Y:S01]  /*54080*/  IMAD.WIDE.U32 R56, R27, R101, R58 ;  /* 0x000000651b387225 */ /* 0x000fe200078e003a */
[----:B------:R-:W-:Y:S02]  /*54090*/  IADD3.X R54, PT, PT, RZ, R75, RZ, P0, P5 ;  /* 0x0000004bff367210 */ /* 0x000fe400007ea4ff */
[----:B------:R-:W-:Y:S01]  /*540a0*/  ISETP.GE.U32.AND.EX P3, PT, R91, R61, PT, P3 ;  /* 0x0000003d5b00720c */ /* 0x000fe20003f66130 */
[----:B------:R-:W-:Y:S01]  /*540b0*/  IMAD R27, R106, R27, RZ ;  /* 0x0000001b6a1b7224 */ /* 0x000fe200078e02ff */
[----:B------:R-:W-:Y:S01]  /*540c0*/  ISETP.GE.U32.AND P0, PT, R56, R58, PT ;  /* 0x0000003a3800720c */ /* 0x000fe20003f06070 */
[----:B------:R-:W-:Y:S01]  /*540d0*/  IMAD.WIDE.U32 R60, R21, R105, RZ ;  /* 0x00000069153c7225 */ /* 0x000fe200078e00ff */
[----:B------:R-:W-:-:S03]  /*540e0*/  SEL R75, RZ, 0x1, P3 ;  /* 0x00000001ff4b7807 */ /* 0x000fc60001800000 */
[----:B------:R-:W-:Y:S02]  /*540f0*/  IMAD.MOV.U32 R72, RZ, RZ, R69 ;  /* 0x000000ffff487224 */ /* 0x000fe400078e0045 */
[----:B------:R-:W-:Y:S02]  /*54100*/  IMAD R58, R100, R26, RZ ;  /* 0x0000001a643a7224 */ /* 0x000fe400078e02ff */
[----:B------:R-:W-:Y:S02]  /*54110*/  IMAD R27, R22, R101, R27 ;  /* 0x00000065161b7224 */ /* 0x000fe400078e021b */
[----:B------:R-:W-:Y:S02]  /*54120*/  IMAD.MOV.U32 R98, RZ, RZ, R71 ;  /* 0x000000ffff627224 */ /* 0x000fe400078e0047 */
[-C--:B------:R-:W-:Y:S02]  /*54130*/  IMAD R77, R21, R107.reuse, R58 ;  /* 0x0000006b154d7224 */ /* 0x080fe400078e023a */
[----:B------:R-:W-:-:S04]  /*54140*/  IMAD.WIDE.U32 R68, R26, R107, R52 ;  /* 0x0000006b1a447225 */ /* 0x000fc800078e0034 */
[----:B------:R-:W-:-:S04]  /*54150*/  IMAD.WIDE.U32.X R72, R21, R104, R72, P4 ;  /* 0x0000006815487225 */ /* 0x000fc800020e0448 */
[----:B------:R-:W-:Y:S01]  /*54160*/  IMAD.WIDE.U32 R70, R26, R105, RZ ;  /* 0x000000691a467225 */ /* 0x000fe200078e00ff */
[----:B------:R-:W-:-:S03]  /*54170*/  IADD3 R58, P3, P4, R68, R72, R75 ;  /* 0x00000048443a7210 */ /* 0x000fc60007c7e04b */
[----:B------:R-:W-:-:S04]  /*54180*/  IMAD.WIDE.U32 R60, P5, R26, R102, R60 ;  /* 0x000000661a3c7225 */ /* 0x000fc800078a003c */
[----:B------:R-:W-:Y:S02]  /*54190*/  IMAD.IADD R57, R57, 0x1, R27 ;  /* 0x0000000139397824 */ /* 0x000fe400078e021b */
[----:B------:R-:W-:Y:S02]  /*541a0*/  IMAD.IADD R27, R69, 0x1, R77 ;  /* 0x00000001451b7824 */ /* 0x000fe400078e024d */
[----:B------:R-:W-:Y:S01]  /*541b0*/  IMAD.WIDE.U32 R80, R21, R101, RZ ;  /* 0x0000006515507225 */ /* 0x000fe200078e00ff */
[----:B------:R-:W-:Y:S02]  /*541c0*/  ISETP.GE.U32.AND.EX P0, PT, R57, R59, PT, P0 ;  /* 0x0000003b3900720c */ /* 0x000fe40003f06100 */
[----:B------:R-:W-:Y:S01]  /*541d0*/  IADD3.X R59, PT, PT, R27, R73, RZ, P3, P4 ;  /* 0x000000491b3b7210 */ /* 0x000fe20001fe84ff */
[----:B------:R-:W-:Y:S01]  /*541e0*/  IMAD.WIDE.U32.X R98, R22, R106, R98, P2 ;  /* 0x0000006a16627225 */ /* 0x000fe200010e0462 */
[----:B------:R-:W-:Y:S02]  /*541f0*/  IADD3 RZ, P2, PT, R71, R60, RZ ;  /* 0x0000003c47ff7210 */ /* 0x000fe40007f5e0ff */
[----:B------:R-:W-:Y:S01]  /*54200*/  SEL R69, RZ, 0x1, P0 ;  /* 0x00000001ff457807 */ /* 0x000fe20000000000 */
[----:B------:R-:W-:Y:S01]  /*54210*/  IMAD.X R97, RZ, RZ, RZ, P6 ;  /* 0x000000ffff617224 */ /* 0x000fe200030e06ff */
[----:B------:R-:W-:Y:S01]  /*54220*/  IADD3 R92, P6, PT, R93, R56, RZ ;  /* 0x000000385d5c7210 */ /* 0x000fe20007fde0ff */
[----:B------:R-:W-:-:S04]  /*54230*/  IMAD.WIDE.U32 R74, R20, R107, RZ ;  /* 0x0000006b144a7225 */ /* 0x000fc800078e00ff */
[----:B------:R-:W-:Y:S02]  /*54240*/  IMAD.X R95, RZ, RZ, RZ, P5 ;  /* 0x000000ffff5f7224 */ /* 0x000fe400028e06ff */
[----:B------:R-:W-:Y:S02]  /*54250*/  IMAD.MOV.U32 R96, RZ, RZ, R55 ;  /* 0x000000ffff607224 */ /* 0x000fe400078e0037 */
[----:B------:R-:W-:Y:S02]  /*54260*/  IMAD.MOV.U32 R94, RZ, RZ, R61 ;  /* 0x000000ffff5e7224 */ /* 0x000fe400078e003d */
[----:B------:R-:W-:-:S04]  /*54270*/  IMAD.WIDE.U32 R70, R20, R105, RZ ;  /* 0x0000006914467225 */ /* 0x000fc800078e00ff */
[----:B------:R-:W-:-:S04]  /*54280*/  IMAD.WIDE.U32 R78, R26, R101, RZ ;  /* 0x000000651a4e7225 */ /* 0x000fc800078e00ff */
[----:B------:R-:W-:-:S04]  /*54290*/  IMAD.WIDE.U32 R80, P4, R26, R106, R80 ;  /* 0x0000006a1a507225 */ /* 0x000fc80007880050 */
[----:B------:R-:W-:Y:S01]  /*542a0*/  IMAD.X R93, R57, 0x1, R54, P6 ;  /* 0x00000001395d7824 */ /* 0x000fe200030e0636 */
[----:B------:R-:W-:Y:S01]  /*542b0*/  IADD3 RZ, P5, PT, R79, R80, RZ ;  /* 0x000000504fff7210 */ /* 0x000fe20007fbe0ff */
[----:B------:R-:W-:Y:S01]  /*542c0*/  IMAD.WIDE.U32.X R96, R21, R100, R96, P1 ;  /* 0x0000006415607225 */ /* 0x000fe200008e0460 */
[----:B------:R-:W-:-:S03]  /*542d0*/  ISETP.GE.U32.AND P1, PT, R68, R52, PT ;  /* 0x000000344400720c */ /* 0x000fc60003f26070 */
[----:B------:R-:W-:Y:S01]  /*542e0*/  IMAD.WIDE.U32.X R94, R21, R102, R94, P2 ;  /* 0x00000066155e7225 */ /* 0x000fe200010e045e */
[----:B------:R-:W-:Y:S02]  /*542f0*/  ISETP.GE.U32.AND P2, PT, R92, R56, PT ;  /* 0x000000385c00720c */ /* 0x000fe40003f46070 */
[----:B------:R-:W-:Y:S01]  /*54300*/  ISETP.GE.U32.AND.EX P1, PT, R27, R53, PT, P1 ;  /* 0x000000351b00720c */ /* 0x000fe20003f26110 */
[----:B------:R-:W-:Y:S01]  /*54310*/  IMAD.WIDE.U32 R76, R23, R107, RZ ;  /* 0x0000006b174c7225 */ /* 0x000fe200078e00ff */
[----:B------:R-:W-:-:S03]  /*54320*/  ISETP.GE.U32.AND.EX P2, PT, R93, R57, PT, P2 ;  /* 0x000000395d00720c */ /* 0x000fc60003f46120 */
[----:B------:R-:W-:-:S04]  /*54330*/  IMAD.WIDE.U32 R74, P3, R23, R100, R74 ;  /* 0x00000064174a7225 */ /* 0x000fc8000786004a */
[----:B------:R-:W-:Y:S01]  /*54340*/  IMAD.WIDE.U32 R72, R23, R105, RZ ;  /* 0x0000006917487225 */ /* 0x000fe200078e00ff */
[----:B------:R-:W-:-:S03]  /*54350*/  IADD3 RZ, P6, PT, R77, R74, RZ ;  /* 0x0000004a4dff7210 */ /* 0x000fc60007fde0ff */
[----:B------:R-:W-:-:S04]  /*54360*/  IMAD.WIDE.U32 R70, P0, R23, R102, R70 ;  /* 0x0000006617467225 */ /* 0x000fc80007800046 */
[----:B------:R-:W-:Y:S02]  /*54370*/  IMAD R22, R102, R26, RZ ;  /* 0x0000001a66167224 */ /* 0x000fe400078e02ff */
[----:B------:R-:W-:-:S04]  /*54380*/  IMAD.WIDE.U32 R54, R20, R101, RZ ;  /* 0x0000006514367225 */ /* 0x000fc800078e00ff */
[----:B------:R-:W-:Y:S01]  /*54390*/  IMAD.X R79, RZ, RZ, RZ, P4 ;  /* 0x000000ffff4f7224 */ /* 0x000fe200020e06ff */
[----:B------:R-:W-:Y:S01]  /*543a0*/  IADD3 RZ, P4, PT, R73, R70, RZ ;  /* 0x0000004649ff7210 */ /* 0x000fe20007f9e0ff */
[----:B------:R-:W-:Y:S01]  /*543b0*/  IMAD.MOV.U32 R78, RZ, RZ, R81 ;  /* 0x000000ffff4e7224 */ /* 0x000fe200078e0051 */
[----:B------:R-:W-:Y:S01]  /*543c0*/  SEL R70, RZ, 0x1, P1 ;  /* 0x00000001ff467807 */ /* 0x000fe20000800000 */
[----:B------:R-:W-:Y:S01]  /*543d0*/  IMAD R52, R106, R26, RZ ;  /* 0x0000001a6a347224 */ /* 0x000fe200078e02ff */
[----:B------:R-:W-:Y:S01]  /*543e0*/  ISETP.GE.U32.AND P1, PT, R58, R68, PT ;  /* 0x000000443a00720c */ /* 0x000fe20003f26070 */
[----:B------:R-:W-:-:S03]  /*543f0*/  IMAD.WIDE.U32 R56, R20, R103, RZ ;  /* 0x0000006714387225 */ /* 0x000fc600078e00ff */
[----:B------:R-:W-:Y:S01]  /*54400*/  ISETP.GE.U32.AND.EX P1, PT, R59, R27, PT, P1 ;  /* 0x0000001b3b00720c */ /* 0x000fe20003f26110 */
[C---:B------:R-:W-:Y:S02]  /*54410*/  IMAD R77, R21.reuse, R105, R22 ;  /* 0x00000069154d7224 */ /* 0x040fe400078e0216 */
[C---:B------:R-:W-:Y:S02]  /*54420*/  IMAD R22, R21.reuse, R101, R52 ;  /* 0x0000006515167224 */ /* 0x040fe400078e0234 */
[----:B------:R-:W-:Y:S01]  /*54430*/  IMAD.WIDE.U32.X R78, R21, R106, R78, P5 ;  /* 0x0000006a154e7225 */ /* 0x000fe200028e044e */
[----:B------:R-:W-:-:S03]  /*54440*/  SEL R21, RZ, 0x1, P1 ;  /* 0x00000001ff157807 */ /* 0x000fc60000800000 */
[----:B------:R-:W-:Y:S01]  /*54450*/  IMAD.WIDE.U32 R52, R23, R101, RZ ;  /* 0x0000006517347225 */ /* 0x000fe200078e00ff */
[----:B------:R-:W-:-:S03]  /*54460*/  SEL R52, RZ, 0x1, P2 ;  /* 0x00000001ff347807 */ /* 0x000fc60001000000 */
        /* <DEDUP_REMOVED lines=12> */
[----:B------:R-:W-:Y:S01]  /*54530*/  IMAD.MOV.U32 R60, RZ, RZ, R55 ;  /* 0x000000ffff3c7224 */ /* 0x000fe200078e0037 */
[----:B------:R-:W-:Y:S01]  /*54540*/  IADD3 R75, P1, P5, R21, R96, R70 ;  /* 0x00000060154b7210 */ /* 0x000fe20007d3e046 */
[----:B------:R-:W-:-:S03]  /*54550*/  IMAD.WIDE.U32 R70, R26, R105, R92 ;  /* 0x000000691a467225 */ /* 0x000fc600078e005c */
[----:B------:R-:W-:Y:S01]  /*54560*/  IADD3.X R96, PT, PT, RZ, R97, RZ, P1, P5 ;  /* 0x00000061ff607210 */ /* 0x000fe20000fea4ff */
[----:B------:R-:W-:Y:S01]  /*54570*/  IMAD R21, R104, R23, RZ ;  /* 0x0000001768157224 */ /* 0x000fe200078e02ff */
[----:B------:R-:W-:Y:S01]  /*54580*/  IADD3 R74, P5, PT, R75, R70, RZ ;  /* 0x000000464b4a7210 */ /* 0x000fe20007fbe0ff */
[----:B------:R-:W-:-:S04]  /*54590*/  IMAD.WIDE.U32 R54, R23, R103, R58 ;  /* 0x0000006717367225 */ /* 0x000fc800078e003a */
[----:B------:R-:W-:Y:S01]  /*545a0*/  IMAD R27, R20, R103, R21 ;  /* 0x00000067141b7224 */ /* 0x000fe200078e0215 */
[----:B------:R-:W-:Y:S01]  /*545b0*/  ISETP.GE.U32.AND P1, PT, R54, R58, PT ;  /* 0x0000003a3600720c */ /* 0x000fe20003f26070 */
[----:B------:R-:W-:Y:S02]  /*545c0*/  IMAD.IADD R21, R71, 0x1, R77 ;  /* 0x0000000147157824 */ /* 0x000fe400078e024d */
[----:B------:R-:W-:Y:S01]  /*545d0*/  IMAD.X R71, RZ, RZ, RZ, P2 ;  /* 0x000000ffff477224 */ /* 0x000fe200010e06ff */
[----:B------:R-:W-:Y:S01]  /*545e0*/  ISETP.GE.U32.AND P2, PT, R74, R70, PT ;  /* 0x000000464a00720c */ /* 0x000fe20003f46070 */
[----:B------:R-:W-:Y:S02]  /*545f0*/  IMAD.IADD R77, R55, 0x1, R27 ;  /* 0x00000001374d7824 */ /* 0x000fe400078e021b */
[----:B------:R-:W-:Y:S01]  /*54600*/  IMAD.X R75, R21, 0x1, R96, P5 ;  /* 0x00000001154b7824 */ /* 0x000fe200028e0660 */
[----:B------:R-:W-:Y:S01]  /*54610*/  ISETP.GE.U32.AND P5, PT, R70, R92, PT ;  /* 0x0000005c4600720c */ /* 0x000fe20003fa6070 */
[----:B------:R-:W-:Y:S01]  /*54620*/  IMAD.MOV.U32 R70, RZ, RZ, R73 ;  /* 0x000000ffff467224 */ /* 0x000fe200078e0049 */
[----:B------:R-:W-:Y:S01]  /*54630*/  ISETP.GE.U32.AND.EX P1, PT, R77, R59, PT, P1 ;  /* 0x0000003b4d00720c */ /* 0x000fe20003f26110 */
[----:B------:R-:W-:Y:S01]  /*54640*/  IMAD.WIDE.U32.X R56, R20, R100, R56, P6 ;  /* 0x0000006414387225 */ /* 0x000fe200030e0438 */
[----:B------:R-:W-:-:S02]  /*54650*/  ISETP.GE.U32.AND.EX P5, PT, R21, R93, PT, P5 ;  /* 0x0000005d1500720c */ /* 0x000fc40003fa6150 */
[----:B------:R-:W-:Y:S01]  /*54660*/  ISETP.GE.U32.AND.EX P2, PT, R75, R21, PT, P2 ;  /* 0x000000154b00720c */ /* 0x000fe20003f46120 */
[-C--:B------:R-:W-:Y:S01]  /*54670*/  IMAD R100, R100, R23.reuse, RZ ;  /* 0x0000001764647224 */ /* 0x080fe200078e02ff */
[----:B------:R-:W-:Y:S01]  /*54680*/  SEL R72, RZ, 0x1, P5 ;  /* 0x00000001ff487807 */ /* 0x000fe20002800000 */
[-C--:B------:R-:W-:Y:S01]  /*54690*/  IMAD R81, R102, R23.reuse, RZ ;  /* 0x0000001766517224 */ /* 0x080fe200078e02ff */
[----:B------:R-:W-:Y:S01]  /*546a0*/  SEL R97, RZ, 0x1, P2 ;  /* 0x00000001ff617807 */ /* 0x000fe20001000000 */
[----:B------:R-:W-:Y:S01]  /*546b0*/  IMAD R73, R106, R23, RZ ;  /* 0x000000176a497224 */ /* 0x000fe200078e02ff */
[----:B------:R-:W-:Y:S01]  /*546c0*/  SEL R93, RZ, 0x1, P1 ;  /* 0x00000001ff5d7807 */ /* 0x000fe20000800000 */
[----:B------:R-:W-:-:S04]  /*546d0*/  IMAD.WIDE.U32 R58, R23, R107, R74 ;  /* 0x0000006b173a7225 */ /* 0x000fc800078e004a */
[----:B------:R-:W-:Y:S01]  /*546e0*/  IMAD.WIDE.U32.X R70, R20, R104, R70, P0 ;  /* 0x0000006814467225 */ /* 0x000fe200000e0446 */
[----:B------:R-:W-:-:S03]  /*546f0*/  ISETP.GE.U32.AND P2, PT, R58, R74, PT ;  /* 0x0000004a3a00720c */ /* 0x000fc60003f46070 */
[----:B------:R-:W-:Y:S01]  /*54700*/  IMAD R99, R20, R107, R100 ;  /* 0x0000006b14637224 */ /* 0x000fe200078e0264 */
[----:B------:R-:W-:Y:S01]  /*54710*/  IADD3 R93, P5, P6, R58, R70, R93 ;  /* 0x000000463a5d7210 */ /* 0x000fe20007ebe05d */
[----:B------:R-:W-:-:S03]  /*54720*/  IMAD.WIDE.U32.X R52, R20, R102, R52, P4 ;  /* 0x0000006614347225 */ /* 0x000fc600020e0434 */
[----:B------:R-:W-:Y:S01]  /*54730*/  ISETP.GE.U32.AND P1, PT, R93, R58, PT ;  /* 0x0000003a5d00720c */ /* 0x000fe20003f26070 */
[C---:B------:R-:W-:Y:S02]  /*54740*/  IMAD R81, R20.reuse, R105, R81 ;  /* 0x0000006914517224 */ /* 0x040fe400078e0251 */
[C---:B------:R-:W-:Y:S02]  /*54750*/  IMAD R73, R20.reuse, R101, R73 ;  /* 0x0000006514497224 */ /* 0x040fe400078e0249 */
[----:B------:R-:W-:Y:S01]  /*54760*/  IMAD.WIDE.U32.X R20, R20, R106, R60, P3 ;  /* 0x0000006a14147225 */ /* 0x000fe200018e043c */
[----:B------:R-:W-:-:S03]  /*54770*/  IADD3 R61, P3, P4, R97, R94, R72 ;  /* 0x0000005e613d7210 */ /* 0x000fc60007c7e048 */
[----:B------:R-:W-:Y:S01]  /*54780*/  IMAD.WIDE.U32 R26, R26, R101, R68 ;  /* 0x000000651a1a7225 */ /* 0x000fe200078e0044 */
[----:B------:R-:W-:-:S03]  /*54790*/  IADD3.X R94, PT, PT, RZ, R95, RZ, P3, P4 ;  /* 0x0000005fff5e7210 */ /* 0x000fc60001fe84ff */
[----:B------:R-:W-:Y:S01]  /*547a0*/  IMAD.IADD R59, R59, 0x1, R99 ;  /* 0x000000013b3b7824 */ /* 0x000fe200078e0263 */
[----:B------:R-:W-:Y:S01]  /*547b0*/  IADD3 R58, P4, PT, R61, R26, RZ ;  /* 0x0000001a3d3a7210 */ /* 0x000fe20007f9e0ff */
[----:B------:R-:W-:Y:S01]  /*547c0*/  IMAD.IADD R27, R27, 0x1, R22 ;  /* 0x000000011b1b7824 */ /* 0x000fe200078e0216 */
[----:B------:R-:W-:Y:S01]  /*547d0*/  ISETP.GE.U32.AND P0, PT, R26, R68, PT ;  /* 0x000000441a00720c */ /* 0x000fe20003f06070 */
[----:B------:R-:W-:Y:S01]  /*547e0*/  IMAD.WIDE.U32 R60, R93, 0x3d1, RZ ;  /* 0x000003d15d3c7825 */ /* 0x000fe200078e00ff */
[C---:B------:R-:W-:Y:S02]  /*547f0*/  IADD3.X R71, PT, PT, R59.reuse, R71, RZ, P5, P6 ;  /* 0x000000473b477210 */ /* 0x040fe40002fec4ff */
[----:B------:R-:W-:Y:S01]  /*54800*/  ISETP.GE.U32.AND.EX P2, PT, R59, R75, PT, P2 ;  /* 0x0000004b3b00720c */ /* 0x000fe20003f46120 */
[----:B------:R-:W-:Y:S01]  /*54810*/  IMAD R104, R104, R19, RZ ;  /* 0x0000001368687224 */ /* 0x000fe200078e02ff */
[----:B------:R-:W-:Y:S01]  /*54820*/  ISETP.GE.U32.AND.EX P1, PT, R71, R59, PT, P1 ;  /* 0x0000003b4700720c */ /* 0x000fe20003f26110 */
[----:B------:R-:W-:Y:S01]  /*54830*/  IMAD.X R59, R27, 0x1, R94, P4 ;  /* 0x000000011b3b7824 */ /* 0x000fe200020e065e */
[----:B------:R-:W-:-:S02]  /*54840*/  ISETP.GE.U32.AND P3, PT, R58, R26, PT ;  /* 0x0000001a3a00720c */ /* 0x000fc40003f66070 */
[----:B------:R-:W-:Y:S02]  /*54850*/  SEL R22, RZ, 0x1, P2 ;  /* 0x00000001ff167807 */ /* 0x000fe40001000000 */
[----:B------:R-:W-:Y:S02]  /*54860*/  SEL R95, RZ, 0x1, P1 ;  /* 0x00000001ff5f7807 */ /* 0x000fe40000800000 */
[----:B------:R-:W-:Y:S01]  /*54870*/  ISETP.GE.U32.AND.EX P0, PT, R27, R69, PT, P0 ;  /* 0x000000451b00720c */ /* 0x000fe20003f06100 */
[----:B------:R-:W-:Y:S01]  /*54880*/  IMAD.WIDE.U32 R68, R23, R105, R58 ;  /* 0x0000006917447225 */ /* 0x000fe200078e003a */
[----:B------:R-:W-:Y:S02]  /*54890*/  ISETP.GE.U32.AND.EX P1, PT, R59, R27, PT, P3 ;  /* 0x0000001b3b00720c */ /* 0x000fe40003f26130 */
[----:B------:R-:W-:Y:S01]  /*548a0*/  IADD3 R95, P2, P4, R95, R56, R22 ;  /* 0x000000385f5f7210 */ /* 0x000fe20007c5e016 */
[----:B------:R-:W-:Y:S01]  /*548b0*/  IMAD.WIDE.U32 R26, R71, 0x3d1, RZ ;  /* 0x000003d1471a7825 */ /* 0x000fe200078e00ff */
[----:B------:R-:W-:-:S02]  /*548c0*/  SEL R75, RZ, 0x1, P1 ;  /* 0x00000001ff4b7807 */ /* 0x000fc40000800000 */
[----:B------:R-:W-:Y:S01]  /*548d0*/  IADD3.X R56, PT, PT, RZ, R57, RZ, P2, P4 ;  /* 0x00000039ff387210 */ /* 0x000fe200017e84ff */
[----:B------:R-:W-:Y:S01]  /*548e0*/  IMAD.IADD R81, R69, 0x1, R81 ;  /* 0x0000000145517824 */ /* 0x000fe200078e0251 */
[----:B------:R-:W-:Y:S01]  /*548f0*/  SEL R22, RZ, 0x1, P0 ;  /* 0x00000001ff167807 */ /* 0x000fe20000000000 */
[----:B------:R-:W-:Y:S01]  /*54900*/  IMAD.WIDE.U32 R26, P2, RZ, R93, R26 ;  /* 0x0000005dff1a7225 */ /* 0x000fe2000784001a */
[----:B------:R-:W-:Y:S02]  /*54910*/  IADD3 R95, P1, PT, R95, R68, RZ ;  /* 0x000000445f5f7210 */ /* 0x000fe40007f3e0ff */
[----:B------:R-:W-:Y:S01]  /*54920*/  IADD3 R70, P3, PT, RZ, R60, RZ ;  /* 0x0000003cff467210 */ /* 0x000fe20007f7e0ff */
[----:B------:R-:W-:Y:S01]  /*54930*/  IMAD.X R57, RZ, RZ, RZ, P2 ;  /* 0x000000ffff397224 */ /* 0x000fe200010e06ff */
[----:B------:R-:W-:Y:S02]  /*54940*/  IADD3 R72, P4, PT, R61, R26, RZ ;  /* 0x0000001a3d487210 */ /* 0x000fe40007f9e0ff */
[----:B------:R-:W-:Y:S01]  /*54950*/  IADD3 R26, P5, P6, R75, R78, R22 ;  /* 0x0000004e4b1a7210 */ /* 0x000fe20007ebe016 */
[----:B------:R-:W-:Y:S01]  /*54960*/  IMAD.X R75, R81, 0x1, R56, P1 ;  /* 0x00000001514b7824 */ /* 0x000fe200008e0638 */
[----:B------:R-:W-:Y:S01]  /*54970*/  ISETP.GE.U32.AND P2, PT, R68, R58, PT ;  /* 0x0000003a4400720c */ /* 0x000fe20003f46070 */
[----:B------:R-:W-:Y:S01]  /*54980*/  IMAD.MOV.U32 R56, RZ, RZ, R27 ;  /* 0x000000ffff387224 */ /* 0x000fe200078e001b */
[----:B------:R-:W-:Y:S01]  /*54990*/  ISETP.GE.U32.AND P1, PT, R95, R68, PT ;  /* 0x000000445f00720c */ /* 0x000fe20003f26070 */
[----:B------:R-:W-:Y:S01]  /*549a0*/  IMAD.X R69, R72, 0x1, R93, P3 ;  /* 0x0000000148457824 */ /* 0x000fe200018e065d */
[----:B------:R-:W-:Y:S01]  /*549b0*/  ISETP.GE.U32.AND.EX P2, PT, R81, R59, PT, P2 ;  /* 0x0000003b5100720c */ /* 0x000fe20003f46120 */
[----:B------:R-:W-:Y:S01]  /*549c0*/  IMAD.WIDE.U32.X R58, RZ, R71, R56, P4 ;  /* 0x00000047ff3a7225 */ /* 0x000fe200020e0438 */
[----:B------:R-:W-:-:S02]  /*549d0*/  ISETP.GE.U32.AND.EX P1, PT, R75, R81, PT, P1 ;  /* 0x000000514b00720c */ /* 0x000fc40003f26110 */
[----:B------:R-:W-:Y:S01]  /*549e0*/  SEL R68, RZ, 0x1, P2 ;  /* 0x00000001ff447807 */ /* 0x000fe20001000000 */
[----:B------:R-:W-:Y:S01]  /*549f0*/  IMAD.WIDE.U32 R56, R95, 0x3d1, RZ ;  /* 0x000003d15f387825 */ /* 0x000fe200078e00ff */
[----:B------:R-:W-:Y:S02]  /*54a00*/  SEL R93, RZ, 0x1, P1 ;  /* 0x00000001ff5d7807 */ /* 0x000fe40000800000 */
[----:B------:R-:W-:Y:S01]  /*54a10*/  ISETP.GE.U32.AND P0, PT, R70, R60, PT ;  /* 0x0000003c4600720c */ /* 0x000fe20003f06070 */
[----:B------:R-:W-:Y:S01]  /*54a20*/  IMAD.WIDE.U32 R60, R75, 0x3d1, RZ ;  /* 0x000003d14b3c7825 */ /* 0x000fe200078e00ff */
[----:B------:R-:W-:Y:S02]  /*54a30*/  IADD3 R93, P3, P4, R93, R52, R68 ;  /* 0x000000345d5d7210 */ /* 0x000fe40007c7e044 */
[----:B------:R-:W-:Y:S02]  /*54a40*/  IADD3.X R27, PT, PT, RZ, R79, RZ, P5, P6 ;  /* 0x0000004fff1b7210 */ /* 0x000fe40002fec4ff */
[----:B------:R-:W-:Y:S01]  /*54a50*/  IADD3.X R81, PT, PT, RZ, R53, RZ, P3, P4 ;  /* 0x00000035ff517210 */ /* 0x000fe20001fe84ff */
[----:B------:R-:W-:Y:S01]  /*54a60*/  IMAD.WIDE.U32 R60, P3, RZ, R95, R60 ;  /* 0x0000005fff3c7225 */ /* 0x000fe2000786003c */
[----:B------:R-:W-:-:S02]  /*54a70*/  IADD3 R79, P2, PT, R58, R56, RZ ;  /* 0x000000383a4f7210 */ /* 0x000fc40007f5e0ff */
[----:B------:R-:W-:Y:S01]  /*54a80*/  ISETP.GE.U32.AND.EX P0, PT, R69, R72, PT, P0 ;  /* 0x000000484500720c */ /* 0x000fe20003f06100 */
[----:B------:R-:W-:Y:S01]  /*54a90*/  IMAD.WIDE.U32 R22, R23, R101, R26 ;  /* 0x0000006517167225 */ /* 0x000fe200078e001a */
[----:B------:R-:W-:-:S03]  /*54aa0*/  ISETP.GE.U32.AND P4, PT, R79, R56, PT ;  /* 0x000000384f00720c */ /* 0x000fc60003f86070 */
[----:B------:R-:W-:Y:S01]  /*54ab0*/  IMAD.X R53, RZ, RZ, RZ, P3 ;  /* 0x000000ffff357224 */ /* 0x000fe200018e06ff */
[----:B------:R-:W-:Y:S01]  /*54ac0*/  IADD3 R57, P3, PT, R57, R60, RZ ;  /* 0x0000003c39397210 */ /* 0x000fe20007f7e0ff */
[----:B------:R-:W-:Y:S01]  /*54ad0*/  IMAD.IADD R56, R23, 0x1, R73 ;  /* 0x0000000117387824 */ /* 0x000fe200078e0249 */
[----:B------:R-:W-:Y:S01]  /*54ae0*/  ISETP.GE.U32.AND P1, PT, R22, R26, PT ;  /* 0x0000001a1600720c */ /* 0x000fe20003f26070 */
[----:B------:R-:W-:Y:S01]  /*54af0*/  IMAD.MOV.U32 R52, RZ, RZ, R61 ;  /* 0x000000ffff347224 */ /* 0x000fe200078e003d */
[-C--:B------:R-:W-:Y:S01]  /*54b00*/  IADD3 R93, P6, PT, R93, R22.reuse, RZ ;  /* 0x000000165d5d7210 */ /* 0x080fe20007fde0ff */
[----:B------:R-:W-:Y:S01]  /*54b10*/  IMAD.X R60, R57, 0x1, R59, P2 ;  /* 0x00000001393c7824 */ /* 0x000fe200010e063b */
[----:B------:R-:W-:Y:S01]  /*54b20*/  IADD3 R26, P5, PT, R79, R71, RZ ;  /* 0x000000474f1a7210 */ /* 0x000fe20007fbe0ff */
[----:B------:R-:W-:Y:S01]  /*54b30*/  IMAD.WIDE.U32.X R52, RZ, R75, R52, P3 ;  /* 0x0000004bff347225 */ /* 0x000fe200018e0434 */
[----:B------:R-:W-:Y:S02]  /*54b40*/  SEL R71, RZ, 0x1, P0 ;  /* 0x00000001ff477807 */ /* 0x000fe40000000000 */
[----:B------:R-:W-:Y:S01]  /*54b50*/  ISETP.GE.U32.AND P3, PT, R93, R22, PT ;  /* 0x000000165d00720c */ /* 0x000fe20003f66070 */
[----:B------:R-:W-:Y:S01]  /*54b60*/  IMAD.X R73, R56, 0x1, R81, P6 ;  /* 0x0000000138497824 */ /* 0x000fe200030e0651 */
[----:B------:R-:W-:Y:S01]  /*54b70*/  IADD3 R71, P6, PT, R26, R71, RZ ;  /* 0x000000471a477210 */ /* 0x000fe20007fde0ff */
[----:B------:R-:W-:Y:S01]  /*54b80*/  IMAD.X R23, R60, 0x1, R95, P5 ;  /* 0x000000013c177824 */ /* 0x000fe200028e065f */
[----:B------:R-:W-:-:S02]  /*54b90*/  ISETP.LT.U32.AND P0, PT, R26, R79, PT ;  /* 0x0000004f1a00720c */ /* 0x000fc40003f01070 */
[----:B------:R-:W-:Y:S01]  /*54ba0*/  ISETP.GE.U32.AND.EX P1, PT, R56, R27, PT, P1 ;  /* 0x0000001b3800720c */ /* 0x000fe20003f26110 */
[----:B------:R-:W-:Y:S01]  /*54bb0*/  IMAD.X R58, RZ, RZ, R23, P6 ;  /* 0x000000ffff3a7224 */ /* 0x000fe200030e0617 */
[----:B------:R-:W-:Y:S01]  /*54bc0*/  ISETP.GE.U32.AND P2, PT, R71, R26, PT ;  /* 0x0000001a4700720c */ /* 0x000fe20003f46070 */
[C---:B------:R-:W-:Y:S01]  /*54bd0*/  IMAD.WIDE.U32 R26, R73.reuse, 0x3d1, RZ ;  /* 0x000003d1491a7825 */ /* 0x040fe200078e00ff */
[----:B------:R-:W-:Y:S02]  /*54be0*/  ISETP.GE.U32.AND.EX P4, PT, R60, R57, PT, P4 ;  /* 0x000000393c00720c */ /* 0x000fe40003f86140 */
[----:B------:R-:W-:Y:S01]  /*54bf0*/  ISETP.GE.U32.AND.EX P3, PT, R73, R56, PT, P3 ;  /* 0x000000384900720c */ /* 0x000fe20003f66130 */
[----:B------:R-:W-:Y:S01]  /*54c00*/  IMAD.WIDE.U32 R56, R93, 0x3d1, RZ ;  /* 0x000003d15d387825 */ /* 0x000fe200078e00ff */
[----:B------:R-:W-:Y:S02]  /*54c10*/  SEL R59, RZ, 0x1, P4 ;  /* 0x00000001ff3b7807 */ /* 0x000fe40002000000 */
[----:B------:R-:W-:Y:S01]  /*54c20*/  SEL R22, RZ, 0x1, P1 ;  /* 0x00000001ff167807 */ /* 0x000fe20000800000 */
[----:B------:R-:W-:Y:S01]  /*54c30*/  IMAD.WIDE.U32 R26, P1, RZ, R93, R26 ;  /* 0x0000005dff1a7225 */ /* 0x000fe2000782001a */
[----:B------:R-:W-:-:S02]  /*54c40*/  ISETP.GE.U32.AND.EX P4, PT, R58, R23, PT, P2 ;  /* 0x000000173a00720c */ /* 0x000fc40003f86120 */
[----:B------:R-:W-:Y:S02]  /*54c50*/  SEL R79, RZ, 0x1, P3 ;  /* 0x00000001ff4f7807 */ /* 0x000fe40001800000 */
[----:B------:R-:W-:Y:S01]  /*54c60*/  ISETP.LT.U32.OR.EX P0, PT, R23, R60, !P4, P0 ;  /* 0x0000003c1700720c */ /* 0x000fe20006701500 */
[----:B------:R-:W-:Y:S01]  /*54c70*/  IMAD.X R23, RZ, RZ, RZ, P1 ;  /* 0x000000ffff177224 */ /* 0x000fe200008e06ff */
[----:B------:R-:W-:Y:S02]  /*54c80*/  IADD3 R59, P2, P3, R56, R52, R59 ;  /* 0x00000034383b7210 */ /* 0x000fe40007b5e03b */
[----:B------:R-:W-:Y:S01]  /*54c90*/  IADD3 R79, P4, P5, R79, R20, R22 ;  /* 0x000000144f4f7210 */ /* 0x000fe20007d9e016 */
[----:B------:R-:W-:Y:S01]  /*54ca0*/  IMAD.MOV.U32 R22, RZ, RZ, R27 ;  /* 0x000000ffff167224 */ /* 0x000fe200078e001b */
[----:B------:R-:W-:Y:S02]  /*54cb0*/  IADD3 R61, P6, PT, R57, R26, RZ ;  /* 0x0000001a393d7210 */ /* 0x000fe40007fde0ff */
[----:B------:R-:W-:-:S02]  /*54cc0*/  ISETP.GE.U32.AND P1, PT, R59, R56, PT ;  /* 0x000000383b00720c */ /* 0x000fc40003f26070 */
[----:B------:R-:W-:Y:S01]  /*54cd0*/  IADD3.X R81, PT, PT, RZ, R21, RZ, P4, P5 ;  /* 0x00000015ff517210 */ /* 0x000fe200027ea4ff */
[----:B------:R-:W-:Y:S01]  /*54ce0*/  IMAD.WIDE.U32.X R22, RZ, R73, R22, P6 ;  /* 0x00000049ff167225 */ /* 0x000fe200030e0416 */
[----:B------:R-:W-:Y:S02]  /*54cf0*/  IADD3 R26, P4, PT, R59, R75, RZ ;  /* 0x0000004b3b1a7210 */ /* 0x000fe40007f9e0ff */
[----:B------:R-:W-:Y:S02]  /*54d00*/  SEL R21, RZ, 0x1, !P0 ;  /* 0x00000001ff157807 */ /* 0x000fe40004000000 */
[----:B------:R-:W-:Y:S02]  /*54d10*/  IADD3.X R56, PT, PT, R61, R53, RZ, P2, P3 ;  /* 0x000000353d387210 */ /* 0x000fe400017e64ff */
[----:B------:R-:W-:Y:S01]  /*54d20*/  IADD3 R53, P3, PT, R26, R21, RZ ;  /* 0x000000151a357210 */ /* 0x000fe20007f7e0ff */
[----:B------:R-:W-:Y:S01]  /*54d30*/  IMAD.WIDE.U32 R20, R81, 0x3d1, RZ ;  /* 0x000003d151147825 */ /* 0x000fe200078e00ff */
[----:B------:R-:W-:-:S02]  /*54d40*/  ISETP.GE.U32.AND.EX P1, PT, R56, R61, PT, P1 ;  /* 0x0000003d3800720c */ /* 0x000fc40003f26110 */
[----:B------:R-:W-:Y:S01]  /*54d50*/  ISETP.GE.U32.AND P2, PT, R53, R26, PT ;  /* 0x0000001a3500720c */ /* 0x000fe20003f46070 */
[----:B------:R-:W-:Y:S01]  /*54d60*/  IMAD.X R57, R56, 0x1, R93, P4 ;  /* 0x0000000138397824 */ /* 0x000fe200020e065d */
[----:B------:R-:W-:Y:S01]  /*54d70*/  ISETP.LT.U32.AND P0, PT, R26, R59, PT ;  /* 0x0000003b1a00720c */ /* 0x000fe20003f01070 */
[----:B------:R-:W-:Y:S01]  /*54d80*/  IMAD.WIDE.U32 R26, R79, 0x3d1, RZ ;  /* 0x000003d14f1a7825 */ /* 0x000fe200078e00ff */
[----:B------:R-:W-:-:S03]  /*54d90*/  SEL R59, RZ, 0x1, P1 ;  /* 0x00000001ff3b7807 */ /* 0x000fc60000800000 */
[----:B------:R-:W-:Y:S01]  /*54da0*/  IMAD.X R52, RZ, RZ, R57, P3 ;  /* 0x000000ffff347224 */ /* 0x000fe200018e0639 */
[----:B------:R-:W-:Y:S01]  /*54db0*/  IADD3 R59, P4, P5, R26, R22, R59 ;  /* 0x000000161a3b7210 */ /* 0x000fe20007d9e03b */
[----:B------:R-:W-:-:S03]  /*54dc0*/  IMAD.WIDE.U32 R20, P3, RZ, R79, R20 ;  /* 0x0000004fff147225 */ /* 0x000fc60007860014 */
[----:B------:R-:W-:Y:S01]  /*54dd0*/  ISETP.GE.U32.AND.EX P1, PT, R52, R57, PT, P2 ;  /* 0x000000393400720c */ /* 0x000fe20003f26120 */
[----:B------:R-:W-:Y:S01]  /*54de0*/  IMAD.MOV.U32 R22, RZ, RZ, R21 ;  /* 0x000000ffff167224 */ /* 0x000fe200078e0015 */
[----:B------:R-:W-:Y:S02]  /*54df0*/  IADD3 R61, P2, PT, R27, R20, RZ ;  /* 0x000000141b3d7210 */ /* 0x000fe40007f5e0ff */
[----:B------:R-:W-:Y:S02]  /*54e00*/  ISETP.LT.U32.OR.EX P0, PT, R57, R56, !P1, P0 ;  /* 0x000000383900720c */ /* 0x000fe40004f01500 */
[----:B------:R-:W-:Y:S02]  /*54e10*/  IADD3 R20, P1, PT, R59, R73, RZ ;  /* 0x000000493b147210 */ /* 0x000fe40007f3e0ff */
[----:B------:R-:W-:Y:S02]  /*54e20*/  SEL R57, RZ, 0x1, !P0 ;  /* 0x00000001ff397807 */ /* 0x000fe40004000000 */
[----:B------:R-:W-:Y:S01]  /*54e30*/  IADD3.X R60, PT, PT, R61, R23, RZ, P4, P5 ;  /* 0x000000173d3c7210 */ /* 0x000fe200027ea4ff */
[----:B------:R-:W-:Y:S01]  /*54e40*/  IMAD.X R23, RZ, RZ, RZ, P3 ;  /* 0x000000ffff177224 */ /* 0x000fe200018e06ff */
[----:B------:R-:W-:-:S02]  /*54e50*/  IADD3 R57, P4, PT, R20, R57, RZ ;  /* 0x0000003914397210 */ /* 0x000fc40007f9e0ff */
[----:B------:R-:W-:Y:S01]  /*54e60*/  ISETP.GE.U32.AND P0, PT, R59, R26, PT ;  /* 0x0000001a3b00720c */ /* 0x000fe20003f06070 */
[C---:B------:R-:W-:Y:S01]  /*54e70*/  IMAD.X R27, R60.reuse, 0x1, R79, P1 ;  /* 0x000000013c1b7824 */ /* 0x040fe200008e064f */
[----:B------:R-:W-:Y:S01]  /*54e80*/  ISETP.GE.U32.AND P1, PT, R57, R20, PT ;  /* 0x000000143900720c */ /* 0x000fe20003f26070 */
[----:B------:R-:W-:Y:S01]  /*54e90*/  IMAD.WIDE.U32.X R22, RZ, R81, R22, P2 ;  /* 0x00000051ff167225 */ /* 0x000fe200010e0416 */
[----:B------:R-:W-:Y:S02]  /*54ea0*/  ISETP.GE.U32.AND.EX P0, PT, R60, R61, PT, P0 ;  /* 0x0000003d3c00720c */ /* 0x000fe40003f06100 */
[----:B------:R-:W-:Y:S01]  /*54eb0*/  ISETP.LT.U32.AND P3, PT, R20, R59, PT ;  /* 0x0000003b1400720c */ /* 0x000fe20003f61070 */
[----:B------:R-:W-:Y:S01]  /*54ec0*/  IMAD.X R56, RZ, RZ, R27, P4 ;  /* 0x000000ffff387224 */ /* 0x000fe200020e061b */
[----:B------:R-:W-:Y:S01]  /*54ed0*/  SEL R21, RZ, 0x1, P0 ;  /* 0x00000001ff157807 */ /* 0x000fe20000000000 */
[C---:B------:R-:W-:Y:S02]  /*54ee0*/  IMAD R61, R103.reuse, R18, R104 ;  /* 0x00000012673d7224 */ /* 0x040fe400078e0268 */
[----:B------:R-:W-:Y:S01]  /*54ef0*/  IMAD.WIDE.U32 R18, R103, R19, RZ ;  /* 0x0000001367127225 */ /* 0x000fe200078e00ff */
        /* <DEDUP_REMOVED lines=62> */
.L_x_438:
[----:B------:R-:W-:Y:S05]  /*552e0*/  BSYNC.RECONVERGENT B0 ;  /* 0x0000000000007941 */ /* 0x000fea0003800200 */
.L_x_437:
        /* <DEDUP_REMOVED lines=61> */
.L_x_441:
[----:B------:R-:W-:Y:S05]  /*556c0*/  BSYNC.RELIABLE B1 ;  /* 0x0000000000017941 */ /* 0x000fea0003800100 */
.L_x_440:
        /* <DEDUP_REMOVED lines=66> */
.L_x_444:
[----:B------:R-:W-:Y:S05]  /*55af0*/  BSYNC.RELIABLE B1 ;  /* 0x0000000000017941 */ /* 0x000fea0003800100 */
.L_x_443:
        /* <DEDUP_REMOVED lines=61> */
.L_x_446:
[----:B------:R-:W-:Y:S05]  /*55ed0*/  BSYNC.RELIABLE B1 ;  /* 0x0000000000017941 */ /* 0x000fea0003800100 */
.L_x_445:
        /* <DEDUP_REMOVED lines=27> */
.L_x_442:
[----:B------:R-:W-:Y:S05]  /*56090*/  BSYNC.RECONVERGENT B0 ;  /* 0x0000000000007941 */ /* 0x000fea0003800200 */
.L_x_439:
        /* <DEDUP_REMOVED lines=21> */
[----:B------:R-:W-:Y:S02]  /*561f0*/  IMAD.X R99, R59, 0x1, R19, P0 ;  /* 0x000000013b637824 */ /* 0x000fe400000e0613 */
[----:B------:R-:W-:-:S04]  /*56200*/  IMAD.WIDE.U32 R20, R5, R85, RZ ;  /* 0x0000005505147225 */ /* 0x000fc800078e00ff */
[----:B------:R-:W-:-:S04]  /*56210*/  IMAD.WIDE.U32 R52, P1, R5, R86, R52 ;  /* 0x0000005605347225 */ /* 0x000fc80007820034 */
[----:B------:R-:W-:Y:S01]  /*56220*/  IMAD.WIDE.U32 R18, R12, R83, RZ ;  /* 0x000000530c127225 */ /* 0x000fe200078e00ff */
[----:B------:R-:W-:-:S03]  /*56230*/  IADD3 RZ, P2, PT, R21, R52, RZ ;  /* 0x0000003415ff7210 */ /* 0x000fc60007f5e0ff */
        /* <DEDUP_REMOVED lines=33> */
[----:B------:R-:W-:Y:S01]  /*56450*/  IMAD.MOV.U32 R50, RZ, RZ, R23 ;  /* 0x000000ffff327224 */ /* 0x000fe200078e0017 */
[----:B------:R-:W-:Y:S01]  /*56460*/  IADD3.X R55, PT, PT, R53, R55, RZ, P5, P6 ;  /* 0x0000003735377210 */ /* 0x000fe20002fec4ff */
[----:B------:R-:W-:Y:S01]  /*56470*/  IMAD R23, R82, R5, RZ ;  /* 0x0000000552177224 */ /* 0x000fe200078e02ff */
[----:B------:R-:W-:Y:S01]  /*56480*/  ISETP.GE.U32.AND P6, PT, R54, R52, PT ;  /* 0x000000343600720c */ /* 0x000fe20003fc6070 */
[----:B------:R-:W-:Y:S01]  /*56490*/  IMAD R22, R88, R11, RZ ;  /* 0x0000000b58167224 */ /* 0x000fe200078e02ff */
[----:B------:R-:W-:Y:S01]  /*564a0*/  ISETP.GE.U32.AND.EX P5, PT, R98, R99, PT, P0 ;  /* 0x000000636200720c */ /* 0x000fe20003fa6100 */
[----:B------:R-:W-:Y:S01]  /*564b0*/  IMAD R61, R6, R84, R23 ;  /* 0x00000054063d7224 */ /* 0x000fe200078e0217 */
[----:B------:R-:W-:Y:S01]  /*564c0*/  ISETP.GE.U32.AND.EX P0, PT, R55, R53, PT, P6 ;  /* 0x000000353700720c */ /* 0x000fe20003f06160 */
[----:B------:R-:W-:Y:S01]  /*564d0*/  IMAD R69, R12, R87, R22 ;  /* 0x000000570c457224 */ /* 0x000fe200078e0216 */
[----:B------:R-:W-:Y:S01]  /*564e0*/  SEL R53, RZ, 0x1, P5 ;  /* 0x00000001ff357807 */ /* 0x000fe20002800000 */
[----:B------:R-:W-:Y:S01]  /*564f0*/  IMAD.WIDE.U32 R56, R84, R5, RZ ;  /* 0x0000000554387225 */ /* 0x000fe200078e00ff */
[----:B------:R-:W-:-:S03]  /*56500*/  SEL R59, RZ, 0x1, P0 ;  /* 0x00000001ff3b7807 */ /* 0x000fc60000000000 */
        /* <DEDUP_REMOVED lines=14> */
[----:B------:R-:W-:Y:S01]  /*565f0*/  IMAD.WIDE.U32 R26, R11, R85, RZ ;  /* 0x000000550b1a7225 */ /* 0x000fe200078e00ff */
[----:B------:R-:W-:Y:S02]  /*56600*/  ISETP.GE.U32.AND.EX P0, PT, R49, R55, PT, P0 ;  /* 0x000000373100720c */ /* 0x000fe40003f06100 */
[----:B------:R-:W-:Y:S01]  /*56610*/  ISETP.GE.U32.AND.EX P1, PT, R53, R49, PT, P1 ;  /* 0x000000313500720c */ /* 0x000fe20003f26110 */
[----:B------:R-:W-:Y:S01]  /*56620*/  IMAD.WIDE.U32.X R48, R12, R88, R50, P4 ;  /* 0x000000580c307225 */ /* 0x000fe200020e0432 */
[----:B------:R-:W-:Y:S02]  /*56630*/  ISETP.GE.U32.AND.EX P5, PT, R23, R57, PT, P2 ;  /* 0x000000391700720c */ /* 0x000fe40003fa6120 */
[----:B------:R-:W-:Y:S01]  /*56640*/  SEL R26, RZ, 0x1, P0 ;  /* 0x00000001ff1a7807 */ /* 0x000fe20000000000 */
[----:B------:R-:W-:Y:S01]  /*56650*/  IMAD.WIDE.U32 R58, P2, R11, R86, R58 ;  /* 0x000000560b3a7225 */ /* 0x000fe2000784003a */
        /* <DEDUP_REMOVED lines=9> */
[C---:B------:R-:W-:Y:S01]  /*566f0*/  IMAD R61, R12.reuse, R85, R56 ;  /* 0x000000550c3d7224 */ /* 0x040fe200078e0238 */
        /* <DEDUP_REMOVED lines=16> */
[----:B------:R-:W-:Y:S02]  /*56800*/  IMAD.X R61, RZ, RZ, RZ, P2 ;  /* 0x000000ffff3d7224 */ /* 0x000fe400010e06ff */
[----:B------:R-:W-:Y:S02]  /*56810*/  IMAD.MOV.U32 R60, RZ, RZ, R59 ;  /* 0x000000ffff3c7224 */ /* 0x000fe400078e003b */
[----:B------:R-:W-:-:S04]  /*56820*/  IMAD.WIDE.U32 R20, R9, R83, RZ ;  /* 0x0000005309147225 */ /* 0x000fc800078e00ff */
[----:B------:R-:W-:-:S04]  /*56830*/  IMAD.WIDE.U32 R54, P5, R9, R90, R54 ;  /* 0x0000005a09367225 */ /* 0x000fc800078a0036 */
[----:B------:R-:W-:Y:S01]  /*56840*/  IMAD.WIDE.U32 R22, R9, R87, RZ ;  /* 0x0000005709167225 */ /* 0x000fe200078e00ff */
[----:B------:R-:W-:-:S03]  /*56850*/  IADD3 RZ, P3, PT, R21, R54, RZ ;  /* 0x0000003615ff7210 */ /* 0x000fc60007f7e0ff */
[----:B------:R-:W-:-:S04]  /*56860*/  IMAD.WIDE.U32 R48, P6, R9, R88, R48 ;  /* 0x0000005809307225 */ /* 0x000fc800078c0030 */
[----:B------:R-:W-:Y:S01]  /*56870*/  IMAD R22, R90, R9, RZ ;  /* 0x000000095a167224 */ /* 0x000fe200078e02ff */
[----:B------:R-:W-:Y:S01]  /*56880*/  IADD3 RZ, P2, PT, R23, R48, RZ ;  /* 0x0000003017ff7210 */ /* 0x000fe20007f5e0ff */
[----:B------:R-:W-:-:S04]  /*56890*/  IMAD.WIDE.U32.X R60, R12, R86, R60, P1 ;  /* 0x000000560c3c7225 */ /* 0x000fc800008e043c */
[----:B------:R-:W-:-:S04]  /*568a0*/  IMAD.WIDE.U32 R20, R9, R83, R52 ;  /* 0x0000005309147225 */ /* 0x000fc800078e0034 */
[----:B------:R-:W-:Y:S01]  /*568b0*/  IMAD R99, R10, R83, R22 ;  /* 0x000000530a637224 */ /* 0x000fe200078e0216 */
[----:B------:R-:W-:Y:S01]  /*568c0*/  ISETP.GE.U32.AND P1, PT, R20, R52, PT ;  /* 0x000000341400720c */ /* 0x000fe20003f26070 */
[----:B------:R-:W-:Y:S02]  /*568d0*/  IMAD.X R81, RZ, RZ, RZ, P0 ;  /* 0x000000ffff517224 */ /* 0x000fe400000e06ff */
[----:B------:R-:W-:Y:S01]  /*568e0*/  IMAD.X R59, RZ, RZ, RZ, P5 ;  /* 0x000000ffff3b7224 */ /* 0x000fe200028e06ff */
[----:B------:R-:W-:Y:S01]  /*568f0*/  IADD3 R75, P0, P5, R75, R60, R56 ;  /* 0x0000003c4b4b7210 */ /* 0x000fe20007d1e038 */
[----:B------:R-:W-:-:S03]  /*56900*/  IMAD.WIDE.U32 R22, R11, R84, R50 ;  /* 0x000000540b167225 */ /* 0x000fc600078e0032 */
[----:B------:R-:W-:Y:S01]  /*56910*/  IADD3.X R48, PT, PT, RZ, R61, RZ, P0, P5 ;  /* 0x0000003dff307210 */ /* 0x000fe200007ea4ff */
[----:B------:R-:W-:Y:S01]  /*56920*/  IMAD.IADD R99, R21, 0x1, R99 ;  /* 0x0000000115637824 */ /* 0x000fe200078e0263 */
[----:B------:R-:W-:Y:S01]  /*56930*/  ISETP.GE.U32.AND P0, PT, R22, R50, PT ;  /* 0x000000321600720c */ /* 0x000fe20003f06070 */
[----:B------:R-:W-:Y:S02]  /*56940*/  IMAD R11, R82, R11, RZ ;  /* 0x0000000b520b7224 */ /* 0x000fe400078e02ff */
[----:B------:R-:W-:Y:S01]  /*56950*/  IMAD.MOV.U32 R58, RZ, RZ, R55 ;  /* 0x000000ffff3a7224 */ /* 0x000fe200078e0037 */
[----:B------:R-:W-:Y:S01]  /*56960*/  ISETP.GE.U32.AND.EX P1, PT, R99, R53, PT, P1 ;  /* 0x000000356300720c */ /* 0x000fe20003f26110 */
[----:B------:R-:W-:Y:S02]  /*56970*/  IMAD R50, R88, R9, RZ ;  /* 0x0000000958327224 */ /* 0x000fe400078e02ff */
[----:B------:R-:W-:Y:S01]  /*56980*/  IMAD R61, R12, R84, R11 ;  /* 0x000000540c3d7224 */ /* 0x000fe200078e020b */
[----:B------:R-:W-:Y:S01]  /*56990*/  SEL R11, RZ, 0x1, P1 ;  /* 0x00000001ff0b7807 */ /* 0x000fe20000800000 */
[----:B------:R-:W-:-:S02]  /*569a0*/  IMAD R69, R10, R87, R50 ;  /* 0x000000570a457224 */ /* 0x000fc400078e0232 */
[----:B------:R-:W-:-:S04]  /*569b0*/  IMAD.WIDE.U32 R52, R9, R87, R26 ;  /* 0x0000005709347225 */ /* 0x000fc800078e001a */
[----:B------:R-:W-:-:S04]  /*569c0*/  IMAD.WIDE.U32.X R58, R10, R90, R58, P3 ;  /* 0x0000005a0a3a7225 */ /* 0x000fc800018e043a */
[----:B------:R-:W-:Y:S01]  /*569d0*/  IMAD.IADD R23, R23, 0x1, R61 ;  /* 0x0000000117177824 */ /* 0x000fe200078e023d */
[----:B------:R-:W-:Y:S01]  /*569e0*/  IADD3 R50, P1, P3, R52, R58, R11 ;  /* 0x0000003a34327210 */ /* 0x000fe20007b3e00b */
[----:B------:R-:W-:Y:S02]  /*569f0*/  IMAD.IADD R53, R53, 0x1, R69 ;  /* 0x0000000135357824 */ /* 0x000fe400078e0245 */
[----:B------:R-:W-:Y:S01]  /*56a00*/  IMAD.WIDE.U32 R54, R10, R85, RZ ;  /* 0x000000550a367225 */ /* 0x000fe200078e00ff */
[----:B------:R-:W-:Y:S02]  /*56a10*/  ISETP.GE.U32.AND.EX P0, PT, R23, R51, PT, P0 ;  /* 0x000000331700720c */ /* 0x000fe40003f06100 */
[----:B------:R-:W-:Y:S01]  /*56a20*/  IADD3.X R51, PT, PT, R53, R59, RZ, P1, P3 ;  /* 0x0000003b35337210 */ /* 0x000fe20000fe64ff */
[----:B------:R-:W-:Y:S01]  /*56a30*/  IMAD.WIDE.U32 R58, R8, R83, RZ ;  /* 0x00000053083a7225 */ /* 0x000fe200078e00ff */
[----:B------:R-:W-:-:S03]  /*56a40*/  SEL R101, RZ, 0x1, P0 ;  /* 0x00000001ff657807 */ /* 0x000fc60000000000 */
[----:B------:R-:W-:Y:S02]  /*56a50*/  IMAD.MOV.U32 R80, RZ, RZ, R57 ;  /* 0x000000ffff507224 */ /* 0x000fe400078e0039 */
[----:B------:R-:W-:-:S04]  /*56a60*/  IMAD.WIDE.U32 R56, R9, R85, RZ ;  /* 0x0000005509387225 */ /* 0x000fc800078e00ff */
[----:B------:R-:W-:-:S04]  /*56a70*/  IMAD.WIDE.U32 R54, P5, R9, R86, R54 ;  /* 0x0000005609367225 */ /* 0x000fc800078a0036 */
[----:B------:R-:W-:Y:S01]  /*56a80*/  IMAD.X R79, RZ, RZ, RZ, P6 ;  /* 0x000000ffff4f7224 */ /* 0x000fe200030e06ff */
[----:B------:R-:W-:Y:S01]  /*56a90*/  IADD3 R74, P6, PT, R75, R22, RZ ;  /* 0x000000164b4a7210 */ /* 0x000fe20007fde0ff */
[----:B------:R-:W-:-:S04]  /*56aa0*/  IMAD.WIDE.U32 R70, R9, R84, RZ ;  /* 0x0000005409467225 */ /* 0x000fc800078e00ff */
[----:B------:R-:W-:-:S04]  /*56ab0*/  IMAD.WIDE.U32 R68, R7, R83, RZ ;  /* 0x0000005307447225 */ /* 0x000fc800078e00ff */
[----:B------:R-:W-:-:S04]  /*56ac0*/  IMAD.WIDE.U32 R72, P1, R9, R82, R72 ;  /* 0x0000005209487225 */ /* 0x000fc80007820048 */
[----:B------:R-:W-:-:S04]  /*56ad0*/  IMAD.WIDE.U32 R58, P3, R7, R90, R58 ;  /* 0x0000005a073a7225 */ /* 0x000fc8000786003a */
[----:B------:R-:W-:Y:S01]  /*56ae0*/  IMAD.WIDE.U32.X R80, R12, R82, R80, P4 ;  /* 0x000000520c507225 */ /* 0x000fe200020e0450 */
[----:B------:R-:W-:-:S03]  /*56af0*/  IADD3 RZ, P4, PT, R57, R54, RZ ;  /* 0x0000003639ff7210 */ /* 0x000fc60007f9e0ff */
[----:B------:R-:W-:Y:S02]  /*56b00*/  IMAD.MOV.U32 R78, RZ, RZ, R49 ;  /* 0x000000ffff4e7224 */ /* 0x000fe400078e0031 */
[----:B------:R-:W-:Y:S01]  /*56b10*/  IMAD.X R77, RZ, RZ, RZ, P5 ;  /* 0x000000ffff4d7224 */ /* 0x000fe200028e06ff */
[----:B------:R-:W-:Y:S01]  /*56b20*/  IADD3 RZ, P5, PT, R71, R72, RZ ;  /* 0x0000004847ff7210 */ /* 0x000fe20007fbe0ff */
[----:B------:R-:W-:Y:S02]  /*56b30*/  IMAD.MOV.U32 R76, RZ, RZ, R55 ;  /* 0x000000ffff4c7224 */ /* 0x000fe400078e0037 */
[----:B------:R-:W-:Y:S01]  /*56b40*/  IMAD.X R75, R23, 0x1, R48, P6 ;  /* 0x00000001174b7824 */ /* 0x000fe200030e0630 */
[----:B------:R-:W-:Y:S01]  /*56b50*/  IADD3 RZ, P6, PT, R69, R58, RZ ;  /* 0x0000003a45ff7210 */ /* 0x000fe20007fde0ff */
[----:B------:R-:W-:Y:S02]  /*56b60*/  IMAD.X R71, RZ, RZ, RZ, P1 ;  /* 0x000000ffff477224 */ /* 0x000fe400008e06ff */
[----:B------:R-:W-:-:S02]  /*56b70*/  IMAD.MOV.U32 R70, RZ, RZ, R73 ;  /* 0x000000ffff467224 */ /* 0x000fc400078e0049 */
[----:B------:R-:W-:Y:S01]  /*56b80*/  IMAD.WIDE.U32.X R78, R10, R88, R78, P2 ;  /* 0x000000580a4e7225 */ /* 0x000fe200010e044e */
[----:B------:R-:W-:-:S03]  /*56b90*/  ISETP.GE.U32.AND P2, PT, R52, R26, PT ;  /* 0x0000001a3400720c */ /* 0x000fc60003f46070 */
[-C--:B------:R-:W-:Y:S02]  /*56ba0*/  IMAD R11, R86, R9.reuse, RZ ;  /* 0x00000009560b7224 */ /* 0x080fe400078e02ff */
[----:B------:R-:W-:Y:S02]  /*56bb0*/  IMAD R69, R82, R9, RZ ;  /* 0x0000000952457224 */ /* 0x000fe400078e02ff */
[----:B------:R-:W-:Y:S01]  /*56bc0*/  IMAD.WIDE.U32.X R76, R10, R86, R76, P4 ;  /* 0x000000560a4c7225 */ /* 0x000fe200020e044c */
[----:B------:R-:W-:-:S03]  /*56bd0*/  ISETP.GE.U32.AND P4, PT, R74, R22, PT ;  /* 0x000000164a00720c */ /* 0x000fc60003f86070 */
[C---:B------:R-:W-:Y:S02]  /*56be0*/  IMAD R73, R10.reuse, R85, R11 ;  /* 0x000000550a497224 */ /* 0x040fe400078e020b */
[C---:B------:R-:W-:Y:S02]  /*56bf0*/  IMAD R69, R10.reuse, R84, R69 ;  /* 0x000000540a457224 */ /* 0x040fe400078e0245 */
[----:B------:R-:W-:Y:S01]  /*56c00*/  IMAD.WIDE.U32.X R70, R10, R82, R70, P5 ;  /* 0x000000520a467225 */ /* 0x000fe200028e0446 */
[----:B------:R-:W-:Y:S02]  /*56c10*/  ISETP.GE.U32.AND.EX P5, PT, R53, R27, PT, P2 ;  /* 0x0000001b3500720c */ /* 0x000fe40003fa6120 */
[----:B------:R-:W-:Y:S01]  /*56c20*/  ISETP.GE.U32.AND.EX P2, PT, R75, R23, PT, P4 ;  /* 0x000000174b00720c */ /* 0x000fe20003f46140 */
[----:B------:R-:W-:Y:S01]  /*56c30*/  IMAD.WIDE.U32 R10, R8, R85, RZ ;  /* 0x00000055080a7225 */ /* 0x000fe200078e00ff */
[----:B------:R-:W-:-:S03]  /*56c40*/  SEL R12, RZ, 0x1, P5 ;  /* 0x00000001ff0c7807 */ /* 0x000fc60002800000 */
[----:B------:R-:W-:-:S04]  /*56c50*/  IMAD.WIDE.U32 R60, R8, R87, RZ ;  /* 0x00000057083c7225 */ /* 0x000fc800078e00ff */
[----:B------:R-:W-:-:S04]  /*56c60*/  IMAD.WIDE.U32 R22, R8, R84, RZ ;  /* 0x0000005408167225 */ /* 0x000fc800078e00ff */
[C---:B------:R-:W-:Y:S01]  /*56c70*/  IMAD.WIDE.U32 R26, R7.reuse, R85, RZ ;  /* 0x00000055071a7225 */ /* 0x040fe200078e00ff */
[----:B------:R-:W-:Y:S02]  /*56c80*/  SEL R26, RZ, 0x1, P2 ;  /* 0x00000001ff1a7807 */ /* 0x000fe40001000000 */
[----:B------:R-:W-:Y:S01]  /*56c90*/  ISETP.GE.U32.AND P2, PT, R50, R52, PT ;  /* 0x000000343200720c */ /* 0x000fe20003f46070 */
[----:B------:R-:W-:-:S03]  /*56ca0*/  IMAD.WIDE.U32 R10, P4, R7, R86, R10 ;  /* 0x00000056070a7225 */ /* 0x000fc6000788000a */
[----:B------:R-:W-:Y:S01]  /*56cb0*/  ISETP.GE.U32.AND.EX P2, PT, R51, R53, PT, P2 ;  /* 0x000000353300720c */ /* 0x000fe20003f46120 */
[----:B------:R-:W-:-:S04]  /*56cc0*/  IMAD.WIDE.U32 R56, R7, R87, RZ ;  /* 0x0000005707387225 */ /* 0x000fc800078e00ff */
[----:B------:R-:W-:-:S04]  /*56cd0*/  IMAD.WIDE.U32 R60, P0, R7, R88, R60 ;  /* 0x00000058073c7225 */ /* 0x000fc8000780003c */
[----:B------:R-:W-:Y:S01]  /*56ce0*/  IMAD.WIDE.U32 R48, R7, R84, RZ ;  /* 0x0000005407307225 */ /* 0x000fe200078e00ff */
[----:B------:R-:W-:Y:S02]  /*56cf0*/  IADD3 RZ, P1, PT, R57, R60, RZ ;  /* 0x0000003c39ff7210 */ /* 0x000fe40007f3e0ff */
        /* <DEDUP_REMOVED lines=26> */
[----:B------:R-:W-:Y:S01]  /*56ea0*/  IMAD.WIDE.U32.X R26, R8, R88, R26, P1 ;  /* 0x00000058081a7225 */ /* 0x000fe200008e041a */
[----:B------:R-:W-:-:S02]  /*56eb0*/  ISETP.GE.U32.AND.EX P2, PT, R61, R51, PT, P2 ;  /* 0x000000333d00720c */ /* 0x000fc40003f46120 */
[----:B------:R-:W-:Y:S01]  /*56ec0*/  ISETP.GE.U32.AND.EX P5, PT, R73, R75, PT, P5 ;  /* 0x0000004b4900720c */ /* 0x000fe20003fa6150 */
[----:B------:R-:W-:Y:S01]  /*56ed0*/  IMAD R88, R88, R7, RZ ;  /* 0x0000000758587224 */ /* 0x000fe200078e02ff */
[----:B------:R-:W-:Y:S01]  /*56ee0*/  ISETP.GE.U32.AND.EX P4, PT, R59, R73, PT, P4 ;  /* 0x000000493b00720c */ /* 0x000fe20003f86140 */
[----:B------:R-:W-:Y:S01]  /*56ef0*/  IMAD.WIDE.U32.X R48, R8, R86, R48, P3 ;  /* 0x0000005608307225 */ /* 0x000fe200018e0430 */
[----:B------:R-:W-:Y:S02]  /*56f00*/  SEL R12, RZ, 0x1, P5 ;  /* 0x00000001ff0c7807 */ /* 0x000fe40002800000 */
[----:B------:R-:W-:Y:S01]  /*56f10*/  SEL R79, RZ, 0x1, P4 ;  /* 0x00000001ff4f7807 */ /* 0x000fe20002000000 */
[-C--:B------:R-:W-:Y:S01]  /*56f20*/  IMAD R86, R86, R7.reuse, RZ ;  /* 0x0000000756567224 */ /* 0x080fe200078e02ff */
[----:B------:R-:W-:Y:S01]  /*56f30*/  SEL R75, RZ, 0x1, P2 ;  /* 0x00000001ff4b7807 */ /* 0x000fe20001000000 */
[----:B------:R-:W-:Y:S02]  /*56f40*/  IMAD R73, R82, R7, RZ ;  /* 0x0000000752497224 */ /* 0x000fe400078e02ff */
[----:B------:R-:W-:-:S02]  /*56f50*/  IMAD.MOV.U32 R56, RZ, RZ, R23 ;  /* 0x000000ffff387224 */ /* 0x000fc400078e0017 */
[----:B------:R-:W-:-:S04]  /*56f60*/  IMAD.WIDE.U32 R50, R7, R87, R58 ;  /* 0x0000005707327225 */ /* 0x000fc800078e003a */
[----:B------:R-:W-:Y:S01]  /*56f70*/  IMAD.WIDE.U32.X R54, R8, R90, R54, P6 ;  /* 0x0000005a08367225 */ /* 0x000fe200030e0436 */
[----:B------:R-:W-:-:S03]  /*56f80*/  ISETP.GE.U32.AND P2, PT, R50, R58, PT ;  /* 0x0000003a3200720c */ /* 0x000fc60003f46070 */
[----:B------:R-:W-:Y:S01]  /*56f90*/  IMAD R81, R8, R87, R88 ;  /* 0x0000005708517224 */ /* 0x000fe200078e0258 */
[----:B------:R-:W-:Y:S01]  /*56fa0*/  IADD3 R75, P5, P6, R50, R54, R75 ;  /* 0x00000036324b7210 */ /* 0x000fe20007ebe04b */
[----:B------:R-:W-:-:S03]  /*56fb0*/  IMAD.WIDE.U32 R22, R9, R84, R52 ;  /* 0x0000005409167225 */ /* 0x000fc600078e0034 */
[----:B------:R-:W-:Y:S01]  /*56fc0*/  ISETP.GE.U32.AND P1, PT, R75, R50, PT ;  /* 0x000000324b00720c */ /* 0x000fe20003f26070 */
[C---:B------:R-:W-:Y:S02]  /*56fd0*/  IMAD R87, R8.reuse, R85, R86 ;  /* 0x0000005508577224 */ /* 0x040fe400078e0256 */
[C---:B------:R-:W-:Y:S02]  /*56fe0*/  IMAD R73, R8.reuse, R84, R73 ;  /* 0x0000005408497224 */ /* 0x040fe400078e0249 */
[----:B------:R-:W-:Y:S01]  /*56ff0*/  IMAD.WIDE.U32.X R8, R8, R82, R56, P0 ;  /* 0x0000005208087225 */ /* 0x000fe200000e0438 */
[----:B------:R-:W-:Y:S02]  /*57000*/  IADD3 R57, P3, P4, R79, R76, R12 ;  /* 0x0000004c4f397210 */ /* 0x000fe40007c7e00c */
[----:B------:R-:W-:Y:S01]  /*57010*/  ISETP.GE.U32.AND P0, PT, R22, R52, PT ;  /* 0x000000341600720c */ /* 0x000fe20003f06070 */
[----:B------:R-:W-:Y:S01]  /*57020*/  IMAD.IADD R51, R51, 0x1, R81 ;  /* 0x0000000133337824 */ /* 0x000fe200078e0251 */
[----:B------:R-:W-:Y:S01]  /*57030*/  IADD3.X R76, PT, PT, RZ, R77, RZ, P3, P4 ;  /* 0x0000004dff4c7210 */ /* 0x000fe20001fe84ff */
[----:B------:R-:W-:Y:S01]  /*57040*/  IMAD.IADD R23, R23, 0x1, R69 ;  /* 0x0000000117177824 */ /* 0x000fe200078e0245 */
[----:B------:R-:W-:Y:S01]  /*57050*/  IADD3 R50, P4, PT, R57, R22, RZ ;  /* 0x0000001639327210 */ /* 0x000fe20007f9e0ff */
[----:B------:R-:W-:Y:S01]  /*57060*/  IMAD R90, R90, R5, RZ ;  /* 0x000000055a5a7224 */ /* 0x000fe200078e02ff */
[----:B------:R-:W-:-:S02]  /*57070*/  IADD3.X R56, PT, PT, R51, R55, RZ, P5, P6 ;  /* 0x0000003733387210 */ /* 0x000fc40002fec4ff */
[----:B------:R-:W-:Y:S02]  /*57080*/  ISETP.GE.U32.AND.EX P2, PT, R51, R59, PT, P2 ;  /* 0x0000003b3300720c */ /* 0x000fe40003f46120 */
[----:B------:R-:W-:Y:S01]  /*57090*/  ISETP.GE.U32.AND.EX P1, PT, R56, R51, PT, P1 ;  /* 0x000000333800720c */ /* 0x000fe20003f26110 */
[----:B------:R-:W-:Y:S01]  /*570a0*/  IMAD.X R51, R23, 0x1, R76, P4 ;  /* 0x0000000117337824 */ /* 0x000fe200020e064c */
[----:B------:R-:W-:Y:S02]  /*570b0*/  ISETP.GE.U32.AND P3, PT, R50, R22, PT ;  /* 0x000000163200720c */ /* 0x000fe40003f66070 */
[----:B------:R-:W-:Y:S01]  /*570c0*/  SEL R12, RZ, 0x1, P2 ;  /* 0x00000001ff0c7807 */ /* 0x000fe20001000000 */
[----:B------:R-:W-:Y:S01]  /*570d0*/  IMAD.WIDE.U32 R54, R7, R85, R50 ;  /* 0x0000005507367225 */ /* 0x000fe200078e0032 */
[----:B------:R-:W-:Y:S02]  /*570e0*/  SEL R69, RZ, 0x1, P1 ;  /* 0x00000001ff457807 */ /* 0x000fe40000800000 */
[----:B------:R-:W-:Y:S01]  /*570f0*/  ISETP.GE.U32.AND.EX P0, PT, R23, R53, PT, P0 ;  /* 0x000000351700720c */ /* 0x000fe20003f06100 */
[----:B------:R-:W-:Y:S01]  /*57100*/  IMAD.WIDE.U32 R52, R75, 0x3d1, RZ ;  /* 0x000003d14b347825 */ /* 0x000fe200078e00ff */
[----:B------:R-:W-:-:S02]  /*57110*/  ISETP.GE.U32.AND.EX P1, PT, R51, R23, PT, P3 ;  /* 0x000000173300720c */ /* 0x000fc40003f26130 */
[----:B------:R-:W-:Y:S01]  /*57120*/  IADD3 R69, P2, P4, R69, R26, R12 ;  /* 0x0000001a45457210 */ /* 0x000fe20007c5e00c */
[----:B------:R-:W-:Y:S01]  /*57130*/  IMAD.WIDE.U32 R22, R56, 0x3d1, RZ ;  /* 0x000003d138167825 */ /* 0x000fe200078e00ff */
[----:B------:R-:W-:Y:S02]  /*57140*/  SEL R77, RZ, 0x1, P1 ;  /* 0x00000001ff4d7807 */ /* 0x000fe40000800000 */
[----:B------:R-:W-:Y:S01]  /*57150*/  IADD3.X R59, PT, PT, RZ, R27, RZ, P2, P4 ;  /* 0x0000001bff3b7210 */ /* 0x000fe200017e84ff */
[----:B------:R-:W-:Y:S01]  /*57160*/  IMAD.IADD R12, R55, 0x1, R87 ;  /* 0x00000001370c7824 */ /* 0x000fe200078e0257 */
[----:B------:R-:W-:Y:S01]  /*57170*/  IADD3 R69, P1, PT, R69, R54, RZ ;  /* 0x0000003645457210 */ /* 0x000fe20007f3e0ff */
[----:B------:R-:W-:Y:S01]  /*57180*/  IMAD.WIDE.U32 R22, P2, RZ, R75, R22 ;  /* 0x0000004bff167225 */ /* 0x000fe20007840016 */
[----:B------:R-:W-:Y:S02]  /*57190*/  SEL R26, RZ, 0x1, P0 ;  /* 0x00000001ff1a7807 */ /* 0x000fe40000000000 */
[----:B------:R-:W-:Y:S01]  /*571a0*/  IADD3 R57, P3, PT, RZ, R52, RZ ;  /* 0x00000034ff397210 */ /* 0x000fe20007f7e0ff */
[----:B------:R-:W-:Y:S01]  /*571b0*/  IMAD.X R27, RZ, RZ, RZ, P2 ;  /* 0x000000ffff1b7224 */ /* 0x000fe200010e06ff */
[----:B------:R-:W-:Y:S01]  /*571c0*/  ISETP.GE.U32.AND P2, PT, R54, R50, PT ;  /* 0x000000323600720c */ /* 0x000fe20003f46070 */
[----:B------:R-:W-:Y:S01]  /*571d0*/  IMAD.X R59, R12, 0x1, R59, P1 ;  /* 0x000000010c3b7824 */ /* 0x000fe200008e063b */
[----:B------:R-:W-:-:S02]  /*571e0*/  ISETP.GE.U32.AND P1, PT, R69, R54, PT ;  /* 0x000000364500720c */ /* 0x000fc40003f26070 */
[----:B------:R-:W-:Y:S02]  /*571f0*/  ISETP.GE.U32.AND.EX P2, PT, R12, R51, PT, P2 ;  /* 0x000000330c00720c */ /* 0x000fe40003f46120 */
[----:B------:R-:W-:Y:S02]  /*57200*/  ISETP.GE.U32.AND.EX P1, PT, R59, R12, PT, P1 ;  /* 0x0000000c3b00720c */ /* 0x000fe40003f26110 */
[----:B------:R-:W-:Y:S02]  /*57210*/  IADD3 R55, P4, PT, R53, R22, RZ ;  /* 0x0000001635377210 */ /* 0x000fe40007f9e0ff */
[----:B------:R-:W-:Y:S01]  /*57220*/  IADD3 R22, P5, P6, R77, R70, R26 ;  /* 0x000000464d167210 */ /* 0x000fe20007ebe01a */
[----:B------:R-:W-:Y:S01]  /*57230*/  IMAD.MOV.U32 R26, RZ, RZ, R23 ;  /* 0x000000ffff1a7224 */ /* 0x000fe200078e0017 */
[----:B------:R-:W-:Y:S01]  /*57240*/  SEL R54, RZ, 0x1, P2 ;  /* 0x00000001ff367807 */ /* 0x000fe20001000000 */
[----:B------:R-:W-:Y:S01]  /*57250*/  IMAD.X R12, R55, 0x1, R75, P3 ;  /* 0x00000001370c7824 */ /* 0x000fe200018e064b */
[----:B------:R-:W-:Y:S01]  /*57260*/  SEL R77, RZ, 0x1, P1 ;  /* 0x00000001ff4d7807 */ /* 0x000fe20000800000 */
[----:B------:R-:W-:Y:S01]  /*57270*/  IMAD.WIDE.U32.X R50, RZ, R56, R26, P4 ;  /* 0x00000038ff327225 */ /* 0x000fe200020e041a */
[----:B------:R-:W-:-:S02]  /*57280*/  ISETP.GE.U32.AND P0, PT, R57, R52, PT ;  /* 0x000000343900720c */ /* 0x000fc40003f06070 */
[----:B------:R-:W-:Y:S01]  /*57290*/  IADD3.X R23, PT, PT, RZ, R71, RZ, P5, P6 ;  /* 0x00000047ff177210 */ /* 0x000fe20002fec4ff */
[----:B------:R-:W-:Y:S01]  /*572a0*/  IMAD.WIDE.U32 R52, R59, 0x3d1, RZ ;  /* 0x000003d13b347825 */ /* 0x000fe200078e00ff */
[----:B------:R-:W-:Y:S02]  /*572b0*/  IADD3 R77, P3, P4, R77, R48, R54 ;  /* 0x000000304d4d7210 */ /* 0x000fe40007c7e036 */
[----:B------:R-:W-:Y:S01]  /*572c0*/  ISETP.GE.U32.AND.EX P0, PT, R12, R55, PT, P0 ;  /* 0x000000370c00720c */ /* 0x000fe20003f06100 */
[----:B------:R-:W-:Y:S01]  /*572d0*/  IMAD.WIDE.U32 R26, R69, 0x3d1, RZ ;  /* 0x000003d1451a7825 */ /* 0x000fe200078e00ff */
[----:B------:R-:W-:Y:S02]  /*572e0*/  IADD3.X R48, PT, PT, RZ, R49, RZ, P3, P4 ;  /* 0x00000031ff307210 */ /* 0x000fe40001fe84ff */
[----:B------:R-:W-:Y:S01]  /*572f0*/  SEL R55, RZ, 0x1, P0 ;  /* 0x00000001ff377807 */ /* 0x000fe20000000000 */
[----:B------:R-:W-:Y:S01]  /*57300*/  IMAD.WIDE.U32 R84, R7, R84, R22 ;  /* 0x0000005407547225 */ /* 0x000fe200078e0016 */
[----:B------:R-:W-:-:S03]  /*57310*/  IADD3 R7, P2, PT, R50, R26, RZ ;  /* 0x0000001a32077210 */ /* 0x000fc60007f5e0ff */
[----:B------:R-:W-:Y:S01]  /*57320*/  IMAD.WIDE.U32 R52, P3, RZ, R69, R52 ;  /* 0x00000045ff347225 */ /* 0x000fe20007860034 */
[----:B------:R-:W-:Y:S02]  /*57330*/  IADD3 R77, P6, PT, R77, R84, RZ ;  /* 0x000000544d4d7210 */ /* 0x000fe40007fde0ff */
[----:B------:R-:W-:Y:S01]  /*57340*/  ISETP.GE.U32.AND P1, PT, R84, R22, PT ;  /* 0x000000165400720c */ /* 0x000fe20003f26070 */
[----:B------:R-:W-:Y:S01]  /*57350*/  IMAD.IADD R73, R85, 0x1, R73 ;  /* 0x0000000155497824 */ /* 0x000fe200078e0249 */
[----:B------:R-:W-:Y:S01]  /*57360*/  IADD3 R22, P5, PT, R7, R56, RZ ;  /* 0x0000003807167210 */ /* 0x000fe20007fbe0ff */
[----:B------:R-:W-:Y:S01]  /*57370*/  IMAD.X R49, RZ, RZ, RZ, P3 ;  /* 0x000000ffff317224 */ /* 0x000fe200018e06ff */
[----:B------:R-:W-:Y:S01]  /*57380*/  IADD3 R50, P3, PT, R27, R52, RZ ;  /* 0x000000341b327210 */ /* 0x000fe20007f7e0ff */
[----:B------:R-:W-:Y:S01]  /*57390*/  IMAD.X R52, R73, 0x1, R48, P6 ;  /* 0x0000000149347824 */ /* 0x000fe200030e0630 */
[----:B------:R-:W-:Y:S01]  /*573a0*/  ISETP.GE.U32.AND P4, PT, R7, R26, PT ;  /* 0x0000001a0700720c */ /* 0x000fe20003f86070 */
[----:B------:R-:W-:Y:S01]  /*573b0*/  IMAD.MOV.U32 R48, RZ, RZ, R53 ;  /* 0x000000ffff307224 */ /* 0x000fe200078e0035 */
[----:B------:R-:W-:Y:S01]  /*573c0*/  ISETP.LT.U32.AND P0, PT, R22, R7, PT ;  /* 0x000000071600720c */ /* 0x000fe20003f01070 */
[----:B------:R-:W-:Y:S01]  /*573d0*/  IMAD.X R7, R50, 0x1, R51, P2 ;  /* 0x0000000132077824 */ /* 0x000fe200010e0633 */
[----:B------:R-:W-:Y:S01]  /*573e0*/  IADD3 R55, P6, PT, R22, R55, RZ ;  /* 0x0000003716377210 */ /* 0x000fe20007fde0ff */
[----:B------:R-:W-:Y:S01]  /*573f0*/  IMAD.WIDE.U32.X R48, RZ, R59, R48, P3 ;  /* 0x0000003bff307225 */ /* 0x000fe200018e0430 */
[----:B------:R-:W-:-:S02]  /*57400*/  ISETP.GE.U32.AND P3, PT, R77, R84, PT ;  /* 0x000000544d00720c */ /* 0x000fc40003f66070 */
[----:B------:R-:W-:Y:S01]  /*57410*/  ISETP.GE.U32.AND P2, PT, R55, R22, PT ;  /* 0x000000163700720c */ /* 0x000fe20003f46070 */
[C---:B------:R-:W-:Y:S01]  /*57420*/  IMAD.X R22, R7.reuse, 0x1, R69, P5 ;  /* 0x0000000107167824 */ /* 0x040fe200028e0645 */
[----:B------:R-:W-:Y:S01]  /*57430*/  ISETP.GE.U32.AND.EX P4, PT, R7, R50, PT, P4 ;  /* 0x000000320700720c */ /* 0x000fe20003f86140 */
[C---:B------:R-:W-:Y:S01]  /*57440*/  IMAD.WIDE.U32 R50, R52.reuse, 0x3d1, RZ ;  /* 0x000003d134327825 */ /* 0x040fe200078e00ff */
[----:B------:R-:W-:Y:S02]  /*57450*/  ISETP.GE.U32.AND.EX P1, PT, R73, R23, PT, P1 ;  /* 0x000000174900720c */ /* 0x000fe40003f26110 */
[----:B------:R-:W-:Y:S01]  /*57460*/  ISETP.GE.U32.AND.EX P3, PT, R52, R73, PT, P3 ;  /* 0x000000493400720c */ /* 0x000fe20003f66130 */
        /* <DEDUP_REMOVED lines=8> */
[----:B------:R-:W-:Y:S01]  /*574f0*/  IMAD.MOV.U32 R22, RZ, RZ, R51 ;  /* 0x000000ffff167224 */ /* 0x000fe200078e0033 */
[----:B------:R-:W-:Y:S01]  /*57500*/  IADD3 R73, P4, P5, R73, R8, R23 ;  /* 0x0000000849497210 */ /* 0x000fe20007d9e017 */
[----:B------:R-:W-:Y:S01]  /*57510*/  IMAD.X R23, RZ, RZ, RZ, P1 ;  /* 0x000000ffff177224 */ /* 0x000fe200008e06ff */
[----:B------:R-:W-:Y:S02]  /*57520*/  IADD3 R69, P2, P3, R26, R48, R69 ;  /* 0x000000301a457210 */ /* 0x000fe40007b5e045 */
[----:B------:R-:W-:-:S02]  /*57530*/  IADD3 R71, P6, PT, R27, R50, RZ ;  /* 0x000000321b477210 */ /* 0x000fc40007fde0ff */
[----:B------:R-:W-:Y:S02]  /*57540*/  IADD3.X R75, PT, PT, RZ, R9, RZ, P4, P5 ;  /* 0x00000009ff4b7210 */ /* 0x000fe400027ea4ff */
[----:B------:R-:W-:Y:S01]  /*57550*/  IADD3 R8, P4, PT, R69, R59, RZ ;  /* 0x0000003b45087210 */ /* 0x000fe20007f9e0ff */
[----:B------:R-:W-:Y:S01]  /*57560*/  IMAD.WIDE.U32.X R22, RZ, R52, R22, P6 ;  /* 0x00000034ff167225 */ /* 0x000fe200030e0416 */
[----:B------:R-:W-:Y:S02]  /*57570*/  SEL R7, RZ, 0x1, !P0 ;  /* 0x00000001ff077807 */ /* 0x000fe40004000000 */
        /* <DEDUP_REMOVED lines=32> */
[----:B------:R-:W-:Y:S01]  /*57780*/  IADD3 R7, P1, P2, R75, R8, R23 ;  /* 0x000000084b077210 */ /* 0x000fe20007a3e017 */
[----:B------:R-:W-:Y:S01]  /*57790*/  IMAD.MOV.U32 R23, RZ, RZ, RZ ;  /* 0x000000ffff177224 */ /* 0x000fe200078e00ff */
        /* <DEDUP_REMOVED lines=60> */
.L_x_448:
[----:B------:R-:W-:Y:S05]  /*57b60*/  BSYNC.RECONVERGENT B0 ;  /* 0x0000000000007941 */ /* 0x000fea0003800200 */
.L_x_447:
        /* <DEDUP_REMOVED lines=61> */
.L_x_451:
[----:B------:R-:W-:Y:S05]  /*57f40*/  BSYNC.RELIABLE B1 ;  /* 0x0000000000017941 */ /* 0x000fea0003800100 */
.L_x_450:
        /* <DEDUP_REMOVED lines=69> */
.L_x_454:
[----:B------:R-:W-:Y:S05]  /*583a0*/  BSYNC.RELIABLE B1 ;  /* 0x0000000000017941 */ /* 0x000fea0003800100 */
.L_x_453:
        /* <DEDUP_REMOVED lines=64> */
.L_x_456:
[----:B------:R-:W-:Y:S05]  /*587b0*/  BSYNC.RELIABLE B1 ;  /* 0x0000000000017941 */ /* 0x000fea0003800100 */
.L_x_455:
        /* <DEDUP_REMOVED lines=28> */
.L_x_452:
[----:B------:R-:W-:Y:S05]  /*58980*/  BSYNC.RECONVERGENT B0 ;  /* 0x0000000000007941 */ /* 0x000fea0003800200 */
.L_x_449:
        /* <DEDUP_REMOVED lines=24> */
.L_x_458:
        /* <DEDUP_REMOVED lines=19> */
[----:B------:R-:W-:Y:S02]  /*58c40*/  IADD3 R9, P1, PT, R10, R9, RZ ;  /* 0x000000090a097210 */ /* 0x000fe40007f3e0ff */
[----:B------:R-:W-:-:S03]  /*58c50*/  SEL R8, RZ, 0xffffffff, !P2 ;  /* 0xffffffffff087807 */ /* 0x000fc60005000000 */
[----:B------:R-:W-:Y:S01]  /*58c60*/  IMAD.X R10, R10, 0x1, R19, P1 ;  /* 0x000000010a0a7824 */ /* 0x000fe200008e0613 */
[----:B------:R-:W-:Y:S01]  /*58c70*/  IADD3 R7, P2, P3, R8, R91, -R12 ;  /* 0x0000005b08077210 */ /* 0x000fe20007b5e80c */
[----:B------:R-:W-:-:S03]  /*58c80*/  IMAD.X R12, R5, 0x1, R48, P0 ;  /* 0x00000001050c7824 */ /* 0x000fc600000e0630 */
[----:B------:R-:W-:Y:S01]  /*58c90*/  IADD3.X R8, PT, PT, R8, R97, ~R20, P2, P3 ;  /* 0x0000006108087210 */ /* 0x000fe200017e6c14 */
[----:B------:R-:W-:Y:S08]  /*58ca0*/  BRA `(.L_x_461) ;  /* 0x0000000000e47947 */ /* 0x000ff00003800000 */
.L_x_460:
[----:B------:R-:W-:Y:S05]  /*58cb0*/  BSYNC.RELIABLE B1 ;  /* 0x0000000000017941 */ /* 0x000fea0003800100 */
.L_x_459:
        /* <DEDUP_REMOVED lines=44> */
[----:B------:R-:W-:Y:S02]  /*58f80*/  IADD3 R7, P3, P6, -R12, UR6, R7 ;  /* 0x000000060c077c10 */ /* 0x000fe4000fe7e107 */
[----:B------:R-:W-:Y:S02]  /*58f90*/  IADD3.X R97, PT, PT, R97, RZ, RZ, P4, P5 ;  /* 0x000000ff61617210 */ /* 0x000fe400027ea4ff */
[----:B------:R-:W-:-:S02]  /*58fa0*/  SEL R12, RZ, 0xffffffff, P0 ;  /* 0xffffffffff0c7807 */ /* 0x000fc40000000000 */
[----:B------:R-:W-:Y:S02]  /*58fb0*/  SEL R10, RZ, 0xffffffff, !P1 ;  /* 0xffffffffff0a7807 */ /* 0x000fe40004800000 */
[----:B------:R-:W-:Y:S02]  /*58fc0*/  SEL R5, RZ, 0xffffffff, !P2 ;  /* 0xffffffffff057807 */ /* 0x000fe40005000000 */
[----:B------:R-:W-:Y:S02]  /*58fd0*/  IADD3.X R8, PT, PT, ~R20, UR7, R97, P3, P6 ;  /* 0x0000000714087c10 */ /* 0x000fe40009fec561 */
[----:B------:R-:W-:Y:S02]  /*58fe0*/  IADD3 R11, P0, PT, R12, R11, RZ ;  /* 0x0000000b0c0b7210 */ /* 0x000fe40007f1e0ff */
[----:B------:R-:W-:Y:S02]  /*58ff0*/  IADD3 R9, P1, PT, R10, R9, RZ ;  /* 0x000000090a097210 */ /* 0x000fe40007f3e0ff */
[----:B------:R-:W-:Y:S01]  /*59000*/  IADD3 R7, P2, PT, R7, R5, RZ ;  /* 0x0000000507077210 */ /* 0x000fe20007f5e0ff */
[----:B------:R-:W-:-:S02]  /*59010*/  IMAD.X R12, R12, 0x1, R21, P0 ;  /* 0x000000010c0c7824 */ /* 0x000fc400000e0615 */
[----:B------:R-:W-:Y:S02]  /*59020*/  IMAD.X R10, R10, 0x1, R19, P1 ;  /* 0x000000010a0a7824 */ /* 0x000fe400008e0613 */
[----:B------:R-:W-:-:S08]  /*59030*/  IMAD.X R8, R8, 0x1, R5, P2 ;  /* 0x0000000108087824 */ /* 0x000fd000010e0605 */
.L_x_461:
[----:B------:R-:W-:Y:S05]  /*59040*/  BSYNC.RECONVERGENT B0 ;  /* 0x0000000000007941 */ /* 0x000fea0003800200 */
.L_x_457:
[----:B------:R-:W-:Y:S05]  /*59050*/  WARPSYNC.ALL ;  /* 0x0000000000007948 */ /* 0x000fea0003800000 */
[C---:B------:R-:W-:Y:S01]  /*59060*/  IMAD.WIDE.U32 R18, R17.reuse, R29, RZ ;  /* 0x0000001d11127225 */ /* 0x040fe200078e00ff */
[----:B------:R-:W-:Y:S01]  /*59070*/  UMOV UR4, URZ ;  /* 0x000000ff00047c82 */ /* 0x000fe20008000000 */
[----:B------:R-:W-:Y:S02]  /*59080*/  BSSY.RECONVERGENT B0, `(.L_x_462) ;  /* 0x00001a9000007945 */ /* 0x000fe40003800200 */
[----:B------:R-:W-:-:S04]  /*59090*/  IMAD.WIDE.U32 R54, R17, R41, RZ ;  /* 0x0000002911367225 */ /* 0x000fc800078e00ff */
[----:B------:R-:W-:-:S04]  /*590a0*/  IMAD.WIDE.U32 R20, P0, R16, R28, R18 ;  /* 0x0000001c10147225 */ /* 0x000fc80007800012 */
[----:B------:R-:W-:-:S04]  /*590b0*/  IMAD.WIDE.U32 R18, R16, R29, RZ ;  /* 0x0000001d10127225 */ /* 0x000fc800078e00ff */
[----:B------:R-:W-:Y:S01]  /*590c0*/  IMAD.X R23, RZ, RZ, RZ, P0 ;  /* 0x000000ffff177224 */ /* 0x000fe200000e06ff */
[----:B------:R-:W-:Y:S01]  /*590d0*/  IADD3 RZ, P0, PT, R19, R20, RZ ;  /* 0x0000001413ff7210 */ /* 0x000fe20007f1e0ff */
[----:B------:R-:W-:Y:S02]  /*590e0*/  IMAD.MOV.U32 R22, RZ, RZ, R21 ;  /* 0x000000ffff167224 */ /* 0x000fe400078e0015 */
[----:B------:R-:W-:Y:S02]  /*590f0*/  IMAD R50, R44, R16, RZ ;  /* 0x000000102c327224 */ /* 0x000fe400078e02ff */
[----:B------:R-:W-:-:S04]  /*59100*/  IMAD.WIDE.U32 R52, R17, R43, RZ ;  /* 0x0000002b11347225 */ /* 0x000fc800078e00ff */
[----:B------:R-:W-:-:S04]  /*59110*/  IMAD.WIDE.U32 R18, R43, R16, RZ ;  /* 0x000000102b127225 */ /* 0x000fc800078e00ff */
[----:B------:R-:W-:-:S04]  /*59120*/  IMAD.WIDE.U32.X R20, R17, R28, R22, P0 ;  /* 0x0000001c11147225 */ /* 0x000fc800000e0416 */
[----:B------:R-:W-:-:S04]  /*59130*/  IMAD.WIDE.U32 R48, R16, R41, RZ ;  /* 0x0000002910307225 */ /* 0x000fc800078e00ff */
[----:B------:R-:W-:-:S04]  /*59140*/  IMAD.WIDE.U32 R54, P1, R16, R42, R54 ;  /* 0x0000002a10367225 */ /* 0x000fc80007820036 */
[----:B------:R-:W-:Y:S01]  /*59150*/  IMAD R5, R17, R43, R50 ;  /* 0x0000002b11057224 */ /* 0x000fe200078e0232 */
[----:B------:R-:W-:Y:S01]  /*59160*/  IADD3 RZ, P2, PT, R49, R54, RZ ;  /* 0x0000003631ff7210 */ /* 0x000fe20007f5e0ff */
[----:B------:R-:W-:-:S04]  /*59170*/  IMAD.WIDE.U32 R56, R17, R39, RZ ;  /* 0x0000002711387225 */ /* 0x000fc800078e00ff */
[----:B------:R-:W-:Y:S01]  /*59180*/  IMAD.WIDE.U32 R26, R16, R43, RZ ;  /* 0x0000002b101a7225 */ /* 0x000fe200078e00ff */
[----:B------:R-:W-:-:S03]  /*59190*/  IADD3 R26, P0, PT, R20, R18, RZ ;  /* 0x00000012141a7210 */ /* 0x000fc60007f1e0ff */
        /* <DEDUP_REMOVED lines=24> */
[----:B------:R-:W-:Y:S02]  /*59320*/  IMAD.MOV.U32 R22, RZ, RZ, R55 ;  /* 0x000000ffff167224 */ /* 0x000fe400078e0037 */
[----:B------:R-:W-:Y:S01]  /*59330*/  IMAD.MOV.U32 R20, RZ, RZ, R57 ;  /* 0x000000ffff147224 */ /* 0x000fe200078e0039 */
[----:B------:R-:W-:Y:S01]  /*59340*/  SEL R57, RZ, 0x1, P0 ;  /* 0x00000001ff397807 */ /* 0x000fe20000000000 */
[----:B------:R-:W-:-:S04]  /*59350*/  IMAD.WIDE.U32 R54, R41, R16, RZ ;  /* 0x0000001029367225 */ /* 0x000fc800078e00ff */
[C---:B------:R-:W-:Y:S02]  /*59360*/  IMAD R5, R17.reuse, R41, R18 ;  /* 0x0000002911057224 */ /* 0x040fe400078e0212 */
[----:B------:R-:W-:-:S04]  /*59370*/  IMAD.WIDE.U32.X R60, R17, R44, R60, P6 ;  /* 0x0000002c113c7225 */ /* 0x000fc800030e043c */
[----:B------:R-:W-:Y:S02]  /*59380*/  IMAD.MOV.U32 R50, RZ, RZ, R59 ;  /* 0x000000ffff327224 */ /* 0x000fe400078e003b */
        /* <DEDUP_REMOVED lines=11> */
[----:B------:R-:W-:Y:S01]  /*59440*/  IMAD.WIDE.U32 R54, R39, R16, RZ ;  /* 0x0000001027367225 */ /* 0x000fe200078e00ff */
[----:B------:R-:W-:-:S02]  /*59450*/  ISETP.GE.U32.AND.EX P5, PT, R80, R27, PT, P0 ;  /* 0x0000001b5000720c */ /* 0x000fc40003fa6100 */
[----:B------:R-:W-:Y:S01]  /*59460*/  ISETP.GE.U32.AND.EX P0, PT, R49, R5, PT, P6 ;  /* 0x000000053100720c */ /* 0x000fe20003f06160 */
[----:B------:R-:W-:Y:S01]  /*59470*/  IMAD R27, R44, R3, RZ ;  /* 0x000000032c1b7224 */ /* 0x000fe200078e02ff */
[----:B------:R-:W-:Y:S01]  /*59480*/  SEL R83, RZ, 0x1, P5 ;  /* 0x00000001ff537807 */ /* 0x000fe20002800000 */
[C---:B------:R-:W-:Y:S01]  /*59490*/  IMAD R57, R17.reuse, R39, R26 ;  /* 0x0000002711397224 */ /* 0x040fe200078e021a */
        /* <DEDUP_REMOVED lines=10> */
[----:B------:R-:W-:Y:S01]  /*59540*/  IMAD.WIDE.U32.X R52, R4, R44, R52, P4 ;  /* 0x0000002c04347225 */ /* 0x000fe200020e0434 */
[----:B------:R-:W-:Y:S02]  /*59550*/  IADD3.X R27, PT, PT, R55, R27, RZ, P1, P2 ;  /* 0x0000001b371b7210 */ /* 0x000fe40000fe44ff */
[----:B------:R-:W-:Y:S01]  /*59560*/  ISETP.GE.U32.AND P1, PT, R82, R22, PT ;  /* 0x000000165200720c */ /* 0x000fe20003f26070 */
[----:B------:R-:W-:Y:S01]  /*59570*/  IMAD.WIDE.U32 R22, R4, R41, RZ ;  /* 0x0000002904167225 */ /* 0x000fe200078e00ff */
[----:B------:R-:W-:-:S02]  /*59580*/  IADD3.X R83, PT, PT, R5, R51, RZ, P5, P6 ;  /* 0x0000003305537210 */ /* 0x000fc40002fec4ff */
[----:B------:R-:W-:Y:S01]  /*59590*/  ISETP.GE.U32.AND P2, PT, R26, R54, PT ;  /* 0x000000361a00720c */ /* 0x000fe20003f46070 */
[----:B------:R-:W-:Y:S01]  /*595a0*/  IMAD R54, R42, R3, RZ ;  /* 0x000000032a367224 */ /* 0x000fe200078e02ff */
[----:B------:R-:W-:Y:S01]  /*595b0*/  ISETP.GE.U32.AND.EX P0, PT, R5, R49, PT, P0 ;  /* 0x000000310500720c */ /* 0x000fe20003f06100 */
[----:B------:R-:W-:Y:S01]  /*595c0*/  IMAD.WIDE.U32 R48, R3, R41, RZ ;  /* 0x0000002903307225 */ /* 0x000fe200078e00ff */
[----:B------:R-:W-:Y:S02]  /*595d0*/  ISETP.GE.U32.AND.EX P1, PT, R83, R5, PT, P1 ;  /* 0x000000055300720c */ /* 0x000fe40003f26110 */
[----:B------:R-:W-:Y:S01]  /*595e0*/  ISETP.GE.U32.AND.EX P5, PT, R27, R55, PT, P2 ;  /* 0x000000371b00720c */ /* 0x000fe20003fa6120 */
[----:B------:R-:W-:Y:S01]  /*595f0*/  IMAD.WIDE.U32 R22, P2, R3, R42, R22 ;  /* 0x0000002a03167225 */ /* 0x000fe20007840016 */
        /* <DEDUP_REMOVED lines=22> */
[----:B------:R-:W-:-:S03]  /*59760*/  IMAD.WIDE.U32 R20, R13, R29, RZ ;  /* 0x0000001d0d147225 */ /* 0x000fc600078e00ff */
[----:B------:R-:W-:Y:S01]  /*59770*/  ISETP.GE.U32.AND.EX P6, PT, R27, R5, PT, P6 ;  /* 0x000000051b00720c */ /* 0x000fe20003fc6160 */
[----:B------:R-:W-:Y:S01]  /*59780*/  IMAD.WIDE.U32 R56, P5, R13, R28, R56 ;  /* 0x0000001c0d387225 */ /* 0x000fe200078a0038 */
[----:B------:R-:W-:Y:S02]  /*59790*/  SEL R5, RZ, 0x1, P3 ;  /* 0x00000001ff057807 */ /* 0x000fe40001800000 */
        /* <DEDUP_REMOVED lines=22> */
[----:B------:R-:W-:-:S02]  /*59900*/  IMAD.MOV.U32 R54, RZ, RZ, R57 ;  /* 0x000000ffff367224 */ /* 0x000fc400078e0039 */
[----:B------:R-:W-:Y:S02]  /*59910*/  IMAD R50, R44, R13, RZ ;  /* 0x0000000d2c327224 */ /* 0x000fe400078e02ff */
[----:B------:R-:W-:Y:S02]  /*59920*/  IMAD.MOV.U32 R58, RZ, RZ, R53 ;  /* 0x000000ffff3a7224 */ /* 0x000fe400078e0035 */
[----:B------:R-:W-:Y:S01]  /*59930*/  IMAD R5, R4, R39, R3 ;  /* 0x0000002704057224 */ /* 0x000fe200078e0203 */
[----:B------:R-:W-:Y:S01]  /*59940*/  SEL R3, RZ, 0x1, P1 ;  /* 0x00000001ff037807 */ /* 0x000fe20000800000 */
[-C--:B------:R-:W-:Y:S02]  /*59950*/  IMAD R61, R14, R43.reuse, R50 ;  /* 0x0000002b0e3d7224 */ /* 0x080fe400078e0232 */
[----:B------:R-:W-:-:S04]  /*59960*/  IMAD.WIDE.U32 R52, R13, R43, R26 ;  /* 0x0000002b0d347225 */ /* 0x000fc800078e001a */
[----:B------:R-:W-:-:S04]  /*59970*/  IMAD.WIDE.U32.X R54, R14, R28, R54, P3 ;  /* 0x0000001c0e367225 */ /* 0x000fc800018e0436 */
[----:B------:R-:W-:Y:S01]  /*59980*/  IMAD.WIDE.U32 R68, R14, R41, RZ ;  /* 0x000000290e447225 */ /* 0x000fe200078e00ff */
[----:B------:R-:W-:-:S03]  /*59990*/  IADD3 R50, P1, P3, R52, R54, R3 ;  /* 0x0000003634327210 */ /* 0x000fc60007b3e003 */
[----:B------:R-:W-:Y:S02]  /*599a0*/  IMAD.IADD R23, R23, 0x1, R5 ;  /* 0x0000000117177824 */ /* 0x000fe400078e0205 */
[----:B------:R-:W-:Y:S02]  /*599b0*/  IMAD.IADD R53, R53, 0x1, R61 ;  /* 0x0000000135357824 */ /* 0x000fe400078e023d */
[----:B------:R-:W-:Y:S01]  /*599c0*/  IMAD.WIDE.U32 R76, R14, R39, RZ ;  /* 0x000000270e4c7225 */ /* 0x000fe200078e00ff */
[----:B------:R-:W-:Y:S02]  /*599d0*/  ISETP.GE.U32.AND.EX P0, PT, R23, R51, PT, P0 ;  /* 0x000000331700720c */ /* 0x000fe40003f06100 */
[----:B------:R-:W-:Y:S01]  /*599e0*/  IADD3.X R51, PT, PT, R53, R55, RZ, P1, P3 ;  /* 0x0000003735337210 */ /* 0x000fe20000fe64ff */
[----:B------:R-:W-:-:S04]  /*599f0*/  IMAD.WIDE.U32 R56, R13, R41, RZ ;  /* 0x000000290d387225 */ /* 0x000fc800078e00ff */
[----:B------:R-:W-:-:S04]  /*59a00*/  IMAD.WIDE.U32 R68, P5, R13, R42, R68 ;  /* 0x0000002a0d447225 */ /* 0x000fc800078a0044 */
[----:B------:R-:W-:Y:S01]  /*59a10*/  IMAD.WIDE.U32.X R58, R4, R40, R58, P4 ;  /* 0x00000028043a7225 */ /* 0x000fe200020e043a */
[----:B------:R-:W-:-:S03]  /*59a20*/  IADD3 RZ, P4, PT, R57, R68, RZ ;  /* 0x0000004439ff7210 */ /* 0x000fc60007f9e0ff */
[----:B------:R-:W-:-:S04]  /*59a30*/  IMAD.WIDE.U32 R54, R13, R39, RZ ;  /* 0x000000270d367225 */ /* 0x000fc800078e00ff */
[----:B------:R-:W-:-:S04]  /*59a40*/  IMAD.WIDE.U32 R76, P1, R13, R40, R76 ;  /* 0x000000280d4c7225 */ /* 0x000fc8000782004c */
[----:B------:R-:W-:-:S04]  /*59a50*/  IMAD.WIDE.U32 R4, R24, R43, RZ ;  /* 0x0000002b18047225 */ /* 0x000fc800078e00ff */
[----:B------:R-:W-:Y:S01]  /*59a60*/  IMAD.X R79, RZ, RZ, RZ, P6 ;  /* 0x000000ffff4f7224 */ /* 0x000fe200030e06ff */
[----:B------:R-:W-:Y:S01]  /*59a70*/  IADD3 R60, P6, PT, R71, R22, RZ ;  /* 0x00000016473c7210 */ /* 0x000fe20007fde0ff */
[----:B------:R-:W-:Y:S02]  /*59a80*/  IMAD.MOV.U32 R78, RZ, RZ, R49 ;  /* 0x000000ffff4e7224 */ /* 0x000fe400078e0031 */
[----:B------:R-:W-:Y:S01]  /*59a90*/  IMAD.X R71, RZ, RZ, RZ, P5 ;  /* 0x000000ffff477224 */ /* 0x000fe200028e06ff */
[----:B------:R-:W-:Y:S01]  /*59aa0*/  IADD3 RZ, P5, PT, R55, R76, RZ ;  /* 0x0000004c37ff7210 */ /* 0x000fe20007fbe0ff */
[----:B------:R-:W-:Y:S02]  /*59ab0*/  IMAD.MOV.U32 R70, RZ, RZ, R69 ;  /* 0x000000ffff467224 */ /* 0x000fe400078e0045 */
[----:B------:R-:W-:Y:S01]  /*59ac0*/  IMAD.WIDE.U32 R74, R15, R43, RZ ;  /* 0x0000002b0f4a7225 */ /* 0x000fe200078e00ff */
[----:B------:R-:W-:-:S03]  /*59ad0*/  SEL R74, RZ, 0x1, P0 ;  /* 0x00000001ff4a7807 */ /* 0x000fc60000000000 */
[----:B------:R-:W-:Y:S02]  /*59ae0*/  IMAD.X R55, RZ, RZ, RZ, P1 ;  /* 0x000000ffff377224 */ /* 0x000fe400008e06ff */
[----:B------:R-:W-:Y:S02]  /*59af0*/  IMAD.MOV.U32 R54, RZ, RZ, R77 ;  /* 0x000000ffff367224 */ /* 0x000fe400078e004d */
[----:B------:R-:W-:Y:S01]  /*59b00*/  IMAD.WIDE.U32.X R78, R14, R44, R78, P2 ;  /* 0x0000002c0e4e7225 */ /* 0x000fe200010e044e */
[----:B------:R-:W-:-:S03]  /*59b10*/  ISETP.GE.U32.AND P2, PT, R52, R26, PT ;  /* 0x0000001a3400720c */ /* 0x000fc60003f46070 */
[----:B------:R-:W-:-:S04]  /*59b20*/  IMAD.WIDE.U32 R56, R24, R29, RZ ;  /* 0x0000001d18387225 */ /* 0x000fc800078e00ff */
[----:B------:R-:W-:-:S04]  /*59b30*/  IMAD.WIDE.U32 R4, P0, R15, R44, R4 ;  /* 0x0000002c0f047225 */ /* 0x000fc80007800004 */
[----:B------:R-:W-:Y:S01]  /*59b40*/  IMAD.X R61, R23, 0x1, R48, P6 ;  /* 0x00000001173d7824 */ /* 0x000fe200030e0630 */
[----:B------:R-:W-:Y:S01]  /*59b50*/  IADD3 RZ, P1, PT, R75, R4, RZ ;  /* 0x000000044bff7210 */ /* 0x000fe20007f3e0ff */
[----:B------:R-:W-:Y:S01]  /*59b60*/  IMAD.WIDE.U32.X R70, R14, R42, R70, P4 ;  /* 0x0000002a0e467225 */ /* 0x000fe200020e0446 */
[----:B------:R-:W-:-:S03]  /*59b70*/  ISETP.GE.U32.AND P4, PT, R60, R22, PT ;  /* 0x000000163c00720c */ /* 0x000fc60003f86070 */
[----:B------:R-:W-:Y:S01]  /*59b80*/  IMAD.WIDE.U32.X R54, R14, R40, R54, P5 ;  /* 0x000000280e367225 */ /* 0x000fe200028e0436 */
[----:B------:R-:W-:Y:S02]  /*59b90*/  ISETP.GE.U32.AND.EX P5, PT, R53, R27, PT, P2 ;  /* 0x0000001b3500720c */ /* 0x000fe40003fa6120 */
[----:B------:R-:W-:Y:S01]  /*59ba0*/  ISETP.GE.U32.AND.EX P2, PT, R61, R23, PT, P4 ;  /* 0x000000173d00720c */ /* 0x000fe20003f46140 */
[----:B------:R-:W-:Y:S02]  /*59bb0*/  IMAD R3, R42, R13, RZ ;  /* 0x0000000d2a037224 */ /* 0x000fe400078e02ff */
[C---:B------:R-:W-:Y:S01]  /*59bc0*/  IMAD.WIDE.U32 R72, R15.reuse, R29, RZ ;  /* 0x0000001d0f487225 */ /* 0x040fe200078e00ff */
[----:B------:R-:W-:Y:S02]  /*59bd0*/  SEL R75, RZ, 0x1, P2 ;  /* 0x00000001ff4b7807 */ /* 0x000fe40001000000 */
[----:B------:R-:W-:Y:S01]  /*59be0*/  ISETP.GE.U32.AND P2, PT, R50, R52, PT ;  /* 0x000000343200720c */ /* 0x000fe20003f46070 */
[----:B------:R-:W-:-:S03]  /*59bf0*/  IMAD.WIDE.U32 R56, P3, R15, R28, R56 ;  /* 0x0000001c0f387225 */ /* 0x000fc60007860038 */
[----:B------:R-:W-:Y:S01]  /*59c00*/  ISETP.GE.U32.AND.EX P2, PT, R51, R53, PT, P2 ;  /* 0x000000353300720c */ /* 0x000fe20003f46120 */
[----:B------:R-:W-:Y:S01]  /*59c10*/  IMAD R4, R40, R13, RZ ;  /* 0x0000000d28047224 */ /* 0x000fe200078e02ff */
[----:B------:R-:W-:Y:S01]  /*59c20*/  IADD3 RZ, P6, PT, R73, R56, RZ ;  /* 0x0000003849ff7210 */ /* 0x000fe20007fde0ff */
[----:B------:R-:W-:-:S04]  /*59c30*/  IMAD.WIDE.U32 R68, R24, R41, RZ ;  /* 0x0000002918447225 */ /* 0x000fc800078e00ff */
[----:B------:R-:W-:-:S04]  /*59c40*/  IMAD.WIDE.U32 R22, R24, R39, RZ ;  /* 0x0000002718167225 */ /* 0x000fc800078e00ff */
[C---:B------:R-:W-:Y:S02]  /*59c50*/  IMAD R77, R14.reuse, R41, R3 ;  /* 0x000000290e4d7224 */ /* 0x040fe400078e0203 */
[----:B------:R-:W-:Y:S01]  /*59c60*/  IMAD R3, R14, R39, R4 ;  /* 0x000000270e037224 */ /* 0x000fe200078e0204 */
[----:B------:R-:W-:Y:S01]  /*59c70*/  SEL R14, RZ, 0x1, P5 ;  /* 0x00000001ff0e7807 */ /* 0x000fe20002800000 */
        /* <DEDUP_REMOVED lines=9> */
[----:B------:R-:W-:Y:S01]  /*59d10*/  SEL R73, RZ, 0x1, P2 ;  /* 0x00000001ff497807 */ /* 0x000fe20001000000 */
[----:B------:R-:W-:Y:S01]  /*59d20*/  IMAD.MOV.U32 R52, RZ, RZ, R5 ;  /* 0x000000ffff347224 */ /* 0x000fe200078e0005 */
[----:B------:R-:W-:Y:S01]  /*59d30*/  IADD3 R4, P2, P4, R75, R58, R74 ;  /* 0x0000003a4b047210 */ /* 0x000fe20007c5e04a */
[----:B------:R-:W-:Y:S02]  /*59d40*/  IMAD.MOV.U32 R48, RZ, RZ, R69 ;  /* 0x000000ffff307224 */ /* 0x000fe400078e0045 */
[----:B------:R-:W-:Y:S01]  /*59d50*/  IMAD.WIDE.U32 R68, R13, R41, R60 ;  /* 0x000000290d447225 */ /* 0x000fe200078e003c */
[----:B------:R-:W-:-:S02]  /*59d60*/  IADD3.X R5, PT, PT, RZ, R59, RZ, P2, P4 ;  /* 0x0000003bff057210 */ /* 0x000fc400017e84ff */
[----:B------:R-:W-:Y:S01]  /*59d70*/  IADD3 R59, P2, P4, R73, R78, R14 ;  /* 0x0000004e493b7210 */ /* 0x000fe20007c5e00e */
[----:B------:R-:W-:Y:S02]  /*59d80*/  IMAD R14, R28, R15, RZ ;  /* 0x0000000f1c0e7224 */ /* 0x000fe400078e02ff */
[----:B------:R-:W-:Y:S01]  /*59d90*/  IMAD.MOV.U32 R26, RZ, RZ, R57 ;  /* 0x000000ffff1a7224 */ /* 0x000fe200078e0039 */
[----:B------:R-:W-:Y:S01]  /*59da0*/  IADD3.X R78, PT, PT, RZ, R79, RZ, P2, P4 ;  /* 0x0000004fff4e7210 */ /* 0x000fe200017e84ff */
[----:B------:R-:W-:Y:S01]  /*59db0*/  IMAD.WIDE.U32 R56, R15, R29, R50 ;  /* 0x0000001d0f387225 */ /* 0x000fe200078e0032 */
[----:B------:R-:W-:-:S03]  /*59dc0*/  IADD3 R58, P4, PT, R59, R68, RZ ;  /* 0x000000443b3a7210 */ /* 0x000fc60007f9e0ff */
        /* <DEDUP_REMOVED lines=13> */
[----:B------:R-:W-:Y:S01]  /*59ea0*/  IMAD.MOV.U32 R68, RZ, RZ, R23 ;  /* 0x000000ffff447224 */ /* 0x000fe200078e0017 */
[----:B------:R-:W-:Y:S01]  /*59eb0*/  SEL R14, RZ, 0x1, P5 ;  /* 0x00000001ff0e7807 */ /* 0x000fe20002800000 */
[----:B------:R-:W-:Y:S01]  /*59ec0*/  IMAD.WIDE.U32 R22, R13, R39, R4 ;  /* 0x000000270d167225 */ /* 0x000fe200078e0004 */
[----:B------:R-:W-:Y:S02]  /*59ed0*/  SEL R51, RZ, 0x1, P4 ;  /* 0x00000001ff337807 */ /* 0x000fe40002000000 */
[----:B------:R-:W-:Y:S01]  /*59ee0*/  SEL R61, RZ, 0x1, P2 ;  /* 0x00000001ff3d7807 */ /* 0x000fe20001000000 */
[----:B------:R-:W-:Y:S01]  /*59ef0*/  IMAD.WIDE.U32.X R48, R24, R42, R48, P3 ;  /* 0x0000002a18307225 */ /* 0x000fe200018e0430 */
[----:B------:R-:W-:-:S03]  /*59f00*/  IADD3 R51, P3, P4, R51, R70, R14 ;  /* 0x0000004633337210 */ /* 0x000fc60007c7e00e */
[----:B------:R-:W-:Y:S01]  /*59f10*/  IMAD R13, R42, R15, RZ ;  /* 0x0000000f2a0d7224 */ /* 0x000fe200078e02ff */
[----:B------:R-:W-:Y:S01]  /*59f20*/  IADD3.X R70, PT, PT, RZ, R71, RZ, P3, P4 ;  /* 0x00000047ff467210 */ /* 0x000fe20001fe84ff */
[-C--:B------:R-:W-:Y:S02]  /*59f30*/  IMAD R73, R24, R43.reuse, R44 ;  /* 0x0000002b18497224 */ /* 0x080fe400078e022c */
[----:B------:R-:W-:-:S04]  /*59f40*/  IMAD.WIDE.U32 R42, R15, R43, R58 ;  /* 0x0000002b0f2a7225 */ /* 0x000fc800078e003a */
[----:B------:R-:W-:Y:S01]  /*59f50*/  IMAD.WIDE.U32.X R26, R24, R28, R26, P6 ;  /* 0x0000001c181a7225 */ /* 0x000fe200030e041a */
[----:B------:R-:W-:-:S03]  /*59f60*/  ISETP.GE.U32.AND P2, PT, R42, R58, PT ;  /* 0x0000003a2a00720c */ /* 0x000fc60003f46070 */
[----:B------:R-:W-:Y:S01]  /*59f70*/  IMAD.IADD R43, R43, 0x1, R73 ;  /* 0x000000012b2b7824 */ /* 0x000fe200078e0249 */
[----:B------:R-:W-:Y:S01]  /*59f80*/  IADD3 R61, P5, P6, R42, R26, R61 ;  /* 0x0000001a2a3d7210 */ /* 0x000fe20007ebe03d */
[----:B------:R-:W-:Y:S01]  /*59f90*/  IMAD.IADD R23, R23, 0x1, R3 ;  /* 0x0000000117177824 */ /* 0x000fe200078e0203 */
[----:B------:R-:W-:Y:S01]  /*59fa0*/  IADD3 R26, P4, PT, R51, R22, RZ ;  /* 0x00000016331a7210 */ /* 0x000fe20007f9e0ff */
[C---:B------:R-:W-:Y:S01]  /*59fb0*/  IMAD.WIDE.U32.X R68, R24.reuse, R40, R68, P0 ;  /* 0x0000002818447225 */ /* 0x040fe200000e0444 */
[----:B------:R-:W-:Y:S02]  /*59fc0*/  ISETP.GE.U32.AND P1, PT, R61, R42, PT ;  /* 0x0000002a3d00720c */ /* 0x000fe40003f26070 */
[----:B------:R-:W-:Y:S01]  /*59fd0*/  IADD3.X R58, PT, PT, R43, R27, RZ, P5, P6 ;  /* 0x0000001b2b3a7210 */ /* 0x000fe20002fec4ff */
[----:B------:R-:W-:Y:S01]  /*59fe0*/  IMAD.X R27, R23, 0x1, R70, P4 ;  /* 0x00000001171b7824 */ /* 0x000fe200020e0646 */
[----:B------:R-:W-:Y:S01]  /*59ff0*/  ISETP.GE.U32.AND.EX P2, PT, R43, R59, PT, P2 ;  /* 0x0000003b2b00720c */ /* 0x000fe20003f46120 */
[----:B------:R-:W-:Y:S01]  /*5a000*/  IMAD R75, R24, R41, R13 ;  /* 0x00000029184b7224 */ /* 0x000fe200078e020d */
[C---:B------:R-:W-:Y:S01]  /*5a010*/  ISETP.GE.U32.AND.EX P1, PT, R58.reuse, R43, PT, P1 ;  /* 0x0000002b3a00720c */ /* 0x040fe20003f26110 */
[----:B------:R-:W-:Y:S01]  /*5a020*/  IMAD.WIDE.U32 R42, R58, 0x3d1, RZ ;  /* 0x000003d13a2a7825 */ /* 0x000fe200078e00ff */
[----:B------:R-:W-:-:S02]  /*5a030*/  ISETP.GE.U32.AND P0, PT, R22, R4, PT ;  /* 0x000000041600720c */ /* 0x000fc40003f06070 */
[----:B------:R-:W-:Y:S01]  /*5a040*/  ISETP.GE.U32.AND P3, PT, R26, R22, PT ;  /* 0x000000161a00720c */ /* 0x000fe20003f66070 */
[----:B------:R-:W-:Y:S01]  /*5a050*/  IMAD R44, R40, R15, RZ ;  /* 0x0000000f282c7224 */ /* 0x000fe200078e02ff */
[----:B------:R-:W-:Y:S01]  /*5a060*/  SEL R3, RZ, 0x1, P2 ;  /* 0x00000001ff037807 */ /* 0x000fe20001000000 */
[----:B------:R-:W-:Y:S01]  /*5a070*/  IMAD R28, R28, R16, RZ ;  /* 0x000000101c1c7224 */ /* 0x000fe200078e02ff */
[----:B------:R-:W-:Y:S01]  /*5a080*/  SEL R51, RZ, 0x1, P1 ;  /* 0x00000001ff337807 */ /* 0x000fe20000800000 */
[----:B------:R-:W-:Y:S01]  /*5a090*/  IMAD R13, R24, R39, R44 ;  /* 0x00000027180d7224 */ /* 0x000fe200078e022c */
[----:B------:R-:W-:Y:S01]  /*5a0a0*/  ISETP.GE.U32.AND.EX P0, PT, R23, R5, PT, P0 ;  /* 0x000000051700720c */ /* 0x000fe20003f06100 */
[----:B------:R-:W-:Y:S01]  /*5a0b0*/  IMAD.WIDE.U32 R4, R61, 0x3d1, RZ ;  /* 0x000003d13d047825 */ /* 0x000fe200078e00ff */
[----:B------:R-:W-:Y:S02]  /*5a0c0*/  ISETP.GE.U32.AND.EX P1, PT, R27, R23, PT, P3 ;  /* 0x000000171b00720c */ /* 0x000fe40003f26130 */
[----:B------:R-:W-:Y:S01]  /*5a0d0*/  IADD3 R51, P2, P4, R51, R52, R3 ;  /* 0x0000003433337210 */ /* 0x000fe20007c5e003 */
[----:B------:R-:W-:Y:S01]  /*5a0e0*/  IMAD.WIDE.U32 R22, R15, R41, R26 ;  /* 0x000000290f167225 */ /* 0x000fe200078e001a */
[----:B------:R-:W-:-:S02]  /*5a0f0*/  SEL R59, RZ, 0x1, P1 ;  /* 0x00000001ff3b7807 */ /* 0x000fc40000800000 */
[----:B------:R-:W-:Y:S01]  /*5a100*/  IADD3.X R52, PT, PT, RZ, R53, RZ, P2, P4 ;  /* 0x00000035ff347210 */ /* 0x000fe200017e84ff */
[----:B------:R-:W-:Y:S01]  /*5a110*/  IMAD.WIDE.U32 R40, P2, RZ, R61, R42 ;  /* 0x0000003dff287225 */ /* 0x000fe2000784002a */
[----:B------:R-:W-:Y:S02]  /*5a120*/  IADD3 R53, P1, PT, R51, R22, RZ ;  /* 0x0000001633357210 */ /* 0x000fe40007f3e0ff */
[----:B------:R-:W-:Y:S01]  /*5a130*/  IADD3 R3, P3, PT, RZ, R4, RZ ;  /* 0x00000004ff037210 */ /* 0x000fe20007f7e0ff */
[----:B------:R-:W-:Y:S01]  /*5a140*/  IMAD.IADD R43, R23, 0x1, R75 ;  /* 0x00000001172b7824 */ /* 0x000fe200078e024b */
[----:B------:R-:W-:Y:S01]  /*5a150*/  SEL R14, RZ, 0x1, P0 ;  /* 0x00000001ff0e7807 */ /* 0x000fe20000000000 */
[----:B------:R-:W-:Y:S01]  /*5a160*/  IMAD.X R23, RZ, RZ, RZ, P2 ;  /* 0x000000ffff177224 */ /* 0x000fe200010e06ff */
[----:B------:R-:W-:Y:S01]  /*5a170*/  ISETP.GE.U32.AND P2, PT, R22, R26, PT ;  /* 0x0000001a1600720c */ /* 0x000fe20003f46070 */
[----:B------:R-:W-:Y:S01]  /*5a180*/  IMAD.X R52, R43, 0x1, R52, P1 ;  /* 0x000000012b347824 */ /* 0x000fe200008e0634 */
[----:B------:R-:W-:Y:S01]  /*5a190*/  ISETP.GE.U32.AND P1, PT, R53, R22, PT ;  /* 0x000000163500720c */ /* 0x000fe20003f26070 */
[----:B------:R-:W-:Y:S01]  /*5a1a0*/  IMAD.MOV.U32 R22, RZ, RZ, R41 ;  /* 0x000000ffff167224 */ /* 0x000fe200078e0029 */
[----:B------:R-:W-:-:S02]  /*5a1b0*/  ISETP.GE.U32.AND P0, PT, R3, R4, PT ;  /* 0x000000040300720c */ /* 0x000fc40003f06070 */
[----:B------:R-:W-:Y:S02]  /*5a1c0*/  IADD3 R4, P5, P6, R59, R54, R14 ;  /* 0x000000363b047210 */ /* 0x000fe40007ebe00e */
[----:B------:R-:W-:Y:S02]  /*5a1d0*/  ISETP.GE.U32.AND.EX P2, PT, R43, R27, PT, P2 ;  /* 0x0000001b2b00720c */ /* 0x000fe40003f46120 */
[C---:B------:R-:W-:Y:S01]  /*5a1e0*/  ISETP.GE.U32.AND.EX P1, PT, R52.reuse, R43, PT, P1 ;  /* 0x0000002b3400720c */ /* 0x040fe20003f26110 */
[----:B------:R-:W-:Y:S01]  /*5a1f0*/  IMAD.WIDE.U32 R42, R52, 0x3d1, RZ ;  /* 0x000003d1342a7825 */ /* 0x000fe200078e00ff */
[----:B------:R-:W-:Y:S02]  /*5a200*/  IADD3 R51, P4, PT, R5, R40, RZ ;  /* 0x0000002805337210 */ /* 0x000fe40007f9e0ff */
[----:B------:R-:W-:Y:S01]  /*5a210*/  IADD3.X R5, PT, PT, RZ, R55, RZ, P5, P6 ;  /* 0x00000037ff057210 */ /* 0x000fe20002fec4ff */
[----:B------:R-:W-:Y:S01]  /*5a220*/  IMAD.WIDE.U32 R40, R53, 0x3d1, RZ ;  /* 0x000003d135287825 */ /* 0x000fe200078e00ff */
[----:B------:R-:W-:-:S02]  /*5a230*/  SEL R24, RZ, 0x1, P2 ;  /* 0x00000001ff187807 */ /* 0x000fc40001000000 */
[----:B------:R-:W-:Y:S01]  /*5a240*/  SEL R55, RZ, 0x1, P1 ;  /* 0x00000001ff377807 */ /* 0x000fe20000800000 */
[----:B------:R-:W-:Y:S02]  /*5a250*/  IMAD.X R14, R51, 0x1, R61, P3 ;  /* 0x00000001330e7824 */ /* 0x000fe400018e063d */
[----:B------:R-:W-:Y:S01]  /*5a260*/  IMAD.WIDE.U32.X R22, RZ, R58, R22, P4 ;  /* 0x0000003aff167225 */ /* 0x000fe200020e0416 */
[----:B------:R-:W-:Y:S02]  /*5a270*/  IADD3 R55, P3, P4, R55, R48, R24 ;  /* 0x0000003037377210 */ /* 0x000fe40007c7e018 */
[----:B------:R-:W-:Y:S01]  /*5a280*/  ISETP.GE.U32.AND.EX P0, PT, R14, R51, PT, P0 ;  /* 0x000000330e00720c */ /* 0x000fe20003f06100 */
[----:B------:R-:W-:Y:S01]  /*5a290*/  IMAD.WIDE.U32 R26, R15, R39, R4 ;  /* 0x000000270f1a7225 */ /* 0x000fe200078e0004 */
[----:B------:R-:W-:Y:S02]  /*5a2a0*/  IADD3.X R44, PT, PT, RZ, R49, RZ, P3, P4 ;  /* 0x00000031ff2c7210 */ /* 0x000fe40001fe84ff */
[----:B------:R-:W-:Y:S01]  /*5a2b0*/  IADD3 R15, P2, PT, R22, R40, RZ ;  /* 0x00000028160f7210 */ /* 0x000fe20007f5e0ff */
[----:B------:R-:W-:Y:S01]  /*5a2c0*/  IMAD.WIDE.U32 R42, P3, RZ, R53, R42 ;  /* 0x00000035ff2a7225 */ /* 0x000fe2000786002a */
[----:B------:R-:W-:-:S02]  /*5a2d0*/  IADD3 R55, P6, PT, R55, R26, RZ ;  /* 0x0000001a37377210 */ /* 0x000fc40007fde0ff */
[----:B------:R-:W-:Y:S01]  /*5a2e0*/  ISETP.GE.U32.AND P4, PT, R15, R40, PT ;  /* 0x000000280f00720c */ /* 0x000fe20003f86070 */
[----:B------:R-:W-:Y:S01]  /*5a2f0*/  IMAD.X R49, RZ, RZ, RZ, P3 ;  /* 0x000000ffff317224 */ /* 0x000fe200018e06ff */
[----:B------:R-:W-:Y:S01]  /*5a300*/  IADD3 R40, P3, PT, R41, R42, RZ ;  /* 0x0000002a29287210 */ /* 0x000fe20007f7e0ff */
[----:B------:R-:W-:Y:S01]  /*5a310*/  IMAD.IADD R39, R27, 0x1, R13 ;  /* 0x000000011b277824 */ /* 0x000fe200078e020d */
[----:B------:R-:W-:Y:S01]  /*5a320*/  IADD3 R22, P5, PT, R15, R58, RZ ;  /* 0x0000003a0f167210 */ /* 0x000fe20007fbe0ff */
[----:B------:R-:W-:Y:S01]  /*5a330*/  IMAD.MOV.U32 R48, RZ, RZ, R43 ;  /* 0x000000ffff307224 */ /* 0x000fe200078e002b */
[----:B------:R-:W-:Y:S01]  /*5a340*/  SEL R13, RZ, 0x1, P0 ;  /* 0x00000001ff0d7807 */ /* 0x000fe20000000000 */
[----:B------:R-:W-:Y:S01]  /*5a350*/  IMAD.X R27, R40, 0x1, R23, P2 ;  /* 0x00000001281b7824 */ /* 0x000fe200010e0617 */
[----:B------:R-:W-:Y:S01]  /*5a360*/  ISETP.GE.U32.AND P1, PT, R26, R4, PT ;  /* 0x000000041a00720c */ /* 0x000fe20003f26070 */
[----:B------:R-:W-:Y:S01]  /*5a370*/  IMAD.X R44, R39, 0x1, R44, P6 ;  /* 0x00000001272c7824 */ /* 0x000fe200030e062c */
[----:B------:R-:W-:Y:S01]  /*5a380*/  IADD3 R13, P6, PT, R22, R13, RZ ;  /* 0x0000000d160d7210 */ /* 0x000fe20007fde0ff */
[----:B------:R-:W-:Y:S01]  /*5a390*/  IMAD.X R24, R27, 0x1, R53, P5 ;  /* 0x000000011b187824 */ /* 0x000fe200028e0635 */
[----:B------:R-:W-:Y:S01]  /*5a3a0*/  ISETP.GE.U32.AND.EX P1, PT, R39, R5, PT, P1 ;  /* 0x000000052700720c */ /* 0x000fe20003f26110 */
[----:B------:R-:W-:Y:S01]  /*5a3b0*/  IMAD.WIDE.U32.X R4, RZ, R52, R48, P3 ;  /* 0x00000034ff047225 */ /* 0x000fe200018e0430 */
[----:B------:R-:W-:-:S02]  /*5a3c0*/  ISETP.GE.U32.AND P3, PT, R55, R26, PT ;  /* 0x0000001a3700720c */ /* 0x000fc40003f66070 */
[----:B------:R-:W-:Y:S01]  /*5a3d0*/  ISETP.LT.U32.AND P0, PT, R22, R15, PT ;  /* 0x0000000f1600720c */ /* 0x000fe20003f01070 */
        /* <DEDUP_REMOVED lines=11> */
[----:B------:R-:W-:Y:S02]  /*5a490*/  IADD3 R43, P2, P3, R40, R4, R43 ;  /* 0x00000004282b7210 */ /* 0x000fe40007b5e02b */
[----:B------:R-:W-:Y:S01]  /*5a4a0*/  ISETP.LT.U32.OR.EX P0, PT, R24, R27, !P4, P0 ;  /* 0x0000001b1800720c */ /* 0x000fe20006701500 */
[----:B------:R-:W-:Y:S01]  /*5a4b0*/  IMAD.X R27, RZ, RZ, RZ, P1 ;  /* 0x000000ffff1b7224 */ /* 0x000fe200008e06ff */
[----:B------:R-:W-:Y:S01]  /*5a4c0*/  IADD3 R53, P4, P5, R53, R68, R26 ;  /* 0x0000004435357210 */ /* 0x000fe20007d9e01a */
[----:B------:R-:W-:Y:S01]  /*5a4d0*/  IMAD.MOV.U32 R26, RZ, RZ, R23 ;  /* 0x000000ffff1a7224 */ /* 0x000fe200078e0017 */
[----:B------:R-:W-:Y:S02]  /*5a4e0*/  ISETP.GE.U32.AND P1, PT, R43, R40, PT ;  /* 0x000000282b00720c */ /* 0x000fe40003f26070 */
[----:B------:R-:W-:-:S02]  /*5a4f0*/  IADD3 R40, P6, PT, R41, R22, RZ ;  /* 0x0000001629287210 */ /* 0x000fc40007fde0ff */
[----:B------:R-:W-:Y:S02]  /*5a500*/  IADD3.X R69, PT, PT, RZ, R69, RZ, P4, P5 ;  /* 0x00000045ff457210 */ /* 0x000fe400027ea4ff */
[----:B------:R-:W-:Y:S02]  /*5a510*/  IADD3 R4, P4, PT, R43, R52, RZ ;  /* 0x000000342b047210 */ /* 0x000fe40007f9e0ff */
[----:B------:R-:W-:Y:S02]  /*5a520*/  SEL R39, RZ, 0x1, !P0 ;  /* 0x00000001ff277807 */ /* 0x000fe40004000000 */
[----:B------:R-:W-:Y:S02]  /*5a530*/  IADD3.X R51, PT, PT, R40, R5, RZ, P2, P3 ;  /* 0x0000000528337210 */ /* 0x000fe400017e64ff */
[C---:B------:R-:W-:Y:S02]  /*5a540*/  IADD3 R23, P3, PT, R4.reuse, R39, RZ ;  /* 0x0000002704177210 */ /* 0x040fe40007f7e0ff */
[----:B------:R-:W-:Y:S01]  /*5a550*/  ISETP.LT.U32.AND P0, PT, R4, R43, PT ;  /* 0x0000002b0400720c */ /* 0x000fe20003f01070 */
[C---:B------:R-:W-:Y:S01]  /*5a560*/  IMAD.X R22, R51.reuse, 0x1, R55, P4 ;  /* 0x0000000133167824 */ /* 0x040fe200020e0637 */
        /* <DEDUP_REMOVED lines=59> */
[----:B------:R-:W-:-:S03]  /*5a920*/  IADD3 R24, P0, PT, R24, R27, RZ ;  /* 0x0000001b18187210 */ /* 0x000fc60007f1e0ff */
[----:B------:R-:W-:Y:S01]  /*5a930*/  IMAD.X R22, RZ, RZ, R17, P1 ;  /* 0x000000ffff167224 */ /* 0x000fe200008e0611 */
[----:B------:R-:W-:Y:S01]  /*5a940*/  IADD3 R26, P2, P3, R24, R13, R16 ;  /* 0x0000000d181a7210 */ /* 0x000fe20007b5e010 */
[----:B------:R-:W-:Y:S01]  /*5a950*/  IMAD.X R40, RZ, RZ, RZ, P0 ;  /* 0x000000ffff287224 */ /* 0x000fe200000e06ff */
[----:B------:R-:W-:Y:S02]  /*5a960*/  ISETP.GE.U32.AND P1, PT, R16, R53, PT ;  /* 0x000000351000720c */ /* 0x000fe40003f26070 */
[----:B------:R-:W-:Y:S02]  /*5a970*/  ISETP.GE.U32.AND P0, PT, R26, R13, PT ;  /* 0x0000000d1a00720c */ /* 0x000fe40003f06070 */
[----:B------:R-:W-:Y:S02]  /*5a980*/  LOP3.LUT R13, RZ, R16, RZ, 0x33, !PT ;  /* 0x00000010ff0d7212 */ /* 0x000fe400078e33ff */
[----:B------:R-:W-:Y:S02]  /*5a990*/  IADD3.X R28, PT, PT, R40, R15, R22, P2, P3 ;  /* 0x0000000f281c7210 */ /* 0x000fe400017e6416 */
[----:B------:R-:W-:-:S02]  /*5a9a0*/  ISETP.GT.U32.AND P2, PT, R24, R13, PT ;  /* 0x0000000d1800720c */ /* 0x000fc40003f44070 */
[----:B------:R-:W-:Y:S01]  /*5a9b0*/  ISETP.GE.U32.AND.EX P0, PT, R28, R15, PT, P0 ;  /* 0x0000000f1c00720c */ /* 0x000fe20003f06100 */
[----:B------:R-:W-:Y:S01]  /*5a9c0*/  IMAD.MOV.U32 R15, RZ, RZ, R28 ;  /* 0x000000ffff0f7224 */ /* 0x000fe200078e001c */
[----:B------:R-:W-:Y:S02]  /*5a9d0*/  LOP3.LUT R13, RZ, R22, RZ, 0x33, !PT ;  /* 0x00000016ff0d7212 */ /* 0x000fe400078e33ff */
[----:B------:R-:W-:Y:S02]  /*5a9e0*/  ISETP.GE.U32.AND.EX P1, PT, R22, RZ, PT, P1 ;  /* 0x000000ff1600720c */ /* 0x000fe40003f26110 */
        /* <DEDUP_REMOVED lines=18> */
.L_x_463:
[----:B------:R-:W-:Y:S05]  /*5ab10*/  BSYNC.RECONVERGENT B0 ;  /* 0x0000000000007941 */ /* 0x000fea0003800200 */
.L_x_462:
        /* <DEDUP_REMOVED lines=40> */
[----:B------:R-:W-:-:S04]  /*5ada0*/  IADD3 R5, P2, PT, R93, -R6, RZ ;  /* 0x800000065d057210 */ /* 0x000fc80007f5e0ff */
        /* <DEDUP_REMOVED lines=22> */
.L_x_466:
[----:B------:R-:W-:Y:S05]  /*5af10*/  BSYNC.RELIABLE B1 ;  /* 0x0000000000017941 */ /* 0x000fea0003800100 */
.L_x_465:
        /* <DEDUP_REMOVED lines=29> */
[----:B------:R-:W-:Y:S02]  /*5b0f0*/  SEL R24, RZ, 0xffffffff, !P2 ;  /* 0xffffffffff187807 */ /* 0x000fe40005000000 */
[----:B------:R-:W-:Y:S02]  /*5b100*/  SEL R3, RZ, 0xffffffff, !P3 ;  /* 0xffffffffff037807 */ /* 0x000fe40005800000 */
[----:B------:R-:W-:-:S02]  /*5b110*/  IADD3 R15, P2, PT, R24, R13, RZ ;  /* 0x0000000d180f7210 */ /* 0x000fc40007f5e0ff */
[----:B------:R-:W-:Y:S02]  /*5b120*/  IADD3 R28, P3, PT, R3, R28, RZ ;  /* 0x0000001c031c7210 */ /* 0x000fe40007f7e0ff */
[----:B------:R-:W-:Y:S01]  /*5b130*/  ISETP.GT.U32.AND P0, PT, R15, UR6, PT ;  /* 0x000000060f007c0c */ /* 0x000fe2000bf04070 */
[----:B------:R-:W-:Y:S01]  /*5b140*/  IMAD.X R24, R24, 0x1, R27, P2 ;  /* 0x0000000118187824 */ /* 0x000fe200010e061b */
[----:B------:R-:W-:Y:S01]  /*5b150*/  ISETP.NE.U32.AND P1, PT, R28, RZ, PT ;  /* 0x000000ff1c00720c */ /* 0x000fe20003f25070 */
[----:B------:R-:W-:Y:S01]  /*5b160*/  IMAD.X R40, R3, 0x1, R40, P3 ;  /* 0x0000000103287824 */ /* 0x000fe200018e0628 */
[----:B------:R-:W-:Y:S02]  /*5b170*/  IADD3 R27, P2, PT, R16, -R18, RZ ;  /* 0x80000012101b7210 */ /* 0x000fe40007f5e0ff */
[----:B------:R-:W-:Y:S02]  /*5b180*/  ISETP.GT.U32.AND.EX P0, PT, R24, UR7, PT, P0 ;  /* 0x0000000718007c0c */ /* 0x000fe4000bf04100 */
[----:B------:R-:W-:Y:S01]  /*5b190*/  IADD3 R3, P3, PT, R4, R41, RZ ;  /* 0x0000002904037210 */ /* 0x000fe20007f7e0ff */
[----:B------:R-:W-:Y:S01]  /*5b1a0*/  IMAD.X R17, R17, 0x1, ~R19, P2 ;  /* 0x0000000111117824 */ /* 0x000fe200010e0e13 */
[----:B------:R-:W-:-:S02]  /*5b1b0*/  ISETP.NE.OR.EX P0, PT, R40, RZ, P0, P1 ;  /* 0x000000ff2800720c */ /* 0x000fc40000705710 */
        /* <DEDUP_REMOVED lines=27> */
.L_x_469:
[----:B------:R-:W-:Y:S05]  /*5b370*/  BSYNC.RELIABLE B1 ;  /* 0x0000000000017941 */ /* 0x000fea0003800100 */
.L_x_468:
        /* <DEDUP_REMOVED lines=64> */
.L_x_471:
[----:B------:R-:W-:Y:S05]  /*5b780*/  BSYNC.RELIABLE B1 ;  /* 0x0000000000017941 */ /* 0x000fea0003800100 */
.L_x_470:
        /* <DEDUP_REMOVED lines=22> */
[C---:B------:R-:W-:Y:S02]  /*5b8f0*/  IADD3 R15, P3, P4, R3.reuse, -UR6, R15 ;  /* 0x80000006030f7c10 */ /* 0x040fe4000fc7e00f */
[----:B------:R-:W-:Y:S01]  /*5b900*/  IADD3 R13, P2, PT, R14, R22, RZ ;  /* 0x000000160e0d7210 */ /* 0x000fe20007f5e0ff */
[----:B------:R-:W-:Y:S01]  /*5b910*/  IMAD.X R18, R20, 0x1, R39, P1 ;  /* 0x0000000114127824 */ /* 0x000fe200008e0627 */
[----:B------:R-:W-:Y:S01]  /*5b920*/  IADD3.X R24, PT, PT, R3, ~UR7, R24, P3, P4 ;  /* 0x8000000703187c10 */ /* 0x000fe20009fe8418 */
[----:B------:R-:W-:-:S02]  /*5b930*/  IMAD.MOV.U32 R3, RZ, RZ, R4 ;  /* 0x000000ffff037224 */ /* 0x000fc400078e0004 */
[----:B------:R-:W-:Y:S02]  /*5b940*/  IMAD.X R14, R14, 0x1, R23, P2 ;  /* 0x000000010e0e7824 */ /* 0x000fe400010e0617 */
[----:B------:R-:W-:-:S07]  /*5b950*/  IMAD.MOV.U32 R4, RZ, RZ, R18 ;  /* 0x000000ffff047224 */ /* 0x000fce00078e0012 */
.L_x_467:
[----:B------:R-:W-:Y:S05]  /*5b960*/  BSYNC.RECONVERGENT B0 ;  /* 0x0000000000007941 */ /* 0x000fea0003800200 */
.L_x_464:
[----:B------:R-:W-:Y:S05]  /*5b970*/  WARPSYNC.ALL ;  /* 0x0000000000007948 */ /* 0x000fea0003800000 */
[----:B------:R-:W-:Y:S02]  /*5b980*/  IMAD R27, R25, 0x20, R2 ;  /* 0x00000020191b7824 */ /* 0x000fe400078e0202 */
[----:B------:R-:W-:Y:S02]  /*5b990*/  IMAD.MOV.U32 R20, RZ, RZ, R66 ;  /* 0x000000ffff147224 */ /* 0x000fe400078e0042 */
[----:B------:R-:W-:Y:S02]  /*5b9a0*/  IMAD.MOV.U32 R21, RZ, RZ, R67 ;  /* 0x000000ffff157224 */ /* 0x000fe400078e0043 */
[----:B------:R-:W-:-:S02]  /*5b9b0*/  IMAD.MOV.U32 R22, RZ, RZ, R64 ;  /* 0x000000ffff167224 */ /* 0x000fc400078e0040 */
[----:B------:R-:W-:Y:S02]  /*5b9c0*/  IMAD.MOV.U32 R23, RZ, RZ, R63 ;  /* 0x000000ffff177224 */ /* 0x000fe400078e003f */
[----:B------:R-:W-:Y:S02]  /*5b9d0*/  IMAD.MOV.U32 R18, RZ, RZ, R3 ;  /* 0x000000ffff127224 */ /* 0x000fe400078e0003 */
[----:B------:R-:W-:Y:S01]  /*5b9e0*/  IMAD.MOV.U32 R19, RZ, RZ, R4 ;  /* 0x000000ffff137224 */ /* 0x000fe200078e0004 */
[----:B------:R0:W-:Y:S01]  /*5b9f0*/  STL.128 [R27+0x20], R20 ;  /* 0x000020141b007387 */ /* 0x0001e20000100c00 */
[----:B------:R-:W-:-:S03]  /*5ba00*/  VIADD R25, R25, 0x1 ;  /* 0x0000000119197836 */ /* 0x000fc60000000000 */
[----:B------:R-:W-:Y:S02]  /*5ba10*/  STL.128 [R27+0x8020], R16 ;  /* 0x008020101b007387 */ /* 0x000fe40000100c00 */
[----:B------:R-:W-:Y:S01]  /*5ba20*/  ISETP.NE.AND P0, PT, R25, R30, PT ;  /* 0x0000001e1900720c */ /* 0x000fe20003f05270 */
[----:B0-----:R-:W-:Y:S02]  /*5ba30*/  IMAD.MOV.U32 R20, RZ, RZ, R46 ;  /* 0x000000ffff147224 */ /* 0x001fe400078e002e */
[----:B------:R-:W-:Y:S02]  /*5ba40*/  IMAD.MOV.U32 R21, RZ, RZ, R65 ;  /* 0x000000ffff157224 */ /* 0x000fe400078e0041 */
[----:B------:R-:W-:Y:S02]  /*5ba50*/  IMAD.MOV.U32 R22, RZ, RZ, R62 ;  /* 0x000000ffff167224 */ /* 0x000fe400078e003e */
[----:B------:R-:W-:-:S05]  /*5ba60*/  IMAD.MOV.U32 R23, RZ, RZ, R47 ;  /* 0x000000ffff177224 */ /* 0x000fca00078e002f */
[----:B------:R0:W-:Y:S02]  /*5ba70*/  STL.128 [R27+0x30], R20 ;  /* 0x000030141b007387 */ /* 0x0001e40000100c00 */
[----:B0-----:R-:W-:Y:S02]  /*5ba80*/  IMAD.MOV.U32 R20, RZ, RZ, R13 ;  /* 0x000000ffff147224 */ /* 0x001fe400078e000d */
[----:B------:R-:W-:Y:S02]  /*5ba90*/  IMAD.MOV.U32 R21, RZ, RZ, R14 ;  /* 0x000000ffff157224 */ /* 0x000fe400078e000e */
[----:B------:R-:W-:Y:S02]  /*5baa0*/  IMAD.MOV.U32 R22, RZ, RZ, R15 ;  /* 0x000000ffff167224 */ /* 0x000fe400078e000f */
[----:B------:R-:W-:-:S05]  /*5bab0*/  IMAD.MOV.U32 R23, RZ, RZ, R24 ;  /* 0x000000ffff177224 */ /* 0x000fca00078e0018 */
[----:B------:R1:W-:Y:S01]  /*5bac0*/  STL.128 [R27+0x8030], R20 ;  /* 0x008030141b007387 */ /* 0x0003e20000100c00 */
[----:B------:R-:W-:Y:S05]  /*5bad0*/  @P0 BRA `(.L_x_472) ;  /* 0xfffffe1400700947 */ /* 0x000fea000383ffff */
.L_x_317:
[----:B------:R-:W2:Y:S01]  /*5bae0*/  LDCU UR4, c[0x0][0x3cc] ;  /* 0x00007980ff0477ac */ /* 0x000ea20008000800 */
[----:B------:R-:W-:Y:S02]  /*5baf0*/  IMAD.MOV.U32 R4, RZ, RZ, R31 ;  /* 0x000000ffff047224 */ /* 0x000fe400078e001f */
[----:B------:R-:W-:Y:S02]  /*5bb00*/  IMAD.MOV.U32 R5, RZ, RZ, R32 ;  /* 0x000000ffff057224 */ /* 0x000fe400078e0020 */
[----:B------:R-:W-:Y:S02]  /*5bb10*/  IMAD.MOV.U32 R6, RZ, RZ, R33 ;  /* 0x000000ffff067224 */ /* 0x000fe400078e0021 */
[----:B------:R-:W-:Y:S02]  /*5bb20*/  IMAD.MOV.U32 R7, RZ, RZ, R34 ;  /* 0x000000ffff077224 */ /* 0x000fe400078e0022 */
[----:B------:R-:W-:Y:S02]  /*5bb30*/  IMAD.MOV.U32 R8, RZ, RZ, R35 ;  /* 0x000000ffff087224 */ /* 0x000fe400078e0023 */
[----:B------:R-:W-:Y:S01]  /*5bb40*/  IMAD.MOV.U32 R9, RZ, RZ, R36 ;  /* 0x000000ffff097224 */ /* 0x000fe200078e0024 */
[----:B------:R3:W-:Y:S01]  /*5bb50*/  STL.128 [R1+0x10020], R4 ;  /* 0x0100200401007387 */ /* 0x0007e20000100c00 */
[----:B------:R-:W-:-:S02]  /*5bb60*/  IMAD.MOV.U32 R10, RZ, RZ, R37 ;  /* 0x000000ffff0a7224 */ /* 0x000fc400078e0025 */
[----:B------:R-:W-:Y:S01]  /*5bb70*/  IMAD.MOV.U32 R11, RZ, RZ, R38 ;  /* 0x000000ffff0b7224 */ /* 0x000fe200078e0026 */
[----:B--2---:R-:W-:-:S04]  /*5bb80*/  UISETP.GT.U32.AND UP0, UPT, UR4, 0x1, UPT ;  /* 0x000000010400788c */ /* 0x004fc8000bf04070 */
[----:B------:R3:W-:Y:S05]  /*5bb90*/  STL.128 [R1+0x10030], R8 ;  /* 0x0100300801007387 */ /* 0x0007ea0000100c00 */
[----:B------:R-:W-:Y:S05]  /*5bba0*/  BRA.U !UP0, `(.L_x_473) ;  /* 0x00000029086c7547 */ /* 0x000fea000b800000 */
[----:B------:R-:W-:Y:S01]  /*5bbb0*/  IMAD.MOV.U32 R3, RZ, RZ, 0x1 ;  /* 0x00000001ff037424 */ /* 0x000fe200078e00ff */
[----:B------:R-:W2:Y:S01]  /*5bbc0*/  LDCU.64 UR6, c[0x3][0x18] ;  /* 0x00c00300ff0677ac */ /* 0x000ea20008000a00 */
[----:B------:R-:W4:Y:S01]  /*5bbd0*/  LDCU.128 UR12, c[0x3][URZ] ;  /* 0x00c00000ff0c77ac */ /* 0x000f220008000c00 */
[----:B------:R-:W-:-:S05]  /*5bbe0*/  UMOV UR4, URZ ;  /* 0x000000ff00047c82 */ /* 0x000fca0008000000 */
.L_x_484:
[----:B0-----:R-:W-:-:S05]  /*5bbf0*/  IMAD R12, R3, 0x20, R2 ;  /* 0x00000020030c7824 */ /* 0x001fca00078e0202 */
[----:B---3--:R-:W3:Y:S04]  /*5bc00*/  LDL.128 R8, [R12+0x8020] ;  /* 0x008020000c087983 */ /* 0x008ee80000100c00 */
[----:B------:R-:W5:Y:S01]  /*5bc10*/  LDL.128 R4, [R12+0x8030] ;  /* 0x008030000c047983 */ /* 0x000f620000100c00 */
[----:B------:R-:W-:Y:S01]  /*5bc20*/  BSSY.RECONVERGENT B0, `(.L_x_474) ;  /* 0x00001aa000007945 */ /* 0x000fe20003800200 */
[----:B---3--:R-:W-:-:S04]  /*5bc30*/  IMAD.WIDE.U32 R14, R32, R8, RZ ;  /* 0x00000008200e7225 */ /* 0x008fc800078e00ff */
[-C--:B------:R-:W-:Y:S02]  /*5bc40*/  IMAD R13, R11, R31.reuse, RZ ;  /* 0x0000001f0b0d7224 */ /* 0x080fe400078e02ff */
[----:B0-----:R-:W-:-:S04]  /*5bc50*/  IMAD.WIDE.U32 R16, P0, R9, R31, R14 ;  /* 0x0000001f09107225 */ /* 0x001fc8000780000e */
        /* <DEDUP_REMOVED lines=8> */
[----:B-1----:R-:W-:-:S03]  /*5bce0*/  IMAD.WIDE.U32 R22, R32, R10, RZ ;  /* 0x0000000a20167225 */ /* 0x002fc600078e00ff */
[----:B------:R-:W-:Y:S01]  /*5bcf0*/  ISETP.GE.U32.AND P0, PT, R40, R16, PT ;  /* 0x000000102800720c */ /* 0x000fe20003f06070 */
[----:B------:R-:W-:Y:S02]  /*5bd00*/  IMAD.IADD R13, R17, 0x1, R13 ;  /* 0x00000001110d7824 */ /* 0x000fe400078e020d */
[----:B------:R-:W-:-:S04]  /*5bd10*/  IMAD.WIDE.U32 R28, R34, R10, RZ ;  /* 0x0000000a221c7225 */ /* 0x000fc800078e00ff */
[----:B------:R-:W-:-:S04]  /*5bd20*/  IMAD.WIDE.U32 R20, R31, R10, RZ ;  /* 0x0000000a1f147225 */ /* 0x000fc800078e00ff */
[----:B------:R-:W-:-:S04]  /*5bd30*/  IMAD.WIDE.U32 R22, P1, R11, R31, R22 ;  /* 0x0000001f0b167225 */ /* 0x000fc80007820016 */
[----:B------:R-:W-:Y:S01]  /*5bd40*/  IMAD.X R41, R13, 0x1, R15, P2 ;  /* 0x000000010d297824 */ /* 0x000fe200010e060f */
[----:B------:R-:W-:Y:S01]  /*5bd50*/  IADD3 RZ, P5, PT, R21, R22, RZ ;  /* 0x0000001615ff7210 */ /* 0x000fe20007fbe0ff */
[----:B------:R-:W-:-:S03]  /*5bd60*/  IMAD.WIDE.U32 R26, R34, R8, RZ ;  /* 0x00000008221a7225 */ /* 0x000fc600078e00ff */
[----:B------:R-:W-:Y:S01]  /*5bd70*/  ISETP.GE.U32.AND.EX P0, PT, R41, R13, PT, P0 ;  /* 0x0000000d2900720c */ /* 0x000fe20003f06100 */
[----:B------:R-:W-:-:S03]  /*5bd80*/  IMAD.WIDE.U32 R18, R33, R10, RZ ;  /* 0x0000000a21127225 */ /* 0x000fc600078e00ff */
[----:B------:R-:W-:Y:S01]  /*5bd90*/  SEL R47, RZ, 0x1, P0 ;  /* 0x00000001ff2f7807 */ /* 0x000fe20000000000 */
[----:B------:R-:W-:-:S04]  /*5bda0*/  IMAD.WIDE.U32 R42, P4, R11, R33, R28 ;  /* 0x000000210b2a7225 */ /* 0x000fc8000788001c */
[----:B------:R-:W-:Y:S01]  /*5bdb0*/  IMAD.X R17, RZ, RZ, RZ, P1 ;  /* 0x000000ffff117224 */ /* 0x000fe200008e06ff */
[----:B------:R-:W-:Y:S01]  /*5bdc0*/  IADD3 RZ, P1, PT, R19, R42, RZ ;  /* 0x0000002a13ff7210 */ /* 0x000fe20007f3e0ff */
[----:B------:R-:W-:Y:S02]  /*5bdd0*/  IMAD.MOV.U32 R16, RZ, RZ, R23 ;  /* 0x000000ffff107224 */ /* 0x000fe400078e0017 */
[----:B-----5:R-:W-:Y:S02]  /*5bde0*/  IMAD R13, R5, R31, RZ ;  /* 0x0000001f050d7224 */ /* 0x020fe400078e02ff */
[----:B------:R-:W-:-:S04]  /*5bdf0*/  IMAD.WIDE.U32 R24, R33, R8, RZ ;  /* 0x0000000821187225 */ /* 0x000fc800078e00ff */
[----:B------:R-:W-:-:S04]  /*5be00*/  IMAD.WIDE.U32 R26, P6, R9, R33, R26 ;  /* 0x00000021091a7225 */ /* 0x000fc800078c001a */
[----:B------:R-:W-:Y:S01]  /*5be10*/  IMAD.WIDE.U32 R18, R4, R31, RZ ;  /* 0x0000001f04127225 */ /* 0x000fe200078e00ff */
[----:B------:R-:W-:-:S03]  /*5be20*/  IADD3 RZ, P3, PT, R25, R26, RZ ;  /* 0x0000001a19ff7210 */ /* 0x000fc60007f7e0ff */
[-C--:B------:R-:W-:Y:S02]  /*5be30*/  IMAD R13, R4, R32.reuse, R13 ;  /* 0x00000020040d7224 */ /* 0x080fe400078e020d */
[----:B------:R-:W-:-:S04]  /*5be40*/  IMAD.WIDE.U32.X R16, R11, R32, R16, P5 ;  /* 0x000000200b107225 */ /* 0x000fc800028e0410 */
[----:B------:R-:W-:-:S04]  /*5be50*/  IMAD.WIDE.U32 R20, R32, R4, RZ ;  /* 0x0000000420147225 */ /* 0x000fc800078e00ff */
[-C--:B------:R-:W-:Y:S02]  /*5be60*/  IMAD R23, R9, R33.reuse, RZ ;  /* 0x0000002109177224 */ /* 0x080fe400078e02ff */
[----:B------:R-:W-:Y:S01]  /*5be70*/  IMAD.X R29, RZ, RZ, RZ, P6 ;  /* 0x000000ffff1d7224 */ /* 0x000fe200030e06ff */
[----:B------:R-:W-:Y:S01]  /*5be80*/  IADD3 R46, P5, P6, R18, R16, R47 ;  /* 0x00000010122e7210 */ /* 0x000fe20007ebe02f */
[----:B------:R-:W-:Y:S02]  /*5be90*/  IMAD.IADD R19, R19, 0x1, R13 ;  /* 0x0000000113137824 */ /* 0x000fe400078e020d */
[----:B------:R-:W-:-:S03]  /*5bea0*/  IMAD.WIDE.U32 R14, R8, R33, R40 ;  /* 0x00000021080e7225 */ /* 0x000fc600078e0028 */
[----:B------:R-:W-:Y:S01]  /*5beb0*/  IADD3.X R47, PT, PT, R19, R17, RZ, P5, P6 ;  /* 0x00000011132f7210 */ /* 0x000fe20002fec4ff */
[----:B------:R-:W-:Y:S01]  /*5bec0*/  IMAD R25, R8, R34, R23 ;  /* 0x0000002208197224 */ /* 0x000fe200078e0217 */
[----:B------:R-:W-:Y:S01]  /*5bed0*/  ISETP.GE.U32.AND P2, PT, R14, R40, PT ;  /* 0x000000280e00720c */ /* 0x000fe20003f46070 */
[----:B------:R-:W-:-:S04]  /*5bee0*/  IMAD.WIDE.U32 R22, P0, R5, R31, R20 ;  /* 0x0000001f05167225 */ /* 0x000fc80007800014 */
[----:B------:R-:W-:-:S04]  /*5bef0*/  IMAD.WIDE.U32 R20, R31, R4, RZ ;  /* 0x000000041f147225 */ /* 0x000fc800078e00ff */
[----:B------:R-:W-:Y:S01]  /*5bf00*/  IMAD.IADD R13, R15, 0x1, R25 ;  /* 0x000000010f0d7824 */ /* 0x000fe200078e0219 */
[----:B------:R-:W-:Y:S01]  /*5bf10*/  IADD3 RZ, P6, PT, R21, R22, RZ ;  /* 0x0000001615ff7210 */ /* 0x000fe20007fde0ff */
[----:B------:R-:W-:Y:S02]  /*5bf20*/  IMAD R17, R7, R31, RZ ;  /* 0x0000001f07117224 */ /* 0x000fe400078e02ff */
[----:B------:R-:W-:Y:S01]  /*5bf30*/  IMAD.X R25, RZ, RZ, RZ, P0 ;  /* 0x000000ffff197224 */ /* 0x000fe200000e06ff */
[----:B------:R-:W-:Y:S01]  /*5bf40*/  ISETP.GE.U32.AND P0, PT, R46, R18, PT ;  /* 0x000000122e00720c */ /* 0x000fe20003f06070 */
[----:B------:R-:W-:Y:S01]  /*5bf50*/  IMAD.MOV.U32 R24, RZ, RZ, R23 ;  /* 0x000000ffff187224 */ /* 0x000fe200078e0017 */
[----:B------:R-:W-:Y:S01]  /*5bf60*/  ISETP.GE.U32.AND.EX P2, PT, R13, R41, PT, P2 ;  /* 0x000000290d00720c */ /* 0x000fe20003f46120 */
[----:B------:R-:W-:Y:S01]  /*5bf70*/  IMAD.WIDE.U32 R22, R6, R31, RZ ;  /* 0x0000001f06167225 */ /* 0x000fe200078e00ff */
[----:B------:R-:W-:-:S03]  /*5bf80*/  ISETP.GE.U32.AND.EX P0, PT, R47, R19, PT, P0 ;  /* 0x000000132f00720c */ /* 0x000fc60003f06100 */
[-C--:B------:R-:W-:Y:S01]  /*5bf90*/  IMAD R17, R6, R32.reuse, R17 ;  /* 0x0000002006117224 */ /* 0x080fe200078e0211 */
[----:B------:R-:W-:Y:S01]  /*5bfa0*/  SEL R49, RZ, 0x1, P0 ;  /* 0x00000001ff317807 */ /* 0x000fe20000000000 */
[----:B------:R-:W-:Y:S02]  /*5bfb0*/  IMAD R21, R11, R33, RZ ;  /* 0x000000210b157224 */ /* 0x000fe400078e02ff */
[----:B------:R-:W-:Y:S01]  /*5bfc0*/  IMAD.IADD R51, R23, 0x1, R17 ;  /* 0x0000000117337824 */ /* 0x000fe200078e0211 */
[----:B------:R-:W-:Y:S01]  /*5bfd0*/  SEL R23, RZ, 0x1, P2 ;  /* 0x00000001ff177807 */ /* 0x000fe20001000000 */
[----:B------:R-:W-:Y:S02]  /*5bfe0*/  IMAD.MOV.U32 R28, RZ, RZ, R27 ;  /* 0x000000ffff1c7224 */ /* 0x000fe400078e001b */
[----:B------:R-:W-:-:S04]  /*5bff0*/  IMAD.WIDE.U32.X R16, R5, R32, R24, P6 ;  /* 0x0000002005107225 */ /* 0x000fc800030e0418 */
[-C--:B------:R-:W-:Y:S02]  /*5c000*/  IMAD R39, R10, R34.reuse, R21 ;  /* 0x000000220a277224 */ /* 0x080fe400078e0215 */
[----:B------:R-:W-:Y:S02]  /*5c010*/  IMAD.X R27, RZ, RZ, RZ, P4 ;  /* 0x000000ffff1b7224 */ /* 0x000fe400020e06ff */
[----:B------:R-:W-:Y:S01]  /*5c020*/  IMAD.WIDE.U32.X R20, R9, R34, R28, P3 ;  /* 0x0000002209147225 */ /* 0x000fe200018e041c */
[----:B------:R-:W-:-:S03]  /*5c030*/  IADD3 R48, P3, P4, R22, R16, R49 ;  /* 0x0000001016307210 */ /* 0x000fc60007c7e031 */
[----:B------:R-:W-:Y:S01]  /*5c040*/  IMAD.WIDE.U32 R24, R10, R33, R46 ;  /* 0x000000210a187225 */ /* 0x000fe200078e002e */
[----:B------:R-:W-:Y:S02]  /*5c050*/  IADD3.X R49, PT, PT, R51, R17, RZ, P3, P4 ;  /* 0x0000001133317210 */ /* 0x000fe40001fe84ff */
[----:B------:R-:W-:Y:S01]  /*5c060*/  ISETP.GE.U32.AND P2, PT, R48, R22, PT ;  /* 0x000000163000720c */ /* 0x000fe20003f46070 */
[----:B------:R-:W-:Y:S01]  /*5c070*/  IMAD.IADD R39, R25, 0x1, R39 ;  /* 0x0000000119277824 */ /* 0x000fe200078e0227 */
[----:B------:R-:W-:Y:S01]  /*5c080*/  IADD3 R20, P4, P6, R24, R20, R23 ;  /* 0x0000001418147210 */ /* 0x000fe20007e9e017 */
[----:B------:R-:W-:Y:S01]  /*5c090*/  IMAD.WIDE.U32 R16, R32, R6, RZ ;  /* 0x0000000620107225 */ /* 0x000fe200078e00ff */
[----:B------:R-:W-:Y:S02]  /*5c0a0*/  ISETP.GE.U32.AND P3, PT, R24, R46, PT ;  /* 0x0000002e1800720c */ /* 0x000fe40003f66070 */
[----:B------:R-:W-:Y:S01]  /*5c0b0*/  IADD3.X R21, PT, PT, R39, R21, RZ, P4, P6 ;  /* 0x0000001527157210 */ /* 0x000fe200027ec4ff */
[----:B------:R-:W-:Y:S01]  /*5c0c0*/  IMAD.WIDE.U32 R18, R36, R8, RZ ;  /* 0x0000000824127225 */ /* 0x000fe200078e00ff */
[----:B------:R-:W-:-:S02]  /*5c0d0*/  ISETP.GE.U32.AND P4, PT, R20, R24, PT ;  /* 0x000000181400720c */ /* 0x000fc40003f86070 */
[----:B------:R-:W-:Y:S01]  /*5c0e0*/  ISETP.GE.U32.AND.EX P3, PT, R39, R47, PT, P3 ;  /* 0x0000002f2700720c */ /* 0x000fe20003f66130 */
[----:B------:R-:W-:Y:S01]  /*5c0f0*/  IMAD.WIDE.U32 R22, P6, R7, R31, R16 ;  /* 0x0000001f07167225 */ /* 0x000fe200078c0010 */
[----:B------:R-:W-:Y:S02]  /*5c100*/  ISETP.GE.U32.AND.EX P4, PT, R21, R39, PT, P4 ;  /* 0x000000271500720c */ /* 0x000fe40003f86140 */
[----:B------:R-:W-:Y:S01]  /*5c110*/  ISETP.GE.U32.AND.EX P2, PT, R49, R51, PT, P2 ;  /* 0x000000333100720c */ /* 0x000fe20003f46120 */
[----:B------:R-:W-:Y:S01]  /*5c120*/  IMAD.MOV.U32 R26, RZ, RZ, R43 ;  /* 0x000000ffff1a7224 */ /* 0x000fe200078e002b */
[----:B------:R-:W-:Y:S01]  /*5c130*/  SEL R39, RZ, 0x1, P4 ;  /* 0x00000001ff277807 */ /* 0x000fe20002000000 */
[----:B------:R-:W-:Y:S01]  /*5c140*/  IMAD.WIDE.U32 R16, R31, R6, RZ ;  /* 0x000000061f107225 */ /* 0x000fe200078e00ff */
[----:B------:R-:W-:Y:S02]  /*5c150*/  SEL R16, RZ, 0x1, P3 ;  /* 0x00000001ff107807 */ /* 0x000fe40001800000 */
[----:B------:R-:W-:Y:S01]  /*5c160*/  SEL R47, RZ, 0x1, P2 ;  /* 0x00000001ff2f7807 */ /* 0x000fe20001000000 */
[----:B------:R-:W-:Y:S01]  /*5c170*/  IMAD.WIDE.U32 R40, R35, R8, RZ ;  /* 0x0000000823287225 */ /* 0x000fe200078e00ff */
[----:B------:R-:W-:-:S03]  /*5c180*/  IADD3 RZ, P4, PT, R17, R22, RZ ;  /* 0x0000001611ff7210 */ /* 0x000fc60007f9e0ff */
[----:B------:R-:W-:-:S04]  /*5c190*/  IMAD.WIDE.U32 R18, P5, R9, R35, R18 ;  /* 0x0000002309127225 */ /* 0x000fc800078a0012 */
[----:B------:R-:W-:Y:S01]  /*5c1a0*/  IMAD.WIDE.U32 R42, R36, R10, RZ ;  /* 0x0000000a242a7225 */ /* 0x000fe200078e00ff */
[----:B------:R-:W-:-:S03]  /*5c1b0*/  IADD3 RZ, P0, PT, R41, R18, RZ ;  /* 0x0000001229ff7210 */ /* 0x000fc60007f1e0ff */
[----:B------:R-:W-:-:S04]  /*5c1c0*/  IMAD.WIDE.U32.X R28, R11, R34, R26, P1 ;  /* 0x000000220b1c7225 */ /* 0x000fc800008e041a */
[----:B------:R-:W-:Y:S02]  /*5c1d0*/  IMAD R17, R5, R33, RZ ;  /* 0x0000002105117224 */ /* 0x000fe400078e02ff */
[----:B------:R-:W-:-:S04]  /*5c1e0*/  IMAD.WIDE.U32 R40, R35, R10, RZ ;  /* 0x0000000a23287225 */ /* 0x000fc800078e00ff */
[----:B------:R-:W-:-:S04]  /*5c1f0*/  IMAD.WIDE.U32 R24, P1, R11, R35, R42 ;  /* 0x000000230b187225 */ /* 0x000fc8000782002a */
[----:B------:R-:W-:Y:S01]  /*5c200*/  IMAD.X R27, RZ, RZ, RZ, P6 ;  /* 0x000000ffff1b7224 */ /* 0x000fe200030e06ff */
[----:B------:R-:W-:Y:S01]  /*5c210*/  IADD3 RZ, P3, PT, R41, R24, RZ ;  /* 0x0000001829ff7210 */ /* 0x000fe20007f7e0ff */
[----:B------:R-:W-:Y:S01]  /*5c220*/  IMAD.MOV.U32 R26, RZ, RZ, R23 ;  /* 0x000000ffff1a7224 */ /* 0x000fe200078e0017 */
[----:B------:R-:W-:Y:S01]  /*5c230*/  IADD3 R23, P2, P6, R39, R28, R16 ;  /* 0x0000001c27177210 */ /* 0x000fe20007e5e010 */
[----:B------:R-:W-:Y:S02]  /*5c240*/  IMAD R39, R4, R34, R17 ;  /* 0x0000002204277224 */ /* 0x000fe400078e0211 */
[----:B------:R-:W-:Y:S01]  /*5c250*/  IMAD.WIDE.U32.X R16, R7, R32, R26, P4 ;  /* 0x0000002007107225 */ /* 0x000fe200020e041a */
[----:B------:R-:W-:-:S03]  /*5c260*/  IADD3.X R18, PT, PT, RZ, R29, RZ, P2, P6 ;  /* 0x0000001dff127210 */ /* 0x000fc600017ec4ff */
[----:B------:R-:W-:Y:S01]  /*5c270*/  IMAD.WIDE.U32 R40, R34, R4, RZ ;  /* 0x0000000422287225 */ /* 0x000fe200078e00ff */
[----:B------:R-:W-:-:S03]  /*5c280*/  IADD3 R22, P6, PT, R47, R16, RZ ;  /* 0x000000102f167210 */ /* 0x000fc60007fde0ff */
[----:B------:R-:W-:-:S04]  /*5c290*/  IMAD.WIDE.U32 R42, R4, R33, R48 ;  /* 0x00000021042a7225 */ /* 0x000fc800078e0030 */
[----:B------:R-:W-:-:S04]  /*5c2a0*/  IMAD.WIDE.U32 R26, R33, R4, RZ ;  /* 0x00000004211a7225 */ /* 0x000fc800078e00ff */
[----:B------:R-:W-:Y:S01]  /*5c2b0*/  IMAD.WIDE.U32 R28, P2, R5, R33, R40 ;  /* 0x00000021051c7225 */ /* 0x000fe20007840028 */
[----:B------:R-:W-:-:S03]  /*5c2c0*/  IADD3 R40, P4, PT, R23, R42, RZ ;  /* 0x0000002a17287210 */ /* 0x000fc60007f9e0ff */
[----:B------:R-:W-:Y:S02]  /*5c2d0*/  IMAD.IADD R39, R43, 0x1, R39 ;  /* 0x000000012b277824 */ /* 0x000fe400078e0227 */
[----:B------:R-:W-:Y:S01]  /*5c2e0*/  IMAD.X R23, RZ, RZ, R17, P6 ;  /* 0x000000ffff177224 */ /* 0x000fe200030e0611 */
[----:B------:R-:W-:Y:S01]  /*5c2f0*/  ISETP.GE.U32.AND P6, PT, R42, R48, PT ;  /* 0x000000302a00720c */ /* 0x000fe20003fc6070 */
[----:B------:R-:W-:Y:S01]  /*5c300*/  IMAD.X R17, RZ, RZ, RZ, P2 ;  /* 0x000000ffff117224 */ /* 0x000fe200010e06ff */
[----:B------:R-:W-:Y:S01]  /*5c310*/  IADD3 RZ, P2, PT, R27, R28, RZ ;  /* 0x0000001c1bff7210 */ /* 0x000fe20007f5e0ff */
[----:B------:R-:W-:Y:S01]  /*5c320*/  IMAD.WIDE.U32 R26, R34, R6, RZ ;  /* 0x00000006221a7225 */ /* 0x000fe200078e00ff */
[----:B------:R-:W-:-:S03]  /*5c330*/  ISETP.GE.U32.AND.EX P6, PT, R39, R49, PT, P6 ;  /* 0x000000312700720c */ /* 0x000fc60003fc6160 */
[----:B------:R-:W-:Y:S01]  /*5c340*/  IMAD.X R41, R39, 0x1, R18, P4 ;  /* 0x0000000127297824 */ /* 0x000fe200020e0612 */
[----:B------:R-:W-:Y:S01]  /*5c350*/  ISETP.GE.U32.AND P4, PT, R40, R42, PT ;  /* 0x0000002a2800720c */ /* 0x000fe20003f86070 */
[----:B------:R-:W-:Y:S01]  /*5c360*/  IMAD.MOV.U32 R16, RZ, RZ, R29 ;  /* 0x000000ffff107224 */ /* 0x000fe200078e001d */
[----:B------:R-:W-:Y:S01]  /*5c370*/  SEL R44, RZ, 0x1, P6 ;  /* 0x00000001ff2c7807 */ /* 0x000fe20003000000 */
[----:B------:R-:W-:Y:S01]  /*5c380*/  IMAD.WIDE.U32 R48, R38, R8, RZ ;  /* 0x0000000826307225 */ /* 0x000fe200078e00ff */
[----:B------:R-:W-:-:S03]  /*5c390*/  ISETP.GE.U32.AND.EX P4, PT, R41, R39, PT, P4 ;  /* 0x000000272900720c */ /* 0x000fc60003f86140 */
[----:B------:R-:W-:Y:S01]  /*5c3a0*/  IMAD.WIDE.U32 R42, P6, R7, R33, R26 ;  /* 0x00000021072a7225 */ /* 0x000fe200078c001a */
[----:B------:R-:W-:-:S03]  /*5c3b0*/  SEL R55, RZ, 0x1, P4 ;  /* 0x00000001ff377807 */ /* 0x000fc60002000000 */
[----:B------:R-:W-:-:S04]  /*5c3c0*/  IMAD.WIDE.U32 R28, R33, R6, RZ ;  /* 0x00000006211c7225 */ /* 0x000fc800078e00ff */
[----:B------:R-:W-:-:S04]  /*5c3d0*/  IMAD.WIDE.U32.X R26, R5, R34, R16, P2 ;  /* 0x00000022051a7225 */ /* 0x000fc800010e0410 */
[----:B------:R-:W-:Y:S01]  /*5c3e0*/  IMAD.X R17, RZ, RZ, RZ, P6 ;  /* 0x000000ffff117224 */ /* 0x000fe200030e06ff */
[----:B------:R-:W-:Y:S01]  /*5c3f0*/  IADD3 RZ, P6, PT, R29, R42, RZ ;  /* 0x0000002a1dff7210 */ /* 0x000fe20007fde0ff */
[----:B------:R-:W-:-:S04]  /*5c400*/  IMAD.WIDE.U32 R46, R37, R8, RZ ;  /* 0x00000008252e7225 */ /* 0x000fc800078e00ff */
[----:B------:R-:W-:-:S04]  /*5c410*/  IMAD.WIDE.U32 R50, P2, R9, R37, R48 ;  /* 0x0000002509327225 */ /* 0x000fc80007840030 */
[----:B------:R-:W-:Y:S01]  /*5c420*/  IMAD.WIDE.U32 R28, R38, R10, RZ ;  /* 0x0000000a261c7225 */ /* 0x000fe200078e00ff */
[----:B------:R-:W-:-:S03]  /*5c430*/  IADD3 RZ, P4, PT, R47, R50, RZ ;  /* 0x000000322fff7210 */ /* 0x000fc60007f9e0ff */
[----:B------:R-:W-:Y:S02]  /*5c440*/  IMAD.MOV.U32 R16, RZ, RZ, R43 ;  /* 0x000000ffff107224 */ /* 0x000fe400078e002b */
[----:B------:R-:W-:Y:S02]  /*5c450*/  IMAD R39, R9, R35, RZ ;  /* 0x0000002309277224 */ /* 0x000fe400078e02ff */
[----:B------:R-:W-:-:S04]  /*5c460*/  IMAD.WIDE.U32.X R42, R7, R34, R16, P6 ;  /* 0x00000022072a7225 */ /* 0x000fc800030e0410 */
[----:B------:R-:W-:-:S04]  /*5c470*/  IMAD.WIDE.U32 R46, R37, R10, RZ ;  /* 0x0000000a252e7225 */ /* 0x000fc800078e00ff */
[----:B------:R-:W-:-:S04]  /*5c480*/  IMAD.WIDE.U32 R52, P6, R11, R37, R28 ;  /* 0x000000250b347225 */ /* 0x000fc800078c001c */
[----:B------:R-:W-:-:S04]  /*5c490*/  IMAD.WIDE.U32 R16, R8, R35, R20 ;  /* 0x0000002308107225 */ /* 0x000fc800078e0014 */
[----:B------:R-:W-:Y:S02]  /*5c4a0*/  IMAD R39, R8, R36, R39 ;  /* 0x0000002408277224 */ /* 0x000fe400078e0227 */
[----:B------:R-:W-:Y:S01]  /*5c4b0*/  IMAD.X R29, RZ, RZ, RZ, P5 ;  /* 0x000000ffff1d7224 */ /* 0x000fe200028e06ff */
[----:B------:R-:W-:Y:S01]  /*5c4c0*/  IADD3 RZ, P5, PT, R47, R52, RZ ;  /* 0x000000342fff7210 */ /* 0x000fe20007fbe0ff */
[----:B------:R-:W-:Y:S01]  /*5c4d0*/  IMAD.X R47, RZ, RZ, RZ, P1 ;  /* 0x000000ffff2f7224 */ /* 0x000fe200008e06ff */
[----:B------:R-:W-:Y:S01]  /*5c4e0*/  ISETP.GE.U32.AND P1, PT, R16, R20, PT ;  /* 0x000000141000720c */ /* 0x000fe20003f26070 */
[----:B------:R-:W-:Y:S02]  /*5c4f0*/  IMAD.IADD R18, R17, 0x1, R39 ;  /* 0x0000000111127824 */ /* 0x000fe400078e0227 */
[----:B------:R-:W-:Y:S02]  /*5c500*/  IMAD R39, R7, R33, RZ ;  /* 0x0000002107277224 */ /* 0x000fe400078e02ff */
[----:B------:R-:W-:Y:S01]  /*5c510*/  IMAD.MOV.U32 R28, RZ, RZ, R19 ;  /* 0x000000ffff1c7224 */ /* 0x000fe200078e0013 */
[----:B------:R-:W-:Y:S01]  /*5c520*/  ISETP.GE.U32.AND.EX P1, PT, R18, R21, PT, P1 ;  /* 0x000000151200720c */ /* 0x000fe20003f26110 */
[----:B------:R-:W-:-:S02]  /*5c530*/  IMAD R19, R11, R35, RZ ;  /* 0x000000230b137224 */ /* 0x000fc400078e02ff */
[----:B------:R-:W-:Y:S02]  /*5c540*/  IMAD.MOV.U32 R46, RZ, RZ, R25 ;  /* 0x000000ffff2e7224 */ /* 0x000fe400078e0019 */
[----:B------:R-:W-:Y:S01]  /*5c550*/  IMAD R57, R6, R34, R39 ;  /* 0x0000002206397224 */ /* 0x000fe200078e0227 */
[----:B------:R-:W-:Y:S01]  /*5c560*/  SEL R39, RZ, 0x1, P1 ;  /* 0x00000001ff277807 */ /* 0x000fe20000800000 */
[----:B------:R-:W-:Y:S01]  /*5c570*/  IMAD.WIDE.U32.X R24, R9, R36, R28, P0 ;  /* 0x0000002409187225 */ /* 0x000fe200000e041c */
[----:B------:R-:W-:-:S03]  /*5c580*/  IADD3 R55, P0, P1, R55, R26, R44 ;  /* 0x0000001a37377210 */ /* 0x000fc6000791e02c */
[----:B------:R-:W-:Y:S01]  /*5c590*/  IMAD.WIDE.U32 R20, R6, R33, R22 ;  /* 0x0000002106147225 */ /* 0x000fe200078e0016 */
[----:B------:R-:W-:-:S03]  /*5c5a0*/  IADD3.X R34, PT, PT, RZ, R27, RZ, P0, P1 ;  /* 0x0000001bff227210 */ /* 0x000fc600007e24ff */
[C---:B------:R-:W-:Y:S01]  /*5c5b0*/  IMAD R19, R10.reuse, R36, R19 ;  /* 0x000000240a137224 */ /* 0x040fe200078e0213 */
[----:B------:R-:W-:Y:S01]  /*5c5c0*/  IADD3 R26, P1, PT, R55, R20, RZ ;  /* 0x00000014371a7210 */ /* 0x000fe20007f3e0ff */
[----:B------:R-:W-:-:S04]  /*5c5d0*/  IMAD.WIDE.U32 R48, R10, R35, R40 ;  /* 0x000000230a307225 */ /* 0x000fc800078e0028 */
[----:B------:R-:W-:Y:S01]  /*5c5e0*/  IMAD.X R29, RZ, RZ, RZ, P2 ;  /* 0x000000ffff1d7224 */ /* 0x000fe200010e06ff */
[----:B------:R-:W-:Y:S01]  /*5c5f0*/  IADD3 R24, P0, P2, R48, R24, R39 ;  /* 0x0000001830187210 */ /* 0x000fe20007a1e027 */
[----:B------:R-:W-:Y:S02]  /*5c600*/  IMAD.IADD R19, R49, 0x1, R19 ;  /* 0x0000000131137824 */ /* 0x000fe400078e0213 */
[----:B------:R-:W-:Y:S02]  /*5c610*/  IMAD.IADD R21, R21, 0x1, R57 ;  /* 0x0000000115157824 */ /* 0x000fe400078e0239 */
[----:B------:R-:W-:Y:S01]  /*5c620*/  IMAD.WIDE.U32.X R46, R11, R36, R46, P3 ;  /* 0x000000240b2e7225 */ /* 0x000fe200018e042e */
[----:B------:R-:W-:Y:S02]  /*5c630*/  IADD3.X R25, PT, PT, R19, R25, RZ, P0, P2 ;  /* 0x0000001913197210 */ /* 0x000fe400007e44ff */
[----:B------:R-:W-:Y:S01]  /*5c640*/  ISETP.GE.U32.AND P0, PT, R20, R22, PT ;  /* 0x000000161400720c */ /* 0x000fe20003f06070 */
[C---:B------:R-:W-:Y:S01]  /*5c650*/  IMAD.X R27, R21.reuse, 0x1, R34, P1 ;  /* 0x00000001151b7824 */ /* 0x040fe200008e0622 */
[----:B------:R-:W-:Y:S01]  /*5c660*/  ISETP.GE.U32.AND P3, PT, R26, R20, PT ;  /* 0x000000141a00720c */ /* 0x000fe20003f66070 */
[----:B------:R-:W-:Y:S01]  /*5c670*/  IMAD.X R55, RZ, RZ, RZ, P6 ;  /* 0x000000ffff377224 */ /* 0x000fe200030e06ff */
[----:B------:R-:W-:Y:S01]  /*5c680*/  ISETP.GE.U32.AND P1, PT, R48, R40, PT ;  /* 0x000000283000720c */ /* 0x000fe20003f26070 */
[----:B------:R-:W-:Y:S01]  /*5c690*/  IMAD.MOV.U32 R28, RZ, RZ, R51 ;  /* 0x000000ffff1c7224 */ /* 0x000fe200078e0033 */
[----:B------:R-:W-:Y:S01]  /*5c6a0*/  ISETP.GE.U32.AND P2, PT, R24, R48, PT ;  /* 0x000000301800720c */ /* 0x000fe20003f46070 */
[----:B------:R-:W-:Y:S01]  /*5c6b0*/  IMAD.WIDE.U32 R50, R38, R4, RZ ;  /* 0x0000000426327225 */ /* 0x000fe200078e00ff */
[----:B------:R-:W-:-:S02]  /*5c6c0*/  ISETP.GE.U32.AND.EX P0, PT, R21, R23, PT, P0 ;  /* 0x000000171500720c */ /* 0x000fc40003f06100 */
[----:B------:R-:W-:Y:S01]  /*5c6d0*/  ISETP.GE.U32.AND.EX P3, PT, R27, R21, PT, P3 ;  /* 0x000000151b00720c */ /* 0x000fe20003f66130 */
[----:B------:R-:W-:Y:S01]  /*5c6e0*/  IMAD.MOV.U32 R54, RZ, RZ, R53 ;  /* 0x000000ffff367224 */ /* 0x000fe200078e0035 */
[----:B------:R-:W-:Y:S01]  /*5c6f0*/  ISETP.GE.U32.AND.EX P1, PT, R19, R41, PT, P1 ;  /* 0x000000291300720c */ /* 0x000fe20003f26110 */
[-C--:B------:R-:W-:Y:S01]  /*5c700*/  IMAD.WIDE.U32 R40, R36, R4.reuse, RZ ;  /* 0x0000000424287225 */ /* 0x080fe200078e00ff */
[----:B------:R-:W-:Y:S02]  /*5c710*/  ISETP.GE.U32.AND.EX P2, PT, R25, R19, PT, P2 ;  /* 0x000000131900720c */ /* 0x000fe40003f46120 */
[----:B------:R-:W-:Y:S01]  /*5c720*/  SEL R22, RZ, 0x1, P0 ;  /* 0x00000001ff167807 */ /* 0x000fe20000000000 */
[----:B------:R-:W-:Y:S01]  /*5c730*/  IMAD.WIDE.U32 R48, R37, R4, RZ ;  /* 0x0000000425307225 */ /* 0x000fe200078e00ff */
[----:B------:R-:W-:Y:S02]  /*5c740*/  SEL R23, RZ, 0x1, P3 ;  /* 0x00000001ff177807 */ /* 0x000fe40001800000 */
[----:B------:R-:W-:Y:S01]  /*5c750*/  SEL R20, RZ, 0x1, P1 ;  /* 0x00000001ff147807 */ /* 0x000fe20000800000 */
[----:B------:R-:W-:Y:S01]  /*5c760*/  IMAD.WIDE.U32 R40, P0, R5, R35, R40 ;  /* 0x0000002305287225 */ /* 0x000fe20007800028 */
[----:B------:R-:W-:-:S02]  /*5c770*/  SEL R19, RZ, 0x1, P2 ;  /* 0x00000001ff137807 */ /* 0x000fc40001000000 */
[----:B------:R-:W-:Y:S01]  /*5c780*/  IADD3 R22, P1, P6, R23, R42, R22 ;  /* 0x0000002a17167210 */ /* 0x000fe20007e3e016 */
[----:B------:R-:W-:Y:S01]  /*5c790*/  IMAD.WIDE.U32 R52, R38, R6, RZ ;  /* 0x0000000626347225 */ /* 0x000fe200078e00ff */
[----:B------:R-:W-:Y:S02]  /*5c7a0*/  IADD3 R19, P2, P3, R19, R46, R20 ;  /* 0x0000002e13137210 */ /* 0x000fe40007b5e014 */
[----:B------:R-:W-:Y:S01]  /*5c7b0*/  IADD3.X R23, PT, PT, RZ, R43, RZ, P1, P6 ;  /* 0x0000002bff177210 */ /* 0x000fe20000fec4ff */
[----:B------:R-:W-:Y:S01]  /*5c7c0*/  IMAD.WIDE.U32 R20, R35, R4, RZ ;  /* 0x0000000423147225 */ /* 0x000fe200078e00ff */
[----:B------:R-:W-:-:S03]  /*5c7d0*/  IADD3.X R34, PT, PT, RZ, R47, RZ, P2, P3 ;  /* 0x0000002fff227210 */ /* 0x000fc600017e64ff */
[----:B------:R-:W-:Y:S01]  /*5c7e0*/  IMAD.WIDE.U32 R42, R36, R6, RZ ;  /* 0x00000006242a7225 */ /* 0x000fe200078e00ff */
[----:B------:R-:W-:-:S03]  /*5c7f0*/  IADD3 RZ, P6, PT, R21, R40, RZ ;  /* 0x0000002815ff7210 */ /* 0x000fc60007fde0ff */
[----:B------:R-:W-:-:S04]  /*5c800*/  IMAD.WIDE.U32 R56, P1, R5, R37, R50 ;  /* 0x0000002505387225 */ /* 0x000fc80007820032 */
[----:B------:R-:W-:Y:S01]  /*5c810*/  IMAD.WIDE.U32 R20, R35, R6, RZ ;  /* 0x0000000623147225 */ /* 0x000fe200078e00ff */
[----:B------:R-:W-:-:S03]  /*5c820*/  IADD3 RZ, P2, PT, R49, R56, RZ ;  /* 0x0000003831ff7210 */ /* 0x000fc60007f5e0ff */
[----:B------:R-:W-:-:S04]  /*5c830*/  IMAD.WIDE.U32 R50, P3, R7, R35, R42 ;  /* 0x0000002307327225 */ /* 0x000fc8000786002a */
[----:B------:R-:W-:Y:S02]  /*5c840*/  IMAD.X R47, RZ, RZ, RZ, P0 ;  /* 0x000000ffff2f7224 */ /* 0x000fe400000e06ff */
[----:B------:R-:W-:-:S04]  /*5c850*/  IMAD.WIDE.U32 R48, R37, R6, RZ ;  /* 0x0000000625307225 */ /* 0x000fc800078e00ff */
[----:B------:R-:W-:-:S04]  /*5c860*/  IMAD.WIDE.U32 R58, P0, R7, R37, R52 ;  /* 0x00000025073a7225 */ /* 0x000fc80007800034 */
[----:B------:R-:W-:Y:S01]  /*5c870*/  IMAD.X R43, RZ, RZ, RZ, P1 ;  /* 0x000000ffff2b7224 */ /* 0x000fe200008e06ff */
[----:B------:R-:W-:Y:S01]  /*5c880*/  IADD3 RZ, P1, PT, R21, R50, RZ ;  /* 0x0000003215ff7210 */ /* 0x000fe20007f3e0ff */
[-C--:B------:R-:W-:Y:S02]  /*5c890*/  IMAD R21, R5, R35.reuse, RZ ;  /* 0x0000002305157224 */ /* 0x080fe400078e02ff */
[----:B------:R-:W-:Y:S01]  /*5c8a0*/  IMAD.X R53, RZ, RZ, RZ, P3 ;  /* 0x000000ffff357224 */ /* 0x000fe200018e06ff */
[----:B------:R-:W-:Y:S01]  /*5c8b0*/  IADD3 RZ, P3, PT, R49, R58, RZ ;  /* 0x0000003a31ff7210 */ /* 0x000fe20007f7e0ff */
[----:B------:R-:W-:-:S04]  /*5c8c0*/  IMAD.WIDE.U32 R48, R4, R35, R26 ;  /* 0x0000002304307225 */ /* 0x000fc800078e001a */
[----:B------:R-:W-:Y:S02]  /*5c8d0*/  IMAD R33, R4, R36, R21 ;  /* 0x0000002404217224 */ /* 0x000fe400078e0215 */
[-C--:B------:R-:W-:Y:S02]  /*5c8e0*/  IMAD R39, R9, R37.reuse, RZ ;  /* 0x0000002509277224 */ /* 0x080fe400078e02ff */
[----:B------:R-:W-:Y:S02]  /*5c8f0*/  IMAD.MOV.U32 R46, RZ, RZ, R41 ;  /* 0x000000ffff2e7224 */ /* 0x000fe400078e0029 */
[----:B------:R-:W-:Y:S01]  /*5c900*/  IMAD.X R41, RZ, RZ, RZ, P0 ;  /* 0x000000ffff297224 */ /* 0x000fe200000e06ff */
[----:B------:R-:W-:Y:S01]  /*5c910*/  IADD3 R56, P0, PT, R19, R48, RZ ;  /* 0x0000003013387210 */ /* 0x000fe20007f1e0ff */
[----:B------:R-:W-:-:S04]  /*5c920*/  IMAD.WIDE.U32 R20, R8, R37, R24 ;  /* 0x0000002508147225 */ /* 0x000fc800078e0018 */
[----:B------:R-:W-:Y:S02]  /*5c930*/  IMAD.IADD R33, R49, 0x1, R33 ;  /* 0x0000000131217824 */ /* 0x000fe400078e0221 */
[----:B------:R-:W-:Y:S02]  /*5c940*/  IMAD R19, R8, R38, R39 ;  /* 0x0000002608137224 */ /* 0x000fe400078e0227 */
[----:B------:R-:W-:Y:S02]  /*5c950*/  IMAD.MOV.U32 R42, RZ, RZ, R57 ;  /* 0x000000ffff2a7224 */ /* 0x000fe400078e0039 */
[----:B------:R-:W-:Y:S01]  /*5c960*/  IMAD.X R57, R33, 0x1, R34, P0 ;  /* 0x0000000121397824 */ /* 0x000fe200000e0622 */
[----:B------:R-:W-:Y:S01]  /*5c970*/  ISETP.GE.U32.AND P0, PT, R20, R24, PT ;  /* 0x000000181400720c */ /* 0x000fe20003f06070 */
[----:B------:R-:W-:Y:S02]  /*5c980*/  IMAD.IADD R19, R21, 0x1, R19 ;  /* 0x0000000115137824 */ /* 0x000fe400078e0213 */
[----:B------:R-:W-:-:S02]  /*5c990*/  IMAD.MOV.U32 R52, RZ, RZ, R51 ;  /* 0x000000ffff347224 */ /* 0x000fc400078e0033 */
[----:B------:R-:W-:Y:S01]  /*5c9a0*/  IMAD.WIDE.U32.X R50, R9, R38, R28, P4 ;  /* 0x0000002609327225 */ /* 0x000fe200020e041c */
[----:B------:R-:W-:Y:S02]  /*5c9b0*/  ISETP.GE.U32.AND.EX P0, PT, R19, R25, PT, P0 ;  /* 0x000000191300720c */ /* 0x000fe40003f06100 */
[----:B------:R-:W-:Y:S01]  /*5c9c0*/  ISETP.GE.U32.AND P4, PT, R48, R26, PT ;  /* 0x0000001a3000720c */ /* 0x000fe20003f86070 */
[----:B------:R-:W-:Y:S01]  /*5c9d0*/  IMAD.WIDE.U32.X R28, R11, R38, R54, P5 ;  /* 0x000000260b1c7225 */ /* 0x000fe200028e0436 */
[----:B------:R-:W-:Y:S02]  /*5c9e0*/  ISETP.GE.U32.AND P5, PT, R56, R48, PT ;  /* 0x000000303800720c */ /* 0x000fe40003fa6070 */
[----:B------:R-:W-:Y:S01]  /*5c9f0*/  ISETP.GE.U32.AND.EX P4, PT, R33, R27, PT, P4 ;  /* 0x0000001b2100720c */ /* 0x000fe20003f86140 */
[----:B------:R-:W-:Y:S01]  /*5ca00*/  IMAD R25, R11, R37, RZ ;  /* 0x000000250b197224 */ /* 0x000fe200078e02ff */
[----:B------:R-:W-:Y:S01]  /*5ca10*/  ISETP.GE.U32.AND.EX P5, PT, R57, R33, PT, P5 ;  /* 0x000000213900720c */ /* 0x000fe20003fa6150 */
[----:B------:R-:W-:Y:S01]  /*5ca20*/  IMAD R11, R7, R35, RZ ;  /* 0x00000023070b7224 */ /* 0x000fe200078e02ff */
[----:B------:R-:W-:Y:S01]  /*5ca30*/  SEL R33, RZ, 0x1, P0 ;  /* 0x00000001ff217807 */ /* 0x000fe20000000000 */
[C---:B------:R-:W-:Y:S01]  /*5ca40*/  IMAD R25, R10.reuse, R38, R25 ;  /* 0x000000260a197224 */ /* 0x040fe200078e0219 */
[----:B------:R-:W-:Y:S01]  /*5ca50*/  SEL R34, RZ, 0x1, P4 ;  /* 0x00000001ff227807 */ /* 0x000fe20002000000 */
[----:B------:R-:W-:Y:S01]  /*5ca60*/  IMAD.WIDE.U32 R48, R10, R37, R56 ;  /* 0x000000250a307225 */ /* 0x000fe200078e0038 */
[----:B------:R-:W-:-:S03]  /*5ca70*/  SEL R39, RZ, 0x1, P5 ;  /* 0x00000001ff277807 */ /* 0x000fc60002800000 */
[----:B------:R-:W-:Y:S01]  /*5ca80*/  IMAD.WIDE.U32 R26, R6, R35, R22 ;  /* 0x00000023061a7225 */ /* 0x000fe200078e0016 */
[C---:B------:R-:W-:Y:S02]  /*5ca90*/  IADD3 R33, P4, P5, R48.reuse, R50, R33 ;  /* 0x0000003230217210 */ /* 0x040fe40007d9e021 */
[----:B------:R-:W-:Y:S01]  /*5caa0*/  ISETP.GE.U32.AND P0, PT, R48, R56, PT ;  /* 0x000000383000720c */ /* 0x000fe20003f06070 */
[-C--:B------:R-:W-:Y:S02]  /*5cab0*/  IMAD R55, R6, R36.reuse, R11 ;  /* 0x0000002406377224 */ /* 0x080fe400078e020b */
[----:B------:R-:W-:-:S04]  /*5cac0*/  IMAD.WIDE.U32.X R10, R5, R36, R46, P6 ;  /* 0x00000024050a7225 */ /* 0x000fc800030e042e */
[----:B------:R-:W-:Y:S02]  /*5cad0*/  IMAD.IADD R35, R49, 0x1, R25 ;  /* 0x0000000131237824 */ /* 0x000fe400078e0219 */
[----:B------:R-:W-:Y:S01]  /*5cae0*/  IMAD.WIDE.U32.X R24, R7, R36, R52, P1 ;  /* 0x0000002407187225 */ /* 0x000fe200008e0434 */
[----:B------:R-:W-:Y:S02]  /*5caf0*/  IADD3 R39, P6, P1, R39, R10, R34 ;  /* 0x0000000a27277210 */ /* 0x000fe400079de022 */
[----:B------:R-:W-:Y:S01]  /*5cb00*/  IADD3.X R50, PT, PT, R35, R51, RZ, P4, P5 ;  /* 0x0000003323327210 */ /* 0x000fe200027ea4ff */
[----:B------:R-:W-:Y:S01]  /*5cb10*/  IMAD R47, R5, R37, RZ ;  /* 0x00000025052f7224 */ /* 0x000fe200078e02ff */
[----:B------:R-:W-:Y:S01]  /*5cb20*/  ISETP.GE.U32.AND P4, PT, R33, R48, PT ;  /* 0x000000302100720c */ /* 0x000fe20003f86070 */
[----:B------:R-:W-:Y:S01]  /*5cb30*/  IMAD.WIDE.U32.X R42, R5, R38, R42, P2 ;  /* 0x00000026052a7225 */ /* 0x000fe200010e042a */
[----:B------:R-:W-:Y:S02]  /*5cb40*/  IADD3.X R10, PT, PT, RZ, R11, RZ, P6, P1 ;  /* 0x0000000bff0a7210 */ /* 0x000fe400037e24ff */
[----:B------:R-:W-:Y:S01]  /*5cb50*/  ISETP.GE.U32.AND.EX P0, PT, R35, R57, PT, P0 ;  /* 0x000000392300720c */ /* 0x000fe20003f06100 */
[----:B------:R-:W-:Y:S01]  /*5cb60*/  IMAD.IADD R11, R27, 0x1, R55 ;  /* 0x000000011b0b7824 */ /* 0x000fe200078e0237 */
[----:B------:R-:W-:Y:S01]  /*5cb70*/  IADD3 R34, P6, PT, R39, R26, RZ ;  /* 0x0000001a27227210 */ /* 0x000fe20007fde0ff */
[----:B------:R-:W-:Y:S01]  /*5cb80*/  IMAD R51, R4, R38, R47 ;  /* 0x0000002604337224 */ /* 0x000fe200078e022f */
[C---:B------:R-:W-:Y:S01]  /*5cb90*/  ISETP.GE.U32.AND.EX P4, PT, R50.reuse, R35, PT, P4 ;  /* 0x000000233200720c */ /* 0x040fe20003f86140 */
[----:B------:R-:W-:Y:S01]  /*5cba0*/  IMAD.WIDE.U32 R46, R50, 0x3d1, RZ ;  /* 0x000003d1322e7825 */ /* 0x000fe200078e00ff */
[----:B------:R-:W-:-:S02]  /*5cbb0*/  SEL R5, RZ, 0x1, P0 ;  /* 0x00000001ff057807 */ /* 0x000fc40000000000 */
[----:B------:R-:W-:Y:S01]  /*5cbc0*/  SEL R49, RZ, 0x1, P4 ;  /* 0x00000001ff317807 */ /* 0x000fe20002000000 */
[----:B------:R-:W-:Y:S01]  /*5cbd0*/  IMAD.X R35, R11, 0x1, R10, P6 ;  /* 0x000000010b237824 */ /* 0x000fe200030e060a */
[----:B------:R-:W-:Y:S01]  /*5cbe0*/  ISETP.GE.U32.AND P5, PT, R26, R22, PT ;  /* 0x000000161a00720c */ /* 0x000fe20003fa6070 */
[----:B------:R-:W-:Y:S01]  /*5cbf0*/  IMAD.WIDE.U32 R46, P2, RZ, R33, R46 ;  /* 0x00000021ff2e7225 */ /* 0x000fe2000784002e */
[----:B------:R-:W-:Y:S02]  /*5cc00*/  IADD3 R49, P0, P4, R49, R28, R5 ;  /* 0x0000001c31317210 */ /* 0x000fe40007c1e005 */
[----:B------:R-:W-:Y:S01]  /*5cc10*/  ISETP.GE.U32.AND.EX P5, PT, R11, R23, PT, P5 ;  /* 0x000000170b00720c */ /* 0x000fe20003fa6150 */
[----:B------:R-:W-:Y:S01]  /*5cc20*/  IMAD.WIDE.U32 R4, R4, R37, R34 ;  /* 0x0000002504047225 */ /* 0x000fe200078e0022 */
[----:B------:R-:W-:Y:S02]  /*5cc30*/  ISETP.GE.U32.AND P1, PT, R34, R26, PT ;  /* 0x0000001a2200720c */ /* 0x000fe40003f26070 */
[----:B------:R-:W-:Y:S01]  /*5cc40*/  SEL R22, RZ, 0x1, P5 ;  /* 0x00000001ff167807 */ /* 0x000fe20002800000 */
[----:B------:R-:W-:Y:S01]  /*5cc50*/  IMAD.WIDE.U32 R26, R33, 0x3d1, RZ ;  /* 0x000003d1211a7825 */ /* 0x000fe200078e00ff */
[----:B------:R-:W-:-:S02]  /*5cc60*/  IADD3.X R44, PT, PT, RZ, R29, RZ, P0, P4 ;  /* 0x0000001dff2c7210 */ /* 0x000fc400007e84ff */
[----:B------:R-:W-:Y:S01]  /*5cc70*/  IADD3 R49, P5, PT, R49, R4, RZ ;  /* 0x0000000431317210 */ /* 0x000fe20007fbe0ff */
[----:B------:R-:W-:Y:S01]  /*5cc80*/  IMAD.IADD R5, R5, 0x1, R51 ;  /* 0x0000000105057824 */ /* 0x000fe200078e0233 */
[----:B------:R-:W-:Y:S01]  /*5cc90*/  ISETP.GE.U32.AND.EX P1, PT, R35, R11, PT, P1 ;  /* 0x0000000b2300720c */ /* 0x000fe20003f26110 */
[----:B------:R-:W-:Y:S01]  /*5cca0*/  IMAD R39, R7, R37, RZ ;  /* 0x0000002507277224 */ /* 0x000fe200078e02ff */
[----:B------:R-:W-:Y:S01]  /*5ccb0*/  IADD3 R36, P4, PT, R27, R46, RZ ;  /* 0x0000002e1b247210 */ /* 0x000fe20007f9e0ff */
[----:B------:R-:W-:Y:S01]  /*5ccc0*/  IMAD.MOV.U32 R40, RZ, RZ, R59 ;  /* 0x000000ffff287224 */ /* 0x000fe200078e003b */
[----:B------:R-:W-:Y:S01]  /*5ccd0*/  SEL R23, RZ, 0x1, P1 ;  /* 0x00000001ff177807 */ /* 0x000fe20000800000 */
[----:B------:R-:W-:Y:S01]  /*5cce0*/  IMAD.X R27, RZ, RZ, RZ, P2 ;  /* 0x000000ffff1b7224 */ /* 0x000fe200010e06ff */
[----:B------:R-:W-:Y:S01]  /*5ccf0*/  ISETP.GE.U32.AND P2, PT, R4, R34, PT ;  /* 0x000000220400720c */ /* 0x000fe20003f46070 */
[----:B------:R-:W-:Y:S01]  /*5cd00*/  IMAD.X R44, R5, 0x1, R44, P5 ;  /* 0x00000001052c7824 */ /* 0x000fe200028e062c */
[----:B------:R-:W-:Y:S01]  /*5cd10*/  ISETP.GE.U32.AND P1, PT, R49, R4, PT ;  /* 0x000000043100720c */ /* 0x000fe20003f26070 */
[-C--:B------:R-:W-:Y:S01]  /*5cd20*/  IMAD R53, R6, R38.reuse, R39 ;  /* 0x0000002606357224 */ /* 0x080fe200078e0227 */
[----:B------:R-:W-:Y:S01]  /*5cd30*/  ISETP.GE.U32.AND.EX P2, PT, R5, R35, PT, P2 ;  /* 0x000000230500720c */ /* 0x000fe20003f46120 */
[----:B------:R-:W-:Y:S01]  /*5cd40*/  IMAD.WIDE.U32.X R38, R7, R38, R40, P3 ;  /* 0x0000002607267225 */ /* 0x000fe200018e0428 */
[----:B------:R-:W-:-:S02]  /*5cd50*/  IADD3 R10, P3, PT, RZ, R26, RZ ;  /* 0x0000001aff0a7210 */ /* 0x000fc40007f7e0ff */
[C---:B------:R-:W-:Y:S01]  /*5cd60*/  ISETP.GE.U32.AND.EX P1, PT, R44.reuse, R5, PT, P1 ;  /* 0x000000052c00720c */ /* 0x040fe20003f26110 */
[----:B------:R-:W-:Y:S01]  /*5cd70*/  IMAD.WIDE.U32 R28, R44, 0x3d1, RZ ;  /* 0x000003d12c1c7825 */ /* 0x000fe200078e00ff */
[----:B------:R-:W-:Y:S02]  /*5cd80*/  ISETP.GE.U32.AND P0, PT, R10, R26, PT ;  /* 0x0000001a0a00720c */ /* 0x000fe40003f06070 */
[----:B------:R-:W-:Y:S01]  /*5cd90*/  IADD3 R22, P5, P6, R23, R24, R22 ;  /* 0x0000001817167210 */ /* 0x000fe20007ebe016 */
[----:B------:R-:W-:Y:S01]  /*5cda0*/  IMAD.MOV.U32 R26, RZ, RZ, R47 ;  /* 0x000000ffff1a7224 */ /* 0x000fe200078e002f */
[----:B------:R-:W-:Y:S01]  /*5cdb0*/  SEL R4, RZ, 0x1, P2 ;  /* 0x00000001ff047807 */ /* 0x000fe20001000000 */
[----:B------:R-:W-:Y:S01]  /*5cdc0*/  IMAD.X R5, R36, 0x1, R33, P3 ;  /* 0x0000000124057824 */ /* 0x000fe200018e0621 */
[----:B------:R-:W-:Y:S01]  /*5cdd0*/  SEL R41, RZ, 0x1, P1 ;  /* 0x00000001ff297807 */ /* 0x000fe20000800000 */
[----:B------:R-:W-:Y:S01]  /*5cde0*/  IMAD R9, R9, R31, RZ ;  /* 0x0000001f09097224 */ /* 0x000fe200078e02ff */
[----:B------:R-:W-:Y:S01]  /*5cdf0*/  IADD3.X R23, PT, PT, RZ, R25, RZ, P5, P6 ;  /* 0x00000019ff177210 */ /* 0x000fe20002fec4ff */
[----:B------:R-:W-:Y:S01]  /*5ce00*/  IMAD.WIDE.U32.X R24, RZ, R50, R26, P4 ;  /* 0x00000032ff187225 */ /* 0x000fe200020e041a */
[----:B------:R-:W-:-:S02]  /*5ce10*/  IADD3 R41, P3, P4, R41, R42, R4 ;  /* 0x0000002a29297210 */ /* 0x000fc40007c7e004 */
[----:B------:R-:W-:Y:S01]  /*5ce20*/  ISETP.GE.U32.AND.EX P0, PT, R5, R36, PT, P0 ;  /* 0x000000240500720c */ /* 0x000fe20003f06100 */
[----:B------:R-:W-:Y:S01]  /*5ce30*/  IMAD.WIDE.U32 R26, R49, 0x3d1, RZ ;  /* 0x000003d1311a7825 */ /* 0x000fe200078e00ff */
[----:B------:R-:W-:-:S03]  /*5ce40*/  IADD3.X R40, PT, PT, RZ, R43, RZ, P3, P4 ;  /* 0x0000002bff287210 */ /* 0x000fc60001fe84ff */
[----:B------:R-:W-:Y:S01]  /*5ce50*/  IMAD.WIDE.U32 R28, P3, RZ, R49, R28 ;  /* 0x00000031ff1c7225 */ /* 0x000fe2000786001c */
[----:B------:R-:W-:-:S03]  /*5ce60*/  IADD3 R11, P2, PT, R24, R26, RZ ;  /* 0x0000001a180b7210 */ /* 0x000fc60007f5e0ff */
[----:B------:R-:W-:Y:S01]  /*5ce70*/  IMAD.WIDE.U32 R6, R6, R37, R22 ;  /* 0x0000002506067225 */ /* 0x000fe200078e0016 */
[C---:B------:R-:W-:Y:S02]  /*5ce80*/  IADD3 R4, P5, PT, R11.reuse, R50, RZ ;  /* 0x000000320b047210 */ /* 0x040fe40007fbe0ff */
        /* <DEDUP_REMOVED lines=10> */
[----:B------:R-:W-:Y:S01]  /*5cf30*/  ISETP.LT.U32.AND P0, PT, R4, R11, PT ;  /* 0x0000000b0400720c */ /* 0x000fe20003f01070 */
[----:B------:R-:W-:Y:S01]  /*5cf40*/  IMAD.X R11, R28, 0x1, R49, P5 ;  /* 0x000000011c0b7824 */ /* 0x000fe200028e0631 */
[----:B------:R-:W-:Y:S01]  /*5cf50*/  IADD3 R7, P6, PT, R4, R7, RZ ;  /* 0x0000000704077210 */ /* 0x000fe20007fde0ff */
[----:B------:R-:W-:Y:S01]  /*5cf60*/  IMAD.WIDE.U32 R24, R41, 0x3d1, RZ ;  /* 0x000003d129187825 */ /* 0x000fe200078e00ff */
[----:B------:R-:W-:-:S02]  /*5cf70*/  ISETP.GE.U32.AND.EX P1, PT, R33, R23, PT, P1 ;  /* 0x000000172100720c */ /* 0x000fc40003f26110 */
[----:B------:R-:W-:Y:S01]  /*5cf80*/  ISETP.GE.U32.AND.EX P4, PT, R28, R27, PT, P4 ;  /* 0x0000001b1c00720c */ /* 0x000fe20003f86140 */
[----:B------:R-:W-:Y:S01]  /*5cf90*/  IMAD.WIDE.U32.X R22, RZ, R44, R34, P3 ;  /* 0x0000002cff167225 */ /* 0x000fe200018e0422 */
[----:B------:R-:W-:Y:S02]  /*5cfa0*/  ISETP.GE.U32.AND P3, PT, R41, R6, PT ;  /* 0x000000062900720c */ /* 0x000fe40003f66070 */
[----:B------:R-:W-:Y:S01]  /*5cfb0*/  ISETP.GE.U32.AND P2, PT, R7, R4, PT ;  /* 0x000000040700720c */ /* 0x000fe20003f46070 */
[C---:B------:R-:W-:Y:S01]  /*5cfc0*/  IMAD.WIDE.U32 R26, R40.reuse, 0x3d1, RZ ;  /* 0x000003d1281a7825 */ /* 0x040fe200078e00ff */
[----:B------:R-:W-:Y:S02]  /*5cfd0*/  ISETP.GE.U32.AND.EX P3, PT, R40, R33, PT, P3 ;  /* 0x000000212800720c */ /* 0x000fe40003f66130 */
[----:B------:R-:W-:Y:S01]  /*5cfe0*/  SEL R33, RZ, 0x1, P4 ;  /* 0x00000001ff217807 */ /* 0x000fe20002000000 */
[----:B------:R-:W-:Y:S01]  /*5cff0*/  IMAD.X R36, RZ, RZ, R11, P6 ;  /* 0x000000ffff247224 */ /* 0x000fe200030e060b */
[----:B------:R-:W-:Y:S01]  /*5d000*/  SEL R4, RZ, 0x1, P1 ;  /* 0x00000001ff047807 */ /* 0x000fe20000800000 */
[----:B------:R-:W-:Y:S01]  /*5d010*/  IMAD.WIDE.U32 R26, P1, RZ, R41, R26 ;  /* 0x00000029ff1a7225 */ /* 0x000fe2000782001a */
[----:B------:R-:W-:-:S02]  /*5d020*/  SEL R35, RZ, 0x1, P3 ;  /* 0x00000001ff237807 */ /* 0x000fc40001800000 */
[----:B------:R-:W-:Y:S01]  /*5d030*/  ISETP.GE.U32.AND.EX P4, PT, R36, R11, PT, P2 ;  /* 0x0000000b2400720c */ /* 0x000fe20003f86120 */
[----:B------:R-:W-:Y:S01]  /*5d040*/  IMAD.X R29, RZ, RZ, RZ, P1 ;  /* 0x000000ffff1d7224 */ /* 0x000fe200008e06ff */
[----:B------:R-:W-:Y:S02]  /*5d050*/  IADD3 R33, P2, P3, R24, R22, R33 ;  /* 0x0000001618217210 */ /* 0x000fe40007b5e021 */
[----:B------:R-:W-:Y:S01]  /*5d060*/  ISETP.LT.U32.OR.EX P0, PT, R11, R28, !P4, P0 ;  /* 0x0000001c0b00720c */ /* 0x000fe20006701500 */
[----:B------:R-:W-:Y:S01]  /*5d070*/  IMAD.MOV.U32 R28, RZ, RZ, R27 ;  /* 0x000000ffff1c7224 */ /* 0x000fe200078e001b */
[----:B------:R-:W-:Y:S02]  /*5d080*/  IADD3 R35, P4, P5, R35, R38, R4 ;  /* 0x0000002623237210 */ /* 0x000fe40007d9e004 */
[----:B------:R-:W-:Y:S02]  /*5d090*/  IADD3 R25, P6, PT, R25, R26, RZ ;  /* 0x0000001a19197210 */ /* 0x000fe40007fde0ff */
[----:B------:R-:W-:-:S02]  /*5d0a0*/  IADD3.X R39, PT, PT, RZ, R39, RZ, P4, P5 ;  /* 0x00000027ff277210 */ /* 0x000fc400027ea4ff */
[----:B------:R-:W-:Y:S02]  /*5d0b0*/  IADD3 R4, P4, PT, R33, R44, RZ ;  /* 0x0000002c21047210 */ /* 0x000fe40007f9e0ff */
[----:B------:R-:W-:Y:S01]  /*5d0c0*/  SEL R37, RZ, 0x1, !P0 ;  /* 0x00000001ff257807 */ /* 0x000fe20004000000 */
[----:B------:R-:W-:Y:S01]  /*5d0d0*/  IMAD.WIDE.U32 R26, R39, 0x3d1, RZ ;  /* 0x000003d1271a7825 */ /* 0x000fe200078e00ff */
[----:B------:R-:W-:Y:S02]  /*5d0e0*/  IADD3.X R6, PT, PT, R25, R23, RZ, P2, P3 ;  /* 0x0000001719067210 */ /* 0x000fe400017e64ff */
[----:B------:R-:W-:Y:S01]  /*5d0f0*/  IADD3 R37, P3, PT, R4, R37, RZ ;  /* 0x0000002504257210 */ /* 0x000fe20007f7e0ff */
[----:B------:R-:W-:Y:S01]  /*5d100*/  IMAD.WIDE.U32.X R22, RZ, R40, R28, P6 ;  /* 0x00000028ff167225 */ /* 0x000fe200030e041c */
[----:B------:R-:W-:Y:S02]  /*5d110*/  ISETP.GE.U32.AND P1, PT, R33, R24, PT ;  /* 0x000000182100720c */ /* 0x000fe40003f26070 */
[----:B------:R-:W-:Y:S01]  /*5d120*/  ISETP.GE.U32.AND P2, PT, R37, R4, PT ;  /* 0x000000042500720c */ /* 0x000fe20003f46070 */
[C---:B------:R-:W-:Y:S01]  /*5d130*/  IMAD.X R11, R6.reuse, 0x1, R41, P4 ;  /* 0x00000001060b7824 */ /* 0x040fe200020e0629 */
[----:B------:R-:W-:Y:S01]  /*5d140*/  ISETP.GE.U32.AND.EX P1, PT, R6, R25, PT, P1 ;  /* 0x000000190600720c */ /* 0x000fe20003f26110 */
[----:B------:R-:W-:Y:S01]  /*5d150*/  IMAD.WIDE.U32 R24, R35, 0x3d1, RZ ;  /* 0x000003d123187825 */ /* 0x000fe200078e00ff */
[----:B------:R-:W-:-:S02]  /*5d160*/  ISETP.LT.U32.AND P0, PT, R4, R33, PT ;  /* 0x000000210400720c */ /* 0x000fc40003f01070 */
[----:B------:R-:W-:Y:S01]  /*5d170*/  SEL R33, RZ, 0x1, P1 ;  /* 0x00000001ff217807 */ /* 0x000fe20000800000 */
[----:B------:R-:W-:Y:S02]  /*5d180*/  IMAD.X R38, RZ, RZ, R11, P3 ;  /* 0x000000ffff267224 */ /* 0x000fe400018e060b */
[----:B------:R-:W-:Y:S01]  /*5d190*/  IMAD.WIDE.U32 R26, P3, RZ, R35, R26 ;  /* 0x00000023ff1a7225 */ /* 0x000fe2000786001a */
[----:B------:R-:W-:Y:S02]  /*5d1a0*/  IADD3 R33, P4, P5, R24, R22, R33 ;  /* 0x0000001618217210 */ /* 0x000fe40007d9e021 */
[----:B------:R-:W-:Y:S01]  /*5d1b0*/  ISETP.GE.U32.AND.EX P1, PT, R38, R11, PT, P2 ;  /* 0x0000000b2600720c */ /* 0x000fe20003f26120 */
[----:B------:R-:W-:Y:S01]  /*5d1c0*/  IMAD.MOV.U32 R22, RZ, RZ, R27 ;  /* 0x000000ffff167224 */ /* 0x000fe200078e001b */
[----:B------:R-:W-:Y:S01]  /*5d1d0*/  IADD3 R25, P2, PT, R25, R26, RZ ;  /* 0x0000001a19197210 */ /* 0x000fe20007f5e0ff */
[----:B------:R-:W-:Y:S01]  /*5d1e0*/  IMAD.WIDE.U32 R26, R8, R31, RZ ;  /* 0x0000001f081a7225 */ /* 0x000fe200078e00ff */
[----:B------:R-:W-:-:S02]  /*5d1f0*/  ISETP.LT.U32.OR.EX P0, PT, R11, R6, !P1, P0 ;  /* 0x000000060b00720c */ /* 0x000fc40004f01500 */
[----:B------:R-:W-:Y:S02]  /*5d200*/  IADD3 R4, P1, PT, R33, R40, RZ ;  /* 0x0000002821047210 */ /* 0x000fe40007f3e0ff */
[----:B------:R-:W-:Y:S02]  /*5d210*/  SEL R29, RZ, 0x1, !P0 ;  /* 0x00000001ff1d7807 */ /* 0x000fe40004000000 */
[----:B------:R-:W-:Y:S01]  /*5d220*/  IADD3.X R6, PT, PT, R25, R23, RZ, P4, P5 ;  /* 0x0000001719067210 */ /* 0x000fe200027ea4ff */
[----:B------:R-:W-:Y:S01]  /*5d230*/  IMAD.X R23, RZ, RZ, RZ, P3 ;  /* 0x000000ffff177224 */ /* 0x000fe200018e06ff */
[----:B------:R-:W-:Y:S02]  /*5d240*/  IADD3 R29, P4, PT, R4, R29, RZ ;  /* 0x0000001d041d7210 */ /* 0x000fe40007f9e0ff */
[----:B------:R-:W-:Y:S01]  /*5d250*/  ISETP.GE.U32.AND P0, PT, R33, R24, PT ;  /* 0x000000182100720c */ /* 0x000fe20003f06070 */
[C---:B------:R-:W-:Y:S01]  /*5d260*/  IMAD.X R11, R6.reuse, 0x1, R35, P1 ;  /* 0x00000001060b7824 */ /* 0x040fe200008e0623 */
[----:B------:R-:W-:Y:S01]  /*5d270*/  ISETP.GE.U32.AND P1, PT, R29, R4, PT ;  /* 0x000000041d00720c */ /* 0x000fe20003f26070 */
[----:B------:R-:W-:Y:S01]  /*5d280*/  IMAD.WIDE.U32.X R22, RZ, R39, R22, P2 ;  /* 0x00000027ff167225 */ /* 0x000fe200010e0416 */
[----:B------:R-:W-:-:S02]  /*5d290*/  ISETP.GE.U32.AND.EX P0, PT, R6, R25, PT, P0 ;  /* 0x000000190600720c */ /* 0x000fc40003f06100 */
[----:B------:R-:W-:Y:S01]  /*5d2a0*/  ISETP.LT.U32.AND P3, PT, R4, R33, PT ;  /* 0x000000210400720c */ /* 0x000fe20003f61070 */
[----:B------:R-:W-:Y:S01]  /*5d2b0*/  IMAD.X R28, RZ, RZ, R11, P4 ;  /* 0x000000ffff1c7224 */ /* 0x000fe200020e060b */
[----:B------:R-:W-:Y:S01]  /*5d2c0*/  SEL R25, RZ, 0x1, P0 ;  /* 0x00000001ff197807 */ /* 0x000fe20000000000 */
[----:B------:R-:W-:Y:S02]  /*5d2d0*/  IMAD R33, R8, R32, R9 ;  /* 0x0000002008217224 */ /* 0x000fe400078e0209 */
[----:B------:R-:W-:Y:S01]  /*5d2e0*/  IMAD.MOV.U32 R9, RZ, RZ, RZ ;  /* 0x000000ffff097224 */ /* 0x000fe200078e00ff */
        /* <DEDUP_REMOVED lines=36> */
[----:B------:R-:W-:-:S02]  /*5d530*/  ISETP.GE.U32.AND P0, PT, R22, R7, PT ;  /* 0x000000071600720c */ /* 0x000fc40003f06070 */
[----:B------:R-:W-:Y:S02]  /*5d540*/  IADD3.X R11, PT, PT, R9, R36, R8, P2, P3 ;  /* 0x00000024090b7210 */ /* 0x000fe400017e6408 */
[----:B------:R-:W-:Y:S02]  /*5d550*/  ISETP.GT.U32.AND P2, PT, R23, R4, PT ;  /* 0x000000041700720c */ /* 0x000fe40003f44070 */
[----:B------:R-:W-:Y:S01]  /*5d560*/  ISETP.GE.U32.AND.EX P0, PT, R11, R36, PT, P0 ;  /* 0x000000240b00720c */ /* 0x000fe20003f06100 */
[----:B------:R-:W-:Y:S01]  /*5d570*/  IMAD.MOV.U32 R36, RZ, RZ, R11 ;  /* 0x000000ffff247224 */ /* 0x000fe200078e000b */
[----:B------:R-:W-:Y:S02]  /*5d580*/  LOP3.LUT R4, RZ, R8, RZ, 0x33, !PT ;  /* 0x00000008ff047212 */ /* 0x000fe400078e33ff */
[----:B------:R-:W-:Y:S02]  /*5d590*/  ISETP.GE.U32.AND.EX P1, PT, R8, RZ, PT, P1 ;  /* 0x000000ff0800720c */ /* 0x000fe40003f26110 */
[----:B------:R-:W-:-:S02]  /*5d5a0*/  ISETP.GT.U32.OR.EX P0, PT, R9, R4, !P0, P2 ;  /* 0x000000040900720c */ /* 0x000fc40004704520 */
        /* <DEDUP_REMOVED lines=17> */
.L_x_475:
[----:B--2-4-:R-:W-:Y:S05]  /*5d6c0*/  BSYNC.RECONVERGENT B0 ;  /* 0x0000000000007941 */ /* 0x014fea0003800200 */
.L_x_474:
[----:B------:R-:W-:Y:S01]  /*5d6d0*/  IADD3 R31, P1, PT, R10, R26, RZ ;  /* 0x0000001a0a1f7210 */ /* 0x000fe20007f3e0ff */
[----:B------:R-:W-:Y:S01]  /*5d6e0*/  IMAD.IADD R26, R27, 0x1, R33 ;  /* 0x000000011b1a7824 */ /* 0x000fe200078e0221 */
[----:B------:R-:W-:Y:S01]  /*5d6f0*/  BSSY.RECONVERGENT B0, `(.L_x_476) ;  /* 0x00000da000007945 */ /* 0x000fe20003800200 */
[----:B------:R-:W-:Y:S01]  /*5d700*/  VIADD R3, R3, 0x1 ;  /* 0x0000000103037836 */ /* 0x000fe20000000000 */
        /* <DEDUP_REMOVED lines=37> */
[----:B------:R-:W-:-:S04]  /*5d960*/  ISETP.NE.AND P2, PT, R3, R30, PT ;  /* 0x0000001e0300720c */ /* 0x000fc80003f45270 */
        /* <DEDUP_REMOVED lines=21> */
.L_x_478:
[----:B------:R-:W-:Y:S05]  /*5dac0*/  BSYNC.RELIABLE B1 ;  /* 0x0000000000017941 */ /* 0x000fea0003800100 */
.L_x_477:
        /* <DEDUP_REMOVED lines=27> */
[----:B------:R-:W-:-:S04]  /*5dc80*/  ISETP.LT.U32.OR.EX P4, PT, R38, UR7, !P4, P5 ;  /* 0x0000000726007c0c */ /* 0x000fc8000e781550 */
[----:B------:R-:W-:Y:S02]  /*5dc90*/  SEL R21, RZ, 0xffffffff, !P4 ;  /* 0xffffffffff157807 */ /* 0x000fe40006000000 */
[----:B------:R-:W-:Y:S02]  /*5dca0*/  IADD3 R37, P4, PT, R20, R14, RZ ;  /* 0x0000000e14257210 */ /* 0x000fe40007f9e0ff */
[----:B------:R-:W-:Y:S02]  /*5dcb0*/  IADD3 R13, P3, PT, R10, R21, RZ ;  /* 0x000000150a0d7210 */ /* 0x000fe40007f7e0ff */
[----:B------:R-:W-:Y:S01]  /*5dcc0*/  SEL R10, RZ, 0xffffffff, P0 ;  /* 0xffffffffff0a7807 */ /* 0x000fe20000000000 */
[----:B------:R-:W-:Y:S01]  /*5dcd0*/  IMAD.X R38, R20, 0x1, R19, P4 ;  /* 0x0000000114267824 */ /* 0x000fe200020e0613 */
[----:B------:R-:W-:Y:S01]  /*5dce0*/  ISETP.GT.U32.AND P0, PT, R37, UR6, PT ;  /* 0x0000000625007c0c */ /* 0x000fe2000bf04070 */
[----:B------:R-:W-:Y:S01]  /*5dcf0*/  IMAD.X R14, R11, 0x1, R21, P3 ;  /* 0x000000010b0e7824 */ /* 0x000fe200018e0615 */
[----:B------:R-:W-:-:S02]  /*5dd00*/  SEL R11, RZ, 0xffffffff, !P1 ;  /* 0xffffffffff0b7807 */ /* 0x000fc40004800000 */
[----:B------:R-:W-:Y:S02]  /*5dd10*/  ISETP.GT.U32.AND.EX P1, PT, R38, UR7, PT, P0 ;  /* 0x0000000726007c0c */ /* 0x000fe4000bf24100 */
[----:B------:R-:W-:Y:S02]  /*5dd20*/  ISETP.NE.U32.AND P0, PT, R13, RZ, PT ;  /* 0x000000ff0d00720c */ /* 0x000fe40003f05070 */
[----:B------:R-:W-:Y:S02]  /*5dd30*/  IADD3 R31, P3, PT, R31, -R4, RZ ;  /* 0x800000041f1f7210 */ /* 0x000fe40007f7e0ff */
[----:B------:R-:W-:Y:S02]  /*5dd40*/  ISETP.NE.OR.EX P0, PT, R14, RZ, P1, P0 ;  /* 0x000000ff0e00720c */ /* 0x000fe40000f05700 */
[----:B------:R-:W-:Y:S01]  /*5dd50*/  IADD3 R33, P4, PT, R10, R16, RZ ;  /* 0x000000100a217210 */ /* 0x000fe20007f9e0ff */
[----:B------:R-:W-:Y:S01]  /*5dd60*/  IMAD.X R32, R32, 0x1, ~R5, P3 ;  /* 0x0000000120207824 */ /* 0x000fe200018e0e05 */
[----:B------:R-:W-:-:S03]  /*5dd70*/  IADD3 R35, P5, PT, R11, R18, RZ ;  /* 0x000000120b237210 */ /* 0x000fc60007fbe0ff */
[----:B------:R-:W-:Y:S02]  /*5dd80*/  IMAD.X R34, R10, 0x1, R15, P4 ;  /* 0x000000010a227824 */ /* 0x000fe400020e060f */
[----:B------:R-:W-:-:S04]  /*5dd90*/  IMAD.X R36, R11, 0x1, R17, P5 ;  /* 0x000000010b247824 */ /* 0x000fc800028e0611 */
        /* <DEDUP_REMOVED lines=21> */
.L_x_481:
[----:B------:R-:W-:Y:S05]  /*5def0*/  BSYNC.RELIABLE B1 ;  /* 0x0000000000017941 */ /* 0x000fea0003800100 */
.L_x_480:
        /* <DEDUP_REMOVED lines=61> */
.L_x_483:
[----:B------:R-:W-:Y:S05]  /*5e2d0*/  BSYNC.RELIABLE B1 ;  /* 0x0000000000017941 */ /* 0x000fea0003800100 */
.L_x_482:
        /* <DEDUP_REMOVED lines=27> */
.L_x_479:
[----:B------:R-:W-:Y:S05]  /*5e490*/  BSYNC.RECONVERGENT B0 ;  /* 0x0000000000007941 */ /* 0x000fea0003800200 */
.L_x_476:
[----:B------:R-:W-:Y:S05]  /*5e4a0*/  WARPSYNC.ALL ;  /* 0x0000000000007948 */ /* 0x000fea0003800000 */
[----:B------:R-:W-:Y:S02]  /*5e4b0*/  IMAD.MOV.U32 R4, RZ, RZ, R31 ;  /* 0x000000ffff047224 */ /* 0x000fe400078e001f */
[----:B------:R-:W-:Y:S02]  /*5e4c0*/  IMAD.MOV.U32 R5, RZ, RZ, R32 ;  /* 0x000000ffff057224 */ /* 0x000fe400078e0020 */
[----:B------:R-:W-:Y:S02]  /*5e4d0*/  IMAD.MOV.U32 R6, RZ, RZ, R33 ;  /* 0x000000ffff067224 */ /* 0x000fe400078e0021 */
[----:B------:R-:W-:-:S02]  /*5e4e0*/  IMAD.MOV.U32 R7, RZ, RZ, R34 ;  /* 0x000000ffff077224 */ /* 0x000fc400078e0022 */
[----:B------:R-:W-:Y:S02]  /*5e4f0*/  IMAD.MOV.U32 R8, RZ, RZ, R35 ;  /* 0x000000ffff087224 */ /* 0x000fe400078e0023 */
[----:B------:R-:W-:Y:S01]  /*5e500*/  IMAD.MOV.U32 R9, RZ, RZ, R36 ;  /* 0x000000ffff097224 */ /* 0x000fe200078e0024 */
[----:B------:R0:W-:Y:S01]  /*5e510*/  STL.128 [R12+0x10020], R4 ;  /* 0x010020040c007387 */ /* 0x0001e20000100c00 */
[----:B------:R-:W-:Y:S02]  /*5e520*/  IMAD.MOV.U32 R10, RZ, RZ, R37 ;  /* 0x000000ffff0a7224 */ /* 0x000fe400078e0025 */
[----:B------:R-:W-:-:S05]  /*5e530*/  IMAD.MOV.U32 R11, RZ, RZ, R38 ;  /* 0x000000ffff0b7224 */ /* 0x000fca00078e0026 */
[----:B------:R0:W-:Y:S01]  /*5e540*/  STL.128 [R12+0x10030], R8 ;  /* 0x010030080c007387 */ /* 0x0001e20000100c00 */
[----:B------:R-:W-:Y:S05]  /*5e550*/  @P2 BRA `(.L_x_484) ;  /* 0xffffffd400a42947 */ /* 0x000fea000383ffff */
.L_x_473:
[----:B0-----:R-:W-:Y:S01]  /*5e560*/  IMAD.MOV.U32 R16, RZ, RZ, -0x3d3 ;  /* 0xfffffc2dff107424 */ /* 0x001fe200078e00ff */
[----:B------:R-:W-:Y:S01]  /*5e570*/  PRMT R12, RZ, 0x7610, R12 ;  /* 0x00007610ff0c7816 */ /* 0x000fe2000000000c */
[----:B------:R-:W-:Y:S01]  /*5e580*/  IMAD.MOV.U32 R17, RZ, RZ, -0x2 ;  /* 0xfffffffeff117424 */ /* 0x000fe200078e00ff */
[----:B---3--:R-:W-:Y:S01]  /*5e590*/  CS2R R6, SRZ ;  /* 0x0000000000067805 */ /* 0x008fe2000001ff00 */
[----:B------:R-:W-:Y:S01]  /*5e5a0*/  IMAD.MOV.U32 R18, RZ, RZ, -0x1 ;  /* 0xffffffffff127424 */ /* 0x000fe200078e00ff */
[----:B------:R-:W-:Y:S01]  /*5e5b0*/  CS2R R8, SRZ ;  /* 0x0000000000087805 */ /* 0x000fe2000001ff00 */
[----:B------:R-:W-:Y:S01]  /*5e5c0*/  IMAD.MOV.U32 R19, RZ, RZ, -0x1 ;  /* 0xffffffffff137424 */ /* 0x000fe200078e00ff */
[----:B------:R-:W-:Y:S01]  /*5e5d0*/  CS2R R10, SRZ ;  /* 0x00000000000a7805 */ /* 0x000fe2000001ff00 */
[----:B-1----:R-:W-:Y:S02]  /*5e5e0*/  IMAD.MOV.U32 R20, RZ, RZ, -0x1 ;  /* 0xffffffffff147424 */ /* 0x002fe400078e00ff */
[----:B------:R-:W-:Y:S01]  /*5e5f0*/  IMAD.MOV.U32 R21, RZ, RZ, -0x1 ;  /* 0xffffffffff157424 */ /* 0x000fe200078e00ff */
[----:B------:R0:W-:Y:S01]  /*5e600*/  STL.128 [R1], R16 ;  /* 0x0000001001007387 */ /* 0x0001e20000100c00 */
[----:B------:R-:W-:-:S02]  /*5e610*/  IMAD.MOV.U32 R22, RZ, RZ, -0x1 ;  /* 0xffffffffff167424 */ /* 0x000fc400078e00ff */
[----:B------:R-:W-:Y:S02]  /*5e620*/  IMAD.MOV.U32 R23, RZ, RZ, -0x1 ;  /* 0xffffffffff177424 */ /* 0x000fe400078e00ff */
[----:B------:R-:W-:Y:S02]  /*5e630*/  VIADD R13, R30, 0xffffffff ;  /* 0xffffffff1e0d7836 */ /* 0x000fe40000000000 */
[----:B------:R-:W-:Y:S01]  /*5e640*/  IMAD.MOV.U32 R3, RZ, RZ, 0x3 ;  /* 0x00000003ff037424 */ /* 0x000fe200078e00ff */
[----:B------:R0:W-:Y:S01]  /*5e650*/  STL.128 [R1+0x10], R20 ;  /* 0x0000101401007387 */ /* 0x0001e20000100c00 */
[----:B------:R-:W-:Y:S02]  /*5e660*/  IMAD.MOV.U32 R4, RZ, RZ, 0x1 ;  /* 0x00000001ff047424 */ /* 0x000fe400078e00ff */
[----:B------:R-:W-:Y:S02]  /*5e670*/  IMAD.MOV.U32 R5, RZ, RZ, RZ ;  /* 0x000000ffff057224 */ /* 0x000fe400078e00ff */
[----:B------:R-:W-:-:S07]  /*5e680*/  IMAD R13, R13, 0x20, R0 ;  /* 0x000000200d0d7824 */ /* 0x000fce00078e0200 */
.L_x_507:
[C---:B------:R-:W-:Y:S01]  /*5e690*/  IMAD R14, R3.reuse, 0x8, R2 ;  /* 0x00000008030e7824 */ /* 0x040fe200078e0202 */
[----:B------:R-:W1:Y:S05]  /*5e6a0*/  LDCU.128 UR12, c[0x3][URZ] ;  /* 0x00c00000ff0c77ac */ /* 0x000e6a0008000c00 */
[----:B-----5:R-:W5:Y:S01]  /*5e6b0*/  LDL.64 R14, [R14] ;  /* 0x000000000e0e7983 */ /* 0x020f620000100a00 */
[----:B------:R-:W-:Y:S01]  /*5e6c0*/  VIADD R3, R3, 0xffffffff ;  /* 0xffffffff03037836 */ /* 0x000fe20000000000 */
[----:B------:R-:W-:Y:S01]  /*5e6d0*/  UMOV UR4, URZ ;  /* 0x000000ff00047c82 */ /* 0x000fe20008000000 */
[----:B------:R-:W-:-:S03]  /*5e6e0*/  UMOV UR5, 0x3f ;  /* 0x0000003f00057882 */ /* 0x000fc60000000000 */
[----:B--2---:R-:W-:-:S13]  /*5e6f0*/  ISETP.NE.AND P3, PT, R3, -0x1, PT ;  /* 0xffffffff0300780c */ /* 0x004fda0003f65270 */
.L_x_506:
[----:B------:R-:W-:Y:S01]  /*5e700*/  LOP3.LUT P0, RZ, R12, 0xff, RZ, 0xc0, !PT ;  /* 0x000000ff0cff7812 */ /* 0x000fe2000780c0ff */
[----:B------:R-:W-:Y:S01]  /*5e710*/  UIADD3 UR4, UPT, UPT, UR4, -0x1, URZ ;  /* 0xffffffff04047890 */ /* 0x000fe2000fffe0ff */
[----:B-----5:R-:W-:Y:S01]  /*5e720*/  SHF.R.U64 R12, R14, UR5, R15 ;  /* 0x000000050e0c7c19 */ /* 0x020fe2000800120f */
[----:B------:R-:W-:Y:S02]  /*5e730*/  BSSY.RECONVERGENT B0, `(.L_x_485) ;  /* 0x0000511000007945 */ /* 0x000fe40003800200 */
[----:B------:R-:W-:Y:S01]  /*5e740*/  UISETP.NE.AND UP0, UPT, UR4, -0x40, UPT ;  /* 0xffffffc00400788c */ /* 0x000fe2000bf05270 */
[----:B------:R-:W-:-:S07]  /*5e750*/  LOP3.LUT R12, R12, 0x1, RZ, 0xc0, !PT ;  /* 0x000000010c0c7812 */ /* 0x000fce00078ec0ff */
[----:B--2---:R-:W-:Y:S05]  /*5e760*/  @P0 BRA `(.L_x_486) ;  /* 0x0000000000200947 */ /* 0x004fea0003800000 */
[----:B------:R-:W-:Y:S02]  /*5e770*/  ISETP.NE.U32.AND P0, PT, R12, RZ, PT ;  /* 0x000000ff0c00720c */ /* 0x000fe40003f05070 */
[----:B------:R-:W-:Y:S02]  /*5e780*/  PRMT R12, RZ, 0x7610, R12 ;  /* 0x00007610ff0c7816 */ /* 0x000fe4000000000c */
[----:B------:R-:W-:-:S13]  /*5e790*/  ISETP.NE.AND.EX P0, PT, RZ, RZ, PT, P0 ;  /* 0x000000ffff00720c */ /* 0x000fda0003f05300 */
[----:B------:R-:W-:Y:S05]  /*5e7a0*/  @!P0 BRA `(.L_x_487) ;  /* 0x0000005000248947 */ /* 0x000fea0003800000 */
[----:B------:R2:W5:Y:S04]  /*5e7b0*/  LDL.128 R4, [R13] ;  /* 0x000000000d047983 */ /* 0x0005680000100c00 */
[----:B------:R2:W5:Y:S01]  /*5e7c0*/  LDL.128 R8, [R13+0x10] ;  /* 0x000010000d087983 */ /* 0x0005620000100c00 */
[----:B------:R-:W-:Y:S01]  /*5e7d0*/  IMAD.MOV.U32 R12, RZ, RZ, 0x1 ;  /* 0x00000001ff0c7424 */ /* 0x000fe200078e00ff */
[----:B------:R-:W-:Y:S06]  /*5e7e0*/  BRA `(.L_x_487) ;  /* 0x0000005000147947 */ /* 0x000fec0003800000 */
.L_x_486:
[-C--:B0-----:R-:W-:Y:S01]  /*5e7f0*/  IMAD.WIDE.U32 R16, R5, R4.reuse, RZ ;  /* 0x0000000405107225 */ /* 0x081fe200078e00ff */
[----:B------:R-:W-:Y:S03]  /*5e800*/  BSSY.RECONVERGENT B1, `(.L_x_488) ;  /* 0x0000182000017945 */ /* 0x000fe60003800200 */
[----:B------:R-:W-:-:S04]  /*5e810*/  IMAD.WIDE.U32 R18, R4, R4, RZ ;  /* 0x0000000404127225 */ /* 0x000fc800078e00ff */
[----:B------:R-:W-:-:S04]  /*5e820*/  IMAD.WIDE.U32 R16, P0, R4, R5, R16 ;  /* 0x0000000504107225 */ /* 0x000fc80007800010 */
[----:B------:R-:W-:-:S04]  /*5e830*/  IMAD.WIDE.U32 R24, R7, R4, RZ ;  /* 0x0000000407187225 */ /* 0x000fc800078e00ff */
[----:B------:R-:W-:Y:S01]  /*5e840*/  IMAD.X R21, RZ, RZ, RZ, P0 ;  /* 0x000000ffff157224 */ /* 0x000fe200000e06ff */
[----:B------:R-:W-:Y:S01]  /*5e850*/  IADD3 RZ, P0, PT, R19, R16, RZ ;  /* 0x0000001013ff7210 */ /* 0x000fe20007f1e0ff */
[----:B------:R-:W-:Y:S02]  /*5e860*/  IMAD.MOV.U32 R20, RZ, RZ, R17 ;  /* 0x000000ffff147224 */ /* 0x000fe400078e0011 */
[----:B------:R-:W-:-:S04]  /*5e870*/  IMAD.WIDE.U32 R22, R6, R4, RZ ;  /* 0x0000000406167225 */ /* 0x000fc800078e00ff */
[----:B------:R-:W-:-:S04]  /*5e880*/  IMAD.WIDE.U32 R28, R5, R6, RZ ;  /* 0x00000006051c7225 */ /* 0x000fc800078e00ff */
[----:B------:R-:W-:-:S04]  /*5e890*/  IMAD.WIDE.U32 R26, P1, R5, R6, R24 ;  /* 0x00000006051a7225 */ /* 0x000fc80007820018 */
[----:B------:R-:W-:Y:S01]  /*5e8a0*/  IMAD.WIDE.U32.X R18, R5, R5, R20, P0 ;  /* 0x0000000505127225 */ /* 0x000fe200000e0414 */
[----:B------:R-:W-:-:S03]  /*5e8b0*/  IADD3 R35, P2, PT, R23, R26, RZ ;  /* 0x0000001a17237210 */ /* 0x000fc60007f5e0ff */
[----:B------:R-:W-:Y:S01]  /*5e8c0*/  IMAD.WIDE.U32 R28, P0, R4, R7, R28 ;  /* 0x00000007041c7225 */ /* 0x000fe2000780001c */
[----:B------:R-:W-:-:S03]  /*5e8d0*/  IADD3 R31, P4, PT, R18, R22, RZ ;  /* 0x00000016121f7210 */ /* 0x000fc60007f9e0ff */
[----:B------:R-:W-:Y:S01]  /*5e8e0*/  IMAD.WIDE.U32 R20, R4, R6, RZ ;  /* 0x0000000604147225 */ /* 0x000fe200078e00ff */
[----:B------:R-:W-:-:S03]  /*5e8f0*/  IADD3 R18, P5, PT, R31, R22, RZ ;  /* 0x000000161f127210 */ /* 0x000fc60007fbe0ff */
[----:B------:R-:W-:Y:S01]  /*5e900*/  IMAD.X R33, RZ, RZ, RZ, P0 ;  /* 0x000000ffff217224 */ /* 0x000fe200000e06ff */
[----:B------:R-:W-:Y:S01]  /*5e910*/  ISETP.GE.U32.AND P0, PT, R31, R22, PT ;  /* 0x000000161f00720c */ /* 0x000fe20003f06070 */
[----:B------:R-:W-:Y:S01]  /*5e920*/  IMAD.X R26, R35, 0x1, R19, P4 ;  /* 0x00000001231a7824 */ /* 0x000fe200020e0613 */
[----:B------:R-:W-:Y:S01]  /*5e930*/  IADD3 RZ, P6, PT, R21, R28, RZ ;  /* 0x0000001c15ff7210 */ /* 0x000fe20007fde0ff */
[----:B------:R-:W-:-:S03]  /*5e940*/  IMAD.WIDE.U32 R24, R9, R4, RZ ;  /* 0x0000000409187225 */ /* 0x000fc600078e00ff */
[----:B------:R-:W-:Y:S01]  /*5e950*/  ISETP.GE.U32.AND.EX P0, PT, R26, R35, PT, P0 ;  /* 0x000000231a00720c */ /* 0x000fe20003f06100 */
[----:B------:R-:W-:Y:S02]  /*5e960*/  IMAD.MOV.U32 R32, RZ, RZ, R29 ;  /* 0x000000ffff207224 */ /* 0x000fe400078e001d */
[----:B------:R-:W-:Y:S01]  /*5e970*/  IMAD.WIDE.U32 R22, R8, R4, RZ ;  /* 0x0000000408167225 */ /* 0x000fe200078e00ff */
[----:B------:R-:W-:-:S03]  /*5e980*/  SEL R37, RZ, 0x1, P0 ;  /* 0x00000001ff257807 */ /* 0x000fc60000000000 */
[----:B------:R-:W-:-:S04]  /*5e990*/  IMAD.WIDE.U32 R24, P4, R8, R5, R24 ;  /* 0x0000000508187225 */ /* 0x000fc80007880018 */
[----:B------:R-:W-:-:S04]  /*5e9a0*/  IMAD.WIDE.U32.X R20, R5, R7, R32, P6 ;  /* 0x0000000705147225 */ /* 0x000fc800030e0420 */
[----:B------:R-:W-:Y:S01]  /*5e9b0*/  IMAD.X R29, RZ, RZ, RZ, P1 ;  /* 0x000000ffff1d7224 */ /* 0x000fe200008e06ff */
[----:B------:R-:W-:Y:S01]  /*5e9c0*/  IADD3 R23, P1, PT, R23, R24, RZ ;  /* 0x0000001817177210 */ /* 0x000fe20007f3e0ff */
[----:B------:R-:W-:Y:S01]  /*5e9d0*/  IMAD.X R19, R26, 0x1, R35, P5 ;  /* 0x000000011a137824 */ /* 0x000fe200028e0623 */
[----:B------:R-:W-:Y:S01]  /*5e9e0*/  IADD3 R36, P0, P6, R22, R20, R37 ;  /* 0x0000001416247210 */ /* 0x000fe20007e1e025 */
[----:B------:R-:W-:Y:S01]  /*5e9f0*/  IMAD.WIDE.U32 R32, R7, R6, RZ ;  /* 0x0000000607207225 */ /* 0x000fe200078e00ff */
[----:B------:R-:W-:Y:S02]  /*5ea00*/  ISETP.GE.U32.AND P5, PT, R18, R31, PT ;  /* 0x0000001f1200720c */ /* 0x000fe40003fa6070 */
[----:B------:R-:W-:Y:S01]  /*5ea10*/  IADD3.X R37, PT, PT, R23, R21, RZ, P0, P6 ;  /* 0x0000001517257210 */ /* 0x000fe200007ec4ff */
[----:B------:R-:W-:Y:S01]  /*5ea20*/  IMAD.MOV.U32 R28, RZ, RZ, R27 ;  /* 0x000000ffff1c7224 */ /* 0x000fe200078e001b */
[----:B------:R-:W-:Y:S01]  /*5ea30*/  ISETP.GE.U32.AND.EX P0, PT, R19, R26, PT, P5 ;  /* 0x0000001a1300720c */ /* 0x000fe20003f06150 */
[----:B------:R-:W-:-:S03]  /*5ea40*/  IMAD.WIDE.U32 R32, P5, R6, R7, R32 ;  /* 0x0000000706207225 */ /* 0x000fc600078a0020 */
[----:B------:R-:W-:Y:S01]  /*5ea50*/  SEL R31, RZ, 0x1, P0 ;  /* 0x00000001ff1f7807 */ /* 0x000fe20000000000 */
[----:B------:R-:W-:-:S04]  /*5ea60*/  IMAD.WIDE.U32.X R20, R5, R7, R28, P2 ;  /* 0x0000000705147225 */ /* 0x000fc800010e041c */
[----:B------:R-:W-:-:S04]  /*5ea70*/  IMAD.WIDE.U32 R28, R6, R6, R36 ;  /* 0x00000006061c7225 */ /* 0x000fc800078e0024 */
[----:B------:R-:W-:-:S04]  /*5ea80*/  IMAD.WIDE.U32 R26, R6, R6, RZ ;  /* 0x00000006061a7225 */ /* 0x000fc800078e00ff */
[----:B------:R-:W-:Y:S01]  /*5ea90*/  IMAD.X R35, RZ, RZ, RZ, P5 ;  /* 0x000000ffff237224 */ /* 0x000fe200028e06ff */
[----:B------:R-:W-:Y:S01]  /*5eaa0*/  IADD3 R31, P0, P5, R28, R20, R31 ;  /* 0x000000141c1f7210 */ /* 0x000fe20007d1e01f */
[----:B------:R-:W-:Y:S01]  /*5eab0*/  IMAD.IADD R29, R32, 0x1, R29 ;  /* 0x00000001201d7824 */ /* 0x000fe200078e021d */
[----:B------:R-:W-:Y:S01]  /*5eac0*/  IADD3 RZ, P2, PT, R27, R32, RZ ;  /* 0x000000201bff7210 */ /* 0x000fe20007f5e0ff */
[----:B------:R-:W-:-:S03]  /*5ead0*/  IMAD.WIDE.U32 R26, R5, R8, RZ ;  /* 0x00000008051a7225 */ /* 0x000fc600078e00ff */
[----:B------:R-:W-:Y:S01]  /*5eae0*/  IADD3.X R48, PT, PT, R29, R21, RZ, P0, P5 ;  /* 0x000000151d307210 */ /* 0x000fe200007ea4ff */
[----:B------:R-:W-:Y:S01]  /*5eaf0*/  IMAD.MOV.U32 R34, RZ, RZ, R33 ;  /* 0x000000ffff227224 */ /* 0x000fe200078e0021 */
[----:B------:R-:W-:Y:S01]  /*5eb00*/  ISETP.GE.U32.AND P0, PT, R28, R36, PT ;  /* 0x000000241c00720c */ /* 0x000fe20003f06070 */
[----:B------:R-:W-:Y:S01]  /*5eb10*/  IMAD.WIDE.U32 R20, R4, R8, RZ ;  /* 0x0000000804147225 */ /* 0x000fe200078e00ff */
[----:B------:R-:W-:Y:S02]  /*5eb20*/  ISETP.GE.U32.AND P5, PT, R31, R28, PT ;  /* 0x0000001c1f00720c */ /* 0x000fe40003fa6070 */
[----:B------:R-:W-:Y:S01]  /*5eb30*/  ISETP.GE.U32.AND.EX P0, PT, R29, R37, PT, P0 ;  /* 0x000000251d00720c */ /* 0x000fe20003f06100 */
[----:B------:R-:W-:Y:S01]  /*5eb40*/  IMAD.WIDE.U32 R26, P6, R9, R4, R26 ;  /* 0x00000004091a7225 */ /* 0x000fe200078c001a */
[----:B------:R-:W-:Y:S02]  /*5eb50*/  ISETP.GE.U32.AND.EX P5, PT, R48, R29, PT, P5 ;  /* 0x0000001d3000720c */ /* 0x000fe40003fa6150 */
[----:B------:R-:W-:Y:S01]  /*5eb60*/  SEL R20, RZ, 0x1, P0 ;  /* 0x00000001ff147807 */ /* 0x000fe20000000000 */
[----:B------:R-:W-:Y:S01]  /*5eb70*/  IMAD.WIDE.U32.X R34, R7, R7, R34, P2 ;  /* 0x0000000707227225 */ /* 0x000fe200010e0422 */
[----:B------:R-:W-:-:S02]  /*5eb80*/  ISETP.GE.U32.AND P2, PT, R36, R22, PT ;  /* 0x000000162400720c */ /* 0x000fc40003f46070 */
[----:B------:R-:W-:Y:S01]  /*5eb90*/  IADD3 RZ, P0, PT, R21, R26, RZ ;  /* 0x0000001a15ff7210 */ /* 0x000fe20007f1e0ff */
[----:B------:R-:W-:Y:S01]  /*5eba0*/  IMAD.X R29, RZ, RZ, RZ, P6 ;  /* 0x000000ffff1d7224 */ /* 0x000fe200030e06ff */
[----:B------:R-:W-:Y:S01]  /*5ebb0*/  SEL R47, RZ, 0x1, P5 ;  /* 0x00000001ff2f7807 */ /* 0x000fe20002800000 */
[----:B------:R-:W-:Y:S01]  /*5ebc0*/  IMAD.WIDE.U32 R32, R11, R4, RZ ;  /* 0x000000040b207225 */ /* 0x000fe200078e00ff */
[----:B------:R-:W-:Y:S02]  /*5ebd0*/  ISETP.GE.U32.AND.EX P6, PT, R37, R23, PT, P2 ;  /* 0x000000172500720c */ /* 0x000fe40003fc6120 */
[----:B------:R-:W-:Y:S01]  /*5ebe0*/  IADD3 R47, P2, P5, R47, R34, R20 ;  /* 0x000000222f2f7210 */ /* 0x000fe20007d5e014 */
[----:B------:R-:W-:Y:S01]  /*5ebf0*/  IMAD.MOV.U32 R28, RZ, RZ, R27 ;  /* 0x000000ffff1c7224 */ /* 0x000fe200078e001b */
[----:B------:R-:W-:Y:S01]  /*5ec00*/  SEL R41, RZ, 0x1, P6 ;  /* 0x00000001ff297807 */ /* 0x000fe20003000000 */
[----:B------:R-:W-:Y:S01]  /*5ec10*/  IMAD.WIDE.U32 R20, R10, R4, RZ ;  /* 0x000000040a147225 */ /* 0x000fe200078e00ff */
[----:B------:R-:W-:-:S03]  /*5ec20*/  IADD3.X R42, PT, PT, RZ, R35, RZ, P2, P5 ;  /* 0x00000023ff2a7210 */ /* 0x000fc600017ea4ff */
[----:B------:R-:W-:-:S04]  /*5ec30*/  IMAD.WIDE.U32 R32, P6, R10, R5, R32 ;  /* 0x000000050a207225 */ /* 0x000fc800078c0020 */
[----:B------:R-:W-:Y:S01]  /*5ec40*/  IMAD.WIDE.U32.X R26, R9, R5, R28, P0 ;  /* 0x00000005091a7225 */ /* 0x000fe200000e041c */
[----:B------:R-:W-:-:S03]  /*5ec50*/  IADD3 R21, P5, PT, R21, R32, RZ ;  /* 0x0000002015157210 */ /* 0x000fc60007fbe0ff */
[----:B------:R-:W-:Y:S01]  /*5ec60*/  IMAD.WIDE.U32 R28, R7, R8, RZ ;  /* 0x00000008071c7225 */ /* 0x000fe200078e00ff */
[----:B------:R-:W-:-:S03]  /*5ec70*/  IADD3 R40, P0, P2, R20, R26, R41 ;  /* 0x0000001a14287210 */ /* 0x000fc60007a1e029 */
[----:B------:R-:W-:Y:S01]  /*5ec80*/  IMAD.WIDE.U32 R34, R9, R6, RZ ;  /* 0x0000000609227225 */ /* 0x000fe200078e00ff */
[----:B------:R-:W-:-:S03]  /*5ec90*/  IADD3.X R41, PT, PT, R21, R27, RZ, P0, P2 ;  /* 0x0000001b15297210 */ /* 0x000fc600007e44ff */
[----:B------:R-:W-:-:S04]  /*5eca0*/  IMAD.WIDE.U32 R28, P0, R9, R6, R28 ;  /* 0x00000006091c7225 */ /* 0x000fc8000780001c */
[----:B------:R-:W-:-:S04]  /*5ecb0*/  IMAD.WIDE.U32 R26, R6, R8, RZ ;  /* 0x00000008061a7225 */ /* 0x000fc800078e00ff */
[----:B------:R-:W-:Y:S01]  /*5ecc0*/  IMAD.X R37, RZ, RZ, RZ, P0 ;  /* 0x000000ffff257224 */ /* 0x000fe200000e06ff */
[----:B------:R-:W-:Y:S01]  /*5ecd0*/  IADD3 RZ, P2, PT, R27, R28, RZ ;  /* 0x0000001c1bff7210 */ /* 0x000fe20007f5e0ff */
[----:B------:R-:W-:Y:S01]  /*5ece0*/  IMAD.MOV.U32 R36, RZ, RZ, R29 ;  /* 0x000000ffff247224 */ /* 0x000fe200078e001d */
[----:B------:R-:W-:Y:S01]  /*5ecf0*/  ISETP.GE.U32.AND P0, PT, R40, R20, PT ;  /* 0x000000142800720c */ /* 0x000fe20003f06070 */
[----:B------:R-:W-:-:S03]  /*5ed00*/  IMAD.WIDE.U32 R26, R8, R6, R40 ;  /* 0x00000006081a7225 */ /* 0x000fc600078e0028 */
[----:B------:R-:W-:Y:S01]  /*5ed10*/  ISETP.GE.U32.AND.EX P0, PT, R41, R21, PT, P0 ;  /* 0x000000152900720c */ /* 0x000fe20003f06100 */
[----:B------:R-:W-:-:S03]  /*5ed20*/  IMAD.WIDE.U32.X R36, R9, R7, R36, P2 ;  /* 0x0000000709247225 */ /* 0x000fc600010e0424 */
[----:B------:R-:W-:Y:S01]  /*5ed30*/  SEL R43, RZ, 0x1, P0 ;  /* 0x00000001ff2b7807 */ /* 0x000fe20000000000 */
[----:B------:R-:W-:Y:S01]  /*5ed40*/  IMAD.WIDE.U32 R38, P2, R8, R7, R34 ;  /* 0x0000000708267225 */ /* 0x000fe20007840022 */
[----:B------:R-:W-:-:S03]  /*5ed50*/  ISETP.GE.U32.AND P0, PT, R26, R40, PT ;  /* 0x000000281a00720c */ /* 0x000fc60003f06070 */
[----:B------:R-:W-:Y:S02]  /*5ed60*/  IMAD.IADD R29, R27, 0x1, R38 ;  /* 0x000000011b1d7824 */ /* 0x000fe400078e0226 */
[----:B------:R-:W-:-:S03]  /*5ed70*/  IMAD.MOV.U32 R32, RZ, RZ, R39 ;  /* 0x000000ffff207224 */ /* 0x000fc600078e0027 */
[----:B------:R-:W-:Y:S01]  /*5ed80*/  ISETP.GE.U32.AND.EX P0, PT, R29, R41, PT, P0 ;  /* 0x000000291d00720c */ /* 0x000fe20003f06100 */
[----:B------:R-:W-:-:S03]  /*5ed90*/  IMAD.WIDE.U32 R40, R8, R6, RZ ;  /* 0x0000000608287225 */ /* 0x000fc600078e00ff */
[----:B------:R-:W-:Y:S02]  /*5eda0*/  SEL R24, RZ, 0x1, P0 ;  /* 0x00000001ff187807 */ /* 0x000fe40000000000 */
[----:B------:R-:W-:-:S05]  /*5edb0*/  IADD3 R46, P0, PT, R47, R26, RZ ;  /* 0x0000001a2f2e7210 */ /* 0x000fca0007f1e0ff */
[----:B------:R-:W-:Y:S01]  /*5edc0*/  IMAD.X R47, R29, 0x1, R42, P0 ;  /* 0x000000011d2f7824 */ /* 0x000fe200000e062a */
[----:B------:R-:W-:Y:S01]  /*5edd0*/  ISETP.GE.U32.AND P0, PT, R46, R26, PT ;  /* 0x0000001a2e00720c */ /* 0x000fe20003f06070 */
[----:B------:R-:W-:-:S03]  /*5ede0*/  IMAD.WIDE.U32 R26, R5, R10, RZ ;  /* 0x0000000a051a7225 */ /* 0x000fc600078e00ff */
[----:B------:R-:W-:Y:S01]  /*5edf0*/  ISETP.GE.U32.AND.EX P0, PT, R47, R29, PT, P0 ;  /* 0x0000001d2f00720c */ /* 0x000fe20003f06100 */
[----:B------:R-:W-:Y:S02]  /*5ee00*/  IMAD.MOV.U32 R42, RZ, RZ, R33 ;  /* 0x000000ffff2a7224 */ /* 0x000fe400078e0021 */
[----:B------:R-:W-:Y:S01]  /*5ee10*/  IMAD.X R33, RZ, RZ, RZ, P2 ;  /* 0x000000ffff217224 */ /* 0x000fe200010e06ff */
[----:B------:R-:W-:Y:S01]  /*5ee20*/  SEL R51, RZ, 0x1, P0 ;  /* 0x00000001ff337807 */ /* 0x000fe20000000000 */
[----:B------:R-:W-:-:S04]  /*5ee30*/  IMAD.WIDE.U32 R28, P0, R11, R4, R26 ;  /* 0x000000040b1c7225 */ /* 0x000fc8000780001a */
[----:B------:R-:W-:-:S04]  /*5ee40*/  IMAD.WIDE.U32 R26, R4, R10, RZ ;  /* 0x0000000a041a7225 */ /* 0x000fc800078e00ff */
[----:B------:R-:W-:Y:S01]  /*5ee50*/  IMAD.X R35, RZ, RZ, RZ, P0 ;  /* 0x000000ffff237224 */ /* 0x000fe200000e06ff */
[----:B------:R-:W-:Y:S01]  /*5ee60*/  IADD3 RZ, P0, PT, R27, R28, RZ ;  /* 0x0000001c1bff7210 */ /* 0x000fe20007f1e0ff */
[----:B------:R-:W-:Y:S02]  /*5ee70*/  IMAD.MOV.U32 R34, RZ, RZ, R29 ;  /* 0x000000ffff227224 */ /* 0x000fe400078e001d */
[----:B------:R-:W-:-:S04]  /*5ee80*/  IMAD.WIDE.U32 R28, R7, R10, RZ ;  /* 0x0000000a071c7225 */ /* 0x000fc800078e00ff */
[----:B------:R-:W-:-:S04]  /*5ee90*/  IMAD.WIDE.U32.X R26, R11, R5, R34, P0 ;  /* 0x000000050b1a7225 */ /* 0x000fc800000e0422 */
[----:B------:R-:W-:Y:S01]  /*5eea0*/  IMAD.X R35, RZ, RZ, RZ, P4 ;  /* 0x000000ffff237224 */ /* 0x000fe200020e06ff */
[----:B------:R-:W-:Y:S01]  /*5eeb0*/  IADD3 R26, P0, PT, R43, R26, RZ ;  /* 0x0000001a2b1a7210 */ /* 0x000fe20007f1e0ff */
[----:B------:R-:W-:Y:S02]  /*5eec0*/  IMAD.MOV.U32 R34, RZ, RZ, R25 ;  /* 0x000000ffff227224 */ /* 0x000fe400078e0019 */
[----:B------:R-:W-:Y:S02]  /*5eed0*/  IMAD.X R43, RZ, RZ, RZ, P6 ;  /* 0x000000ffff2b7224 */ /* 0x000fe400030e06ff */
[----:B------:R-:W-:Y:S01]  /*5eee0*/  IMAD.X R27, RZ, RZ, R27, P0 ;  /* 0x000000ffff1b7224 */ /* 0x000fe200000e061b */
[----:B------:R-:W-:Y:S01]  /*5eef0*/  IADD3 R51, P0, P4, R51, R36, R24 ;  /* 0x0000002433337210 */ /* 0x000fe20007c1e018 */
[----:B------:R-:W-:-:S03]  /*5ef00*/  IMAD.WIDE.U32 R24, R6, R10, RZ ;  /* 0x0000000a06187225 */ /* 0x000fc600078e00ff */
[----:B------:R-:W-:Y:S01]  /*5ef10*/  IADD3.X R44, PT, PT, RZ, R37, RZ, P0, P4 ;  /* 0x00000025ff2c7210 */ /* 0x000fe200007e84ff */
[----:B------:R-:W-:Y:S01]  /*5ef20*/  IMAD.WIDE.U32 R28, P4, R11, R6, R28 ;  /* 0x000000060b1c7225 */ /* 0x000fe2000788001c */
[----:B------:R-:W-:-:S03]  /*5ef30*/  IADD3 R22, P0, PT, R31, R22, RZ ;  /* 0x000000161f167210 */ /* 0x000fc60007f1e0ff */
[----:B------:R-:W-:Y:S01]  /*5ef40*/  IMAD.WIDE.U32.X R36, R9, R5, R34, P1 ;  /* 0x0000000509247225 */ /* 0x000fe200008e0422 */
[----:B------:R-:W-:Y:S02]  /*5ef50*/  ISETP.GE.U32.AND P6, PT, R22, R31, PT ;  /* 0x0000001f1600720c */ /* 0x000fe40003fc6070 */
[----:B------:R-:W-:Y:S01]  /*5ef60*/  IADD3 RZ, P1, PT, R25, R28, RZ ;  /* 0x0000001c19ff7210 */ /* 0x000fe20007f3e0ff */
[----:B------:R-:W-:Y:S01]  /*5ef70*/  IMAD.X R23, R48, 0x1, R23, P0 ;  /* 0x0000000130177824 */ /* 0x000fe200000e0617 */
[----:B------:R-:W-:Y:S01]  /*5ef80*/  IADD3 RZ, P0, PT, R38, R41, RZ ;  /* 0x0000002926ff7210 */ /* 0x000fe20007f1e0ff */
[----:B------:R-:W-:-:S03]  /*5ef90*/  IMAD.WIDE.U32.X R24, R11, R5, R42, P5 ;  /* 0x000000050b187225 */ /* 0x000fc600028e042a */
[----:B------:R-:W-:Y:S01]  /*5efa0*/  ISETP.GE.U32.AND.EX P5, PT, R23, R48, PT, P6 ;  /* 0x000000301700720c */ /* 0x000fe20003fa6160 */
[----:B------:R-:W-:-:S03]  /*5efb0*/  IMAD.WIDE.U32 R42, R8, R6, R46 ;  /* 0x00000006082a7225 */ /* 0x000fc600078e002e */
[----:B------:R-:W-:Y:S01]  /*5efc0*/  SEL R31, RZ, 0x1, P5 ;  /* 0x00000001ff1f7807 */ /* 0x000fe20002800000 */
[----:B------:R-:W-:Y:S02]  /*5efd0*/  IMAD.X R41, RZ, RZ, RZ, P4 ;  /* 0x000000ffff297224 */ /* 0x000fe400020e06ff */
[----:B------:R-:W-:Y:S01]  /*5efe0*/  IMAD.IADD R5, R38, 0x1, R43 ;  /* 0x0000000126057824 */ /* 0x000fe200078e022b */
[----:B------:R-:W-:Y:S01]  /*5eff0*/  IADD3 R31, P2, P4, R42, R36, R31 ;  /* 0x000000242a1f7210 */ /* 0x000fe20007c5e01f */
[----:B------:R-:W-:-:S03]  /*5f000*/  IMAD.WIDE.U32 R34, R11, R6, RZ ;  /* 0x000000060b227225 */ /* 0x000fc600078e00ff */
[----:B------:R-:W-:Y:S01]  /*5f010*/  IADD3.X R54, PT, PT, R5, R37, RZ, P2, P4 ;  /* 0x0000002505367210 */ /* 0x000fe200017e84ff */
[----:B------:R-:W-:Y:S01]  /*5f020*/  IMAD.MOV.U32 R40, RZ, RZ, R29 ;  /* 0x000000ffff287224 */ /* 0x000fe200078e001d */
[----:B------:R-:W-:Y:S01]  /*5f030*/  ISETP.GE.U32.AND P4, PT, R42, R46, PT ;  /* 0x0000002e2a00720c */ /* 0x000fe20003f86070 */
[----:B------:R-:W-:-:S03]  /*5f040*/  IMAD.WIDE.U32 R28, R10, R6, R26 ;  /* 0x000000060a1c7225 */ /* 0x000fc600078e001a */
[----:B------:R-:W-:Y:S01]  /*5f050*/  ISETP.GE.U32.AND.EX P4, PT, R5, R47, PT, P4 ;  /* 0x0000002f0500720c */ /* 0x000fe20003f86140 */
[----:B------:R-:W-:-:S04]  /*5f060*/  IMAD.WIDE.U32 R34, P5, R10, R7, R34 ;  /* 0x000000070a227225 */ /* 0x000fc800078a0022 */
[----:B------:R-:W-:Y:S01]  /*5f070*/  IMAD.WIDE.U32 R48, R10, R6, RZ ;  /* 0x000000060a307225 */ /* 0x000fe200078e00ff */
[----:B------:R-:W-:-:S03]  /*5f080*/  IADD3 R48, P2, PT, R51, R28, RZ ;  /* 0x0000001c33307210 */ /* 0x000fc60007f5e0ff */
[----:B------:R-:W-:Y:S01]  /*5f090*/  IMAD.WIDE.U32.X R40, R11, R7, R40, P1 ;  /* 0x000000070b287225 */ /* 0x000fe200008e0428 */
[----:B------:R-:W-:Y:S02]  /*5f0a0*/  ISETP.GE.U32.AND P1, PT, R31, R42, PT ;  /* 0x0000002a1f00720c */ /* 0x000fe40003f26070 */
[----:B------:R-:W-:Y:S01]  /*5f0b0*/  IADD3 RZ, P6, PT, R34, R49, RZ ;  /* 0x0000003122ff7210 */ /* 0x000fe20007fde0ff */
[----:B------:R-:W-:-:S04]  /*5f0c0*/  IMAD.WIDE.U32 R38, R9, R8, RZ ;  /* 0x0000000809267225 */ /* 0x000fc800078e00ff */
[----:B------:R-:W-:-:S04]  /*5f0d0*/  IMAD.WIDE.U32 R46, R9, R10, RZ ;  /* 0x0000000a092e7225 */ /* 0x000fc800078e00ff */
[----:B------:R-:W-:Y:S01]  /*5f0e0*/  IMAD.IADD R53, R29, 0x1, R34 ;  /* 0x000000011d357824 */ /* 0x000fe200078e0222 */
[----:B------:R-:W-:Y:S01]  /*5f0f0*/  SEL R29, RZ, 0x1, P4 ;  /* 0x00000001ff1d7807 */ /* 0x000fe20002000000 */
[----:B------:R-:W-:Y:S01]  /*5f100*/  IMAD.WIDE.U32.X R36, R9, R7, R32, P0 ;  /* 0x0000000709247225 */ /* 0x000fe200000e0420 */
[----:B------:R-:W-:-:S03]  /*5f110*/  ISETP.GE.U32.AND.EX P0, PT, R54, R5, PT, P1 ;  /* 0x000000053600720c */ /* 0x000fc60003f06110 */
[----:B------:R-:W-:Y:S01]  /*5f120*/  IMAD.X R49, R53, 0x1, R44, P2 ;  /* 0x0000000135317824 */ /* 0x000fe200010e062c */
[----:B------:R-:W-:Y:S01]  /*5f130*/  SEL R5, RZ, 0x1, P0 ;  /* 0x00000001ff057807 */ /* 0x000fe20000000000 */
[----:B------:R-:W-:Y:S01]  /*5f140*/  IMAD.WIDE.U32 R32, R8, R8, RZ ;  /* 0x0000000808207225 */ /* 0x000fe200078e00ff */
[----:B------:R-:W-:-:S03]  /*5f150*/  ISETP.GE.U32.AND P0, PT, R28, R26, PT ;  /* 0x0000001a1c00720c */ /* 0x000fc60003f06070 */
[----:B------:R-:W-:Y:S01]  /*5f160*/  IMAD.WIDE.U32 R38, P1, R8, R9, R38 ;  /* 0x0000000908267225 */ /* 0x000fe20007820026 */
[----:B------:R-:W-:-:S03]  /*5f170*/  ISETP.GE.U32.AND.EX P0, PT, R53, R27, PT, P0 ;  /* 0x0000001b3500720c */ /* 0x000fc60003f06100 */
[----:B------:R-:W-:Y:S01]  /*5f180*/  IMAD.WIDE.U32 R42, R8, R10, RZ ;  /* 0x0000000a082a7225 */ /* 0x000fe200078e00ff */
[----:B------:R-:W-:-:S03]  /*5f190*/  IADD3 RZ, P4, PT, R33, R38, RZ ;  /* 0x0000002621ff7210 */ /* 0x000fc60007f9e0ff */
[----:B------:R-:W-:-:S04]  /*5f1a0*/  IMAD.WIDE.U32 R50, P2, R11, R8, R46 ;  /* 0x000000080b327225 */ /* 0x000fc8000784002e */
[----:B------:R-:W-:Y:S01]  /*5f1b0*/  IMAD.X R47, RZ, RZ, RZ, P5 ;  /* 0x000000ffff2f7224 */ /* 0x000fe200028e06ff */
[----:B------:R-:W-:Y:S01]  /*5f1c0*/  IADD3 RZ, P5, PT, R43, R50, RZ ;  /* 0x000000322bff7210 */ /* 0x000fe20007fbe0ff */
[----:B------:R-:W-:Y:S01]  /*5f1d0*/  IMAD.MOV.U32 R46, RZ, RZ, R35 ;  /* 0x000000ffff2e7224 */ /* 0x000fe200078e0023 */
[----:B------:R-:W-:Y:S01]  /*5f1e0*/  SEL R50, RZ, 0x1, P0 ;  /* 0x00000001ff327807 */ /* 0x000fe20000000000 */
[----:B------:R-:W-:Y:S01]  /*5f1f0*/  IMAD.X R43, RZ, RZ, RZ, P1 ;  /* 0x000000ffff2b7224 */ /* 0x000fe200008e06ff */
[----:B------:R-:W-:Y:S01]  /*5f200*/  IADD3 R20, P0, PT, R31, R20, RZ ;  /* 0x000000141f147210 */ /* 0x000fe20007f1e0ff */
[----:B------:R-:W-:Y:S01]  /*5f210*/  IMAD.WIDE.U32.X R32, R11, R7, R46, P6 ;  /* 0x000000070b207225 */ /* 0x000fe200030e042e */
[----:B------:R-:W-:-:S03]  /*5f220*/  IADD3 R5, P1, P6, R5, R36, R29 ;  /* 0x0000002405057210 */ /* 0x000fc60007e3e01d */
[----:B------:R-:W-:Y:S01]  /*5f230*/  IMAD.WIDE.U32 R46, R8, R8, R48 ;  /* 0x00000008082e7225 */ /* 0x000fe200078e0030 */
[----:B------:R-:W-:Y:S02]  /*5f240*/  IADD3.X R44, PT, PT, RZ, R37, RZ, P1, P6 ;  /* 0x00000025ff2c7210 */ /* 0x000fe40000fec4ff */
[----:B------:R-:W-:Y:S01]  /*5f250*/  ISETP.GE.U32.AND P1, PT, R48, R28, PT ;  /* 0x0000001c3000720c */ /* 0x000fe20003f26070 */
[----:B------:R-:W-:Y:S01]  /*5f260*/  IMAD.MOV.U32 R42, RZ, RZ, R39 ;  /* 0x000000ffff2a7224 */ /* 0x000fe200078e0027 */
[----:B------:R-:W-:Y:S01]  /*5f270*/  ISETP.GE.U32.AND P6, PT, R46, R48, PT ;  /* 0x000000302e00720c */ /* 0x000fe20003fc6070 */
[----:B------:R-:W-:Y:S01]  /*5f280*/  IMAD.IADD R7, R38, 0x1, R47 ;  /* 0x0000000126077824 */ /* 0x000fe200078e022f */
[----:B------:R-:W-:Y:S01]  /*5f290*/  ISETP.GE.U32.AND.EX P1, PT, R49, R53, PT, P1 ;  /* 0x000000353100720c */ /* 0x000fe20003f26110 */
[----:B------:R-:W-:Y:S01]  /*5f2a0*/  IMAD.WIDE.U32.X R42, R9, R9, R42, P4 ;  /* 0x00000009092a7225 */ /* 0x000fe200020e042a */
[----:B------:R-:W-:Y:S02]  /*5f2b0*/  IADD3 R48, P4, PT, R5, R46, RZ ;  /* 0x0000002e05307210 */ /* 0x000fe40007f9e0ff */
[----:B------:R-:W-:Y:S01]  /*5f2c0*/  ISETP.GE.U32.AND.EX P6, PT, R7, R49, PT, P6 ;  /* 0x000000310700720c */ /* 0x000fe20003fc6160 */
[----:B------:R-:W-:Y:S01]  /*5f2d0*/  IMAD.WIDE.U32 R36, R11, R8, RZ ;  /* 0x000000080b247225 */ /* 0x000fe200078e00ff */
[----:B------:R-:W-:-:S02]  /*5f2e0*/  SEL R47, RZ, 0x1, P1 ;  /* 0x00000001ff2f7807 */ /* 0x000fc40000800000 */
[----:B------:R-:W-:Y:S01]  /*5f2f0*/  SEL R5, RZ, 0x1, P6 ;  /* 0x00000001ff057807 */ /* 0x000fe20003000000 */
[----:B------:R-:W-:Y:S01]  /*5f300*/  IMAD.X R49, R7, 0x1, R44, P4 ;  /* 0x0000000107317824 */ /* 0x000fe200020e062c */
[----:B------:R-:W-:Y:S01]  /*5f310*/  ISETP.GE.U32.AND P4, PT, R48, R46, PT ;  /* 0x0000002e3000720c */ /* 0x000fe20003f86070 */
[----:B------:R-:W-:Y:S02]  /*5f320*/  IMAD.X R21, R54, 0x1, R21, P0 ;  /* 0x0000000136157824 */ /* 0x000fe400000e0615 */
[----:B------:R-:W-:Y:S01]  /*5f330*/  IMAD.WIDE.U32 R28, R10, R8, RZ ;  /* 0x000000080a1c7225 */ /* 0x000fe200078e00ff */
[----:B------:R-:W-:-:S03]  /*5f340*/  ISETP.GE.U32.AND.EX P4, PT, R49, R7, PT, P4 ;  /* 0x000000073100720c */ /* 0x000fc60003f86140 */
[----:B------:R-:W-:Y:S01]  /*5f350*/  IMAD.WIDE.U32 R36, P0, R10, R9, R36 ;  /* 0x000000090a247225 */ /* 0x000fe20007800024 */
[----:B------:R-:W-:-:S03]  /*5f360*/  SEL R35, RZ, 0x1, P4 ;  /* 0x00000001ff237807 */ /* 0x000fc60002000000 */
[----:B------:R-:W-:Y:S01]  /*5f370*/  IMAD.X R39, RZ, RZ, RZ, P2 ;  /* 0x000000ffff277224 */ /* 0x000fe200010e06ff */
[----:B------:R-:W-:Y:S01]  /*5f380*/  IADD3 RZ, P6, PT, R36, R29, RZ ;  /* 0x0000001d24ff7210 */ /* 0x000fe20007fde0ff */
[----:B------:R-:W-:Y:S02]  /*5f390*/  IMAD.MOV.U32 R38, RZ, RZ, R51 ;  /* 0x000000ffff267224 */ /* 0x000fe400078e0033 */
[----:B------:R-:W-:Y:S01]  /*5f3a0*/  IMAD.X R29, RZ, RZ, RZ, P0 ;  /* 0x000000ffff1d7224 */ /* 0x000fe200000e06ff */
[----:B------:R-:W-:Y:S01]  /*5f3b0*/  ISETP.GE.U32.AND P0, PT, R20, R31, PT ;  /* 0x0000001f1400720c */ /* 0x000fe20003f06070 */
[----:B------:R-:W-:Y:S01]  /*5f3c0*/  IMAD.WIDE.U32.X R38, R11, R9, R38, P5 ;  /* 0x000000090b267225 */ /* 0x000fe200028e0426 */
[----:B------:R-:W-:Y:S02]  /*5f3d0*/  IADD3 R40, P4, P5, R47, R40, R50 ;  /* 0x000000282f287210 */ /* 0x000fe40007d9e032 */
[----:B------:R-:W-:Y:S01]  /*5f3e0*/  ISETP.GE.U32.AND.EX P0, PT, R21, R54, PT, P0 ;  /* 0x000000361500720c */ /* 0x000fe20003f06100 */
[----:B------:R-:W-:Y:S01]  /*5f3f0*/  IMAD.MOV.U32 R28, RZ, RZ, R37 ;  /* 0x000000ffff1c7224 */ /* 0x000fe200078e0025 */
[----:B------:R-:W-:Y:S01]  /*5f400*/  IADD3.X R41, PT, PT, RZ, R41, RZ, P4, P5 ;  /* 0x00000029ff297210 */ /* 0x000fe200027ea4ff */
[----:B------:R-:W-:Y:S01]  /*5f410*/  IMAD.WIDE.U32 R46, R10, R6, R48 ;  /* 0x000000060a2e7225 */ /* 0x000fe200078e0030 */
[----:B------:R-:W-:-:S02]  /*5f420*/  IADD3 R35, P5, P4, R35, R42, R5 ;  /* 0x0000002a23237210 */ /* 0x000fc40007cbe005 */
[----:B------:R-:W-:Y:S01]  /*5f430*/  SEL R5, RZ, 0x1, P0 ;  /* 0x00000001ff057807 */ /* 0x000fe20000000000 */
[----:B------:R-:W-:Y:S01]  /*5f440*/  IMAD.WIDE.U32.X R28, R11, R9, R28, P6 ;  /* 0x000000090b1c7225 */ /* 0x000fe200030e041c */
[----:B------:R-:W-:Y:S02]  /*5f450*/  IADD3.X R42, PT, PT, RZ, R43, RZ, P5, P4 ;  /* 0x0000002bff2a7210 */ /* 0x000fe40002fe84ff */
[----:B------:R-:W-:Y:S01]  /*5f460*/  IADD3 R5, P0, P6, R46, R24, R5 ;  /* 0x000000182e057210 */ /* 0x000fe20007e1e005 */
[----:B------:R-:W-:Y:S01]  /*5f470*/  IMAD.WIDE.U32 R6, R10, R8, R40 ;  /* 0x000000080a067225 */ /* 0x000fe200078e0028 */
[----:B------:R-:W-:-:S03]  /*5f480*/  ISETP.GE.U32.AND P5, PT, R46, R48, PT ;  /* 0x000000302e00720c */ /* 0x000fc60003fa6070 */
[----:B------:R-:W-:Y:S01]  /*5f490*/  IMAD.IADD R9, R34, 0x1, R47 ;  /* 0x0000000122097824 */ /* 0x000fe200078e022f */
[----:B------:R-:W-:Y:S01]  /*5f4a0*/  ISETP.GE.U32.AND P4, PT, R6, R40, PT ;  /* 0x000000280600720c */ /* 0x000fe20003f86070 */
[----:B------:R-:W-:-:S03]  /*5f4b0*/  IMAD.WIDE.U32 R26, R11, R10, RZ ;  /* 0x0000000a0b1a7225 */ /* 0x000fc600078e00ff */
[----:B------:R-:W-:Y:S01]  /*5f4c0*/  IADD3.X R40, PT, PT, R9, R25, RZ, P0, P6 ;  /* 0x0000001909287210 */ /* 0x000fe200007ec4ff */
[C---:B------:R-:W-:Y:S01]  /*5f4d0*/  IMAD.WIDE.U32 R52, R10.reuse, R10, RZ ;  /* 0x0000000a0a347225 */ /* 0x040fe200078e00ff */
[----:B------:R-:W-:Y:S02]  /*5f4e0*/  ISETP.GE.U32.AND P0, PT, R5, R46, PT ;  /* 0x0000002e0500720c */ /* 0x000fe40003f06070 */
[----:B------:R-:W-:Y:S01]  /*5f4f0*/  IADD3 R34, P6, PT, R35, R6, RZ ;  /* 0x0000000623227210 */ /* 0x000fe20007fde0ff */
[----:B------:R-:W-:Y:S01]  /*5f500*/  IMAD.WIDE.U32 R26, P1, R10, R11, R26 ;  /* 0x0000000b0a1a7225 */ /* 0x000fe2000782001a */
[----:B------:R-:W-:Y:S02]  /*5f510*/  ISETP.GE.U32.AND.EX P5, PT, R9, R49, PT, P5 ;  /* 0x000000310900720c */ /* 0x000fe40003fa6150 */
[----:B------:R-:W-:Y:S01]  /*5f520*/  ISETP.GE.U32.AND.EX P0, PT, R40, R9, PT, P0 ;  /* 0x000000092800720c */ /* 0x000fe20003f06100 */
[----:B------:R-:W-:Y:S01]  /*5f530*/  IMAD.IADD R7, R7, 0x1, R36 ;  /* 0x0000000107077824 */ /* 0x000fe200078e0224 */
[----:B------:R-:W-:Y:S01]  /*5f540*/  IADD3 RZ, P2, PT, R53, R26, RZ ;  /* 0x0000001a35ff7210 */ /* 0x000fe20007f5e0ff */
[----:B------:R-:W-:Y:S01]  /*5f550*/  IMAD.X R25, RZ, RZ, RZ, P1 ;  /* 0x000000ffff197224 */ /* 0x000fe200008e06ff */
[----:B------:R-:W-:Y:S01]  /*5f560*/  ISETP.GE.U32.AND P1, PT, R34, R6, PT ;  /* 0x000000062200720c */ /* 0x000fe20003f26070 */
[----:B------:R-:W-:Y:S01]  /*5f570*/  IMAD.MOV.U32 R24, RZ, RZ, R27 ;  /* 0x000000ffff187224 */ /* 0x000fe200078e001b */
[----:B------:R-:W-:Y:S01]  /*5f580*/  SEL R6, RZ, 0x1, P5 ;  /* 0x00000001ff067807 */ /* 0x000fe20002800000 */
[C---:B------:R-:W-:Y:S01]  /*5f590*/  IMAD.X R35, R7.reuse, 0x1, R42, P6 ;  /* 0x0000000107237824 */ /* 0x040fe200030e062a */
[----:B------:R-:W-:Y:S01]  /*5f5a0*/  SEL R27, RZ, 0x1, P0 ;  /* 0x00000001ff1b7807 */ /* 0x000fe20000000000 */
[----:B------:R-:W-:Y:S01]  /*5f5b0*/  IMAD.WIDE.U32 R46, R40, 0x3d1, RZ ;  /* 0x000003d1282e7825 */ /* 0x000fe200078e00ff */
[----:B------:R-:W-:-:S02]  /*5f5c0*/  ISETP.GE.U32.AND.EX P4, PT, R7, R41, PT, P4 ;  /* 0x000000290700720c */ /* 0x000fc40003f86140 */
[----:B------:R-:W-:Y:S01]  /*5f5d0*/  ISETP.GE.U32.AND.EX P0, PT, R35, R7, PT, P1 ;  /* 0x000000072300720c */ /* 0x000fe20003f06110 */
[----:B------:R-:W-:Y:S01]  /*5f5e0*/  IMAD.WIDE.U32 R42, R5, 0x3d1, RZ ;  /* 0x000003d1052a7825 */ /* 0x000fe200078e00ff */
[----:B------:R-:W-:-:S03]  /*5f5f0*/  SEL R31, RZ, 0x1, P4 ;  /* 0x00000001ff1f7807 */ /* 0x000fc60002000000 */
[----:B------:R-:W-:Y:S01]  /*5f600*/  IMAD.WIDE.U32.X R24, R11, R11, R24, P2 ;  /* 0x0000000b0b187225 */ /* 0x000fe200010e0418 */
[----:B------:R-:W-:Y:S02]  /*5f610*/  IADD3 R27, P2, P6, R27, R32, R6 ;  /* 0x000000201b1b7210 */ /* 0x000fe40007e5e006 */
[----:B------:R-:W-:Y:S01]  /*5f620*/  IADD3 R6, P5, PT, RZ, R42, RZ ;  /* 0x0000002aff067210 */ /* 0x000fe20007fbe0ff */
[----:B------:R-:W-:Y:S01]  /*5f630*/  IMAD.WIDE.U32 R8, R10, R8, R34 ;  /* 0x000000080a087225 */ /* 0x000fe200078e0022 */
[----:B------:R-:W-:Y:S02]  /*5f640*/  IADD3.X R41, PT, PT, RZ, R33, RZ, P2, P6 ;  /* 0x00000021ff297210 */ /* 0x000fe400017ec4ff */
[----:B------:R-:W-:Y:S01]  /*5f650*/  ISETP.GE.U32.AND P2, PT, R6, R42, PT ;  /* 0x0000002a0600720c */ /* 0x000fe20003f46070 */
[----:B------:R-:W-:Y:S01]  /*5f660*/  IMAD.WIDE.U32 R46, P1, RZ, R5, R46 ;  /* 0x00000005ff2e7225 */ /* 0x000fe2000782002e */
[----:B------:R-:W-:Y:S02]  /*5f670*/  IADD3 R27, P6, PT, R27, R8, RZ ;  /* 0x000000081b1b7210 */ /* 0x000fe40007fde0ff */
[----:B------:R-:W-:Y:S01]  /*5f680*/  SEL R11, RZ, 0x1, P0 ;  /* 0x00000001ff0b7807 */ /* 0x000fe20000000000 */
[----:B------:R-:W-:Y:S01]  /*5f690*/  IMAD.IADD R36, R36, 0x1, R9 ;  /* 0x0000000124247824 */ /* 0x000fe200078e0209 */
[----:B------:R-:W-:Y:S01]  /*5f6a0*/  IADD3 R42, P4, PT, R43, R46, RZ ;  /* 0x0000002e2b2a7210 */ /* 0x000fe20007f9e0ff */
[----:B------:R-:W-:Y:S01]  /*5f6b0*/  IMAD.X R33, RZ, RZ, RZ, P1 ;  /* 0x000000ffff217224 */ /* 0x000fe200008e06ff */
[----:B------:R-:W-:Y:S01]  /*5f6c0*/  ISETP.GE.U32.AND P0, PT, R8, R34, PT ;  /* 0x000000220800720c */ /* 0x000fe20003f06070 */
[----:B------:R-:W-:Y:S01]  /*5f6d0*/  IMAD.X R41, R36, 0x1, R41, P6 ;  /* 0x0000000124297824 */ /* 0x000fe200030e0629 */
[----:B------:R-:W-:Y:S01]  /*5f6e0*/  ISETP.GE.U32.AND P1, PT, R27, R8, PT ;  /* 0x000000081b00720c */ /* 0x000fe20003f26070 */
[----:B------:R-:W-:Y:S01]  /*5f6f0*/  IMAD.X R7, R42, 0x1, R5, P5 ;  /* 0x000000012a077824 */ /* 0x000fe200028e0605 */
[----:B------:R-:W-:Y:S01]  /*5f700*/  IADD3 R8, P5, P6, R11, R38, R31 ;  /* 0x000000260b087210 */ /* 0x000fe20007ebe01f */
[----:B------:R-:W-:Y:S01]  /*5f710*/  IMAD.MOV.U32 R32, RZ, RZ, R47 ;  /* 0x000000ffff207224 */ /* 0x000fe200078e002f */
[----:B------:R-:W-:Y:S01]  /*5f720*/  ISETP.GE.U32.AND.EX P0, PT, R36, R35, PT, P0 ;  /* 0x000000232400720c */ /* 0x000fe20003f06100 */
[----:B------:R-:W-:Y:S01]  /*5f730*/  IMAD.WIDE.U32 R34, R27, 0x3d1, RZ ;  /* 0x000003d11b227825 */ /* 0x000fe200078e00ff */
[----:B------:R-:W-:-:S02]  /*5f740*/  ISETP.GE.U32.AND.EX P1, PT, R41, R36, PT, P1 ;  /* 0x000000242900720c */ /* 0x000fc40003f26110 */
[----:B------:R-:W-:Y:S01]  /*5f750*/  IADD3.X R9, PT, PT, RZ, R39, RZ, P5, P6 ;  /* 0x00000027ff097210 */ /* 0x000fe20002fec4ff */
[----:B------:R-:W-:Y:S01]  /*5f760*/  IMAD.WIDE.U32 R36, R41, 0x3d1, RZ ;  /* 0x000003d129247825 */ /* 0x000fe200078e00ff */
[----:B------:R-:W-:Y:S02]  /*5f770*/  SEL R5, RZ, 0x1, P0 ;  /* 0x00000001ff057807 */ /* 0x000fe40000000000 */
[----:B------:R-:W-:Y:S01]  /*5f780*/  SEL R31, RZ, 0x1, P1 ;  /* 0x00000001ff1f7807 */ /* 0x000fe20000800000 */
[----:B------:R-:W-:Y:S01]  /*5f790*/  IMAD.WIDE.U32 R10, R10, R10, R8 ;  /* 0x0000000a0a0a7225 */ /* 0x000fe200078e0008 */
[----:B------:R-:W-:Y:S02]  /*5f7a0*/  ISETP.GE.U32.AND.EX P2, PT, R7, R42, PT, P2 ;  /* 0x0000002a0700720c */ /* 0x000fe40003f46120 */
[----:B------:R-:W-:Y:S01]  /*5f7b0*/  IADD3 R31, P0, P5, R31, R28, R5 ;  /* 0x0000001c1f1f7210 */ /* 0x000fe20007d1e005 */
[----:B------:R-:W-:Y:S01]  /*5f7c0*/  IMAD.WIDE.U32.X R32, RZ, R40, R32, P4 ;  /* 0x00000028ff207225 */ /* 0x000fe200020e0420 */
[----:B------:R-:W-:-:S02]  /*5f7d0*/  ISETP.GE.U32.AND P1, PT, R10, R8, PT ;  /* 0x000000080a00720c */ /* 0x000fc40003f26070 */
        /* <DEDUP_REMOVED lines=8> */
[----:B------:R-:W-:Y:S01]  /*5f860*/  IMAD.X R39, R26, 0x1, R39, P6 ;  /* 0x000000011a277824 */ /* 0x000fe200030e0627 */
[----:B------:R-:W-:-:S02]  /*5f870*/  IADD3 R8, P6, PT, R5, R40, RZ ;  /* 0x0000002805087210 */ /* 0x000fc40007fde0ff */
[----:B------:R-:W-:Y:S01]  /*5f880*/  ISETP.GE.U32.AND.EX P1, PT, R26, R9, PT, P1 ;  /* 0x000000091a00720c */ /* 0x000fe20003f26110 */
[----:B------:R-:W-:Y:S01]  /*5f890*/  IMAD.X R29, R32, 0x1, R33, P5 ;  /* 0x00000001201d7824 */ /* 0x000fe200028e0621 */
[----:B------:R-:W-:Y:S01]  /*5f8a0*/  ISETP.GE.U32.AND P5, PT, R31, R10, PT ;  /* 0x0000000a1f00720c */ /* 0x000fe20003fa6070 */
[----:B------:R-:W-:Y:S01]  /*5f8b0*/  IMAD.MOV.U32 R10, RZ, RZ, R37 ;  /* 0x000000ffff0a7224 */ /* 0x000fe200078e0025 */
[----:B------:R-:W-:Y:S01]  /*5f8c0*/  SEL R33, RZ, 0x1, P2 ;  /* 0x00000001ff217807 */ /* 0x000fe20001000000 */
[----:B------:R-:W-:Y:S01]  /*5f8d0*/  IMAD.X R28, R29, 0x1, R27, P6 ;  /* 0x000000011d1c7824 */ /* 0x000fe200030e061b */
[C---:B------:R-:W-:Y:S01]  /*5f8e0*/  ISETP.GE.U32.AND.EX P2, PT, R39.reuse, R26, PT, P5 ;  /* 0x0000001a2700720c */ /* 0x040fe20003f46150 */
[----:B------:R-:W-:Y:S01]  /*5f8f0*/  IMAD.WIDE.U32 R26, R39, 0x3d1, RZ ;  /* 0x000003d1271a7825 */ /* 0x000fe200078e00ff */
[----:B------:R-:W-:Y:S02]  /*5f900*/  IADD3 R33, P5, PT, R8, R33, RZ ;  /* 0x0000002108217210 */ /* 0x000fe40007fbe0ff */
[----:B------:R-:W-:-:S02]  /*5f910*/  SEL R34, RZ, 0x1, P1 ;  /* 0x00000001ff227807 */ /* 0x000fc40000800000 */
[----:B------:R-:W-:Y:S01]  /*5f920*/  ISETP.LT.U32.AND P1, PT, R8, R5, PT ;  /* 0x000000050800720c */ /* 0x000fe20003f21070 */
[----:B------:R-:W-:Y:S01]  /*5f930*/  IMAD.X R35, RZ, RZ, R28, P5 ;  /* 0x000000ffff237224 */ /* 0x000fe200028e061c */
[----:B------:R-:W-:Y:S02]  /*5f940*/  SEL R5, RZ, 0x1, P2 ;  /* 0x00000001ff057807 */ /* 0x000fe40001000000 */
[----:B------:R-:W-:Y:S02]  /*5f950*/  ISETP.GE.U32.AND.EX P0, PT, R29, R32, PT, P0 ;  /* 0x000000201d00720c */ /* 0x000fe40003f06100 */
[----:B------:R-:W-:Y:S01]  /*5f960*/  ISETP.GE.U32.AND P2, PT, R33, R8, PT ;  /* 0x000000082100720c */ /* 0x000fe20003f46070 */
[----:B------:R-:W-:Y:S01]  /*5f970*/  IMAD.WIDE.U32.X R8, RZ, R41, R10, P4 ;  /* 0x00000029ff087225 */ /* 0x000fe200020e040a */
[----:B------:R-:W-:Y:S02]  /*5f980*/  IADD3 R34, P4, P5, R5, R24, R34 ;  /* 0x0000001805227210 */ /* 0x000fe40007d9e022 */
[----:B------:R-:W-:Y:S01]  /*5f990*/  SEL R5, RZ, 0x1, P0 ;  /* 0x00000001ff057807 */ /* 0x000fe20000000000 */
[----:B------:R-:W-:Y:S01]  /*5f9a0*/  IMAD.WIDE.U32 R10, R31, 0x3d1, RZ ;  /* 0x000003d11f0a7825 */ /* 0x000fe200078e00ff */
[----:B------:R-:W-:-:S02]  /*5f9b0*/  ISETP.GE.U32.AND.EX P2, PT, R35, R28, PT, P2 ;  /* 0x0000001c2300720c */ /* 0x000fc40003f46120 */
[----:B------:R-:W-:Y:S01]  /*5f9c0*/  IADD3.X R37, PT, PT, RZ, R25, RZ, P4, P5 ;  /* 0x00000019ff257210 */ /* 0x000fe200027ea4ff */
[----:B------:R-:W-:Y:S01]  /*5f9d0*/  IMAD.WIDE.U32 R26, P0, RZ, R31, R26 ;  /* 0x0000001fff1a7225 */ /* 0x000fe2000780001a */
[----:B------:R-:W-:Y:S02]  /*5f9e0*/  ISETP.LT.U32.OR.EX P1, PT, R28, R29, !P2, P1 ;  /* 0x0000001d1c00720c */ /* 0x000fe40005721510 */
[----:B------:R-:W-:Y:S01]  /*5f9f0*/  IADD3 R8, P2, P6, R10, R8, R5 ;  /* 0x000000080a087210 */ /* 0x000fe20007e5e005 */
[----:B------:R-:W-:Y:S01]  /*5fa00*/  IMAD.X R25, RZ, RZ, RZ, P0 ;  /* 0x000000ffff197224 */ /* 0x000fe200000e06ff */
[----:B------:R-:W-:Y:S01]  /*5fa10*/  IADD3 R11, P4, PT, R11, R26, RZ ;  /* 0x0000001a0b0b7210 */ /* 0x000fe20007f9e0ff */
[----:B------:R-:W-:Y:S01]  /*5fa20*/  IMAD.MOV.U32 R24, RZ, RZ, R27 ;  /* 0x000000ffff187224 */ /* 0x000fe200078e001b */
[----:B------:R-:W-:Y:S01]  /*5fa30*/  IADD3 R5, P5, PT, R8, R41, RZ ;  /* 0x0000002908057210 */ /* 0x000fe20007fbe0ff */
[----:B------:R-:W-:Y:S01]  /*5fa40*/  IMAD.WIDE.U32 R26, R37, 0x3d1, RZ ;  /* 0x000003d1251a7825 */ /* 0x000fe200078e00ff */
[----:B------:R-:W-:-:S02]  /*5fa50*/  SEL R32, RZ, 0x1, !P1 ;  /* 0x00000001ff207807 */ /* 0x000fc40004800000 */
[----:B------:R-:W-:Y:S02]  /*5fa60*/  IADD3.X R29, PT, PT, R11, R9, RZ, P2, P6 ;  /* 0x000000090b1d7210 */ /* 0x000fe400017ec4ff */
[----:B------:R-:W-:Y:S02]  /*5fa70*/  IADD3 R32, P2, PT, R5, R32, RZ ;  /* 0x0000002005207210 */ /* 0x000fe40007f5e0ff */
[----:B------:R-:W-:Y:S01]  /*5fa80*/  ISETP.GE.U32.AND P0, PT, R8, R10, PT ;  /* 0x0000000a0800720c */ /* 0x000fe20003f06070 */
[C---:B------:R-:W-:Y:S01]  /*5fa90*/  IMAD.X R28, R29.reuse, 0x1, R31, P5 ;  /* 0x000000011d1c7824 */ /* 0x040fe200028e061f */
[----:B------:R-:W-:Y:S02]  /*5faa0*/  ISETP.GE.U32.AND P5, PT, R32, R5, PT ;  /* 0x000000052000720c */ /* 0x000fe40003fa6070 */
[----:B------:R-:W-:Y:S01]  /*5fab0*/  ISETP.GE.U32.AND.EX P0, PT, R29, R11, PT, P0 ;  /* 0x0000000b1d00720c */ /* 0x000fe20003f06100 */
[----:B------:R-:W-:Y:S01]  /*5fac0*/  IMAD.X R31, RZ, RZ, R28, P2 ;  /* 0x000000ffff1f7224 */ /* 0x000fe200010e061c */
[----:B------:R-:W-:Y:S01]  /*5fad0*/  ISETP.LT.U32.AND P1, PT, R5, R8, PT ;  /* 0x000000080500720c */ /* 0x000fe20003f21070 */
[----:B------:R-:W-:Y:S01]  /*5fae0*/  IMAD.WIDE.U32 R10, R34, 0x3d1, RZ ;  /* 0x000003d1220a7825 */ /* 0x000fe200078e00ff */
[----:B------:R-:W-:-:S02]  /*5faf0*/  SEL R5, RZ, 0x1, P0 ;  /* 0x00000001ff057807 */ /* 0x000fc40000000000 */
[----:B------:R-:W-:Y:S01]  /*5fb00*/  ISETP.GE.U32.AND.EX P0, PT, R31, R28, PT, P5 ;  /* 0x0000001c1f00720c */ /* 0x000fe20003f06150 */
[----:B------:R-:W-:-:S03]  /*5fb10*/  IMAD.WIDE.U32.X R8, RZ, R39, R24, P4 ;  /* 0x00000027ff087225 */ /* 0x000fc600020e0418 */
        /* <DEDUP_REMOVED lines=17> */
[----:B------:R-:W-:Y:S01]  /*5fc30*/  ISETP.GE.U32.AND.EX P1, PT, R29, R24, PT, P1 ;  /* 0x000000181d00720c */ /* 0x000fe20003f26110 */
[----:B------:R-:W-:Y:S01]  /*5fc40*/  IMAD.MOV.U32 R27, RZ, RZ, RZ ;  /* 0x000000ffff1b7224 */ /* 0x000fe200078e00ff */
[----:B------:R-:W-:Y:S02]  /*5fc50*/  SEL R5, RZ, 0x1, P0 ;  /* 0x00000001ff057807 */ /* 0x000fe40000000000 */
[----:B------:R-:W-:Y:S02]  /*5fc60*/  ISETP.LT.U32.OR.EX P0, PT, R24, R11, !P1, P2 ;  /* 0x0000000b1800720c */ /* 0x000fe40004f01520 */
        /* <DEDUP_REMOVED lines=59> */
.L_x_489:
[----:B-1----:R-:W-:Y:S05]  /*60020*/  BSYNC.RECONVERGENT B1 ;  /* 0x0000000000017941 */ /* 0x002fea0003800200 */
.L_x_488:
[----:B------:R-:W-:Y:S01]  /*60030*/  IMAD.WIDE.U32 R4, R4, R4, R6 ;  /* 0x0000000404047225 */ /* 0x000fe200078e0006 */
[----:B------:R-:W-:Y:S01]  /*60040*/  IADD3 R9, P1, PT, R33, R18, RZ ;  /* 0x0000001221097210 */ /* 0x000fe20007f3e0ff */
[----:B------:R-:W0:Y:S01]  /*60050*/  LDC.64 R24, c[0x3][0x18] ;  /* 0x00c00600ff187b82 */ /* 0x000e220000000a00 */
[----:B------:R-:W-:Y:S01]  /*60060*/  BSSY.RECONVERGENT B1, `(.L_x_490) ;  /* 0x00000e3000017945 */ /* 0x000fe20003800200 */
[----:B------:R-:W-:Y:S01]  /*60070*/  IMAD.IADD R5, R16, 0x1, R5 ;  /* 0x0000000110057824 */ /* 0x000fe200078e0205 */
[----:B------:R-:W-:Y:S01]  /*60080*/  ISETP.GE.U32.AND P0, PT, R4, R6, PT ;  /* 0x000000060400720c */ /* 0x000fe20003f06070 */
[----:B------:R-:W-:Y:S01]  /*60090*/  IMAD.X R8, R35, 0x1, R19, P1 ;  /* 0x0000000123087824 */ /* 0x000fe200008e0613 */
[----:B------:R-:W-:Y:S01]  /*600a0*/  ISETP.LT.U32.AND P1, PT, R9, R33, PT ;  /* 0x000000210900720c */ /* 0x000fe20003f21070 */
[----:B------:R-:W-:Y:S01]  /*600b0*/  BSSY.RELIABLE B2, `(.L_x_491) ;  /* 0x0000036000027945 */ /* 0x000fe20003800100 */
        /* <DEDUP_REMOVED lines=53> */
.L_x_492:
[----:B------:R-:W-:Y:S05]  /*60410*/  BSYNC.RELIABLE B2 ;  /* 0x0000000000027941 */ /* 0x000fea0003800100 */
.L_x_491:
        /* <DEDUP_REMOVED lines=72> */
.L_x_495:
[----:B------:R-:W-:Y:S05]  /*608a0*/  BSYNC.RELIABLE B2 ;  /* 0x0000000000027941 */ /* 0x000fea0003800100 */
.L_x_494:
        /* <DEDUP_REMOVED lines=64> */
.L_x_497:
[----:B------:R-:W-:Y:S05]  /*60cb0*/  BSYNC.RELIABLE B2 ;  /* 0x0000000000027941 */ /* 0x000fea0003800100 */
.L_x_496:
        /* <DEDUP_REMOVED lines=22> */
[----:B------:R-:W-:Y:S02]  /*60e20*/  IADD3 R10, P4, P5, R6, -R24, R10 ;  /* 0x80000018060a7210 */ /* 0x000fe40007d9e00a */
[----:B------:R-:W-:Y:S01]  /*60e30*/  IADD3 R8, P2, PT, R9, R20, RZ ;  /* 0x0000001409087210 */ /* 0x000fe20007f5e0ff */
[----:B------:R-:W-:Y:S01]  /*60e40*/  IMAD.X R16, R18, 0x1, R29, P1 ;  /* 0x0000000112107824 */ /* 0x000fe200008e061d */
[----:B------:R-:W-:Y:S01]  /*60e50*/  IADD3.X R11, PT, PT, R6, ~R25, R11, P4, P5 ;  /* 0x80000019060b7210 */ /* 0x000fe200027ea40b */
[----:B------:R-:W-:-:S02]  /*60e60*/  IMAD.MOV.U32 R6, RZ, RZ, R7 ;  /* 0x000000ffff067224 */ /* 0x000fc400078e0007 */
[----:B------:R-:W-:Y:S02]  /*60e70*/  IMAD.X R9, R9, 0x1, R22, P2 ;  /* 0x0000000109097824 */ /* 0x000fe400010e0616 */
[----:B------:R-:W-:-:S07]  /*60e80*/  IMAD.MOV.U32 R7, RZ, RZ, R16 ;  /* 0x000000ffff077224 */ /* 0x000fce00078e0010 */
.L_x_493:
[----:B------:R-:W-:Y:S05]  /*60e90*/  BSYNC.RECONVERGENT B1 ;  /* 0x0000000000017941 */ /* 0x000fea0003800200 */
.L_x_490:
[----:B------:R-:W-:Y:S01]  /*60ea0*/  ISETP.NE.U32.AND P0, PT, R12, RZ, PT ;  /* 0x000000ff0c00720c */ /* 0x000fe20003f05070 */
[----:B------:R-:W-:-:S03]  /*60eb0*/  IMAD.MOV.U32 R12, RZ, RZ, 0x1 ;  /* 0x00000001ff0c7424 */ /* 0x000fc600078e00ff */
[----:B------:R-:W-:-:S13]  /*60ec0*/  ISETP.NE.AND.EX P0, PT, RZ, RZ, PT, P0 ;  /* 0x000000ffff00720c */ /* 0x000fda0003f05300 */
[----:B------:R-:W-:Y:S05]  /*60ed0*/  @!P0 BRA `(.L_x_487) ;  /* 0x0000002800588947 */ /* 0x000fea0003800000 */
[----:B------:R-:W2:Y:S04]  /*60ee0*/  LDL.128 R16, [R13] ;  /* 0x000000000d107983 */ /* 0x000ea80000100c00 */
[----:B------:R-:W3:Y:S01]  /*60ef0*/  LDL.128 R20, [R13+0x10] ;  /* 0x000010000d147983 */ /* 0x000ee20000100c00 */
[----:B------:R-:W-:Y:S01]  /*60f00*/  BSSY.RECONVERGENT B1, `(.L_x_498) ;  /* 0x00001aa000017945 */ /* 0x000fe20003800200 */
[----:B--2---:R-:W-:-:S04]  /*60f10*/  IMAD.WIDE.U32 R26, R5, R16, RZ ;  /* 0x00000010051a7225 */ /* 0x004fc800078e00ff */
        /* <DEDUP_REMOVED lines=8> */
[----:B------:R-:W-:Y:S01]  /*60fa0*/  IMAD.WIDE.U32 R40, R7, R16, RZ ;  /* 0x0000001007287225 */ /* 0x000fe200078e00ff */
[----:B------:R-:W-:-:S03]  /*60fb0*/  IADD3 R42, P5, PT, R26, R28, RZ ;  /* 0x0000001c1a2a7210 */ /* 0x000fc60007fbe0ff */
[----:B------:R-:W-:Y:S01]  /*60fc0*/  IMAD R31, R18, R5, R31 ;  /* 0x00000005121f7224 */ /* 0x000fe200078e021f */
[----:B------:R-:W-:Y:S01]  /*60fd0*/  ISETP.GE.U32.AND P0, PT, R42, R28, PT ;  /* 0x0000001c2a00720c */ /* 0x000fe20003f06070 */
[----:B------:R-:W-:-:S04]  /*60fe0*/  IMAD.WIDE.U32 R36, R5, R18, RZ ;  /* 0x0000001205247225 */ /* 0x000fc800078e00ff */
[----:B------:R-:W-:Y:S02]  /*60ff0*/  IMAD.IADD R31, R29, 0x1, R31 ;  /* 0x000000011d1f7824 */ /* 0x000fe400078e021f */
[----:B------:R-:W-:-:S04]  /*61000*/  IMAD.WIDE.U32 R38, R6, R16, RZ ;  /* 0x0000001006267225 */ /* 0x000fc800078e00ff */
[----:B------:R-:W-:-:S04]  /*61010*/  IMAD.WIDE.U32 R40, P6, R17, R6, R40 ;  /* 0x0000000611287225 */ /* 0x000fc800078c0028 */
[----:B------:R-:W-:Y:S01]  /*61020*/  IMAD.WIDE.U32 R46, R7, R18, RZ ;  /* 0x00000012072e7225 */ /* 0x000fe200078e00ff */
[----:B------:R-:W-:-:S03]  /*61030*/  IADD3 RZ, P4, PT, R39, R40, RZ ;  /* 0x0000002827ff7210 */ /* 0x000fc60007f9e0ff */
[----:B------:R-:W-:-:S04]  /*61040*/  IMAD.WIDE.U32 R34, R4, R18, RZ ;  /* 0x0000001204227225 */ /* 0x000fc800078e00ff */
[----:B------:R-:W-:-:S04]  /*61050*/  IMAD.WIDE.U32 R36, P2, R19, R4, R36 ;  /* 0x0000000413247225 */ /* 0x000fc80007840024 */
[----:B------:R-:W-:Y:S01]  /*61060*/  IMAD.X R43, R31, 0x1, R27, P5 ;  /* 0x000000011f2b7824 */ /* 0x000fe200028e061b */
[----:B------:R-:W-:Y:S01]  /*61070*/  IADD3 RZ, P1, PT, R35, R36, RZ ;  /* 0x0000002423ff7210 */ /* 0x000fe20007f3e0ff */
[----:B------:R-:W-:-:S04]  /*61080*/  IMAD.WIDE.U32 R32, R6, R18, RZ ;  /* 0x0000001206207225 */ /* 0x000fc800078e00ff */
[----:B------:R-:W-:-:S04]  /*61090*/  IMAD.WIDE.U32 R46, P5, R19, R6, R46 ;  /* 0x00000006132e7225 */ /* 0x000fc800078a002e */
[----:B------:R-:W-:Y:S01]  /*610a0*/  IMAD.X R39, RZ, RZ, RZ, P6 ;  /* 0x000000ffff277224 */ /* 0x000fe200030e06ff */
[----:B------:R-:W-:Y:S01]  /*610b0*/  ISETP.GE.U32.AND.EX P6, PT, R43, R31, PT, P0 ;  /* 0x0000001f2b00720c */ /* 0x000fe20003fc6100 */
[----:B------:R-:W-:Y:S01]  /*610c0*/  IMAD.X R29, RZ, RZ, RZ, P2 ;  /* 0x000000ffff1d7224 */ /* 0x000fe200010e06ff */
[----:B------:R-:W-:Y:S01]  /*610d0*/  IADD3 RZ, P2, PT, R33, R46, RZ ;  /* 0x0000002e21ff7210 */ /* 0x000fe20007f5e0ff */
[----:B------:R-:W-:Y:S02]  /*610e0*/  IMAD.MOV.U32 R28, RZ, RZ, R37 ;  /* 0x000000ffff1c7224 */ /* 0x000fe400078e0025 */
[----:B---3--:R-:W-:Y:S02]  /*610f0*/  IMAD R31, R21, R4, RZ ;  /* 0x00000004151f7224 */ /* 0x008fe400078e02ff */
[----:B------:R-:W-:Y:S02]  /*61100*/  IMAD R40, R17, R6, RZ ;  /* 0x0000000611287224 */ /* 0x000fe400078e02ff */
[----:B------:R-:W-:-:S04]  /*61110*/  IMAD.WIDE.U32 R32, R20, R4, RZ ;  /* 0x0000000414207225 */ /* 0x000fc800078e00ff */
[-C--:B------:R-:W-:Y:S01]  /*61120*/  IMAD R49, R20, R5.reuse, R31 ;  /* 0x0000000514317224 */ /* 0x080fe200078e021f */
[----:B------:R-:W-:Y:S01]  /*61130*/  SEL R31, RZ, 0x1, P6 ;  /* 0x00000001ff1f7807 */ /* 0x000fe20003000000 */
[----:B------:R-:W-:-:S04]  /*61140*/  IMAD.WIDE.U32.X R28, R19, R5, R28, P1 ;  /* 0x00000005131c7225 */ /* 0x000fc800008e041c */
[----:B------:R-:W-:-:S04]  /*61150*/  IMAD.WIDE.U32 R26, R16, R6, R42 ;  /* 0x00000006101a7225 */ /* 0x000fc800078e002a */
[----:B------:R-:W-:Y:S01]  /*61160*/  IMAD.WIDE.U32 R36, R5, R20, RZ ;  /* 0x0000001405247225 */ /* 0x000fe200078e00ff */
[----:B------:R-:W-:-:S03]  /*61170*/  ISETP.GE.U32.AND P0, PT, R26, R42, PT ;  /* 0x0000002a1a00720c */ /* 0x000fc60003f06070 */
[----:B------:R-:W-:Y:S02]  /*61180*/  IMAD R51, R16, R7, R40 ;  /* 0x0000000710337224 */ /* 0x000fe400078e0228 */
[----:B------:R-:W-:Y:S02]  /*61190*/  IMAD.MOV.U32 R38, RZ, RZ, R41 ;  /* 0x000000ffff267224 */ /* 0x000fe400078e0029 */
[----:B------:R-:W-:Y:S01]  /*611a0*/  IMAD.X R41, RZ, RZ, RZ, P5 ;  /* 0x000000ffff297224 */ /* 0x000fe200028e06ff */
[----:B------:R-:W-:Y:S01]  /*611b0*/  IADD3 R46, P5, P6, R32, R28, R31 ;  /* 0x0000001c202e7210 */ /* 0x000fe20007ebe01f */
[----:B------:R-:W-:Y:S02]  /*611c0*/  IMAD.IADD R49, R33, 0x1, R49 ;  /* 0x0000000121317824 */ /* 0x000fe400078e0231 */
[----:B------:R-:W-:Y:S02]  /*611d0*/  IMAD.IADD R28, R27, 0x1, R51 ;  /* 0x000000011b1c7824 */ /* 0x000fe400078e0233 */
[----:B------:R-:W-:-:S03]  /*611e0*/  IMAD.WIDE.U32 R34, R4, R20, RZ ;  /* 0x0000001404227225 */ /* 0x000fc600078e00ff */
[----:B------:R-:W-:Y:S01]  /*611f0*/  ISETP.GE.U32.AND.EX P0, PT, R28, R43, PT, P0 ;  /* 0x0000002b1c00720c */ /* 0x000fe20003f06100 */
[----:B------:R-:W-:-:S04]  /*61200*/  IMAD.WIDE.U32 R36, P1, R21, R4, R36 ;  /* 0x0000000415247225 */ /* 0x000fc80007820024 */
[----:B------:R-:W-:Y:S01]  /*61210*/  IMAD.MOV.U32 R40, RZ, RZ, R47 ;  /* 0x000000ffff287224 */ /* 0x000fe200078e002f */
[----:B------:R-:W-:Y:S01]  /*61220*/  IADD3.X R47, PT, PT, R49, R29, RZ, P5, P6 ;  /* 0x0000001d312f7210 */ /* 0x000fe20002fec4ff */
[----:B------:R-:W-:Y:S01]  /*61230*/  IMAD R31, R19, R6, RZ ;  /* 0x00000006131f7224 */ /* 0x000fe200078e02ff */
[----:B------:R-:W-:Y:S01]  /*61240*/  IADD3 RZ, P5, PT, R35, R36, RZ ;  /* 0x0000002423ff7210 */ /* 0x000fe20007fbe0ff */
[----:B------:R-:W-:-:S04]  /*61250*/  IMAD.WIDE.U32.X R34, R17, R7, R38, P4 ;  /* 0x0000000711227225 */ /* 0x000fc800020e0426 */
[C---:B------:R-:W-:Y:S01]  /*61260*/  IMAD R29, R18.reuse, R7, R31 ;  /* 0x00000007121d7224 */ /* 0x040fe200078e021f */
[----:B------:R-:W-:Y:S01]  /*61270*/  SEL R31, RZ, 0x1, P0 ;  /* 0x00000001ff1f7807 */ /* 0x000fe20000000000 */
[----:B------:R-:W-:Y:S01]  /*61280*/  IMAD.WIDE.U32 R42, R18, R6, R46 ;  /* 0x00000006122a7225 */ /* 0x000fe200078e002e */
[----:B------:R-:W-:-:S03]  /*61290*/  ISETP.GE.U32.AND P0, PT, R46, R32, PT ;  /* 0x000000202e00720c */ /* 0x000fc60003f06070 */
[----:B------:R-:W-:Y:S01]  /*612a0*/  IMAD.IADD R29, R43, 0x1, R29 ;  /* 0x000000012b1d7824 */ /* 0x000fe200078e021d */
[C---:B------:R-:W-:Y:S01]  /*612b0*/  IADD3 R34, P4, P6, R42.reuse, R34, R31 ;  /* 0x000000222a227210 */ /* 0x040fe20007e9e01f */
[----:B------:R-:W-:Y:S01]  /*612c0*/  IMAD.X R33, RZ, RZ, RZ, P1 ;  /* 0x000000ffff217224 */ /* 0x000fe200008e06ff */
[----:B------:R-:W-:Y:S01]  /*612d0*/  ISETP.GE.U32.AND.EX P0, PT, R47, R49, PT, P0 ;  /* 0x000000312f00720c */ /* 0x000fe20003f06100 */
[----:B------:R-:W-:Y:S01]  /*612e0*/  IMAD.MOV.U32 R32, RZ, RZ, R37 ;  /* 0x000000ffff207224 */ /* 0x000fe200078e0025 */
[----:B------:R-:W-:Y:S01]  /*612f0*/  IADD3.X R35, PT, PT, R29, R35, RZ, P4, P6 ;  /* 0x000000231d237210 */ /* 0x000fe200027ec4ff */
[----:B------:R-:W-:Y:S01]  /*61300*/  IMAD R31, R23, R4, RZ ;  /* 0x00000004171f7224 */ /* 0x000fe200078e02ff */
[----:B------:R-:W-:Y:S01]  /*61310*/  ISETP.GE.U32.AND P1, PT, R42, R46, PT ;  /* 0x0000002e2a00720c */ /* 0x000fe20003f26070 */
[----:B------:R-:W-:Y:S01]  /*61320*/  IMAD.WIDE.U32 R38, R22, R4, RZ ;  /* 0x0000000416267225 */ /* 0x000fe200078e00ff */
[----:B------:R-:W-:Y:S02]  /*61330*/  ISETP.GE.U32.AND P4, PT, R34, R42, PT ;  /* 0x0000002a2200720c */ /* 0x000fe40003f86070 */
[----:B------:R-:W-:Y:S01]  /*61340*/  SEL R51, RZ, 0x1, P0 ;  /* 0x00000001ff337807 */ /* 0x000fe20000000000 */
[----:B------:R-:W-:Y:S01]  /*61350*/  IMAD R31, R22, R5, R31 ;  /* 0x00000005161f7224 */ /* 0x000fe200078e021f */
[----:B------:R-:W-:Y:S01]  /*61360*/  ISETP.GE.U32.AND.EX P1, PT, R29, R47, PT, P1 ;  /* 0x0000002f1d00720c */ /* 0x000fe20003f26110 */
[----:B------:R-:W-:Y:S01]  /*61370*/  IMAD.WIDE.U32.X R32, R21, R5, R32, P5 ;  /* 0x0000000515207225 */ /* 0x000fe200028e0420 */
[----:B------:R-:W-:-:S02]  /*61380*/  ISETP.GE.U32.AND.EX P0, PT, R35, R29, PT, P4 ;  /* 0x0000001d2300720c */ /* 0x000fc40003f06140 */
[----:B------:R-:W-:Y:S01]  /*61390*/  SEL R29, RZ, 0x1, P1 ;  /* 0x00000001ff1d7807 */ /* 0x000fe20000800000 */
[----:B------:R-:W-:Y:S01]  /*613a0*/  IMAD.IADD R57, R39, 0x1, R31 ;  /* 0x0000000127397824 */ /* 0x000fe200078e021f */
[----:B------:R-:W-:Y:S01]  /*613b0*/  SEL R31, RZ, 0x1, P0 ;  /* 0x00000001ff1f7807 */ /* 0x000fe20000000000 */
[----:B------:R-:W-:Y:S01]  /*613c0*/  IMAD.WIDE.U32.X R36, R19, R7, R40, P2 ;  /* 0x0000000713247225 */ /* 0x000fe200010e0428 */
[----:B------:R-:W-:-:S03]  /*613d0*/  IADD3 R50, P2, P4, R38, R32, R51 ;  /* 0x0000002026327210 */ /* 0x000fc60007c5e033 */
[----:B------:R-:W-:Y:S01]  /*613e0*/  IMAD.WIDE.U32 R42, R9, R16, RZ ;  /* 0x00000010092a7225 */ /* 0x000fe200078e00ff */
[----:B------:R-:W-:Y:S02]  /*613f0*/  IADD3.X R51, PT, PT, R57, R33, RZ, P2, P4 ;  /* 0x0000002139337210 */ /* 0x000fe400017e84ff */
[----:B------:R-:W-:Y:S01]  /*61400*/  IADD3 R31, P1, P2, R31, R36, R29 ;  /* 0x000000241f1f7210 */ /* 0x000fe20007a3e01d */
[----:B------:R-:W-:Y:S02]  /*61410*/  IMAD R29, R21, R6, RZ ;  /* 0x00000006151d7224 */ /* 0x000fe400078e02ff */
[----:B------:R-:W-:-:S04]  /*61420*/  IMAD.WIDE.U32 R52, P5, R17, R8, R42 ;  /* 0x0000000811347225 */ /* 0x000fc800078a002a */
[----:B------:R-:W-:-:S04]  /*61430*/  IMAD.WIDE.U32 R40, R7, R20, RZ ;  /* 0x0000001407287225 */ /* 0x000fc800078e00ff */
[----:B------:R-:W-:-:S04]  /*61440*/  IMAD.WIDE.U32 R42, R20, R6, R50 ;  /* 0x00000006142a7225 */ /* 0x000fc800078e0032 */
[----:B------:R-:W-:Y:S02]  /*61450*/  IMAD R29, R20, R7, R29 ;  /* 0x00000007141d7224 */ /* 0x000fe400078e021d */
[----:B------:R-:W-:Y:S01]  /*61460*/  IMAD.WIDE.U32 R32, R6, R20, RZ ;  /* 0x0000001406207225 */ /* 0x000fe200078e00ff */
[----:B------:R-:W-:Y:S02]  /*61470*/  IADD3.X R32, PT, PT, RZ, R37, RZ, P1, P2 ;  /* 0x00000025ff207210 */ /* 0x000fe40000fe44ff */
[----:B------:R-:W-:Y:S01]  /*61480*/  IADD3 R36, P1, PT, R31, R42, RZ ;  /* 0x0000002a1f247210 */ /* 0x000fe20007f3e0ff */
        /* <DEDUP_REMOVED lines=8> */
[----:B------:R-:W-:Y:S01]  /*61510*/  IMAD.MOV.U32 R48, RZ, RZ, R41 ;  /* 0x000000ffff307224 */ /* 0x000fe200078e0029 */
[----:B------:R-:W-:Y:S01]  /*61520*/  IADD3 RZ, P4, PT, R47, R52, RZ ;  /* 0x000000342fff7210 */ /* 0x000fe20007f9e0ff */
[----:B------:R-:W-:Y:S01]  /*61530*/  IMAD.WIDE.U32 R46, R9, R18, RZ ;  /* 0x00000012092e7225 */ /* 0x000fe200078e00ff */
[----:B------:R-:W-:Y:S02]  /*61540*/  ISETP.GE.U32.AND.EX P0, PT, R29, R51, PT, P0 ;  /* 0x000000331d00720c */ /* 0x000fe40003f06100 */
[----:B------:R-:W-:Y:S01]  /*61550*/  ISETP.GE.U32.AND.EX P1, PT, R37, R29, PT, P1 ;  /* 0x0000001d2500720c */ /* 0x000fe20003f26110 */
[----:B------:R-:W-:Y:S01]  /*61560*/  IMAD.WIDE.U32 R32, R5, R22, RZ ;  /* 0x0000001605207225 */ /* 0x000fe200078e00ff */
[----:B------:R-:W-:-:S02]  /*61570*/  SEL R29, RZ, 0x1, P0 ;  /* 0x00000001ff1d7807 */ /* 0x000fc40000000000 */
[----:B------:R-:W-:Y:S01]  /*61580*/  SEL R59, RZ, 0x1, P1 ;  /* 0x00000001ff3b7807 */ /* 0x000fe20000800000 */
[----:B------:R-:W-:-:S04]  /*61590*/  IMAD.WIDE.U32.X R48, R21, R7, R48, P6 ;  /* 0x0000000715307225 */ /* 0x000fc800030e0430 */
[----:B------:R-:W-:Y:S01]  /*615a0*/  IMAD.WIDE.U32 R42, R8, R18, RZ ;  /* 0x00000012082a7225 */ /* 0x000fe200078e00ff */
[----:B------:R-:W-:-:S03]  /*615b0*/  IADD3 R59, P1, P0, R59, R48, R29 ;  /* 0x000000303b3b7210 */ /* 0x000fc6000783e01d */
[----:B------:R-:W-:-:S04]  /*615c0*/  IMAD.WIDE.U32 R40, P2, R19, R8, R46 ;  /* 0x0000000813287225 */ /* 0x000fc8000784002e */
[----:B------:R-:W-:Y:S01]  /*615d0*/  IMAD R31, R17, R8, RZ ;  /* 0x00000008111f7224 */ /* 0x000fe200078e02ff */
[----:B------:R-:W-:Y:S01]  /*615e0*/  IADD3 RZ, P6, PT, R43, R40, RZ ;  /* 0x000000282bff7210 */ /* 0x000fe20007fde0ff */
[----:B------:R-:W-:Y:S01]  /*615f0*/  IMAD.X R55, RZ, RZ, RZ, P5 ;  /* 0x000000ffff377224 */ /* 0x000fe200028e06ff */
[----:B------:R-:W-:Y:S01]  /*61600*/  IADD3.X R40, PT, PT, RZ, R49, RZ, P1, P0 ;  /* 0x00000031ff287210 */ /* 0x000fe20000fe04ff */
[----:B------:R-:W-:Y:S01]  /*61610*/  IMAD.WIDE.U32 R46, P5, R23, R4, R32 ;  /* 0x00000004172e7225 */ /* 0x000fe200078a0020 */
[----:B------:R-:W-:-:S03]  /*61620*/  ISETP.GE.U32.AND P0, PT, R50, R38, PT ;  /* 0x000000263200720c */ /* 0x000fc60003f06070 */
[----:B------:R-:W-:Y:S01]  /*61630*/  IMAD.WIDE.U32 R42, R4, R22, RZ ;  /* 0x00000016042a7225 */ /* 0x000fe200078e00ff */
[----:B------:R-:W-:-:S03]  /*61640*/  ISETP.GE.U32.AND.EX P0, PT, R51, R57, PT, P0 ;  /* 0x000000393300720c */ /* 0x000fc60003f06100 */
[C---:B------:R-:W-:Y:S01]  /*61650*/  IMAD R29, R16.reuse, R9, R31 ;  /* 0x00000009101d7224 */ /* 0x040fe200078e021f */
[----:B------:R-:W-:Y:S01]  /*61660*/  SEL R51, RZ, 0x1, P0 ;  /* 0x00000001ff337807 */ /* 0x000fe20000000000 */
[----:B------:R-:W-:-:S04]  /*61670*/  IMAD.WIDE.U32 R32, R16, R8, R34 ;  /* 0x0000000810207225 */ /* 0x000fc800078e0022 */
[----:B------:R-:W-:Y:S01]  /*61680*/  IMAD.X R39, RZ, RZ, RZ, P5 ;  /* 0x000000ffff277224 */ /* 0x000fe200028e06ff */
[----:B------:R-:W-:Y:S01]  /*61690*/  IADD3 RZ, P5, PT, R43, R46, RZ ;  /* 0x0000002e2bff7210 */ /* 0x000fe20007fbe0ff */
[----:B------:R-:W-:Y:S01]  /*616a0*/  IMAD.IADD R29, R33, 0x1, R29 ;  /* 0x00000001211d7824 */ /* 0x000fe200078e021d */
[----:B------:R-:W-:Y:S01]  /*616b0*/  ISETP.GE.U32.AND P1, PT, R32, R34, PT ;  /* 0x000000222000720c */ /* 0x000fe20003f26070 */
[----:B------:R-:W-:Y:S02]  /*616c0*/  IMAD.MOV.U32 R38, RZ, RZ, R47 ;  /* 0x000000ffff267224 */ /* 0x000fe400078e002f */
[----:B------:R-:W-:Y:S01]  /*616d0*/  IMAD.MOV.U32 R54, RZ, RZ, R53 ;  /* 0x000000ffff367224 */ /* 0x000fe200078e0035 */
[----:B------:R-:W-:Y:S01]  /*616e0*/  ISETP.GE.U32.AND.EX P1, PT, R29, R35, PT, P1 ;  /* 0x000000231d00720c */ /* 0x000fe20003f26110 */
[----:B------:R-:W-:Y:S02]  /*616f0*/  IMAD R31, R19, R8, RZ ;  /* 0x00000008131f7224 */ /* 0x000fe400078e02ff */
[----:B------:R-:W-:Y:S01]  /*61700*/  IMAD.WIDE.U32.X R34, R23, R5, R38, P5 ;  /* 0x0000000517227225 */ /* 0x000fe200028e0426 */
[----:B------:R-:W-:-:S03]  /*61710*/  SEL R39, RZ, 0x1, P1 ;  /* 0x00000001ff277807 */ /* 0x000fc60000800000 */
[----:B------:R-:W-:Y:S01]  /*61720*/  IMAD.WIDE.U32 R56, R18, R8, R36 ;  /* 0x0000000812387225 */ /* 0x000fe200078e0024 */
[----:B------:R-:W-:-:S03]  /*61730*/  IADD3 R50, P5, PT, R51, R34, RZ ;  /* 0x0000002233327210 */ /* 0x000fc60007fbe0ff */
[----:B------:R-:W-:-:S04]  /*61740*/  IMAD.WIDE.U32.X R42, R17, R9, R54, P4 ;  /* 0x00000009112a7225 */ /* 0x000fc800020e0436 */
[----:B------:R-:W-:Y:S01]  /*61750*/  IMAD R31, R18, R9, R31 ;  /* 0x00000009121f7224 */ /* 0x000fe200078e021f */
[----:B------:R-:W-:Y:S01]  /*61760*/  IADD3 R34, P0, P1, R56, R42, R39 ;  /* 0x0000002a38227210 */ /* 0x000fe2000791e027 */
[----:B------:R-:W-:-:S04]  /*61770*/  IMAD.WIDE.U32 R48, R11, R16, RZ ;  /* 0x000000100b307225 */ /* 0x000fc800078e00ff */
[----:B------:R-:W-:Y:S02]  /*61780*/  IMAD.IADD R31, R57, 0x1, R31 ;  /* 0x00000001391f7824 */ /* 0x000fe400078e021f */
[----:B------:R-:W-:-:S04]  /*61790*/  IMAD.WIDE.U32 R38, R7, R22, RZ ;  /* 0x0000001607267225 */ /* 0x000fc800078e00ff */
[----:B------:R-:W-:Y:S01]  /*617a0*/  IMAD.X R51, RZ, RZ, R35, P5 ;  /* 0x000000ffff337224 */ /* 0x000fe200028e0623 */
[----:B------:R-:W-:Y:S01]  /*617b0*/  IADD3.X R35, PT, PT, R31, R43, RZ, P0, P1 ;  /* 0x0000002b1f237210 */ /* 0x000fe200007e24ff */
[----:B------:R-:W-:Y:S02]  /*617c0*/  IMAD R44, R23, R6, RZ ;  /* 0x00000006172c7224 */ /* 0x000fe400078e02ff */
[----:B------:R-:W-:-:S04]  /*617d0*/  IMAD.WIDE.U32 R46, R10, R16, RZ ;  /* 0x000000100a2e7225 */ /* 0x000fc800078e00ff */
[----:B------:R-:W-:-:S04]  /*617e0*/  IMAD.WIDE.U32 R54, P4, R17, R10, R48 ;  /* 0x0000000a11367225 */ /* 0x000fc80007880030 */
[----:B------:R-:W-:Y:S01]  /*617f0*/  IMAD.WIDE.U32 R48, R22, R6, R50 ;  /* 0x0000000616307225 */ /* 0x000fe200078e0032 */
[----:B------:R-:W-:-:S03]  /*61800*/  IADD3 RZ, P5, PT, R47, R54, RZ ;  /* 0x000000362fff7210 */ /* 0x000fc60007fbe0ff */
[----:B------:R-:W-:Y:S01]  /*61810*/  IMAD.WIDE.U32 R42, P1, R23, R6, R38 ;  /* 0x00000006172a7225 */ /* 0x000fe20007820026 */
[----:B------:R-:W-:-:S03]  /*61820*/  ISETP.GE.U32.AND P0, PT, R48, R50, PT ;  /* 0x000000323000720c */ /* 0x000fc60003f06070 */
[----:B------:R-:W-:Y:S02]  /*61830*/  IMAD R57, R22, R7, R44 ;  /* 0x0000000716397224 */ /* 0x000fe400078e022c */
[----:B------:R-:W-:-:S04]  /*61840*/  IMAD.WIDE.U32 R38, R6, R22, RZ ;  /* 0x0000001606267225 */ /* 0x000fc800078e00ff */
[----:B------:R-:W-:Y:S01]  /*61850*/  IMAD.X R53, RZ, RZ, RZ, P2 ;  /* 0x000000ffff357224 */ /* 0x000fe200010e06ff */
[----:B------:R-:W-:Y:S01]  /*61860*/  IADD3 R50, P2, PT, R59, R48, RZ ;  /* 0x000000303b327210 */ /* 0x000fe20007f5e0ff */
[----:B------:R-:W-:Y:S01]  /*61870*/  IMAD.X R47, RZ, RZ, RZ, P1 ;  /* 0x000000ffff2f7224 */ /* 0x000fe200008e06ff */
[----:B------:R-:W-:Y:S01]  /*61880*/  IADD3 RZ, P1, PT, R39, R42, RZ ;  /* 0x0000002a27ff7210 */ /* 0x000fe20007f3e0ff */
[----:B------:R-:W-:Y:S02]  /*61890*/  IMAD.IADD R49, R49, 0x1, R57 ;  /* 0x0000000131317824 */ /* 0x000fe400078e0239 */
[----:B------:R-:W-:Y:S02]  /*618a0*/  IMAD.MOV.U32 R46, RZ, RZ, R43 ;  /* 0x000000ffff2e7224 */ /* 0x000fe400078e002b */
[----:B------:R-:W-:Y:S01]  /*618b0*/  IMAD.WIDE.U32 R38, R11, R18, RZ ;  /* 0x000000120b267225 */ /* 0x000fe200078e00ff */
[----:B------:R-:W-:-:S03]  /*618c0*/  ISETP.GE.U32.AND.EX P0, PT, R49, R51, PT, P0 ;  /* 0x000000333100720c */ /* 0x000fc60003f06100 */
[----:B------:R-:W-:Y:S01]  /*618d0*/  IMAD.WIDE.U32.X R6, R23, R7, R46, P1 ;  /* 0x0000000717067225 */ /* 0x000fe200008e042e */
[----:B------:R-:W-:Y:S02]  /*618e0*/  ISETP.GE.U32.AND P1, PT, R50, R48, PT ;  /* 0x000000303200720c */ /* 0x000fe40003f26070 */
[----:B------:R-:W-:Y:S01]  /*618f0*/  SEL R42, RZ, 0x1, P0 ;  /* 0x00000001ff2a7807 */ /* 0x000fe20000000000 */
[----:B------:R-:W-:Y:S01]  /*61900*/  IMAD.X R51, R49, 0x1, R40, P2 ;  /* 0x0000000131337824 */ /* 0x000fe200010e0628 */
[----:B------:R-:W-:Y:S01]  /*61910*/  ISETP.GE.U32.AND P0, PT, R56, R36, PT ;  /* 0x000000243800720c */ /* 0x000fe20003f06070 */
[----:B------:R-:W-:Y:S01]  /*61920*/  IMAD.MOV.U32 R52, RZ, RZ, R41 ;  /* 0x000000ffff347224 */ /* 0x000fe200078e0029 */
[----:B------:R-:W-:Y:S01]  /*61930*/  ISETP.GE.U32.AND P2, PT, R34, R56, PT ;  /* 0x000000382200720c */ /* 0x000fe20003f46070 */
[----:B------:R-:W-:Y:S01]  /*61940*/  IMAD.WIDE.U32 R40, R10, R18, RZ ;  /* 0x000000120a287225 */ /* 0x000fe200078e00ff */
[----:B------:R-:W-:Y:S02]  /*61950*/  ISETP.GE.U32.AND.EX P1, PT, R51, R49, PT, P1 ;  /* 0x000000313300720c */ /* 0x000fe40003f26110 */
[----:B------:R-:W-:Y:S01]  /*61960*/  ISETP.GE.U32.AND.EX P0, PT, R31, R37, PT, P0 ;  /* 0x000000251f00720c */ /* 0x000fe20003f06100 */
[----:B------:R-:W-:Y:S01]  /*61970*/  IMAD.WIDE.U32.X R36, R19, R9, R52, P6 ;  /* 0x0000000913247225 */ /* 0x000fe200030e0434 */
[----:B------:R-:W-:-:S02]  /*61980*/  ISETP.GE.U32.AND.EX P2, PT, R35, R31, PT, P2 ;  /* 0x0000001f2300720c */ /* 0x000fc40003f46120 */
[----:B------:R-:W-:Y:S01]  /*61990*/  SEL R31, RZ, 0x1, P1 ;  /* 0x00000001ff1f7807 */ /* 0x000fe20000800000 */
[----:B------:R-:W-:Y:S01]  /*619a0*/  IMAD.WIDE.U32 R46, P1, R19, R10, R38 ;  /* 0x0000000a132e7225 */ /* 0x000fe20007820026 */
[----:B------:R-:W-:-:S03]  /*619b0*/  SEL R40, RZ, 0x1, P0 ;  /* 0x00000001ff287807 */ /* 0x000fc60000000000 */
[----:B------:R-:W-:Y:S01]  /*619c0*/  IMAD.X R39, RZ, RZ, RZ, P4 ;  /* 0x000000ffff277224 */ /* 0x000fe200020e06ff */
[----:B------:R-:W-:Y:S01]  /*619d0*/  IADD3 R6, P4, P6, R31, R6, R42 ;  /* 0x000000061f067210 */ /* 0x000fe20007e9e02a */
[----:B------:R-:W-:Y:S01]  /*619e0*/  IMAD.WIDE.U32 R42, R9, R20, RZ ;  /* 0x00000014092a7225 */ /* 0x000fe200078e00ff */
[----:B------:R-:W-:Y:S02]  /*619f0*/  SEL R31, RZ, 0x1, P2 ;  /* 0x00000001ff1f7807 */ /* 0x000fe40001000000 */
[----:B------:R-:W-:Y:S01]  /*61a00*/  IADD3.X R7, PT, PT, RZ, R7, RZ, P4, P6 ;  /* 0x00000007ff077210 */ /* 0x000fe200027ec4ff */
[----:B------:R-:W-:Y:S01]  /*61a10*/  IMAD.WIDE.U32 R48, R20, R8, R50 ;  /* 0x0000000814307225 */ /* 0x000fe200078e0032 */
[----:B------:R-:W-:Y:S02]  /*61a20*/  IADD3 R31, P4, P2, R31, R36, R40 ;  /* 0x000000241f1f7210 */ /* 0x000fe40007a9e028 */
[----:B------:R-:W-:Y:S01]  /*61a30*/  IADD3 RZ, P0, PT, R41, R46, RZ ;  /* 0x0000002e29ff7210 */ /* 0x000fe20007f1e0ff */
[----:B------:R-:W-:-:S02]  /*61a40*/  IMAD R36, R21, R8, RZ ;  /* 0x0000000815247224 */ /* 0x000fc400078e02ff */
[----:B------:R-:W-:Y:S02]  /*61a50*/  IMAD.MOV.U32 R38, RZ, RZ, R55 ;  /* 0x000000ffff267224 */ /* 0x000fe400078e0037 */
[----:B------:R-:W-:Y:S02]  /*61a60*/  IMAD.X R53, RZ, RZ, RZ, P1 ;  /* 0x000000ffff357224 */ /* 0x000fe400008e06ff */
[----:B------:R-:W-:Y:S01]  /*61a70*/  IMAD R55, R20, R9, R36 ;  /* 0x0000000914377224 */ /* 0x000fe200078e0224 */
[----:B------:R-:W-:Y:S01]  /*61a80*/  IADD3.X R36, PT, PT, RZ, R37, RZ, P4, P2 ;  /* 0x00000025ff247210 */ /* 0x000fe200027e44ff */
[----:B------:R-:W-:Y:S01]  /*61a90*/  IMAD.WIDE.U32 R40, R8, R20, RZ ;  /* 0x0000001408287225 */ /* 0x000fe200078e00ff */
[----:B------:R-:W-:-:S03]  /*61aa0*/  IADD3 R40, P2, PT, R31, R48, RZ ;  /* 0x000000301f287210 */ /* 0x000fc60007f5e0ff */
[----:B------:R-:W-:Y:S01]  /*61ab0*/  IMAD.WIDE.U32 R42, P1, R21, R8, R42 ;  /* 0x00000008152a7225 */ /* 0x000fe2000782002a */
[----:B------:R-:W-:-:S03]  /*61ac0*/  ISETP.GE.U32.AND P4, PT, R40, R48, PT ;  /* 0x000000302800720c */ /* 0x000fc60003f86070 */
[----:B------:R-:W-:Y:S01]  /*61ad0*/  IMAD.MOV.U32 R52, RZ, RZ, R47 ;  /* 0x000000ffff347224 */ /* 0x000fe200078e002f */
[----:B------:R-:W-:Y:S01]  /*61ae0*/  IADD3 RZ, P6, PT, R41, R42, RZ ;  /* 0x0000002a29ff7210 */ /* 0x000fe20007fde0ff */
[----:B------:R-:W-:Y:S01]  /*61af0*/  IMAD.X R47, RZ, RZ, RZ, P1 ;  /* 0x000000ffff2f7224 */ /* 0x000fe200008e06ff */
[----:B------:R-:W-:Y:S01]  /*61b00*/  ISETP.GE.U32.AND P1, PT, R48, R50, PT ;  /* 0x000000323000720c */ /* 0x000fe20003f26070 */
[----:B------:R-:W-:Y:S02]  /*61b10*/  IMAD.IADD R31, R49, 0x1, R55 ;  /* 0x00000001311f7824 */ /* 0x000fe400078e0237 */
[----:B------:R-:W-:-:S03]  /*61b20*/  IMAD.WIDE.U32 R48, R9, R22, RZ ;  /* 0x0000001609307225 */ /* 0x000fc600078e00ff */
[C---:B------:R-:W-:Y:S01]  /*61b30*/  ISETP.GE.U32.AND.EX P1, PT, R31.reuse, R51, PT, P1 ;  /* 0x000000331f00720c */ /* 0x040fe20003f26110 */
[----:B------:R-:W-:Y:S02]  /*61b40*/  IMAD.X R41, R31, 0x1, R36, P2 ;  /* 0x000000011f297824 */ /* 0x000fe400010e0624 */
[----:B------:R-:W-:Y:S01]  /*61b50*/  IMAD.WIDE.U32 R50, R11, R20, RZ ;  /* 0x000000140b327225 */ /* 0x000fe200078e00ff */
[----:B------:R-:W-:Y:S02]  /*61b60*/  SEL R44, RZ, 0x1, P1 ;  /* 0x00000001ff2c7807 */ /* 0x000fe40000800000 */
[----:B------:R-:W-:Y:S01]  /*61b70*/  ISETP.GE.U32.AND.EX P4, PT, R41, R31, PT, P4 ;  /* 0x0000001f2900720c */ /* 0x000fe20003f86140 */
[----:B------:R-:W-:-:S03]  /*61b80*/  IMAD.WIDE.U32 R36, R8, R22, RZ ;  /* 0x0000001608247225 */ /* 0x000fc600078e00ff */
[----:B------:R-:W-:Y:S01]  /*61b90*/  SEL R61, RZ, 0x1, P4 ;  /* 0x00000001ff3d7807 */ /* 0x000fe20002000000 */
[----:B------:R-:W-:-:S04]  /*61ba0*/  IMAD.WIDE.U32 R48, P2, R23, R8, R48 ;  /* 0x0000000817307225 */ /* 0x000fc80007840030 */
[----:B------:R-:W-:Y:S01]  /*61bb0*/  IMAD.MOV.U32 R46, RZ, RZ, R43 ;  /* 0x000000ffff2e7224 */ /* 0x000fe200078e002b */
[----:B------:R-:W-:Y:S01]  /*61bc0*/  IADD3 RZ, P1, PT, R37, R48, RZ ;  /* 0x0000003025ff7210 */ /* 0x000fe20007f3e0ff */
[----:B------:R-:W-:-:S04]  /*61bd0*/  IMAD.WIDE.U32 R42, R10, R20, RZ ;  /* 0x000000140a2a7225 */ /* 0x000fc800078e00ff */
[----:B------:R-:W-:-:S04]  /*61be0*/  IMAD.WIDE.U32.X R46, R21, R9, R46, P6 ;  /* 0x00000009152e7225 */ /* 0x000fc800030e042e */
[----:B------:R-:W-:-:S04]  /*61bf0*/  IMAD.WIDE.U32 R54, P6, R21, R10, R50 ;  /* 0x0000000a15367225 */ /* 0x000fc800078c0032 */
[----:B------:R-:W-:Y:S01]  /*61c00*/  IMAD.WIDE.U32 R36, R11, R22, RZ ;  /* 0x000000160b247225 */ /* 0x000fe200078e00ff */
[----:B------:R-:W-:-:S03]  /*61c10*/  IADD3 RZ, P4, PT, R43, R54, RZ ;  /* 0x000000362bff7210 */ /* 0x000fc60007f9e0ff */
[----:B------:R-:W-:Y:S02]  /*61c20*/  IMAD R31, R17, R10, RZ ;  /* 0x0000000a111f7224 */ /* 0x000fe400078e02ff */
[----:B------:R-:W-:Y:S02]  /*61c30*/  IMAD.X R51, RZ, RZ, RZ, P2 ;  /* 0x000000ffff337224 */ /* 0x000fe400010e06ff */
[----:B------:R-:W-:-:S04]  /*61c40*/  IMAD.WIDE.U32 R42, R10, R22, RZ ;  /* 0x000000160a2a7225 */ /* 0x000fc800078e00ff */
[----:B------:R-:W-:-:S04]  /*61c50*/  IMAD.WIDE.U32 R58, P2, R23, R10, R36 ;  /* 0x0000000a173a7225 */ /* 0x000fc80007840024 */
[C---:B------:R-:W-:Y:S02]  /*61c60*/  IMAD R31, R16.reuse, R11, R31 ;  /* 0x0000000b101f7224 */ /* 0x040fe400078e021f */
[----:B------:R-:W-:-:S04]  /*61c70*/  IMAD.WIDE.U32 R36, R16, R10, R34 ;  /* 0x0000000a10247225 */ /* 0x000fc800078e0022 */
        /* <DEDUP_REMOVED lines=8> */
[----:B------:R-:W-:-:S04]  /*61d00*/  IMAD.WIDE.U32.X R48, R19, R11, R52, P0 ;  /* 0x0000000b13307225 */ /* 0x000fc800000e0434 */
[C---:B------:R-:W-:Y:S02]  /*61d10*/  IMAD R63, R18.reuse, R11, R34 ;  /* 0x0000000b123f7224 */ /* 0x040fe400078e0222 */
[----:B------:R-:W-:-:S04]  /*61d20*/  IMAD.WIDE.U32 R52, R18, R10, R40 ;  /* 0x0000000a12347225 */ /* 0x000fc800078e0028 */
[----:B------:R-:W-:Y:S02]  /*61d30*/  IMAD R18, R23, R8, RZ ;  /* 0x0000000817127224 */ /* 0x000fe400078e02ff */
[----:B------:R-:W-:Y:S01]  /*61d40*/  IMAD.MOV.U32 R56, RZ, RZ, R55 ;  /* 0x000000ffff387224 */ /* 0x000fe200078e0037 */
[----:B------:R-:W-:Y:S01]  /*61d50*/  SEL R55, RZ, 0x1, P2 ;  /* 0x00000001ff377807 */ /* 0x000fe20001000000 */
[----:B------:R-:W-:Y:S01]  /*61d60*/  IMAD.MOV.U32 R42, RZ, RZ, R59 ;  /* 0x000000ffff2a7224 */ /* 0x000fe200078e003b */
[----:B------:R-:W-:Y:S01]  /*61d70*/  IADD3 R59, P0, P2, R61, R46, R44 ;  /* 0x0000002e3d3b7210 */ /* 0x000fe20007a1e02c */
[----:B------:R-:W-:-:S04]  /*61d80*/  IMAD.WIDE.U32.X R38, R17, R11, R38, P5 ;  /* 0x0000000b11267225 */ /* 0x000fc800028e0426 */
[-C--:B------:R-:W-:Y:S02]  /*61d90*/  IMAD R61, R22, R9.reuse, R18 ;  /* 0x00000009163d7224 */ /* 0x080fe400078e0212 */
[----:B------:R-:W-:-:S04]  /*61da0*/  IMAD.WIDE.U32.X R18, R23, R9, R50, P1 ;  /* 0x0000000917127225 */ /* 0x000fc800008e0432 */
[----:B------:R-:W-:Y:S01]  /*61db0*/  IMAD.IADD R9, R53, 0x1, R63 ;  /* 0x0000000135097824 */ /* 0x000fe200078e023f */
[----:B------:R-:W-:Y:S01]  /*61dc0*/  IADD3 R53, P1, P5, R52, R38, R55 ;  /* 0x0000002634357210 */ /* 0x000fe20007d3e037 */
[----:B------:R-:W-:Y:S01]  /*61dd0*/  IMAD.WIDE.U32 R34, R22, R8, R6 ;  /* 0x0000000816227225 */ /* 0x000fe200078e0006 */
[----:B------:R-:W-:Y:S02]  /*61de0*/  IADD3.X R8, PT, PT, RZ, R47, RZ, P0, P2 ;  /* 0x0000002fff087210 */ /* 0x000fe400007e44ff */
[----:B------:R-:W-:Y:S01]  /*61df0*/  IADD3.X R46, PT, PT, R9, R39, RZ, P1, P5 ;  /* 0x00000027092e7210 */ /* 0x000fe20000fea4ff */
[----:B------:R-:W-:Y:S01]  /*61e00*/  IMAD.IADD R35, R35, 0x1, R61 ;  /* 0x0000000123237824 */ /* 0x000fe200078e023d */
[----:B------:R-:W-:Y:S02]  /*61e10*/  IADD3 R38, P2, PT, R59, R34, RZ ;  /* 0x000000223b267210 */ /* 0x000fe40007f5e0ff */
[----:B------:R-:W-:Y:S02]  /*61e20*/  ISETP.GE.U32.AND P1, PT, R52, R40, PT ;  /* 0x000000283400720c */ /* 0x000fe40003f26070 */
[----:B------:R-:W-:Y:S01]  /*61e30*/  ISETP.GE.U32.AND P5, PT, R53, R52, PT ;  /* 0x000000343500720c */ /* 0x000fe20003fa6070 */
[----:B------:R-:W-:Y:S01]  /*61e40*/  IMAD.X R39, R35, 0x1, R8, P2 ;  /* 0x0000000123277824 */ /* 0x000fe200010e0608 */
[----:B------:R-:W-:Y:S01]  /*61e50*/  ISETP.GE.U32.AND P0, PT, R34, R6, PT ;  /* 0x000000062200720c */ /* 0x000fe20003f06070 */
[----:B------:R-:W-:Y:S01]  /*61e60*/  IMAD R6, R21, R10, RZ ;  /* 0x0000000a15067224 */ /* 0x000fe200078e02ff */
[----:B------:R-:W-:-:S02]  /*61e70*/  ISETP.GE.U32.AND.EX P1, PT, R9, R41, PT, P1 ;  /* 0x000000290900720c */ /* 0x000fc40003f26110 */
[----:B------:R-:W-:Y:S01]  /*61e80*/  ISETP.GE.U32.AND.EX P5, PT, R46, R9, PT, P5 ;  /* 0x000000092e00720c */ /* 0x000fe20003fa6150 */
[-C--:B------:R-:W-:Y:S01]  /*61e90*/  IMAD R51, R20, R11.reuse, R6 ;  /* 0x0000000b14337224 */ /* 0x080fe200078e0206 */
[----:B------:R-:W-:Y:S01]  /*61ea0*/  ISETP.GE.U32.AND P2, PT, R38, R34, PT ;  /* 0x000000222600720c */ /* 0x000fe20003f46070 */
[----:B------:R-:W-:Y:S01]  /*61eb0*/  IMAD.WIDE.U32.X R8, R23, R11, R42, P6 ;  /* 0x0000000b17087225 */ /* 0x000fe200030e042a */
[----:B------:R-:W-:Y:S02]  /*61ec0*/  SEL R6, RZ, 0x1, P1 ;  /* 0x00000001ff067807 */ /* 0x000fe40000800000 */
[----:B------:R-:W-:Y:S02]  /*61ed0*/  SEL R47, RZ, 0x1, P5 ;  /* 0x00000001ff2f7807 */ /* 0x000fe40002800000 */
[----:B------:R-:W-:Y:S01]  /*61ee0*/  ISETP.GE.U32.AND.EX P0, PT, R35, R7, PT, P0 ;  /* 0x000000072300720c */ /* 0x000fe20003f06100 */
[----:B------:R-:W-:Y:S01]  /*61ef0*/  IMAD R7, R23, R10, RZ ;  /* 0x0000000a17077224 */ /* 0x000fe200078e02ff */
[----:B------:R-:W-:Y:S01]  /*61f00*/  ISETP.GE.U32.AND.EX P2, PT, R39, R35, PT, P2 ;  /* 0x000000232700720c */ /* 0x000fe20003f46120 */
[----:B------:R-:W-:Y:S01]  /*61f10*/  IMAD.WIDE.U32.X R34, R21, R11, R56, P4 ;  /* 0x0000000b15227225 */ /* 0x000fe200020e0438 */
[----:B------:R-:W-:-:S02]  /*61f20*/  IADD3 R47, P4, P1, R47, R48, R6 ;  /* 0x000000302f2f7210 */ /* 0x000fc4000799e006 */
[----:B------:R-:W-:Y:S01]  /*61f30*/  SEL R40, RZ, 0x1, P0 ;  /* 0x00000001ff287807 */ /* 0x000fe20000000000 */
[----:B------:R-:W-:Y:S01]  /*61f40*/  IMAD.WIDE.U32 R20, R20, R10, R38 ;  /* 0x0000000a14147225 */ /* 0x000fe200078e0026 */
[----:B------:R-:W-:Y:S02]  /*61f50*/  IADD3.X R44, PT, PT, RZ, R49, RZ, P4, P1 ;  /* 0x00000031ff2c7210 */ /* 0x000fe400027e24ff */
[----:B------:R-:W-:Y:S01]  /*61f60*/  SEL R41, RZ, 0x1, P2 ;  /* 0x00000001ff297807 */ /* 0x000fe20001000000 */
[----:B------:R-:W-:Y:S01]  /*61f70*/  IMAD R55, R22, R11, R7 ;  /* 0x0000000b16377224 */ /* 0x000fe200078e0207 */
[----:B------:R-:W-:Y:S01]  /*61f80*/  IADD3 R49, P4, PT, R47, R20, RZ ;  /* 0x000000142f317210 */ /* 0x000fe20007f9e0ff */
[----:B------:R-:W-:Y:S01]  /*61f90*/  IMAD.WIDE.U32 R6, R46, 0x3d1, RZ ;  /* 0x000003d12e067825 */ /* 0x000fe200078e00ff */
[----:B------:R-:W-:Y:S02]  /*61fa0*/  IADD3 R18, P2, P5, R41, R18, R40 ;  /* 0x0000001229127210 */ /* 0x000fe40007d5e028 */
[----:B------:R-:W-:Y:S01]  /*61fb0*/  ISETP.GE.U32.AND P0, PT, R20, R38, PT ;  /* 0x000000261400720c */ /* 0x000fe20003f06070 */
[----:B------:R-:W-:Y:S01]  /*61fc0*/  IMAD.IADD R11, R21, 0x1, R51 ;  /* 0x00000001150b7824 */ /* 0x000fe200078e0233 */
[----:B------:R-:W-:Y:S01]  /*61fd0*/  ISETP.GE.U32.AND P1, PT, R49, R20, PT ;  /* 0x000000143100720c */ /* 0x000fe20003f26070 */
[----:B------:R-:W-:Y:S01]  /*61fe0*/  IMAD.WIDE.U32 R40, R53, 0x3d1, RZ ;  /* 0x000003d135287825 */ /* 0x000fe200078e00ff */
[----:B------:R-:W-:-:S03]  /*61ff0*/  IADD3.X R19, PT, PT, RZ, R19, RZ, P2, P5 ;  /* 0x00000013ff137210 */ /* 0x000fc600017ea4ff */
[C---:B------:R-:W-:Y:S01]  /*62000*/  IMAD.X R44, R11.reuse, 0x1, R44, P4 ;  /* 0x000000010b2c7824 */ /* 0x040fe200020e062c */
[----:B------:R-:W-:Y:S01]  /*62010*/  ISETP.GE.U32.AND.EX P4, PT, R11, R39, PT, P0 ;  /* 0x000000270b00720c */ /* 0x000fe20003f86100 */
[----:B------:R-:W-:Y:S01]  /*62020*/  IMAD.WIDE.U32 R42, P6, RZ, R53, R6 ;  /* 0x00000035ff2a7225 */ /* 0x000fe200078c0006 */
[----:B------:R-:W-:Y:S02]  /*62030*/  IADD3 R7, P2, PT, RZ, R40, RZ ;  /* 0x00000028ff077210 */ /* 0x000fe40007f5e0ff */
[C---:B------:R-:W-:Y:S01]  /*62040*/  ISETP.GE.U32.AND.EX P1, PT, R44.reuse, R11, PT, P1 ;  /* 0x0000000b2c00720c */ /* 0x040fe20003f26110 */
[----:B------:R-:W-:Y:S01]  /*62050*/  IMAD.WIDE.U32 R38, R44, 0x3d1, RZ ;  /* 0x000003d12c267825 */ /* 0x000fe200078e00ff */
[----:B------:R-:W-:Y:S02]  /*62060*/  IADD3 R41, P5, PT, R41, R42, RZ ;  /* 0x0000002a29297210 */ /* 0x000fe40007fbe0ff */
[----:B------:R-:W-:Y:S01]  /*62070*/  SEL R23, RZ, 0x1, P4 ;  /* 0x00000001ff177807 */ /* 0x000fe20002000000 */
[----:B------:R-:W-:Y:S01]  /*62080*/  IMAD.X R21, RZ, RZ, RZ, P6 ;  /* 0x000000ffff157224 */ /* 0x000fe200030e06ff */
[----:B------:R-:W-:Y:S01]  /*62090*/  SEL R51, RZ, 0x1, P1 ;  /* 0x00000001ff337807 */ /* 0x000fe20000800000 */
[----:B------:R-:W-:Y:S01]  /*620a0*/  IMAD.MOV.U32 R20, RZ, RZ, R43 ;  /* 0x000000ffff147224 */ /* 0x000fe200078e002b */
[----:B------:R-:W-:Y:S01]  /*620b0*/  ISETP.GE.U32.AND P0, PT, R7, R40, PT ;  /* 0x000000280700720c */ /* 0x000fe20003f06070 */
[----:B------:R-:W-:Y:S01]  /*620c0*/  IMAD.X R6, R41, 0x1, R53, P2 ;  /* 0x0000000129067824 */ /* 0x000fe200010e0635 */
[----:B------:R-:W-:Y:S01]  /*620d0*/  IADD3 R51, P2, P1, R51, R34, R23 ;  /* 0x0000002233337210 */ /* 0x000fe2000795e017 */
[----:B------:R-:W-:-:S03]  /*620e0*/  IMAD.WIDE.U32 R10, R22, R10, R18 ;  /* 0x0000000a160a7225 */ /* 0x000fc600078e0012 */
[----:B------:R-:W-:Y:S01]  /*620f0*/  ISETP.GE.U32.AND.EX P0, PT, R6, R41, PT, P0 ;  /* 0x000000290600720c */ /* 0x000fe20003f06100 */
[----:B------:R-:W-:Y:S01]  /*62100*/  IMAD.WIDE.U32.X R20, RZ, R46, R20, P5 ;  /* 0x0000002eff147225 */ /* 0x000fe200028e0414 */
[----:B------:R-:W-:Y:S02]  /*62110*/  IADD3.X R40, PT, PT, RZ, R35, RZ, P2, P1 ;  /* 0x00000023ff287210 */ /* 0x000fe400017e24ff */
[----:B------:R-:W-:Y:S01]  /*62120*/  IADD3 R51, P6, PT, R51, R10, RZ ;  /* 0x0000000a33337210 */ /* 0x000fe20007fde0ff */
[----:B------:R-:W-:Y:S01]  /*62130*/  IMAD.WIDE.U32 R22, R49, 0x3d1, RZ ;  /* 0x000003d131167825 */ /* 0x000fe200078e00ff */
[----:B------:R-:W-:-:S03]  /*62140*/  ISETP.GE.U32.AND P5, PT, R10, R18, PT ;  /* 0x000000120a00720c */ /* 0x000fc60003fa6070 */
[----:B------:R-:W-:Y:S01]  /*62150*/  IMAD.WIDE.U32 R38, P4, RZ, R49, R38 ;  /* 0x00000031ff267225 */ /* 0x000fe20007880026 */
[----:B------:R-:W-:-:S03]  /*62160*/  IADD3 R41, P1, PT, R20, R22, RZ ;  /* 0x0000001614297210 */ /* 0x000fc60007f3e0ff */
[----:B------:R-:W-:Y:S01]  /*62170*/  IMAD.IADD R47, R11, 0x1, R55 ;  /* 0x000000010b2f7824 */ /* 0x000fe200078e0237 */
[----:B------:R-:W-:Y:S01]  /*62180*/  SEL R11, RZ, 0x1, P0 ;  /* 0x00000001ff0b7807 */ /* 0x000fe20000000000 */
        /* <DEDUP_REMOVED lines=9> */
[----:B------:R-:W-:-:S02]  /*62220*/  ISETP.GE.U32.AND P2, PT, R41, R22, PT ;  /* 0x000000162900720c */ /* 0x000fc40003f46070 */
[----:B------:R-:W-:Y:S01]  /*62230*/  SEL R22, RZ, 0x1, P5 ;  /* 0x00000001ff167807 */ /* 0x000fe20002800000 */
[C---:B------:R-:W-:Y:S01]  /*62240*/  IMAD.X R10, R43.reuse, 0x1, R49, P6 ;  /* 0x000000012b0a7824 */ /* 0x040fe200030e0631 */
[----:B------:R-:W-:Y:S02]  /*62250*/  IADD3 R11, P5, PT, R18, R11, RZ ;  /* 0x0000000b120b7210 */ /* 0x000fe40007fbe0ff */
[----:B------:R-:W-:Y:S02]  /*62260*/  ISETP.GE.U32.AND.EX P1, PT, R40, R47, PT, P1 ;  /* 0x0000002f2800720c */ /* 0x000fe40003f26110 */
[----:B------:R-:W-:Y:S01]  /*62270*/  ISETP.GE.U32.AND.EX P2, PT, R43, R20, PT, P2 ;  /* 0x000000142b00720c */ /* 0x000fe20003f46120 */
[----:B------:R-:W-:Y:S01]  /*62280*/  IMAD.X R19, RZ, RZ, R10, P5 ;  /* 0x000000ffff137224 */ /* 0x000fe200028e060a */
[----:B------:R-:W-:Y:S01]  /*62290*/  SEL R47, RZ, 0x1, P1 ;  /* 0x00000001ff2f7807 */ /* 0x000fe20000800000 */
[----:B------:R-:W-:Y:S01]  /*622a0*/  IMAD.WIDE.U32.X R20, RZ, R44, R34, P4 ;  /* 0x0000002cff147225 */ /* 0x000fe200020e0422 */
[----:B------:R-:W-:-:S02]  /*622b0*/  ISETP.GE.U32.AND P1, PT, R11, R18, PT ;  /* 0x000000120b00720c */ /* 0x000fc40003f26070 */
[----:B------:R-:W-:Y:S01]  /*622c0*/  IADD3 R47, P4, P5, R47, R8, R22 ;  /* 0x000000082f2f7210 */ /* 0x000fe20007d9e016 */
[----:B------:R-:W-:Y:S01]  /*622d0*/  IMAD.WIDE.U32 R22, R51, 0x3d1, RZ ;  /* 0x000003d133167825 */ /* 0x000fe200078e00ff */
[----:B------:R-:W-:Y:S02]  /*622e0*/  ISETP.GE.U32.AND.EX P6, PT, R19, R10, PT, P1 ;  /* 0x0000000a1300720c */ /* 0x000fe40003fc6110 */
[----:B------:R-:W-:Y:S01]  /*622f0*/  ISETP.LT.U32.AND P0, PT, R18, R41, PT ;  /* 0x000000291200720c */ /* 0x000fe20003f01070 */
[----:B------:R-:W-:Y:S01]  /*62300*/  IMAD.WIDE.U32 R38, P1, RZ, R51, R38 ;  /* 0x00000033ff267225 */ /* 0x000fe20007820026 */
[----:B------:R-:W-:Y:S02]  /*62310*/  SEL R35, RZ, 0x1, P2 ;  /* 0x00000001ff237807 */ /* 0x000fe40001000000 */
[----:B------:R-:W-:Y:S01]  /*62320*/  ISETP.LT.U32.OR.EX P0, PT, R10, R43, !P6, P0 ;  /* 0x0000002b0a00720c */ /* 0x000fe20007701500 */
[----:B------:R-:W-:Y:S01]  /*62330*/  IMAD.MOV.U32 R8, RZ, RZ, R39 ;  /* 0x000000ffff087224 */ /* 0x000fe200078e0027 */
[----:B------:R-:W-:Y:S01]  /*62340*/  IADD3.X R49, PT, PT, RZ, R9, RZ, P4, P5 ;  /* 0x00000009ff317210 */ /* 0x000fe200027ea4ff */
[----:B------:R-:W-:Y:S01]  /*62350*/  IMAD.X R9, RZ, RZ, RZ, P1 ;  /* 0x000000ffff097224 */ /* 0x000fe200008e06ff */
[----:B------:R-:W-:-:S02]  /*62360*/  IADD3 R35, P2, P6, R22, R20, R35 ;  /* 0x0000001416237210 */ /* 0x000fc40007e5e023 */
[----:B------:R-:W-:Y:S02]  /*62370*/  IADD3 R41, P4, PT, R23, R38, RZ ;  /* 0x0000002617297210 */ /* 0x000fe40007f9e0ff */
[----:B------:R-:W-:Y:S02]  /*62380*/  IADD3 R10, P5, PT, R35, R44, RZ ;  /* 0x0000002c230a7210 */ /* 0x000fe40007fbe0ff */
[----:B------:R-:W-:Y:S01]  /*62390*/  SEL R23, RZ, 0x1, !P0 ;  /* 0x00000001ff177807 */ /* 0x000fe20004000000 */
[----:B------:R-:W-:Y:S01]  /*623a0*/  IMAD.WIDE.U32.X R8, RZ, R40, R8, P4 ;  /* 0x00000028ff087225 */ /* 0x000fe200020e0408 */
[----:B------:R-:W-:Y:S02]  /*623b0*/  IADD3.X R18, PT, PT, R41, R21, RZ, P2, P6 ;  /* 0x0000001529127210 */ /* 0x000fe400017ec4ff */
[----:B------:R-:W-:Y:S01]  /*623c0*/  ISETP.GE.U32.AND P1, PT, R35, R22, PT ;  /* 0x000000162300720c */ /* 0x000fe20003f26070 */
[----:B------:R-:W-:Y:S01]  /*623d0*/  IMAD.WIDE.U32 R20, R47, 0x3d1, RZ ;  /* 0x000003d12f147825 */ /* 0x000fe200078e00ff */
[----:B------:R-:W-:-:S02]  /*623e0*/  ISETP.LT.U32.AND P0, PT, R10, R35, PT ;  /* 0x000000230a00720c */ /* 0x000fc40003f01070 */
[----:B------:R-:W-:Y:S01]  /*623f0*/  IADD3 R39, P2, PT, R10, R23, RZ ;  /* 0x000000170a277210 */ /* 0x000fe20007f5e0ff */
[C---:B------:R-:W-:Y:S01]  /*62400*/  IMAD.X R35, R18.reuse, 0x1, R51, P5 ;  /* 0x0000000112237824 */ /* 0x040fe200028e0633 */
[----:B------:R-:W-:Y:S01]  /*62410*/  ISETP.GE.U32.AND.EX P1, PT, R18, R41, PT, P1 ;  /* 0x000000291200720c */ /* 0x000fe20003f26110 */
[----:B------:R-:W-:Y:S01]  /*62420*/  IMAD.WIDE.U32 R22, R49, 0x3d1, RZ ;  /* 0x000003d131167825 */ /* 0x000fe200078e00ff */
[----:B------:R-:W-:Y:S02]  /*62430*/  ISETP.GE.U32.AND P5, PT, R39, R10, PT ;  /* 0x0000000a2700720c */ /* 0x000fe40003fa6070 */
[----:B------:R-:W-:Y:S01]  /*62440*/  SEL R41, RZ, 0x1, P1 ;  /* 0x00000001ff297807 */ /* 0x000fe20000800000 */
[----:B------:R-:W-:Y:S02]  /*62450*/  IMAD.X R34, RZ, RZ, R35, P2 ;  /* 0x000000ffff227224 */ /* 0x000fe400010e0623 */
[----:B------:R-:W-:-:S03]  /*62460*/  IMAD.WIDE.U32 R22, P2, RZ, R47, R22 ;  /* 0x0000002fff167225 */ /* 0x000fc60007840016 */
[----:B------:R-:W-:Y:S02]  /*62470*/  ISETP.GE.U32.AND.EX P1, PT, R34, R35, PT, P5 ;  /* 0x000000232200720c */ /* 0x000fe40003f26150 */
[----:B------:R-:W-:Y:S02]  /*62480*/  IADD3 R41, P4, P5, R20, R8, R41 ;  /* 0x0000000814297210 */ /* 0x000fe40007d9e029 */
[----:B------:R-:W-:Y:S02]  /*62490*/  ISETP.LT.U32.OR.EX P0, PT, R35, R18, !P1, P0 ;  /* 0x000000122300720c */ /* 0x000fe40004f01500 */
[----:B------:R-:W-:Y:S02]  /*624a0*/  IADD3 R43, P1, PT, R21, R22, RZ ;  /* 0x00000016152b7210 */ /* 0x000fe40007f3e0ff */
[----:B------:R-:W-:Y:S02]  /*624b0*/  IADD3 R8, P6, PT, R41, R40, RZ ;  /* 0x0000002829087210 */ /* 0x000fe40007fde0ff */
[----:B------:R-:W-:-:S02]  /*624c0*/  SEL R35, RZ, 0x1, !P0 ;  /* 0x00000001ff237807 */ /* 0x000fc40004000000 */
        /* <DEDUP_REMOVED lines=17> */
[----:B------:R-:W-:Y:S01]  /*625e0*/  IADD3 R43, P0, PT, R8, R21, RZ ;  /* 0x00000015082b7210 */ /* 0x000fe20007f1e0ff */
[-C--:B------:R-:W-:Y:S02]  /*625f0*/  IMAD R8, R17, R4.reuse, RZ ;  /* 0x0000000411087224 */ /* 0x080fe400078e02ff */
[----:B------:R-:W-:-:S04]  /*62600*/  IMAD.WIDE.U32 R20, R16, R4, RZ ;  /* 0x0000000410147225 */ /* 0x000fc800078e00ff */
[----:B------:R-:W-:Y:S01]  /*62610*/  IMAD.X R47, RZ, RZ, R9, P0 ;  /* 0x000000ffff2f7224 */ /* 0x000fe200000e0609 */
[----:B------:R-:W-:Y:S01]  /*62620*/  ISETP.NE.U32.AND P0, PT, R43, RZ, PT ;  /* 0x000000ff2b00720c */ /* 0x000fe20003f05070 */
[----:B------:R-:W-:Y:S02]  /*62630*/  IMAD R41, R16, R5, R8 ;  /* 0x0000000510297224 */ /* 0x000fe400078e0208 */
[----:B------:R-:W-:Y:S01]  /*62640*/  IMAD.MOV.U32 R17, RZ, RZ, RZ ;  /* 0x000000ffff117224 */ /* 0x000fe200078e00ff */
        /* <DEDUP_REMOVED lines=53> */
.L_x_499:
[----:B------:R-:W-:Y:S05]  /*629a0*/  BSYNC.RECONVERGENT B1 ;  /* 0x0000000000017941 */ /* 0x000fea0003800200 */
.L_x_498:
[----:B------:R-:W-:Y:S01]  /*629b0*/  IADD3 R4, P1, PT, R7, R20, RZ ;  /* 0x0000001407047210 */ /* 0x000fe20007f3e0ff */
[----:B------:R-:W-:Y:S01]  /*629c0*/  IMAD.IADD R41, R21, 0x1, R41 ;  /* 0x0000000115297824 */ /* 0x000fe200078e0229 */
[----:B------:R-:W-:Y:S01]  /*629d0*/  BSSY.RELIABLE B1, `(.L_x_500) ;  /* 0x000003b000017945 */ /* 0x000fe20003800100 */
[----:B------:R-:W-:Y:S01]  /*629e0*/  IMAD.MOV.U32 R18, RZ, RZ, RZ ;  /* 0x000000ffff127224 */ /* 0x000fe200078e00ff */
        /* <DEDUP_REMOVED lines=57> */
.L_x_501:
[----:B------:R-:W-:Y:S05]  /*62d80*/  BSYNC.RELIABLE B1 ;  /* 0x0000000000017941 */ /* 0x000fea0003800100 */
.L_x_500:
        /* <DEDUP_REMOVED lines=28> */
[----:B------:R-:W-:-:S04]  /*62f50*/  ISETP.LT.U32.OR.EX P4, PT, R11, R25, !P4, P5 ;  /* 0x000000190b00720c */ /* 0x000fc80006781550 */
[----:B------:R-:W-:Y:S02]  /*62f60*/  SEL R29, RZ, 0xffffffff, !P4 ;  /* 0xffffffffff1d7807 */ /* 0x000fe40006000000 */
[----:B------:R-:W-:Y:S02]  /*62f70*/  IADD3 R11, P4, PT, R10, R9, RZ ;  /* 0x000000090a0b7210 */ /* 0x000fe40007f9e0ff */
[----:B------:R-:W-:Y:S02]  /*62f80*/  IADD3 R27, P2, PT, R22, R29, RZ ;  /* 0x0000001d161b7210 */ /* 0x000fe40007f5e0ff */
[----:B------:R-:W-:Y:S01]  /*62f90*/  ISETP.GT.U32.AND P0, PT, R11, R24, PT ;  /* 0x000000180b00720c */ /* 0x000fe20003f04070 */
[----:B------:R-:W-:Y:S01]  /*62fa0*/  IMAD.X R32, R10, 0x1, R8, P4 ;  /* 0x000000010a207824 */ /* 0x000fe200020e0608 */
[----:B------:R-:W-:Y:S01]  /*62fb0*/  SEL R8, RZ, 0xffffffff, !P1 ;  /* 0xffffffffff087807 */ /* 0x000fe20004800000 */
[----:B------:R-:W-:Y:S01]  /*62fc0*/  IMAD.X R23, R23, 0x1, R29, P2 ;  /* 0x0000000117177824 */ /* 0x000fe200010e061d */
[----:B------:R-:W-:Y:S01]  /*62fd0*/  IADD3 R29, P2, PT, R4, -R16, RZ ;  /* 0x80000010041d7210 */ /* 0x000fe20007f5e0ff */
[----:B------:R-:W-:Y:S01]  /*62fe0*/  IMAD.MOV.U32 R10, RZ, RZ, R11 ;  /* 0x000000ffff0a7224 */ /* 0x000fe200078e000b */
[----:B------:R-:W-:Y:S01]  /*62ff0*/  ISETP.GT.U32.AND.EX P1, PT, R32, R25, PT, P0 ;  /* 0x000000192000720c */ /* 0x000fe20003f24100 */
[----:B------:R-:W-:Y:S01]  /*63000*/  IMAD.MOV.U32 R11, RZ, RZ, R32 ;  /* 0x000000ffff0b7224 */ /* 0x000fe200078e0020 */
[----:B------:R-:W-:Y:S01]  /*63010*/  ISETP.NE.U32.AND P0, PT, R27, RZ, PT ;  /* 0x000000ff1b00720c */ /* 0x000fe20003f05070 */
[----:B------:R-:W-:Y:S01]  /*63020*/  IMAD.X R22, R5, 0x1, ~R17, P2 ;  /* 0x0000000105167824 */ /* 0x000fe200010e0e11 */
[----:B------:R-:W-:-:S02]  /*63030*/  IADD3 R31, P4, PT, R6, R31, RZ ;  /* 0x0000001f061f7210 */ /* 0x000fc40007f9e0ff */
[----:B------:R-:W-:Y:S02]  /*63040*/  ISETP.NE.OR.EX P0, PT, R23, RZ, P1, P0 ;  /* 0x000000ff1700720c */ /* 0x000fe40000f05700 */
[----:B------:R-:W-:Y:S01]  /*63050*/  IADD3 R4, P5, PT, R8, R7, RZ ;  /* 0x0000000708047210 */ /* 0x000fe20007fbe0ff */
[----:B------:R-:W-:Y:S02]  /*63060*/  IMAD.X R7, R6, 0x1, R28, P4 ;  /* 0x0000000106077824 */ /* 0x000fe400020e061c */
[----:B------:R-:W-:Y:S02]  /*63070*/  IMAD.MOV.U32 R6, RZ, RZ, R31 ;  /* 0x000000ffff067224 */ /* 0x000fe400078e001f */
[----:B------:R-:W-:Y:S02]  /*63080*/  IMAD.X R9, R8, 0x1, R26, P5 ;  /* 0x0000000108097824 */ /* 0x000fe400028e061a */
        /* <DEDUP_REMOVED lines=28> */
.L_x_503:
[----:B------:R-:W-:Y:S05]  /*63250*/  BSYNC.RELIABLE B1 ;  /* 0x0000000000017941 */ /* 0x000fea0003800100 */
.L_x_502:
        /* <DEDUP_REMOVED lines=64> */
.L_x_505:
[----:B------:R-:W-:Y:S05]  /*63660*/  BSYNC.RELIABLE B1 ;  /* 0x0000000000017941 */ /* 0x000fea0003800100 */
.L_x_504:
        /* <DEDUP_REMOVED lines=29> */
.L_x_487:
[----:B-1----:R-:W-:Y:S05]  /*63840*/  BSYNC.RECONVERGENT B0 ;  /* 0x0000000000007941 */ /* 0x002fea0003800200 */
.L_x_485:
[----:B------:R-:W-:Y:S05]  /*63850*/  WARPSYNC.ALL ;  /* 0x0000000000007948 */ /* 0x000fea0003800000 */
[----:B------:R-:W-:Y:S01]  /*63860*/  UIADD3 UR5, UPT, UPT, UR5, -0x1, URZ ;  /* 0xffffffff05057890 */ /* 0x000fe2000fffe0ff */
[----:B------:R-:W-:Y:S11]  /*63870*/  BRA.U UP0, `(.L_x_506) ;  /* 0xffffffad00a07547 */ /* 0x000ff6000b83ffff */
[----:B------:R-:W-:Y:S05]  /*63880*/  @P3 BRA `(.L_x_507) ;  /* 0xffffffac00803947 */ /* 0x000fea000383ffff */
[----:B------:R-:W1:Y:S02]  /*63890*/  LDCU UR4, c[0x0][0x3cc] ;  /* 0x00007980ff0477ac */ /* 0x000e640008000800 */
[----:B-1----:R-:W-:-:S13]  /*638a0*/  ISETP.NE.AND P0, PT, RZ, UR4, PT ;  /* 0x00000004ff007c0c */ /* 0x002fda000bf05270 */
[----:B------:R-:W-:Y:S05]  /*638b0*/  @!P0 EXIT ;  /* 0x000000000000894d */ /* 0x000fea0003800000 */
.L_x_578:
[C---:B------:R-:W-:Y:S01]  /*638c0*/  ISETP.NE.AND P0, PT, R30.reuse, 0x1, PT ;  /* 0x000000011e00780c */ /* 0x040fe20003f05270 */
[----:B------:R-:W-:Y:S02]  /*638d0*/  IMAD.MOV.U32 R3, RZ, RZ, R30 ;  /* 0x000000ffff037224 */ /* 0x000fe400078e001e */
[----:B--2-4-:R-:W-:Y:S02]  /*638e0*/  VIADD R30, R30, 0xffffffff ;  /* 0xffffffff1e1e7836 */ /* 0x014fe40000000000 */
[----:B-----5:R-:W-:Y:S02]  /*638f0*/  IMAD.MOV.U32 R12, RZ, RZ, R10 ;  /* 0x000000ffff0c7224 */ /* 0x020fe400078e000a */
[----:B0-----:R-:W-:Y:S02]  /*63900*/  IMAD.MOV.U32 R16, RZ, RZ, R11 ;  /* 0x000000ffff107224 */ /* 0x001fe400078e000b */
[----:B------:R-:W-:Y:S02]  /*63910*/  IMAD.MOV.U32 R15, RZ, RZ, R8 ;  /* 0x000000ffff0f7224 */ /* 0x000fe400078e0008 */
[----:B------:R-:W-:-:S02]  /*63920*/  IMAD.MOV.U32 R14, RZ, RZ, R9 ;  /* 0x000000ffff0e7224 */ /* 0x000fc400078e0009 */
[----:B------:R-:W-:Y:S02]  /*63930*/  IMAD.MOV.U32 R17, RZ, RZ, R6 ;  /* 0x000000ffff117224 */ /* 0x000fe400078e0006 */
[----:B------:R-:W-:Y:S02]  /*63940*/  IMAD.MOV.U32 R18, RZ, RZ, R7 ;  /* 0x000000ffff127224 */ /* 0x000fe400078e0007 */
[----:B--2---:R-:W-:Y:S02]  /*63950*/  IMAD.MOV.U32 R13, RZ, RZ, R4 ;  /* 0x000000ffff0d7224 */ /* 0x004fe400078e0004 */
[----:B------:R-:W-:Y:S01]  /*63960*/  IMAD.MOV.U32 R32, RZ, RZ, R5 ;  /* 0x000000ffff207224 */ /* 0x000fe200078e0005 */
[----:B------:R-:W-:Y:S06]  /*63970*/  @!P0 BRA `(.L_x_508) ;  /* 0x0000002800608947 */ /* 0x000fec0003800000 */
[----:B------:R-:W-:-:S04]  /*63980*/  VIADD R13, R3, 0xfffffffe ;  /* 0xfffffffe030d7836 */ /* 0x000fc80000000000 */
[----:B------:R-:W-:-:S05]  /*63990*/  IMAD R31, R13, 0x20, R0 ;  /* 0x000000200d1f7824 */ /* 0x000fca00078e0200 */
[----:B------:R-:W2:Y:S04]  /*639a0*/  LDL.128 R12, [R31] ;  /* 0x000000001f0c7983 */ /* 0x000ea80000100c00 */
[----:B------:R0:W3:Y:S01]  /*639b0*/  LDL.128 R16, [R31+0x10] ;  /* 0x000010001f107983 */ /* 0x0000e20000100c00 */
[----:B------:R-:W-:Y:S01]  /*639c0*/  UMOV UR4, URZ ;  /* 0x000000ff00047c82 */ /* 0x000fe20008000000 */
[----:B------:R-:W-:Y:S01]  /*639d0*/  BSSY.RECONVERGENT B0, `(.L_x_509) ;  /* 0x00001a8000007945 */ /* 0x000fe20003800200 */
[----:B--2---:R-:W-:-:S04]  /*639e0*/  IMAD.WIDE.U32 R20, R5, R12, RZ ;  /* 0x0000000c05147225 */ /* 0x004fc800078e00ff */
[----:B------:R-:W-:-:S04]  /*639f0*/  IMAD.WIDE.U32 R24, R5, R14, RZ ;  /* 0x0000000e05187225 */ /* 0x000fc800078e00ff */
[----:B------:R-:W-:-:S04]  /*63a00*/  IMAD.WIDE.U32 R22, P0, R13, R4, R20 ;  /* 0x000000040d167225 */ /* 0x000fc80007800014 */
[----:B------:R-:W-:-:S04]  /*63a10*/  IMAD.WIDE.U32 R20, R4, R12, RZ ;  /* 0x0000000c04147225 */ /* 0x000fc800078e00ff */
[----:B------:R-:W-:-:S04]  /*63a20*/  IMAD.WIDE.U32 R28, P1, R15, R4, R24 ;  /* 0x000000040f1c7225 */ /* 0x000fc80007820018 */
[----:B------:R-:W-:Y:S01]  /*63a30*/  IMAD.X R25, RZ, RZ, RZ, P0 ;  /* 0x000000ffff197224 */ /* 0x000fe200000e06ff */
[----:B------:R-:W-:Y:S01]  /*63a40*/  IADD3 RZ, P0, PT, R21, R22, RZ ;  /* 0x0000001615ff7210 */ /* 0x000fe20007f1e0ff */
[-C--:B------:R-:W-:Y:S02]  /*63a50*/  IMAD R20, R15, R4.reuse, RZ ;  /* 0x000000040f147224 */ /* 0x080fe400078e02ff */
[----:B------:R-:W-:Y:S02]  /*63a60*/  IMAD.MOV.U32 R24, RZ, RZ, R23 ;  /* 0x000000ffff187224 */ /* 0x000fe400078e0017 */
[C---:B0-----:R-:W-:Y:S02]  /*63a70*/  IMAD R31, R14.reuse, R5, R20 ;  /* 0x000000050e1f7224 */ /* 0x041fe400078e0214 */
[----:B------:R-:W-:-:S04]  /*63a80*/  IMAD.WIDE.U32 R22, R14, R4, RZ ;  /* 0x000000040e167225 */ /* 0x000fc800078e00ff */
[----:B------:R-:W-:-:S04]  /*63a90*/  IMAD.WIDE.U32 R32, R7, R12, RZ ;  /* 0x0000000c07207225 */ /* 0x000fc800078e00ff */
[----:B------:R-:W-:-:S04]  /*63aa0*/  IMAD.WIDE.U32.X R20, R13, R5, R24, P0 ;  /* 0x000000050d147225 */ /* 0x000fc800000e0418 */
[----:B------:R-:W-:Y:S01]  /*63ab0*/  IMAD.WIDE.U32 R34, R7, R14, RZ ;  /* 0x0000000e07227225 */ /* 0x000fe200078e00ff */
[----:B------:R-:W-:-:S03]  /*63ac0*/  IADD3 R36, P0, PT, R20, R22, RZ ;  /* 0x0000001614247210 */ /* 0x000fc60007f1e0ff */
[----:B------:R-:W-:-:S04]  /*63ad0*/  IMAD.WIDE.U32 R26, R4, R14, RZ ;  /* 0x0000000e041a7225 */ /* 0x000fc800078e00ff */
[----:B------:R-:W-:Y:S01]  /*63ae0*/  IMAD.WIDE.U32 R32, P4, R13, R6, R32 ;  /* 0x000000060d207225 */ /* 0x000fe20007880020 */
[----:B------:R-:W-:-:S03]  /*63af0*/  IADD3 RZ, P5, PT, R27, R28, RZ ;  /* 0x0000001c1bff7210 */ /* 0x000fc60007fbe0ff */
[----:B------:R-:W-:Y:S02]  /*63b00*/  IMAD.IADD R23, R23, 0x1, R31 ;  /* 0x0000000117177824 */ /* 0x000fe400078e021f */
[----:B------:R-:W-:-:S04]  /*63b10*/  IMAD.WIDE.U32 R40, P2, R15, R6, R34 ;  /* 0x000000060f287225 */ /* 0x000fc80007840022 */
[----:B------:R-:W-:Y:S01]  /*63b20*/  IMAD.X R35, RZ, RZ, RZ, P4 ;  /* 0x000000ffff237224 */ /* 0x000fe200020e06ff */
[----:B------:R-:W-:Y:S01]  /*63b30*/  ISETP.GE.U32.AND P4, PT, R36, R22, PT ;  /* 0x000000162400720c */ /* 0x000fe20003f86070 */
[----:B------:R-:W-:Y:S02]  /*63b40*/  IMAD.X R37, R23, 0x1, R21, P0 ;  /* 0x0000000117257824 */ /* 0x000fe400000e0615 */
[----:B------:R-:W-:-:S03]  /*63b50*/  IMAD.WIDE.U32 R26, R6, R12, RZ ;  /* 0x0000000c061a7225 */ /* 0x000fc600078e00ff */
[----:B------:R-:W-:Y:S01]  /*63b60*/  ISETP.GE.U32.AND.EX P4, PT, R37, R23, PT, P4 ;  /* 0x000000172500720c */ /* 0x000fe20003f86140 */
[----:B------:R-:W-:Y:S01]  /*63b70*/  IMAD.WIDE.U32 R38, R6, R14, RZ ;  /* 0x0000000e06267225 */ /* 0x000fe200078e00ff */
[----:B------:R-:W-:-:S03]  /*63b80*/  IADD3 RZ, P3, PT, R27, R32, RZ ;  /* 0x000000201bff7210 */ /* 0x000fc60007f7e0ff */
[----:B------:R-:W-:Y:S01]  /*63b90*/  IMAD.X R25, RZ, RZ, RZ, P1 ;  /* 0x000000ffff197224 */ /* 0x000fe200008e06ff */
[----:B------:R-:W-:Y:S01]  /*63ba0*/  IADD3 RZ, P1, PT, R39, R40, RZ ;  /* 0x0000002827ff7210 */ /* 0x000fe20007f3e0ff */
[----:B------:R-:W-:Y:S01]  /*63bb0*/  IMAD.MOV.U32 R24, RZ, RZ, R29 ;  /* 0x000000ffff187224 */ /* 0x000fe200078e001d */
[----:B------:R-:W-:Y:S01]  /*63bc0*/  SEL R39, RZ, 0x1, P4 ;  /* 0x00000001ff277807 */ /* 0x000fe20002000000 */
[----:B---3--:R-:W-:Y:S02]  /*63bd0*/  IMAD R28, R17, R4, RZ ;  /* 0x00000004111c7224 */ /* 0x008fe400078e02ff */
[----:B------:R-:W-:-:S04]  /*63be0*/  IMAD.WIDE.U32 R22, R5, R16, RZ ;  /* 0x0000001005167225 */ /* 0x000fc800078e00ff */
[----:B------:R-:W-:Y:S02]  /*63bf0*/  IMAD R29, R13, R6, RZ ;  /* 0x000000060d1d7224 */ /* 0x000fe400078e02ff */
[----:B------:R-:W-:-:S04]  /*63c00*/  IMAD.WIDE.U32 R26, R16, R4, RZ ;  /* 0x00000004101a7225 */ /* 0x000fc800078e00ff */
[-C--:B------:R-:W-:Y:S02]  /*63c10*/  IMAD R31, R16, R5.reuse, R28 ;  /* 0x00000005101f7224 */ /* 0x080fe400078e021c */
[----:B------:R-:W-:-:S04]  /*63c20*/  IMAD.WIDE.U32.X R24, R15, R5, R24, P5 ;  /* 0x000000050f187225 */ /* 0x000fc800028e0418 */
[----:B------:R-:W-:Y:S01]  /*63c30*/  IMAD.MOV.U32 R34, RZ, RZ, R33 ;  /* 0x000000ffff227224 */ /* 0x000fe200078e0021 */
[----:B------:R-:W-:Y:S01]  /*63c40*/  IADD3 R38, P4, P5, R26, R24, R39 ;  /* 0x000000181a267210 */ /* 0x000fe20007d9e027 */
[C---:B------:R-:W-:Y:S02]  /*63c50*/  IMAD R33, R12.reuse, R7, R29 ;  /* 0x000000070c217224 */ /* 0x040fe400078e021d */
[----:B------:R-:W-:-:S04]  /*63c60*/  IMAD.WIDE.U32 R20, R12, R6, R36 ;  /* 0x000000060c147225 */ /* 0x000fc800078e0024 */
[----:B------:R-:W-:Y:S01]  /*63c70*/  IMAD.WIDE.U32 R28, P6, R17, R4, R22 ;  /* 0x00000004111c7225 */ /* 0x000fe200078c0016 */
[----:B------:R-:W-:-:S03]  /*63c80*/  ISETP.GE.U32.AND P0, PT, R20, R36, PT ;  /* 0x000000241400720c */ /* 0x000fc60003f06070 */
[----:B------:R-:W-:Y:S02]  /*63c90*/  IMAD.IADD R31, R27, 0x1, R31 ;  /* 0x000000011b1f7824 */ /* 0x000fe400078e021f */
[----:B------:R-:W-:-:S03]  /*63ca0*/  IMAD.WIDE.U32 R22, R4, R16, RZ ;  /* 0x0000001004167225 */ /* 0x000fc600078e00ff */
[----:B------:R-:W-:Y:S01]  /*63cb0*/  IADD3.X R39, PT, PT, R31, R25, RZ, P4, P5 ;  /* 0x000000191f277210 */ /* 0x000fe200027ea4ff */
[----:B------:R-:W-:Y:S01]  /*63cc0*/  IMAD.IADD R22, R21, 0x1, R33 ;  /* 0x0000000115167824 */ /* 0x000fe200078e0221 */
[----:B------:R-:W-:Y:S01]  /*63cd0*/  ISETP.GE.U32.AND P4, PT, R38, R26, PT ;  /* 0x0000001a2600720c */ /* 0x000fe20003f86070 */
[----:B------:R-:W-:Y:S01]  /*63ce0*/  IMAD.X R27, RZ, RZ, RZ, P6 ;  /* 0x000000ffff1b7224 */ /* 0x000fe200030e06ff */
[----:B------:R-:W-:Y:S01]  /*63cf0*/  IADD3 RZ, P6, PT, R23, R28, RZ ;  /* 0x0000001c17ff7210 */ /* 0x000fe20007fde0ff */
[----:B------:R-:W-:Y:S01]  /*63d00*/  IMAD R24, R15, R6, RZ ;  /* 0x000000060f187224 */ /* 0x000fe200078e02ff */
[----:B------:R-:W-:Y:S01]  /*63d10*/  ISETP.GE.U32.AND.EX P0, PT, R22, R37, PT, P0 ;  /* 0x000000251600720c */ /* 0x000fe20003f06100 */
[----:B------:R-:W-:Y:S01]  /*63d20*/  IMAD.MOV.U32 R26, RZ, RZ, R29 ;  /* 0x000000ffff1a7224 */ /* 0x000fe200078e001d */
[----:B------:R-:W-:Y:S01]  /*63d30*/  ISETP.GE.U32.AND.EX P4, PT, R39, R31, PT, P4 ;  /* 0x0000001f2700720c */ /* 0x000fe20003f86140 */
[----:B------:R-:W-:Y:S02]  /*63d40*/  IMAD R23, R19, R4, RZ ;  /* 0x0000000413177224 */ /* 0x000fe400078e02ff */
[----:B------:R-:W-:-:S02]  /*63d50*/  IMAD R43, R14, R7, R24 ;  /* 0x000000070e2b7224 */ /* 0x000fc400078e0218 */
[----:B------:R-:W-:-:S04]  /*63d60*/  IMAD.WIDE.U32.X R24, R17, R5, R26, P6 ;  /* 0x0000000511187225 */ /* 0x000fc800030e041a */
[----:B------:R-:W-:Y:S01]  /*63d70*/  IMAD R31, R18, R5, R23 ;  /* 0x00000005121f7224 */ /* 0x000fe200078e0217 */
[----:B------:R-:W-:Y:S01]  /*63d80*/  SEL R23, RZ, 0x1, P0 ;  /* 0x00000001ff177807 */ /* 0x000fe20000000000 */
[----:B------:R-:W-:Y:S01]  /*63d90*/  IMAD.WIDE.U32.X R28, R13, R7, R34, P3 ;  /* 0x000000070d1c7225 */ /* 0x000fe200018e0422 */
[----:B------:R-:W-:-:S03]  /*63da0*/  SEL R35, RZ, 0x1, P4 ;  /* 0x00000001ff237807 */ /* 0x000fc60002000000 */
[----:B------:R-:W-:-:S04]  /*63db0*/  IMAD.WIDE.U32 R26, R14, R6, R38 ;  /* 0x000000060e1a7225 */ /* 0x000fc800078e0026 */
[----:B------:R-:W-:Y:S01]  /*63dc0*/  IMAD.WIDE.U32 R32, R18, R4, RZ ;  /* 0x0000000412207225 */ /* 0x000fe200078e00ff */
[C---:B------:R-:W-:Y:S02]  /*63dd0*/  IADD3 R28, P5, P6, R26.reuse, R28, R23 ;  /* 0x0000001c1a1c7210 */ /* 0x040fe40007ebe017 */
[----:B------:R-:W-:Y:S01]  /*63de0*/  ISETP.GE.U32.AND P3, PT, R26, R38, PT ;  /* 0x000000261a00720c */ /* 0x000fe20003f66070 */
[----:B------:R-:W-:Y:S01]  /*63df0*/  IMAD.X R37, RZ, RZ, RZ, P2 ;  /* 0x000000ffff257224 */ /* 0x000fe200010e06ff */
[----:B------:R-:W-:Y:S01]  /*63e00*/  IADD3 R40, P2, P4, R32, R24, R35 ;  /* 0x0000001820287210 */ /* 0x000fe20007c5e023 */
[----:B------:R-:W-:Y:S01]  /*63e10*/  IMAD.IADD R31, R33, 0x1, R31 ;  /* 0x00000001211f7824 */ /* 0x000fe200078e021f */
[----:B------:R-:W-:Y:S01]  /*63e20*/  ISETP.GE.U32.AND P0, PT, R28, R26, PT ;  /* 0x0000001a1c00720c */ /* 0x000fe20003f06070 */
[----:B------:R-:W-:Y:S02]  /*63e30*/  IMAD.IADD R23, R27, 0x1, R43 ;  /* 0x000000011b177824 */ /* 0x000fe400078e022b */
[----:B------:R-:W-:Y:S01]  /*63e40*/  IMAD.MOV.U32 R36, RZ, RZ, R41 ;  /* 0x000000ffff247224 */ /* 0x000fe200078e0029 */
[----:B------:R-:W-:Y:S01]  /*63e50*/  IADD3.X R41, PT, PT, R31, R25, RZ, P2, P4 ;  /* 0x000000191f297210 */ /* 0x000fe200017e84ff */
[----:B------:R-:W-:Y:S01]  /*63e60*/  IMAD.WIDE.U32 R34, R9, R12, RZ ;  /* 0x0000000c09227225 */ /* 0x000fe200078e00ff */
[----:B------:R-:W-:-:S02]  /*63e70*/  IADD3.X R29, PT, PT, R23, R29, RZ, P5, P6 ;  /* 0x0000001d171d7210 */ /* 0x000fc40002fec4ff */
[----:B------:R-:W-:Y:S01]  /*63e80*/  ISETP.GE.U32.AND.EX P3, PT, R23, R39, PT, P3 ;  /* 0x000000271700720c */ /* 0x000fe20003f66130 */
[----:B------:R-:W-:Y:S01]  /*63e90*/  IMAD.WIDE.U32 R24, R7, R16, RZ ;  /* 0x0000001007187225 */ /* 0x000fe200078e00ff */
[----:B------:R-:W-:-:S03]  /*63ea0*/  ISETP.GE.U32.AND.EX P0, PT, R29, R23, PT, P0 ;  /* 0x000000171d00720c */ /* 0x000fc60003f06100 */
[----:B------:R-:W-:Y:S01]  /*63eb0*/  IMAD.WIDE.U32 R42, P2, R13, R8, R34 ;  /* 0x000000080d2a7225 */ /* 0x000fe20007840022 */
[----:B------:R-:W-:-:S03]  /*63ec0*/  SEL R23, RZ, 0x1, P0 ;  /* 0x00000001ff177807 */ /* 0x000fc60000000000 */
[----:B------:R-:W-:-:S04]  /*63ed0*/  IMAD.WIDE.U32 R38, R8, R12, RZ ;  /* 0x0000000c08267225 */ /* 0x000fc800078e00ff */
[----:B------:R-:W-:Y:S01]  /*63ee0*/  IMAD.WIDE.U32 R26, R6, R16, RZ ;  /* 0x00000010061a7225 */ /* 0x000fe200078e00ff */
[----:B------:R-:W-:Y:S02]  /*63ef0*/  SEL R26, RZ, 0x1, P3 ;  /* 0x00000001ff1a7807 */ /* 0x000fe40001800000 */
[----:B------:R-:W-:Y:S01]  /*63f00*/  IADD3 RZ, P0, PT, R39, R42, RZ ;  /* 0x0000002a27ff7210 */ /* 0x000fe20007f1e0ff */
[----:B------:R-:W-:-:S04]  /*63f10*/  IMAD.WIDE.U32 R34, P4, R17, R6, R24 ;  /* 0x0000000611227225 */ /* 0x000fc80007880018 */
[----:B------:R-:W-:Y:S01]  /*63f20*/  IMAD.WIDE.U32.X R24, R15, R7, R36, P1 ;  /* 0x000000070f187225 */ /* 0x000fe200008e0424 */
[----:B------:R-:W-:-:S03]  /*63f30*/  IADD3 RZ, P5, PT, R27, R34, RZ ;  /* 0x000000221bff7210 */ /* 0x000fc60007fbe0ff */
[----:B------:R-:W-:Y:S01]  /*63f40*/  IMAD R33, R17, R6, RZ ;  /* 0x0000000611217224 */ /* 0x000fe200078e02ff */
[----:B------:R-:W-:Y:S01]  /*63f50*/  IADD3 R27, P1, P3, R23, R24, R26 ;  /* 0x00000018171b7210 */ /* 0x000fe20007b3e01a */
[----:B------:R-:W-:-:S03]  /*63f60*/  IMAD.WIDE.U32 R38, R16, R6, R40 ;  /* 0x0000000610267225 */ /* 0x000fc600078e0028 */
[----:B------:R-:W-:Y:S01]  /*63f70*/  IADD3.X R34, PT, PT, RZ, R25, RZ, P1, P3 ;  /* 0x00000019ff227210 */ /* 0x000fe20000fe64ff */
[----:B------:R-:W-:Y:S01]  /*63f80*/  IMAD R23, R16, R7, R33 ;  /* 0x0000000710177224 */ /* 0x000fe200078e0221 */
[----:B------:R-:W-:Y:S01]  /*63f90*/  IADD3 R26, P3, PT, R27, R38, RZ ;  /* 0x000000261b1a7210 */ /* 0x000fe20007f7e0ff */
[----:B------:R-:W-:-:S03]  /*63fa0*/  IMAD.WIDE.U32 R24, R5, R18, RZ ;  /* 0x0000001205187225 */ /* 0x000fc600078e00ff */
[----:B------:R-:W-:Y:S01]  /*63fb0*/  ISETP.GE.U32.AND P1, PT, R26, R38, PT ;  /* 0x000000261a00720c */ /* 0x000fe20003f26070 */
[----:B------:R-:W-:Y:S02]  /*63fc0*/  IMAD.IADD R23, R39, 0x1, R23 ;  /* 0x0000000127177824 */ /* 0x000fe400078e0217 */
[----:B------:R-:W-:Y:S01]  /*63fd0*/  IMAD.X R37, RZ, RZ, RZ, P4 ;  /* 0x000000ffff257224 */ /* 0x000fe200020e06ff */
[----:B------:R-:W-:Y:S01]  /*63fe0*/  ISETP.GE.U32.AND P4, PT, R38, R40, PT ;  /* 0x000000282600720c */ /* 0x000fe20003f86070 */
[C---:B------:R-:W-:Y:S01]  /*63ff0*/  IMAD.X R27, R23.reuse, 0x1, R34, P3 ;  /* 0x00000001171b7824 */ /* 0x040fe200018e0622 */
[----:B------:R-:W-:Y:S01]  /*64000*/  ISETP.GE.U32.AND P3, PT, R40, R32, PT ;  /* 0x000000202800720c */ /* 0x000fe20003f66070 */
[----:B------:R-:W-:Y:S01]  /*64010*/  IMAD.MOV.U32 R36, RZ, RZ, R35 ;  /* 0x000000ffff247224 */ /* 0x000fe200078e0023 */
[----:B------:R-:W-:Y:S01]  /*64020*/  ISETP.GE.U32.AND.EX P4, PT, R23, R41, PT, P4 ;  /* 0x000000291700720c */ /* 0x000fe20003f86140 */
[----:B------:R-:W-:Y:S01]  /*64030*/  IMAD.WIDE.U32 R34, P6, R19, R4, R24 ;  /* 0x0000000413227225 */ /* 0x000fe200078c0018 */
[----:B------:R-:W-:-:S02]  /*64040*/  ISETP.GE.U32.AND.EX P1, PT, R27, R23, PT, P1 ;  /* 0x000000171b00720c */ /* 0x000fc40003f26110 */
[----:B------:R-:W-:Y:S01]  /*64050*/  SEL R23, RZ, 0x1, P4 ;  /* 0x00000001ff177807 */ /* 0x000fe20002000000 */
[----:B------:R-:W-:Y:S01]  /*64060*/  IMAD.WIDE.U32 R24, R4, R18, RZ ;  /* 0x0000001204187225 */ /* 0x000fe200078e00ff */
[----:B------:R-:W-:Y:S02]  /*64070*/  SEL R57, RZ, 0x1, P1 ;  /* 0x00000001ff397807 */ /* 0x000fe40000800000 */
[----:B------:R-:W-:Y:S01]  /*64080*/  ISETP.GE.U32.AND.EX P3, PT, R41, R31, PT, P3 ;  /* 0x0000001f2900720c */ /* 0x000fe20003f66130 */
[----:B------:R-:W-:Y:S01]  /*64090*/  IMAD.WIDE.U32.X R36, R17, R7, R36, P5 ;  /* 0x0000000711247225 */ /* 0x000fe200028e0424 */
[----:B------:R-:W-:-:S03]  /*640a0*/  IADD3 RZ, P5, PT, R25, R34, RZ ;  /* 0x0000002219ff7210 */ /* 0x000fc60007fbe0ff */
[----:B------:R-:W-:Y:S01]  /*640b0*/  IMAD.X R33, RZ, RZ, RZ, P6 ;  /* 0x000000ffff217224 */ /* 0x000fe200030e06ff */
[----:B------:R-:W-:Y:S01]  /*640c0*/  IADD3 R57, P1, P4, R57, R36, R23 ;  /* 0x0000002439397210 */ /* 0x000fe20007c3e017 */
[----:B------:R-:W-:Y:S01]  /*640d0*/  IMAD.MOV.U32 R32, RZ, RZ, R35 ;  /* 0x000000ffff207224 */ /* 0x000fe200078e0023 */
[----:B------:R-:W-:Y:S01]  /*640e0*/  SEL R23, RZ, 0x1, P3 ;  /* 0x00000001ff177807 */ /* 0x000fe20001800000 */
[----:B------:R-:W-:Y:S01]  /*640f0*/  IMAD.WIDE.U32 R40, R11, R14, RZ ;  /* 0x0000000e0b287225 */ /* 0x000fe200078e00ff */
[----:B------:R-:W-:-:S03]  /*64100*/  IADD3.X R44, PT, PT, RZ, R37, RZ, P1, P4 ;  /* 0x00000025ff2c7210 */ /* 0x000fc60000fe84ff */
[----:B------:R-:W-:-:S04]  /*64110*/  IMAD.WIDE.U32.X R24, R19, R5, R32, P5 ;  /* 0x0000000513187225 */ /* 0x000fc800028e0420 */
[----:B------:R-:W-:-:S04]  /*64120*/  IMAD.WIDE.U32 R38, R9, R14, RZ ;  /* 0x0000000e09267225 */ /* 0x000fc800078e00ff */
[----:B------:R-:W-:Y:S01]  /*64130*/  IMAD.WIDE.U32 R46, R10, R14, RZ ;  /* 0x0000000e0a2e7225 */ /* 0x000fe200078e00ff */
[----:B------:R-:W-:-:S03]  /*64140*/  IADD3 R46, P6, PT, R23, R24, RZ ;  /* 0x00000018172e7210 */ /* 0x000fc60007fde0ff */
[----:B------:R-:W-:-:S04]  /*64150*/  IMAD.WIDE.U32 R54, P5, R15, R10, R40 ;  /* 0x0000000a0f367225 */ /* 0x000fc800078a0028 */
[----:B------:R-:W-:Y:S01]  /*64160*/  IMAD.WIDE.U32 R40, R11, R12, RZ ;  /* 0x0000000c0b287225 */ /* 0x000fe200078e00ff */
[----:B------:R-:W-:-:S03]  /*64170*/  IADD3 RZ, P1, PT, R47, R54, RZ ;  /* 0x000000362fff7210 */ /* 0x000fc60007f3e0ff */
[----:B------:R-:W-:Y:S02]  /*64180*/  IMAD R23, R13, R8, RZ ;  /* 0x000000080d177224 */ /* 0x000fe400078e02ff */
[----:B------:R-:W-:-:S04]  /*64190*/  IMAD.WIDE.U32 R34, R8, R14, RZ ;  /* 0x0000000e08227225 */ /* 0x000fc800078e00ff */
[----:B------:R-:W-:-:S04]  /*641a0*/  IMAD.WIDE.U32 R38, P3, R15, R8, R38 ;  /* 0x000000080f267225 */ /* 0x000fc80007860026 */
[----:B------:R-:W-:Y:S01]  /*641b0*/  IMAD.X R47, RZ, RZ, R25, P6 ;  /* 0x000000ffff2f7224 */ /* 0x000fe200030e0619 */
[----:B------:R-:W-:Y:S01]  /*641c0*/  IADD3 RZ, P4, PT, R35, R38, RZ ;  /* 0x0000002623ff7210 */ /* 0x000fe20007f9e0ff */
        /* <DEDUP_REMOVED lines=10> */
[----:B------:R-:W-:Y:S01]  /*64270*/  IMAD.WIDE.U32 R32, R7, R18, RZ ;  /* 0x0000001207207225 */ /* 0x000fe200078e00ff */
[----:B------:R-:W-:-:S03]  /*64280*/  ISETP.GE.U32.AND.EX P3, PT, R23, R29, PT, P3 ;  /* 0x0000001d1700720c */ /* 0x000fc60003f66130 */
[----:B------:R-:W-:Y:S02]  /*64290*/  IMAD.MOV.U32 R34, RZ, RZ, R43 ;  /* 0x000000ffff227224 */ /* 0x000fe400078e002b */
[----:B------:R-:W-:Y:S02]  /*642a0*/  IMAD R31, R15, R8, RZ ;  /* 0x000000080f1f7224 */ /* 0x000fe400078e02ff */
[----:B------:R-:W-:Y:S02]  /*642b0*/  IMAD.MOV.U32 R48, RZ, RZ, R39 ;  /* 0x000000ffff307224 */ /* 0x000fe400078e0027 */
[----:B------:R-:W-:Y:S02]  /*642c0*/  IMAD R39, R18, R7, R28 ;  /* 0x0000000712277224 */ /* 0x000fe400078e021c */
[----:B------:R-:W-:-:S04]  /*642d0*/  IMAD.WIDE.U32.X R28, R13, R9, R34, P0 ;  /* 0x000000090d1c7225 */ /* 0x000fc800000e0422 */
[----:B------:R-:W-:Y:S01]  /*642e0*/  IMAD.WIDE.U32 R34, P0, R19, R6, R32 ;  /* 0x0000000613227225 */ /* 0x000fe20007800020 */
[----:B------:R-:W-:-:S03]  /*642f0*/  SEL R33, RZ, 0x1, P3 ;  /* 0x00000001ff217807 */ /* 0x000fc60001800000 */
[----:B------:R-:W-:-:S04]  /*64300*/  IMAD.WIDE.U32 R50, R14, R8, R26 ;  /* 0x000000080e327225 */ /* 0x000fc800078e001a */
[----:B------:R-:W-:Y:S02]  /*64310*/  IMAD R31, R14, R9, R31 ;  /* 0x000000090e1f7224 */ /* 0x000fe400078e021f */
[----:B------:R-:W-:Y:S01]  /*64320*/  IMAD.X R37, RZ, RZ, RZ, P5 ;  /* 0x000000ffff257224 */ /* 0x000fe200028e06ff */
[----:B------:R-:W-:Y:S01]  /*64330*/  IADD3 R28, P3, P5, R50, R28, R33 ;  /* 0x0000001c321c7210 */ /* 0x000fe20007d7e021 */
[----:B------:R-:W-:Y:S02]  /*64340*/  IMAD.IADD R31, R51, 0x1, R31 ;  /* 0x00000001331f7824 */ /* 0x000fe400078e021f */
[----:B------:R-:W-:-:S03]  /*64350*/  IMAD.WIDE.U32 R32, R6, R18, RZ ;  /* 0x0000001206207225 */ /* 0x000fc600078e00ff */
[----:B------:R-:W-:Y:S01]  /*64360*/  IADD3.X R29, PT, PT, R31, R29, RZ, P3, P5 ;  /* 0x0000001d1f1d7210 */ /* 0x000fe20001fea4ff */
[----:B------:R-:W-:Y:S01]  /*64370*/  IMAD.WIDE.U32 R42, R18, R6, R46 ;  /* 0x00000006122a7225 */ /* 0x000fe200078e002e */
[----:B------:R-:W-:-:S03]  /*64380*/  IADD3 RZ, P3, PT, R33, R34, RZ ;  /* 0x0000002221ff7210 */ /* 0x000fc60007f7e0ff */
[----:B------:R-:W-:Y:S01]  /*64390*/  IMAD.X R41, RZ, RZ, RZ, P0 ;  /* 0x000000ffff297224 */ /* 0x000fe200000e06ff */
[----:B------:R-:W-:Y:S01]  /*643a0*/  IADD3 R38, P0, PT, R57, R42, RZ ;  /* 0x0000002a39267210 */ /* 0x000fe20007f1e0ff */
[----:B------:R-:W-:Y:S01]  /*643b0*/  IMAD.MOV.U32 R40, RZ, RZ, R35 ;  /* 0x000000ffff287224 */ /* 0x000fe200078e0023 */
[----:B------:R-:W-:Y:S01]  /*643c0*/  ISETP.GE.U32.AND P5, PT, R42, R46, PT ;  /* 0x0000002e2a00720c */ /* 0x000fe20003fa6070 */
[----:B------:R-:W-:Y:S02]  /*643d0*/  IMAD.IADD R43, R43, 0x1, R39 ;  /* 0x000000012b2b7824 */ /* 0x000fe400078e0227 */
[----:B------:R-:W-:Y:S01]  /*643e0*/  IMAD.WIDE.U32.X R32, R19, R7, R40, P3 ;  /* 0x0000000713207225 */ /* 0x000fe200018e0428 */
[----:B------:R-:W-:Y:S02]  /*643f0*/  ISETP.GE.U32.AND P3, PT, R28, R50, PT ;  /* 0x000000321c00720c */ /* 0x000fe40003f66070 */
[C---:B------:R-:W-:Y:S01]  /*64400*/  ISETP.GE.U32.AND.EX P5, PT, R43.reuse, R47, PT, P5 ;  /* 0x0000002f2b00720c */ /* 0x040fe20003fa6150 */
[----:B------:R-:W-:Y:S01]  /*64410*/  IMAD.X R39, R43, 0x1, R44, P0 ;  /* 0x000000012b277824 */ /* 0x000fe200000e062c */
[----:B------:R-:W-:Y:S01]  /*64420*/  ISETP.GE.U32.AND P0, PT, R50, R26, PT ;  /* 0x0000001a3200720c */ /* 0x000fe20003f06070 */
[----:B------:R-:W-:Y:S01]  /*64430*/  IMAD.WIDE.U32.X R40, R15, R9, R48, P4 ;  /* 0x000000090f287225 */ /* 0x000fe200020e0430 */
[----:B------:R-:W-:-:S02]  /*64440*/  ISETP.GE.U32.AND P4, PT, R38, R42, PT ;  /* 0x0000002a2600720c */ /* 0x000fc40003f86070 */
[----:B------:R-:W-:Y:S01]  /*64450*/  ISETP.GE.U32.AND.EX P0, PT, R31, R27, PT, P0 ;  /* 0x0000001b1f00720c */ /* 0x000fe20003f06100 */
[----:B------:R-:W-:Y:S01]  /*64460*/  IMAD.MOV.U32 R36, RZ, RZ, R55 ;  /* 0x000000ffff247224 */ /* 0x000fe200078e0037 */
[----:B------:R-:W-:Y:S01]  /*64470*/  ISETP.GE.U32.AND.EX P4, PT, R39, R43, PT, P4 ;  /* 0x0000002b2700720c */ /* 0x000fe20003f86140 */
[-C--:B------:R-:W-:Y:S01]  /*64480*/  IMAD.WIDE.U32 R42, R9, R16.reuse, RZ ;  /* 0x00000010092a7225 */ /* 0x080fe200078e00ff */
[----:B------:R-:W-:Y:S02]  /*64490*/  ISETP.GE.U32.AND.EX P3, PT, R29, R31, PT, P3 ;  /* 0x0000001f1d00720c */ /* 0x000fe40003f66130 */
[----:B------:R-:W-:Y:S01]  /*644a0*/  SEL R34, RZ, 0x1, P5 ;  /* 0x00000001ff227807 */ /* 0x000fe20002800000 */
[----:B------:R-:W-:Y:S01]  /*644b0*/  IMAD.X R55, RZ, RZ, RZ, P6 ;  /* 0x000000ffff377224 */ /* 0x000fe200030e06ff */
[----:B------:R-:W-:Y:S01]  /*644c0*/  SEL R35, RZ, 0x1, P4 ;  /* 0x00000001ff237807 */ /* 0x000fe20002000000 */
[----:B------:R-:W-:Y:S01]  /*644d0*/  IMAD.WIDE.U32 R48, R11, R16, RZ ;  /* 0x000000100b307225 */ /* 0x000fe200078e00ff */
[----:B------:R-:W-:-:S02]  /*644e0*/  SEL R26, RZ, 0x1, P0 ;  /* 0x00000001ff1a7807 */ /* 0x000fc40000000000 */
[----:B------:R-:W-:Y:S01]  /*644f0*/  SEL R59, RZ, 0x1, P3 ;  /* 0x00000001ff3b7807 */ /* 0x000fe20001800000 */
[----:B------:R-:W-:Y:S01]  /*64500*/  IMAD.WIDE.U32 R46, P0, R17, R8, R42 ;  /* 0x00000008112e7225 */ /* 0x000fe2000780002a */
[----:B------:R-:W-:Y:S02]  /*64510*/  IADD3 R34, P3, P5, R35, R32, R34 ;  /* 0x0000002023227210 */ /* 0x000fe40007d7e022 */
[----:B------:R-:W-:Y:S01]  /*64520*/  IADD3 R59, P4, P6, R59, R40, R26 ;  /* 0x000000283b3b7210 */ /* 0x000fe20007e9e01a */
[----:B------:R-:W-:Y:S01]  /*64530*/  IMAD.WIDE.U32 R26, R8, R16, RZ ;  /* 0x00000010081a7225 */ /* 0x000fe200078e00ff */
[----:B------:R-:W-:Y:S02]  /*64540*/  IADD3.X R35, PT, PT, RZ, R33, RZ, P3, P5 ;  /* 0x00000021ff237210 */ /* 0x000fe40001fea4ff */
[----:B------:R-:W-:Y:S01]  /*64550*/  IADD3.X R44, PT, PT, RZ, R41, RZ, P4, P6 ;  /* 0x00000029ff2c7210 */ /* 0x000fe200027ec4ff */
[----:B------:R-:W-:Y:S01]  /*64560*/  IMAD.WIDE.U32 R32, R9, R18, RZ ;  /* 0x0000001209207225 */ /* 0x000fe200078e00ff */
[----:B------:R-:W-:-:S03]  /*64570*/  IADD3 RZ, P3, PT, R27, R46, RZ ;  /* 0x0000002e1bff7210 */ /* 0x000fc60007f7e0ff */
[----:B------:R-:W-:-:S04]  /*64580*/  IMAD.WIDE.U32 R40, R11, R18, RZ ;  /* 0x000000120b287225 */ /* 0x000fc800078e00ff */
[----:B------:R-:W-:Y:S02]  /*64590*/  IMAD.MOV.U32 R54, RZ, RZ, R53 ;  /* 0x000000ffff367224 */ /* 0x000fe400078e0035 */
[----:B------:R-:W-:-:S04]  /*645a0*/  IMAD.WIDE.U32 R42, R10, R16, RZ ;  /* 0x000000100a2a7225 */ /* 0x000fc800078e00ff */
[----:B------:R-:W-:-:S04]  /*645b0*/  IMAD.WIDE.U32 R52, P5, R17, R10, R48 ;  /* 0x0000000a11347225 */ /* 0x000fc800078a0030 */
[----:B------:R-:W-:Y:S01]  /*645c0*/  IMAD.WIDE.U32 R26, R8, R18, RZ ;  /* 0x00000012081a7225 */ /* 0x000fe200078e00ff */
[----:B------:R-:W-:-:S03]  /*645d0*/  IADD3 RZ, P4, PT, R43, R52, RZ ;  /* 0x000000342bff7210 */ /* 0x000fc60007f9e0ff */
[----:B------:R-:W-:-:S04]  /*645e0*/  IMAD.WIDE.U32 R50, P6, R19, R8, R32 ;  /* 0x0000000813327225 */ /* 0x000fc800078c0020 */
[----:B------:R-:W-:Y:S02]  /*645f0*/  IMAD.X R49, RZ, RZ, RZ, P0 ;  /* 0x000000ffff317224 */ /* 0x000fe400000e06ff */
[----:B------:R-:W-:-:S04]  /*64600*/  IMAD.WIDE.U32 R32, R10, R18, RZ ;  /* 0x000000120a207225 */ /* 0x000fc800078e00ff */
[----:B------:R-:W-:-:S04]  /*64610*/  IMAD.WIDE.U32 R56, P0, R19, R10, R40 ;  /* 0x0000000a13387225 */ /* 0x000fc80007800028 */
[-C--:B------:R-:W-:Y:S02]  /*64620*/  IMAD R26, R17, R8.reuse, RZ ;  /* 0x00000008111a7224 */ /* 0x080fe400078e02ff */
[----:B------:R-:W-:Y:S02]  /*64630*/  IMAD.MOV.U32 R48, RZ, RZ, R47 ;  /* 0x000000ffff307224 */ /* 0x000fe400078e002f */
[----:B------:R-:W-:-:S04]  /*64640*/  IMAD.WIDE.U32 R46, R16, R8, R38 ;  /* 0x00000008102e7225 */ /* 0x000fc800078e0026 */
[----:B------:R-:W-:Y:S01]  /*64650*/  IMAD.X R41, RZ, RZ, RZ, P5 ;  /* 0x000000ffff297224 */ /* 0x000fe200028e06ff */
[----:B------:R-:W-:Y:S01]  /*64660*/  IADD3 RZ, P5, PT, R27, R50, RZ ;  /* 0x000000321bff7210 */ /* 0x000fe20007fbe0ff */
[----:B------:R-:W-:Y:S01]  /*64670*/  IMAD.X R43, RZ, RZ, RZ, P6 ;  /* 0x000000ffff2b7224 */ /* 0x000fe200030e06ff */
[----:B------:R-:W-:Y:S01]  /*64680*/  IADD3 RZ, P6, PT, R33, R56, RZ ;  /* 0x0000003821ff7210 */ /* 0x000fe20007fde0ff */
[----:B------:R-:W-:Y:S02]  /*64690*/  IMAD R31, R16, R9, R26 ;  /* 0x00000009101f7224 */ /* 0x000fe400078e021a */
[----:B------:R-:W-:Y:S02]  /*646a0*/  IMAD R50, R13, R10, RZ ;  /* 0x0000000a0d327224 */ /* 0x000fe400078e02ff */
[----:B------:R-:W-:Y:S01]  /*646b0*/  IMAD.X R33, RZ, RZ, RZ, P0 ;  /* 0x000000ffff217224 */ /* 0x000fe200000e06ff */
[----:B------:R-:W-:Y:S01]  /*646c0*/  IADD3 R52, P0, PT, R59, R46, RZ ;  /* 0x0000002e3b347210 */ /* 0x000fe20007f1e0ff */
[----:B------:R-:W-:-:S04]  /*646d0*/  IMAD.WIDE.U32 R26, R12, R10, R28 ;  /* 0x0000000a0c1a7225 */ /* 0x000fc800078e001c */
[----:B------:R-:W-:Y:S02]  /*646e0*/  IMAD.IADD R31, R47, 0x1, R31 ;  /* 0x000000012f1f7824 */ /* 0x000fe400078e021f */
[-C--:B------:R-:W-:Y:S02]  /*646f0*/  IMAD R47, R12, R11.reuse, R50 ;  /* 0x0000000b0c2f7224 */ /* 0x080fe400078e0232 */
[----:B------:R-:W-:Y:S02]  /*64700*/  IMAD.MOV.U32 R40, RZ, RZ, R53 ;  /* 0x000000ffff287224 */ /* 0x000fe400078e0035 */
[----:B------:R-:W-:Y:S01]  /*64710*/  IMAD.X R53, R31, 0x1, R44, P0 ;  /* 0x000000011f357824 */ /* 0x000fe200000e062c */
[----:B------:R-:W-:Y:S01]  /*64720*/  ISETP.GE.U32.AND P0, PT, R26, R28, PT ;  /* 0x0000001c1a00720c */ /* 0x000fe20003f06070 */
[----:B------:R-:W-:Y:S02]  /*64730*/  IMAD.MOV.U32 R42, RZ, RZ, R51 ;  /* 0x000000ffff2a7224 */ /* 0x000fe400078e0033 */
[----:B------:R-:W-:Y:S01]  /*64740*/  IMAD.WIDE.U32.X R36, R15, R11, R36, P1 ;  /* 0x0000000b0f247225 */ /* 0x000fe200008e0424 */
[----:B------:R-:W-:-:S03]  /*64750*/  ISETP.GE.U32.AND P1, PT, R46, R38, PT ;  /* 0x000000262e00720c */ /* 0x000fc60003f26070 */
[----:B------:R-:W-:Y:S01]  /*64760*/  IMAD.IADD R28, R27, 0x1, R47 ;  /* 0x000000011b1c7824 */ /* 0x000fe200078e022f */
[----:B------:R-:W-:Y:S01]  /*64770*/  ISETP.GE.U32.AND.EX P1, PT, R31, R39, PT, P1 ;  /* 0x000000271f00720c */ /* 0x000fe20003f26110 */
[----:B------:R-:W-:Y:S01]  /*64780*/  IMAD.WIDE.U32.X R50, R13, R11, R54, P2 ;  /* 0x0000000b0d327225 */ /* 0x000fe200010e0436 */
[----:B------:R-:W-:Y:S02]  /*64790*/  ISETP.GE.U32.AND P2, PT, R52, R46, PT ;  /* 0x0000002e3400720c */ /* 0x000fe40003f46070 */
[----:B------:R-:W-:Y:S01]  /*647a0*/  ISETP.GE.U32.AND.EX P0, PT, R28, R29, PT, P0 ;  /* 0x0000001d1c00720c */ /* 0x000fe20003f06100 */
[-C--:B------:R-:W-:Y:S01]  /*647b0*/  IMAD R15, R15, R10.reuse, RZ ;  /* 0x0000000a0f0f7224 */ /* 0x080fe200078e02ff */
[----:B------:R-:W-:Y:S01]  /*647c0*/  ISETP.GE.U32.AND.EX P2, PT, R53, R31, PT, P2 ;  /* 0x0000001f3500720c */ /* 0x000fe20003f46120 */
[C---:B------:R-:W-:Y:S01]  /*647d0*/  IMAD.WIDE.U32 R46, R14.reuse, R10, R52 ;  /* 0x0000000a0e2e7225 */ /* 0x040fe200078e0034 */
[----:B------:R-:W-:Y:S02]  /*647e0*/  SEL R31, RZ, 0x1, P0 ;  /* 0x00000001ff1f7807 */ /* 0x000fe40000000000 */
[----:B------:R-:W-:Y:S01]  /*647f0*/  SEL R44, RZ, 0x1, P1 ;  /* 0x00000001ff2c7807 */ /* 0x000fe20000800000 */
[----:B------:R-:W-:-:S02]  /*64800*/  IMAD R29, R14, R11, R15 ;  /* 0x0000000b0e1d7224 */ /* 0x000fc400078e020f */
[----:B------:R-:W-:Y:S01]  /*64810*/  IMAD.WIDE.U32.X R14, R17, R9, R48, P3 ;  /* 0x00000009110e7225 */ /* 0x000fe200018e0430 */
[----:B------:R-:W-:Y:S02]  /*64820*/  SEL R49, RZ, 0x1, P2 ;  /* 0x00000001ff317807 */ /* 0x000fe40001000000 */
[----:B------:R-:W-:Y:S01]  /*64830*/  IADD3 R31, P0, P2, R46, R50, R31 ;  /* 0x000000322e1f7210 */ /* 0x000fe20007a1e01f */
[----:B------:R-:W-:Y:S01]  /*64840*/  IMAD.IADD R29, R47, 0x1, R29 ;  /* 0x000000012f1d7824 */ /* 0x000fe200078e021d */
[----:B------:R-:W-:Y:S01]  /*64850*/  IADD3 R47, P1, P3, R49, R14, R44 ;  /* 0x0000000e312f7210 */ /* 0x000fe20007b3e02c */
[----:B------:R-:W-:-:S03]  /*64860*/  IMAD.WIDE.U32 R38, R18, R8, R34 ;  /* 0x0000000812267225 */ /* 0x000fc600078e0022 */
[----:B------:R-:W-:Y:S01]  /*64870*/  IADD3.X R50, PT, PT, R29, R51, RZ, P0, P2 ;  /* 0x000000331d327210 */ /* 0x000fe200007e44ff */
[C---:B------:R-:W-:Y:S01]  /*64880*/  IMAD R14, R19.reuse, R8, RZ ;  /* 0x00000008130e7224 */ /* 0x040fe200078e02ff */
[----:B------:R-:W-:Y:S01]  /*64890*/  ISETP.GE.U32.AND P2, PT, R46, R52, PT ;  /* 0x000000342e00720c */ /* 0x000fe20003f46070 */
[----:B------:R-:W-:Y:S01]  /*648a0*/  IMAD.WIDE.U32.X R42, R19, R9, R42, P5 ;  /* 0x00000009132a7225 */ /* 0x000fe200028e042a */
[----:B------:R-:W-:Y:S02]  /*648b0*/  ISETP.GE.U32.AND P0, PT, R38, R34, PT ;  /* 0x000000222600720c */ /* 0x000fe40003f06070 */
[----:B------:R-:W-:Y:S01]  /*648c0*/  IADD3.X R34, PT, PT, RZ, R15, RZ, P1, P3 ;  /* 0x0000000fff227210 */ /* 0x000fe20000fe64ff */
[----:B------:R-:W-:Y:S01]  /*648d0*/  IMAD R49, R18, R9, R14 ;  /* 0x0000000912317224 */ /* 0x000fe200078e020e */
[----:B------:R-:W-:Y:S01]  /*648e0*/  ISETP.GE.U32.AND P1, PT, R31, R46, PT ;  /* 0x0000002e1f00720c */ /* 0x000fe20003f26070 */
[----:B------:R-:W-:Y:S01]  /*648f0*/  IMAD.WIDE.U32.X R40, R17, R11, R40, P4 ;  /* 0x0000000b11287225 */ /* 0x000fe200020e0428 */
[----:B------:R-:W-:-:S02]  /*64900*/  IADD3 R46, P3, PT, R47, R38, RZ ;  /* 0x000000262f2e7210 */ /* 0x000fc40007f7e0ff */
[----:B------:R-:W-:Y:S01]  /*64910*/  ISETP.GE.U32.AND.EX P2, PT, R29, R53, PT, P2 ;  /* 0x000000351d00720c */ /* 0x000fe20003f46120 */
[----:B------:R-:W-:Y:S01]  /*64920*/  IMAD.IADD R15, R39, 0x1, R49 ;  /* 0x00000001270f7824 */ /* 0x000fe200078e0231 */
[C---:B------:R-:W-:Y:S01]  /*64930*/  ISETP.GE.U32.AND.EX P1, PT, R50.reuse, R29, PT, P1 ;  /* 0x0000001d3200720c */ /* 0x040fe20003f26110 */
[----:B------:R-:W-:Y:S01]  /*64940*/  IMAD.WIDE.U32 R48, R50, 0x3d1, RZ ;  /* 0x000003d132307825 */ /* 0x000fe200078e00ff */
[----:B------:R-:W-:Y:S02]  /*64950*/  SEL R14, RZ, 0x1, P2 ;  /* 0x00000001ff0e7807 */ /* 0x000fe40001000000 */
[----:B------:R-:W-:Y:S01]  /*64960*/  ISETP.GE.U32.AND P2, PT, R46, R38, PT ;  /* 0x000000262e00720c */ /* 0x000fe20003f46070 */
[C---:B------:R-:W-:Y:S01]  /*64970*/  IMAD.X R47, R15.reuse, 0x1, R34, P3 ;  /* 0x000000010f2f7824 */ /* 0x040fe200018e0622 */
[----:B------:R-:W-:Y:S01]  /*64980*/  ISETP.GE.U32.AND.EX P0, PT, R15, R35, PT, P0 ;  /* 0x000000230f00720c */ /* 0x000fe20003f06100 */
[----:B------:R-:W-:Y:S01]  /*64990*/  IMAD R34, R17, R10, RZ ;  /* 0x0000000a11227224 */ /* 0x000fe200078e02ff */
[----:B------:R-:W-:Y:S01]  /*649a0*/  SEL R29, RZ, 0x1, P1 ;  /* 0x00000001ff1d7807 */ /* 0x000fe20000800000 */
[----:B------:R-:W-:Y:S01]  /*649b0*/  IMAD.WIDE.U32 R38, R31, 0x3d1, RZ ;  /* 0x000003d11f267825 */ /* 0x000fe200078e00ff */
[----:B------:R-:W-:-:S02]  /*649c0*/  ISETP.GE.U32.AND.EX P2, PT, R47, R15, PT, P2 ;  /* 0x0000000f2f00720c */ /* 0x000fc40003f46120 */
[----:B------:R-:W-:Y:S01]  /*649d0*/  IADD3 R29, P1, P3, R29, R36, R14 ;  /* 0x000000241d1d7210 */ /* 0x000fe20007b3e00e */
[C---:B------:R-:W-:Y:S01]  /*649e0*/  IMAD R15, R16.reuse, R11, R34 ;  /* 0x0000000b100f7224 */ /* 0x040fe200078e0222 */
[----:B------:R-:W-:Y:S01]  /*649f0*/  SEL R34, RZ, 0x1, P0 ;  /* 0x00000001ff227807 */ /* 0x000fe20000000000 */
[----:B------:R-:W-:Y:S01]  /*64a00*/  IMAD.WIDE.U32 R16, R16, R10, R46 ;  /* 0x0000000a10107225 */ /* 0x000fe200078e002e */
[----:B------:R-:W-:Y:S02]  /*64a10*/  SEL R35, RZ, 0x1, P2 ;  /* 0x00000001ff237807 */ /* 0x000fe40001000000 */
[----:B------:R-:W-:Y:S01]  /*64a20*/  IADD3.X R44, PT, PT, RZ, R37, RZ, P1, P3 ;  /* 0x00000025ff2c7210 */ /* 0x000fe20000fe64ff */
[----:B------:R-:W-:Y:S01]  /*64a30*/  IMAD.WIDE.U32 R48, P1, RZ, R31, R48 ;  /* 0x0000001fff307225 */ /* 0x000fe20007820030 */
[----:B------:R-:W-:Y:S02]  /*64a40*/  IADD3 R34, P0, P2, R35, R42, R34 ;  /* 0x0000002a23227210 */ /* 0x000fe40007a1e022 */
[----:B------:R-:W-:Y:S01]  /*64a50*/  IADD3 R14, P4, PT, RZ, R38, RZ ;  /* 0x00000026ff0e7210 */ /* 0x000fe20007f9e0ff */
[----:B------:R-:W-:Y:S01]  /*64a60*/  IMAD.IADD R15, R17, 0x1, R15 ;  /* 0x00000001110f7824 */ /* 0x000fe200078e020f */
[----:B------:R-:W-:Y:S01]  /*64a70*/  IADD3.X R35, PT, PT, RZ, R43, RZ, P0, P2 ;  /* 0x0000002bff237210 */ /* 0x000fe200007e44ff */
[----:B------:R-:W-:Y:S01]  /*64a80*/  IMAD.X R17, RZ, RZ, RZ, P1 ;  /* 0x000000ffff117224 */ /* 0x000fe200008e06ff */
[----:B------:R-:W-:Y:S01]  /*64a90*/  IADD3 R43, P2, PT, R29, R16, RZ ;  /* 0x000000101d2b7210 */ /* 0x000fe20007f5e0ff */
[----:B------:R-:W-:Y:S01]  /*64aa0*/  IMAD R29, R19, R10, RZ ;  /* 0x0000000a131d7224 */ /* 0x000fe200078e02ff */
[----:B------:R-:W-:Y:S01]  /*64ab0*/  ISETP.GE.U32.AND P1, PT, R16, R46, PT ;  /* 0x0000002e1000720c */ /* 0x000fe20003f26070 */
[----:B------:R-:W-:Y:S01]  /*64ac0*/  IMAD.MOV.U32 R32, RZ, RZ, R57 ;  /* 0x000000ffff207224 */ /* 0x000fe200078e0039 */
[----:B------:R-:W-:Y:S01]  /*64ad0*/  IADD3 R42, P3, PT, R39, R48, RZ ;  /* 0x00000030272a7210 */ /* 0x000fe20007f7e0ff */
[----:B------:R-:W-:Y:S01]  /*64ae0*/  IMAD.X R44, R15, 0x1, R44, P2 ;  /* 0x000000010f2c7824 */ /* 0x000fe200010e062c */
[----:B------:R-:W-:Y:S01]  /*64af0*/  ISETP.GE.U32.AND P2, PT, R43, R16, PT ;  /* 0x000000102b00720c */ /* 0x000fe20003f46070 */
[----:B------:R-:W-:Y:S01]  /*64b00*/  IMAD.MOV.U32 R16, RZ, RZ, R49 ;  /* 0x000000ffff107224 */ /* 0x000fe200078e0031 */
[----:B------:R-:W-:Y:S01]  /*64b10*/  ISETP.GE.U32.AND.EX P1, PT, R15, R47, PT, P1 ;  /* 0x0000002f0f00720c */ /* 0x000fe20003f26110 */
[----:B------:R-:W-:Y:S01]  /*64b20*/  IMAD R47, R18, R11, R29 ;  /* 0x0000000b122f7224 */ /* 0x000fe200078e021d */
[----:B------:R-:W-:Y:S01]  /*64b30*/  ISETP.GE.U32.AND.EX P2, PT, R44, R15, PT, P2 ;  /* 0x0000000f2c00720c */ /* 0x000fe20003f46120 */
[----:B------:R-:W-:Y:S01]  /*64b40*/  IMAD.X R15, R42, 0x1, R31, P4 ;  /* 0x000000012a0f7824 */ /* 0x000fe200020e061f */
[----:B------:R-:W-:Y:S01]  /*64b50*/  SEL R29, RZ, 0x1, P1 ;  /* 0x00000001ff1d7807 */ /* 0x000fe20000800000 */
[----:B------:R-:W-:Y:S01]  /*64b60*/  IMAD.WIDE.U32.X R16, RZ, R50, R16, P3 ;  /* 0x00000032ff107225 */ /* 0x000fe200018e0410 */
[----:B------:R-:W-:-:S02]  /*64b70*/  SEL R51, RZ, 0x1, P2 ;  /* 0x00000001ff337807 */ /* 0x000fc40001000000 */
[----:B------:R-:W-:Y:S01]  /*64b80*/  ISETP.GE.U32.AND P0, PT, R14, R38, PT ;  /* 0x000000260e00720c */ /* 0x000fe20003f06070 */
[----:B------:R-:W-:Y:S01]  /*64b90*/  IMAD.WIDE.U32 R38, R44, 0x3d1, RZ ;  /* 0x000003d12c267825 */ /* 0x000fe200078e00ff */
[----:B------:R-:W-:Y:S02]  /*64ba0*/  IADD3 R51, P3, P4, R51, R40, R29 ;  /* 0x0000002833337210 */ /* 0x000fe40007c7e01d */
[----:B------:R-:W-:Y:S01]  /*64bb0*/  ISETP.GE.U32.AND.EX P0, PT, R15, R42, PT, P0 ;  /* 0x0000002a0f00720c */ /* 0x000fe20003f06100 */
[----:B------:R-:W-:Y:S01]  /*64bc0*/  IMAD.WIDE.U32 R36, R43, 0x3d1, RZ ;  /* 0x000003d12b247825 */ /* 0x000fe200078e00ff */
[----:B------:R-:W-:-:S03]  /*64bd0*/  IADD3.X R42, PT, PT, RZ, R41, RZ, P3, P4 ;  /* 0x00000029ff2a7210 */ /* 0x000fc60001fe84ff */
[----:B------:R-:W-:Y:S01]  /*64be0*/  IMAD.WIDE.U32 R38, P3, RZ, R43, R38 ;  /* 0x0000002bff267225 */ /* 0x000fe20007860026 */
[----:B------:R-:W-:-:S03]  /*64bf0*/  IADD3 R29, P2, PT, R16, R36, RZ ;  /* 0x00000024101d7210 */ /* 0x000fc60007f5e0ff */
[----:B------:R-:W-:Y:S01]  /*64c00*/  IMAD.WIDE.U32.X R32, R19, R11, R32, P6 ;  /* 0x0000000b13207225 */ /* 0x000fe200030e0420 */
[----:B------:R-:W-:-:S03]  /*64c10*/  ISETP.GE.U32.AND P4, PT, R29, R36, PT ;  /* 0x000000241d00720c */ /* 0x000fc60003f86070 */
[----:B------:R-:W-:-:S04]  /*64c20*/  IMAD.WIDE.U32 R18, R18, R10, R34 ;  /* 0x0000000a12127225 */ /* 0x000fc800078e0022 */
[----:B------:R-:W-:Y:S01]  /*64c30*/  IMAD.X R41, RZ, RZ, RZ, P3 ;  /* 0x000000ffff297224 */ /* 0x000fe200018e06ff */
[----:B------:R-:W-:Y:S01]  /*64c40*/  IADD3 R36, P3, PT, R37, R38, RZ ;  /* 0x0000002625247210 */ /* 0x000fe20007f7e0ff */
[----:B------:R-:W-:Y:S01]  /*64c50*/  IMAD.IADD R31, R19, 0x1, R47 ;  /* 0x00000001131f7824 */ /* 0x000fe200078e022f */
[----:B------:R-:W-:Y:S01]  /*64c60*/  IADD3 R51, P6, PT, R51, R18, RZ ;  /* 0x0000001233337210 */ /* 0x000fe20007fde0ff */
[----:B------:R-:W-:Y:S01]  /*64c70*/  IMAD.MOV.U32 R40, RZ, RZ, R39 ;  /* 0x000000ffff287224 */ /* 0x000fe200078e0027 */
[----:B------:R-:W-:Y:S01]  /*64c80*/  ISETP.GE.U32.AND P1, PT, R18, R34, PT ;  /* 0x000000221200720c */ /* 0x000fe20003f26070 */
[----:B------:R-:W-:Y:S01]  /*64c90*/  IMAD.X R39, R36, 0x1, R17, P2 ;  /* 0x0000000124277824 */ /* 0x000fe200010e0611 */
[----:B------:R-:W-:Y:S01]  /*64ca0*/  IADD3 R34, P5, PT, R29, R50, RZ ;  /* 0x000000321d227210 */ /* 0x000fe20007fbe0ff */
[----:B------:R-:W-:Y:S01]  /*64cb0*/  IMAD.X R42, R31, 0x1, R42, P6 ;  /* 0x000000011f2a7824 */ /* 0x000fe200030e062a */
[----:B------:R-:W-:Y:S01]  /*64cc0*/  SEL R19, RZ, 0x1, P0 ;  /* 0x00000001ff137807 */ /* 0x000fe20000000000 */
[----:B------:R-:W-:Y:S01]  /*64cd0*/  IMAD.WIDE.U32.X R16, RZ, R44, R40, P3 ;  /* 0x0000002cff107225 */ /* 0x000fe200018e0428 */
[----:B------:R-:W-:-:S02]  /*64ce0*/  ISETP.GE.U32.AND P3, PT, R51, R18, PT ;  /* 0x000000123300720c */ /* 0x000fc40003f66070 */
[C---:B------:R-:W-:Y:S01]  /*64cf0*/  IADD3 R19, P6, PT, R34.reuse, R19, RZ ;  /* 0x0000001322137210 */ /* 0x040fe20007fde0ff */
[C---:B------:R-:W-:Y:S01]  /*64d00*/  IMAD.X R18, R39.reuse, 0x1, R43, P5 ;  /* 0x0000000127127824 */ /* 0x040fe200028e062b */
[----:B------:R-:W-:Y:S02]  /*64d10*/  ISETP.LT.U32.AND P0, PT, R34, R29, PT ;  /* 0x0000001d2200720c */ /* 0x000fe40003f01070 */
[----:B------:R-:W-:Y:S01]  /*64d20*/  ISETP.GE.U32.AND.EX P4, PT, R39, R36, PT, P4 ;  /* 0x000000242700720c */ /* 0x000fe20003f86140 */
[C---:B------:R-:W-:Y:S01]  /*64d30*/  IMAD.WIDE.U32 R36, R42.reuse, 0x3d1, RZ ;  /* 0x000003d12a247825 */ /* 0x040fe200078e00ff */
[----:B------:R-:W-:Y:S02]  /*64d40*/  ISETP.GE.U32.AND.EX P1, PT, R31, R35, PT, P1 ;  /* 0x000000231f00720c */ /* 0x000fe40003f26110 */
[----:B------:R-:W-:Y:S01]  /*64d50*/  ISETP.GE.U32.AND P2, PT, R19, R34, PT ;  /* 0x000000221300720c */ /* 0x000fe20003f46070 */
[----:B------:R-:W-:Y:S01]  /*64d60*/  IMAD.X R29, RZ, RZ, R18, P6 ;  /* 0x000000ffff1d7224 */ /* 0x000fe200030e0612 */
[----:B------:R-:W-:Y:S01]  /*64d70*/  ISETP.GE.U32.AND.EX P3, PT, R42, R31, PT, P3 ;  /* 0x0000001f2a00720c */ /* 0x000fe20003f66130 */
[----:B------:R-:W-:Y:S01]  /*64d80*/  IMAD.WIDE.U32 R34, R51, 0x3d1, RZ ;  /* 0x000003d133227825 */ /* 0x000fe200078e00ff */
[----:B------:R-:W-:-:S02]  /*64d90*/  SEL R31, RZ, 0x1, P4 ;  /* 0x00000001ff1f7807 */ /* 0x000fc40002000000 */
[----:B------:R-:W-:Y:S01]  /*64da0*/  SEL R38, RZ, 0x1, P1 ;  /* 0x00000001ff267807 */ /* 0x000fe20000800000 */
[----:B------:R-:W-:Y:S01]  /*64db0*/  IMAD.WIDE.U32 R36, P1, RZ, R51, R36 ;  /* 0x00000033ff247225 */ /* 0x000fe20007820024 */
[----:B------:R-:W-:Y:S02]  /*64dc0*/  ISETP.GE.U32.AND.EX P4, PT, R29, R18, PT, P2 ;  /* 0x000000121d00720c */ /* 0x000fe40003f86120 */
[----:B------:R-:W-:Y:S02]  /*64dd0*/  SEL R47, RZ, 0x1, P3 ;  /* 0x00000001ff2f7807 */ /* 0x000fe40001800000 */
[----:B------:R-:W-:Y:S01]  /*64de0*/  ISETP.LT.U32.OR.EX P0, PT, R18, R39, !P4, P0 ;  /* 0x000000271200720c */ /* 0x000fe20006701500 */
[----:B------:R-:W-:Y:S01]  /*64df0*/  IMAD.X R39, RZ, RZ, RZ, P1 ;  /* 0x000000ffff277224 */ /* 0x000fe200008e06ff */
[----:B------:R-:W-:Y:S01]  /*64e00*/  IADD3 R47, P4, P5, R47, R32, R38 ;  /* 0x000000202f2f7210 */ /* 0x000fe20007d9e026 */
[----:B------:R-:W-:Y:S01]  /*64e10*/  IMAD.MOV.U32 R38, RZ, RZ, R37 ;  /* 0x000000ffff267224 */ /* 0x000fe200078e0025 */
[----:B------:R-:W-:-:S02]  /*64e20*/  IADD3 R31, P2, P3, R34, R16, R31 ;  /* 0x00000010221f7210 */ /* 0x000fc40007b5e01f */
[----:B------:R-:W-:Y:S01]  /*64e30*/  IADD3 R43, P6, PT, R35, R36, RZ ;  /* 0x00000024232b7210 */ /* 0x000fe20007fde0ff */
[----:B------:R-:W-:Y:S01]  /*64e40*/  IMAD.MOV.U32 R36, RZ, RZ, RZ ;  /* 0x000000ffff247224 */ /* 0x000fe200078e00ff */
[----:B------:R-:W-:Y:S01]  /*64e50*/  IADD3.X R49, PT, PT, RZ, R33, RZ, P4, P5 ;  /* 0x00000021ff317210 */ /* 0x000fe200027ea4ff */
[----:B------:R-:W-:Y:S01]  /*64e60*/  IMAD.WIDE.U32 R32, R47, 0x3d1, RZ ;  /* 0x000003d12f207825 */ /* 0x000fe200078e00ff */
[----:B------:R-:W-:Y:S02]  /*64e70*/  IADD3 R16, P4, PT, R31, R44, RZ ;  /* 0x0000002c1f107210 */ /* 0x000fe40007f9e0ff */
        /* <DEDUP_REMOVED lines=9> */
[----:B------:R-:W-:Y:S02]  /*64f10*/  IMAD.X R40, RZ, RZ, R31, P3 ;  /* 0x000000ffff287224 */ /* 0x000fe400018e061f */
[----:B------:R-:W-:Y:S01]  /*64f20*/  IMAD.WIDE.U32.X R16, RZ, R42, R38, P6 ;  /* 0x0000002aff107225 */ /* 0x000fe200030e0426 */
[----:B------:R-:W-:Y:S02]  /*64f30*/  SEL R39, RZ, 0x1, P1 ;  /* 0x00000001ff277807 */ /* 0x000fe40000800000 */
[----:B------:R-:W-:Y:S01]  /*64f40*/  ISETP.GE.U32.AND.EX P1, PT, R40, R31, PT, P2 ;  /* 0x0000001f2800720c */ /* 0x000fe20003f26120 */
[----:B------:R-:W-:Y:S01]  /*64f50*/  IMAD.WIDE.U32 R34, P3, RZ, R47, R34 ;  /* 0x0000002fff227225 */ /* 0x000fe20007860022 */
[----:B------:R-:W-:-:S02]  /*64f60*/  IADD3 R39, P4, P5, R32, R16, R39 ;  /* 0x0000001020277210 */ /* 0x000fc40007d9e027 */
[----:B------:R-:W-:Y:S02]  /*64f70*/  ISETP.LT.U32.OR.EX P0, PT, R31, R18, !P1, P0 ;  /* 0x000000121f00720c */ /* 0x000fe40004f01500 */
[----:B------:R-:W-:Y:S02]  /*64f80*/  IADD3 R33, P2, PT, R33, R34, RZ ;  /* 0x0000002221217210 */ /* 0x000fe40007f5e0ff */
[----:B------:R-:W-:Y:S02]  /*64f90*/  IADD3 R16, P1, PT, R39, R42, RZ ;  /* 0x0000002a27107210 */ /* 0x000fe40007f3e0ff */
[----:B------:R-:W-:Y:S02]  /*64fa0*/  SEL R37, RZ, 0x1, !P0 ;  /* 0x00000001ff257807 */ /* 0x000fe40004000000 */
[----:B------:R-:W-:Y:S01]  /*64fb0*/  IADD3.X R18, PT, PT, R33, R17, RZ, P4, P5 ;  /* 0x0000001121127210 */ /* 0x000fe200027ea4ff */
[----:B------:R-:W-:Y:S01]  /*64fc0*/  IMAD.X R17, RZ, RZ, RZ, P3 ;  /* 0x000000ffff117224 */ /* 0x000fe200018e06ff */
[----:B------:R-:W-:-:S02]  /*64fd0*/  IADD3 R37, P4, PT, R16, R37, RZ ;  /* 0x0000002510257210 */ /* 0x000fc40007f9e0ff */
[----:B------:R-:W-:Y:S01]  /*64fe0*/  ISETP.GE.U32.AND P0, PT, R39, R32, PT ;  /* 0x000000202700720c */ /* 0x000fe20003f06070 */
[----:B------:R-:W-:Y:S01]  /*64ff0*/  IMAD.X R31, R18, 0x1, R47, P1 ;  /* 0x00000001121f7824 */ /* 0x000fe200008e062f */
[----:B------:R-:W-:Y:S02]  /*65000*/  ISETP.GE.U32.AND P1, PT, R37, R16, PT ;  /* 0x000000102500720c */ /* 0x000fe40003f26070 */
[----:B------:R-:W-:Y:S01]  /*65010*/  ISETP.LT.U32.AND P3, PT, R16, R39, PT ;  /* 0x000000271000720c */ /* 0x000fe20003f61070 */
[----:B------:R-:W-:Y:S01]  /*65020*/  IMAD.X R38, RZ, RZ, R31, P4 ;  /* 0x000000ffff267224 */ /* 0x000fe200020e061f */
[----:B------:R-:W-:Y:S01]  /*65030*/  ISETP.GE.U32.AND.EX P0, PT, R18, R33, PT, P0 ;  /* 0x000000211200720c */ /* 0x000fe20003f06100 */
[----:B------:R-:W-:Y:S02]  /*65040*/  IMAD.MOV.U32 R16, RZ, RZ, R35 ;  /* 0x000000ffff107224 */ /* 0x000fe400078e0023 */
[----:B------:R-:W-:Y:S01]  /*65050*/  IMAD R39, R13, R4, RZ ;  /* 0x000000040d277224 */ /* 0x000fe200078e02ff */
[----:B------:R-:W-:Y:S01]  /*65060*/  ISETP.GE.U32.AND.EX P1, PT, R38, R31, PT, P1 ;  /* 0x0000001f2600720c */ /* 0x000fe20003f26110 */
[----:B------:R-:W-:Y:S01]  /*65070*/  IMAD.WIDE.U32.X R16, RZ, R49, R16, P2 ;  /* 0x00000031ff107225 */ /* 0x000fe200010e0410 */
        /* <DEDUP_REMOVED lines=61> */
.L_x_510:
[----:B------:R-:W-:Y:S05]  /*65450*/  BSYNC.RECONVERGENT B0 ;  /* 0x0000000000007941 */ /* 0x000fea0003800200 */
.L_x_509:
[C---:B------:R-:W-:Y:S01]  /*65460*/  IMAD.WIDE.U32 R34, R12.reuse, R4, R14 ;  /* 0x000000040c227225 */ /* 0x040fe200078e000e */
[----:B------:R-:W-:Y:S01]  /*65470*/  IADD3 R20, P1, PT, R19, R20, RZ ;  /* 0x0000001413147210 */ /* 0x000fe20007f3e0ff */
[----:B------:R-:W0:Y:S01]  /*65480*/  LDCU.64 UR6, c[0x3][0x18] ;  /* 0x00c00300ff0677ac */ /* 0x000e220008000a00 */
[----:B------:R-:W-:Y:S01]  /*65490*/  BSSY.RECONVERGENT B0, `(.L_x_508) ;  /* 0x00000e6000007945 */ /* 0x000fe20003800200 */
[----:B------:R-:W-:Y:S01]  /*654a0*/  IMAD R39, R12, R5, R39 ;  /* 0x000000050c277224 */ /* 0x000fe200078e0227 */
[----:B------:R-:W-:Y:S01]  /*654b0*/  ISETP.GE.U32.AND P0, PT, R34, R14, PT ;  /* 0x0000000e2200720c */ /* 0x000fe20003f06070 */
[----:B------:R-:W-:Y:S01]  /*654c0*/  IMAD.X R22, R29, 0x1, R22, P1 ;  /* 0x000000011d167824 */ /* 0x000fe200008e0616 */
[----:B------:R-:W-:Y:S01]  /*654d0*/  ISETP.LT.U32.AND P1, PT, R20, R19, PT ;  /* 0x000000131400720c */ /* 0x000fe20003f21070 */
[----:B------:R-:W-:Y:S01]  /*654e0*/  IMAD.IADD R32, R35, 0x1, R39 ;  /* 0x0000000123207824 */ /* 0x000fe200078e0227 */
[----:B------:R-:W-:Y:S04]  /*654f0*/  BSSY.RELIABLE B1, `(.L_x_511) ;  /* 0x0000037000017945 */ /* 0x000fe80003800100 */
        /* <DEDUP_REMOVED lines=26> */
[----:B0-----:R-:W-:Y:S02]  /*656a0*/  ISETP.GT.U32.AND P0, PT, R12, UR6, PT ;  /* 0x000000060c007c0c */ /* 0x001fe4000bf04070 */
        /* <DEDUP_REMOVED lines=15> */
[----:B------:R-:W0:Y:S01]  /*657a0*/  LDCU.128 UR12, c[0x3][URZ] ;  /* 0x00c00000ff0c77ac */ /* 0x000e220008000c00 */
[----:B------:R-:W-:-:S04]  /*657b0*/  ISETP.GE.U32.AND P1, PT, R15, R20, PT ;  /* 0x000000140f00720c */ /* 0x000fc80003f26070 */
[----:B------:R-:W-:Y:S02]  /*657c0*/  ISETP.GE.U32.AND.EX P1, PT, R14, R21, PT, P1 ;  /* 0x000000150e00720c */ /* 0x000fe40003f26110 */
[----:B0-----:R-:W-:Y:S02]  /*657d0*/  ISETP.GE.U32.AND P0, PT, R13, UR12, PT ;  /* 0x0000000c0d007c0c */ /* 0x001fe4000bf06070 */
[C---:B------:R-:W-:Y:S02]  /*657e0*/  ISETP.GT.U32.AND P2, PT, R17.reuse, UR14, PT ;  /* 0x0000000e11007c0c */ /* 0x040fe4000bf44070 */
[----:B------:R-:W-:Y:S02]  /*657f0*/  ISETP.LT.U32.AND P3, PT, R17, UR14, PT ;  /* 0x0000000e11007c0c */ /* 0x000fe4000bf61070 */
[----:B------:R-:W-:Y:S02]  /*65800*/  ISETP.GE.U32.AND.EX P0, PT, R32, UR13, PT, P0 ;  /* 0x0000000d20007c0c */ /* 0x000fe4000bf06100 */
[----:B------:R-:W-:-:S02]  /*65810*/  ISETP.GT.U32.AND.EX P2, PT, R18, UR15, PT, P2 ;  /* 0x0000000f12007c0c */ /* 0x000fc4000bf44120 */
[----:B------:R-:W-:-:S04]  /*65820*/  ISETP.LT.U32.OR.EX P0, PT, R18, UR15, !P0, P3 ;  /* 0x0000000f12007c0c */ /* 0x000fc8000c701530 */
[----:B------:R-:W-:-:S13]  /*65830*/  PLOP3.LUT P0, PT, P1, P2, P0, 0x2f, 0x0 ;  /* 0x000000000000781c */ /* 0x000fda0000f04507 */
[----:B------:R-:W-:Y:S05]  /*65840*/  @P0 BREAK.RELIABLE B1 ;  /* 0x0000000000010942 */ /* 0x000fea0003800100 */
[----:B------:R-:W-:Y:S05]  /*65850*/  @P0 BRA `(.L_x_513) ;  /* 0x0000000800a40947 */ /* 0x000fea0003800000 */
.L_x_512:
[----:B------:R-:W-:Y:S05]  /*65860*/  BSYNC.RELIABLE B1 ;  /* 0x0000000000017941 */ /* 0x000fea0003800100 */
.L_x_511:
        /* <DEDUP_REMOVED lines=33> */
[----:B------:R-:W-:Y:S02]  /*65a80*/  IADD3 R37, P3, PT, R12, R33, RZ ;  /* 0x000000210c257210 */ /* 0x000fe40007f7e0ff */
[----:B------:R-:W-:-:S02]  /*65a90*/  SEL R14, RZ, 0xffffffff, !P1 ;  /* 0xffffffffff0e7807 */ /* 0x000fc40004800000 */
[----:B------:R-:W-:Y:S01]  /*65aa0*/  ISETP.GT.U32.AND.EX P0, PT, R19, UR7, PT, P0 ;  /* 0x0000000713007c0c */ /* 0x000fe2000bf04100 */
[----:B------:R-:W-:Y:S01]  /*65ab0*/  IMAD.X R35, R12, 0x1, R35, P3 ;  /* 0x000000010c237824 */ /* 0x000fe200018e0623 */
[----:B------:R-:W-:Y:S02]  /*65ac0*/  ISETP.NE.U32.AND P1, PT, R37, RZ, PT ;  /* 0x000000ff2500720c */ /* 0x000fe40003f25070 */
[C---:B------:R-:W-:Y:S02]  /*65ad0*/  IADD3 R12, P3, PT, R26.reuse, R29, RZ ;  /* 0x0000001d1a0c7210 */ /* 0x040fe40007f7e0ff */
[----:B------:R-:W-:Y:S02]  /*65ae0*/  ISETP.NE.OR.EX P0, PT, R35, RZ, P0, P1 ;  /* 0x000000ff2300720c */ /* 0x000fe40000705710 */
[----:B------:R-:W-:Y:S01]  /*65af0*/  IADD3 R33, P2, PT, R13, -R20, RZ ;  /* 0x800000140d217210 */ /* 0x000fe20007f5e0ff */
[----:B------:R-:W-:Y:S01]  /*65b00*/  IMAD.X R18, R26, 0x1, R31, P3 ;  /* 0x000000011a127824 */ /* 0x000fe200018e061f */
[----:B------:R-:W-:Y:S01]  /*65b10*/  IADD3 R15, P4, PT, R14, R17, RZ ;  /* 0x000000110e0f7210 */ /* 0x000fe20007f9e0ff */
[----:B------:R-:W-:-:S02]  /*65b20*/  IMAD.MOV.U32 R17, RZ, RZ, R12 ;  /* 0x000000ffff117224 */ /* 0x000fc400078e000c */
[----:B------:R-:W-:Y:S02]  /*65b30*/  IMAD.MOV.U32 R12, RZ, RZ, R16 ;  /* 0x000000ffff0c7224 */ /* 0x000fe400078e0010 */
[----:B------:R-:W-:Y:S02]  /*65b40*/  IMAD.X R14, R14, 0x1, R27, P4 ;  /* 0x000000010e0e7824 */ /* 0x000fe400020e061b */
[----:B------:R-:W-:Y:S02]  /*65b50*/  IMAD.X R32, R32, 0x1, ~R21, P2 ;  /* 0x0000000120207824 */ /* 0x000fe400010e0e15 */
[----:B------:R-:W-:Y:S01]  /*65b60*/  IMAD.MOV.U32 R16, RZ, RZ, R19 ;  /* 0x000000ffff107224 */ /* 0x000fe200078e0013 */
[----:B------:R-:W-:Y:S06]  /*65b70*/  @P0 BRA `(.L_x_515) ;  /* 0x00000000005c0947 */ /* 0x000fec0003800000 */
        /* <DEDUP_REMOVED lines=23> */
.L_x_515:
[----:B------:R-:W-:Y:S05]  /*65cf0*/  BSYNC.RELIABLE B1 ;  /* 0x0000000000017941 */ /* 0x000fea0003800100 */
.L_x_514:
        /* <DEDUP_REMOVED lines=31> */
[----:B------:R-:W-:Y:S01]  /*65ef0*/  ISETP.NE.U32.AND P1, PT, R37, R12, PT ;  /* 0x0000000c2500720c */ /* 0x000fe20003f25070 */
[----:B------:R-:W-:Y:S01]  /*65f00*/  IMAD.MOV.U32 R12, RZ, RZ, R13 ;  /* 0x000000ffff0c7224 */ /* 0x000fe200078e000d */
[----:B------:R-:W-:-:S02]  /*65f10*/  ISETP.GT.U32.AND.EX P0, PT, R16, UR7, PT, P0 ;  /* 0x0000000710007c0c */ /* 0x000fc4000bf04100 */
        /* <DEDUP_REMOVED lines=31> */
.L_x_517:
[----:B------:R-:W-:Y:S05]  /*66110*/  BSYNC.RELIABLE B1 ;  /* 0x0000000000017941 */ /* 0x000fea0003800100 */
.L_x_516:
        /* <DEDUP_REMOVED lines=19> */
[----:B------:R-:W-:Y:S01]  /*66250*/  IADD3 R17, P1, PT, R18, R26, RZ ;  /* 0x0000001a12117210 */ /* 0x000fe20007f3e0ff */
        /* <DEDUP_REMOVED lines=9> */
.L_x_513:
[----:B------:R-:W-:Y:S05]  /*662f0*/  BSYNC.RECONVERGENT B0 ;  /* 0x0000000000007941 */ /* 0x000fea0003800200 */
.L_x_508:
        /* <DEDUP_REMOVED lines=14> */
[----:B------:R-:W-:-:S04]  /*663e0*/  IMAD.WIDE.U32 R34, R32, R12, RZ ;  /* 0x0000000c20227225 */ /* 0x000fc800078e00ff */
        /* <DEDUP_REMOVED lines=9> */
[----:B------:R-:W-:-:S04]  /*66480*/  IMAD.WIDE.U32 R24, R13, R12, RZ ;  /* 0x0000000c0d187225 */ /* 0x000fc800078e00ff */
[----:B------:R-:W-:-:S04]  /*66490*/  IMAD.WIDE.U32 R34, P4, R16, R13, R34 ;  /* 0x0000000d10227225 */ /* 0x000fc80007880022 */
[----:B------:R-:W-:Y:S01]  /*664a0*/  IMAD.MOV.U32 R22, RZ, RZ, R29 ;  /* 0x000000ffff167224 */ /* 0x000fe200078e001d */
[----:B------:R-:W-:Y:S01]  /*664b0*/  IADD3 RZ, P3, PT, R25, R34, RZ ;  /* 0x0000002219ff7210 */ /* 0x000fe20007f7e0ff */
[----:B------:R-:W-:Y:S02]  /*664c0*/  IMAD R29, R16, R13, RZ ;  /* 0x0000000d101d7224 */ /* 0x000fe400078e02ff */
[----:B------:R-:W-:-:S04]  /*664d0*/  IMAD.WIDE.U32 R36, P2, R14, R17, R20 ;  /* 0x000000110e247225 */ /* 0x000fc80007840014 */
[----:B------:R-:W-:-:S04]  /*664e0*/  IMAD.WIDE.U32 R24, R12, R13, RZ ;  /* 0x0000000d0c187225 */ /* 0x000fc800078e00ff */
[-C--:B------:R-:W-:Y:S02]  /*664f0*/  IMAD R19, R12, R32.reuse, R29 ;  /* 0x000000200c137224 */ /* 0x080fe400078e021d */
[----:B------:R-:W-:Y:S01]  /*66500*/  IMAD.WIDE.U32.X R20, R14, R32, R22, P1 ;  /* 0x000000200e147225 */ /* 0x000fe200008e0416 */
[----:B------:R-:W-:-:S03]  /*66510*/  SEL R23, RZ, 0x1, P0 ;  /* 0x00000001ff177807 */ /* 0x000fc60000000000 */
[----:B------:R-:W-:Y:S01]  /*66520*/  IMAD.WIDE.U32 R26, R17, R15, RZ ;  /* 0x0000000f111a7225 */ /* 0x000fe200078e00ff */
[----:B------:R-:W-:-:S03]  /*66530*/  IADD3 R26, P5, P6, R24, R20, R23 ;  /* 0x00000014181a7210 */ /* 0x000fc60007ebe017 */
[----:B------:R-:W-:Y:S01]  /*66540*/  IMAD.WIDE.U32 R28, R18, R12, RZ ;  /* 0x0000000c121c7225 */ /* 0x000fe200078e00ff */
[----:B------:R-:W-:-:S03]  /*66550*/  IADD3 RZ, P0, PT, R27, R36, RZ ;  /* 0x000000241bff7210 */ /* 0x000fc60007f1e0ff */
[----:B------:R-:W-:-:S04]  /*66560*/  IMAD.WIDE.U32 R40, R32, R13, RZ ;  /* 0x0000000d20287225 */ /* 0x000fc800078e00ff */
[----:B------:R-:W-:Y:S02]  /*66570*/  IMAD.IADD R19, R25, 0x1, R19 ;  /* 0x0000000119137824 */ /* 0x000fe400078e0213 */
[----:B------:R-:W-:-:S03]  /*66580*/  IMAD.WIDE.U32 R22, R17, R12, RZ ;  /* 0x0000000c11167225 */ /* 0x000fc600078e00ff */
[----:B------:R-:W-:Y:S01]  /*66590*/  IADD3.X R27, PT, PT, R19, R21, RZ, P5, P6 ;  /* 0x00000015131b7210 */ /* 0x000fe20002fec4ff */
[----:B------:R-:W-:-:S04]  /*665a0*/  IMAD.WIDE.U32 R38, P1, R16, R17, R28 ;  /* 0x0000001110267225 */ /* 0x000fc8000782001c */
[----:B------:R-:W-:Y:S01]  /*665b0*/  IMAD.WIDE.U32 R20, P6, R13, R32, R40 ;  /* 0x000000200d147225 */ /* 0x000fe200078c0028 */
[----:B------:R-:W-:-:S03]  /*665c0*/  IADD3 RZ, P5, PT, R23, R38, RZ ;  /* 0x0000002617ff7210 */ /* 0x000fc60007fbe0ff */
[----:B------:R-:W-:-:S04]  /*665d0*/  IMAD.WIDE.U32 R40, R13, R13, RZ ;  /* 0x0000000d0d287225 */ /* 0x000fc800078e00ff */
[-C--:B------:R-:W-:Y:S02]  /*665e0*/  IMAD R22, R18, R13.reuse, RZ ;  /* 0x0000000d12167224 */ /* 0x080fe400078e02ff */
[----:B------:R-:W-:Y:S01]  /*665f0*/  IMAD.X R43, RZ, RZ, RZ, P6 ;  /* 0x000000ffff2b7224 */ /* 0x000fe200030e06ff */
[----:B------:R-:W-:Y:S01]  /*66600*/  IADD3 RZ, P6, PT, R41, R20, RZ ;  /* 0x0000001429ff7210 */ /* 0x000fe20007fde0ff */
[C---:B------:R-:W-:Y:S02]  /*66610*/  IMAD R31, R17.reuse, R32, R22 ;  /* 0x00000020111f7224 */ /* 0x040fe400078e0216 */
[----:B------:R-:W-:-:S04]  /*66620*/  IMAD.WIDE.U32 R22, R17, R13, RZ ;  /* 0x0000000d11167225 */ /* 0x000fc800078e00ff */
[----:B------:R-:W-:Y:S02]  /*66630*/  IMAD.MOV.U32 R42, RZ, RZ, R21 ;  /* 0x000000ffff2a7224 */ /* 0x000fe400078e0015 */
[----:B------:R-:W-:-:S04]  /*66640*/  IMAD.WIDE.U32 R46, R17, R17, RZ ;  /* 0x00000011112e7225 */ /* 0x000fc800078e00ff */
[----:B------:R-:W-:Y:S01]  /*66650*/  IMAD.X R29, RZ, RZ, RZ, P4 ;  /* 0x000000ffff1d7224 */ /* 0x000fe200020e06ff */
[----:B------:R-:W-:Y:S01]  /*66660*/  ISETP.GE.U32.AND P4, PT, R26, R24, PT ;  /* 0x000000181a00720c */ /* 0x000fe20003f86070 */
[----:B------:R-:W-:Y:S02]  /*66670*/  IMAD.MOV.U32 R28, RZ, RZ, R35 ;  /* 0x000000ffff1c7224 */ /* 0x000fe400078e0023 */
[----:B------:R-:W-:Y:S02]  /*66680*/  IMAD.IADD R46, R23, 0x1, R31 ;  /* 0x00000001172e7824 */ /* 0x000fe400078e021f */
[----:B------:R-:W-:-:S03]  /*66690*/  IMAD.WIDE.U32.X R42, R32, R32, R42, P6 ;  /* 0x00000020202a7225 */ /* 0x000fc600030e042a */
[C---:B------:R-:W-:Y:S01]  /*666a0*/  SHF.L.U64.HI R31, R22.reuse, 0x1, R46 ;  /* 0x00000001161f7819 */ /* 0x040fe2000001022e */
[----:B------:R-:W-:Y:S01]  /*666b0*/  IMAD.SHL.U32 R23, R22, 0x2, RZ ;  /* 0x0000000216177824 */ /* 0x000fe200078e00ff */
[----:B------:R-:W-:Y:S01]  /*666c0*/  SHF.L.W.U32.HI R46, R46, 0x1, R53 ;  /* 0x000000012e2e7819 */ /* 0x000fe20000010e35 */
[----:B------:R-:W-:-:S04]  /*666d0*/  IMAD.WIDE.U32 R40, R18, R17, RZ ;  /* 0x0000001112287225 */ /* 0x000fc800078e00ff */
[----:B------:R-:W-:Y:S01]  /*666e0*/  IMAD.WIDE.U32.X R28, R16, R32, R28, P3 ;  /* 0x00000020101c7225 */ /* 0x000fe200018e041c */
[----:B------:R-:W-:Y:S02]  /*666f0*/  ISETP.GE.U32.AND.EX P3, PT, R27, R19, PT, P4 ;  /* 0x000000131b00720c */ /* 0x000fe40003f66140 */
[----:B------:R-:W-:Y:S01]  /*66700*/  IADD3 R19, P6, PT, R23, R42, RZ ;  /* 0x0000002a17137210 */ /* 0x000fe20007fde0ff */
[----:B------:R-:W-:Y:S01]  /*66710*/  IMAD.X R33, RZ, RZ, RZ, P2 ;  /* 0x000000ffff217224 */ /* 0x000fe200010e06ff */
[----:B------:R-:W-:Y:S01]  /*66720*/  SEL R51, RZ, 0x1, P3 ;  /* 0x00000001ff337807 */ /* 0x000fe20001800000 */
[----:B------:R-:W-:-:S04]  /*66730*/  IMAD.WIDE.U32 R48, P2, R17, R18, R40 ;  /* 0x0000001211307225 */ /* 0x000fc80007840028 */
[----:B------:R-:W-:-:S04]  /*66740*/  IMAD.WIDE.U32 R24, R14, R12, RZ ;  /* 0x0000000c0e187225 */ /* 0x000fc800078e00ff */
[----:B------:R-:W-:Y:S01]  /*66750*/  IMAD.X R22, R31, 0x1, R43, P6 ;  /* 0x000000011f167824 */ /* 0x000fe200030e062b */
[----:B------:R-:W-:Y:S01]  /*66760*/  ISETP.GE.U32.AND P6, PT, R19, R23, PT ;  /* 0x000000171300720c */ /* 0x000fe20003fc6070 */
[----:B------:R-:W-:Y:S01]  /*66770*/  IMAD.X R41, RZ, RZ, RZ, P1 ;  /* 0x000000ffff297224 */ /* 0x000fe200008e06ff */
[----:B------:R-:W-:Y:S01]  /*66780*/  IADD3 RZ, P1, PT, R47, R48, RZ ;  /* 0x000000302fff7210 */ /* 0x000fe20007f3e0ff */
[----:B------:R-:W-:Y:S01]  /*66790*/  IMAD.MOV.U32 R40, RZ, RZ, R39 ;  /* 0x000000ffff287224 */ /* 0x000fe200078e0027 */
[----:B------:R-:W-:Y:S01]  /*667a0*/  SHF.L.W.U32.HI R47, R53, 0x1, R44 ;  /* 0x00000001352f7819 */ /* 0x000fe20000010e2c */
[----:B------:R-:W-:Y:S01]  /*667b0*/  IMAD.X R39, RZ, RZ, RZ, P2 ;  /* 0x000000ffff277224 */ /* 0x000fe200010e06ff */
[----:B------:R-:W-:Y:S01]  /*667c0*/  ISETP.GE.U32.AND.EX P2, PT, R22, R31, PT, P6 ;  /* 0x0000001f1600720c */ /* 0x000fe20003f46160 */
[----:B------:R-:W-:Y:S01]  /*667d0*/  IMAD R23, R14, R17, RZ ;  /* 0x000000110e177224 */ /* 0x000fe200078e02ff */
[----:B------:R-:W-:Y:S01]  /*667e0*/  IADD3 R36, P6, PT, R51, R28, RZ ;  /* 0x0000001c33247210 */ /* 0x000fe20007fde0ff */
[----:B------:R-:W-:-:S04]  /*667f0*/  IMAD.WIDE.U32 R34, R15, R12, RZ ;  /* 0x0000000c0f227225 */ /* 0x000fc800078e00ff */
[----:B------:R-:W-:-:S04]  /*66800*/  IMAD.WIDE.U32 R24, P4, R16, R15, R24 ;  /* 0x0000000f10187225 */ /* 0x000fc80007880018 */
[----:B------:R-:W-:Y:S01]  /*66810*/  IMAD.WIDE.U32 R42, R17, R17, R46 ;  /* 0x00000011112a7225 */ /* 0x000fe200078e002e */
[----:B------:R-:W-:-:S03]  /*66820*/  IADD3 RZ, P3, PT, R35, R24, RZ ;  /* 0x0000001823ff7210 */ /* 0x000fc60007f7e0ff */
[C---:B------:R-:W-:Y:S01]  /*66830*/  IMAD R51, R15.reuse, R18, R23 ;  /* 0x000000120f337224 */ /* 0x040fe200078e0217 */
[----:B------:R-:W-:Y:S01]  /*66840*/  SEL R23, RZ, 0x1, P2 ;  /* 0x00000001ff177807 */ /* 0x000fe20001000000 */
[----:B------:R-:W-:Y:S02]  /*66850*/  IMAD.MOV.U32 R32, RZ, RZ, R37 ;  /* 0x000000ffff207224 */ /* 0x000fe400078e0025 */
[----:B------:R-:W-:-:S04]  /*66860*/  IMAD.WIDE.U32 R34, R15, R17, R26 ;  /* 0x000000110f227225 */ /* 0x000fc800078e001a */
[----:B------:R-:W-:Y:S01]  /*66870*/  IMAD.X R37, RZ, RZ, R29, P6 ;  /* 0x000000ffff257224 */ /* 0x000fe200030e061d */
[----:B------:R-:W-:Y:S01]  /*66880*/  IADD3 R23, P6, PT, R23, R42, RZ ;  /* 0x0000002a17177210 */ /* 0x000fe20007fde0ff */
[----:B------:R-:W-:Y:S01]  /*66890*/  IMAD.MOV.U32 R38, RZ, RZ, R49 ;  /* 0x000000ffff267224 */ /* 0x000fe200078e0031 */
[----:B------:R-:W-:Y:S01]  /*668a0*/  ISETP.GE.U32.AND P2, PT, R34, R26, PT ;  /* 0x0000001a2200720c */ /* 0x000fe20003f46070 */
[----:B------:R-:W-:Y:S01]  /*668b0*/  IMAD.IADD R49, R48, 0x1, R43 ;  /* 0x0000000130317824 */ /* 0x000fe200078e022b */
[----:B------:R-:W-:Y:S01]  /*668c0*/  SHF.L.W.U32.HI R31, R44, 0x1, R34 ;  /* 0x000000012c1f7819 */ /* 0x000fe20000010e22 */
[----:B------:R-:W-:Y:S02]  /*668d0*/  IMAD.IADD R51, R35, 0x1, R51 ;  /* 0x0000000123337824 */ /* 0x000fe400078e0233 */
[----:B------:R-:W-:Y:S01]  /*668e0*/  IMAD.WIDE.U32.X R38, R18, R18, R38, P1 ;  /* 0x0000001212267225 */ /* 0x000fe200008e0426 */
[----:B------:R-:W-:Y:S02]  /*668f0*/  ISETP.GE.U32.AND P1, PT, R23, R42, PT ;  /* 0x0000002a1700720c */ /* 0x000fe40003f26070 */
[----:B------:R-:W-:Y:S01]  /*66900*/  ISETP.GE.U32.AND.EX P2, PT, R51, R27, PT, P2 ;  /* 0x0000001b3300720c */ /* 0x000fe20003f46120 */
[----:B------:R-:W-:Y:S01]  /*66910*/  IMAD.X R24, RZ, RZ, R49, P6 ;  /* 0x000000ffff187224 */ /* 0x000fe200030e0631 */
[----:B------:R-:W-:Y:S01]  /*66920*/  SHF.L.W.U32.HI R35, R34, 0x1, R51 ;  /* 0x0000000122237819 */ /* 0x000fe20000010e33 */
[----:B------:R-:W-:Y:S01]  /*66930*/  IMAD R27, R16, R17, RZ ;  /* 0x00000011101b7224 */ /* 0x000fe200078e02ff */
[----:B------:R-:W-:Y:S01]  /*66940*/  SEL R43, RZ, 0x1, P2 ;  /* 0x00000001ff2b7807 */ /* 0x000fe20001000000 */
[----:B------:R-:W-:Y:S01]  /*66950*/  IMAD.WIDE.U32.X R28, R14, R18, R32, P0 ;  /* 0x000000120e1c7225 */ /* 0x000fe200000e0420 */
[----:B------:R-:W-:-:S02]  /*66960*/  ISETP.GE.U32.AND.EX P6, PT, R24, R49, PT, P1 ;  /* 0x000000311800720c */ /* 0x000fc40003fc6110 */
[----:B------:R-:W-:Y:S01]  /*66970*/  ISETP.LT.U32.AND P0, PT, R42, R46, PT ;  /* 0x0000002e2a00720c */ /* 0x000fe20003f01070 */
[C---:B------:R-:W-:Y:S01]  /*66980*/  IMAD.WIDE.U32 R32, R12.reuse, R17, R36 ;  /* 0x000000110c207225 */ /* 0x040fe200078e0024 */
[----:B------:R-:W-:Y:S02]  /*66990*/  IADD3 R34, P1, PT, R31, R38, RZ ;  /* 0x000000261f227210 */ /* 0x000fe40007f3e0ff */
[----:B------:R-:W-:Y:S01]  /*669a0*/  ISETP.LT.U32.OR.EX P0, PT, R49, R47, !P6, P0 ;  /* 0x0000002f3100720c */ /* 0x000fe20007701500 */
[----:B------:R-:W-:Y:S01]  /*669b0*/  IMAD R17, R12, R18, R27 ;  /* 0x000000120c117224 */ /* 0x000fe200078e021b */
[----:B------:R-:W-:Y:S01]  /*669c0*/  ISETP.GE.U32.AND P2, PT, R32, R36, PT ;  /* 0x000000242000720c */ /* 0x000fe20003f46070 */
[----:B------:R-:W-:-:S04]  /*669d0*/  IMAD.WIDE.U32.X R26, R16, R18, R40, P5 ;  /* 0x00000012101a7225 */ /* 0x000fc800028e0428 */
[----:B------:R-:W-:Y:S01]  /*669e0*/  IMAD.X R40, R35, 0x1, R39, P1 ;  /* 0x0000000123287824 */ /* 0x000fe200008e0627 */
[----:B------:R-:W-:Y:S01]  /*669f0*/  IADD3 R43, P1, P5, R32, R28, R43 ;  /* 0x0000001c202b7210 */ /* 0x000fe20007d3e02b */
[----:B------:R-:W-:Y:S01]  /*66a00*/  IMAD.IADD R39, R33, 0x1, R17 ;  /* 0x0000000121277824 */ /* 0x000fe200078e0211 */
[----:B------:R-:W-:Y:S02]  /*66a10*/  SEL R17, RZ, 0x1, !P0 ;  /* 0x00000001ff117807 */ /* 0x000fe40004000000 */
[----:B------:R-:W-:Y:S01]  /*66a20*/  ISETP.GE.U32.AND P0, PT, R43, R32, PT ;  /* 0x000000202b00720c */ /* 0x000fe20003f06070 */
[----:B------:R-:W-:Y:S01]  /*66a30*/  IMAD.WIDE.U32 R32, R14, R15, RZ ;  /* 0x0000000f0e207225 */ /* 0x000fe200078e00ff */
[----:B------:R-:W-:Y:S02]  /*66a40*/  IADD3.X R44, PT, PT, R39, R29, RZ, P1, P5 ;  /* 0x0000001d272c7210 */ /* 0x000fe40000fea4ff */
[----:B------:R-:W-:Y:S01]  /*66a50*/  IADD3 R17, P5, PT, R34, R17, RZ ;  /* 0x0000001122117210 */ /* 0x000fe20007fbe0ff */
[----:B------:R-:W-:Y:S01]  /*66a60*/  IMAD.WIDE.U32 R28, R15, R15, RZ ;  /* 0x0000000f0f1c7225 */ /* 0x000fe200078e00ff */
[----:B------:R-:W-:-:S02]  /*66a70*/  ISETP.GE.U32.AND.EX P2, PT, R39, R37, PT, P2 ;  /* 0x000000252700720c */ /* 0x000fc40003f46120 */
[----:B------:R-:W-:Y:S01]  /*66a80*/  ISETP.GE.U32.AND.EX P0, PT, R44, R39, PT, P0 ;  /* 0x000000272c00720c */ /* 0x000fe20003f06100 */
[----:B------:R-:W-:Y:S01]  /*66a90*/  IMAD.X R18, RZ, RZ, R40, P5 ;  /* 0x000000ffff127224 */ /* 0x000fe200028e0628 */
[----:B------:R-:W-:Y:S01]  /*66aa0*/  ISETP.GE.U32.AND P1, PT, R17, R34, PT ;  /* 0x000000221100720c */ /* 0x000fe20003f26070 */
[----:B------:R-:W-:Y:S01]  /*66ab0*/  IMAD.WIDE.U32 R36, P5, R15, R14, R32 ;  /* 0x0000000e0f247225 */ /* 0x000fe200078a0020 */
[----:B------:R-:W-:Y:S02]  /*66ac0*/  SEL R28, RZ, 0x1, P2 ;  /* 0x00000001ff1c7807 */ /* 0x000fe40001000000 */
[----:B------:R-:W-:Y:S01]  /*66ad0*/  ISETP.LT.U32.AND P2, PT, R34, R31, PT ;  /* 0x0000001f2200720c */ /* 0x000fe20003f41070 */
[----:B------:R-:W-:Y:S01]  /*66ae0*/  IMAD.X R33, RZ, RZ, RZ, P4 ;  /* 0x000000ffff217224 */ /* 0x000fe200020e06ff */
[----:B------:R-:W-:Y:S01]  /*66af0*/  SEL R31, RZ, 0x1, P0 ;  /* 0x00000001ff1f7807 */ /* 0x000fe20000000000 */
[----:B------:R-:W-:Y:S01]  /*66b00*/  IMAD.WIDE.U32 R38, R16, R12, RZ ;  /* 0x0000000c10267225 */ /* 0x000fe200078e00ff */
[----:B------:R-:W-:-:S02]  /*66b10*/  ISETP.GE.U32.AND.EX P1, PT, R18, R40, PT, P1 ;  /* 0x000000281200720c */ /* 0x000fc40003f26110 */
[----:B------:R-:W-:Y:S01]  /*66b20*/  SHF.L.W.U32.HI R42, R51, 0x1, R43 ;  /* 0x00000001332a7819 */ /* 0x000fe20000010e2b */
[----:B------:R-:W-:Y:S01]  /*66b30*/  IMAD.MOV.U32 R32, RZ, RZ, R25 ;  /* 0x000000ffff207224 */ /* 0x000fe200078e0019 */
[----:B------:R-:W-:Y:S01]  /*66b40*/  IADD3 R34, P4, P6, R31, R26, R28 ;  /* 0x0000001a1f227210 */ /* 0x000fe20007e9e01c */
[C---:B------:R-:W-:Y:S01]  /*66b50*/  IMAD R31, R16.reuse, R15, RZ ;  /* 0x0000000f101f7224 */ /* 0x040fe200078e02ff */
[----:B------:R-:W-:Y:S01]  /*66b60*/  SHF.L.W.U32.HI R43, R43, 0x1, R44 ;  /* 0x000000012b2b7819 */ /* 0x000fe20000010e2c */
[----:B------:R-:W-:Y:S01]  /*66b70*/  IMAD.WIDE.U32.X R32, R16, R14, R32, P3 ;  /* 0x0000000e10207225 */ /* 0x000fe200018e0420 */
[----:B------:R-:W-:Y:S02]  /*66b80*/  ISETP.LT.U32.OR.EX P2, PT, R40, R35, !P1, P2 ;  /* 0x000000232800720c */ /* 0x000fe40004f41520 */
[----:B------:R-:W-:Y:S01]  /*66b90*/  IADD3.X R35, PT, PT, RZ, R27, RZ, P4, P6 ;  /* 0x0000001bff237210 */ /* 0x000fe200027ec4ff */
[----:B------:R-:W-:Y:S01]  /*66ba0*/  IMAD.WIDE.U32 R26, R15, R15, R42 ;  /* 0x0000000f0f1a7225 */ /* 0x000fe200078e002a */
[----:B------:R-:W-:-:S02]  /*66bb0*/  SEL R47, RZ, 0x1, !P2 ;  /* 0x00000001ff2f7807 */ /* 0x000fc40005000000 */
[----:B------:R-:W-:Y:S01]  /*66bc0*/  IADD3 RZ, P0, PT, R29, R36, RZ ;  /* 0x000000241dff7210 */ /* 0x000fe20007f1e0ff */
[----:B------:R-:W-:Y:S01]  /*66bd0*/  IMAD.WIDE.U32 R28, P1, R12, R16, R38 ;  /* 0x000000100c1c7225 */ /* 0x000fe20007820026 */
[----:B------:R-:W-:-:S03]  /*66be0*/  IADD3 R47, P2, PT, R47, R26, RZ ;  /* 0x0000001a2f2f7210 */ /* 0x000fc60007f5e0ff */
[----:B------:R-:W-:Y:S02]  /*66bf0*/  IMAD.X R39, RZ, RZ, RZ, P5 ;  /* 0x000000ffff277224 */ /* 0x000fe400028e06ff */
[----:B------:R-:W-:Y:S02]  /*66c00*/  IMAD.MOV.U32 R38, RZ, RZ, R37 ;  /* 0x000000ffff267224 */ /* 0x000fe400078e0025 */
[----:B------:R-:W-:Y:S02]  /*66c10*/  IMAD.IADD R36, R36, 0x1, R27 ;  /* 0x0000000124247824 */ /* 0x000fe400078e021b */
[-C--:B------:R-:W-:Y:S02]  /*66c20*/  IMAD R31, R12, R14.reuse, R31 ;  /* 0x0000000e0c1f7224 */ /* 0x080fe400078e021f */
[----:B------:R-:W-:Y:S01]  /*66c30*/  IMAD.WIDE.U32.X R38, R14, R14, R38, P0 ;  /* 0x0000000e0e267225 */ /* 0x000fe200000e0426 */
[----:B------:R-:W-:-:S03]  /*66c40*/  ISETP.GE.U32.AND P0, PT, R47, R26, PT ;  /* 0x0000001a2f00720c */ /* 0x000fc60003f06070 */
[----:B------:R-:W-:-:S04]  /*66c50*/  IMAD.WIDE.U32 R14, R12, R15, R34 ;  /* 0x0000000f0c0e7225 */ /* 0x000fc800078e0022 */
[----:B------:R-:W-:Y:S01]  /*66c60*/  IMAD.X R49, RZ, RZ, R36, P2 ;  /* 0x000000ffff317224 */ /* 0x000fe200010e0624 */
[----:B------:R-:W-:Y:S01]  /*66c70*/  ISETP.LT.U32.AND P2, PT, R26, R42, PT ;  /* 0x0000002a1a00720c */ /* 0x000fe20003f41070 */
[----:B------:R-:W-:Y:S01]  /*66c80*/  IMAD.WIDE.U32 R40, R12, R12, RZ ;  /* 0x0000000c0c287225 */ /* 0x000fe200078e00ff */
[----:B------:R-:W-:Y:S02]  /*66c90*/  SHF.L.W.U32.HI R25, R44, 0x1, R14 ;  /* 0x000000012c197819 */ /* 0x000fe40000010e0e */
[----:B------:R-:W-:Y:S01]  /*66ca0*/  ISETP.GE.U32.AND.EX P0, PT, R49, R36, PT, P0 ;  /* 0x000000243100720c */ /* 0x000fe20003f06100 */
[----:B------:R-:W-:Y:S01]  /*66cb0*/  IMAD.X R27, RZ, RZ, RZ, P1 ;  /* 0x000000ffff1b7224 */ /* 0x000fe200008e06ff */
[----:B------:R-:W-:Y:S01]  /*66cc0*/  ISETP.GE.U32.AND P1, PT, R14, R34, PT ;  /* 0x000000220e00720c */ /* 0x000fe20003f26070 */
[----:B------:R-:W-:Y:S01]  /*66cd0*/  IMAD.IADD R34, R15, 0x1, R31 ;  /* 0x000000010f227824 */ /* 0x000fe200078e021f */
[----:B------:R-:W-:Y:S01]  /*66ce0*/  IADD3 RZ, P5, PT, R41, R28, RZ ;  /* 0x0000001c29ff7210 */ /* 0x000fe20007fbe0ff */
[----:B------:R-:W-:Y:S01]  /*66cf0*/  IMAD.MOV.U32 R26, RZ, RZ, R29 ;  /* 0x000000ffff1a7224 */ /* 0x000fe200078e001d */
[----:B------:R-:W-:Y:S01]  /*66d00*/  ISETP.LT.U32.OR.EX P0, PT, R36, R43, !P0, P2 ;  /* 0x0000002b2400720c */ /* 0x000fe20004701520 */
[----:B------:R-:W-:Y:S01]  /*66d10*/  IMAD.WIDE.U32 R36, R47, 0x3d1, RZ ;  /* 0x000003d12f247825 */ /* 0x000fe200078e00ff */
[----:B------:R-:W-:-:S02]  /*66d20*/  ISETP.GE.U32.AND.EX P1, PT, R34, R35, PT, P1 ;  /* 0x000000232200720c */ /* 0x000fc40003f26110 */
[----:B------:R-:W-:Y:S01]  /*66d30*/  SHF.L.W.U32.HI R29, R14, 0x1, R34 ;  /* 0x000000010e1d7819 */ /* 0x000fe20000010e22 */
[----:B------:R-:W-:Y:S01]  /*66d40*/  IMAD.WIDE.U32.X R26, R16, R16, R26, P5 ;  /* 0x00000010101a7225 */ /* 0x000fe200028e041a */
[----:B------:R-:W-:Y:S02]  /*66d50*/  IADD3 R16, P2, PT, R25, R38, RZ ;  /* 0x0000002619107210 */ /* 0x000fe40007f5e0ff */
[----:B------:R-:W-:Y:S01]  /*66d60*/  SEL R43, RZ, 0x1, !P0 ;  /* 0x00000001ff2b7807 */ /* 0x000fe20004000000 */
[----:B------:R-:W-:Y:S01]  /*66d70*/  IMAD.WIDE.U32 R14, R49, 0x3d1, RZ ;  /* 0x000003d1310e7825 */ /* 0x000fe200078e00ff */
[----:B------:R-:W-:Y:S02]  /*66d80*/  SEL R35, RZ, 0x1, P1 ;  /* 0x00000001ff237807 */ /* 0x000fe40000800000 */
[C---:B------:R-:W-:Y:S01]  /*66d90*/  IADD3 R43, P3, PT, R16.reuse, R43, RZ ;  /* 0x0000002b102b7210 */ /* 0x040fe20007f7e0ff */
[----:B------:R-:W-:Y:S01]  /*66da0*/  IMAD.X R31, R29, 0x1, R39, P2 ;  /* 0x000000011d1f7824 */ /* 0x000fe200010e0627 */
[----:B------:R-:W-:Y:S01]  /*66db0*/  ISETP.LT.U32.AND P0, PT, R16, R25, PT ;  /* 0x000000191000720c */ /* 0x000fe20003f01070 */
[----:B------:R-:W-:Y:S01]  /*66dc0*/  IMAD.WIDE.U32 R38, P4, RZ, R47, R14 ;  /* 0x0000002fff267225 */ /* 0x000fe2000788000e */
[----:B------:R-:W-:-:S02]  /*66dd0*/  IADD3 R25, P2, PT, R35, R32, RZ ;  /* 0x0000002023197210 */ /* 0x000fc40007f5e0ff */
[----:B------:R-:W-:Y:S01]  /*66de0*/  ISETP.GE.U32.AND P1, PT, R43, R16, PT ;  /* 0x000000102b00720c */ /* 0x000fe20003f26070 */
[----:B------:R-:W-:Y:S01]  /*66df0*/  IMAD.X R44, RZ, RZ, R31, P3 ;  /* 0x000000ffff2c7224 */ /* 0x000fe200018e061f */
[----:B------:R-:W-:Y:S01]  /*66e00*/  IADD3 R14, P3, PT, RZ, R36, RZ ;  /* 0x00000024ff0e7210 */ /* 0x000fe20007f7e0ff */
[----:B------:R-:W-:Y:S01]  /*66e10*/  IMAD.X R46, RZ, RZ, R33, P2 ;  /* 0x000000ffff2e7224 */ /* 0x000fe200010e0621 */
[----:B------:R-:W-:Y:S01]  /*66e20*/  SHF.L.W.U32.HI R34, R34, 0x1, R25 ;  /* 0x0000000122227819 */ /* 0x000fe20000010e19 */
[----:B------:R-:W-:Y:S01]  /*66e30*/  IMAD.X R41, RZ, RZ, RZ, P4 ;  /* 0x000000ffff297224 */ /* 0x000fe200020e06ff */
[----:B------:R-:W-:Y:S01]  /*66e40*/  ISETP.GE.U32.AND.EX P1, PT, R44, R31, PT, P1 ;  /* 0x0000001f2c00720c */ /* 0x000fe20003f26110 */
[----:B------:R-:W-:Y:S01]  /*66e50*/  IMAD.MOV.U32 R40, RZ, RZ, R39 ;  /* 0x000000ffff287224 */ /* 0x000fe200078e0027 */
[----:B------:R-:W-:Y:S02]  /*66e60*/  SHF.L.W.U32.HI R35, R25, 0x1, R46 ;  /* 0x0000000119237819 */ /* 0x000fe40000010e2e */
[----:B------:R-:W-:Y:S01]  /*66e70*/  IADD3 R16, P4, PT, R37, R38, RZ ;  /* 0x0000002625107210 */ /* 0x000fe20007f9e0ff */
[----:B------:R-:W-:Y:S01]  /*66e80*/  IMAD.WIDE.U32 R38, R43, 0x3d1, RZ ;  /* 0x000003d12b267825 */ /* 0x000fe200078e00ff */
[----:B------:R-:W-:-:S02]  /*66e90*/  ISETP.LT.U32.OR.EX P0, PT, R31, R29, !P1, P0 ;  /* 0x0000001d1f00720c */ /* 0x000fc40004f01500 */
[----:B------:R-:W-:Y:S01]  /*66ea0*/  ISETP.GE.U32.AND P2, PT, R14, R36, PT ;  /* 0x000000240e00720c */ /* 0x000fe20003f46070 */
[----:B------:R-:W-:-:S04]  /*66eb0*/  IMAD.WIDE.U32 R32, R12, R12, R34 ;  /* 0x0000000c0c207225 */ /* 0x000fc800078e0022 */
[----:B------:R-:W-:Y:S01]  /*66ec0*/  IMAD.X R15, R16, 0x1, R47, P3 ;  /* 0x00000001100f7824 */ /* 0x000fe200018e062f */
[----:B------:R-:W-:Y:S01]  /*66ed0*/  SEL R47, RZ, 0x1, !P0 ;  /* 0x00000001ff2f7807 */ /* 0x000fe20004000000 */
[----:B------:R-:W-:Y:S01]  /*66ee0*/  IMAD.WIDE.U32.X R36, RZ, R49, R40, P4 ;  /* 0x00000031ff247225 */ /* 0x000fe200020e0428 */
[----:B------:R-:W-:Y:S02]  /*66ef0*/  ISETP.LT.U32.AND P0, PT, R32, R34, PT ;  /* 0x000000222000720c */ /* 0x000fe40003f01070 */
[----:B------:R-:W-:Y:S01]  /*66f00*/  IADD3 R47, P4, PT, R47, R32, RZ ;  /* 0x000000202f2f7210 */ /* 0x000fe20007f9e0ff */
[----:B------:R-:W-:Y:S01]  /*66f10*/  IMAD.WIDE.U32 R40, R44, 0x3d1, RZ ;  /* 0x000003d12c287825 */ /* 0x000fe200078e00ff */
[----:B------:R-:W-:Y:S02]  /*66f20*/  ISETP.GE.U32.AND.EX P2, PT, R15, R16, PT, P2 ;  /* 0x000000100f00720c */ /* 0x000fe40003f46120 */
[----:B------:R-:W-:Y:S01]  /*66f30*/  IADD3 R16, P3, PT, R36, R38, RZ ;  /* 0x0000002624107210 */ /* 0x000fe20007f7e0ff */
[----:B------:R-:W-:Y:S01]  /*66f40*/  IMAD.IADD R31, R28, 0x1, R33 ;  /* 0x000000011c1f7824 */ /* 0x000fe200078e0221 */
[----:B------:R-:W-:Y:S01]  /*66f50*/  ISETP.GE.U32.AND P1, PT, R47, R32, PT ;  /* 0x000000202f00720c */ /* 0x000fe20003f26070 */
[----:B------:R-:W-:Y:S01]  /*66f60*/  IMAD.WIDE.U32 R40, P6, RZ, R43, R40 ;  /* 0x0000002bff287225 */ /* 0x000fe200078c0028 */
[----:B------:R-:W-:-:S02]  /*66f70*/  SEL R12, RZ, 0x1, P2 ;  /* 0x00000001ff0c7807 */ /* 0x000fc40001000000 */
[C---:B------:R-:W-:Y:S01]  /*66f80*/  ISETP.GE.U32.AND P2, PT, R16.reuse, R38, PT ;  /* 0x000000261000720c */ /* 0x040fe20003f46070 */
[----:B------:R-:W-:Y:S01]  /*66f90*/  IMAD.X R42, RZ, RZ, R31, P4 ;  /* 0x000000ffff2a7224 */ /* 0x000fe200020e061f */
[----:B------:R-:W-:Y:S01]  /*66fa0*/  IADD3 R36, P5, PT, R39, R40, RZ ;  /* 0x0000002827247210 */ /* 0x000fe20007fbe0ff */
[----:B------:R-:W-:Y:S01]  /*66fb0*/  IMAD.X R29, RZ, RZ, RZ, P6 ;  /* 0x000000ffff1d7224 */ /* 0x000fe200030e06ff */
[----:B------:R-:W-:Y:S01]  /*66fc0*/  IADD3 R25, P4, PT, R16, R49, RZ ;  /* 0x0000003110197210 */ /* 0x000fe20007f9e0ff */
[----:B------:R-:W-:Y:S01]  /*66fd0*/  IMAD.MOV.U32 R28, RZ, RZ, R41 ;  /* 0x000000ffff1c7224 */ /* 0x000fe200078e0029 */
[----:B------:R-:W-:Y:S01]  /*66fe0*/  ISETP.GE.U32.AND.EX P1, PT, R42, R31, PT, P1 ;  /* 0x0000001f2a00720c */ /* 0x000fe20003f26110 */
[----:B------:R-:W-:Y:S01]  /*66ff0*/  IMAD.X R37, R36, 0x1, R37, P3 ;  /* 0x0000000124257824 */ /* 0x000fe200018e0625 */
[----:B------:R-:W-:Y:S01]  /*67000*/  IADD3 R12, P6, PT, R25, R12, RZ ;  /* 0x0000000c190c7210 */ /* 0x000fe20007fde0ff */
[----:B------:R-:W-:Y:S01]  /*67010*/  IMAD.WIDE.U32.X R28, RZ, R44, R28, P5 ;  /* 0x0000002cff1c7225 */ /* 0x000fe200028e041c */
[----:B------:R-:W-:-:S02]  /*67020*/  ISETP.LT.U32.OR.EX P0, PT, R31, R35, !P1, P0 ;  /* 0x000000231f00720c */ /* 0x000fc40004f01500 */
[----:B------:R-:W-:Y:S01]  /*67030*/  ISETP.LT.U32.AND P1, PT, R25, R16, PT ;  /* 0x000000101900720c */ /* 0x000fe20003f21070 */
[C---:B------:R-:W-:Y:S01]  /*67040*/  IMAD.X R16, R37.reuse, 0x1, R43, P4 ;  /* 0x0000000125107824 */ /* 0x040fe200020e062b */
[----:B------:R-:W-:Y:S01]  /*67050*/  ISETP.GE.U32.AND P3, PT, R12, R25, PT ;  /* 0x000000190c00720c */ /* 0x000fe20003f66070 */
[----:B------:R-:W-:Y:S01]  /*67060*/  IMAD.WIDE.U32 R34, R42, 0x3d1, RZ ;  /* 0x000003d12a227825 */ /* 0x000fe200078e00ff */
[----:B------:R-:W-:Y:S02]  /*67070*/  ISETP.GE.U32.AND.EX P2, PT, R37, R36, PT, P2 ;  /* 0x000000242500720c */ /* 0x000fe40003f46120 */
[----:B------:R-:W-:Y:S01]  /*67080*/  SHF.R.U32.HI R40, RZ, 0x1f, R46 ;  /* 0x0000001fff287819 */ /* 0x000fe2000001162e */
[----:B------:R-:W-:Y:S01]  /*67090*/  IMAD.X R41, RZ, RZ, R16, P6 ;  /* 0x000000ffff297224 */ /* 0x000fe200030e0610 */
[----:B------:R-:W-:Y:S01]  /*670a0*/  SEL R25, RZ, 0x1, P2 ;  /* 0x00000001ff197807 */ /* 0x000fe20001000000 */
[----:B------:R-:W-:Y:S01]  /*670b0*/  IMAD.WIDE.U32 R32, R47, 0x3d1, RZ ;  /* 0x000003d12f207825 */ /* 0x000fe200078e00ff */
[----:B------:R-:W-:-:S02]  /*670c0*/  SEL R31, RZ, 0x1, !P0 ;  /* 0x00000001ff1f7807 */ /* 0x000fc40004000000 */
[----:B------:R-:W-:Y:S01]  /*670d0*/  ISETP.GE.U32.AND.EX P3, PT, R41, R16, PT, P3 ;  /* 0x000000102900720c */ /* 0x000fe20003f66130 */
[----:B------:R-:W-:-:S03]  /*670e0*/  IMAD.WIDE.U32 R34, P2, RZ, R47, R34 ;  /* 0x0000002fff227225 */ /* 0x000fc60007840022 */
[----:B------:R-:W-:Y:S01]  /*670f0*/  ISETP.LT.U32.OR.EX P0, PT, R16, R37, !P3, P1 ;  /* 0x000000251000720c */ /* 0x000fe20005f01510 */
[----:B------:R-:W-:Y:S01]  /*67100*/  IMAD.X R37, RZ, RZ, RZ, P2 ;  /* 0x000000ffff257224 */ /* 0x000fe200010e06ff */
[----:B------:R-:W-:Y:S01]  /*67110*/  IADD3 R40, P4, P1, R31, R40, R26 ;  /* 0x000000281f287210 */ /* 0x000fe2000799e01a */
[----:B------:R-:W-:Y:S01]  /*67120*/  IMAD.MOV.U32 R36, RZ, RZ, R35 ;  /* 0x000000ffff247224 */ /* 0x000fe200078e0023 */
[----:B------:R-:W-:Y:S02]  /*67130*/  IADD3 R25, P5, P3, R32, R28, R25 ;  /* 0x0000001c20197210 */ /* 0x000fe40007bbe019 */
[----:B------:R-:W-:Y:S02]  /*67140*/  IADD3 R31, P6, PT, R33, R34, RZ ;  /* 0x00000022211f7210 */ /* 0x000fe40007fde0ff */
[----:B------:R-:W-:Y:S02]  /*67150*/  IADD3 R16, P2, PT, R25, R44, RZ ;  /* 0x0000002c19107210 */ /* 0x000fe40007f5e0ff */
[----:B------:R-:W-:-:S02]  /*67160*/  SEL R39, RZ, 0x1, !P0 ;  /* 0x00000001ff277807 */ /* 0x000fc40004000000 */
[----:B------:R-:W-:Y:S01]  /*67170*/  IADD3.X R38, PT, PT, R31, R29, RZ, P5, P3 ;  /* 0x0000001d1f267210 */ /* 0x000fe20002fe64ff */
[----:B------:R-:W-:Y:S01]  /*67180*/  IMAD.WIDE.U32 R28, R40, 0x3d1, RZ ;  /* 0x000003d1281c7825 */ /* 0x000fe200078e00ff */
        /* <DEDUP_REMOVED lines=10> */
[----:B------:R-:W-:-:S03]  /*67230*/  IMAD.X R34, RZ, RZ, R25, P4 ;  /* 0x000000ffff227224 */ /* 0x000fc600020e0619 */
[----:B------:R-:W-:Y:S02]  /*67240*/  IADD3 R31, P2, P5, R28, R26, R31 ;  /* 0x0000001a1c1f7210 */ /* 0x000fe40007d5e01f */
[----:B------:R-:W-:Y:S01]  /*67250*/  ISETP.GE.U32.AND.EX P0, PT, R34, R25, PT, P1 ;  /* 0x000000192200720c */ /* 0x000fe20003f06110 */
[----:B------:R-:W-:-:S03]  /*67260*/  IMAD.WIDE.U32 R32, P1, RZ, R40, R32 ;  /* 0x00000028ff207225 */ /* 0x000fc60007820020 */
[----:B------:R-:W-:Y:S02]  /*67270*/  ISETP.LT.U32.OR.EX P3, PT, R25, R38, !P0, P3 ;  /* 0x000000261900720c */ /* 0x000fe40004761530 */
[----:B------:R-:W-:Y:S02]  /*67280*/  IADD3 R26, P4, PT, R29, R32, RZ ;  /* 0x000000201d1a7210 */ /* 0x000fe40007f9e0ff */
[----:B------:R-:W-:Y:S02]  /*67290*/  IADD3 R16, P0, PT, R31, R42, RZ ;  /* 0x0000002a1f107210 */ /* 0x000fe40007f1e0ff */
[----:B------:R-:W-:Y:S02]  /*672a0*/  SEL R35, RZ, 0x1, !P3 ;  /* 0x00000001ff237807 */ /* 0x000fe40005800000 */
[----:B------:R-:W-:Y:S01]  /*672b0*/  IADD3.X R29, PT, PT, R26, R27, RZ, P2, P5 ;  /* 0x0000001b1a1d7210 */ /* 0x000fe200017ea4ff */
[----:B------:R-:W-:Y:S01]  /*672c0*/  IMAD.X R27, RZ, RZ, RZ, P1 ;  /* 0x000000ffff1b7224 */ /* 0x000fe200008e06ff */
[----:B------:R-:W-:-:S03]  /*672d0*/  IADD3 R35, P2, PT, R16, R35, RZ ;  /* 0x0000002310237210 */ /* 0x000fc60007f5e0ff */
[----:B------:R-:W-:Y:S01]  /*672e0*/  IMAD.X R32, R29, 0x1, R40, P0 ;  /* 0x000000011d207824 */ /* 0x000fe200000e0628 */
[----:B------:R-:W-:Y:S02]  /*672f0*/  ISETP.GE.U32.AND P0, PT, R31, R28, PT ;  /* 0x0000001c1f00720c */ /* 0x000fe40003f06070 */
[----:B------:R-:W-:Y:S01]  /*67300*/  ISETP.GE.U32.AND P1, PT, R35, R16, PT ;  /* 0x000000102300720c */ /* 0x000fe20003f26070 */
[----:B------:R-:W-:Y:S01]  /*67310*/  IMAD.X R37, RZ, RZ, R32, P2 ;  /* 0x000000ffff257224 */ /* 0x000fe200010e0620 */
[----:B------:R-:W-:Y:S01]  /*67320*/  ISETP.GE.U32.AND.EX P0, PT, R29, R26, PT, P0 ;  /* 0x0000001a1d00720c */ /* 0x000fe20003f06100 */
[----:B------:R-:W-:Y:S01]  /*67330*/  IMAD.MOV.U32 R26, RZ, RZ, R33 ;  /* 0x000000ffff1a7224 */ /* 0x000fe200078e0021 */
[----:B------:R-:W-:Y:S02]  /*67340*/  ISETP.LT.U32.AND P2, PT, R16, R31, PT ;  /* 0x0000001f1000720c */ /* 0x000fe40003f41070 */
[----:B------:R-:W-:Y:S01]  /*67350*/  ISETP.GE.U32.AND.EX P1, PT, R37, R32, PT, P1 ;  /* 0x000000202500720c */ /* 0x000fe20003f26110 */
[----:B------:R-:W-:Y:S01]  /*67360*/  IMAD.WIDE.U32.X R26, RZ, R43, R26, P4 ;  /* 0x0000002bff1a7225 */ /* 0x000fe200020e041a */
[----:B------:R-:W-:-:S02]  /*67370*/  SEL R25, RZ, 0x1, P0 ;  /* 0x00000001ff197807 */ /* 0x000fc40000000000 */
        /* <DEDUP_REMOVED lines=32> */
[-C--:B------:R-:W-:Y:S01]  /*67580*/  IADD3 R29, P2, P3, R31, R12.reuse, R25 ;  /* 0x0000000c1f1d7210 */ /* 0x080fe20007b5e019 */
        /* <DEDUP_REMOVED lines=10> */
[----:B------:R-:W-:Y:S01]  /*67630*/  ISETP.GT.U32.OR.EX P0, PT, R27, R12, !P0, P2 ;  /* 0x0000000c1b00720c */ /* 0x000fe20004704520 */
[----:B------:R-:W-:Y:S01]  /*67640*/  IMAD.MOV.U32 R12, RZ, RZ, R29 ;  /* 0x000000ffff0c7224 */ /* 0x000fe200078e001d */
        /* <DEDUP_REMOVED lines=16> */
.L_x_519:
[----:B------:R-:W-:Y:S05]  /*67750*/  BSYNC.RECONVERGENT B0 ;  /* 0x0000000000007941 */ /* 0x000fea0003800200 */
.L_x_518:
[----:B------:R-:W-:Y:S01]  /*67760*/  IMAD.WIDE.U32 R26, R13, R13, R14 ;  /* 0x0000000d0d1a7225 */ /* 0x000fe200078e000e */
[----:B------:R-:W-:Y:S01]  /*67770*/  IADD3 R19, P1, PT, R12, R19, RZ ;  /* 0x000000130c137210 */ /* 0x000fe20007f3e0ff */
[----:B------:R-:W0:Y:S01]  /*67780*/  LDCU.64 UR10, c[0x3][0x18] ;  /* 0x00c00300ff0a77ac */ /* 0x000e220008000a00 */
        /* <DEDUP_REMOVED lines=60> */
.L_x_522:
[----:B------:R-:W-:Y:S05]  /*67b50*/  BSYNC.RELIABLE B3 ;  /* 0x0000000000037941 */ /* 0x000fea0003800100 */
.L_x_521:
        /* <DEDUP_REMOVED lines=34> */
[----:B------:R-:W-:Y:S01]  /*67d80*/  SEL R20, RZ, 0xffffffff, !P1 ;  /* 0xffffffffff147807 */ /* 0x000fe20004800000 */
[----:B------:R-:W-:Y:S01]  /*67d90*/  IMAD.X R37, R18, 0x1, R37, P3 ;  /* 0x0000000112257824 */ /* 0x000fe200018e0625 */
[----:B------:R-:W-:-:S02]  /*67da0*/  ISETP.NE.U32.AND P1, PT, R35, RZ, PT ;  /* 0x000000ff2300720c */ /* 0x000fc40003f25070 */
[----:B------:R-:W-:Y:S02]  /*67db0*/  ISETP.GT.U32.AND.EX P0, PT, R33, UR11, PT, P0 ;  /* 0x0000000b21007c0c */ /* 0x000fe4000bf04100 */
[C---:B------:R-:W-:Y:S02]  /*67dc0*/  IADD3 R31, P4, PT, R20.reuse, R25, RZ ;  /* 0x00000019141f7210 */ /* 0x040fe40007f9e0ff */
[----:B------:R-:W-:Y:S02]  /*67dd0*/  ISETP.NE.OR.EX P0, PT, R37, RZ, P0, P1 ;  /* 0x000000ff2500720c */ /* 0x000fe40000705710 */
[----:B------:R-:W-:Y:S01]  /*67de0*/  IADD3 R29, P2, PT, R29, -R12, RZ ;  /* 0x8000000c1d1d7210 */ /* 0x000fe20007f5e0ff */
[----:B------:R-:W-:Y:S01]  /*67df0*/  IMAD.X R20, R20, 0x1, R27, P4 ;  /* 0x0000000114147824 */ /* 0x000fe200020e061b */
[----:B------:R-:W-:-:S03]  /*67e00*/  IADD3 R18, P3, PT, R19, R24, RZ ;  /* 0x0000001813127210 */ /* 0x000fc60007f7e0ff */
[----:B------:R-:W-:Y:S02]  /*67e10*/  IMAD.X R21, R21, 0x1, ~R13, P2 ;  /* 0x0000000115157824 */ /* 0x000fe400010e0e0d */
        /* <DEDUP_REMOVED lines=23> */
.L_x_525:
[----:B------:R-:W-:Y:S05]  /*67f90*/  BSYNC.RELIABLE B1 ;  /* 0x0000000000017941 */ /* 0x000fea0003800100 */
.L_x_524:
        /* <DEDUP_REMOVED lines=61> */
.L_x_527:
[----:B------:R-:W-:Y:S05]  /*68370*/  BSYNC.RELIABLE B1 ;  /* 0x0000000000017941 */ /* 0x000fea0003800100 */
.L_x_526:
        /* <DEDUP_REMOVED lines=21> */
[C---:B------:R-:W-:Y:S02]  /*684d0*/  IADD3 R27, P1, PT, R25.reuse, R19, RZ ;  /* 0x00000013191b7210 */ /* 0x040fe40007f3e0ff */
[----:B------:R-:W-:Y:S02]  /*684e0*/  IADD3 R31, P2, PT, R20, R17, RZ ;  /* 0x00000011141f7210 */ /* 0x000fe40007f5e0ff */
[----:B------:R-:W-:Y:S01]  /*684f0*/  IADD3 R23, P3, P4, R14, -UR10, R23 ;  /* 0x8000000a0e177c10 */ /* 0x000fe2000fc7e017 */
[----:B------:R-:W-:-:S02]  /*68500*/  IMAD.X R25, R25, 0x1, R22, P1 ;  /* 0x0000000119197824 */ /* 0x000fc400008e0616 */
[----:B------:R-:W-:Y:S01]  /*68510*/  IMAD.X R20, R20, 0x1, R35, P2 ;  /* 0x0000000114147824 */ /* 0x000fe200010e0623 */
[----:B------:R-:W-:-:S09]  /*68520*/  IADD3.X R33, PT, PT, R14, ~UR11, R33, P3, P4 ;  /* 0x8000000b0e217c10 */ /* 0x000fd20009fe8421 */
.L_x_523:
[----:B------:R-:W-:Y:S05]  /*68530*/  BSYNC.RECONVERGENT B0 ;  /* 0x0000000000007941 */ /* 0x000fea0003800200 */
.L_x_520:
[----:B------:R-:W-:Y:S05]  /*68540*/  WARPSYNC.ALL ;  /* 0x0000000000007948 */ /* 0x000fea0003800000 */
        /* <DEDUP_REMOVED lines=12> */
[----:B------:R-:W-:-:S04]  /*68610*/  IMAD.WIDE.U32 R34, R13, R31, RZ ;  /* 0x0000001f0d227225 */ /* 0x000fc800078e00ff */
[----:B------:R-:W-:-:S04]  /*68620*/  IMAD.WIDE.U32 R40, R12, R27, RZ ;  /* 0x0000001b0c287225 */ /* 0x000fc800078e00ff */
[----:B------:R-:W-:Y:S01]  /*68630*/  IMAD.MOV.U32 R38, RZ, RZ, R37 ;  /* 0x000000ffff267224 */ /* 0x000fe200078e0025 */
[----:B------:R-:W-:Y:S01]  /*68640*/  IADD3 RZ, P3, PT, R41, R42, RZ ;  /* 0x0000002a29ff7210 */ /* 0x000fe20007f7e0ff */
[----:B0-----:R-:W-:Y:S02]  /*68650*/  IMAD R22, R25, R12, RZ ;  /* 0x0000000c19167224 */ /* 0x001fe400078e02ff */
[----:B------:R-:W-:-:S04]  /*68660*/  IMAD.WIDE.U32 R48, P6, R12, R20, R34 ;  /* 0x000000140c307225 */ /* 0x000fc800078c0022 */
[----:B------:R-:W-:-:S04]  /*68670*/  IMAD.WIDE.U32 R40, R27, R12, RZ ;  /* 0x0000000c1b287225 */ /* 0x000fc800078e00ff */
[----:B------:R-:W-:-:S04]  /*68680*/  IMAD.WIDE.U32 R46, R12, R31, RZ ;  /* 0x0000001f0c2e7225 */ /* 0x000fc800078e00ff */
[----:B------:R-:W-:Y:S01]  /*68690*/  IMAD.WIDE.U32.X R34, R13, R21, R38, P0 ;  /* 0x000000150d227225 */ /* 0x000fe200000e0426 */
[----:B------:R-:W-:-:S03]  /*686a0*/  IADD3 RZ, P2, PT, R47, R48, RZ ;  /* 0x000000302fff7210 */ /* 0x000fc60007f5e0ff */
[----:B------:R-:W-:Y:S01]  /*686b0*/  IMAD R53, R13, R27, R22 ;  /* 0x0000001b0d357224 */ /* 0x000fe200078e0216 */
[-C--:B------:R-:W-:Y:S01]  /*686c0*/  IADD3 R52, P4, PT, R34, R40.reuse, RZ ;  /* 0x0000002822347210 */ /* 0x080fe20007f9e0ff */
[----:B------:R-:W-:Y:S02]  /*686d0*/  IMAD.X R39, RZ, RZ, RZ, P1 ;  /* 0x000000ffff277224 */ /* 0x000fe400008e06ff */
[----:B------:R-:W-:Y:S01]  /*686e0*/  IMAD.IADD R47, R41, 0x1, R53 ;  /* 0x00000001292f7824 */ /* 0x000fe200078e0235 */
[----:B------:R-:W-:Y:S01]  /*686f0*/  ISETP.GE.U32.AND P0, PT, R52, R40, PT ;  /* 0x000000283400720c */ /* 0x000fe20003f06070 */
[----:B------:R-:W-:Y:S02]  /*68700*/  IMAD.MOV.U32 R38, RZ, RZ, R43 ;  /* 0x000000ffff267224 */ /* 0x000fe400078e002b */
[----:B------:R-:W-:Y:S02]  /*68710*/  IMAD.X R53, R47, 0x1, R35, P4 ;  /* 0x000000012f357824 */ /* 0x000fe400020e0623 */
[----:B------:R-:W-:-:S02]  /*68720*/  IMAD R22, R20, R12, RZ ;  /* 0x0000000c14167224 */ /* 0x000fc400078e02ff */
[----:B------:R-:W-:Y:S01]  /*68730*/  IMAD.WIDE.U32 R36, R13, R23, RZ ;  /* 0x000000170d247225 */ /* 0x000fe200078e00ff */
[----:B------:R-:W-:-:S03]  /*68740*/  ISETP.GE.U32.AND.EX P0, PT, R53, R47, PT, P0 ;  /* 0x0000002f3500720c */ /* 0x000fc60003f06100 */
[----:B------:R-:W-:Y:S01]  /*68750*/  IMAD.WIDE.U32 R34, R15, R29, RZ ;  /* 0x0000001d0f227225 */ /* 0x000fe200078e00ff */
[----:B------:R-:W-:-:S03]  /*68760*/  SEL R55, RZ, 0x1, P0 ;  /* 0x00000001ff377807 */ /* 0x000fc60000000000 */
[----:B------:R-:W-:-:S04]  /*68770*/  IMAD.WIDE.U32 R40, R31, R12, RZ ;  /* 0x0000000c1f287225 */ /* 0x000fc800078e00ff */
[C---:B------:R-:W-:Y:S02]  /*68780*/  IMAD R57, R13.reuse, R31, R22 ;  /* 0x0000001f0d397224 */ /* 0x040fe400078e0216 */
[----:B------:R-:W-:-:S04]  /*68790*/  IMAD.WIDE.U32.X R38, R13, R25, R38, P3 ;  /* 0x000000190d267225 */ /* 0x000fc800018e0426 */
[----:B------:R-:W-:Y:S01]  /*687a0*/  IMAD R24, R21, R14, RZ ;  /* 0x0000000e15187224 */ /* 0x000fe200078e02ff */
[----:B------:R-:W-:Y:S01]  /*687b0*/  IADD3 R54, P0, P3, R40, R38, R55 ;  /* 0x0000002628367210 */ /* 0x000fe20007b1e037 */
[----:B------:R-:W-:-:S04]  /*687c0*/  IMAD.WIDE.U32 R50, R12, R23, RZ ;  /* 0x000000170c327225 */ /* 0x000fc800078e00ff */
[----:B------:R-:W-:-:S04]  /*687d0*/  IMAD.WIDE.U32 R36, P5, R12, R33, R36 ;  /* 0x000000210c247225 */ /* 0x000fc800078a0024 */
[----:B------:R-:W-:Y:S01]  /*687e0*/  IMAD.IADD R57, R41, 0x1, R57 ;  /* 0x0000000129397824 */ /* 0x000fe200078e0239 */
[----:B------:R-:W-:Y:S01]  /*687f0*/  IADD3 RZ, P1, PT, R51, R36, RZ ;  /* 0x0000002433ff7210 */ /* 0x000fe20007f3e0ff */
[----:B------:R-:W-:-:S03]  /*68800*/  IMAD.WIDE.U32 R46, P4, R14, R21, R34 ;  /* 0x000000150e2e7225 */ /* 0x000fc60007880022 */
[----:B------:R-:W-:Y:S01]  /*68810*/  IADD3.X R55, PT, PT, R57, R39, RZ, P0, P3 ;  /* 0x0000002739377210 */ /* 0x000fe200007e64ff */
[-C--:B------:R-:W-:Y:S01]  /*68820*/  IMAD R59, R15, R29.reuse, R24 ;  /* 0x0000001d0f3b7224 */ /* 0x080fe200078e0218 */
[----:B------:R-:W-:Y:S01]  /*68830*/  ISETP.GE.U32.AND P3, PT, R54, R40, PT ;  /* 0x000000283600720c */ /* 0x000fe20003f66070 */
[----:B------:R-:W-:-:S03]  /*68840*/  IMAD.WIDE.U32 R34, R14, R29, R52 ;  /* 0x0000001d0e227225 */ /* 0x000fc600078e0034 */
[----:B------:R-:W-:Y:S01]  /*68850*/  ISETP.GE.U32.AND.EX P3, PT, R55, R57, PT, P3 ;  /* 0x000000393700720c */ /* 0x000fe20003f66130 */
[----:B------:R-:W-:-:S04]  /*68860*/  IMAD.WIDE.U32 R42, R14, R29, RZ ;  /* 0x0000001d0e2a7225 */ /* 0x000fc800078e00ff */
[----:B------:R-:W-:Y:S02]  /*68870*/  IMAD R24, R33, R12, RZ ;  /* 0x0000000c21187224 */ /* 0x000fe400078e02ff */
[----:B------:R-:W-:Y:S01]  /*68880*/  IMAD.X R51, RZ, RZ, RZ, P4 ;  /* 0x000000ffff337224 */ /* 0x000fe200020e06ff */
[----:B------:R-:W-:Y:S01]  /*68890*/  ISETP.GE.U32.AND P4, PT, R34, R52, PT ;  /* 0x000000342200720c */ /* 0x000fe20003f86070 */
[----:B------:R-:W-:Y:S02]  /*688a0*/  IMAD.IADD R22, R35, 0x1, R59 ;  /* 0x0000000123167824 */ /* 0x000fe400078e023b */
[----:B------:R-:W-:-:S03]  /*688b0*/  IMAD.WIDE.U32 R38, R15, R27, RZ ;  /* 0x0000001b0f267225 */ /* 0x000fc600078e00ff */
[----:B------:R-:W-:Y:S01]  /*688c0*/  ISETP.GE.U32.AND.EX P4, PT, R22, R53, PT, P4 ;  /* 0x000000351600720c */ /* 0x000fe20003f86140 */
[----:B------:R-:W-:Y:S01]  /*688d0*/  IMAD.X R41, RZ, RZ, RZ, P6 ;  /* 0x000000ffff297224 */ /* 0x000fe200030e06ff */
[----:B------:R-:W-:Y:S01]  /*688e0*/  IADD3 RZ, P6, PT, R43, R46, RZ ;  /* 0x0000002e2bff7210 */ /* 0x000fe20007fde0ff */
[----:B------:R-:W-:Y:S02]  /*688f0*/  IMAD.MOV.U32 R40, RZ, RZ, R49 ;  /* 0x000000ffff287224 */ /* 0x000fe400078e0031 */
[----:B------:R-:W-:Y:S02]  /*68900*/  IMAD.MOV.U32 R50, RZ, RZ, R47 ;  /* 0x000000ffff327224 */ /* 0x000fe400078e002f */
[----:B------:R-:W-:-:S04]  /*68910*/  IMAD.WIDE.U32 R42, R23, R12, RZ ;  /* 0x0000000c172a7225 */ /* 0x000fc800078e00ff */
[----:B------:R-:W-:Y:S02]  /*68920*/  IMAD R61, R13, R23, R24 ;  /* 0x000000170d3d7224 */ /* 0x000fe400078e0218 */
[----:B------:R-:W-:-:S04]  /*68930*/  IMAD.WIDE.U32 R46, R15, R31, RZ ;  /* 0x0000001f0f2e7225 */ /* 0x000fc800078e00ff */
[----:B------:R-:W-:-:S04]  /*68940*/  IMAD.WIDE.U32 R52, P0, R14, R25, R38 ;  /* 0x000000190e347225 */ /* 0x000fc80007800026 */
[----:B------:R-:W-:-:S04]  /*68950*/  IMAD.WIDE.U32 R48, R14, R27, RZ ;  /* 0x0000001b0e307225 */ /* 0x000fc800078e00ff */
[----:B------:R-:W-:-:S04]  /*68960*/  IMAD.WIDE.U32.X R38, R13, R20, R40, P2 ;  /* 0x000000140d267225 */ /* 0x000fc800010e0428 */
[----:B------:R-:W-:Y:S01]  /*68970*/  IMAD.IADD R61, R43, 0x1, R61 ;  /* 0x000000012b3d7824 */ /* 0x000fe200078e023d */
[----:B------:R-:W-:Y:S01]  /*68980*/  SEL R43, RZ, 0x1, P3 ;  /* 0x00000001ff2b7807 */ /* 0x000fe20001800000 */
[----:B------:R-:W-:Y:S01]  /*68990*/  IMAD R26, R25, R14, RZ ;  /* 0x0000000e191a7224 */ /* 0x000fe200078e02ff */
[----:B------:R-:W-:Y:S01]  /*689a0*/  IADD3 RZ, P3, PT, R49, R52, RZ ;  /* 0x0000003431ff7210 */ /* 0x000fe20007f7e0ff */
[----:B------:R-:W-:Y:S01]  /*689b0*/  IMAD.WIDE.U32 R56, R14, R31, RZ ;  /* 0x0000001f0e387225 */ /* 0x000fe200078e00ff */
[----:B------:R-:W-:-:S03]  /*689c0*/  SEL R49, RZ, 0x1, P4 ;  /* 0x00000001ff317807 */ /* 0x000fc60002000000 */
[----:B------:R-:W-:-:S04]  /*689d0*/  IMAD.WIDE.U32 R58, P2, R14, R20, R46 ;  /* 0x000000140e3a7225 */ /* 0x000fc8000784002e */
[----:B------:R-:W-:Y:S01]  /*689e0*/  IMAD.X R41, RZ, RZ, RZ, P5 ;  /* 0x000000ffff297224 */ /* 0x000fe200028e06ff */
[----:B------:R-:W-:Y:S01]  /*689f0*/  IADD3 RZ, P4, PT, R57, R58, RZ ;  /* 0x0000003a39ff7210 */ /* 0x000fe20007f9e0ff */
[----:B------:R-:W-:Y:S01]  /*68a00*/  IMAD.WIDE.U32.X R46, R15, R21, R50, P6 ;  /* 0x000000150f2e7225 */ /* 0x000fe200030e0432 */
[----:B------:R-:W-:-:S03]  /*68a10*/  IADD3 R56, P5, P6, R42, R38, R43 ;  /* 0x000000262a387210 */ /* 0x000fc60007ebe02b */
        /* <DEDUP_REMOVED lines=8> */
[C---:B------:R-:W-:Y:S01]  /*68aa0*/  IADD3.X R39, PT, PT, R43.reuse, R47, RZ, P5, P6 ;  /* 0x0000002f2b277210 */ /* 0x040fe20002fec4ff */
[----:B------:R-:W-:Y:S01]  /*68ab0*/  IMAD R26, R20, R14, RZ ;  /* 0x0000000e141a7224 */ /* 0x000fe200078e02ff */
[----:B------:R-:W-:Y:S01]  /*68ac0*/  ISETP.GE.U32.AND P6, PT, R38, R50, PT ;  /* 0x000000322600720c */ /* 0x000fe20003fc6070 */
[----:B------:R-:W-:Y:S01]  /*68ad0*/  IMAD.MOV.U32 R40, RZ, RZ, R37 ;  /* 0x000000ffff287224 */ /* 0x000fe200078e0025 */
[----:B------:R-:W-:Y:S01]  /*68ae0*/  ISETP.GE.U32.AND.EX P0, PT, R43, R55, PT, P0 ;  /* 0x000000372b00720c */ /* 0x000fe20003f06100 */
[----:B------:R-:W-:Y:S01]  /*68af0*/  IMAD.X R47, RZ, RZ, RZ, P2 ;  /* 0x000000ffff2f7224 */ /* 0x000fe200010e06ff */
[----:B------:R-:W-:Y:S01]  /*68b00*/  ISETP.GE.U32.AND.EX P6, PT, R39, R43, PT, P6 ;  /* 0x0000002b2700720c */ /* 0x000fe20003fc6160 */
[C---:B------:R-:W-:Y:S01]  /*68b10*/  IMAD R53, R15.reuse, R31, R26 ;  /* 0x0000001f0f357224 */ /* 0x040fe200078e021a */
[----:B------:R-:W-:Y:S01]  /*68b20*/  ISETP.GE.U32.AND P5, PT, R56, R42, PT ;  /* 0x0000002a3800720c */ /* 0x000fe20003fa6070 */
[----:B------:R-:W-:Y:S01]  /*68b30*/  IMAD.WIDE.U32.X R42, R15, R25, R48, P3 ;  /* 0x000000190f2a7225 */ /* 0x000fe200018e0430 */
[----:B------:R-:W-:-:S02]  /*68b40*/  SEL R24, RZ, 0x1, P0 ;  /* 0x00000001ff187807 */ /* 0x000fc40000000000 */
[----:B------:R-:W-:Y:S01]  /*68b50*/  SEL R51, RZ, 0x1, P6 ;  /* 0x00000001ff337807 */ /* 0x000fe20003000000 */
[----:B------:R-:W-:Y:S01]  /*68b60*/  IMAD.WIDE.U32 R48, R14, R31, R56 ;  /* 0x0000001f0e307225 */ /* 0x000fe200078e0038 */
[----:B------:R-:W-:Y:S02]  /*68b70*/  ISETP.GE.U32.AND.EX P5, PT, R57, R61, PT, P5 ;  /* 0x0000003d3900720c */ /* 0x000fe40003fa6150 */
[----:B------:R-:W-:Y:S01]  /*68b80*/  IADD3 R51, P2, P3, R51, R42, R24 ;  /* 0x0000002a33337210 */ /* 0x000fe20007b5e018 */
[----:B------:R-:W-:Y:S01]  /*68b90*/  IMAD.WIDE.U32.X R36, R13, R33, R40, P1 ;  /* 0x000000210d247225 */ /* 0x000fe200008e0428 */
[----:B------:R-:W-:Y:S02]  /*68ba0*/  SEL R41, RZ, 0x1, P5 ;  /* 0x00000001ff297807 */ /* 0x000fe40002800000 */
[----:B------:R-:W-:Y:S01]  /*68bb0*/  IADD3 R40, P5, PT, R51, R48, RZ ;  /* 0x0000003033287210 */ /* 0x000fe20007fbe0ff */
[----:B------:R-:W-:Y:S01]  /*68bc0*/  IMAD.MOV.U32 R46, RZ, RZ, R59 ;  /* 0x000000ffff2e7224 */ /* 0x000fe200078e003b */
[----:B------:R-:W-:Y:S01]  /*68bd0*/  IADD3.X R42, PT, PT, RZ, R43, RZ, P2, P3 ;  /* 0x0000002bff2a7210 */ /* 0x000fe200017e64ff */
[----:B------:R-:W-:Y:S01]  /*68be0*/  IMAD.IADD R43, R49, 0x1, R53 ;  /* 0x00000001312b7824 */ /* 0x000fe200078e0235 */
[----:B------:R-:W-:Y:S01]  /*68bf0*/  ISETP.GE.U32.AND P0, PT, R48, R56, PT ;  /* 0x000000383000720c */ /* 0x000fe20003f06070 */
[----:B------:R-:W-:Y:S01]  /*68c00*/  IMAD R24, R33, R14, RZ ;  /* 0x0000000e21187224 */ /* 0x000fe200078e02ff */
[----:B------:R-:W-:Y:S01]  /*68c10*/  IADD3 R50, P2, PT, R41, R36, RZ ;  /* 0x0000002429327210 */ /* 0x000fe20007f5e0ff */
[----:B------:R-:W-:Y:S01]  /*68c20*/  IMAD.X R41, R43, 0x1, R42, P5 ;  /* 0x000000012b297824 */ /* 0x000fe200028e062a */
[----:B------:R-:W-:Y:S01]  /*68c30*/  ISETP.GE.U32.AND P1, PT, R40, R48, PT ;  /* 0x000000302800720c */ /* 0x000fe20003f26070 */
[----:B------:R-:W-:Y:S01]  /*68c40*/  IMAD.WIDE.U32 R48, R15, R23, RZ ;  /* 0x000000170f307225 */ /* 0x000fe200078e00ff */
[----:B------:R-:W-:-:S02]  /*68c50*/  ISETP.GE.U32.AND.EX P0, PT, R43, R57, PT, P0 ;  /* 0x000000392b00720c */ /* 0x000fc40003f06100 */
[----:B------:R-:W-:Y:S01]  /*68c60*/  ISETP.GE.U32.AND.EX P1, PT, R41, R43, PT, P1 ;  /* 0x0000002b2900720c */ /* 0x000fe20003f26110 */
[----:B------:R-:W-:Y:S02]  /*68c70*/  IMAD.X R51, RZ, RZ, R37, P2 ;  /* 0x000000ffff337224 */ /* 0x000fe400010e0625 */
[----:B------:R-:W-:Y:S01]  /*68c80*/  IMAD.WIDE.U32 R42, R14, R23, RZ ;  /* 0x000000170e2a7225 */ /* 0x000fe200078e00ff */
[----:B------:R-:W-:-:S03]  /*68c90*/  SEL R57, RZ, 0x1, P1 ;  /* 0x00000001ff397807 */ /* 0x000fc60000800000 */
[----:B------:R-:W-:-:S04]  /*68ca0*/  IMAD.WIDE.U32 R48, P2, R14, R33, R48 ;  /* 0x000000210e307225 */ /* 0x000fc80007840030 */
[----:B------:R-:W-:Y:S01]  /*68cb0*/  IMAD.WIDE.U32.X R36, R15, R20, R46, P4 ;  /* 0x000000140f247225 */ /* 0x000fe200020e042e */
[----:B------:R-:W-:-:S03]  /*68cc0*/  IADD3 RZ, P3, PT, R43, R48, RZ ;  /* 0x000000302bff7210 */ /* 0x000fc60007f7e0ff */
[----:B------:R-:W-:Y:S01]  /*68cd0*/  IMAD.WIDE.U32 R46, R14, R23, R50 ;  /* 0x000000170e2e7225 */ /* 0x000fe200078e0032 */
[----:B------:R-:W-:-:S03]  /*68ce0*/  SEL R14, RZ, 0x1, P0 ;  /* 0x00000001ff0e7807 */ /* 0x000fc60000000000 */
[----:B------:R-:W-:Y:S01]  /*68cf0*/  IMAD.X R43, RZ, RZ, RZ, P2 ;  /* 0x000000ffff2b7224 */ /* 0x000fe200010e06ff */
[----:B------:R-:W-:Y:S01]  /*68d00*/  IADD3 R57, P1, P2, R57, R36, R14 ;  /* 0x0000002439397210 */ /* 0x000fe20007a3e00e */
[----:B------:R-:W-:Y:S01]  /*68d10*/  IMAD.MOV.U32 R42, RZ, RZ, R49 ;  /* 0x000000ffff2a7224 */ /* 0x000fe200078e0031 */
[----:B------:R-:W-:Y:S01]  /*68d20*/  ISETP.GE.U32.AND P0, PT, R46, R50, PT ;  /* 0x000000322e00720c */ /* 0x000fe20003f06070 */
[----:B---3--:R-:W-:Y:S01]  /*68d30*/  IMAD.WIDE.U32 R52, R17, R29, RZ ;  /* 0x0000001d11347225 */ /* 0x008fe200078e00ff */
[----:B------:R-:W-:-:S03]  /*68d40*/  IADD3.X R26, PT, PT, RZ, R37, RZ, P1, P2 ;  /* 0x00000025ff1a7210 */ /* 0x000fc60000fe44ff */
[C---:B------:R-:W-:Y:S02]  /*68d50*/  IMAD R55, R15.reuse, R23, R24 ;  /* 0x000000170f377224 */ /* 0x040fe400078e0218 */
[----:B------:R-:W-:Y:S01]  /*68d60*/  IMAD.WIDE.U32.X R42, R15, R33, R42, P3 ;  /* 0x000000210f2a7225 */ /* 0x000fe200018e042a */
[----:B------:R-:W-:-:S03]  /*68d70*/  IADD3 R14, P3, PT, R57, R46, RZ ;  /* 0x0000002e390e7210 */ /* 0x000fc60007f7e0ff */
[----:B------:R-:W-:Y:S01]  /*68d80*/  IMAD R15, R21, R16, RZ ;  /* 0x00000010150f7224 */ /* 0x000fe200078e02ff */
[----:B------:R-:W-:Y:S01]  /*68d90*/  ISETP.GE.U32.AND P1, PT, R14, R46, PT ;  /* 0x0000002e0e00720c */ /* 0x000fe20003f26070 */
[----:B------:R-:W-:-:S04]  /*68da0*/  IMAD.WIDE.U32 R52, P2, R16, R21, R52 ;  /* 0x0000001510347225 */ /* 0x000fc80007840034 */
[----:B------:R-:W-:-:S04]  /*68db0*/  IMAD.WIDE.U32 R36, R16, R29, R38 ;  /* 0x0000001d10247225 */ /* 0x000fc800078e0026 */
[-C--:B------:R-:W-:Y:S02]  /*68dc0*/  IMAD R15, R17, R29.reuse, R15 ;  /* 0x0000001d110f7224 */ /* 0x080fe400078e020f */
[----:B------:R-:W-:-:S04]  /*68dd0*/  IMAD.WIDE.U32 R48, R16, R29, RZ ;  /* 0x0000001d10307225 */ /* 0x000fc800078e00ff */
[----:B------:R-:W-:Y:S01]  /*68de0*/  IMAD.IADD R55, R47, 0x1, R55 ;  /* 0x000000012f377824 */ /* 0x000fe200078e0237 */
[----:B------:R-:W-:Y:S01]  /*68df0*/  IADD3 RZ, P4, PT, R49, R52, RZ ;  /* 0x0000003431ff7210 */ /* 0x000fe20007f9e0ff */
[----:B------:R-:W-:Y:S01]  /*68e00*/  IMAD.X R47, RZ, RZ, RZ, P2 ;  /* 0x000000ffff2f7224 */ /* 0x000fe200010e06ff */
[----:B------:R-:W-:Y:S01]  /*68e10*/  ISETP.GE.U32.AND P2, PT, R36, R38, PT ;  /* 0x000000262400720c */ /* 0x000fe20003f46070 */
[----:B------:R-:W-:Y:S01]  /*68e20*/  IMAD.IADD R24, R37, 0x1, R15 ;  /* 0x0000000125187824 */ /* 0x000fe200078e020f */
[----:B------:R-:W-:Y:S01]  /*68e30*/  ISETP.GE.U32.AND.EX P0, PT, R55, R51, PT, P0 ;  /* 0x000000333700720c */ /* 0x000fe20003f06100 */
[----:B------:R-:W-:Y:S02]  /*68e40*/  IMAD.MOV.U32 R46, RZ, RZ, R53 ;  /* 0x000000ffff2e7224 */ /* 0x000fe400078e0035 */
[----:B------:R-:W-:Y:S01]  /*68e50*/  IMAD R15, R25, R16, RZ ;  /* 0x00000010190f7224 */ /* 0x000fe200078e02ff */
[----:B------:R-:W-:Y:S01]  /*68e60*/  ISETP.GE.U32.AND.EX P2, PT, R24, R39, PT, P2 ;  /* 0x000000271800720c */ /* 0x000fe20003f46120 */
[----:B------:R-:W-:Y:S01]  /*68e70*/  IMAD.WIDE.U32.X R38, R17, R21, R46, P4 ;  /* 0x0000001511267225 */ /* 0x000fe200020e042e */
[----:B------:R-:W-:-:S02]  /*68e80*/  SEL R28, RZ, 0x1, P0 ;  /* 0x00000001ff1c7807 */ /* 0x000fc40000000000 */
[----:B------:R-:W-:Y:S01]  /*68e90*/  SEL R53, RZ, 0x1, P2 ;  /* 0x00000001ff357807 */ /* 0x000fe20001000000 */
[----:B------:R-:W-:-:S04]  /*68ea0*/  IMAD.WIDE.U32 R50, R16, R27, R40 ;  /* 0x0000001b10327225 */ /* 0x000fc800078e0028 */
[----:B------:R-:W-:Y:S01]  /*68eb0*/  IMAD.WIDE.U32 R48, R17, R27, RZ ;  /* 0x0000001b11307225 */ /* 0x000fe200078e00ff */
[----:B------:R-:W-:-:S03]  /*68ec0*/  IADD3 R38, P4, P5, R50, R38, R53 ;  /* 0x0000002632267210 */ /* 0x000fc60007d9e035 */
[----:B------:R-:W-:Y:S02]  /*68ed0*/  IMAD R57, R17, R27, R15 ;  /* 0x0000001b11397224 */ /* 0x000fe400078e020f */
[----:B------:R-:W-:Y:S01]  /*68ee0*/  IMAD.X R15, R55, 0x1, R26, P3 ;  /* 0x00000001370f7824 */ /* 0x000fe200018e061a */
[----:B------:R-:W-:Y:S01]  /*68ef0*/  ISETP.GE.U32.AND P3, PT, R50, R40, PT ;  /* 0x000000283200720c */ /* 0x000fe20003f66070 */
[----:B------:R-:W-:Y:S02]  /*68f00*/  IMAD.IADD R53, R51, 0x1, R57 ;  /* 0x0000000133357824 */ /* 0x000fe400078e0239 */
[C---:B------:R-:W-:Y:S01]  /*68f10*/  IMAD.WIDE.U32 R48, P2, R16.reuse, R25, R48 ;  /* 0x0000001910307225 */ /* 0x040fe20007840030 */
[----:B------:R-:W-:Y:S02]  /*68f20*/  ISETP.GE.U32.AND.EX P1, PT, R15, R55, PT, P1 ;  /* 0x000000370f00720c */ /* 0x000fe40003f26110 */
[C---:B------:R-:W-:Y:S01]  /*68f30*/  IADD3.X R39, PT, PT, R53.reuse, R39, RZ, P4, P5 ;  /* 0x0000002735277210 */ /* 0x040fe200027ea4ff */
[----:B------:R-:W-:Y:S01]  /*68f40*/  IMAD.WIDE.U32 R46, R16, R27, RZ ;  /* 0x0000001b102e7225 */ /* 0x000fe200078e00ff */
[----:B------:R-:W-:-:S03]  /*68f50*/  ISETP.GE.U32.AND.EX P3, PT, R53, R41, PT, P3 ;  /* 0x000000293500720c */ /* 0x000fc60003f66130 */
[----:B------:R-:W-:Y:S01]  /*68f60*/  IMAD.X R51, RZ, RZ, RZ, P2 ;  /* 0x000000ffff337224 */ /* 0x000fe200010e06ff */
[----:B------:R-:W-:Y:S01]  /*68f70*/  IADD3 RZ, P4, PT, R47, R48, RZ ;  /* 0x000000302fff7210 */ /* 0x000fe20007f9e0ff */
[----:B------:R-:W-:Y:S01]  /*68f80*/  IMAD.WIDE.U32 R54, R19, R27, RZ ;  /* 0x0000001b13367225 */ /* 0x000fe200078e00ff */
[----:B------:R-:W-:Y:S02]  /*68f90*/  ISETP.GE.U32.AND P2, PT, R38, R50, PT ;  /* 0x000000322600720c */ /* 0x000fe40003f46070 */
[----:B------:R-:W-:Y:S01]  /*68fa0*/  SEL R47, RZ, 0x1, P1 ;  /* 0x00000001ff2f7807 */ /* 0x000fe20000800000 */
[----:B------:R-:W-:Y:S01]  /*68fb0*/  IMAD.MOV.U32 R50, RZ, RZ, R49 ;  /* 0x000000ffff327224 */ /* 0x000fe200078e0031 */
[----:B------:R-:W-:Y:S01]  /*68fc0*/  SEL R26, RZ, 0x1, P3 ;  /* 0x00000001ff1a7807 */ /* 0x000fe20001800000 */
[----:B------:R-:W-:Y:S01]  /*68fd0*/  IMAD.WIDE.U32 R48, R17, R31, RZ ;  /* 0x0000001f11307225 */ /* 0x000fe200078e00ff */
[----:B------:R-:W-:Y:S02]  /*68fe0*/  ISETP.GE.U32.AND.EX P2, PT, R39, R53, PT, P2 ;  /* 0x000000352700720c */ /* 0x000fe40003f46120 */
[----:B------:R-:W-:Y:S01]  /*68ff0*/  IADD3 R42, P3, P5, R47, R42, R28 ;  /* 0x0000002a2f2a7210 */ /* 0x000fe20007d7e01c */
[----:B------:R-:W-:Y:S01]  /*69000*/  IMAD.WIDE.U32 R46, R19, R29, RZ ;  /* 0x0000001d132e7225 */ /* 0x000fe200078e00ff */
[----:B------:R-:W-:-:S02]  /*69010*/  SEL R71, RZ, 0x1, P2 ;  /* 0x00000001ff477807 */ /* 0x000fc40001000000 */
[----:B------:R-:W-:Y:S01]  /*69020*/  IADD3.X R43, PT, PT, RZ, R43, RZ, P3, P5 ;  /* 0x0000002bff2b7210 */ /* 0x000fe20001fea4ff */
[----:B------:R-:W-:-:S04]  /*69030*/  IMAD.WIDE.U32.X R40, R17, R25, R50, P4 ;  /* 0x0000001911287225 */ /* 0x000fc800020e0432 */
[----:B------:R-:W-:Y:S01]  /*69040*/  IMAD.WIDE.U32 R52, R18, R27, RZ ;  /* 0x0000001b12347225 */ /* 0x000fe200078e00ff */
[----:B------:R-:W-:-:S03]  /*69050*/  IADD3 R71, P1, P4, R71, R40, R26 ;  /* 0x0000002847477210 */ /* 0x000fc60007c3e01a */
[----:B------:R-:W-:Y:S01]  /*69060*/  IMAD.WIDE.U32 R62, P0, R18, R25, R54 ;  /* 0x00000019123e7225 */ /* 0x000fe20007800036 */
[----:B------:R-:W-:-:S03]  /*69070*/  IADD3.X R26, PT, PT, RZ, R41, RZ, P1, P4 ;  /* 0x00000029ff1a7210 */ /* 0x000fc60000fe84ff */
[----:B------:R-:W-:Y:S01]  /*69080*/  IMAD.WIDE.U32 R58, P2, R18, R21, R46 ;  /* 0x00000015123a7225 */ /* 0x000fe2000784002e */
[----:B------:R-:W-:-:S03]  /*69090*/  IADD3 RZ, P5, PT, R53, R62, RZ ;  /* 0x0000003e35ff7210 */ /* 0x000fc60007fbe0ff */
[----:B------:R-:W-:-:S04]  /*690a0*/  IMAD.WIDE.U32 R46, R16, R31, RZ ;  /* 0x0000001f102e7225 */ /* 0x000fc800078e00ff */
[----:B------:R-:W-:-:S04]  /*690b0*/  IMAD.WIDE.U32 R48, P6, R16, R20, R48 ;  /* 0x0000001410307225 */ /* 0x000fc800078c0030 */
[----:B------:R-:W-:Y:S01]  /*690c0*/  IMAD.WIDE.U32 R52, R19, R31, RZ ;  /* 0x0000001f13347225 */ /* 0x000fe200078e00ff */
[----:B------:R-:W-:-:S03]  /*690d0*/  IADD3 RZ, P1, PT, R47, R48, RZ ;  /* 0x000000302fff7210 */ /* 0x000fc60007f3e0ff */
[----:B------:R-:W-:-:S04]  /*690e0*/  IMAD.WIDE.U32 R54, R19, R23, RZ ;  /* 0x0000001713367225 */ /* 0x000fc800078e00ff */
[----:B------:R-:W-:-:S04]  /*690f0*/  IMAD.WIDE.U32 R46, R17, R23, RZ ;  /* 0x00000017112e7225 */ /* 0x000fc800078e00ff */
[----:B------:R-:W-:Y:S02]  /*69100*/  IMAD.X R61, RZ, RZ, RZ, P2 ;  /* 0x000000ffff3d7224 */ /* 0x000fe400010e06ff */
[----:B------:R-:W-:-:S04]  /*69110*/  IMAD.WIDE.U32 R64, P2, R18, R20, R52 ;  /* 0x0000001412407225 */ /* 0x000fc80007840034 */
[----:B------:R-:W-:Y:S02]  /*69120*/  IMAD.X R53, RZ, RZ, RZ, P0 ;  /* 0x000000ffff357224 */ /* 0x000fe400000e06ff */
[----:B------:R-:W-:-:S04]  /*69130*/  IMAD.WIDE.U32 R68, P0, R18, R33, R54 ;  /* 0x0000002112447225 */ /* 0x000fc80007800036 */
[----:B------:R-:W-:Y:S02]  /*69140*/  IMAD R28, R20, R16, RZ ;  /* 0x00000010141c7224 */ /* 0x000fe400078e02ff */
[----:B------:R-:W-:-:S04]  /*69150*/  IMAD.WIDE.U32 R50, R18, R29, RZ ;  /* 0x0000001d12327225 */ /* 0x000fc800078e00ff */
[----:B------:R-:W-:Y:S01]  /*69160*/  IMAD.WIDE.U32 R46, P4, R16, R33, R46 ;  /* 0x00000021102e7225 */ /* 0x000fe2000788002e */
[----:B------:R-:W-:-:S03]  /*69170*/  IADD3 RZ, P3, PT, R51, R58, RZ ;  /* 0x0000003a33ff7210 */ /* 0x000fc60007f7e0ff */
[----:B------:R-:W-:Y:S02]  /*69180*/  IMAD.MOV.U32 R54, RZ, RZ, R49 ;  /* 0x000000ffff367224 */ /* 0x000fe400078e0031 */
[----:B------:R-:W-:-:S04]  /*69190*/  IMAD.WIDE.U32 R40, R16, R23, RZ ;  /* 0x0000001710287225 */ /* 0x000fc800078e00ff */
[----:B------:R-:W-:-:S04]  /*691a0*/  IMAD.WIDE.U32 R48, R16, R31, R14 ;  /* 0x0000001f10307225 */ /* 0x000fc800078e000e */
[----:B------:R-:W-:Y:S02]  /*691b0*/  IMAD.MOV.U32 R60, RZ, RZ, R59 ;  /* 0x000000ffff3c7224 */ /* 0x000fe400078e003b */
[-C--:B------:R-:W-:Y:S02]  /*691c0*/  IMAD R59, R17, R31.reuse, R28 ;  /* 0x0000001f113b7224 */ /* 0x080fe400078e021c */
[----:B------:R-:W-:Y:S02]  /*691d0*/  IMAD.MOV.U32 R56, RZ, RZ, R47 ;  /* 0x000000ffff387224 */ /* 0x000fe400078e002f */
[----:B------:R-:W-:Y:S01]  /*691e0*/  IMAD.X R55, RZ, RZ, RZ, P6 ;  /* 0x000000ffff377224 */ /* 0x000fe200030e06ff */
[----:B------:R-:W-:Y:S01]  /*691f0*/  IADD3 RZ, P6, PT, R41, R46, RZ ;  /* 0x0000002e29ff7210 */ /* 0x000fe20007fde0ff */
[----:B------:R-:W-:Y:S02]  /*69200*/  IMAD R28, R21, R18, RZ ;  /* 0x00000012151c7224 */ /* 0x000fe400078e02ff */
[----:B------:R-:W-:Y:S01]  /*69210*/  IMAD.X R47, RZ, RZ, RZ, P0 ;  /* 0x000000ffff2f7224 */ /* 0x000fe200000e06ff */
[----:B------:R-:W-:Y:S01]  /*69220*/  IADD3 R62, P0, PT, R71, R48, RZ ;  /* 0x00000030473e7210 */ /* 0x000fe20007f1e0ff */
[----:B------:R-:W-:-:S04]  /*69230*/  IMAD.WIDE.U32 R50, R18, R31, RZ ;  /* 0x0000001f12327225 */ /* 0x000fc800078e00ff */
[----:B------:R-:W-:-:S04]  /*69240*/  IMAD.WIDE.U32 R40, R18, R29, R38 ;  /* 0x0000001d12287225 */ /* 0x000fc800078e0026 */
[----:B------:R-:W-:Y:S02]  /*69250*/  IMAD.IADD R49, R49, 0x1, R59 ;  /* 0x0000000131317824 */ /* 0x000fe400078e023b */
[----:B------:R-:W-:Y:S02]  /*69260*/  IMAD.MOV.U32 R50, RZ, RZ, R65 ;  /* 0x000000ffff327224 */ /* 0x000fe400078e0041 */
[----:B------:R-:W-:Y:S02]  /*69270*/  IMAD R65, R19, R29, R28 ;  /* 0x0000001d13417224 */ /* 0x000fe400078e021c */
[----:B------:R-:W-:Y:S02]  /*69280*/  IMAD.MOV.U32 R52, RZ, RZ, R63 ;  /* 0x000000ffff347224 */ /* 0x000fe400078e003f */
[----:B------:R-:W-:Y:S01]  /*69290*/  IMAD.X R63, R49, 0x1, R26, P0 ;  /* 0x00000001313f7824 */ /* 0x000fe200000e061a */
[----:B------:R-:W-:Y:S01]  /*692a0*/  ISETP.GE.U32.AND P0, PT, R40, R38, PT ;  /* 0x000000262800720c */ /* 0x000fe20003f06070 */
[----:B------:R-:W-:-:S02]  /*692b0*/  IMAD.IADD R38, R41, 0x1, R65 ;  /* 0x0000000129267824 */ /* 0x000fc400078e0241 */
[----:B------:R-:W-:Y:S01]  /*692c0*/  IMAD.WIDE.U32.X R58, R19, R21, R60, P3 ;  /* 0x00000015133a7225 */ /* 0x000fe200018e043c */
[----:B------:R-:W-:Y:S02]  /*692d0*/  ISETP.GE.U32.AND P3, PT, R48, R14, PT ;  /* 0x0000000e3000720c */ /* 0x000fe40003f66070 */
[----:B------:R-:W-:Y:S01]  /*692e0*/  ISETP.GE.U32.AND.EX P0, PT, R38, R39, PT, P0 ;  /* 0x000000272600720c */ /* 0x000fe20003f06100 */
[----:B------:R-:W-:Y:S01]  /*692f0*/  IMAD.WIDE.U32.X R54, R17, R20, R54, P1 ;  /* 0x0000001411367225 */ /* 0x000fe200008e0436 */
[----:B------:R-:W-:Y:S02]  /*69300*/  ISETP.GE.U32.AND P1, PT, R62, R48, PT ;  /* 0x000000303e00720c */ /* 0x000fe40003f26070 */
[----:B------:R-:W-:Y:S01]  /*69310*/  ISETP.GE.U32.AND.EX P3, PT, R49, R15, PT, P3 ;  /* 0x0000000f3100720c */ /* 0x000fe20003f66130 */
[----:B------:R-:W-:Y:S01]  /*69320*/  IMAD R14, R25, R18, RZ ;  /* 0x00000012190e7224 */ /* 0x000fe200078e02ff */
[----:B------:R-:W-:Y:S01]  /*69330*/  ISETP.GE.U32.AND.EX P1, PT, R63, R49, PT, P1 ;  /* 0x000000313f00720c */ /* 0x000fe20003f26110 */
[----:B------:R-:W-:Y:S01]  /*69340*/  IMAD R26, R33, R16, RZ ;  /* 0x00000010211a7224 */ /* 0x000fe200078e02ff */
[----:B------:R-:W-:Y:S01]  /*69350*/  SEL R39, RZ, 0x1, P0 ;  /* 0x00000001ff277807 */ /* 0x000fe20000000000 */
[----:B------:R-:W-:-:S02]  /*69360*/  IMAD R65, R19, R27, R14 ;  /* 0x0000001b13417224 */ /* 0x000fc400078e020e */
[----:B------:R-:W-:Y:S01]  /*69370*/  IMAD.WIDE.U32 R14, R18, R27, R62 ;  /* 0x0000001b120e7225 */ /* 0x000fe200078e003e */
[----:B------:R-:W-:-:S03]  /*69380*/  SEL R27, RZ, 0x1, P1 ;  /* 0x00000001ff1b7807 */ /* 0x000fc60000800000 */
[----:B------:R-:W-:Y:S01]  /*69390*/  IMAD.X R57, RZ, RZ, RZ, P4 ;  /* 0x000000ffff397224 */ /* 0x000fe200020e06ff */
[C---:B------:R-:W-:Y:S01]  /*693a0*/  ISETP.GE.U32.AND P0, PT, R14.reuse, R62, PT ;  /* 0x0000003e0e00720c */ /* 0x040fe20003f06070 */
[----:B------:R-:W-:Y:S01]  /*693b0*/  IMAD R61, R17, R23, R26 ;  /* 0x00000017113d7224 */ /* 0x000fe200078e021a */
[----:B------:R-:W-:Y:S01]  /*693c0*/  SEL R26, RZ, 0x1, P3 ;  /* 0x00000001ff1a7807 */ /* 0x000fe20001800000 */
[----:B------:R-:W-:Y:S01]  /*693d0*/  IMAD.IADD R15, R15, 0x1, R65 ;  /* 0x000000010f0f7824 */ /* 0x000fe200078e0241 */
[----:B------:R-:W-:Y:S01]  /*693e0*/  IADD3 R39, P1, P3, R14, R58, R39 ;  /* 0x0000003a0e277210 */ /* 0x000fe20007b3e027 */
[----:B------:R-:W-:Y:S01]  /*693f0*/  IMAD.WIDE.U32.X R48, R17, R33, R56, P6 ;  /* 0x0000002111307225 */ /* 0x000fe200030e0438 */
[----:B------:R-:W-:Y:S02]  /*69400*/  IADD3 RZ, P4, PT, R51, R64, RZ ;  /* 0x0000004033ff7210 */ /* 0x000fe40007f9e0ff */
[----:B------:R-:W-:Y:S01]  /*69410*/  IADD3.X R58, PT, PT, R15, R59, RZ, P1, P3 ;  /* 0x0000003b0f3a7210 */ /* 0x000fe20000fe64ff */
[----:B------:R-:W-:Y:S01]  /*69420*/  IMAD.WIDE.U32 R16, R16, R23, R42 ;  /* 0x0000001710107225 */ /* 0x000fe200078e002a */
[----:B------:R-:W-:-:S03]  /*69430*/  ISETP.GE.U32.AND P1, PT, R39, R14, PT ;  /* 0x0000000e2700720c */ /* 0x000fc60003f26070 */
[----:B------:R-:W-:Y:S01]  /*69440*/  IMAD.WIDE.U32.X R52, R19, R25, R52, P5 ;  /* 0x0000001913347225 */ /* 0x000fe200028e0434 */
[----:B------:R-:W-:Y:S02]  /*69450*/  IADD3 R25, P5, P6, R27, R54, R26 ;  /* 0x000000361b197210 */ /* 0x000fe40007ebe01a */
[----:B------:R-:W-:Y:S01]  /*69460*/  ISETP.GE.U32.AND P3, PT, R16, R42, PT ;  /* 0x0000002a1000720c */ /* 0x000fe20003f66070 */
[----:B------:R-:W-:Y:S01]  /*69470*/  IMAD.IADD R17, R17, 0x1, R61 ;  /* 0x0000000111117824 */ /* 0x000fe200078e023d */
[----:B------:R-:W-:Y:S01]  /*69480*/  IADD3.X R54, PT, PT, RZ, R55, RZ, P5, P6 ;  /* 0x00000037ff367210 */ /* 0x000fe20002fec4ff */
[----:B------:R-:W-:Y:S01]  /*69490*/  IMAD.X R51, RZ, RZ, RZ, P2 ;  /* 0x000000ffff337224 */ /* 0x000fe200010e06ff */
[----:B------:R-:W-:Y:S01]  /*694a0*/  IADD3 R42, P5, PT, R25, R16, RZ ;  /* 0x00000010192a7210 */ /* 0x000fe20007fbe0ff */
[----:B------:R-:W-:Y:S01]  /*694b0*/  IMAD.WIDE.U32 R66, R18, R23, RZ ;  /* 0x0000001712427225 */ /* 0x000fe200078e00ff */
[----:B------:R-:W-:Y:S02]  /*694c0*/  ISETP.GE.U32.AND.EX P6, PT, R15, R63, PT, P0 ;  /* 0x0000003f0f00720c */ /* 0x000fe40003fc6100 */
[----:B------:R-:W-:Y:S01]  /*694d0*/  ISETP.GE.U32.AND.EX P1, PT, R58, R15, PT, P1 ;  /* 0x0000000f3a00720c */ /* 0x000fe20003f26110 */
[----:B------:R-:W-:Y:S01]  /*694e0*/  IMAD.WIDE.U32.X R50, R19, R20, R50, P4 ;  /* 0x0000001413327225 */ /* 0x000fe200020e0432 */
[----:B------:R-:W-:-:S02]  /*694f0*/  ISETP.GE.U32.AND.EX P0, PT, R17, R43, PT, P3 ;  /* 0x0000002b1100720c */ /* 0x000fc40003f06130 */
[----:B------:R-:W-:Y:S01]  /*69500*/  ISETP.GE.U32.AND P3, PT, R42, R16, PT ;  /* 0x000000102a00720c */ /* 0x000fe20003f66070 */
[----:B------:R-:W-:Y:S01]  /*69510*/  IMAD.X R43, R17, 0x1, R54, P5 ;  /* 0x00000001112b7824 */ /* 0x000fe200028e0636 */
[----:B------:R-:W-:Y:S01]  /*69520*/  SEL R14, RZ, 0x1, P6 ;  /* 0x00000001ff0e7807 */ /* 0x000fe20003000000 */
[----:B------:R-:W-:Y:S01]  /*69530*/  IMAD R20, R20, R18, RZ ;  /* 0x0000001214147224 */ /* 0x000fe200078e02ff */
[----:B------:R-:W-:Y:S01]  /*69540*/  SEL R25, RZ, 0x1, P1 ;  /* 0x00000001ff197807 */ /* 0x000fe20000800000 */
[----:B------:R-:W-:Y:S01]  /*69550*/  IMAD.WIDE.U32 R54, R58, 0x3d1, RZ ;  /* 0x000003d13a367825 */ /* 0x000fe200078e00ff */
[----:B------:R-:W-:Y:S02]  /*69560*/  ISETP.GE.U32.AND.EX P1, PT, R43, R17, PT, P3 ;  /* 0x000000112b00720c */ /* 0x000fe40003f26130 */
[----:B------:R-:W-:Y:S01]  /*69570*/  IADD3 R25, P4, P5, R25, R52, R14 ;  /* 0x0000003419197210 */ /* 0x000fe20007d9e00e */
[----:B------:R-:W-:Y:S01]  /*69580*/  IMAD.WIDE.U32 R26, R39, 0x3d1, RZ ;  /* 0x000003d1271a7825 */ /* 0x000fe200078e00ff */
[----:B------:R-:W-:-:S02]  /*69590*/  IADD3 RZ, P2, PT, R67, R68, RZ ;  /* 0x0000004443ff7210 */ /* 0x000fc40007f5e0ff */
[----:B------:R-:W-:Y:S01]  /*695a0*/  IADD3.X R44, PT, PT, RZ, R53, RZ, P4, P5 ;  /* 0x00000035ff2c7210 */ /* 0x000fe200027ea4ff */
[-C--:B------:R-:W-:Y:S01]  /*695b0*/  IMAD.WIDE.U32 R16, R18, R31.reuse, R42 ;  /* 0x0000001f12107225 */ /* 0x080fe200078e002a */
[----:B------:R-:W-:Y:S02]  /*695c0*/  IADD3 R14, P3, PT, RZ, R26, RZ ;  /* 0x0000001aff0e7210 */ /* 0x000fe40007f7e0ff */
[----:B------:R-:W-:Y:S01]  /*695d0*/  SEL R32, RZ, 0x1, P0 ;  /* 0x00000001ff207807 */ /* 0x000fe20000000000 */
[----:B------:R-:W-:Y:S01]  /*695e0*/  IMAD R15, R19, R31, R20 ;  /* 0x0000001f130f7224 */ /* 0x000fe200078e0214 */
[----:B------:R-:W-:Y:S01]  /*695f0*/  IADD3 R31, P4, PT, R25, R16, RZ ;  /* 0x00000010191f7210 */ /* 0x000fe20007f9e0ff */
[----:B------:R-:W-:Y:S01]  /*69600*/  IMAD.WIDE.U32 R54, P5, RZ, R39, R54 ;  /* 0x00000027ff367225 */ /* 0x000fe200078a0036 */
[----:B------:R-:W-:Y:S02]  /*69610*/  ISETP.GE.U32.AND P0, PT, R14, R26, PT ;  /* 0x0000001a0e00720c */ /* 0x000fe40003f06070 */
[----:B------:R-:W-:Y:S01]  /*69620*/  SEL R57, RZ, 0x1, P1 ;  /* 0x00000001ff397807 */ /* 0x000fe20000800000 */
[----:B------:R-:W-:Y:S01]  /*69630*/  IMAD.MOV.U32 R46, RZ, RZ, R69 ;  /* 0x000000ffff2e7224 */ /* 0x000fe200078e0045 */
[----:B------:R-:W-:Y:S01]  /*69640*/  ISETP.GE.U32.AND P1, PT, R16, R42, PT ;  /* 0x0000002a1000720c */ /* 0x000fe20003f26070 */
[----:B------:R-:W-:-:S02]  /*69650*/  IMAD.IADD R15, R17, 0x1, R15 ;  /* 0x00000001110f7824 */ /* 0x000fc400078e020f */
[----:B------:R-:W-:Y:S01]  /*69660*/  IMAD.X R53, RZ, RZ, RZ, P5 ;  /* 0x000000ffff357224 */ /* 0x000fe200028e06ff */
[----:B------:R-:W-:Y:S01]  /*69670*/  IADD3 R20, P5, PT, R27, R54, RZ ;  /* 0x000000361b147210 */ /* 0x000fe20007fbe0ff */
[C---:B------:R-:W-:Y:S01]  /*69680*/  IMAD.X R44, R15.reuse, 0x1, R44, P4 ;  /* 0x000000010f2c7824 */ /* 0x040fe200020e062c */
[----:B------:R-:W-:Y:S01]  /*69690*/  ISETP.GE.U32.AND.EX P1, PT, R15, R43, PT, P1 ;  /* 0x0000002b0f00720c */ /* 0x000fe20003f26110 */
[----:B------:R-:W-:Y:S01]  /*696a0*/  IMAD.WIDE.U32.X R26, R19, R33, R46, P2 ;  /* 0x00000021131a7225 */ /* 0x000fe200010e042e */
[----:B------:R-:W-:Y:S02]  /*696b0*/  ISETP.GE.U32.AND P2, PT, R31, R16, PT ;  /* 0x000000101f00720c */ /* 0x000fe40003f46070 */
[----:B------:R-:W-:Y:S01]  /*696c0*/  IADD3 R32, P6, P4, R57, R48, R32 ;  /* 0x0000003039207210 */ /* 0x000fe20007cde020 */
[----:B------:R-:W-:Y:S01]  /*696d0*/  IMAD R16, R33, R18, RZ ;  /* 0x0000001221107224 */ /* 0x000fe200078e02ff */
[----:B------:R-:W-:Y:S01]  /*696e0*/  ISETP.GE.U32.AND.EX P2, PT, R44, R15, PT, P2 ;  /* 0x0000000f2c00720c */ /* 0x000fe20003f46120 */
[----:B------:R-:W-:Y:S01]  /*696f0*/  IMAD.X R15, R20, 0x1, R39, P3 ;  /* 0x00000001140f7824 */ /* 0x000fe200018e0627 */
[----:B------:R-:W-:Y:S01]  /*69700*/  SEL R25, RZ, 0x1, P1 ;  /* 0x00000001ff197807 */ /* 0x000fe20000800000 */
[----:B------:R-:W-:Y:S01]  /*69710*/  IMAD.MOV.U32 R52, RZ, RZ, R55 ;  /* 0x000000ffff347224 */ /* 0x000fe200078e0037 */
[----:B------:R-:W-:Y:S01]  /*69720*/  SEL R39, RZ, 0x1, P2 ;  /* 0x00000001ff277807 */ /* 0x000fe20001000000 */
[----:B------:R-:W-:Y:S01]  /*69730*/  IMAD.WIDE.U32 R46, R44, 0x3d1, RZ ;  /* 0x000003d12c2e7825 */ /* 0x000fe200078e00ff */
[----:B------:R-:W-:-:S02]  /*69740*/  IADD3.X R33, PT, PT, RZ, R49, RZ, P6, P4 ;  /* 0x00000031ff217210 */ /* 0x000fc400037e84ff */
[----:B------:R-:W-:Y:S01]  /*69750*/  IADD3 R39, P3, P4, R39, R50, R25 ;  /* 0x0000003227277210 */ /* 0x000fe20007c7e019 */
[----:B------:R-:W-:Y:S01]  /*69760*/  IMAD R49, R19, R23, R16 ;  /* 0x0000001713317224 */ /* 0x000fe200078e0210 */
[----:B------:R-:W-:Y:S01]  /*69770*/  ISETP.GE.U32.AND.EX P0, PT, R15, R20, PT, P0 ;  /* 0x000000140f00720c */ /* 0x000fe20003f06100 */
[----:B------:R-:W-:Y:S01]  /*69780*/  IMAD.WIDE.U32.X R42, RZ, R58, R52, P5 ;  /* 0x0000003aff2a7225 */ /* 0x000fe200028e0434 */
[----:B------:R-:W-:-:S03]  /*69790*/  IADD3.X R28, PT, PT, RZ, R51, RZ, P3, P4 ;  /* 0x00000033ff1c7210 */ /* 0x000fc60001fe84ff */
[----:B------:R-:W-:-:S04]  /*697a0*/  IMAD.WIDE.U32 R16, R31, 0x3d1, RZ ;  /* 0x000003d11f107825 */ /* 0x000fc800078e00ff */
        /* <DEDUP_REMOVED lines=9> */
[C---:B------:R-:W-:Y:S01]  /*69840*/  IMAD.X R28, R19.reuse, 0x1, R28, P6 ;  /* 0x00000001131c7824 */ /* 0x040fe200030e061c */
[----:B------:R-:W-:Y:S01]  /*69850*/  SEL R17, RZ, 0x1, P0 ;  /* 0x00000001ff117807 */ /* 0x000fe20000000000 */
[----:B------:R-:W-:Y:S01]  /*69860*/  IMAD.MOV.U32 R48, RZ, RZ, R47 ;  /* 0x000000ffff307224 */ /* 0x000fe200078e002f */
[----:B------:R-:W-:Y:S01]  /*69870*/  ISETP.GE.U32.AND P1, PT, R18, R32, PT ;  /* 0x000000201200720c */ /* 0x000fe20003f26070 */
[----:B------:R-:W-:Y:S01]  /*69880*/  IMAD.X R25, R42, 0x1, R43, P2 ;  /* 0x000000012a197824 */ /* 0x000fe200010e062b */
[----:B------:R-:W-:Y:S01]  /*69890*/  IADD3 R17, P6, PT, R16, R17, RZ ;  /* 0x0000001110117210 */ /* 0x000fe20007fde0ff */
[----:B------:R-:W-:Y:S01]  /*698a0*/  IMAD.WIDE.U32 R46, R28, 0x3d1, RZ ;  /* 0x000003d11c2e7825 */ /* 0x000fe200078e00ff */
[----:B------:R-:W-:-:S02]  /*698b0*/  ISETP.GE.U32.AND.EX P1, PT, R19, R33, PT, P1 ;  /* 0x000000211300720c */ /* 0x000fc40003f26110 */
[----:B------:R-:W-:Y:S01]  /*698c0*/  ISETP.LT.U32.AND P0, PT, R16, R23, PT ;  /* 0x000000171000720c */ /* 0x000fe20003f01070 */
[----:B------:R-:W-:Y:S01]  /*698d0*/  IMAD.WIDE.U32.X R32, RZ, R44, R48, P3 ;  /* 0x0000002cff207225 */ /* 0x000fe200018e0430 */
[----:B------:R-:W-:Y:S02]  /*698e0*/  ISETP.GE.U32.AND P2, PT, R17, R16, PT ;  /* 0x000000101100720c */ /* 0x000fe40003f46070 */
[----:B------:R-:W-:Y:S01]  /*698f0*/  ISETP.GE.U32.AND P3, PT, R39, R18, PT ;  /* 0x000000122700720c */ /* 0x000fe20003f66070 */
[C---:B------:R-:W-:Y:S01]  /*69900*/  IMAD.X R16, R25.reuse, 0x1, R31, P5 ;  /* 0x0000000119107824 */ /* 0x040fe200028e061f */
[----:B------:R-:W-:Y:S01]  /*69910*/  ISETP.GE.U32.AND.EX P4, PT, R25, R42, PT, P4 ;  /* 0x0000002a1900720c */ /* 0x000fe20003f86140 */
[----:B------:R-:W-:Y:S01]  /*69920*/  IMAD.WIDE.U32 R42, R39, 0x3d1, RZ ;  /* 0x000003d1272a7825 */ /* 0x000fe200078e00ff */
        /* <DEDUP_REMOVED lines=8> */
[----:B------:R-:W-:Y:S01]  /*699b0*/  IADD3 R23, P2, P3, R42, R32, R23 ;  /* 0x000000202a177210 */ /* 0x000fe20007b5e017 */
[----:B------:R-:W-:Y:S01]  /*699c0*/  IMAD.MOV.U32 R48, RZ, RZ, R47 ;  /* 0x000000ffff307224 */ /* 0x000fe200078e002f */
[----:B------:R-:W-:Y:S01]  /*699d0*/  ISETP.LT.U32.OR.EX P0, PT, R16, R25, !P4, P0 ;  /* 0x000000191000720c */ /* 0x000fe20006701500 */
[----:B------:R-:W-:Y:S01]  /*699e0*/  IMAD R21, R21, R12, RZ ;  /* 0x0000000c15157224 */ /* 0x000fe200078e02ff */
[----:B------:R-:W-:Y:S02]  /*699f0*/  IADD3 R20, P4, P5, R31, R26, R20 ;  /* 0x0000001a1f147210 */ /* 0x000fe40007d9e014 */
[----:B------:R-:W-:Y:S02]  /*69a00*/  IADD3 R32, P6, PT, R43, R46, RZ ;  /* 0x0000002e2b207210 */ /* 0x000fe40007fde0ff */
[----:B------:R-:W-:-:S02]  /*69a10*/  IADD3.X R51, PT, PT, RZ, R27, RZ, P4, P5 ;  /* 0x0000001bff337210 */ /* 0x000fc400027ea4ff */
[C---:B------:R-:W-:Y:S01]  /*69a20*/  IADD3 R16, P4, PT, R23.reuse, R44, RZ ;  /* 0x0000002c17107210 */ /* 0x040fe20007f9e0ff */
[----:B------:R-:W-:Y:S01]  /*69a30*/  IMAD.WIDE.U32.X R26, RZ, R28, R48, P6 ;  /* 0x0000001cff1a7225 */ /* 0x000fe200030e0430 */
[----:B------:R-:W-:Y:S02]  /*69a40*/  SEL R31, RZ, 0x1, !P0 ;  /* 0x00000001ff1f7807 */ /* 0x000fe40004000000 */
[----:B------:R-:W-:Y:S02]  /*69a50*/  IADD3.X R25, PT, PT, R32, R33, RZ, P2, P3 ;  /* 0x0000002120197210 */ /* 0x000fe400017e64ff */
[----:B------:R-:W-:Y:S02]  /*69a60*/  IADD3 R31, P3, PT, R16, R31, RZ ;  /* 0x0000001f101f7210 */ /* 0x000fe40007f7e0ff */
[----:B------:R-:W-:Y:S01]  /*69a70*/  ISETP.GE.U32.AND P1, PT, R23, R42, PT ;  /* 0x0000002a1700720c */ /* 0x000fe20003f26070 */
[----:B------:R-:W-:Y:S01]  /*69a80*/  IMAD.X R18, R25, 0x1, R39, P4 ;  /* 0x0000000119127824 */ /* 0x000fe200020e0627 */
        /* <DEDUP_REMOVED lines=90> */
.L_x_529:
[----:B------:R-:W-:Y:S05]  /*6a030*/  BSYNC.RECONVERGENT B0 ;  /* 0x0000000000007941 */ /* 0x000fea0003800200 */
.L_x_528:
        /* <DEDUP_REMOVED lines=62> */
.L_x_532:
[----:B------:R-:W-:Y:S05]  /*6a420*/  BSYNC.RELIABLE B2 ;  /* 0x0000000000027941 */ /* 0x000fea0003800100 */
.L_x_531:
        /* <DEDUP_REMOVED lines=72> */
.L_x_535:
[----:B------:R-:W-:Y:S05]  /*6a8b0*/  BSYNC.RELIABLE B1 ;  /* 0x0000000000017941 */ /* 0x000fea0003800100 */
.L_x_534:
        /* <DEDUP_REMOVED lines=26> */
[----:B------:R-:W-:Y:S02]  /*6aa60*/  SEL R14, RZ, 0xffffffff, P0 ;  /* 0xffffffffff0e7807 */ /* 0x000fe40000000000 */
[----:B------:R-:W-:Y:S01]  /*6aa70*/  SEL R12, RZ, 0x1, !P2 ;  /* 0x00000001ff0c7807 */ /* 0x000fe20005000000 */
[----:B------:R-:W-:Y:S01]  /*6aa80*/  IMAD.X R19, R13, 0x1, R16, P3 ;  /* 0x000000010d137824 */ /* 0x000fe200018e0610 */
[----:B------:R-:W-:Y:S02]  /*6aa90*/  ISETP.GT.U32.AND P0, PT, R18, UR10, PT ;  /* 0x0000000a12007c0c */ /* 0x000fe4000bf04070 */
[----:B------:R-:W-:-:S02]  /*6aaa0*/  SEL R16, RZ, 0xffffffff, !P1 ;  /* 0xffffffffff107807 */ /* 0x000fc40004800000 */
[----:B------:R-:W-:Y:S02]  /*6aab0*/  ISETP.NE.U32.AND P1, PT, R39, R12, PT ;  /* 0x0000000c2700720c */ /* 0x000fe40003f25070 */
        /* <DEDUP_REMOVED lines=32> */
.L_x_537:
[----:B------:R-:W-:Y:S05]  /*6acc0*/  BSYNC.RELIABLE B1 ;  /* 0x0000000000017941 */ /* 0x000fea0003800100 */
.L_x_536:
        /* <DEDUP_REMOVED lines=28> */
.L_x_533:
[----:B------:R-:W-:Y:S05]  /*6ae90*/  BSYNC.RECONVERGENT B0 ;  /* 0x0000000000007941 */ /* 0x000fea0003800200 */
.L_x_530:
[----:B------:R-:W-:Y:S05]  /*6aea0*/  WARPSYNC.ALL ;  /* 0x0000000000007948 */ /* 0x000fea0003800000 */
[----:B------:R-:W0:Y:S01]  /*6aeb0*/  LDCU.128 UR12, c[0x3][0x60] ;  /* 0x00c00c00ff0c77ac */ /* 0x000e220008000c00 */
[----:B------:R-:W-:Y:S01]  /*6aec0*/  BSSY.RECONVERGENT B0, `(.L_x_538) ;  /* 0x0000185000007945 */ /* 0x000fe20003800200 */
[----:B------:R-:W1:Y:S01]  /*6aed0*/  LDCU.128 UR4, c[0x3][0x70] ;  /* 0x00c00e00ff0477ac */ /* 0x000e620008000c00 */
[----:B0-----:R-:W-:-:S04]  /*6aee0*/  IMAD.WIDE.U32 R20, R12, UR12, RZ ;  /* 0x0000000c0c147c25 */ /* 0x001fc8000f8e00ff */
[----:B------:R-:W-:-:S04]  /*6aef0*/  IMAD.WIDE.U32 R22, R13, UR12, RZ ;  /* 0x0000000c0d167c25 */ /* 0x000fc8000f8e00ff */
[----:B------:R-:W-:-:S04]  /*6af00*/  IMAD.WIDE.U32 R20, P0, R13, UR13, R20 ;  /* 0x0000000d0d147c25 */ /* 0x000fc8000f800014 */
[----:B------:R-:W-:Y:S01]  /*6af10*/  IMAD.WIDE.U32 R26, R12, UR14, RZ ;  /* 0x0000000e0c1a7c25 */ /* 0x000fe2000f8e00ff */
[----:B------:R-:W-:-:S03]  /*6af20*/  IADD3 RZ, P1, PT, R23, R20, RZ ;  /* 0x0000001417ff7210 */ /* 0x000fc60007f3e0ff */
[----:B------:R-:W-:Y:S02]  /*6af30*/  IMAD.X R23, RZ, RZ, RZ, P0 ;  /* 0x000000ffff177224 */ /* 0x000fe400000e06ff */
[----:B------:R-:W-:Y:S02]  /*6af40*/  IMAD.MOV.U32 R22, RZ, RZ, R21 ;  /* 0x000000ffff167224 */ /* 0x000fe400078e0015 */
[----:B------:R-:W-:-:S04]  /*6af50*/  IMAD.WIDE.U32 R24, R13, UR14, RZ ;  /* 0x0000000e0d187c25 */ /* 0x000fc8000f8e00ff */
[----:B------:R-:W-:-:S04]  /*6af60*/  IMAD.WIDE.U32.X R22, R12, UR13, R22, P1 ;  /* 0x0000000d0c167c25 */ /* 0x000fc800088e0416 */
[----:B------:R-:W-:Y:S01]  /*6af70*/  IMAD.WIDE.U32 R26, P0, R13, UR15, R26 ;  /* 0x0000000f0d1a7c25 */ /* 0x000fe2000f80001a */
[----:B------:R-:W-:-:S03]  /*6af80*/  IADD3 R40, P3, PT, R22, R24, RZ ;  /* 0x0000001816287210 */ /* 0x000fc60007f7e0ff */
[----:B------:R-:W-:Y:S01]  /*6af90*/  IMAD.WIDE.U32 R34, R14, UR12, RZ ;  /* 0x0000000c0e227c25 */ /* 0x000fe2000f8e00ff */
[----:B------:R-:W-:-:S03]  /*6afa0*/  IADD3 R31, P1, PT, R25, R26, RZ ;  /* 0x0000001a191f7210 */ /* 0x000fc60007f3e0ff */
[----:B------:R-:W-:Y:S01]  /*6afb0*/  IMAD.X R25, RZ, RZ, RZ, P0 ;  /* 0x000000ffff197224 */ /* 0x000fe200000e06ff */
[----:B------:R-:W-:Y:S01]  /*6afc0*/  ISETP.GE.U32.AND P0, PT, R40, R24, PT ;  /* 0x000000182800720c */ /* 0x000fe20003f06070 */
[----:B------:R-:W-:Y:S02]  /*6afd0*/  IMAD.X R41, R31, 0x1, R23, P3 ;  /* 0x000000011f297824 */ /* 0x000fe400018e0617 */
[----:B-1----:R-:W-:-:S03]  /*6afe0*/  IMAD.WIDE.U32 R28, R12, UR4, RZ ;  /* 0x000000040c1c7c25 */ /* 0x002fc6000f8e00ff */
[----:B------:R-:W-:Y:S01]  /*6aff0*/  ISETP.GE.U32.AND.EX P0, PT, R41, R31, PT, P0 ;  /* 0x0000001f2900720c */ /* 0x000fe20003f06100 */
[----:B------:R-:W-:Y:S02]  /*6b000*/  IMAD.MOV.U32 R24, RZ, RZ, R27 ;  /* 0x000000ffff187224 */ /* 0x000fe400078e001b */
[----:B------:R-:W-:Y:S01]  /*6b010*/  IMAD.WIDE.U32 R32, R15, UR12, RZ ;  /* 0x0000000c0f207c25 */ /* 0x000fe2000f8e00ff */
[----:B------:R-:W-:-:S03]  /*6b020*/  SEL R47, RZ, 0x1, P0 ;  /* 0x00000001ff2f7807 */ /* 0x000fc60000000000 */
[----:B------:R-:W-:-:S04]  /*6b030*/  IMAD.WIDE.U32 R34, P2, R15, UR13, R34 ;  /* 0x0000000d0f227c25 */ /* 0x000fc8000f840022 */
[----:B------:R-:W-:Y:S01]  /*6b040*/  IMAD.WIDE.U32 R36, R14, UR14, RZ ;  /* 0x0000000e0e247c25 */ /* 0x000fe2000f8e00ff */
[----:B------:R-:W-:-:S03]  /*6b050*/  IADD3 RZ, P4, PT, R33, R34, RZ ;  /* 0x0000002221ff7210 */ /* 0x000fc60007f9e0ff */
[----:B------:R-:W-:-:S04]  /*6b060*/  IMAD.WIDE.U32 R26, R13, UR4, RZ ;  /* 0x000000040d1a7c25 */ /* 0x000fc8000f8e00ff */
[----:B------:R-:W-:-:S04]  /*6b070*/  IMAD.WIDE.U32.X R24, R12, UR15, R24, P1 ;  /* 0x0000000f0c187c25 */ /* 0x000fc800088e0418 */
[----:B------:R-:W-:Y:S01]  /*6b080*/  IMAD.WIDE.U32 R28, P5, R13, UR5, R28 ;  /* 0x000000050d1c7c25 */ /* 0x000fe2000f8a001c */
[----:B------:R-:W-:-:S03]  /*6b090*/  IADD3 R46, P0, P1, R26, R24, R47 ;  /* 0x000000181a2e7210 */ /* 0x000fc6000791e02f */
[----:B------:R-:W-:-:S04]  /*6b0a0*/  IMAD.WIDE.U32 R22, R15, UR14, RZ ;  /* 0x0000000e0f167c25 */ /* 0x000fc8000f8e00ff */
[----:B------:R-:W-:-:S04]  /*6b0b0*/  IMAD.WIDE.U32 R42, P3, R15, UR15, R36 ;  /* 0x0000000f0f2a7c25 */ /* 0x000fc8000f860024 */
[----:B------:R-:W-:Y:S01]  /*6b0c0*/  IMAD.X R33, RZ, RZ, RZ, P5 ;  /* 0x000000ffff217224 */ /* 0x000fe200028e06ff */
[----:B------:R-:W-:Y:S01]  /*6b0d0*/  IADD3 R31, P5, PT, R27, R28, RZ ;  /* 0x0000001c1b1f7210 */ /* 0x000fe20007fbe0ff */
[----:B------:R-:W-:Y:S01]  /*6b0e0*/  IMAD.X R39, RZ, RZ, RZ, P2 ;  /* 0x000000ffff277224 */ /* 0x000fe200010e06ff */
[----:B------:R-:W-:Y:S01]  /*6b0f0*/  ISETP.GE.U32.AND P2, PT, R46, R26, PT ;  /* 0x0000001a2e00720c */ /* 0x000fe20003f46070 */
[----:B------:R-:W-:Y:S01]  /*6b100*/  IMAD.WIDE.U32 R26, R12, UR6, RZ ;  /* 0x000000060c1a7c25 */ /* 0x000fe2000f8e00ff */
[----:B------:R-:W-:Y:S02]  /*6b110*/  IADD3 RZ, P6, PT, R23, R42, RZ ;  /* 0x0000002a17ff7210 */ /* 0x000fe40007fde0ff */
[----:B------:R-:W-:Y:S01]  /*6b120*/  IADD3.X R47, PT, PT, R31, R25, RZ, P0, P1 ;  /* 0x000000191f2f7210 */ /* 0x000fe200007e24ff */
[----:B------:R-:W-:-:S03]  /*6b130*/  IMAD.WIDE.U32 R22, R15, UR12, R40 ;  /* 0x0000000c0f167c25 */ /* 0x000fc6000f8e0028 */
[----:B------:R-:W-:Y:S01]  /*6b140*/  ISETP.GE.U32.AND.EX P2, PT, R47, R31, PT, P2 ;  /* 0x0000001f2f00720c */ /* 0x000fe20003f46120 */
[----:B------:R-:W-:Y:S01]  /*6b150*/  IMAD.MOV.U32 R32, RZ, RZ, R29 ;  /* 0x000000ffff207224 */ /* 0x000fe200078e001d */
[----:B------:R-:W-:Y:S01]  /*6b160*/  ISETP.GE.U32.AND P1, PT, R22, R40, PT ;  /* 0x000000281600720c */ /* 0x000fe20003f26070 */
[----:B------:R-:W-:Y:S01]  /*6b170*/  IMAD.IADD R24, R34, 0x1, R23 ;  /* 0x0000000122187824 */ /* 0x000fe200078e0217 */
[----:B------:R-:W-:Y:S01]  /*6b180*/  SEL R51, RZ, 0x1, P2 ;  /* 0x00000001ff337807 */ /* 0x000fe20001000000 */
[----:B------:R-:W-:-:S03]  /*6b190*/  IMAD.WIDE.U32 R36, P0, R13, UR7, R26 ;  /* 0x000000070d247c25 */ /* 0x000fc6000f80001a */
[----:B------:R-:W-:Y:S01]  /*6b1a0*/  ISETP.GE.U32.AND.EX P1, PT, R24, R41, PT, P1 ;  /* 0x000000291800720c */ /* 0x000fe20003f26110 */
[----:B------:R-:W-:Y:S02]  /*6b1b0*/  IMAD.MOV.U32 R38, RZ, RZ, R35 ;  /* 0x000000ffff267224 */ /* 0x000fe400078e0023 */
[----:B------:R-:W-:Y:S01]  /*6b1c0*/  IMAD.WIDE.U32 R28, R13, UR6, RZ ;  /* 0x000000060d1c7c25 */ /* 0x000fe2000f8e00ff */
[----:B------:R-:W-:-:S03]  /*6b1d0*/  SEL R35, RZ, 0x1, P1 ;  /* 0x00000001ff237807 */ /* 0x000fc60000800000 */
[----:B------:R-:W-:Y:S01]  /*6b1e0*/  IMAD.WIDE.U32.X R26, R12, UR5, R32, P5 ;  /* 0x000000050c1a7c25 */ /* 0x000fe2000a8e0420 */
[----:B------:R-:W-:-:S03]  /*6b1f0*/  IADD3 R31, P2, PT, R29, R36, RZ ;  /* 0x000000241d1f7210 */ /* 0x000fc60007f5e0ff */
[----:B------:R-:W-:Y:S01]  /*6b200*/  IMAD.WIDE.U32.X R32, R14, UR13, R38, P4 ;  /* 0x0000000d0e207c25 */ /* 0x000fe2000a0e0426 */
[----:B------:R-:W-:-:S03]  /*6b210*/  IADD3 R50, P4, P5, R28, R26, R51 ;  /* 0x0000001a1c327210 */ /* 0x000fc60007d9e033 */
[----:B------:R-:W-:Y:S01]  /*6b220*/  IMAD.WIDE.U32 R38, R15, UR14, R46 ;  /* 0x0000000e0f267c25 */ /* 0x000fe2000f8e002e */
[----:B------:R-:W-:-:S03]  /*6b230*/  IADD3.X R51, PT, PT, R31, R27, RZ, P4, P5 ;  /* 0x0000001b1f337210 */ /* 0x000fc600027ea4ff */
[----:B------:R-:W-:Y:S01]  /*6b240*/  IMAD.WIDE.U32 R48, R14, UR4, RZ ;  /* 0x000000040e307c25 */ /* 0x000fe2000f8e00ff */
[----:B------:R-:W-:-:S03]  /*6b250*/  IADD3 R34, P1, P4, R38, R32, R35 ;  /* 0x0000002026227210 */ /* 0x000fc60007c3e023 */
[----:B------:R-:W-:-:S04]  /*6b260*/  IMAD.WIDE.U32 R52, R14, UR6, RZ ;  /* 0x000000060e347c25 */ /* 0x000fc8000f8e00ff */
[----:B------:R-:W-:Y:S02]  /*6b270*/  IMAD.IADD R25, R42, 0x1, R39 ;  /* 0x000000012a197824 */ /* 0x000fe400078e0227 */
[----:B------:R-:W-:Y:S01]  /*6b280*/  IMAD.X R27, RZ, RZ, RZ, P0 ;  /* 0x000000ffff1b7224 */ /* 0x000fe200000e06ff */
[----:B------:R-:W-:Y:S01]  /*6b290*/  ISETP.GE.U32.AND P0, PT, R50, R28, PT ;  /* 0x0000001c3200720c */ /* 0x000fe20003f06070 */
[----:B------:R-:W-:Y:S01]  /*6b2a0*/  IMAD.WIDE.U32 R40, R15, UR4, RZ ;  /* 0x000000040f287c25 */ /* 0x000fe2000f8e00ff */
[----:B------:R-:W-:Y:S02]  /*6b2b0*/  IADD3.X R35, PT, PT, R25, R33, RZ, P1, P4 ;  /* 0x0000002119237210 */ /* 0x000fe40000fe84ff */
[----:B------:R-:W-:Y:S01]  /*6b2c0*/  ISETP.GE.U32.AND.EX P0, PT, R51, R31, PT, P0 ;  /* 0x0000001f3300720c */ /* 0x000fe20003f06100 */
[----:B------:R-:W-:-:S04]  /*6b2d0*/  IMAD.WIDE.U32 R48, P5, R15, UR5, R48 ;  /* 0x000000050f307c25 */ /* 0x000fc8000f8a0030 */
[----:B------:R-:W-:Y:S01]  /*6b2e0*/  IMAD.WIDE.U32 R28, R15, UR6, RZ ;  /* 0x000000060f1c7c25 */ /* 0x000fe2000f8e00ff */
[----:B------:R-:W-:Y:S02]  /*6b2f0*/  IADD3 RZ, P1, PT, R41, R48, RZ ;  /* 0x0000003029ff7210 */ /* 0x000fe40007f3e0ff */
[----:B------:R-:W-:Y:S01]  /*6b300*/  SEL R41, RZ, 0x1, P0 ;  /* 0x00000001ff297807 */ /* 0x000fe20000000000 */
[----:B------:R-:W-:Y:S01]  /*6b310*/  IMAD.WIDE.U32 R32, P4, R15, UR7, R52 ;  /* 0x000000070f207c25 */ /* 0x000fe2000f880034 */
[----:B------:R-:W-:-:S03]  /*6b320*/  ISETP.GE.U32.AND P0, PT, R38, R46, PT ;  /* 0x0000002e2600720c */ /* 0x000fc60003f06070 */
[----:B------:R-:W-:Y:S01]  /*6b330*/  IMAD.MOV.U32 R26, RZ, RZ, R37 ;  /* 0x000000ffff1a7224 */ /* 0x000fe200078e0025 */
[----:B------:R-:W-:Y:S01]  /*6b340*/  ISETP.GE.U32.AND.EX P0, PT, R25, R47, PT, P0 ;  /* 0x0000002f1900720c */ /* 0x000fe20003f06100 */
[----:B------:R-:W-:Y:S02]  /*6b350*/  IMAD.MOV.U32 R28, RZ, RZ, R43 ;  /* 0x000000ffff1c7224 */ /* 0x000fe400078e002b */
[----:B------:R-:W-:Y:S01]  /*6b360*/  IMAD.WIDE.U32.X R26, R12, UR7, R26, P2 ;  /* 0x000000070c1a7c25 */ /* 0x000fe200090e041a */
[----:B------:R-:W-:-:S03]  /*6b370*/  IADD3 RZ, P2, PT, R29, R32, RZ ;  /* 0x000000201dff7210 */ /* 0x000fc60007f5e0ff */
[----:B------:R-:W-:Y:S01]  /*6b380*/  IMAD.X R29, RZ, RZ, RZ, P3 ;  /* 0x000000ffff1d7224 */ /* 0x000fe200018e06ff */
[----:B------:R-:W-:Y:S01]  /*6b390*/  ISETP.GE.U32.AND P3, PT, R34, R38, PT ;  /* 0x000000262200720c */ /* 0x000fe20003f66070 */
[----:B------:R-:W-:-:S03]  /*6b3a0*/  IMAD.WIDE.U32 R36, R16, UR12, RZ ;  /* 0x0000000c10247c25 */ /* 0x000fc6000f8e00ff */
[----:B------:R-:W-:Y:S01]  /*6b3b0*/  ISETP.GE.U32.AND.EX P3, PT, R35, R25, PT, P3 ;  /* 0x000000192300720c */ /* 0x000fe20003f66130 */
[----:B------:R-:W-:Y:S01]  /*6b3c0*/  IMAD.WIDE.U32.X R28, R14, UR15, R28, P6 ;  /* 0x0000000f0e1c7c25 */ /* 0x000fe2000b0e041c */
[----:B------:R-:W-:Y:S02]  /*6b3d0*/  SEL R25, RZ, 0x1, P0 ;  /* 0x00000001ff197807 */ /* 0x000fe40000000000 */
[----:B------:R-:W-:Y:S01]  /*6b3e0*/  IADD3 R40, P0, PT, R41, R26, RZ ;  /* 0x0000001a29287210 */ /* 0x000fe20007f1e0ff */
[----:B------:R-:W-:Y:S01]  /*6b3f0*/  IMAD.WIDE.U32 R46, P6, R17, UR13, R36 ;  /* 0x0000000d112e7c25 */ /* 0x000fe2000f8c0024 */
[----:B------:R-:W-:-:S03]  /*6b400*/  SEL R53, RZ, 0x1, P3 ;  /* 0x00000001ff357807 */ /* 0x000fc60001800000 */
[----:B------:R-:W-:Y:S02]  /*6b410*/  IMAD.X R37, RZ, RZ, RZ, P5 ;  /* 0x000000ffff257224 */ /* 0x000fe400028e06ff */
[----:B------:R-:W-:Y:S01]  /*6b420*/  IMAD.X R41, RZ, RZ, R27, P0 ;  /* 0x000000ffff297224 */ /* 0x000fe200000e061b */
[----:B------:R-:W-:Y:S01]  /*6b430*/  IADD3 R53, P0, P5, R53, R28, R25 ;  /* 0x0000001c35357210 */ /* 0x000fe20007d1e019 */
[----:B------:R-:W-:-:S03]  /*6b440*/  IMAD.WIDE.U32 R38, R15, UR4, R50 ;  /* 0x000000040f267c25 */ /* 0x000fc6000f8e0032 */
[----:B------:R-:W-:Y:S01]  /*6b450*/  IADD3.X R28, PT, PT, RZ, R29, RZ, P0, P5 ;  /* 0x0000001dff1c7210 */ /* 0x000fe200007ea4ff */
[----:B------:R-:W-:Y:S01]  /*6b460*/  IMAD.MOV.U32 R36, RZ, RZ, R49 ;  /* 0x000000ffff247224 */ /* 0x000fe200078e0031 */
[----:B------:R-:W-:Y:S01]  /*6b470*/  IADD3 R52, P0, PT, R53, R38, RZ ;  /* 0x0000002635347210 */ /* 0x000fe20007f1e0ff */
[----:B------:R-:W-:Y:S01]  /*6b480*/  IMAD.WIDE.U32 R42, R17, UR12, RZ ;  /* 0x0000000c112a7c25 */ /* 0x000fe2000f8e00ff */
[----:B------:R-:W-:-:S03]  /*6b490*/  ISETP.GE.U32.AND P5, PT, R38, R50, PT ;  /* 0x000000322600720c */ /* 0x000fc60003fa6070 */
[----:B------:R-:W-:Y:S01]  /*6b4a0*/  IMAD.IADD R49, R48, 0x1, R39 ;  /* 0x0000000130317824 */ /* 0x000fe200078e0227 */
[----:B------:R-:W-:Y:S01]  /*6b4b0*/  IADD3 RZ, P3, PT, R43, R46, RZ ;  /* 0x0000002e2bff7210 */ /* 0x000fe20007f7e0ff */
[----:B------:R-:W-:-:S03]  /*6b4c0*/  IMAD.WIDE.U32 R26, R17, UR12, R34 ;  /* 0x0000000c111a7c25 */ /* 0x000fc6000f8e0022 */
[C---:B------:R-:W-:Y:S01]  /*6b4d0*/  ISETP.GE.U32.AND.EX P5, PT, R49.reuse, R51, PT, P5 ;  /* 0x000000333100720c */ /* 0x040fe20003fa6150 */
[----:B------:R-:W-:Y:S01]  /*6b4e0*/  IMAD.X R53, R49, 0x1, R28, P0 ;  /* 0x0000000131357824 */ /* 0x000fe200000e061c */
[----:B------:R-:W-:Y:S01]  /*6b4f0*/  ISETP.GE.U32.AND P0, PT, R26, R34, PT ;  /* 0x000000221a00720c */ /* 0x000fe20003f06070 */
[----:B------:R-:W-:Y:S01]  /*6b500*/  IMAD.WIDE.U32.X R36, R14, UR5, R36, P1 ;  /* 0x000000050e247c25 */ /* 0x000fe200088e0424 */
[----:B------:R-:W-:Y:S02]  /*6b510*/  ISETP.GE.U32.AND P1, PT, R52, R38, PT ;  /* 0x000000263400720c */ /* 0x000fe40003f26070 */
[----:B------:R-:W-:Y:S01]  /*6b520*/  SEL R34, RZ, 0x1, P5 ;  /* 0x00000001ff227807 */ /* 0x000fe20002800000 */
[----:B------:R-:W-:Y:S01]  /*6b530*/  IMAD.WIDE.U32 R28, R16, UR14, RZ ;  /* 0x0000000e101c7c25 */ /* 0x000fe2000f8e00ff */
[----:B------:R-:W-:-:S03]  /*6b540*/  ISETP.GE.U32.AND.EX P1, PT, R53, R49, PT, P1 ;  /* 0x000000313500720c */ /* 0x000fc60003f26110 */
[----:B------:R-:W-:Y:S01]  /*6b550*/  IMAD.WIDE.U32 R42, R16, UR4, RZ ;  /* 0x00000004102a7c25 */ /* 0x000fe2000f8e00ff */
[----:B------:R-:W-:-:S03]  /*6b560*/  SEL R31, RZ, 0x1, P1 ;  /* 0x00000001ff1f7807 */ /* 0x000fc60000800000 */
[----:B------:R-:W-:Y:S02]  /*6b570*/  IMAD.IADD R25, R46, 0x1, R27 ;  /* 0x000000012e197824 */ /* 0x000fe400078e021b */
[----:B------:R-:W-:-:S03]  /*6b580*/  IMAD.WIDE.U32 R50, P5, R17, UR15, R28 ;  /* 0x0000000f11327c25 */ /* 0x000fc6000f8a001c */
[----:B------:R-:W-:Y:S01]  /*6b590*/  ISETP.GE.U32.AND.EX P0, PT, R25, R35, PT, P0 ;  /* 0x000000231900720c */ /* 0x000fe20003f06100 */
[----:B------:R-:W-:Y:S02]  /*6b5a0*/  IMAD.X R39, RZ, RZ, RZ, P4 ;  /* 0x000000ffff277224 */ /* 0x000fe400020e06ff */
[----:B------:R-:W-:-:S04]  /*6b5b0*/  IMAD.WIDE.U32 R48, R17, UR14, RZ ;  /* 0x0000000e11307c25 */ /* 0x000fc8000f8e00ff */
[----:B------:R-:W-:-:S04]  /*6b5c0*/  IMAD.WIDE.U32 R54, R17, UR4, RZ ;  /* 0x0000000411367c25 */ /* 0x000fc8000f8e00ff */
[----:B------:R-:W-:-:S04]  /*6b5d0*/  IMAD.WIDE.U32 R28, P4, R17, UR5, R42 ;  /* 0x00000005111c7c25 */ /* 0x000fc8000f88002a */
[----:B------:R-:W-:Y:S01]  /*6b5e0*/  IMAD.X R43, RZ, RZ, RZ, P6 ;  /* 0x000000ffff2b7224 */ /* 0x000fe200030e06ff */
[----:B------:R-:W-:Y:S01]  /*6b5f0*/  IADD3 RZ, P6, PT, R49, R50, RZ ;  /* 0x0000003231ff7210 */ /* 0x000fe20007fde0ff */
[----:B------:R-:W-:Y:S01]  /*6b600*/  IMAD.MOV.U32 R42, RZ, RZ, R47 ;  /* 0x000000ffff2a7224 */ /* 0x000fe200078e002f */
[----:B------:R-:W-:Y:S01]  /*6b610*/  IADD3 RZ, P1, PT, R55, R28, RZ ;  /* 0x0000001c37ff7210 */ /* 0x000fe20007f3e0ff */
[----:B------:R-:W-:Y:S02]  /*6b620*/  IMAD.X R47, RZ, RZ, RZ, P5 ;  /* 0x000000ffff2f7224 */ /* 0x000fe400028e06ff */
[----:B------:R-:W-:Y:S01]  /*6b630*/  IMAD.WIDE.U32.X R42, R16, UR13, R42, P3 ;  /* 0x0000000d102a7c25 */ /* 0x000fe200098e042a */
[----:B------:R-:W-:Y:S02]  /*6b640*/  IADD3 R55, P3, P5, R31, R36, R34 ;  /* 0x000000241f377210 */ /* 0x000fe40007d7e022 */
[----:B------:R-:W-:Y:S01]  /*6b650*/  SEL R31, RZ, 0x1, P0 ;  /* 0x00000001ff1f7807 */ /* 0x000fe20000000000 */
[----:B------:R-:W-:Y:S01]  /*6b660*/  IMAD.WIDE.U32 R48, R17, UR14, R52 ;  /* 0x0000000e11307c25 */ /* 0x000fe2000f8e0034 */
[----:B------:R-:W-:-:S03]  /*6b670*/  IADD3.X R44, PT, PT, RZ, R37, RZ, P3, P5 ;  /* 0x00000025ff2c7210 */ /* 0x000fc60001fea4ff */
[----:B------:R-:W-:Y:S01]  /*6b680*/  IMAD.WIDE.U32 R34, R15, UR6, R40 ;  /* 0x000000060f227c25 */ /* 0x000fe2000f8e0028 */
[----:B------:R-:W-:-:S03]  /*6b690*/  IADD3 R36, P0, P3, R48, R42, R31 ;  /* 0x0000002a30247210 */ /* 0x000fc60007b1e01f */
[----:B------:R-:W-:Y:S01]  /*6b6a0*/  IMAD.MOV.U32 R46, RZ, RZ, R51 ;  /* 0x000000ffff2e7224 */ /* 0x000fe200078e0033 */
[----:B------:R-:W-:Y:S01]  /*6b6b0*/  IADD3 R42, P5, PT, R55, R34, RZ ;  /* 0x00000022372a7210 */ /* 0x000fe20007fbe0ff */
[----:B------:R-:W-:Y:S02]  /*6b6c0*/  IMAD.IADD R51, R50, 0x1, R49 ;  /* 0x0000000132337824 */ /* 0x000fe400078e0231 */
[----:B------:R-:W-:Y:S02]  /*6b6d0*/  IMAD.IADD R31, R32, 0x1, R35 ;  /* 0x00000001201f7824 */ /* 0x000fe400078e0223 */
[----:B------:R-:W-:Y:S01]  /*6b6e0*/  IMAD.MOV.U32 R38, RZ, RZ, R33 ;  /* 0x000000ffff267224 */ /* 0x000fe200078e0021 */
[----:B------:R-:W-:Y:S01]  /*6b6f0*/  IADD3.X R37, PT, PT, R51, R43, RZ, P0, P3 ;  /* 0x0000002b33257210 */ /* 0x000fe200007e64ff */
[----:B------:R-:W-:Y:S01]  /*6b700*/  IMAD.X R43, R31, 0x1, R44, P5 ;  /* 0x000000011f2b7824 */ /* 0x000fe200028e062c */
[----:B------:R-:W-:Y:S01]  /*6b710*/  ISETP.GE.U32.AND P3, PT, R34, R40, PT ;  /* 0x000000282200720c */ /* 0x000fe20003f66070 */
[----:B------:R-:W-:Y:S01]  /*6b720*/  IMAD.WIDE.U32.X R32, R14, UR7, R38, P2 ;  /* 0x000000070e207c25 */ /* 0x000fe200090e0426 */
[----:B------:R-:W-:-:S02]  /*6b730*/  ISETP.GE.U32.AND P0, PT, R42, R34, PT ;  /* 0x000000222a00720c */ /* 0x000fc40003f06070 */
[----:B------:R-:W-:Y:S01]  /*6b740*/  ISETP.GE.U32.AND P2, PT, R36, R48, PT ;  /* 0x000000302400720c */ /* 0x000fe20003f46070 */
[----:B------:R-:W-:Y:S01]  /*6b750*/  IMAD.WIDE.U32.X R34, R16, UR15, R46, P6 ;  /* 0x0000000f10227c25 */ /* 0x000fe2000b0e042e */
[----:B------:R-:W-:Y:S02]  /*6b760*/  ISETP.GE.U32.AND.EX P3, PT, R31, R41, PT, P3 ;  /* 0x000000291f00720c */ /* 0x000fe40003f66130 */
[----:B------:R-:W-:Y:S01]  /*6b770*/  ISETP.GE.U32.AND.EX P0, PT, R43, R31, PT, P0 ;  /* 0x0000001f2b00720c */ /* 0x000fe20003f06100 */
[----:B------:R-:W-:Y:S01]  /*6b780*/  IMAD.WIDE.U32 R40, R19, UR12, RZ ;  /* 0x0000000c13287c25 */ /* 0x000fe2000f8e00ff */
[----:B------:R-:W-:Y:S02]  /*6b790*/  ISETP.GE.U32.AND P5, PT, R48, R52, PT ;  /* 0x000000343000720c */ /* 0x000fe40003fa6070 */
[----:B------:R-:W-:Y:S01]  /*6b7a0*/  ISETP.GE.U32.AND.EX P2, PT, R37, R51, PT, P2 ;  /* 0x000000332500720c */ /* 0x000fe20003f46120 */
[----:B------:R-:W-:Y:S01]  /*6b7b0*/  IMAD.WIDE.U32 R46, R17, UR6, RZ ;  /* 0x00000006112e7c25 */ /* 0x000fe2000f8e00ff */
[----:B------:R-:W-:-:S02]  /*6b7c0*/  SEL R38, RZ, 0x1, P3 ;  /* 0x00000001ff267807 */ /* 0x000fc40001800000 */
[----:B------:R-:W-:Y:S01]  /*6b7d0*/  SEL R39, RZ, 0x1, P0 ;  /* 0x00000001ff277807 */ /* 0x000fe20000000000 */
[C---:B------:R-:W-:Y:S01]  /*6b7e0*/  IMAD.WIDE.U32 R56, R18.reuse, UR4, RZ ;  /* 0x0000000412387c25 */ /* 0x040fe2000f8e00ff */
[----:B------:R-:W-:Y:S02]  /*6b7f0*/  ISETP.GE.U32.AND.EX P5, PT, R51, R53, PT, P5 ;  /* 0x000000353300720c */ /* 0x000fe40003fa6150 */
[----:B------:R-:W-:Y:S01]  /*6b800*/  SEL R55, RZ, 0x1, P2 ;  /* 0x00000001ff377807 */ /* 0x000fe20001000000 */
[----:B------:R-:W-:Y:S01]  /*6b810*/  IMAD.WIDE.U32 R50, R18, UR12, RZ ;  /* 0x0000000c12327c25 */ /* 0x000fe2000f8e00ff */
[----:B------:R-:W-:Y:S02]  /*6b820*/  IADD3 R32, P2, P3, R39, R32, R38 ;  /* 0x0000002027207210 */ /* 0x000fe40007b5e026 */
[----:B------:R-:W-:Y:S01]  /*6b830*/  SEL R31, RZ, 0x1, P5 ;  /* 0x00000001ff1f7807 */ /* 0x000fe20002800000 */
[----:B------:R-:W-:Y:S01]  /*6b840*/  IMAD.WIDE.U32 R38, R16, UR6, RZ ;  /* 0x0000000610267c25 */ /* 0x000fe2000f8e00ff */
[----:B------:R-:W-:-:S02]  /*6b850*/  IADD3.X R33, PT, PT, RZ, R33, RZ, P2, P3 ;  /* 0x00000021ff217210 */ /* 0x000fc400017e64ff */
[----:B------:R-:W-:Y:S01]  /*6b860*/  IADD3 R55, P0, P6, R55, R34, R31 ;  /* 0x0000002237377210 */ /* 0x000fe20007e1e01f */
[----:B------:R-:W-:-:S03]  /*6b870*/  IMAD.WIDE.U32 R52, P3, R18, UR13, R40 ;  /* 0x0000000d12347c25 */ /* 0x000fc6000f860028 */
[----:B------:R-:W-:Y:S01]  /*6b880*/  IADD3.X R34, PT, PT, RZ, R35, RZ, P0, P6 ;  /* 0x00000023ff227210 */ /* 0x000fe200007ec4ff */
[----:B------:R-:W-:Y:S01]  /*6b890*/  IMAD.WIDE.U32 R40, R17, UR4, R42 ;  /* 0x0000000411287c25 */ /* 0x000fe2000f8e002a */
[----:B------:R-:W-:-:S03]  /*6b8a0*/  IADD3 RZ, P5, PT, R51, R52, RZ ;  /* 0x0000003433ff7210 */ /* 0x000fc60007fbe0ff */
[----:B------:R-:W-:Y:S01]  /*6b8b0*/  IMAD.WIDE.U32 R48, P2, R17, UR7, R38 ;  /* 0x0000000711307c25 */ /* 0x000fe2000f840026 */
[----:B------:R-:W-:Y:S02]  /*6b8c0*/  IADD3 R54, P6, PT, R55, R40, RZ ;  /* 0x0000002837367210 */ /* 0x000fe40007fde0ff */
[----:B------:R-:W-:Y:S01]  /*6b8d0*/  ISETP.GE.U32.AND P0, PT, R40, R42, PT ;  /* 0x0000002a2800720c */ /* 0x000fe20003f06070 */
[----:B------:R-:W-:Y:S01]  /*6b8e0*/  IMAD.X R39, RZ, RZ, RZ, P4 ;  /* 0x000000ffff277224 */ /* 0x000fe200020e06ff */
[----:B------:R-:W-:Y:S01]  /*6b8f0*/  IADD3 RZ, P4, PT, R47, R48, RZ ;  /* 0x000000302fff7210 */ /* 0x000fe20007f9e0ff */
[----:B------:R-:W-:Y:S02]  /*6b900*/  IMAD.MOV.U32 R38, RZ, RZ, R29 ;  /* 0x000000ffff267224 */ /* 0x000fe400078e001d */
[----:B------:R-:W-:Y:S02]  /*6b910*/  IMAD.IADD R31, R28, 0x1, R41 ;  /* 0x000000011c1f7824 */ /* 0x000fe400078e0229 */
[----:B------:R-:W-:-:S03]  /*6b920*/  IMAD.WIDE.U32 R28, R18, UR12, R36 ;  /* 0x0000000c121c7c25 */ /* 0x000fc6000f8e0024 */
[----:B------:R-:W-:Y:S01]  /*6b930*/  ISETP.GE.U32.AND.EX P0, PT, R31, R43, PT, P0 ;  /* 0x0000002b1f00720c */ /* 0x000fe20003f06100 */
[----:B------:R-:W-:Y:S01]  /*6b940*/  IMAD.WIDE.U32.X R38, R16, UR5, R38, P1 ;  /* 0x0000000510267c25 */ /* 0x000fe200088e0426 */
[----:B------:R-:W-:-:S03]  /*6b950*/  ISETP.GE.U32.AND P1, PT, R54, R40, PT ;  /* 0x000000283600720c */ /* 0x000fc60003f26070 */
[----:B------:R-:W-:Y:S01]  /*6b960*/  IMAD.X R55, R31, 0x1, R34, P6 ;  /* 0x000000011f377824 */ /* 0x000fe200030e0622 */
[----:B------:R-:W-:Y:S01]  /*6b970*/  ISETP.GE.U32.AND P6, PT, R28, R36, PT ;  /* 0x000000241c00720c */ /* 0x000fe20003fc6070 */
[----:B------:R-:W-:Y:S01]  /*6b980*/  IMAD.WIDE.U32 R34, R19, UR14, RZ ;  /* 0x0000000e13227c25 */ /* 0x000fe2000f8e00ff */
[----:B------:R-:W-:Y:S02]  /*6b990*/  SEL R36, RZ, 0x1, P0 ;  /* 0x00000001ff247807 */ /* 0x000fe40000000000 */
[----:B------:R-:W-:Y:S01]  /*6b9a0*/  ISETP.GE.U32.AND.EX P1, PT, R55, R31, PT, P1 ;  /* 0x0000001f3700720c */ /* 0x000fe20003f26110 */
[----:B------:R-:W-:-:S03]  /*6b9b0*/  IMAD.WIDE.U32 R42, R19, UR4, RZ ;  /* 0x00000004132a7c25 */ /* 0x000fc6000f8e00ff */
[----:B------:R-:W-:Y:S01]  /*6b9c0*/  SEL R61, RZ, 0x1, P1 ;  /* 0x00000001ff3d7807 */ /* 0x000fe20000800000 */
[----:B------:R-:W-:Y:S02]  /*6b9d0*/  IMAD.IADD R31, R52, 0x1, R29 ;  /* 0x00000001341f7824 */ /* 0x000fe400078e021d */
[----:B------:R-:W-:-:S03]  /*6b9e0*/  IMAD.WIDE.U32 R46, R18, UR14, RZ ;  /* 0x0000000e122e7c25 */ /* 0x000fc6000f8e00ff */
[----:B------:R-:W-:Y:S01]  /*6b9f0*/  ISETP.GE.U32.AND.EX P6, PT, R31, R37, PT, P6 ;  /* 0x000000251f00720c */ /* 0x000fe20003fc6160 */
[----:B------:R-:W-:-:S04]  /*6ba00*/  IMAD.WIDE.U32 R50, P0, R18, UR15, R34 ;  /* 0x0000000f12327c25 */ /* 0x000fc8000f800022 */
[----:B------:R-:W-:Y:S02]  /*6ba10*/  IMAD.X R41, RZ, RZ, RZ, P2 ;  /* 0x000000ffff297224 */ /* 0x000fe400010e06ff */
[----:B------:R-:W-:-:S04]  /*6ba20*/  IMAD.WIDE.U32 R34, P2, R18, UR5, R42 ;  /* 0x0000000512227c25 */ /* 0x000fc8000f84002a */
[----:B------:R-:W-:Y:S01]  /*6ba30*/  IMAD.X R43, RZ, RZ, RZ, P3 ;  /* 0x000000ffff2b7224 */ /* 0x000fe200018e06ff */
[----:B------:R-:W-:Y:S01]  /*6ba40*/  IADD3 RZ, P3, PT, R47, R50, RZ ;  /* 0x000000322fff7210 */ /* 0x000fe20007f7e0ff */
[----:B------:R-:W-:Y:S01]  /*6ba50*/  IMAD.MOV.U32 R42, RZ, RZ, R53 ;  /* 0x000000ffff2a7224 */ /* 0x000fe200078e0035 */
[----:B------:R-:W-:Y:S01]  /*6ba60*/  IADD3 RZ, P1, PT, R57, R34, RZ ;  /* 0x0000002239ff7210 */ /* 0x000fe20007f3e0ff */
[----:B------:R-:W-:Y:S01]  /*6ba70*/  IMAD.X R47, RZ, RZ, RZ, P0 ;  /* 0x000000ffff2f7224 */ /* 0x000fe200000e06ff */
[----:B------:R-:W-:Y:S01]  /*6ba80*/  SEL R57, RZ, 0x1, P6 ;  /* 0x00000001ff397807 */ /* 0x000fe20003000000 */
[----:B------:R-:W-:Y:S01]  /*6ba90*/  IMAD.WIDE.U32.X R42, R19, UR13, R42, P5 ;  /* 0x0000000d132a7c25 */ /* 0x000fe2000a8e042a */
[----:B------:R-:W-:-:S03]  /*6baa0*/  IADD3 R61, P0, P5, R61, R38, R36 ;  /* 0x000000263d3d7210 */ /* 0x000fc60007d1e024 */
[----:B------:R-:W-:Y:S01]  /*6bab0*/  IMAD.WIDE.U32 R52, R18, UR14, R54 ;  /* 0x0000000e12347c25 */ /* 0x000fe2000f8e0036 */
[----:B------:R-:W-:-:S03]  /*6bac0*/  IADD3.X R38, PT, PT, RZ, R39, RZ, P0, P5 ;  /* 0x00000027ff267210 */ /* 0x000fc600007ea4ff */
[----:B------:R-:W-:Y:S01]  /*6bad0*/  IMAD.WIDE.U32 R36, R17, UR6, R32 ;  /* 0x0000000611247c25 */ /* 0x000fe2000f8e0020 */
[----:B------:R-:W-:-:S03]  /*6bae0*/  IADD3 R57, P0, P5, R52, R42, R57 ;  /* 0x0000002a34397210 */ /* 0x000fc60007d1e039 */
[----:B------:R-:W-:Y:S02]  /*6baf0*/  IMAD.IADD R53, R50, 0x1, R53 ;  /* 0x0000000132357824 */ /* 0x000fe400078e0235 */
[----:B------:R-:W-:Y:S01]  /*6bb00*/  IMAD.IADD R59, R48, 0x1, R37 ;  /* 0x00000001303b7824 */ /* 0x000fe200078e0225 */
[----:B------:R-:W-:Y:S01]  /*6bb10*/  IADD3 R48, P6, PT, R61, R36, RZ ;  /* 0x000000243d307210 */ /* 0x000fe20007fde0ff */
[----:B------:R-:W-:Y:S01]  /*6bb20*/  IMAD.MOV.U32 R46, RZ, RZ, R51 ;  /* 0x000000ffff2e7224 */ /* 0x000fe200078e0033 */
[----:B------:R-:W-:Y:S01]  /*6bb30*/  IADD3.X R56, PT, PT, R53, R43, RZ, P0, P5 ;  /* 0x0000002b35387210 */ /* 0x000fe200007ea4ff */
[----:B------:R-:W-:Y:S01]  /*6bb40*/  IMAD.MOV.U32 R40, RZ, RZ, R49 ;  /* 0x000000ffff287224 */ /* 0x000fe200078e0031 */
[----:B------:R-:W-:Y:S01]  /*6bb50*/  ISETP.GE.U32.AND P5, PT, R52, R54, PT ;  /* 0x000000363400720c */ /* 0x000fe20003fa6070 */
[----:B------:R-:W-:Y:S01]  /*6bb60*/  IMAD.X R49, R59, 0x1, R38, P6 ;  /* 0x000000013b317824 */ /* 0x000fe200030e0626 */
[----:B------:R-:W-:Y:S01]  /*6bb70*/  ISETP.GE.U32.AND P6, PT, R57, R52, PT ;  /* 0x000000343900720c */ /* 0x000fe20003fc6070 */
[----:B------:R-:W-:Y:S01]  /*6bb80*/  IMAD.WIDE.U32.X R38, R19, UR15, R46, P3 ;  /* 0x0000000f13267c25 */ /* 0x000fe200098e042e */
[----:B------:R-:W-:-:S02]  /*6bb90*/  ISETP.GE.U32.AND P0, PT, R36, R32, PT ;  /* 0x000000202400720c */ /* 0x000fc40003f06070 */
[----:B------:R-:W-:Y:S01]  /*6bba0*/  ISETP.GE.U32.AND P3, PT, R48, R36, PT ;  /* 0x000000243000720c */ /* 0x000fe20003f66070 */
[----:B------:R-:W-:Y:S01]  /*6bbb0*/  IMAD.WIDE.U32 R50, R19, UR6, RZ ;  /* 0x0000000613327c25 */ /* 0x000fe2000f8e00ff */
[----:B------:R-:W-:Y:S02]  /*6bbc0*/  ISETP.GE.U32.AND.EX P5, PT, R53, R55, PT, P5 ;  /* 0x000000373500720c */ /* 0x000fe40003fa6150 */
[----:B------:R-:W-:Y:S01]  /*6bbd0*/  ISETP.GE.U32.AND.EX P6, PT, R56, R53, PT, P6 ;  /* 0x000000353800720c */ /* 0x000fe20003fc6160 */
[----:B------:R-:W-:Y:S01]  /*6bbe0*/  IMAD.WIDE.U32 R42, R18, UR6, RZ ;  /* 0x00000006122a7c25 */ /* 0x000fe2000f8e00ff */
[----:B------:R-:W-:Y:S02]  /*6bbf0*/  ISETP.GE.U32.AND.EX P0, PT, R59, R33, PT, P0 ;  /* 0x000000213b00720c */ /* 0x000fe40003f06100 */
[----:B------:R-:W-:Y:S01]  /*6bc00*/  ISETP.GE.U32.AND.EX P3, PT, R49, R59, PT, P3 ;  /* 0x0000003b3100720c */ /* 0x000fe20003f66130 */
[----:B------:R-:W-:Y:S01]  /*6bc10*/  IMAD.WIDE.U32.X R32, R16, UR7, R40, P4 ;  /* 0x0000000710207c25 */ /* 0x000fe2000a0e0428 */
[----:B------:R-:W-:-:S02]  /*6bc20*/  SEL R42, RZ, 0x1, P5 ;  /* 0x00000001ff2a7807 */ /* 0x000fc40002800000 */
[----:B------:R-:W-:Y:S01]  /*6bc30*/  SEL R55, RZ, 0x1, P6 ;  /* 0x00000001ff377807 */ /* 0x000fe20003000000 */
[----:B------:R-:W-:Y:S01]  /*6bc40*/  IMAD.WIDE.U32 R36, P5, R18, UR7, R50 ;  /* 0x0000000712247c25 */ /* 0x000fe2000f8a0032 */
[----:B------:R-:W-:Y:S02]  /*6bc50*/  SEL R40, RZ, 0x1, P0 ;  /* 0x00000001ff287807 */ /* 0x000fe40000000000 */
[----:B------:R-:W-:Y:S01]  /*6bc60*/  SEL R47, RZ, 0x1, P3 ;  /* 0x00000001ff2f7807 */ /* 0x000fe20001800000 */
[----:B------:R-:W-:Y:S01]  /*6bc70*/  IMAD.X R41, RZ, RZ, RZ, P2 ;  /* 0x000000ffff297224 */ /* 0x000fe200010e06ff */
[----:B------:R-:W-:Y:S01]  /*6bc80*/  IADD3 RZ, P4, PT, R43, R36, RZ ;  /* 0x000000242bff7210 */ /* 0x000fe20007f9e0ff */
[----:B------:R-:W-:Y:S01]  /*6bc90*/  IMAD.WIDE.U32 R50, R56, 0x3d1, RZ ;  /* 0x000003d138327825 */ /* 0x000fe200078e00ff */
[----:B------:R-:W-:Y:S02]  /*6bca0*/  IADD3 R55, P0, P6, R55, R38, R42 ;  /* 0x0000002637377210 */ /* 0x000fe40007e1e02a */
[----:B------:R-:W-:Y:S01]  /*6bcb0*/  IADD3 R32, P2, P3, R47, R32, R40 ;  /* 0x000000202f207210 */ /* 0x000fe20007b5e028 */
[----:B------:R-:W-:Y:S01]  /*6bcc0*/  IMAD.WIDE.U32 R42, R18, UR4, R48 ;  /* 0x00000004122a7c25 */ /* 0x000fe2000f8e0030 */
[----:B------:R-:W-:Y:S01]  /*6bcd0*/  IADD3.X R54, PT, PT, RZ, R39, RZ, P0, P6 ;  /* 0x00000027ff367210 */ /* 0x000fe200007ec4ff */
[----:B------:R-:W-:Y:S01]  /*6bce0*/  UMOV UR4, URZ ;  /* 0x000000ff00047c82 */ /* 0x000fe20008000000 */
[----:B------:R-:W-:Y:S01]  /*6bcf0*/  IADD3.X R33, PT, PT, RZ, R33, RZ, P2, P3 ;  /* 0x00000021ff217210 */ /* 0x000fe200017e64ff */
[----:B------:R-:W-:Y:S01]  /*6bd00*/  IMAD.MOV.U32 R40, RZ, RZ, R35 ;  /* 0x000000ffff287224 */ /* 0x000fe200078e0023 */
[----:B------:R-:W-:Y:S01]  /*6bd10*/  IADD3 R55, P2, PT, R55, R42, RZ ;  /* 0x0000002a37377210 */ /* 0x000fe20007f5e0ff */
[----:B------:R-:W-:Y:S01]  /*6bd20*/  IMAD.IADD R35, R34, 0x1, R43 ;  /* 0x0000000122237824 */ /* 0x000fe200078e022b */
[----:B------:R-:W-:Y:S01]  /*6bd30*/  ISETP.GE.U32.AND P0, PT, R42, R48, PT ;  /* 0x000000302a00720c */ /* 0x000fe20003f06070 */
[----:B------:R-:W-:-:S03]  /*6bd40*/  IMAD.WIDE.U32 R50, P3, RZ, R57, R50 ;  /* 0x00000039ff327225 */ /* 0x000fc60007860032 */
[----:B------:R-:W-:Y:S01]  /*6bd50*/  ISETP.GE.U32.AND.EX P0, PT, R35, R49, PT, P0 ;  /* 0x000000312300720c */ /* 0x000fe20003f06100 */
[----:B------:R-:W-:-:S04]  /*6bd60*/  IMAD.WIDE.U32 R46, R57, 0x3d1, RZ ;  /* 0x000003d1392e7825 */ /* 0x000fc800078e00ff */
[----:B------:R-:W-:Y:S01]  /*6bd70*/  IMAD.X R53, RZ, RZ, RZ, P3 ;  /* 0x000000ffff357224 */ /* 0x000fe200018e06ff */
[----:B------:R-:W-:Y:S01]  /*6bd80*/  ISETP.GE.U32.AND P3, PT, R55, R42, PT ;  /* 0x0000002a3700720c */ /* 0x000fe20003f66070 */
[----:B------:R-:W-:Y:S01]  /*6bd90*/  IMAD.X R54, R35, 0x1, R54, P2 ;  /* 0x0000000123367824 */ /* 0x000fe200010e0636 */
[----:B------:R-:W-:Y:S01]  /*6bda0*/  IADD3 R34, P6, PT, RZ, R46, RZ ;  /* 0x0000002eff227210 */ /* 0x000fe20007fde0ff */
[----:B------:R-:W-:Y:S01]  /*6bdb0*/  IMAD.X R39, RZ, RZ, RZ, P5 ;  /* 0x000000ffff277224 */ /* 0x000fe200028e06ff */
[----:B------:R-:W-:Y:S01]  /*6bdc0*/  IADD3 R44, P5, PT, R47, R50, RZ ;  /* 0x000000322f2c7210 */ /* 0x000fe20007fbe0ff */
[----:B------:R-:W-:Y:S01]  /*6bdd0*/  IMAD.MOV.U32 R52, RZ, RZ, R51 ;  /* 0x000000ffff347224 */ /* 0x000fe200078e0033 */
[----:B------:R-:W-:Y:S01]  /*6bde0*/  ISETP.GE.U32.AND.EX P3, PT, R54, R35, PT, P3 ;  /* 0x000000233600720c */ /* 0x000fe20003f66130 */
[----:B------:R-:W-:Y:S01]  /*6bdf0*/  IMAD.MOV.U32 R38, RZ, RZ, R37 ;  /* 0x000000ffff267224 */ /* 0x000fe200078e0025 */
[----:B------:R-:W-:Y:S01]  /*6be00*/  ISETP.GE.U32.AND P2, PT, R34, R46, PT ;  /* 0x0000002e2200720c */ /* 0x000fe20003f46070 */
[----:B------:R-:W-:Y:S01]  /*6be10*/  IMAD.WIDE.U32.X R40, R19, UR5, R40, P1 ;  /* 0x0000000513287c25 */ /* 0x000fe200088e0428 */
[----:B------:R-:W-:-:S02]  /*6be20*/  SEL R37, RZ, 0x1, P0 ;  /* 0x00000001ff257807 */ /* 0x000fc40000000000 */
[----:B------:R-:W-:Y:S01]  /*6be30*/  SEL R59, RZ, 0x1, P3 ;  /* 0x00000001ff3b7807 */ /* 0x000fe20001800000 */
[----:B------:R-:W-:-:S04]  /*6be40*/  IMAD.WIDE.U32 R50, R54, 0x3d1, RZ ;  /* 0x000003d136327825 */ /* 0x000fc800078e00ff */
[----:B------:R-:W-:Y:S02]  /*6be50*/  IMAD.X R35, R44, 0x1, R57, P6 ;  /* 0x000000012c237824 */ /* 0x000fe400030e0639 */
[----:B------:R-:W-:-:S03]  /*6be60*/  IMAD.WIDE.U32 R42, R18, UR6, R32 ;  /* 0x00000006122a7c25 */ /* 0x000fc6000f8e0020 */
[----:B------:R-:W-:Y:S01]  /*6be70*/  ISETP.GE.U32.AND.EX P0, PT, R35, R44, PT, P2 ;  /* 0x0000002c2300720c */ /* 0x000fe20003f06120 */
[----:B------:R-:W-:Y:S01]  /*6be80*/  IMAD.WIDE.U32.X R46, RZ, R56, R52, P5 ;  /* 0x00000038ff2e7225 */ /* 0x000fe200028e0434 */
[----:B------:R-:W-:-:S03]  /*6be90*/  ISETP.GE.U32.AND P1, PT, R42, R32, PT ;  /* 0x000000202a00720c */ /* 0x000fc60003f26070 */
[----:B------:R-:W-:-:S04]  /*6bea0*/  IMAD.WIDE.U32 R48, R55, 0x3d1, RZ ;  /* 0x000003d137307825 */ /* 0x000fc800078e00ff */
[----:B------:R-:W-:Y:S01]  /*6beb0*/  IMAD.WIDE.U32.X R38, R19, UR7, R38, P4 ;  /* 0x0000000713267c25 */ /* 0x000fe2000a0e0426 */
[----:B------:R-:W-:Y:S02]  /*6bec0*/  IADD3 R59, P4, P5, R59, R40, R37 ;  /* 0x000000283b3b7210 */ /* 0x000fe40007d9e025 */
[----:B------:R-:W-:Y:S01]  /*6bed0*/  SEL R37, RZ, 0x1, P0 ;  /* 0x00000001ff257807 */ /* 0x000fe20000000000 */
[----:B------:R-:W-:Y:S01]  /*6bee0*/  IMAD.IADD R53, R36, 0x1, R43 ;  /* 0x0000000124357824 */ /* 0x000fe200078e022b */
[----:B------:R-:W-:Y:S01]  /*6bef0*/  IADD3 R43, P2, PT, R46, R48, RZ ;  /* 0x000000302e2b7210 */ /* 0x000fe20007f5e0ff */
[----:B------:R-:W-:Y:S01]  /*6bf00*/  IMAD.WIDE.U32 R50, P3, RZ, R55, R50 ;  /* 0x00000037ff327225 */ /* 0x000fe20007860032 */
[----:B------:R-:W-:Y:S02]  /*6bf10*/  IADD3.X R52, PT, PT, RZ, R41, RZ, P4, P5 ;  /* 0x00000029ff347210 */ /* 0x000fe400027ea4ff */
[----:B------:R-:W-:Y:S01]  /*6bf20*/  IADD3 R59, P6, PT, R59, R42, RZ ;  /* 0x0000002a3b3b7210 */ /* 0x000fe20007fde0ff */
[----:B------:R-:W-:Y:S01]  /*6bf30*/  IMAD.X R41, RZ, RZ, RZ, P3 ;  /* 0x000000ffff297224 */ /* 0x000fe200018e06ff */
[----:B------:R-:W-:Y:S01]  /*6bf40*/  IADD3 R32, P5, PT, R43, R56, RZ ;  /* 0x000000382b207210 */ /* 0x000fe20007fbe0ff */
[----:B------:R-:W-:Y:S01]  /*6bf50*/  IMAD.MOV.U32 R40, RZ, RZ, R51 ;  /* 0x000000ffff287224 */ /* 0x000fe200078e0033 */
[----:B------:R-:W-:Y:S01]  /*6bf60*/  IADD3 R46, P3, PT, R49, R50, RZ ;  /* 0x00000032312e7210 */ /* 0x000fe20007f7e0ff */
[C---:B------:R-:W-:Y:S01]  /*6bf70*/  IMAD.X R52, R53.reuse, 0x1, R52, P6 ;  /* 0x0000000135347824 */ /* 0x040fe200030e0634 */
[----:B------:R-:W-:-:S02]  /*6bf80*/  ISETP.GE.U32.AND.EX P1, PT, R53, R33, PT, P1 ;  /* 0x000000213500720c */ /* 0x000fc40003f26110 */
[----:B------:R-:W-:Y:S01]  /*6bf90*/  IADD3 R33, P6, PT, R32, R37, RZ ;  /* 0x0000002520217210 */ /* 0x000fe20007fde0ff */
[----:B------:R-:W-:Y:S01]  /*6bfa0*/  IMAD.X R49, R46, 0x1, R47, P2 ;  /* 0x000000012e317824 */ /* 0x000fe200010e062f */
[----:B------:R-:W-:Y:S01]  /*6bfb0*/  ISETP.GE.U32.AND P4, PT, R43, R48, PT ;  /* 0x000000302b00720c */ /* 0x000fe20003f86070 */
[----:B------:R-:W-:Y:S01]  /*6bfc0*/  IMAD.WIDE.U32.X R40, RZ, R54, R40, P3 ;  /* 0x00000036ff287225 */ /* 0x000fe200018e0428 */
[----:B------:R-:W-:Y:S02]  /*6bfd0*/  ISETP.LT.U32.AND P0, PT, R32, R43, PT ;  /* 0x0000002b2000720c */ /* 0x000fe40003f01070 */
[----:B------:R-:W-:Y:S01]  /*6bfe0*/  ISETP.GE.U32.AND P2, PT, R33, R32, PT ;  /* 0x000000202100720c */ /* 0x000fe20003f46070 */
[----:B------:R-:W-:Y:S01]  /*6bff0*/  IMAD.X R32, R49, 0x1, R55, P5 ;  /* 0x0000000131207824 */ /* 0x000fe200028e0637 */
[C---:B------:R-:W-:Y:S01]  /*6c000*/  ISETP.GE.U32.AND P3, PT, R59.reuse, R42, PT ;  /* 0x0000002a3b00720c */ /* 0x040fe20003f66070 */
[----:B------:R-:W-:Y:S01]  /*6c010*/  IMAD.WIDE.U32 R42, R59, 0x3d1, RZ ;  /* 0x000003d13b2a7825 */ /* 0x000fe200078e00ff */
[----:B------:R-:W-:-:S02]  /*6c020*/  ISETP.GE.U32.AND.EX P4, PT, R49, R46, PT, P4 ;  /* 0x0000002e3100720c */ /* 0x000fc40003f86140 */
[C---:B------:R-:W-:Y:S01]  /*6c030*/  ISETP.GE.U32.AND.EX P3, PT, R52.reuse, R53, PT, P3 ;  /* 0x000000353400720c */ /* 0x040fe20003f66130 */
[----:B------:R-:W-:Y:S01]  /*6c040*/  IMAD.WIDE.U32 R46, R52, 0x3d1, RZ ;  /* 0x000003d1342e7825 */ /* 0x000fe200078e00ff */
[----:B------:R-:W-:Y:S02]  /*6c050*/  SEL R53, RZ, 0x1, P4 ;  /* 0x00000001ff357807 */ /* 0x000fe40002000000 */
[----:B------:R-:W-:Y:S01]  /*6c060*/  SEL R50, RZ, 0x1, P1 ;  /* 0x00000001ff327807 */ /* 0x000fe20000800000 */
[----:B------:R-:W-:Y:S01]  /*6c070*/  IMAD.X R37, RZ, RZ, R32, P6 ;  /* 0x000000ffff257224 */ /* 0x000fe200030e0620 */
[----:B------:R-:W-:Y:S01]  /*6c080*/  SEL R51, RZ, 0x1, P3 ;  /* 0x00000001ff337807 */ /* 0x000fe20001800000 */
[----:B------:R-:W-:-:S03]  /*6c090*/  IMAD.WIDE.U32 R46, P1, RZ, R59, R46 ;  /* 0x0000003bff2e7225 */ /* 0x000fc6000782002e */
[----:B------:R-:W-:Y:S01]  /*6c0a0*/  ISETP.GE.U32.AND.EX P4, PT, R37, R32, PT, P2 ;  /* 0x000000202500720c */ /* 0x000fe20003f86120 */
[----:B------:R-:W-:Y:S01]  /*6c0b0*/  IMAD.MOV.U32 R48, RZ, RZ, R47 ;  /* 0x000000ffff307224 */ /* 0x000fe200078e002f */
[----:B------:R-:W-:Y:S02]  /*6c0c0*/  IADD3 R53, P2, P3, R42, R40, R53 ;  /* 0x000000282a357210 */ /* 0x000fe40007b5e035 */
[----:B------:R-:W-:Y:S01]  /*6c0d0*/  ISETP.LT.U32.OR.EX P0, PT, R32, R49, !P4, P0 ;  /* 0x000000312000720c */ /* 0x000fe20006701500 */
[----:B------:R-:W-:Y:S01]  /*6c0e0*/  IMAD.X R49, RZ, RZ, RZ, P1 ;  /* 0x000000ffff317224 */ /* 0x000fe200008e06ff */
[----:B------:R-:W-:Y:S02]  /*6c0f0*/  IADD3 R50, P4, P5, R51, R38, R50 ;  /* 0x0000002633327210 */ /* 0x000fe40007d9e032 */
[----:B------:R-:W-:Y:S02]  /*6c100*/  IADD3 R55, P6, PT, R43, R46, RZ ;  /* 0x0000002e2b377210 */ /* 0x000fe40007fde0ff */
[----:B------:R-:W-:-:S02]  /*6c110*/  IADD3.X R57, PT, PT, RZ, R39, RZ, P4, P5 ;  /* 0x00000027ff397210 */ /* 0x000fc400027ea4ff */
[----:B------:R-:W-:Y:S01]  /*6c120*/  IADD3 R32, P4, PT, R53, R54, RZ ;  /* 0x0000003635207210 */ /* 0x000fe20007f9e0ff */
[----:B------:R-:W-:Y:S01]  /*6c130*/  IMAD.WIDE.U32.X R38, RZ, R52, R48, P6 ;  /* 0x00000034ff267225 */ /* 0x000fe200030e0430 */
[----:B------:R-:W-:Y:S02]  /*6c140*/  SEL R51, RZ, 0x1, !P0 ;  /* 0x00000001ff337807 */ /* 0x000fe40004000000 */
[----:B------:R-:W-:Y:S01]  /*6c150*/  IADD3.X R36, PT, PT, R55, R41, RZ, P2, P3 ;  /* 0x0000002937247210 */ /* 0x000fe200017e64ff */
[----:B------:R-:W-:Y:S01]  /*6c160*/  IMAD.WIDE.U32 R40, R50, 0x3d1, RZ ;  /* 0x000003d132287825 */ /* 0x000fe200078e00ff */
        /* <DEDUP_REMOVED lines=66> */
[-C--:B------:R-:W-:Y:S02]  /*6c590*/  IADD3.X R42, PT, PT, R39, R37.reuse, R38, P2, P3 ;  /* 0x00000025272a7210 */ /* 0x080fe400017e6426 */
        /* <DEDUP_REMOVED lines=23> */
.L_x_539:
[----:B------:R-:W-:Y:S05]  /*6c710*/  BSYNC.RECONVERGENT B0 ;  /* 0x0000000000007941 */ /* 0x000fea0003800200 */
.L_x_538:
[----:B------:R-:W-:Y:S01]  /*6c720*/  IMAD.WIDE.U32 R38, R13, UR12, R34 ;  /* 0x0000000c0d267c25 */ /* 0x000fe2000f8e0022 */
[----:B------:R-:W-:Y:S01]  /*6c730*/  IADD3 R22, P1, PT, R33, R22, RZ ;  /* 0x0000001621167210 */ /* 0x000fe20007f3e0ff */
[----:B------:R-:W-:Y:S04]  /*6c740*/  BSSY.RECONVERGENT B0, `(.L_x_540) ;  /* 0x00000e4000007945 */ /* 0x000fe80003800200 */
[----:B------:R-:W-:Y:S01]  /*6c750*/  BSSY.RELIABLE B1, `(.L_x_541) ;  /* 0x000003b000017945 */ /* 0x000fe20003800100 */
[----:B------:R-:W-:Y:S01]  /*6c760*/  IMAD.IADD R32, R20, 0x1, R39 ;  /* 0x0000000114207824 */ /* 0x000fe200078e0227 */
[----:B------:R-:W-:Y:S01]  /*6c770*/  ISETP.GE.U32.AND P0, PT, R38, R34, PT ;  /* 0x000000222600720c */ /* 0x000fe20003f06070 */
[----:B------:R-:W-:Y:S01]  /*6c780*/  IMAD.X R20, R37, 0x1, R24, P1 ;  /* 0x0000000125147824 */ /* 0x000fe200008e0618 */
[----:B------:R-:W-:-:S02]  /*6c790*/  ISETP.LT.U32.AND P1, PT, R22, R33, PT ;  /* 0x000000211600720c */ /* 0x000fc40003f21070 */
        /* <DEDUP_REMOVED lines=54> */
.L_x_542:
[----:B------:R-:W-:Y:S05]  /*6cb00*/  BSYNC.RELIABLE B1 ;  /* 0x0000000000017941 */ /* 0x000fea0003800100 */
.L_x_541:
        /* <DEDUP_REMOVED lines=71> */
.L_x_545:
[----:B------:R-:W-:Y:S05]  /*6cf80*/  BSYNC.RELIABLE B4 ;  /* 0x0000000000047941 */ /* 0x000fea0003800100 */
.L_x_544:
        /* <DEDUP_REMOVED lines=30> */
[----:B------:R-:W-:-:S02]  /*6d170*/  SEL R26, RZ, 0xffffffff, !P1 ;  /* 0xffffffffff1a7807 */ /* 0x000fc40004800000 */
[----:B------:R-:W-:Y:S01]  /*6d180*/  ISETP.NE.U32.AND P1, PT, R49, R20, PT ;  /* 0x000000143100720c */ /* 0x000fe20003f25070 */
[----:B------:R-:W-:Y:S01]  /*6d190*/  IMAD.MOV.U32 R20, RZ, RZ, R21 ;  /* 0x000000ffff147224 */ /* 0x000fe200078e0015 */
[----:B------:R-:W-:Y:S01]  /*6d1a0*/  ISETP.GT.U32.AND.EX P0, PT, R25, UR11, PT, P0 ;  /* 0x0000000b19007c0c */ /* 0x000fe2000bf04100 */
[----:B------:R-:W-:Y:S01]  /*6d1b0*/  IMAD.MOV.U32 R21, RZ, RZ, R25 ;  /* 0x000000ffff157224 */ /* 0x000fe200078e0019 */
        /* <DEDUP_REMOVED lines=31> */
.L_x_547:
[----:B------:R-:W-:Y:S05]  /*6d3b0*/  BSYNC.RELIABLE B4 ;  /* 0x0000000000047941 */ /* 0x000fea0003800100 */
.L_x_546:
        /* <DEDUP_REMOVED lines=28> */
.L_x_543:
[----:B------:R-:W-:Y:S05]  /*6d580*/  BSYNC.RECONVERGENT B0 ;  /* 0x0000000000007941 */ /* 0x000fea0003800200 */
.L_x_540:
        /* <DEDUP_REMOVED lines=17> */
[----:B-1----:R-:W-:-:S04]  /*6d6a0*/  IMAD.WIDE.U32 R42, R12, UR4, RZ ;  /* 0x000000040c2a7c25 */ /* 0x002fc8000f8e00ff */
[----:B------:R-:W-:-:S04]  /*6d6b0*/  IMAD.WIDE.U32 R48, P2, R15, UR13, R40 ;  /* 0x0000000d0f307c25 */ /* 0x000fc8000f840028 */
[----:B------:R-:W-:Y:S01]  /*6d6c0*/  IMAD.X R41, RZ, RZ, RZ, P0 ;  /* 0x000000ffff297224 */ /* 0x000fe200000e06ff */
[----:B------:R-:W-:Y:S01]  /*6d6d0*/  ISETP.GE.U32.AND P0, PT, R52, R36, PT ;  /* 0x000000243400720c */ /* 0x000fe20003f06070 */
[----:B------:R-:W-:Y:S02]  /*6d6e0*/  IMAD.X R53, R31, 0x1, R35, P3 ;  /* 0x000000011f357824 */ /* 0x000fe400018e0623 */
[----:B------:R-:W-:Y:S02]  /*6d6f0*/  IMAD.MOV.U32 R40, RZ, RZ, R39 ;  /* 0x000000ffff287224 */ /* 0x000fe400078e0027 */
[----:B------:R-:W-:Y:S01]  /*6d700*/  IMAD.WIDE.U32 R46, R15, UR12, RZ ;  /* 0x0000000c0f2e7c25 */ /* 0x000fe2000f8e00ff */
[----:B------:R-:W-:-:S03]  /*6d710*/  ISETP.GE.U32.AND.EX P0, PT, R53, R31, PT, P0 ;  /* 0x0000001f3500720c */ /* 0x000fc60003f06100 */
[----:B------:R-:W-:Y:S01]  /*6d720*/  IMAD.WIDE.U32 R34, P5, R13, UR5, R42 ;  /* 0x000000050d227c25 */ /* 0x000fe2000f8a002a */
[----:B------:R-:W-:Y:S02]  /*6d730*/  SEL R55, RZ, 0x1, P0 ;  /* 0x00000001ff377807 */ /* 0x000fe40000000000 */
[----:B------:R-:W-:Y:S01]  /*6d740*/  IADD3 RZ, P4, PT, R47, R48, RZ ;  /* 0x000000302fff7210 */ /* 0x000fe20007f9e0ff */
[----:B------:R-:W-:-:S04]  /*6d750*/  IMAD.WIDE.U32 R42, R13, UR4, RZ ;  /* 0x000000040d2a7c25 */ /* 0x000fc8000f8e00ff */
[----:B------:R-:W-:-:S04]  /*6d760*/  IMAD.WIDE.U32.X R38, R12, UR15, R40, P1 ;  /* 0x0000000f0c267c25 */ /* 0x000fc800088e0428 */
[----:B------:R-:W-:Y:S01]  /*6d770*/  IMAD.WIDE.U32 R36, R14, UR14, RZ ;  /* 0x0000000e0e247c25 */ /* 0x000fe2000f8e00ff */
[----:B------:R-:W-:-:S03]  /*6d780*/  IADD3 R54, P0, P1, R42, R38, R55 ;  /* 0x000000262a367210 */ /* 0x000fc6000791e037 */
[----:B------:R-:W-:Y:S01]  /*6d790*/  IMAD.X R47, RZ, RZ, RZ, P5 ;  /* 0x000000ffff2f7224 */ /* 0x000fe200028e06ff */
[----:B------:R-:W-:Y:S01]  /*6d7a0*/  IADD3 R31, P5, PT, R43, R34, RZ ;  /* 0x000000222b1f7210 */ /* 0x000fe20007fbe0ff */
[----:B------:R-:W-:Y:S01]  /*6d7b0*/  IMAD.X R41, RZ, RZ, RZ, P2 ;  /* 0x000000ffff297224 */ /* 0x000fe200010e06ff */
[----:B------:R-:W-:Y:S01]  /*6d7c0*/  ISETP.GE.U32.AND P2, PT, R54, R42, PT ;  /* 0x0000002a3600720c */ /* 0x000fe20003f46070 */
[----:B------:R-:W-:Y:S01]  /*6d7d0*/  IMAD.WIDE.U32 R50, R15, UR14, RZ ;  /* 0x0000000e0f327c25 */ /* 0x000fe2000f8e00ff */
[----:B------:R-:W-:-:S03]  /*6d7e0*/  IADD3.X R55, PT, PT, R31, R39, RZ, P0, P1 ;  /* 0x000000271f377210 */ /* 0x000fc600007e24ff */
[----:B------:R-:W-:Y:S01]  /*6d7f0*/  IMAD.WIDE.U32 R36, P3, R15, UR15, R36 ;  /* 0x0000000f0f247c25 */ /* 0x000fe2000f860024 */
[----:B------:R-:W-:-:S03]  /*6d800*/  ISETP.GE.U32.AND.EX P2, PT, R55, R31, PT, P2 ;  /* 0x0000001f3700720c */ /* 0x000fc60003f46120 */
[----:B------:R-:W-:Y:S01]  /*6d810*/  IMAD.WIDE.U32 R38, R12, UR6, RZ ;  /* 0x000000060c267c25 */ /* 0x000fe2000f8e00ff */
[----:B------:R-:W-:-:S03]  /*6d820*/  IADD3 RZ, P6, PT, R51, R36, RZ ;  /* 0x0000002433ff7210 */ /* 0x000fc60007fde0ff */
[----:B------:R-:W-:Y:S02]  /*6d830*/  IMAD.MOV.U32 R46, RZ, RZ, R35 ;  /* 0x000000ffff2e7224 */ /* 0x000fe400078e0023 */
[----:B------:R-:W-:-:S04]  /*6d840*/  IMAD.WIDE.U32 R34, R15, UR12, R52 ;  /* 0x0000000c0f227c25 */ /* 0x000fc8000f8e0034 */
[----:B------:R-:W-:Y:S01]  /*6d850*/  IMAD.WIDE.U32 R50, P0, R13, UR7, R38 ;  /* 0x000000070d327c25 */ /* 0x000fe2000f800026 */
[----:B------:R-:W-:-:S03]  /*6d860*/  ISETP.GE.U32.AND P1, PT, R34, R52, PT ;  /* 0x000000342200720c */ /* 0x000fc60003f26070 */
[----:B------:R-:W-:Y:S01]  /*6d870*/  IMAD.MOV.U32 R40, RZ, RZ, R49 ;  /* 0x000000ffff287224 */ /* 0x000fe200078e0031 */
[----:B------:R-:W-:Y:S01]  /*6d880*/  SEL R49, RZ, 0x1, P2 ;  /* 0x00000001ff317807 */ /* 0x000fe20001000000 */
[----:B------:R-:W-:-:S04]  /*6d890*/  IMAD.WIDE.U32 R42, R13, UR6, RZ ;  /* 0x000000060d2a7c25 */ /* 0x000fc8000f8e00ff */
[----:B------:R-:W-:Y:S01]  /*6d8a0*/  IMAD.WIDE.U32.X R38, R12, UR5, R46, P5 ;  /* 0x000000050c267c25 */ /* 0x000fe2000a8e042e */
[----:B------:R-:W-:-:S03]  /*6d8b0*/  IADD3 R33, P2, PT, R43, R50, RZ ;  /* 0x000000322b217210 */ /* 0x000fc60007f5e0ff */
[----:B------:R-:W-:Y:S02]  /*6d8c0*/  IMAD.IADD R28, R48, 0x1, R35 ;  /* 0x00000001301c7824 */ /* 0x000fe400078e0223 */
[----:B------:R-:W-:Y:S01]  /*6d8d0*/  IMAD.WIDE.U32.X R40, R14, UR13, R40, P4 ;  /* 0x0000000d0e287c25 */ /* 0x000fe2000a0e0428 */
[----:B------:R-:W-:Y:S02]  /*6d8e0*/  IADD3 R48, P4, P5, R42, R38, R49 ;  /* 0x000000262a307210 */ /* 0x000fe40007d9e031 */
[----:B------:R-:W-:Y:S01]  /*6d8f0*/  ISETP.GE.U32.AND.EX P1, PT, R28, R53, PT, P1 ;  /* 0x000000351c00720c */ /* 0x000fe20003f26110 */
[----:B------:R-:W-:Y:S01]  /*6d900*/  IMAD.X R43, RZ, RZ, RZ, P0 ;  /* 0x000000ffff2b7224 */ /* 0x000fe200000e06ff */
[----:B------:R-:W-:Y:S01]  /*6d910*/  IADD3.X R49, PT, PT, R33, R39, RZ, P4, P5 ;  /* 0x0000002721317210 */ /* 0x000fe200027ea4ff */
[----:B------:R-:W-:Y:S01]  /*6d920*/  IMAD.WIDE.U32 R46, R15, UR14, R54 ;  /* 0x0000000e0f2e7c25 */ /* 0x000fe2000f8e0036 */
[----:B------:R-:W-:Y:S02]  /*6d930*/  ISETP.GE.U32.AND P0, PT, R48, R42, PT ;  /* 0x0000002a3000720c */ /* 0x000fe40003f06070 */
[----:B------:R-:W-:Y:S01]  /*6d940*/  SEL R31, RZ, 0x1, P1 ;  /* 0x00000001ff1f7807 */ /* 0x000fe20000800000 */
[----:B------:R-:W-:Y:S01]  /*6d950*/  IMAD.MOV.U32 R42, RZ, RZ, R51 ;  /* 0x000000ffff2a7224 */ /* 0x000fe200078e0033 */
[----:B------:R-:W-:Y:S01]  /*6d960*/  ISETP.GE.U32.AND.EX P0, PT, R49, R33, PT, P0 ;  /* 0x000000213100720c */ /* 0x000fe20003f06100 */
[----:B------:R-:W-:Y:S01]  /*6d970*/  IMAD.WIDE.U32 R38, R14, UR6, RZ ;  /* 0x000000060e267c25 */ /* 0x000fe2000f8e00ff */
[----:B------:R-:W-:-:S02]  /*6d980*/  IADD3 R40, P1, P4, R46, R40, R31 ;  /* 0x000000282e287210 */ /* 0x000fc40007c3e01f */
[----:B------:R-:W-:Y:S01]  /*6d990*/  SEL R33, RZ, 0x1, P0 ;  /* 0x00000001ff217807 */ /* 0x000fe20000000000 */
[----:B------:R-:W-:Y:S01]  /*6d9a0*/  IMAD.IADD R31, R36, 0x1, R47 ;  /* 0x00000001241f7824 */ /* 0x000fe200078e022f */
[----:B------:R-:W-:Y:S01]  /*6d9b0*/  ISETP.GE.U32.AND P0, PT, R46, R54, PT ;  /* 0x000000362e00720c */ /* 0x000fe20003f06070 */
[----:B------:R-:W-:Y:S01]  /*6d9c0*/  IMAD.X R47, RZ, RZ, RZ, P3 ;  /* 0x000000ffff2f7224 */ /* 0x000fe200018e06ff */
[----:B------:R-:W-:Y:S01]  /*6d9d0*/  ISETP.GE.U32.AND P3, PT, R40, R46, PT ;  /* 0x0000002e2800720c */ /* 0x000fe20003f66070 */
[----:B------:R-:W-:Y:S01]  /*6d9e0*/  IMAD.WIDE.U32 R56, R14, UR4, RZ ;  /* 0x000000040e387c25 */ /* 0x000fe2000f8e00ff */
[C---:B------:R-:W-:Y:S02]  /*6d9f0*/  IADD3.X R41, PT, PT, R31.reuse, R41, RZ, P1, P4 ;  /* 0x000000291f297210 */ /* 0x040fe40000fe84ff */
[----:B------:R-:W-:Y:S01]  /*6da00*/  ISETP.GE.U32.AND.EX P0, PT, R31, R55, PT, P0 ;  /* 0x000000371f00720c */ /* 0x000fe20003f06100 */
[----:B------:R-:W-:Y:S01]  /*6da10*/  IMAD.WIDE.U32.X R42, R12, UR7, R42, P2 ;  /* 0x000000070c2a7c25 */ /* 0x000fe200090e042a */
[----:B------:R-:W-:-:S02]  /*6da20*/  ISETP.GE.U32.AND.EX P3, PT, R41, R31, PT, P3 ;  /* 0x0000001f2900720c */ /* 0x000fc40003f66130 */
[----:B------:R-:W-:Y:S01]  /*6da30*/  SEL R31, RZ, 0x1, P0 ;  /* 0x00000001ff1f7807 */ /* 0x000fe20000000000 */
[----:B------:R-:W-:Y:S01]  /*6da40*/  IMAD.MOV.U32 R46, RZ, RZ, R37 ;  /* 0x000000ffff2e7224 */ /* 0x000fe200078e0025 */
[----:B------:R-:W-:Y:S01]  /*6da50*/  IADD3 R42, P0, PT, R33, R42, RZ ;  /* 0x0000002a212a7210 */ /* 0x000fe20007f1e0ff */
[----:B------:R-:W-:-:S04]  /*6da60*/  IMAD.WIDE.U32 R58, R15, UR6, RZ ;  /* 0x000000060f3a7c25 */ /* 0x000fc8000f8e00ff */
[----:B------:R-:W-:-:S04]  /*6da70*/  IMAD.WIDE.U32 R38, P4, R15, UR7, R38 ;  /* 0x000000070f267c25 */ /* 0x000fc8000f880026 */
[----:B------:R-:W-:Y:S01]  /*6da80*/  IMAD.WIDE.U32 R50, R16, UR12, RZ ;  /* 0x0000000c10327c25 */ /* 0x000fe2000f8e00ff */
[----:B------:R-:W-:-:S03]  /*6da90*/  IADD3 RZ, P2, PT, R59, R38, RZ ;  /* 0x000000263bff7210 */ /* 0x000fc60007f5e0ff */
[----:B------:R-:W-:-:S04]  /*6daa0*/  IMAD.WIDE.U32 R52, R15, UR4, RZ ;  /* 0x000000040f347c25 */ /* 0x000fc8000f8e00ff */
[----:B------:R-:W-:-:S04]  /*6dab0*/  IMAD.WIDE.U32 R56, P5, R15, UR5, R56 ;  /* 0x000000050f387c25 */ /* 0x000fc8000f8a0038 */
[----:B------:R-:W-:Y:S01]  /*6dac0*/  IMAD.WIDE.U32.X R36, R14, UR15, R46, P6 ;  /* 0x0000000f0e247c25 */ /* 0x000fe2000b0e042e */
[----:B------:R-:W-:Y:S02]  /*6dad0*/  SEL R47, RZ, 0x1, P3 ;  /* 0x00000001ff2f7807 */ /* 0x000fe40001800000 */
[----:B------:R-:W-:Y:S01]  /*6dae0*/  IADD3 RZ, P1, PT, R53, R56, RZ ;  /* 0x0000003835ff7210 */ /* 0x000fe20007f3e0ff */
[----:B------:R-:W-:-:S04]  /*6daf0*/  IMAD.WIDE.U32 R58, P6, R17, UR13, R50 ;  /* 0x0000000d113a7c25 */ /* 0x000fc8000f8c0032 */
[----:B------:R-:W-:Y:S02]  /*6db00*/  IMAD.X R51, RZ, RZ, RZ, P5 ;  /* 0x000000ffff337224 */ /* 0x000fe400028e06ff */
[----:B------:R-:W-:Y:S01]  /*6db10*/  IMAD.X R43, RZ, RZ, R43, P0 ;  /* 0x000000ffff2b7224 */ /* 0x000fe200000e062b */
[----:B------:R-:W-:Y:S01]  /*6db20*/  IADD3 R47, P0, P5, R47, R36, R31 ;  /* 0x000000242f2f7210 */ /* 0x000fe20007d1e01f */
[----:B------:R-:W-:-:S03]  /*6db30*/  IMAD.WIDE.U32 R52, R15, UR4, R48 ;  /* 0x000000040f347c25 */ /* 0x000fc6000f8e0030 */
[----:B------:R-:W-:Y:S01]  /*6db40*/  IADD3.X R44, PT, PT, RZ, R37, RZ, P0, P5 ;  /* 0x00000025ff2c7210 */ /* 0x000fe200007ea4ff */
[----:B------:R-:W-:Y:S01]  /*6db50*/  IMAD.MOV.U32 R50, RZ, RZ, R57 ;  /* 0x000000ffff327224 */ /* 0x000fe200078e0039 */
[----:B------:R-:W-:Y:S01]  /*6db60*/  IADD3 R46, P0, PT, R47, R52, RZ ;  /* 0x000000342f2e7210 */ /* 0x000fe20007f1e0ff */
[----:B------:R-:W-:Y:S01]  /*6db70*/  IMAD.IADD R57, R56, 0x1, R53 ;  /* 0x0000000138397824 */ /* 0x000fe200078e0235 */
[----:B------:R-:W-:Y:S01]  /*6db80*/  ISETP.GE.U32.AND P5, PT, R52, R48, PT ;  /* 0x000000303400720c */ /* 0x000fe20003fa6070 */
[----:B------:R-:W-:-:S03]  /*6db90*/  IMAD.WIDE.U32 R54, R17, UR12, RZ ;  /* 0x0000000c11367c25 */ /* 0x000fc6000f8e00ff */
[----:B------:R-:W-:Y:S01]  /*6dba0*/  ISETP.GE.U32.AND.EX P5, PT, R57, R49, PT, P5 ;  /* 0x000000313900720c */ /* 0x000fe20003fa6150 */
[----:B------:R-:W-:Y:S01]  /*6dbb0*/  IMAD.WIDE.U32.X R50, R14, UR5, R50, P1 ;  /* 0x000000050e327c25 */ /* 0x000fe200088e0432 */
[----:B------:R-:W-:Y:S02]  /*6dbc0*/  IADD3 RZ, P3, PT, R55, R58, RZ ;  /* 0x0000003a37ff7210 */ /* 0x000fe40007f7e0ff */
[----:B------:R-:W-:Y:S01]  /*6dbd0*/  ISETP.GE.U32.AND P1, PT, R46, R52, PT ;  /* 0x000000342e00720c */ /* 0x000fe20003f26070 */
[----:B------:R-:W-:Y:S01]  /*6dbe0*/  IMAD.X R47, R57, 0x1, R44, P0 ;  /* 0x00000001392f7824 */ /* 0x000fe200000e062c */
[----:B------:R-:W-:Y:S01]  /*6dbf0*/  SEL R44, RZ, 0x1, P5 ;  /* 0x00000001ff2c7807 */ /* 0x000fe20002800000 */
[----:B------:R-:W-:-:S03]  /*6dc00*/  IMAD.WIDE.U32 R48, R16, UR14, RZ ;  /* 0x0000000e10307c25 */ /* 0x000fc6000f8e00ff */
[----:B------:R-:W-:Y:S01]  /*6dc10*/  ISETP.GE.U32.AND.EX P1, PT, R47, R57, PT, P1 ;  /* 0x000000392f00720c */ /* 0x000fe20003f26110 */
[----:B------:R-:W-:-:S03]  /*6dc20*/  IMAD.WIDE.U32 R36, R17, UR12, R40 ;  /* 0x0000000c11247c25 */ /* 0x000fc6000f8e0028 */
[----:B------:R-:W-:Y:S01]  /*6dc30*/  SEL R33, RZ, 0x1, P1 ;  /* 0x00000001ff217807 */ /* 0x000fe20000800000 */
[----:B------:R-:W-:Y:S01]  /*6dc40*/  IMAD.WIDE.U32 R54, R16, UR4, RZ ;  /* 0x0000000410367c25 */ /* 0x000fe2000f8e00ff */
[----:B------:R-:W-:-:S03]  /*6dc50*/  ISETP.GE.U32.AND P0, PT, R36, R40, PT ;  /* 0x000000282400720c */ /* 0x000fc60003f06070 */
[----:B------:R-:W-:Y:S02]  /*6dc60*/  IMAD.IADD R31, R58, 0x1, R37 ;  /* 0x000000013a1f7824 */ /* 0x000fe400078e0225 */
[----:B------:R-:W-:-:S03]  /*6dc70*/  IMAD.WIDE.U32 R56, R17, UR14, RZ ;  /* 0x0000000e11387c25 */ /* 0x000fc6000f8e00ff */
[----:B------:R-:W-:Y:S01]  /*6dc80*/  ISETP.GE.U32.AND.EX P0, PT, R31, R41, PT, P0 ;  /* 0x000000291f00720c */ /* 0x000fe20003f06100 */
[----:B------:R-:W-:-:S04]  /*6dc90*/  IMAD.WIDE.U32 R60, P5, R17, UR15, R48 ;  /* 0x0000000f113c7c25 */ /* 0x000fc8000f8a0030 */
[----:B------:R-:W-:Y:S02]  /*6dca0*/  IMAD.X R53, RZ, RZ, RZ, P4 ;  /* 0x000000ffff357224 */ /* 0x000fe400020e06ff */
        /* <DEDUP_REMOVED lines=17> */
[----:B------:R-:W-:Y:S02]  /*6ddc0*/  IMAD.MOV.U32 R52, RZ, RZ, R39 ;  /* 0x000000ffff347224 */ /* 0x000fe400078e0027 */
[----:B------:R-:W-:Y:S01]  /*6ddd0*/  IMAD.IADD R33, R38, 0x1, R55 ;  /* 0x0000000126217824 */ /* 0x000fe200078e0237 */
[----:B------:R-:W-:Y:S01]  /*6dde0*/  IADD3.X R41, PT, PT, R61, R41, RZ, P0, P3 ;  /* 0x000000293d297210 */ /* 0x000fe200007e64ff */
[----:B------:R-:W-:Y:S01]  /*6ddf0*/  IMAD.WIDE.U32.X R38, R14, UR7, R52, P2 ;  /* 0x000000070e267c25 */ /* 0x000fe200090e0434 */
[----:B------:R-:W-:Y:S02]  /*6de00*/  ISETP.GE.U32.AND P3, PT, R54, R42, PT ;  /* 0x0000002a3600720c */ /* 0x000fe40003f66070 */
[----:B------:R-:W-:Y:S01]  /*6de10*/  ISETP.GE.U32.AND P0, PT, R50, R54, PT ;  /* 0x000000363200720c */ /* 0x000fe20003f06070 */
[----:B------:R-:W-:Y:S01]  /*6de20*/  IMAD.X R51, R33, 0x1, R44, P5 ;  /* 0x0000000121337824 */ /* 0x000fe200028e062c */
[----:B------:R-:W-:Y:S01]  /*6de30*/  ISETP.GE.U32.AND P5, PT, R58, R46, PT ;  /* 0x0000002e3a00720c */ /* 0x000fe20003fa6070 */
[----:B------:R-:W-:Y:S01]  /*6de40*/  IMAD.WIDE.U32.X R52, R16, UR15, R56, P6 ;  /* 0x0000000f10347c25 */ /* 0x000fe2000b0e0438 */
[----:B------:R-:W-:-:S02]  /*6de50*/  ISETP.GE.U32.AND P2, PT, R40, R58, PT ;  /* 0x0000003a2800720c */ /* 0x000fc40003f46070 */
[----:B------:R-:W-:Y:S01]  /*6de60*/  ISETP.GE.U32.AND.EX P3, PT, R33, R43, PT, P3 ;  /* 0x0000002b2100720c */ /* 0x000fe20003f66130 */
[----:B------:R-:W-:Y:S01]  /*6de70*/  IMAD.WIDE.U32 R54, R19, UR12, RZ ;  /* 0x0000000c13367c25 */ /* 0x000fe2000f8e00ff */
[----:B------:R-:W-:Y:S02]  /*6de80*/  ISETP.GE.U32.AND.EX P0, PT, R51, R33, PT, P0 ;  /* 0x000000213300720c */ /* 0x000fe40003f06100 */
[----:B------:R-:W-:Y:S01]  /*6de90*/  ISETP.GE.U32.AND.EX P5, PT, R61, R47, PT, P5 ;  /* 0x0000002f3d00720c */ /* 0x000fe20003fa6150 */
[----:B------:R-:W-:Y:S01]  /*6dea0*/  IMAD.WIDE.U32 R46, R16, UR6, RZ ;  /* 0x00000006102e7c25 */ /* 0x000fe2000f8e00ff */
[----:B------:R-:W-:Y:S02]  /*6deb0*/  ISETP.GE.U32.AND.EX P2, PT, R41, R61, PT, P2 ;  /* 0x0000003d2900720c */ /* 0x000fe40003f46120 */
[----:B------:R-:W-:Y:S01]  /*6dec0*/  SEL R42, RZ, 0x1, P3 ;  /* 0x00000001ff2a7807 */ /* 0x000fe20001800000 */
[----:B------:R-:W-:Y:S01]  /*6ded0*/  IMAD.WIDE.U32 R56, R17, UR4, R50 ;  /* 0x0000000411387c25 */ /* 0x000fe2000f8e0032 */
[----:B------:R-:W-:-:S02]  /*6dee0*/  SEL R43, RZ, 0x1, P0 ;  /* 0x00000001ff2b7807 */ /* 0x000fc40000000000 */
[----:B------:R-:W-:Y:S01]  /*6def0*/  SEL R33, RZ, 0x1, P5 ;  /* 0x00000001ff217807 */ /* 0x000fe20002800000 */
[C---:B------:R-:W-:Y:S01]  /*6df00*/  IMAD.WIDE.U32 R58, R18.reuse, UR12, RZ ;  /* 0x0000000c123a7c25 */ /* 0x040fe2000f8e00ff */
[----:B------:R-:W-:Y:S02]  /*6df10*/  SEL R63, RZ, 0x1, P2 ;  /* 0x00000001ff3f7807 */ /* 0x000fe40001000000 */
[----:B------:R-:W-:Y:S01]  /*6df20*/  IADD3 R42, P2, P3, R43, R38, R42 ;  /* 0x000000262b2a7210 */ /* 0x000fe20007b5e02a */
[C---:B------:R-:W-:Y:S01]  /*6df30*/  IMAD.WIDE.U32 R64, R18.reuse, UR4, RZ ;  /* 0x0000000412407c25 */ /* 0x040fe2000f8e00ff */
[----:B------:R-:W-:Y:S02]  /*6df40*/  IADD3 R63, P0, P6, R63, R52, R33 ;  /* 0x000000343f3f7210 */ /* 0x000fe40007e1e021 */
[----:B------:R-:W-:Y:S01]  /*6df50*/  IADD3.X R43, PT, PT, RZ, R39, RZ, P2, P3 ;  /* 0x00000027ff2b7210 */ /* 0x000fe200017e64ff */
[----:B------:R-:W-:Y:S01]  /*6df60*/  IMAD.WIDE.U32 R60, P3, R18, UR13, R54 ;  /* 0x0000000d123c7c25 */ /* 0x000fe2000f860036 */
[----:B------:R-:W-:-:S02]  /*6df70*/  IADD3.X R44, PT, PT, RZ, R53, RZ, P0, P6 ;  /* 0x00000035ff2c7210 */ /* 0x000fc400007ec4ff */
[----:B------:R-:W-:Y:S01]  /*6df80*/  IADD3 R52, P6, PT, R63, R56, RZ ;  /* 0x000000383f347210 */ /* 0x000fe20007fde0ff */
[----:B------:R-:W-:Y:S01]  /*6df90*/  IMAD.WIDE.U32 R38, R17, UR6, RZ ;  /* 0x0000000611267c25 */ /* 0x000fe2000f8e00ff */
[----:B------:R-:W-:Y:S02]  /*6dfa0*/  ISETP.GE.U32.AND P0, PT, R56, R50, PT ;  /* 0x000000323800720c */ /* 0x000fe40003f06070 */
[----:B------:R-:W-:Y:S01]  /*6dfb0*/  IADD3 RZ, P5, PT, R59, R60, RZ ;  /* 0x0000003c3bff7210 */ /* 0x000fe20007fbe0ff */
[----:B------:R-:W-:-:S04]  /*6dfc0*/  IMAD.WIDE.U32 R46, P2, R17, UR7, R46 ;  /* 0x00000007112e7c25 */ /* 0x000fc8000f84002e */
[----:B------:R-:W-:Y:S01]  /*6dfd0*/  IMAD.X R55, RZ, RZ, RZ, P4 ;  /* 0x000000ffff377224 */ /* 0x000fe200020e06ff */
[----:B------:R-:W-:Y:S01]  /*6dfe0*/  IADD3 RZ, P4, PT, R39, R46, RZ ;  /* 0x0000002e27ff7210 */ /* 0x000fe20007f9e0ff */
[----:B------:R-:W-:Y:S02]  /*6dff0*/  IMAD.MOV.U32 R54, RZ, RZ, R49 ;  /* 0x000000ffff367224 */ /* 0x000fe400078e0031 */
[----:B------:R-:W-:Y:S02]  /*6e000*/  IMAD.IADD R33, R48, 0x1, R57 ;  /* 0x0000000130217824 */ /* 0x000fe400078e0239 */
[----:B------:R-:W-:Y:S01]  /*6e010*/  IMAD.WIDE.U32.X R54, R16, UR5, R54, P1 ;  /* 0x0000000510367c25 */ /* 0x000fe200088e0436 */
[----:B------:R-:W-:Y:S02]  /*6e020*/  ISETP.GE.U32.AND P1, PT, R52, R56, PT ;  /* 0x000000383400720c */ /* 0x000fe40003f26070 */
[C---:B------:R-:W-:Y:S01]  /*6e030*/  ISETP.GE.U32.AND.EX P0, PT, R33.reuse, R51, PT, P0 ;  /* 0x000000332100720c */ /* 0x040fe20003f06100 */
[----:B------:R-:W-:-:S02]  /*6e040*/  IMAD.X R53, R33, 0x1, R44, P6 ;  /* 0x0000000121357824 */ /* 0x000fc400030e062c */
[----:B------:R-:W-:Y:S01]  /*6e050*/  IMAD.WIDE.U32 R48, R19, UR14, RZ ;  /* 0x0000000e13307c25 */ /* 0x000fe2000f8e00ff */
[----:B------:R-:W-:Y:S02]  /*6e060*/  SEL R44, RZ, 0x1, P0 ;  /* 0x00000001ff2c7807 */ /* 0x000fe40000000000 */
        /* <DEDUP_REMOVED lines=21> */
[----:B------:R-:W-:Y:S02]  /*6e1c0*/  IMAD.MOV.U32 R58, RZ, RZ, R63 ;  /* 0x000000ffff3a7224 */ /* 0x000fe400078e003f */
[----:B------:R-:W-:-:S04]  /*6e1d0*/  IMAD.WIDE.U32 R56, R17, UR6, R42 ;  /* 0x0000000611387c25 */ /* 0x000fc8000f8e002a */
[----:B------:R-:W-:Y:S01]  /*6e1e0*/  IMAD.IADD R63, R62, 0x1, R61 ;  /* 0x000000013e3f7824 */ /* 0x000fe200078e023d */
[----:B------:R-:W-:Y:S01]  /*6e1f0*/  IADD3 R61, P0, P5, R60, R40, R65 ;  /* 0x000000283c3d7210 */ /* 0x000fe20007d1e041 */
[----:B------:R-:W-:Y:S01]  /*6e200*/  IMAD.IADD R57, R46, 0x1, R57 ;  /* 0x000000012e397824 */ /* 0x000fe200078e0239 */
[----:B------:R-:W-:Y:S01]  /*6e210*/  IADD3 R40, P6, PT, R67, R56, RZ ;  /* 0x0000003843287210 */ /* 0x000fe20007fde0ff */
[----:B------:R-:W-:Y:S01]  /*6e220*/  IMAD.MOV.U32 R50, RZ, RZ, R47 ;  /* 0x000000ffff327224 */ /* 0x000fe200078e002f */
[----:B------:R-:W-:Y:S01]  /*6e230*/  IADD3.X R62, PT, PT, R63, R41, RZ, P0, P5 ;  /* 0x000000293f3e7210 */ /* 0x000fe200007ea4ff */
[----:B------:R-:W-:Y:S01]  /*6e240*/  IMAD.WIDE.U32 R46, R19, UR6, RZ ;  /* 0x00000006132e7c25 */ /* 0x000fe2000f8e00ff */
[----:B------:R-:W-:Y:S02]  /*6e250*/  ISETP.GE.U32.AND P5, PT, R60, R52, PT ;  /* 0x000000343c00720c */ /* 0x000fe40003fa6070 */
[----:B------:R-:W-:Y:S01]  /*6e260*/  ISETP.GE.U32.AND P0, PT, R56, R42, PT ;  /* 0x0000002a3800720c */ /* 0x000fe20003f06070 */
[----:B------:R-:W-:Y:S01]  /*6e270*/  IMAD.X R41, R57, 0x1, R54, P6 ;  /* 0x0000000139297824 */ /* 0x000fe200030e0636 */
[----:B------:R-:W-:Y:S01]  /*6e280*/  ISETP.GE.U32.AND.EX P5, PT, R63, R53, PT, P5 ;  /* 0x000000353f00720c */ /* 0x000fe20003fa6150 */
[----:B------:R-:W-:Y:S01]  /*6e290*/  IMAD.WIDE.U32.X R52, R19, UR15, R58, P3 ;  /* 0x0000000f13347c25 */ /* 0x000fe200098e043a */
[----:B------:R-:W-:-:S02]  /*6e2a0*/  ISETP.GE.U32.AND P6, PT, R61, R60, PT ;  /* 0x0000003c3d00720c */ /* 0x000fc40003fc6070 */
[----:B------:R-:W-:Y:S01]  /*6e2b0*/  ISETP.GE.U32.AND P3, PT, R40, R56, PT ;  /* 0x000000382800720c */ /* 0x000fe20003f66070 */
[----:B------:R-:W-:Y:S01]  /*6e2c0*/  IMAD.WIDE.U32 R54, R18, UR6, RZ ;  /* 0x0000000612367c25 */ /* 0x000fe2000f8e00ff */
[----:B------:R-:W-:Y:S02]  /*6e2d0*/  ISETP.GE.U32.AND.EX P6, PT, R62, R63, PT, P6 ;  /* 0x0000003f3e00720c */ /* 0x000fe40003fc6160 */
[----:B------:R-:W-:Y:S01]  /*6e2e0*/  SEL R42, RZ, 0x1, P5 ;  /* 0x00000001ff2a7807 */ /* 0x000fe20002800000 */
[----:B------:R-:W-:Y:S01]  /*6e2f0*/  IMAD.WIDE.U32 R46, P5, R18, UR7, R46 ;  /* 0x00000007122e7c25 */ /* 0x000fe2000f8a002e */
[----:B------:R-:W-:Y:S02]  /*6e300*/  ISETP.GE.U32.AND.EX P0, PT, R57, R43, PT, P0 ;  /* 0x0000002b3900720c */ /* 0x000fe40003f06100 */
[----:B------:R-:W-:Y:S01]  /*6e310*/  ISETP.GE.U32.AND.EX P3, PT, R41, R57, PT, P3 ;  /* 0x000000392900720c */ /* 0x000fe20003f66130 */
[----:B------:R-:W-:Y:S01]  /*6e320*/  IMAD.WIDE.U32.X R50, R16, UR7, R50, P4 ;  /* 0x0000000710327c25 */ /* 0x000fe2000a0e0432 */
[----:B------:R-:W-:-:S02]  /*6e330*/  SEL R65, RZ, 0x1, P6 ;  /* 0x00000001ff417807 */ /* 0x000fc40003000000 */
[----:B------:R-:W-:Y:S01]  /*6e340*/  SEL R44, RZ, 0x1, P0 ;  /* 0x00000001ff2c7807 */ /* 0x000fe20000000000 */
[----:B------:R-:W-:Y:S01]  /*6e350*/  IMAD.WIDE.U32 R56, R18, UR4, R40 ;  /* 0x0000000412387c25 */ /* 0x000fe2000f8e0028 */
[----:B------:R-:W-:Y:S01]  /*6e360*/  SEL R43, RZ, 0x1, P3 ;  /* 0x00000001ff2b7807 */ /* 0x000fe20001800000 */
[----:B------:R-:W-:Y:S01]  /*6e370*/  UMOV UR4, URZ ;  /* 0x000000ff00047c82 */ /* 0x000fe20008000000 */
[----:B------:R-:W-:Y:S01]  /*6e380*/  IADD3 RZ, P4, PT, R55, R46, RZ ;  /* 0x0000002e37ff7210 */ /* 0x000fe20007f9e0ff */
[----:B------:R-:W-:Y:S01]  /*6e390*/  IMAD.X R55, RZ, RZ, RZ, P2 ;  /* 0x000000ffff377224 */ /* 0x000fe200010e06ff */
[----:B------:R-:W-:Y:S01]  /*6e3a0*/  IADD3 R65, P0, P6, R65, R52, R42 ;  /* 0x0000003441417210 */ /* 0x000fe20007e1e02a */
[----:B------:R-:W-:Y:S01]  /*6e3b0*/  IMAD.WIDE.U32 R58, R62, 0x3d1, RZ ;  /* 0x000003d13e3a7825 */ /* 0x000fe200078e00ff */
[----:B------:R-:W-:Y:S02]  /*6e3c0*/  IADD3 R42, P2, P3, R43, R50, R44 ;  /* 0x000000322b2a7210 */ /* 0x000fe40007b5e02c */
[----:B------:R-:W-:Y:S01]  /*6e3d0*/  IADD3.X R60, PT, PT, RZ, R53, RZ, P0, P6 ;  /* 0x00000035ff3c7210 */ /* 0x000fe200007ec4ff */
[----:B------:R-:W-:Y:S01]  /*6e3e0*/  IMAD.IADD R53, R48, 0x1, R57 ;  /* 0x0000000130357824 */ /* 0x000fe200078e0239 */
[----:B------:R-:W-:Y:S01]  /*6e3f0*/  IADD3.X R43, PT, PT, RZ, R51, RZ, P2, P3 ;  /* 0x00000033ff2b7210 */ /* 0x000fe200017e64ff */
[----:B------:R-:W-:Y:S01]  /*6e400*/  IMAD.WIDE.U32 R58, P3, RZ, R61, R58 ;  /* 0x0000003dff3a7225 */ /* 0x000fe2000786003a */
[----:B------:R-:W-:-:S02]  /*6e410*/  IADD3 R65, P2, PT, R65, R56, RZ ;  /* 0x0000003841417210 */ /* 0x000fc40007f5e0ff */
[----:B------:R-:W-:Y:S01]  /*6e420*/  ISETP.GE.U32.AND P0, PT, R56, R40, PT ;  /* 0x000000283800720c */ /* 0x000fe20003f06070 */
[----:B------:R-:W-:-:S03]  /*6e430*/  IMAD.WIDE.U32 R50, R61, 0x3d1, RZ ;  /* 0x000003d13d327825 */ /* 0x000fc600078e00ff */
[----:B------:R-:W-:Y:S01]  /*6e440*/  ISETP.GE.U32.AND.EX P0, PT, R53, R41, PT, P0 ;  /* 0x000000293500720c */ /* 0x000fe20003f06100 */
[----:B------:R-:W-:Y:S01]  /*6e450*/  IMAD.X R57, RZ, RZ, RZ, P3 ;  /* 0x000000ffff397224 */ /* 0x000fe200018e06ff */
[----:B------:R-:W-:Y:S01]  /*6e460*/  ISETP.GE.U32.AND P3, PT, R65, R56, PT ;  /* 0x000000384100720c */ /* 0x000fe20003f66070 */
[----:B------:R-:W-:Y:S01]  /*6e470*/  IMAD.X R60, R53, 0x1, R60, P2 ;  /* 0x00000001353c7824 */ /* 0x000fe200010e063c */
[----:B------:R-:W-:Y:S01]  /*6e480*/  IADD3 R40, P6, PT, RZ, R50, RZ ;  /* 0x00000032ff287210 */ /* 0x000fe20007fde0ff */
[----:B------:R-:W-:Y:S02]  /*6e490*/  IMAD.MOV.U32 R54, RZ, RZ, R49 ;  /* 0x000000ffff367224 */ /* 0x000fe400078e0031 */
        /* <DEDUP_REMOVED lines=11> */
[----:B------:R-:W-:-:S03]  /*6e550*/  IMAD.WIDE.U32.X R54, RZ, R62, R56, P5 ;  /* 0x0000003eff367225 */ /* 0x000fc600028e0438 */
[----:B------:R-:W-:Y:S01]  /*6e560*/  ISETP.GE.U32.AND.EX P0, PT, R41, R44, PT, P2 ;  /* 0x0000002c2900720c */ /* 0x000fe20003f06120 */
[----:B------:R-:W-:-:S04]  /*6e570*/  IMAD.WIDE.U32 R50, R18, UR6, R42 ;  /* 0x0000000612327c25 */ /* 0x000fc8000f8e002a */
[----:B------:R-:W-:Y:S01]  /*6e580*/  IMAD.WIDE.U32 R56, R65, 0x3d1, RZ ;  /* 0x000003d141387825 */ /* 0x000fe200078e00ff */
[----:B------:R-:W-:-:S03]  /*6e590*/  ISETP.GE.U32.AND P1, PT, R50, R42, PT ;  /* 0x0000002a3200720c */ /* 0x000fc60003f26070 */
        /* <DEDUP_REMOVED lines=9> */
[----:B------:R-:W-:-:S02]  /*6e630*/  IADD3 R42, P5, PT, R51, R62, RZ ;  /* 0x0000003e332a7210 */ /* 0x000fc40007fbe0ff */
[----:B------:R-:W-:Y:S01]  /*6e640*/  IADD3 R54, P3, PT, R57, R58, RZ ;  /* 0x0000003a39367210 */ /* 0x000fe20007f7e0ff */
[C---:B------:R-:W-:Y:S01]  /*6e650*/  IMAD.X R58, R61.reuse, 0x1, R52, P6 ;  /* 0x000000013d3a7824 */ /* 0x040fe200030e0634 */
[----:B------:R-:W-:Y:S01]  /*6e660*/  ISETP.GE.U32.AND.EX P1, PT, R61, R43, PT, P1 ;  /* 0x0000002b3d00720c */ /* 0x000fe20003f26110 */
[----:B------:R-:W-:Y:S01]  /*6e670*/  IMAD.MOV.U32 R52, RZ, RZ, R59 ;  /* 0x000000ffff347224 */ /* 0x000fe200078e003b */
        /* <DEDUP_REMOVED lines=25> */
[----:B------:R-:W-:Y:S02]  /*6e810*/  IADD3 R42, P4, PT, R59, R60, RZ ;  /* 0x0000003c3b2a7210 */ /* 0x000fe40007f9e0ff */
[----:B------:R-:W-:Y:S01]  /*6e820*/  SEL R49, RZ, 0x1, !P0 ;  /* 0x00000001ff317807 */ /* 0x000fe20004000000 */
[----:B------:R-:W-:Y:S01]  /*6e830*/  IMAD.WIDE.U32 R54, R65, 0x3d1, RZ ;  /* 0x000003d141367825 */ /* 0x000fe200078e00ff */
[----:B------:R-:W-:Y:S02]  /*6e840*/  IADD3.X R44, PT, PT, R51, R53, RZ, P2, P3 ;  /* 0x00000035332c7210 */ /* 0x000fe400017e64ff */
[----:B------:R-:W-:Y:S01]  /*6e850*/  ISETP.GE.U32.AND P1, PT, R59, R50, PT ;  /* 0x000000323b00720c */ /* 0x000fe20003f26070 */
[----:B------:R-:W-:Y:S01]  /*6e860*/  IMAD.WIDE.U32 R52, R46, 0x3d1, RZ ;  /* 0x000003d12e347825 */ /* 0x000fe200078e00ff */
[C---:B------:R-:W-:Y:S02]  /*6e870*/  ISETP.LT.U32.AND P0, PT, R42.reuse, R59, PT ;  /* 0x0000003b2a00720c */ /* 0x040fe40003f01070 */
[----:B------:R-:W-:Y:S01]  /*6e880*/  IADD3 R49, P3, PT, R42, R49, RZ ;  /* 0x000000312a317210 */ /* 0x000fe20007f7e0ff */
[C---:B------:R-:W-:Y:S01]  /*6e890*/  IMAD.X R59, R44.reuse, 0x1, R63, P4 ;  /* 0x000000012c3b7824 */ /* 0x040fe200020e063f */
[----:B------:R-:W-:Y:S01]  /*6e8a0*/  ISETP.GE.U32.AND.EX P1, PT, R44, R51, PT, P1 ;  /* 0x000000332c00720c */ /* 0x000fe20003f26110 */
[----:B------:R-:W-:Y:S01]  /*6e8b0*/  IMAD.WIDE.U32.X R50, RZ, R58, R56, P6 ;  /* 0x0000003aff327225 */ /* 0x000fe200030e0438 */
[----:B------:R-:W-:-:S02]  /*6e8c0*/  ISETP.GE.U32.AND P2, PT, R49, R42, PT ;  /* 0x0000002a3100720c */ /* 0x000fc40003f46070 */
[----:B------:R-:W-:Y:S01]  /*6e8d0*/  SEL R61, RZ, 0x1, P1 ;  /* 0x00000001ff3d7807 */ /* 0x000fe20000800000 */
[----:B------:R-:W-:Y:S02]  /*6e8e0*/  IMAD.X R42, RZ, RZ, R59, P3 ;  /* 0x000000ffff2a7224 */ /* 0x000fe400018e063b */
[----:B------:R-:W-:Y:S01]  /*6e8f0*/  IMAD.WIDE.U32 R54, P3, RZ, R46, R54 ;  /* 0x0000002eff367225 */ /* 0x000fe20007860036 */
[----:B------:R-:W-:Y:S02]  /*6e900*/  IADD3 R61, P4, P5, R52, R50, R61 ;  /* 0x00000032343d7210 */ /* 0x000fe40007d9e03d */
[----:B------:R-:W-:Y:S02]  /*6e910*/  ISETP.GE.U32.AND.EX P1, PT, R42, R59, PT, P2 ;  /* 0x0000003b2a00720c */ /* 0x000fe40003f26120 */
[----:B------:R-:W-:Y:S02]  /*6e920*/  IADD3 R50, P2, PT, R53, R54, RZ ;  /* 0x0000003635327210 */ /* 0x000fe40007f5e0ff */
[----:B------:R-:W-:-:S02]  /*6e930*/  ISETP.LT.U32.OR.EX P0, PT, R59, R44, !P1, P0 ;  /* 0x0000002c3b00720c */ /* 0x000fc40004f01500 */
        /* <DEDUP_REMOVED lines=76> */
.L_x_549:
[----:B------:R-:W-:Y:S05]  /*6ee00*/  BSYNC.RECONVERGENT B0 ;  /* 0x0000000000007941 */ /* 0x000fea0003800200 */
.L_x_548:
        /* <DEDUP_REMOVED lines=9> */
[----:B------:R-:W-:Y:S01]  /*6eea0*/  ISETP.GE.U32.AND.EX P0, PT, R46, R41, PT, P0 ;  /* 0x000000292e00720c */ /* 0x000fe20003f06100 */
[----:B------:R-:W-:-:S03]  /*6eeb0*/  IMAD.MOV.U32 R37, RZ, RZ, R26 ;  /* 0x000000ffff257224 */ /* 0x000fc600078e001a */
[----:B------:R-:W-:-:S04]  /*6eec0*/  SEL R41, RZ, 0x1, P0 ;  /* 0x00000001ff297807 */ /* 0x000fc80000000000 */
[----:B------:R-:W-:-:S04]  /*6eed0*/  IADD3 R41, P2, PT, R34, R41, RZ ;  /* 0x0000002922297210 */ /* 0x000fc80007f5e0ff */
[----:B------:R-:W-:Y:S01]  /*6eee0*/  ISETP.GE.U32.AND P0, PT, R41, R34, PT ;  /* 0x000000222900720c */ /* 0x000fe20003f06070 */
[----:B------:R-:W-:Y:S02]  /*6eef0*/  IMAD.X R44, RZ, RZ, R28, P2 ;  /* 0x000000ffff2c7224 */ /* 0x000fe400010e061c */
[----:B------:R-:W-:-:S03]  /*6ef00*/  IMAD.MOV.U32 R34, RZ, RZ, R27 ;  /* 0x000000ffff227224 */ /* 0x000fc600078e001b */
        /* <DEDUP_REMOVED lines=15> */
[C---:B------:R-:W-:Y:S01]  /*6f000*/  IADD3 R28, P2, PT, R39.reuse, R28, RZ ;  /* 0x0000001c271c7210 */ /* 0x040fe20007f5e0ff */
[----:B------:R-:W-:Y:S01]  /*6f010*/  IMAD.MOV.U32 R33, RZ, RZ, R32 ;  /* 0x000000ffff217224 */ /* 0x000fe200078e0020 */
[----:B------:R-:W-:Y:S01]  /*6f020*/  ISETP.LT.U32.AND P1, PT, R39, R57, PT ;  /* 0x000000392700720c */ /* 0x000fe20003f21070 */
[----:B------:R-:W-:Y:S01]  /*6f030*/  IMAD.MOV.U32 R32, RZ, RZ, R25 ;  /* 0x000000ffff207224 */ /* 0x000fe200078e0019 */
        /* <DEDUP_REMOVED lines=32> */
.L_x_552:
[----:B------:R-:W-:Y:S05]  /*6f240*/  BSYNC.RELIABLE B0 ;  /* 0x0000000000007941 */ /* 0x000fea0003800100 */
.L_x_551:
        /* <DEDUP_REMOVED lines=40> */
[----:B------:R-:W-:Y:S01]  /*6f4d0*/  IADD3 R28, P4, PT, R38, R39, RZ ;  /* 0x00000027261c7210 */ /* 0x000fe20007f9e0ff */
[----:B------:R-:W-:Y:S01]  /*6f4e0*/  IMAD.X R39, R42, 0x1, R47, P3 ;  /* 0x000000012a277824 */ /* 0x000fe200018e062f */
[----:B------:R-:W-:-:S03]  /*6f4f0*/  IADD3 R50, P2, PT, R50, -R22, RZ ;  /* 0x8000001632327210 */ /* 0x000fc60007f5e0ff */
[----:B------:R-:W-:Y:S02]  /*6f500*/  IMAD.X R38, R38, 0x1, R41, P4 ;  /* 0x0000000126267824 */ /* 0x000fe400020e0629 */
[----:B------:R-:W-:Y:S02]  /*6f510*/  IMAD.MOV.U32 R41, RZ, RZ, R40 ;  /* 0x000000ffff297224 */ /* 0x000fe400078e0028 */
[----:B------:R-:W-:Y:S02]  /*6f520*/  IMAD.MOV.U32 R51, RZ, RZ, R28 ;  /* 0x000000ffff337224 */ /* 0x000fe400078e001c */
[----:B------:R-:W-:Y:S02]  /*6f530*/  IMAD.X R46, R46, 0x1, ~R23, P2 ;  /* 0x000000012e2e7824 */ /* 0x000fe400010e0e17 */
[----:B------:R-:W-:Y:S02]  /*6f540*/  IMAD.MOV.U32 R44, RZ, RZ, R39 ;  /* 0x000000ffff2c7224 */ /* 0x000fe400078e0027 */
[----:B------:R-:W-:-:S02]  /*6f550*/  IMAD.MOV.U32 R40, RZ, RZ, R38 ;  /* 0x000000ffff287224 */ /* 0x000fc400078e0026 */
[----:B------:R-:W-:Y:S01]  /*6f560*/  IMAD.MOV.U32 R28, RZ, RZ, R29 ;  /* 0x000000ffff1c7224 */ /* 0x000fe200078e001d */
[----:B------:R-:W-:Y:S06]  /*6f570*/  @P0 BRA `(.L_x_555) ;  /* 0x0000000000500947 */ /* 0x000fec0003800000 */
        /* <DEDUP_REMOVED lines=20> */
.L_x_555:
[----:B------:R-:W-:Y:S05]  /*6f6c0*/  BSYNC.RELIABLE B5 ;  /* 0x0000000000057941 */ /* 0x000fea0003800100 */
.L_x_554:
        /* <DEDUP_REMOVED lines=37> */
[----:B------:R-:W-:Y:S01]  /*6f920*/  IADD3 R50, P2, PT, R50, -R22, RZ ;  /* 0x8000001632327210 */ /* 0x000fe20007f5e0ff */
[----:B------:R-:W-:-:S02]  /*6f930*/  IMAD.MOV.U32 R41, RZ, RZ, R39 ;  /* 0x000000ffff297224 */ /* 0x000fc400078e0027 */
[----:B------:R-:W-:Y:S02]  /*6f940*/  IMAD.X R38, R38, 0x1, R47, P4 ;  /* 0x0000000126267824 */ /* 0x000fe400020e062f */
[----:B------:R-:W-:Y:S02]  /*6f950*/  IMAD.MOV.U32 R44, RZ, RZ, R40 ;  /* 0x000000ffff2c7224 */ /* 0x000fe400078e0028 */
[----:B------:R-:W-:Y:S02]  /*6f960*/  IMAD.MOV.U32 R51, RZ, RZ, R28 ;  /* 0x000000ffff337224 */ /* 0x000fe400078e001c */
[----:B------:R-:W-:Y:S02]  /*6f970*/  IMAD.X R46, R46, 0x1, ~R23, P2 ;  /* 0x000000012e2e7824 */ /* 0x000fe400010e0e17 */
[----:B------:R-:W-:Y:S02]  /*6f980*/  IMAD.MOV.U32 R40, RZ, RZ, R38 ;  /* 0x000000ffff287224 */ /* 0x000fe400078e0026 */
        /* <DEDUP_REMOVED lines=22> */
.L_x_557:
[----:B------:R-:W-:Y:S05]  /*6faf0*/  BSYNC.RELIABLE B5 ;  /* 0x0000000000057941 */ /* 0x000fea0003800100 */
.L_x_556:
        /* <DEDUP_REMOVED lines=27> */
[----:B------:R-:W-:Y:S02]  /*6fcb0*/  IMAD.MOV.U32 R41, RZ, RZ, R26 ;  /* 0x000000ffff297224 */ /* 0x000fe400078e001a */
[----:B------:R-:W-:Y:S02]  /*6fcc0*/  IMAD.MOV.U32 R44, RZ, RZ, R27 ;  /* 0x000000ffff2c7224 */ /* 0x000fe400078e001b */
[----:B------:R-:W-:Y:S02]  /*6fcd0*/  IMAD.MOV.U32 R51, RZ, RZ, R22 ;  /* 0x000000ffff337224 */ /* 0x000fe400078e0016 */
[----:B------:R-:W-:-:S07]  /*6fce0*/  IMAD.MOV.U32 R40, RZ, RZ, R23 ;  /* 0x000000ffff287224 */ /* 0x000fce00078e0017 */
.L_x_553:
[----:B------:R-:W-:Y:S05]  /*6fcf0*/  BSYNC.RECONVERGENT B4 ;  /* 0x0000000000047941 */ /* 0x000fea0003800200 */
.L_x_550:
[----:B------:R-:W-:Y:S05]  /*6fd00*/  WARPSYNC.ALL ;  /* 0x0000000000007948 */ /* 0x000fea0003800000 */
[----:B------:R-:W0:Y:S01]  /*6fd10*/  LDCU UR4, c[0x0][0x398] ;  /* 0x00007300ff0477ac */ /* 0x000e220008000800 */
[----:B------:R-:W-:Y:S02]  /*6fd20*/  IMAD.MOV.U32 R26, RZ, RZ, R50 ;  /* 0x000000ffff1a7224 */ /* 0x000fe400078e0032 */
[----:B------:R-:W-:Y:S02]  /*6fd30*/  IMAD.MOV.U32 R27, RZ, RZ, R46 ;  /* 0x000000ffff1b7224 */ /* 0x000fe400078e002e */
[----:B------:R-:W-:-:S02]  /*6fd40*/  IMAD.MOV.U32 R24, RZ, RZ, R41 ;  /* 0x000000ffff187224 */ /* 0x000fc400078e0029 */
[----:B------:R-:W-:Y:S02]  /*6fd50*/  IMAD.MOV.U32 R25, RZ, RZ, R44 ;  /* 0x000000ffff197224 */ /* 0x000fe400078e002c */
[----:B------:R-:W-:Y:S02]  /*6fd60*/  IMAD.MOV.U32 R22, RZ, RZ, R51 ;  /* 0x000000ffff167224 */ /* 0x000fe400078e0033 */
[----:B------:R-:W-:Y:S01]  /*6fd70*/  IMAD.MOV.U32 R23, RZ, RZ, R40 ;  /* 0x000000ffff177224 */ /* 0x000fe200078e0028 */
[----:B0-----:R-:W-:-:S09]  /*6fd80*/  UISETP.NE.AND UP0, UPT, UR4, URZ, UPT ;  /* 0x000000ff0400728c */ /* 0x001fd2000bf05270 */
[----:B------:R-:W-:Y:S05]  /*6fd90*/  BRA.U !UP0, `(.L_x_558) ;  /* 0x0000000908a07547 */ /* 0x000fea000b800000 */
[----:B------:R-:W-:Y:S04]  /*6fda0*/  BSSY.RECONVERGENT B4, `(.L_x_558) ;  /* 0x00000a7000047945 */ /* 0x000fe80003800200 */
[----:B------:R-:W-:Y:S01]  /*6fdb0*/  BSSY.RELIABLE B5, `(.L_x_559) ;  /* 0x0000012000057945 */ /* 0x000fe20003800100 */
[----:B------:R-:W-:Y:S01]  /*6fdc0*/  IMAD.MOV.U32 R29, RZ, RZ, RZ ;  /* 0x000000ffff1d7224 */ /* 0x000fe200078e00ff */
[----:B------:R-:W0:Y:S01]  /*6fdd0*/  LDCU UR5, c[0x0][0x398] ;  /* 0x00007300ff0577ac */ /* 0x000e220008000800 */
[----:B------:R-:W1:Y:S05]  /*6fde0*/  LDCU UR6, c[0x0][0x398] ;  /* 0x00007300ff0677ac */ /* 0x000e6a0008000800 */
.L_x_561:
[----:B------:R-:W2:Y:S08]  /*6fdf0*/  LDC.64 R38, c[0x0][0x390] ;  /* 0x0000e400ff267b82 */ /* 0x000eb00000000a00 */
[----:B------:R-:W3:Y:S01]  /*6fe00*/  LDC.64 R40, c[0x0][0x388] ;  /* 0x0000e200ff287b82 */ /* 0x000ee20000000a00 */
[----:B--2---:R-:W-:-:S06]  /*6fe10*/  IMAD.WIDE.U32 R38, R29, 0x8, R38 ;  /* 0x000000081d267825 */ /* 0x004fcc00078e0026 */
[----:B------:R-:W2:Y:S01]  /*6fe20*/  LDG.E.64 R38, desc[UR8][R38.64] ;  /* 0x0000000826267981 */ /* 0x000ea2000c1e1b00 */
[----:B---3--:R-:W-:-:S06]  /*6fe30*/  IMAD.WIDE.U32 R40, R29, 0x8, R40 ;  /* 0x000000081d287825 */ /* 0x008fcc00078e0028 */
[----:B------:R-:W2:Y:S02]  /*6fe40*/  LDG.E.64 R40, desc[UR8][R40.64] ;  /* 0x0000000828287981 */ /* 0x000ea4000c1e1b00 */
[----:B--2---:R-:W-:Y:S02]  /*6fe50*/  LOP3.LUT P0, RZ, R38, R40, R18, 0x60, !PT ;  /* 0x0000002826ff7212 */ /* 0x004fe40007806012 */
[----:B------:R-:W-:-:S04]  /*6fe60*/  LOP3.LUT R43, R41, R19, RZ, 0x3c, !PT ;  /* 0x00000013292b7212 */ /* 0x000fc800078e3cff */
[----:B------:R-:W-:-:S13]  /*6fe70*/  LOP3.LUT P0, RZ, R43, R39, RZ, 0xc0, P0 ;  /* 0x000000272bff7212 */ /* 0x000fda000000c0ff */
[----:B------:R-:W-:Y:S05]  /*6fe80*/  @!P0 BREAK.RELIABLE B5 ;  /* 0x0000000000058942 */ /* 0x000fea0003800100 */
[----:B------:R-:W-:Y:S05]  /*6fe90*/  @!P0 BRA `(.L_x_560) ;  /* 0x0000000400bc8947 */ /* 0x000fea0003800000 */
[----:B------:R-:W-:-:S05]  /*6fea0*/  VIADD R29, R29, 0x1 ;  /* 0x000000011d1d7836 */ /* 0x000fca0000000000 */
[----:B0-----:R-:W-:-:S13]  /*6feb0*/  ISETP.NE.AND P0, PT, R29, UR5, PT ;  /* 0x000000051d007c0c */ /* 0x001fda000bf05270 */
[----:B------:R-:W-:Y:S05]  /*6fec0*/  @P0 BRA `(.L_x_561) ;  /* 0xfffffffc00c80947 */ /* 0x000fea000383ffff */
[----:B-1----:R-:W-:Y:S05]  /*6fed0*/  BSYNC.RELIABLE B5 ;  /* 0x0000000000057941 */ /* 0x002fea0003800100 */
.L_x_559:
[----:B------:R-:W-:Y:S01]  /*6fee0*/  BSSY.RELIABLE B5, `(.L_x_562) ;  /* 0x0000010000057945 */ /* 0x000fe20003800100 */
[----:B------:R-:W-:-:S07]  /*6fef0*/  IMAD.MOV.U32 R17, RZ, RZ, RZ ;  /* 0x000000ffff117224 */ /* 0x000fce00078e00ff */
.L_x_564:
[----:B------:R-:W0:Y:S08]  /*6ff00*/  LDC.64 R12, c[0x0][0x390] ;  /* 0x0000e400ff0c7b82 */ /* 0x000e300000000a00 */
[----:B------:R-:W1:Y:S01]  /*6ff10*/  LDC.64 R14, c[0x0][0x388] ;  /* 0x0000e200ff0e7b82 */ /* 0x000e620000000a00 */
[----:B0-----:R-:W-:-:S06]  /*6ff20*/  IMAD.WIDE.U32 R12, R17, 0x8, R12 ;  /* 0x00000008110c7825 */ /* 0x001fcc00078e000c */
[----:B------:R-:W2:Y:S01]  /*6ff30*/  LDG.E.64 R12, desc[UR8][R12.64] ;  /* 0x000000080c0c7981 */ /* 0x000ea2000c1e1b00 */
[----:B-1----:R-:W-:-:S06]  /*6ff40*/  IMAD.WIDE.U32 R14, R17, 0x8, R14 ;  /* 0x00000008110e7825 */ /* 0x002fcc00078e000e */
[----:B------:R-:W2:Y:S02]  /*6ff50*/  LDG.E.64 R14, desc[UR8][R14.64] ;  /* 0x000000080e0e7981 */ /* 0x000ea4000c1e1b00 */
[----:B--2---:R-:W-:Y:S02]  /*6ff60*/  LOP3.LUT P0, RZ, R12, R14, R20, 0x60, !PT ;  /* 0x0000000e0cff7212 */ /* 0x004fe40007806014 */
[----:B------:R-:W-:-:S04]  /*6ff70*/  LOP3.LUT R19, R15, R21, RZ, 0x3c, !PT ;  /* 0x000000150f137212 */ /* 0x000fc800078e3cff */
[----:B------:R-:W-:-:S13]  /*6ff80*/  LOP3.LUT P0, RZ, R19, R13, RZ, 0xc0, P0 ;  /* 0x0000000d13ff7212 */ /* 0x000fda000000c0ff */
[----:B------:R-:W-:Y:S05]  /*6ff90*/  @!P0 BREAK.RELIABLE B5 ;  /* 0x0000000000058942 */ /* 0x000fea0003800100 */
[----:B------:R-:W-:Y:S05]  /*6ffa0*/  @!P0 BRA `(.L_x_563) ;  /* 0x0000000000f48947 */ /* 0x000fea0003800000 */
[----:B------:R-:W-:-:S05]  /*6ffb0*/  VIADD R17, R17, 0x1 ;  /* 0x0000000111117836 */ /* 0x000fca0000000000 */
[----:B------:R-:W-:-:S13]  /*6ffc0*/  ISETP.NE.AND P0, PT, R17, UR6, PT ;  /* 0x0000000611007c0c */ /* 0x000fda000bf05270 */
[----:B------:R-:W-:Y:S05]  /*6ffd0*/  @P0 BRA `(.L_x_564) ;  /* 0xfffffffc00c80947 */ /* 0x000fea000383ffff */
[----:B------:R-:W-:Y:S05]  /*6ffe0*/  BSYNC.RELIABLE B5 ;  /* 0x0000000000057941 */ /* 0x000fea0003800100 */
.L_x_562:
[----:B------:R-:W0:Y:S08]  /*6fff0*/  LDC.64 R12, c[0x0][0x390] ;  /* 0x0000e400ff0c7b82 */ /* 0x000e300000000a00 */
[----:B------:R-:W1:Y:S01]  /*70000*/  LDC.64 R14, c[0x0][0x388] ;  /* 0x0000e200ff0e7b82 */ /* 0x000e620000000a00 */
[----:B0-----:R-:W2:Y:S04]  /*70010*/  LDG.E.64 R12, desc[UR8][R12.64] ;  /* 0x000000080c0c7981 */ /* 0x001ea8000c1e1b00 */
[----:B-1----:R-:W2:Y:S02]  /*70020*/  LDG.E.64 R14, desc[UR8][R14.64] ;  /* 0x000000080e0e7981 */ /* 0x002ea4000c1e1b00 */
[----:B--2---:R-:W-:-:S02]  /*70030*/  LOP3.LUT P0, RZ, R12, R14, R28, 0x60, !PT ;  /* 0x0000000e0cff7212 */ /* 0x004fc4000780601c */
[----:B------:R-:W-:-:S04]  /*70040*/  LOP3.LUT R17, R15, R31, RZ, 0x3c, !PT ;  /* 0x0000001f0f117212 */ /* 0x000fc800078e3cff */
[----:B------:R-:W-:-:S13]  /*70050*/  LOP3.LUT P0, RZ, R17, R13, RZ, 0xc0, P0 ;  /* 0x0000000d11ff7212 */ /* 0x000fda000000c0ff */
[----:B------:R-:W-:Y:S05]  /*70060*/  @!P0 BRA `(.L_x_565) ;  /* 0x00000000003c8947 */ /* 0x000fea0003800000 */
[----:B------:R-:W-:-:S07]  /*70070*/  IMAD.MOV.U32 R17, RZ, RZ, RZ ;  /* 0x000000ffff117224 */ /* 0x000fce00078e00ff */
.L_x_567:
[----:B------:R-:W0:Y:S01]  /*70080*/  LDCU UR4, c[0x0][0x398] ;  /* 0x00007300ff0477ac */ /* 0x000e220008000800 */
[----:B------:R-:W-:-:S05]  /*70090*/  VIADD R17, R17, 0x1 ;  /* 0x0000000111117836 */ /* 0x000fca0000000000 */
[----:B0-----:R-:W-:-:S13]  /*700a0*/  ISETP.NE.AND P0, PT, R17, UR4, PT ;  /* 0x0000000411007c0c */ /* 0x001fda000bf05270 */
[----:B------:R-:W-:Y:S05]  /*700b0*/  @!P0 BRA `(.L_x_566) ;  /* 0x0000000400d48947 */ /* 0x000fea0003800000 */
        /* <DEDUP_REMOVED lines=9> */
[----:B------:R-:W-:Y:S05]  /*70150*/  @P0 BRA `(.L_x_567) ;  /* 0xfffffffc00c80947 */ /* 0x000fea000383ffff */
.L_x_565:
[----:B------:R-:W0:Y:S01]  /*70160*/  S2R R17, SR_LANEID ;  /* 0x0000000000117919 */ /* 0x000e220000000000 */
[----:B------:R-:W-:Y:S01]  /*70170*/  VOTEU.ANY UR4, UPT, PT ;  /* 0x0000000000047886 */ /* 0x000fe200038e0100 */
[----:B------:R-:W1:Y:S01]  /*70180*/  LDC.64 R12, c[0x0][0x3c0] ;  /* 0x0000f000ff0c7b82 */ /* 0x000e620000000a00 */
[----:B------:R-:W0:Y:S08]  /*70190*/  FLO.U32 R14, UR4 ;  /* 0x00000004000e7d00 */ /* 0x000e3000080e0000 */
[----:B------:R-:W1:Y:S01]  /*701a0*/  POPC R15, UR4 ;  /* 0x00000004000f7d09 */ /* 0x000e620008000000 */
[----:B0-----:R-:W-:-:S13]  /*701b0*/  ISETP.EQ.U32.AND P0, PT, R14, R17, PT ;  /* 0x000000110e00720c */ /* 0x001fda0003f02070 */
[----:B-1----:R-:W2:Y:S01]  /*701c0*/  @P0 ATOMG.E.ADD.STRONG.GPU PT, R13, desc[UR8][R12.64], R15 ;  /* 0x8000000f0c0d09a8 */ /* 0x002ea200081ef108 */
[----:B------:R-:W0:Y:S02]  /*701d0*/  S2R R16, SR_LTMASK ;  /* 0x0000000000107919 */ /* 0x000e240000003900 */
[----:B0-----:R-:W-:Y:S01]  /*701e0*/  LOP3.LUT R16, R16, UR4, RZ, 0xc0, !PT ;  /* 0x0000000410107c12 */ /* 0x001fe2000f8ec0ff */
[----:B------:R-:W0:Y:S05]  /*701f0*/  LDCU UR4, c[0x0][0x3d0] ;  /* 0x00007a00ff0477ac */ /* 0x000e2a0008000800 */
[----:B------:R-:W1:Y:S01]  /*70200*/  POPC R16, R16 ;  /* 0x0000001000107309 */ /* 0x000e620000000000 */
[----:B--2---:R-:W1:Y:S02]  /*70210*/  SHFL.IDX PT, R21, R13, R14, 0x1f ;  /* 0x00001f0e0d157589 */ /* 0x004e6400000e0000 */
[----:B-1----:R-:W-:-:S05]  /*70220*/  IMAD.IADD R21, R21, 0x1, R16 ;  /* 0x0000000115157824 */ /* 0x002fca00078e0210 */
[----:B0-----:R-:W-:-:S13]  /*70230*/  ISETP.GE.U32.AND P0, PT, R21, UR4, PT ;  /* 0x0000000415007c0c */ /* 0x001fda000bf06070 */
[----:B------:R-:W-:Y:S05]  /*70240*/  @P0 BRA `(.L_x_566) ;  /* 0x0000000400700947 */ /* 0x000fea0003800000 */
[----:B------:R-:W0:Y:S01]  /*70250*/  LDC.64 R12, c[0x0][0x3a0] ;  /* 0x0000e800ff0c7b82 */ /* 0x000e220000000a00 */
[----:B------:R-:W-:-:S07]  /*70260*/  IMAD.SHL.U32 R29, R21, 0x4, RZ ;  /* 0x00000004151d7824 */ /* 0x000fce00078e00ff */
[----:B------:R-:W1:Y:S08]  /*70270*/  LDC.64 R14, c[0x0][0x3a8] ;  /* 0x0000ea00ff0e7b82 */ /* 0x000e700000000a00 */
[----:B------:R-:W2:Y:S08]  /*70280*/  LDC.64 R16, c[0x0][0x3b8] ;  /* 0x0000ee00ff107b82 */ /* 0x000eb00000000a00 */
[----:B------:R-:W3:Y:S01]  /*70290*/  LDC.64 R18, c[0x0][0x3b0] ;  /* 0x0000ec00ff127b82 */ /* 0x000ee20000000a00 */
[----:B0-----:R-:W-:-:S05]  /*702a0*/  IMAD.WIDE.U32 R12, R21, 0x4, R12 ;  /* 0x00000004150c7825 */ /* 0x001fca00078e000c */
[----:B------:R4:W-:Y:S01]  /*702b0*/  STG.E desc[UR8][R12.64], R45 ;  /* 0x0000002d0c007986 */ /* 0x0009e2000c101908 */
[----:B-1----:R-:W-:-:S05]  /*702c0*/  IMAD.WIDE.U32 R14, R21, 0x4, R14 ;  /* 0x00000004150e7825 */ /* 0x002fca00078e000e */
[----:B------:R4:W-:Y:S01]  /*702d0*/  STG.E desc[UR8][R14.64], R30 ;  /* 0x0000001e0e007986 */ /* 0x0009e2000c101908 */
[----:B--2---:R-:W-:-:S04]  /*702e0*/  IMAD.WIDE.U32 R16, R21, 0x4, R16 ;  /* 0x0000000415107825 */ /* 0x004fc800078e0010 */
[----:B------:R-:W-:Y:S02]  /*702f0*/  IMAD.MOV.U32 R21, RZ, RZ, 0x2 ;  /* 0x00000002ff157424 */ /* 0x000fe400078e00ff */
[----:B---3--:R-:W-:-:S03]  /*70300*/  IMAD.WIDE.U32 R18, R29, 0x8, R18 ;  /* 0x000000081d127825 */ /* 0x008fc600078e0012 */
[----:B------:R4:W-:Y:S01]  /*70310*/  STG.E desc[UR8][R16.64], R21 ;  /* 0x0000001510007986 */ /* 0x0009e2000c101908 */
[----:B------:R-:W-:-:S03]  /*70320*/  IMAD.MOV.U32 R29, RZ, RZ, R31 ;  /* 0x000000ffff1d7224 */ /* 0x000fc600078e001f */
[----:B------:R4:W-:Y:S04]  /*70330*/  STG.E.64 desc[UR8][R18.64], R26 ;  /* 0x0000001a12007986 */ /* 0x0009e8000c101b08 */
[----:B------:R4:W-:Y:S04]  /*70340*/  STG.E.64 desc[UR8][R18.64+0x8], R24 ;  /* 0x0000081812007986 */ /* 0x0009e8000c101b08 */
[----:B------:R4:W-:Y:S04]  /*70350*/  STG.E.64 desc[UR8][R18.64+0x10], R22 ;  /* 0x0000101612007986 */ /* 0x0009e8000c101b08 */
[----:B------:R4:W-:Y:S01]  /*70360*/  STG.E.64 desc[UR8][R18.64+0x18], R28 ;  /* 0x0000181c12007986 */ /* 0x0009e2000c101b08 */
[----:B------:R-:W-:Y:S05]  /*70370*/  BRA `(.L_x_566) ;  /* 0x0000000400247947 */ /* 0x000fea0003800000 */
.L_x_563:
        /* <DEDUP_REMOVED lines=27> */
[----:B------:R0:W-:Y:S04]  /*70530*/  STG.E desc[UR8][R16.64], R23 ;  /* 0x0000001710007986 */ /* 0x0001e8000c101908 */
[----:B------:R0:W-:Y:S04]  /*70540*/  STG.E.64 desc[UR8][R18.64], R32 ;  /* 0x0000002012007986 */ /* 0x0001e8000c101b08 */
[----:B------:R0:W-:Y:S04]  /*70550*/  STG.E.64 desc[UR8][R18.64+0x8], R34 ;  /* 0x0000082212007986 */ /* 0x0001e8000c101b08 */
[----:B------:R0:W-:Y:S04]  /*70560*/  STG.E.64 desc[UR8][R18.64+0x10], R36 ;  /* 0x0000102412007986 */ /* 0x0001e8000c101b08 */
[----:B------:R0:W-:Y:S01]  /*70570*/  STG.E.64 desc[UR8][R18.64+0x18], R20 ;  /* 0x0000181412007986 */ /* 0x0001e2000c101b08 */
[----:B------:R-:W-:Y:S05]  /*70580*/  BRA `(.L_x_566) ;  /* 0x0000000000a07947 */ /* 0x000fea0003800000 */
.L_x_560:
[----:B------:R-:W2:Y:S01]  /*70590*/  S2R R25, SR_LANEID ;  /* 0x0000000000197919 */ /* 0x000ea20000000000 */
[----:B------:R-:W-:Y:S01]  /*705a0*/  VOTEU.ANY UR4, UPT, PT ;  /* 0x0000000000047886 */ /* 0x000fe200038e0100 */
[----:B------:R-:W3:Y:S01]  /*705b0*/  LDC.64 R20, c[0x0][0x3c0] ;  /* 0x0000f000ff147b82 */ /* 0x000ee20000000a00 */
[----:B------:R-:W2:Y:S08]  /*705c0*/  FLO.U32 R22, UR4 ;  /* 0x0000000400167d00 */ /* 0x000eb000080e0000 */
[----:B------:R-:W3:Y:S01]  /*705d0*/  POPC R23, UR4 ;  /* 0x0000000400177d09 */ /* 0x000ee20008000000 */
[----:B--2---:R-:W-:-:S13]  /*705e0*/  ISETP.EQ.U32.AND P0, PT, R22, R25, PT ;  /* 0x000000191600720c */ /* 0x004fda0003f02070 */
[----:B---3--:R-:W2:Y:S01]  /*705f0*/  @P0 ATOMG.E.ADD.STRONG.GPU PT, R21, desc[UR8][R20.64], R23 ;  /* 0x80000017141509a8 */ /* 0x008ea200081ef108 */
[----:B------:R-:W3:Y:S02]  /*70600*/  S2R R24, SR_LTMASK ;  /* 0x0000000000187919 */ /* 0x000ee40000003900 */
[----:B---3--:R-:W-:Y:S01]  /*70610*/  LOP3.LUT R24, R24, UR4, RZ, 0xc0, !PT ;  /* 0x0000000418187c12 */ /* 0x008fe2000f8ec0ff */
[----:B------:R-:W3:Y:S05]  /*70620*/  LDCU UR4, c[0x0][0x3d0] ;  /* 0x00007a00ff0477ac */ /* 0x000eea0008000800 */
[----:B------:R-:W4:Y:S01]  /*70630*/  POPC R24, R24 ;  /* 0x0000001800187309 */ /* 0x000f220000000000 */
[----:B--2---:R-:W4:Y:S02]  /*70640*/  SHFL.IDX PT, R29, R21, R22, 0x1f ;  /* 0x00001f16151d7589 */ /* 0x004f2400000e0000 */
[----:B----4-:R-:W-:-:S05]  /*70650*/  IMAD.IADD R29, R29, 0x1, R24 ;  /* 0x000000011d1d7824 */ /* 0x010fca00078e0218 */
[----:B---3--:R-:W-:-:S13]  /*70660*/  ISETP.GE.U32.AND P0, PT, R29, UR4, PT ;  /* 0x000000041d007c0c */ /* 0x008fda000bf06070 */
[----:B------:R-:W-:Y:S05]  /*70670*/  @P0 BRA `(.L_x_566) ;  /* 0x0000000000640947 */ /* 0x000fea0003800000 */
[----:B------:R-:W2:Y:S01]  /*70680*/  LDC.64 R20, c[0x0][0x3a0] ;  /* 0x0000e800ff147b82 */ /* 0x000ea20000000a00 */
[----:B------:R-:W-:Y:S01]  /*70690*/  LOP3.LUT R13, R13, R12, RZ, 0x3c, !PT ;  /* 0x0000000c0d0d7212 */ /* 0x000fe200078e3cff */
[----:B------:R-:W-:Y:S01]  /*706a0*/  IMAD.SHL.U32 R31, R29, 0x4, RZ ;  /* 0x000000041d1f7824 */ /* 0x000fe200078e00ff */
[----:B------:R-:W-:Y:S02]  /*706b0*/  LOP3.LUT R15, R15, R14, RZ, 0x3c, !PT ;  /* 0x0000000e0f0f7212 */ /* 0x000fe400078e3cff */
[----:B------:R-:W-:Y:S02]  /*706c0*/  LOP3.LUT R17, R17, R16, RZ, 0x3c, !PT ;  /* 0x0000001011117212 */ /* 0x000fe400078e3cff */
[----:B------:R-:W-:Y:S01]  /*706d0*/  LOP3.LUT R12, R13, R12, RZ, 0x3c, !PT ;  /* 0x0000000c0d0c7212 */ /* 0x000fe200078e3cff */
[----:B------:R-:W3:Y:S01]  /*706e0*/  LDC.64 R22, c[0x0][0x3a8] ;  /* 0x0000ea00ff167b82 */ /* 0x000ee20000000a00 */
[----:B------:R-:W-:Y:S02]  /*706f0*/  LOP3.LUT R14, R15, R14, RZ, 0x3c, !PT ;  /* 0x0000000e0f0e7212 */ /* 0x000fe400078e3cff */
[----:B------:R-:W-:-:S02]  /*70700*/  LOP3.LUT R16, R17, R16, RZ, 0x3c, !PT ;  /* 0x0000001011107212 */ /* 0x000fc400078e3cff */
[----:B------:R-:W-:Y:S02]  /*70710*/  LOP3.LUT R13, R13, R12, RZ, 0x3c, !PT ;  /* 0x0000000c0d0d7212 */ /* 0x000fe400078e3cff */
[----:B------:R-:W-:Y:S01]  /*70720*/  LOP3.LUT R15, R15, R14, RZ, 0x3c, !PT ;  /* 0x0000000e0f0f7212 */ /* 0x000fe200078e3cff */
[----:B------:R-:W4:Y:S01]  /*70730*/  LDC.64 R24, c[0x0][0x3b8] ;  /* 0x0000ee00ff187b82 */ /* 0x000f220000000a00 */
[----:B------:R-:W-:-:S07]  /*70740*/  LOP3.LUT R17, R17, R16, RZ, 0x3c, !PT ;  /* 0x0000001011117212 */ /* 0x000fce00078e3cff */
[----:B------:R-:W5:Y:S01]  /*70750*/  LDC.64 R26, c[0x0][0x3b0] ;  /* 0x0000ec00ff1a7b82 */ /* 0x000f620000000a00 */
[----:B--2---:R-:W-:-:S05]  /*70760*/  IMAD.WIDE.U32 R20, R29, 0x4, R20 ;  /* 0x000000041d147825 */ /* 0x004fca00078e0014 */
[----:B------:R2:W-:Y:S01]  /*70770*/  STG.E desc[UR8][R20.64], R45 ;  /* 0x0000002d14007986 */ /* 0x0005e2000c101908 */
[----:B---3--:R-:W-:-:S05]  /*70780*/  IMAD.WIDE.U32 R22, R29, 0x4, R22 ;  /* 0x000000041d167825 */ /* 0x008fca00078e0016 */
[----:B------:R2:W-:Y:S01]  /*70790*/  STG.E desc[UR8][R22.64], R30 ;  /* 0x0000001e16007986 */ /* 0x0005e2000c101908 */
[----:B----4-:R-:W-:-:S05]  /*707a0*/  IMAD.WIDE.U32 R24, R29, 0x4, R24 ;  /* 0x000000041d187825 */ /* 0x010fca00078e0018 */
[----:B------:R2:W-:Y:S01]  /*707b0*/  STG.E desc[UR8][R24.64], RZ ;  /* 0x000000ff18007986 */ /* 0x0005e2000c101908 */
[----:B-----5:R-:W-:-:S05]  /*707c0*/  IMAD.WIDE.U32 R26, R31, 0x8, R26 ;  /* 0x000000081f1a7825 */ /* 0x020fca00078e001a */
[----:B------:R2:W-:Y:S04]  /*707d0*/  STG.E.64 desc[UR8][R26.64], R12 ;  /* 0x0000000c1a007986 */ /* 0x0005e8000c101b08 */
[----:B------:R2:W-:Y:S04]  /*707e0*/  STG.E.64 desc[UR8][R26.64+0x8], R14 ;  /* 0x0000080e1a007986 */ /* 0x0005e8000c101b08 */
[----:B------:R2:W-:Y:S04]  /*707f0*/  STG.E.64 desc[UR8][R26.64+0x10], R16 ;  /* 0x000010101a007986 */ /* 0x0005e8000c101b08 */
[----:B------:R2:W-:Y:S02]  /*70800*/  STG.E.64 desc[UR8][R26.64+0x18], R18 ;  /* 0x000018121a007986 */ /* 0x0005e4000c101b08 */
.L_x_566:
[----:B01----:R-:W-:Y:S05]  /*70810*/  BSYNC.RECONVERGENT B4 ;  /* 0x0000000000047941 */ /* 0x003fea0003800200 */
.L_x_558:
[----:B------:R-:W-:-:S13]  /*70820*/  ISETP.NE.AND P0, PT, R3, 0x1, PT ;  /* 0x000000010300780c */ /* 0x000fda0003f05270 */
[----:B------:R-:W-:Y:S05]  /*70830*/  @!P0 BRA `(.L_x_568) ;  /* 0x00000028006c8947 */ /* 0x000fea0003800000 */
[----:B------:R-:W-:-:S05]  /*70840*/  IMAD R31, R3, 0x20, R2 ;  /* 0x00000020031f7824 */ /* 0x000fca00078e0202 */
[----:B--2-4-:R-:W2:Y:S04]  /*70850*/  LDL.128 R12, [R31+0x8000] ;  /* 0x008000001f0c7983 */ /* 0x014ea80000100c00 */
[----:B------:R0:W3:Y:S01]  /*70860*/  LDL.128 R16, [R31+0x8010] ;  /* 0x008010001f107983 */ /* 0x0000e20000100c00 */
[----:B------:R-:W-:Y:S01]  /*70870*/  UMOV UR4, URZ ;  /* 0x000000ff00047c82 */ /* 0x000fe20008000000 */
[----:B------:R-:W-:Y:S01]  /*70880*/  BSSY.RECONVERGENT B4, `(.L_x_569) ;  /* 0x00001aa000047945 */ /* 0x000fe20003800200 */
[----:B--2---:R-:W-:-:S04]  /*70890*/  IMAD.WIDE.U32 R20, R5, R12, RZ ;  /* 0x0000000c05147225 */ /* 0x004fc800078e00ff */
[----:B------:R-:W-:-:S04]  /*708a0*/  IMAD.WIDE.U32 R36, R7, R14, RZ ;  /* 0x0000000e07247225 */ /* 0x000fc800078e00ff */
[----:B------:R-:W-:-:S04]  /*708b0*/  IMAD.WIDE.U32 R22, P0, R13, R4, R20 ;  /* 0x000000040d167225 */ /* 0x000fc80007800014 */
[----:B------:R-:W-:-:S04]  /*708c0*/  IMAD.WIDE.U32 R20, R4, R12, RZ ;  /* 0x0000000c04147225 */ /* 0x000fc800078e00ff */
        /* <DEDUP_REMOVED lines=8> */
[----:B------:R-:W-:Y:S01]  /*70950*/  IMAD.WIDE.U32 R40, P4, R15, R6, R36 ;  /* 0x000000060f287225 */ /* 0x000fe20007880024 */
[----:B------:R-:W-:-:S03]  /*70960*/  IADD3 R36, P5, PT, R20, R22, RZ ;  /* 0x0000001614247210 */ /* 0x000fc60007fbe0ff */
[----:B------:R-:W-:-:S04]  /*70970*/  IMAD.WIDE.U32 R28, P0, R15, R4, R28 ;  /* 0x000000040f1c7225 */ /* 0x000fc8000780001c */
[----:B------:R-:W-:Y:S02]  /*70980*/  IMAD.IADD R23, R23, 0x1, R31 ;  /* 0x0000000117177824 */ /* 0x000fe400078e021f */
[----:B------:R-:W-:-:S04]  /*70990*/  IMAD.WIDE.U32 R26, R4, R14, RZ ;  /* 0x0000000e041a7225 */ /* 0x000fc800078e00ff */
[----:B------:R-:W-:Y:S01]  /*709a0*/  IMAD.WIDE.U32 R34, R7, R12, RZ ;  /* 0x0000000c07227225 */ /* 0x000fe200078e00ff */
[----:B------:R-:W-:-:S03]  /*709b0*/  IADD3 RZ, P1, PT, R27, R28, RZ ;  /* 0x0000001c1bff7210 */ /* 0x000fc60007f3e0ff */
[----:B------:R-:W-:Y:S02]  /*709c0*/  IMAD.X R37, R23, 0x1, R21, P5 ;  /* 0x0000000117257824 */ /* 0x000fe400028e0615 */
[----:B------:R-:W-:Y:S01]  /*709d0*/  IMAD.X R25, RZ, RZ, RZ, P0 ;  /* 0x000000ffff197224 */ /* 0x000fe200000e06ff */
[----:B------:R-:W-:Y:S01]  /*709e0*/  ISETP.GE.U32.AND P0, PT, R36, R22, PT ;  /* 0x000000162400720c */ /* 0x000fe20003f06070 */
[----:B------:R-:W-:-:S03]  /*709f0*/  IMAD.WIDE.U32 R38, R6, R14, RZ ;  /* 0x0000000e06267225 */ /* 0x000fc600078e00ff */
[----:B------:R-:W-:Y:S01]  /*70a00*/  ISETP.GE.U32.AND.EX P0, PT, R37, R23, PT, P0 ;  /* 0x000000172500720c */ /* 0x000fe20003f06100 */
[----:B------:R-:W-:Y:S01]  /*70a10*/  IMAD R26, R13, R6, RZ ;  /* 0x000000060d1a7224 */ /* 0x000fe200078e02ff */
[----:B------:R-:W-:Y:S01]  /*70a20*/  IADD3 RZ, P5, PT, R39, R40, RZ ;  /* 0x0000002827ff7210 */ /* 0x000fe20007fbe0ff */
[----:B------:R-:W-:Y:S01]  /*70a30*/  IMAD.MOV.U32 R24, RZ, RZ, R29 ;  /* 0x000000ffff187224 */ /* 0x000fe200078e001d */
[----:B------:R-:W-:Y:S01]  /*70a40*/  SEL R39, RZ, 0x1, P0 ;  /* 0x00000001ff277807 */ /* 0x000fe20000000000 */
[----:B---3--:R-:W-:Y:S02]  /*70a50*/  IMAD R22, R17, R4, RZ ;  /* 0x0000000411167224 */ /* 0x008fe400078e02ff */
[----:B------:R-:W-:-:S04]  /*70a60*/  IMAD.WIDE.U32 R32, R6, R12, RZ ;  /* 0x0000000c06207225 */ /* 0x000fc800078e00ff */
[----:B------:R-:W-:-:S04]  /*70a70*/  IMAD.WIDE.U32 R34, P3, R13, R6, R34 ;  /* 0x000000060d227225 */ /* 0x000fc80007860022 */
[----:B------:R-:W-:Y:S01]  /*70a80*/  IMAD R23, R12, R7, R26 ;  /* 0x000000070c177224 */ /* 0x000fe200078e021a */
[----:B------:R-:W-:Y:S01]  /*70a90*/  IADD3 RZ, P2, PT, R33, R34, RZ ;  /* 0x0000002221ff7210 */ /* 0x000fe20007f5e0ff */
[----:B------:R-:W-:-:S04]  /*70aa0*/  IMAD.WIDE.U32 R26, R16, R4, RZ ;  /* 0x00000004101a7225 */ /* 0x000fc800078e00ff */
[-C--:B------:R-:W-:Y:S02]  /*70ab0*/  IMAD R31, R16, R5.reuse, R22 ;  /* 0x00000005101f7224 */ /* 0x080fe400078e0216 */
[----:B------:R-:W-:-:S04]  /*70ac0*/  IMAD.WIDE.U32.X R24, R15, R5, R24, P1 ;  /* 0x000000050f187225 */ /* 0x000fc800008e0418 */
[----:B------:R-:W-:-:S04]  /*70ad0*/  IMAD.WIDE.U32 R20, R12, R6, R36 ;  /* 0x000000060c147225 */ /* 0x000fc800078e0024 */
        /* <DEDUP_REMOVED lines=8> */
[----:B------:R-:W-:-:S03]  /*70b60*/  ISETP.GE.U32.AND.EX P0, PT, R22, R37, PT, P6 ;  /* 0x000000251600720c */ /* 0x000fc60003f06160 */
[----:B------:R-:W-:Y:S01]  /*70b70*/  IMAD R23, R15, R6, RZ ;  /* 0x000000060f177224 */ /* 0x000fe200078e02ff */
[----:B------:R-:W-:Y:S01]  /*70b80*/  SEL R27, RZ, 0x1, P0 ;  /* 0x00000001ff1b7807 */ /* 0x000fe20000000000 */
[----:B------:R-:W-:-:S04]  /*70b90*/  IMAD.WIDE.U32 R28, R5, R16, RZ ;  /* 0x00000010051c7225 */ /* 0x000fc800078e00ff */
[----:B------:R-:W-:-:S04]  /*70ba0*/  IMAD.WIDE.U32 R46, P3, R13, R8, R34 ;  /* 0x000000080d2e7225 */ /* 0x000fc80007860022 */
[C---:B------:R-:W-:Y:S02]  /*70bb0*/  IMAD R23, R14.reuse, R7, R23 ;  /* 0x000000070e177224 */ /* 0x040fe400078e0217 */
[----:B------:R-:W-:-:S04]  /*70bc0*/  IMAD.WIDE.U32 R34, R14, R6, R38 ;  /* 0x000000060e227225 */ /* 0x000fc800078e0026 */
[----:B------:R-:W-:-:S04]  /*70bd0*/  IMAD.WIDE.U32.X R32, R13, R7, R32, P2 ;  /* 0x000000070d207225 */ /* 0x000fc800010e0420 */
[----:B------:R-:W-:Y:S01]  /*70be0*/  IMAD.IADD R23, R35, 0x1, R23 ;  /* 0x0000000123177824 */ /* 0x000fe200078e0217 */
[----:B------:R-:W-:Y:S01]  /*70bf0*/  IADD3 R32, P0, P6, R34, R32, R27 ;  /* 0x0000002022207210 */ /* 0x000fe20007e1e01b */
[----:B------:R-:W-:-:S03]  /*70c00*/  IMAD.WIDE.U32 R24, R4, R16, RZ ;  /* 0x0000001004187225 */ /* 0x000fc600078e00ff */
[----:B------:R-:W-:Y:S01]  /*70c10*/  IADD3.X R33, PT, PT, R23, R33, RZ, P0, P6 ;  /* 0x0000002117217210 */ /* 0x000fe200007ec4ff */
[----:B------:R-:W-:Y:S01]  /*70c20*/  IMAD.WIDE.U32 R28, P1, R17, R4, R28 ;  /* 0x00000004111c7225 */ /* 0x000fe2000782001c */
[----:B------:R-:W-:Y:S02]  /*70c30*/  ISETP.GE.U32.AND P0, PT, R34, R38, PT ;  /* 0x000000262200720c */ /* 0x000fe40003f06070 */
[----:B------:R-:W-:Y:S01]  /*70c40*/  ISETP.GE.U32.AND P6, PT, R32, R34, PT ;  /* 0x000000222000720c */ /* 0x000fe20003fc6070 */
[----:B------:R-:W-:Y:S01]  /*70c50*/  IMAD.X R37, RZ, RZ, RZ, P4 ;  /* 0x000000ffff257224 */ /* 0x000fe200020e06ff */
[----:B------:R-:W-:Y:S01]  /*70c60*/  IADD3 RZ, P4, PT, R25, R28, RZ ;  /* 0x0000001c19ff7210 */ /* 0x000fe20007f9e0ff */
[----:B------:R-:W-:Y:S01]  /*70c70*/  IMAD.X R25, RZ, RZ, RZ, P1 ;  /* 0x000000ffff197224 */ /* 0x000fe200008e06ff */
[----:B------:R-:W-:Y:S01]  /*70c80*/  ISETP.GE.U32.AND P1, PT, R38, R26, PT ;  /* 0x0000001a2600720c */ /* 0x000fe20003f26070 */
[----:B------:R-:W-:Y:S01]  /*70c90*/  IMAD.WIDE.U32 R42, R8, R12, RZ ;  /* 0x0000000c082a7225 */ /* 0x000fe200078e00ff */
[----:B------:R-:W-:-:S02]  /*70ca0*/  ISETP.GE.U32.AND.EX P0, PT, R23, R39, PT, P0 ;  /* 0x000000271700720c */ /* 0x000fc40003f06100 */
[----:B------:R-:W-:Y:S01]  /*70cb0*/  ISETP.GE.U32.AND.EX P6, PT, R33, R23, PT, P6 ;  /* 0x000000172100720c */ /* 0x000fe20003fc6160 */
[----:B------:R-:W-:Y:S01]  /*70cc0*/  IMAD.MOV.U32 R24, RZ, RZ, R29 ;  /* 0x000000ffff187224 */ /* 0x000fe200078e001d */
[----:B------:R-:W-:Y:S01]  /*70cd0*/  ISETP.GE.U32.AND.EX P1, PT, R39, R31, PT, P1 ;  /* 0x0000001f2700720c */ /* 0x000fe20003f26110 */
[----:B------:R-:W-:Y:S01]  /*70ce0*/  IMAD R23, R19, R4, RZ ;  /* 0x0000000413177224 */ /* 0x000fe200078e02ff */
[----:B------:R-:W-:Y:S01]  /*70cf0*/  IADD3 RZ, P2, PT, R43, R46, RZ ;  /* 0x0000002e2bff7210 */ /* 0x000fe20007f5e0ff */
[----:B------:R-:W-:Y:S01]  /*70d00*/  IMAD.MOV.U32 R36, RZ, RZ, R41 ;  /* 0x000000ffff247224 */ /* 0x000fe200078e0029 */
[----:B------:R-:W-:Y:S01]  /*70d10*/  SEL R43, RZ, 0x1, P1 ;  /* 0x00000001ff2b7807 */ /* 0x000fe20000800000 */
[----:B------:R-:W-:Y:S01]  /*70d20*/  IMAD.WIDE.U32 R34, R9, R14, RZ ;  /* 0x0000000e09227225 */ /* 0x000fe200078e00ff */
[----:B------:R-:W-:-:S03]  /*70d30*/  SEL R31, RZ, 0x1, P6 ;  /* 0x00000001ff1f7807 */ /* 0x000fc60003000000 */
[----:B------:R-:W-:-:S04]  /*70d40*/  IMAD.WIDE.U32 R26, R18, R4, RZ ;  /* 0x00000004121a7225 */ /* 0x000fc800078e00ff */
[-C--:B------:R-:W-:Y:S02]  /*70d50*/  IMAD R23, R18, R5.reuse, R23 ;  /* 0x0000000512177224 */ /* 0x080fe400078e0217 */
[----:B------:R-:W-:-:S04]  /*70d60*/  IMAD.WIDE.U32.X R24, R17, R5, R24, P4 ;  /* 0x0000000511187225 */ /* 0x000fc800020e0418 */
[----:B------:R-:W-:-:S04]  /*70d70*/  IMAD.WIDE.U32 R28, R5, R18, RZ ;  /* 0x00000012051c7225 */ /* 0x000fc800078e00ff */
[----:B------:R-:W-:Y:S01]  /*70d80*/  IMAD.IADD R27, R27, 0x1, R23 ;  /* 0x000000011b1b7824 */ /* 0x000fe200078e0217 */
[----:B------:R-:W-:Y:S01]  /*70d90*/  SEL R23, RZ, 0x1, P0 ;  /* 0x00000001ff177807 */ /* 0x000fe20000000000 */
[----:B------:R-:W-:Y:S01]  /*70da0*/  IMAD.WIDE.U32.X R36, R15, R7, R36, P5 ;  /* 0x000000070f247225 */ /* 0x000fe200028e0424 */
[----:B------:R-:W-:-:S03]  /*70db0*/  IADD3 R42, P1, P5, R26, R24, R43 ;  /* 0x000000181a2a7210 */ /* 0x000fc60007d3e02b */
[----:B------:R-:W-:Y:S01]  /*70dc0*/  IMAD.WIDE.U32 R40, P4, R15, R8, R34 ;  /* 0x000000080f287225 */ /* 0x000fe20007880022 */
[----:B------:R-:W-:Y:S02]  /*70dd0*/  IADD3.X R43, PT, PT, R27, R25, RZ, P1, P5 ;  /* 0x000000191b2b7210 */ /* 0x000fe40000fea4ff */
[----:B------:R-:W-:Y:S01]  /*70de0*/  IADD3 R31, P0, P5, R31, R36, R23 ;  /* 0x000000241f1f7210 */ /* 0x000fe20007d1e017 */
[----:B------:R-:W-:-:S03]  /*70df0*/  IMAD.WIDE.U32 R34, P6, R19, R4, R28 ;  /* 0x0000000413227225 */ /* 0x000fc600078c001c */
[----:B------:R-:W-:Y:S01]  /*70e00*/  IADD3.X R44, PT, PT, RZ, R37, RZ, P0, P5 ;  /* 0x00000025ff2c7210 */ /* 0x000fe200007ea4ff */
[----:B------:R-:W-:Y:S01]  /*70e10*/  IMAD.WIDE.U32 R28, R4, R18, RZ ;  /* 0x00000012041c7225 */ /* 0x000fe200078e00ff */
[----:B------:R-:W-:-:S03]  /*70e20*/  ISETP.GE.U32.AND P0, PT, R42, R26, PT ;  /* 0x0000001a2a00720c */ /* 0x000fc60003f06070 */
[----:B------:R-:W-:Y:S01]  /*70e30*/  IMAD.X R25, RZ, RZ, RZ, P6 ;  /* 0x000000ffff197224 */ /* 0x000fe200030e06ff */
[----:B------:R-:W-:Y:S01]  /*70e40*/  IADD3 RZ, P6, PT, R29, R34, RZ ;  /* 0x000000221dff7210 */ /* 0x000fe20007fde0ff */
[----:B------:R-:W-:Y:S01]  /*70e50*/  IMAD.WIDE.U32 R28, R11, R12, RZ ;  /* 0x0000000c0b1c7225 */ /* 0x000fe200078e00ff */
[----:B------:R-:W-:-:S03]  /*70e60*/  ISETP.GE.U32.AND.EX P0, PT, R43, R27, PT, P0 ;  /* 0x0000001b2b00720c */ /* 0x000fc60003f06100 */
[----:B------:R-:W-:-:S04]  /*70e70*/  IMAD.WIDE.U32 R38, R8, R14, RZ ;  /* 0x0000000e08267225 */ /* 0x000fc800078e00ff */
[----:B------:R-:W-:Y:S01]  /*70e80*/  IMAD.WIDE.U32 R36, R11, R14, RZ ;  /* 0x0000000e0b247225 */ /* 0x000fe200078e00ff */
[----:B------:R-:W-:Y:S02]  /*70e90*/  IADD3 RZ, P1, PT, R39, R40, RZ ;  /* 0x0000002827ff7210 */ /* 0x000fe40007f3e0ff */
[----:B------:R-:W-:Y:S01]  /*70ea0*/  SEL R39, RZ, 0x1, P0 ;  /* 0x00000001ff277807 */ /* 0x000fe20000000000 */
[----:B------:R-:W-:-:S04]  /*70eb0*/  IMAD.WIDE.U32 R26, R10, R12, RZ ;  /* 0x0000000c0a1a7225 */ /* 0x000fc800078e00ff */
[----:B------:R-:W-:-:S04]  /*70ec0*/  IMAD.WIDE.U32 R50, P5, R13, R10, R28 ;  /* 0x0000000a0d327225 */ /* 0x000fc800078a001c */
[----:B------:R-:W-:Y:S02]  /*70ed0*/  IMAD.MOV.U32 R24, RZ, RZ, R35 ;  /* 0x000000ffff187224 */ /* 0x000fe400078e0023 */
[----:B------:R-:W-:Y:S01]  /*70ee0*/  IMAD.X R49, RZ, RZ, RZ, P3 ;  /* 0x000000ffff317224 */ /* 0x000fe200018e06ff */
[----:B------:R-:W-:Y:S01]  /*70ef0*/  IADD3 RZ, P3, PT, R27, R50, RZ ;  /* 0x000000321bff7210 */ /* 0x000fe20007f7e0ff */
[----:B------:R-:W-:-:S04]  /*70f00*/  IMAD.WIDE.U32.X R24, R19, R5, R24, P6 ;  /* 0x0000000513187225 */ /* 0x000fc800030e0418 */
[----:B------:R-:W-:Y:S01]  /*70f10*/  IMAD.WIDE.U32 R34, R10, R14, RZ ;  /* 0x0000000e0a227225 */ /* 0x000fe200078e00ff */
[----:B------:R-:W-:-:S03]  /*70f20*/  IADD3 R38, P0, PT, R39, R24, RZ ;  /* 0x0000001827267210 */ /* 0x000fc60007f1e0ff */
[----:B------:R-:W-:-:S04]  /*70f30*/  IMAD.WIDE.U32 R52, P6, R15, R10, R36 ;  /* 0x0000000a0f347225 */ /* 0x000fc800078c0024 */
[----:B------:R-:W-:-:S04]  /*70f40*/  IMAD.WIDE.U32 R26, R7, R16, RZ ;  /* 0x00000010071a7225 */ /* 0x000fc800078e00ff */
[-C--:B------:R-:W-:Y:S02]  /*70f50*/  IMAD R23, R17, R6.reuse, RZ ;  /* 0x0000000611177224 */ /* 0x080fe400078e02ff */
[----:B------:R-:W-:Y:S02]  /*70f60*/  IMAD.MOV.U32 R36, RZ, RZ, R41 ;  /* 0x000000ffff247224 */ /* 0x000fe400078e0029 */
[----:B------:R-:W-:-:S04]  /*70f70*/  IMAD.WIDE.U32 R40, R16, R6, R42 ;  /* 0x0000000610287225 */ /* 0x000fc800078e002a */
[----:B------:R-:W-:Y:S01]  /*70f80*/  IMAD.X R37, RZ, RZ, RZ, P4 ;  /* 0x000000ffff257224 */ /* 0x000fe200020e06ff */
[----:B------:R-:W-:Y:S01]  /*70f90*/  IADD3 RZ, P4, PT, R35, R52, RZ ;  /* 0x0000003423ff7210 */ /* 0x000fe20007f9e0ff */
[----:B------:R-:W-:Y:S02]  /*70fa0*/  IMAD R23, R16, R7, R23 ;  /* 0x0000000710177224 */ /* 0x000fe400078e0217 */
[----:B------:R-:W-:Y:S02]  /*70fb0*/  IMAD.X R29, RZ, RZ, RZ, P5 ;  /* 0x000000ffff1d7224 */ /* 0x000fe400028e06ff */
[----:B------:R-:W-:-:S04]  /*70fc0*/  IMAD.WIDE.U32 R34, P5, R17, R6, R26 ;  /* 0x0000000611227225 */ /* 0x000fc800078a001a */
[----:B------:R-:W-:Y:S01]  /*70fd0*/  IMAD.X R27, RZ, RZ, RZ, P6 ;  /* 0x000000ffff1b7224 */ /* 0x000fe200030e06ff */
[----:B------:R-:W-:Y:S01]  /*70fe0*/  IADD3 R50, P6, PT, R31, R40, RZ ;  /* 0x000000281f327210 */ /* 0x000fe20007fde0ff */
[----:B------:R-:W-:Y:S01]  /*70ff0*/  IMAD.X R39, RZ, RZ, R25, P0 ;  /* 0x000000ffff277224 */ /* 0x000fe200000e0619 */
[----:B------:R-:W-:Y:S01]  /*71000*/  ISETP.GE.U32.AND P0, PT, R40, R42, PT ;  /* 0x0000002a2800720c */ /* 0x000fe20003f06070 */
[----:B------:R-:W-:Y:S02]  /*71010*/  IMAD.IADD R23, R41, 0x1, R23 ;  /* 0x0000000129177824 */ /* 0x000fe400078e0217 */
[----:B------:R-:W-:-:S03]  /*71020*/  IMAD.WIDE.U32 R24, R6, R16, RZ ;  /* 0x0000001006187225 */ /* 0x000fc600078e00ff */
[----:B------:R-:W-:Y:S01]  /*71030*/  ISETP.GE.U32.AND.EX P0, PT, R23, R43, PT, P0 ;  /* 0x0000002b1700720c */ /* 0x000fe20003f06100 */
[----:B------:R-:W-:Y:S02]  /*71040*/  IMAD.MOV.U32 R28, RZ, RZ, R51 ;  /* 0x000000ffff1c7224 */ /* 0x000fe400078e0033 */
[----:B------:R-:W-:Y:S02]  /*71050*/  IMAD R31, R13, R8, RZ ;  /* 0x000000080d1f7224 */ /* 0x000fe400078e02ff */
[----:B------:R-:W-:Y:S01]  /*71060*/  IMAD.X R51, R23, 0x1, R44, P6 ;  /* 0x0000000117337824 */ /* 0x000fe200030e062c */
[----:B------:R-:W-:Y:S01]  /*71070*/  IADD3 RZ, P6, PT, R25, R34, RZ ;  /* 0x0000002219ff7210 */ /* 0x000fe20007fde0ff */
[----:B------:R-:W-:Y:S01]  /*71080*/  IMAD.X R41, RZ, RZ, RZ, P5 ;  /* 0x000000ffff297224 */ /* 0x000fe200028e06ff */
[----:B------:R-:W-:Y:S01]  /*71090*/  ISETP.GE.U32.AND P5, PT, R50, R40, PT ;  /* 0x000000283200720c */ /* 0x000fe20003fa6070 */
[----:B------:R-:W-:-:S03]  /*710a0*/  IMAD.WIDE.U32 R24, R12, R8, R32 ;  /* 0x000000080c187225 */ /* 0x000fc600078e0020 */
[----:B------:R-:W-:Y:S01]  /*710b0*/  ISETP.GE.U32.AND.EX P5, PT, R51, R23, PT, P5 ;  /* 0x000000173300720c */ /* 0x000fe20003fa6150 */
[----:B------:R-:W-:Y:S01]  /*710c0*/  IMAD R43, R12, R9, R31 ;  /* 0x000000090c2b7224 */ /* 0x000fe200078e021f */
[----:B------:R-:W-:Y:S01]  /*710d0*/  SEL R31, RZ, 0x1, P0 ;  /* 0x00000001ff1f7807 */ /* 0x000fe20000000000 */
[----:B------:R-:W-:Y:S01]  /*710e0*/  IMAD.MOV.U32 R40, RZ, RZ, R35 ;  /* 0x000000ffff287224 */ /* 0x000fe200078e0023 */
[----:B------:R-:W-:Y:S01]  /*710f0*/  ISETP.GE.U32.AND P0, PT, R24, R32, PT ;  /* 0x000000201800720c */ /* 0x000fe20003f06070 */
[----:B------:R-:W-:Y:S01]  /*71100*/  IMAD.IADD R23, R25, 0x1, R43 ;  /* 0x0000000119177824 */ /* 0x000fe200078e022b */
[----:B------:R-:W-:Y:S01]  /*71110*/  SEL R55, RZ, 0x1, P5 ;  /* 0x00000001ff377807 */ /* 0x000fe20002800000 */
[----:B------:R-:W-:-:S03]  /*71120*/  IMAD.WIDE.U32.X R34, R17, R7, R40, P6 ;  /* 0x0000000711227225 */ /* 0x000fc600030e0428 */
[----:B------:R-:W-:Y:S01]  /*71130*/  ISETP.GE.U32.AND.EX P0, PT, R23, R33, PT, P0 ;  /* 0x000000211700720c */ /* 0x000fe20003f06100 */
[----:B------:R-:W-:Y:S01]  /*71140*/  IMAD.WIDE.U32 R40, R7, R18, RZ ;  /* 0x0000001207287225 */ /* 0x000fe200078e00ff */
[----:B------:R-:W-:-:S03]  /*71150*/  IADD3 R55, P5, P6, R55, R34, R31 ;  /* 0x0000002237377210 */ /* 0x000fc60007ebe01f */
[----:B------:R-:W-:Y:S02]  /*71160*/  IMAD.MOV.U32 R48, RZ, RZ, R47 ;  /* 0x000000ffff307224 */ /* 0x000fe400078e002f */
[----:B------:R-:W-:Y:S02]  /*71170*/  IMAD R32, R15, R8, RZ ;  /* 0x000000080f207224 */ /* 0x000fe400078e02ff */
[----:B------:R-:W-:Y:S02]  /*71180*/  IMAD R31, R19, R6, RZ ;  /* 0x00000006131f7224 */ /* 0x000fe400078e02ff */
[-C--:B------:R-:W-:Y:S02]  /*71190*/  IMAD R59, R14, R9.reuse, R32 ;  /* 0x000000090e3b7224 */ /* 0x080fe400078e0220 */
[----:B------:R-:W-:-:S04]  /*711a0*/  IMAD.WIDE.U32.X R46, R13, R9, R48, P2 ;  /* 0x000000090d2e7225 */ /* 0x000fc800010e0430 */
[----:B------:R-:W-:Y:S01]  /*711b0*/  IMAD.MOV.U32 R26, RZ, RZ, R53 ;  /* 0x000000ffff1a7224 */ /* 0x000fe200078e0035 */
[----:B------:R-:W-:Y:S01]  /*711c0*/  SEL R53, RZ, 0x1, P0 ;  /* 0x00000001ff357807 */ /* 0x000fe20000000000 */
[----:B------:R-:W-:-:S04]  /*711d0*/  IMAD.WIDE.U32 R40, P2, R19, R6, R40 ;  /* 0x0000000613287225 */ /* 0x000fc80007840028 */
[----:B------:R-:W-:-:S04]  /*711e0*/  IMAD.WIDE.U32 R48, R14, R8, R50 ;  /* 0x000000080e307225 */ /* 0x000fc800078e0032 */
[----:B------:R-:W-:-:S04]  /*711f0*/  IMAD.WIDE.U32 R32, R6, R18, RZ ;  /* 0x0000001206207225 */ /* 0x000fc800078e00ff */
[----:B------:R-:W-:Y:S01]  /*71200*/  IMAD.WIDE.U32 R42, R18, R6, R38 ;  /* 0x00000006122a7225 */ /* 0x000fe200078e0026 */
[----:B------:R-:W-:Y:S02]  /*71210*/  IADD3.X R6, PT, PT, RZ, R35, RZ, P5, P6 ;  /* 0x00000023ff067210 */ /* 0x000fe40002fec4ff */
[----:B------:R-:W-:Y:S01]  /*71220*/  IADD3 R34, P5, P6, R48, R46, R53 ;  /* 0x0000002e30227210 */ /* 0x000fe20007ebe035 */
[----:B------:R-:W-:Y:S01]  /*71230*/  IMAD R57, R18, R7, R31 ;  /* 0x0000000712397224 */ /* 0x000fe200078e021f */
[----:B------:R-:W-:Y:S01]  /*71240*/  IADD3 RZ, P0, PT, R33, R40, RZ ;  /* 0x0000002821ff7210 */ /* 0x000fe20007f1e0ff */
[----:B------:R-:W-:Y:S02]  /*71250*/  IMAD.IADD R31, R49, 0x1, R59 ;  /* 0x00000001311f7824 */ /* 0x000fe400078e023b */
[----:B------:R-:W-:Y:S01]  /*71260*/  IMAD.X R33, RZ, RZ, RZ, P2 ;  /* 0x000000ffff217224 */ /* 0x000fe200010e06ff */
[----:B------:R-:W-:Y:S01]  /*71270*/  ISETP.GE.U32.AND P2, PT, R48, R50, PT ;  /* 0x000000323000720c */ /* 0x000fe20003f46070 */
[----:B------:R-:W-:Y:S01]  /*71280*/  IMAD.IADD R43, R43, 0x1, R57 ;  /* 0x000000012b2b7824 */ /* 0x000fe200078e0239 */
[----:B------:R-:W-:Y:S01]  /*71290*/  IADD3.X R35, PT, PT, R31, R47, RZ, P5, P6 ;  /* 0x0000002f1f237210 */ /* 0x000fe20002fec4ff */
[----:B------:R-:W-:Y:S01]  /*712a0*/  IMAD.MOV.U32 R32, RZ, RZ, R41 ;  /* 0x000000ffff207224 */ /* 0x000fe200078e0029 */
[----:B------:R-:W-:Y:S01]  /*712b0*/  IADD3 R40, P6, PT, R55, R42, RZ ;  /* 0x0000002a37287210 */ /* 0x000fe20007fde0ff */
[----:B------:R-:W-:Y:S01]  /*712c0*/  IMAD.WIDE.U32.X R36, R15, R9, R36, P1 ;  /* 0x000000090f247225 */ /* 0x000fe200008e0424 */
[----:B------:R-:W-:-:S02]  /*712d0*/  ISETP.GE.U32.AND P5, PT, R34, R48, PT ;  /* 0x000000302200720c */ /* 0x000fc40003fa6070 */
[----:B------:R-:W-:Y:S01]  /*712e0*/  ISETP.GE.U32.AND.EX P2, PT, R31, R51, PT, P2 ;  /* 0x000000331f00720c */ /* 0x000fe20003f46120 */
[----:B------:R-:W-:Y:S01]  /*712f0*/  IMAD.X R41, R43, 0x1, R6, P6 ;  /* 0x000000012b297824 */ /* 0x000fe200030e0606 */
[----:B------:R-:W-:Y:S01]  /*71300*/  ISETP.GE.U32.AND.EX P5, PT, R35, R31, PT, P5 ;  /* 0x0000001f2300720c */ /* 0x000fe20003fa6150 */
[----:B------:R-:W-:Y:S01]  /*71310*/  IMAD.WIDE.U32.X R6, R19, R7, R32, P0 ;  /* 0x0000000713067225 */ /* 0x000fe200000e0420 */
[----:B------:R-:W-:Y:S02]  /*71320*/  SEL R31, RZ, 0x1, P2 ;  /* 0x00000001ff1f7807 */ /* 0x000fe40001000000 */
[----:B------:R-:W-:Y:S01]  /*71330*/  ISETP.GE.U32.AND P6, PT, R42, R38, PT ;  /* 0x000000262a00720c */ /* 0x000fe20003fc6070 */
[C---:B------:R-:W-:Y:S01]  /*71340*/  IMAD.WIDE.U32 R46, R11.reuse, R16, RZ ;  /* 0x000000100b2e7225 */ /* 0x040fe200078e00ff */
[----:B------:R-:W-:Y:S02]  /*71350*/  ISETP.GE.U32.AND P2, PT, R40, R42, PT ;  /* 0x0000002a2800720c */ /* 0x000fe40003f46070 */
[----:B------:R-:W-:Y:S01]  /*71360*/  SEL R57, RZ, 0x1, P5 ;  /* 0x00000001ff397807 */ /* 0x000fe20002800000 */
[----:B------:R-:W-:Y:S01]  /*71370*/  IMAD.WIDE.U32 R50, R11, R18, RZ ;  /* 0x000000120b327225 */ /* 0x000fe200078e00ff */
[----:B------:R-:W-:-:S02]  /*71380*/  ISETP.GE.U32.AND.EX P6, PT, R43, R39, PT, P6 ;  /* 0x000000272b00720c */ /* 0x000fc40003fc6160 */
[----:B------:R-:W-:Y:S01]  /*71390*/  ISETP.GE.U32.AND.EX P2, PT, R41, R43, PT, P2 ;  /* 0x0000002b2900720c */ /* 0x000fe20003f46120 */
[----:B------:R-:W-:Y:S01]  /*713a0*/  IMAD.WIDE.U32 R38, R9, R16, RZ ;  /* 0x0000001009267225 */ /* 0x000fe200078e00ff */
[----:B------:R-:W-:Y:S02]  /*713b0*/  IADD3 R57, P0, P1, R57, R36, R31 ;  /* 0x0000002439397210 */ /* 0x000fe4000791e01f */
[----:B------:R-:W-:Y:S01]  /*713c0*/  SEL R42, RZ, 0x1, P6 ;  /* 0x00000001ff2a7807 */ /* 0x000fe20003000000 */
[----:B------:R-:W-:Y:S01]  /*713d0*/  IMAD.WIDE.U32 R32, R8, R16, RZ ;  /* 0x0000001008207225 */ /* 0x000fe200078e00ff */
[----:B------:R-:W-:Y:S02]  /*713e0*/  SEL R31, RZ, 0x1, P2 ;  /* 0x00000001ff1f7807 */ /* 0x000fe40001000000 */
[----:B------:R-:W-:Y:S01]  /*713f0*/  IADD3.X R44, PT, PT, RZ, R37, RZ, P0, P1 ;  /* 0x00000025ff2c7210 */ /* 0x000fe200007e24ff */
[----:B------:R-:W-:Y:S01]  /*71400*/  IMAD.WIDE.U32 R36, P0, R17, R8, R38 ;  /* 0x0000000811247225 */ /* 0x000fe20007800026 */
[----:B------:R-:W-:-:S03]  /*71410*/  IADD3 R6, P2, P5, R31, R6, R42 ;  /* 0x000000061f067210 */ /* 0x000fc60007d5e02a */
[----:B------:R-:W-:Y:S01]  /*71420*/  IMAD.WIDE.U32 R42, R10, R16, RZ ;  /* 0x000000100a2a7225 */ /* 0x000fe200078e00ff */
[----:B------:R-:W-:Y:S02]  /*71430*/  IADD3.X R7, PT, PT, RZ, R7, RZ, P2, P5 ;  /* 0x00000007ff077210 */ /* 0x000fe400017ea4ff */
[----:B------:R-:W-:Y:S01]  /*71440*/  IADD3 RZ, P6, PT, R33, R36, RZ ;  /* 0x0000002421ff7210 */ /* 0x000fe20007fde0ff */
[----:B------:R-:W-:-:S04]  /*71450*/  IMAD.WIDE.U32 R46, P1, R17, R10, R46 ;  /* 0x0000000a112e7225 */ /* 0x000fc8000782002e */
[----:B------:R-:W-:Y:S01]  /*71460*/  IMAD.WIDE.U32 R38, R9, R18, RZ ;  /* 0x0000001209267225 */ /* 0x000fe200078e00ff */
[----:B------:R-:W-:-:S03]  /*71470*/  IADD3 RZ, P2, PT, R43, R46, RZ ;  /* 0x0000002e2bff7210 */ /* 0x000fc60007f5e0ff */
[-C--:B------:R-:W-:Y:S02]  /*71480*/  IMAD R31, R17, R8.reuse, RZ ;  /* 0x00000008111f7224 */ /* 0x080fe400078e02ff */
[----:B------:R-:W-:-:S04]  /*71490*/  IMAD.WIDE.U32 R48, P5, R19, R8, R38 ;  /* 0x0000000813307225 */ /* 0x000fc800078a0026 */
[----:B------:R-:W-:Y:S02]  /*714a0*/  IMAD.X R43, RZ, RZ, RZ, P0 ;  /* 0x000000ffff2b7224 */ /* 0x000fe400000e06ff */
[----:B------:R-:W-:-:S04]  /*714b0*/  IMAD.WIDE.U32 R52, R10, R18, RZ ;  /* 0x000000120a347225 */ /* 0x000fc800078e00ff */
[----:B------:R-:W-:-:S04]  /*714c0*/  IMAD.WIDE.U32 R54, P0, R19, R10, R50 ;  /* 0x0000000a13367225 */ /* 0x000fc80007800032 */
[----:B------:R-:W-:Y:S02]  /*714d0*/  IMAD.MOV.U32 R38, RZ, RZ, R47 ;  /* 0x000000ffff267224 */ /* 0x000fe400078e002f */
[----:B------:R-:W-:-:S04]  /*714e0*/  IMAD.WIDE.U32 R32, R8, R18, RZ ;  /* 0x0000001208207225 */ /* 0x000fc800078e00ff */
[----:B------:R-:W-:-:S04]  /*714f0*/  IMAD.WIDE.U32 R46, R16, R8, R40 ;  /* 0x00000008102e7225 */ /* 0x000fc800078e0028 */
[----:B------:R-:W-:Y:S02]  /*71500*/  IMAD R31, R16, R9, R31 ;  /* 0x00000009101f7224 */ /* 0x000fe400078e021f */
[----:B------:R-:W-:Y:S02]  /*71510*/  IMAD R36, R13, R10, RZ ;  /* 0x0000000a0d247224 */ /* 0x000fe400078e02ff */
[----:B------:R-:W-:Y:S01]  /*71520*/  IMAD.X R51, RZ, RZ, RZ, P5 ;  /* 0x000000ffff337224 */ /* 0x000fe200028e06ff */
[----:B------:R-:W-:Y:S01]  /*71530*/  IADD3 RZ, P5, PT, R53, R54, RZ ;  /* 0x0000003635ff7210 */ /* 0x000fe20007fbe0ff */
[----:B------:R-:W-:Y:S02]  /*71540*/  IMAD.MOV.U32 R42, RZ, RZ, R37 ;  /* 0x000000ffff2a7224 */ /* 0x000fe400078e0025 */
[----:B------:R-:W-:Y:S01]  /*71550*/  IMAD.X R39, RZ, RZ, RZ, P1 ;  /* 0x000000ffff277224 */ /* 0x000fe200008e06ff */
[----:B------:R-:W-:Y:S01]  /*71560*/  IADD3 RZ, P1, PT, R33, R48, RZ ;  /* 0x0000003021ff7210 */ /* 0x000fe20007f3e0ff */
[----:B------:R-:W-:Y:S01]  /*71570*/  IMAD.X R37, RZ, RZ, RZ, P0 ;  /* 0x000000ffff257224 */ /* 0x000fe200000e06ff */
[----:B------:R-:W-:Y:S01]  /*71580*/  IADD3 R54, P0, PT, R57, R46, RZ ;  /* 0x0000002e39367210 */ /* 0x000fe20007f1e0ff */
[----:B------:R-:W-:-:S02]  /*71590*/  IMAD.IADD R31, R47, 0x1, R31 ;  /* 0x000000012f1f7824 */ /* 0x000fc400078e021f */
[----:B------:R-:W-:-:S04]  /*715a0*/  IMAD.WIDE.U32 R32, R12, R10, R34 ;  /* 0x0000000a0c207225 */ /* 0x000fc800078e0022 */
[-C--:B------:R-:W-:Y:S02]  /*715b0*/  IMAD R47, R12, R11.reuse, R36 ;  /* 0x0000000b0c2f7224 */ /* 0x080fe400078e0224 */
[----:B------:R-:W-:Y:S02]  /*715c0*/  IMAD.MOV.U32 R50, RZ, RZ, R49 ;  /* 0x000000ffff327224 */ /* 0x000fe400078e0031 */
[----:B------:R-:W-:Y:S02]  /*715d0*/  IMAD.MOV.U32 R36, RZ, RZ, R55 ;  /* 0x000000ffff247224 */ /* 0x000fe400078e0037 */
[----:B------:R-:W-:Y:S01]  /*715e0*/  IMAD.WIDE.U32.X R48, R13, R11, R28, P3 ;  /* 0x0000000b0d307225 */ /* 0x000fe200018e041c */
[----:B------:R-:W-:-:S03]  /*715f0*/  ISETP.GE.U32.AND P3, PT, R46, R40, PT ;  /* 0x000000282e00720c */ /* 0x000fc60003f66070 */
[----:B------:R-:W-:Y:S01]  /*71600*/  IMAD.X R55, R31, 0x1, R44, P0 ;  /* 0x000000011f377824 */ /* 0x000fe200000e062c */
[----:B------:R-:W-:Y:S01]  /*71610*/  ISETP.GE.U32.AND P0, PT, R32, R34, PT ;  /* 0x000000222000720c */ /* 0x000fe20003f06070 */
[----:B------:R-:W-:Y:S01]  /*71620*/  IMAD.IADD R28, R33, 0x1, R47 ;  /* 0x00000001211c7824 */ /* 0x000fe200078e022f */
[----:B------:R-:W-:Y:S01]  /*71630*/  ISETP.GE.U32.AND.EX P3, PT, R31, R41, PT, P3 ;  /* 0x000000291f00720c */ /* 0x000fe20003f66130 */
[C---:B------:R-:W-:Y:S01]  /*71640*/  IMAD.WIDE.U32.X R52, R15.reuse, R11, R26, P4 ;  /* 0x0000000b0f347225 */ /* 0x040fe200020e041a */
[----:B------:R-:W-:Y:S02]  /*71650*/  ISETP.GE.U32.AND P4, PT, R54, R46, PT ;  /* 0x0000002e3600720c */ /* 0x000fe40003f86070 */
[----:B------:R-:W-:Y:S01]  /*71660*/  ISETP.GE.U32.AND.EX P0, PT, R28, R35, PT, P0 ;  /* 0x000000231c00720c */ /* 0x000fe20003f06100 */
[----:B------:R-:W-:Y:S01]  /*71670*/  IMAD R26, R15, R10, RZ ;  /* 0x0000000a0f1a7224 */ /* 0x000fe200078e02ff */
[----:B------:R-:W-:Y:S01]  /*71680*/  ISETP.GE.U32.AND.EX P4, PT, R55, R31, PT, P4 ;  /* 0x0000001f3700720c */ /* 0x000fe20003f86140 */
[----:B------:R-:W-:Y:S01]  /*71690*/  IMAD R15, R19, R8, RZ ;  /* 0x00000008130f7224 */ /* 0x000fe200078e02ff */
[----:B------:R-:W-:Y:S01]  /*716a0*/  SEL R29, RZ, 0x1, P0 ;  /* 0x00000001ff1d7807 */ /* 0x000fe20000000000 */
[----:B------:R-:W-:-:S02]  /*716b0*/  IMAD R31, R14, R11, R26 ;  /* 0x0000000b0e1f7224 */ /* 0x000fc400078e021a */
[----:B------:R-:W-:-:S04]  /*716c0*/  IMAD.WIDE.U32 R40, R14, R10, R54 ;  /* 0x0000000a0e287225 */ /* 0x000fc800078e0036 */
[----:B------:R-:W-:Y:S01]  /*716d0*/  IMAD R47, R18, R9, R15 ;  /* 0x00000009122f7224 */ /* 0x000fe200078e020f */
[----:B------:R-:W-:Y:S01]  /*716e0*/  ISETP.GE.U32.AND P0, PT, R40, R54, PT ;  /* 0x000000362800720c */ /* 0x000fe20003f06070 */
[----:B------:R-:W-:Y:S01]  /*716f0*/  IMAD.WIDE.U32 R34, R18, R8, R6 ;  /* 0x0000000812227225 */ /* 0x000fe200078e0006 */
[----:B------:R-:W-:-:S03]  /*71700*/  SEL R8, RZ, 0x1, P3 ;  /* 0x00000001ff087807 */ /* 0x000fc60001800000 */
[-C--:B------:R-:W-:Y:S01]  /*71710*/  IMAD.WIDE.U32.X R14, R17, R9.reuse, R42, P6 ;  /* 0x00000009110e7225 */ /* 0x080fe200030e042a */
[----:B------:R-:W-:Y:S02]  /*71720*/  SEL R43, RZ, 0x1, P4 ;  /* 0x00000001ff2b7807 */ /* 0x000fe40002000000 */
[----:B------:R-:W-:Y:S01]  /*71730*/  IADD3 R29, P3, P4, R40, R48, R29 ;  /* 0x00000030281d7210 */ /* 0x000fe20007c7e01d */
[----:B------:R-:W-:Y:S02]  /*71740*/  IMAD.IADD R31, R41, 0x1, R31 ;  /* 0x00000001291f7824 */ /* 0x000fe400078e021f */
[----:B------:R-:W-:Y:S01]  /*71750*/  IMAD.WIDE.U32.X R26, R19, R9, R50, P1 ;  /* 0x00000009131a7225 */ /* 0x000fe200008e0432 */
[----:B------:R-:W-:Y:S02]  /*71760*/  IADD3 R9, P6, P1, R43, R14, R8 ;  /* 0x0000000e2b097210 */ /* 0x000fe400079de008 */
[----:B------:R-:W-:Y:S01]  /*71770*/  IADD3.X R48, PT, PT, R31, R49, RZ, P3, P4 ;  /* 0x000000311f307210 */ /* 0x000fe20001fe84ff */
[----:B------:R-:W-:Y:S01]  /*71780*/  IMAD.IADD R43, R35, 0x1, R47 ;  /* 0x00000001232b7824 */ /* 0x000fe200078e022f */
[----:B------:R-:W-:Y:S01]  /*71790*/  ISETP.GE.U32.AND P4, PT, R34, R6, PT ;  /* 0x000000062200720c */ /* 0x000fe20003f86070 */
[----:B------:R-:W-:Y:S01]  /*717a0*/  IMAD R8, R17, R10, RZ ;  /* 0x0000000a11087224 */ /* 0x000fe200078e02ff */
[----:B------:R-:W-:Y:S01]  /*717b0*/  ISETP.GE.U32.AND P3, PT, R29, R40, PT ;  /* 0x000000281d00720c */ /* 0x000fe20003f66070 */
[----:B------:R-:W-:Y:S01]  /*717c0*/  IMAD.WIDE.U32.X R38, R17, R11, R38, P2 ;  /* 0x0000000b11267225 */ /* 0x000fe200010e0426 */
[----:B------:R-:W-:-:S02]  /*717d0*/  IADD3.X R6, PT, PT, RZ, R15, RZ, P6, P1 ;  /* 0x0000000fff067210 */ /* 0x000fc400037e24ff */
[----:B------:R-:W-:Y:S01]  /*717e0*/  IADD3 R14, P6, PT, R9, R34, RZ ;  /* 0x00000022090e7210 */ /* 0x000fe20007fde0ff */
[----:B------:R-:W-:Y:S01]  /*717f0*/  IMAD R9, R19, R10, RZ ;  /* 0x0000000a13097224 */ /* 0x000fe200078e02ff */
[----:B------:R-:W-:Y:S01]  /*71800*/  ISETP.GE.U32.AND.EX P0, PT, R31, R55, PT, P0 ;  /* 0x000000371f00720c */ /* 0x000fe20003f06100 */
[C---:B------:R-:W-:Y:S01]  /*71810*/  IMAD.WIDE.U32 R40, R48.reuse, 0x3d1, RZ ;  /* 0x000003d130287825 */ /* 0x040fe200078e00ff */
[----:B------:R-:W-:Y:S02]  /*71820*/  ISETP.GE.U32.AND.EX P3, PT, R48, R31, PT, P3 ;  /* 0x0000001f3000720c */ /* 0x000fe40003f66130 */
[----:B------:R-:W-:Y:S01]  /*71830*/  ISETP.GE.U32.AND P1, PT, R14, R34, PT ;  /* 0x000000220e00720c */ /* 0x000fe20003f26070 */
[C---:B------:R-:W-:Y:S01]  /*71840*/  IMAD.X R15, R43.reuse, 0x1, R6, P6 ;  /* 0x000000012b0f7824 */ /* 0x040fe200030e0606 */
[----:B------:R-:W-:Y:S01]  /*71850*/  SEL R6, RZ, 0x1, P0 ;  /* 0x00000001ff067807 */ /* 0x000fe20000000000 */
[-C--:B------:R-:W-:Y:S01]  /*71860*/  IMAD R31, R16, R11.reuse, R8 ;  /* 0x0000000b101f7224 */ /* 0x080fe200078e0208 */
[----:B------:R-:W-:Y:S01]  /*71870*/  SEL R17, RZ, 0x1, P3 ;  /* 0x00000001ff117807 */ /* 0x000fe20001800000 */
[----:B------:R-:W-:Y:S01]  /*71880*/  IMAD R47, R18, R11, R9 ;  /* 0x0000000b122f7224 */ /* 0x000fe200078e0209 */
[----:B------:R-:W-:Y:S01]  /*71890*/  ISETP.GE.U32.AND.EX P4, PT, R43, R7, PT, P4 ;  /* 0x000000072b00720c */ /* 0x000fe20003f86140 */
[----:B------:R-:W-:Y:S01]  /*718a0*/  IMAD.WIDE.U32.X R8, R19, R11, R36, P5 ;  /* 0x0000000b13087225 */ /* 0x000fe200028e0424 */
[----:B------:R-:W-:-:S02]  /*718b0*/  IADD3 R37, P0, P5, R17, R52, R6 ;  /* 0x0000003411257210 */ /* 0x000fc40007d1e006 */
[----:B------:R-:W-:Y:S01]  /*718c0*/  ISETP.GE.U32.AND.EX P1, PT, R15, R43, PT, P1 ;  /* 0x0000002b0f00720c */ /* 0x000fe20003f26110 */
[----:B------:R-:W-:Y:S01]  /*718d0*/  IMAD.WIDE.U32 R16, R16, R10, R14 ;  /* 0x0000000a10107225 */ /* 0x000fe200078e000e */
[----:B------:R-:W-:Y:S02]  /*718e0*/  SEL R6, RZ, 0x1, P4 ;  /* 0x00000001ff067807 */ /* 0x000fe40002000000 */
[----:B------:R-:W-:Y:S01]  /*718f0*/  IADD3.X R52, PT, PT, RZ, R53, RZ, P0, P5 ;  /* 0x00000035ff347210 */ /* 0x000fe200007ea4ff */
[----:B------:R-:W-:Y:S01]  /*71900*/  IMAD.WIDE.U32 R34, R29, 0x3d1, RZ ;  /* 0x000003d11d227825 */ /* 0x000fe200078e00ff */
[-C--:B------:R-:W-:Y:S02]  /*71910*/  IADD3 R37, P4, PT, R37, R16.reuse, RZ ;  /* 0x0000001025257210 */ /* 0x080fe40007f9e0ff */
[----:B------:R-:W-:Y:S01]  /*71920*/  SEL R19, RZ, 0x1, P1 ;  /* 0x00000001ff137807 */ /* 0x000fe20000800000 */
[----:B------:R-:W-:Y:S01]  /*71930*/  IMAD.WIDE.U32 R40, P2, RZ, R29, R40 ;  /* 0x0000001dff287225 */ /* 0x000fe20007840028 */
[----:B------:R-:W-:-:S02]  /*71940*/  ISETP.GE.U32.AND P1, PT, R37, R16, PT ;  /* 0x000000102500720c */ /* 0x000fc40003f26070 */
[----:B------:R-:W-:Y:S01]  /*71950*/  IADD3 R7, P3, PT, RZ, R34, RZ ;  /* 0x00000022ff077210 */ /* 0x000fe20007f7e0ff */
[----:B------:R-:W-:Y:S01]  /*71960*/  IMAD.IADD R11, R17, 0x1, R31 ;  /* 0x00000001110b7824 */ /* 0x000fe200078e021f */
[----:B------:R-:W-:Y:S01]  /*71970*/  IADD3 R35, P5, PT, R35, R40, RZ ;  /* 0x0000002823237210 */ /* 0x000fe20007fbe0ff */
[----:B------:R-:W-:Y:S01]  /*71980*/  IMAD.X R17, RZ, RZ, RZ, P2 ;  /* 0x000000ffff117224 */ /* 0x000fe200010e06ff */
[----:B------:R-:W-:Y:S01]  /*71990*/  ISETP.GE.U32.AND P2, PT, R16, R14, PT ;  /* 0x0000000e1000720c */ /* 0x000fe20003f46070 */
[----:B------:R-:W-:Y:S01]  /*719a0*/  IMAD.X R40, R11, 0x1, R52, P4 ;  /* 0x000000010b287824 */ /* 0x000fe200020e0634 */
[----:B------:R-:W-:Y:S01]  /*719b0*/  IADD3 R14, P4, P6, R19, R26, R6 ;  /* 0x0000001a130e7210 */ /* 0x000fe20007e9e006 */
[----:B------:R-:W-:Y:S01]  /*719c0*/  IMAD.MOV.U32 R16, RZ, RZ, R41 ;  /* 0x000000ffff107224 */ /* 0x000fe200078e0029 */
[----:B------:R-:W-:Y:S01]  /*719d0*/  ISETP.GE.U32.AND.EX P2, PT, R11, R15, PT, P2 ;  /* 0x0000000f0b00720c */ /* 0x000fe20003f46120 */
[----:B------:R-:W-:Y:S01]  /*719e0*/  IMAD.X R6, R35, 0x1, R29, P3 ;  /* 0x0000000123067824 */ /* 0x000fe200018e061d */
[----:B------:R-:W-:Y:S01]  /*719f0*/  ISETP.GE.U32.AND.EX P1, PT, R40, R11, PT, P1 ;  /* 0x0000000b2800720c */ /* 0x000fe20003f26110 */
[----:B------:R-:W-:Y:S01]  /*71a00*/  IMAD.WIDE.U32.X R16, RZ, R48, R16, P5 ;  /* 0x00000030ff107225 */ /* 0x000fe200028e0410 */
[----:B------:R-:W-:-:S02]  /*71a10*/  IADD3.X R15, PT, PT, RZ, R27, RZ, P4, P6 ;  /* 0x0000001bff0f7210 */ /* 0x000fc400027ec4ff */
[----:B------:R-:W-:Y:S01]  /*71a20*/  SEL R29, RZ, 0x1, P2 ;  /* 0x00000001ff1d7807 */ /* 0x000fe20001000000 */
[----:B------:R-:W-:Y:S01]  /*71a30*/  IMAD.WIDE.U32 R26, R37, 0x3d1, RZ ;  /* 0x000003d1251a7825 */ /* 0x000fe200078e00ff */
[----:B------:R-:W-:Y:S02]  /*71a40*/  SEL R41, RZ, 0x1, P1 ;  /* 0x00000001ff297807 */ /* 0x000fe40000800000 */
[----:B------:R-:W-:Y:S01]  /*71a50*/  ISETP.GE.U32.AND P0, PT, R7, R34, PT ;  /* 0x000000220700720c */ /* 0x000fe20003f06070 */
[----:B------:R-:W-:Y:S01]  /*71a60*/  IMAD.WIDE.U32 R10, R18, R10, R14 ;  /* 0x0000000a120a7225 */ /* 0x000fe200078e000e */
[----:B------:R-:W-:Y:S02]  /*71a70*/  IADD3 R41, P3, P4, R41, R38, R29 ;  /* 0x0000002629297210 */ /* 0x000fe40007c7e01d */
[----:B------:R-:W-:Y:S01]  /*71a80*/  IADD3 R29, P2, PT, R16, R26, RZ ;  /* 0x0000001a101d7210 */ /* 0x000fe20007f5e0ff */
[----:B------:R-:W-:Y:S01]  /*71a90*/  IMAD.WIDE.U32 R18, R40, 0x3d1, RZ ;  /* 0x000003d128127825 */ /* 0x000fe200078e00ff */
[----:B------:R-:W-:-:S02]  /*71aa0*/  IADD3.X R36, PT, PT, RZ, R39, RZ, P3, P4 ;  /* 0x00000027ff247210 */ /* 0x000fc40001fe84ff */
[----:B------:R-:W-:Y:S01]  /*71ab0*/  ISETP.GE.U32.AND.EX P0, PT, R6, R35, PT, P0 ;  /* 0x000000230600720c */ /* 0x000fe20003f06100 */
[----:B------:R-:W-:Y:S01]  /*71ac0*/  IMAD.IADD R31, R11, 0x1, R47 ;  /* 0x000000010b1f7824 */ /* 0x000fe200078e022f */
[----:B------:R-:W-:Y:S01]  /*71ad0*/  ISETP.GE.U32.AND P4, PT, R29, R26, PT ;  /* 0x0000001a1d00720c */ /* 0x000fe20003f86070 */
[----:B------:R-:W-:Y:S01]  /*71ae0*/  IMAD.WIDE.U32 R18, P3, RZ, R37, R18 ;  /* 0x00000025ff127225 */ /* 0x000fe20007860012 */
[----:B------:R-:W-:Y:S02]  /*71af0*/  ISETP.GE.U32.AND P1, PT, R10, R14, PT ;  /* 0x0000000e0a00720c */ /* 0x000fe40003f26070 */
[----:B------:R-:W-:Y:S01]  /*71b00*/  IADD3 R41, P6, PT, R41, R10, RZ ;  /* 0x0000000a29297210 */ /* 0x000fe20007fde0ff */
[----:B------:R-:W-:Y:S01]  /*71b10*/  IMAD.X R35, RZ, RZ, RZ, P3 ;  /* 0x000000ffff237224 */ /* 0x000fe200018e06ff */
[----:B------:R-:W-:Y:S01]  /*71b20*/  IADD3 R26, P3, PT, R27, R18, RZ ;  /* 0x000000121b1a7210 */ /* 0x000fe20007f7e0ff */
[----:B------:R-:W-:Y:S01]  /*71b30*/  IMAD.MOV.U32 R34, RZ, RZ, R19 ;  /* 0x000000ffff227224 */ /* 0x000fe200078e0013 */
[----:B------:R-:W-:Y:S01]  /*71b40*/  IADD3 R16, P5, PT, R29, R48, RZ ;  /* 0x000000301d107210 */ /* 0x000fe20007fbe0ff */
[C---:B------:R-:W-:Y:S01]  /*71b50*/  IMAD.X R36, R31.reuse, 0x1, R36, P6 ;  /* 0x000000011f247824 */ /* 0x040fe200030e0624 */
        /* <DEDUP_REMOVED lines=9> */
[----:B------:R-:W-:Y:S02]  /*71bf0*/  ISETP.GE.U32.AND.EX P3, PT, R36, R31, PT, P3 ;  /* 0x0000001f2400720c */ /* 0x000fe40003f66130 */
[----:B------:R-:W-:Y:S01]  /*71c00*/  ISETP.GE.U32.AND P2, PT, R11, R16, PT ;  /* 0x000000100b00720c */ /* 0x000fe20003f46070 */
[----:B------:R-:W-:Y:S01]  /*71c10*/  IMAD.X R31, RZ, RZ, R10, P6 ;  /* 0x000000ffff1f7224 */ /* 0x000fe200030e060a */
[----:B------:R-:W-:Y:S02]  /*71c20*/  SEL R35, RZ, 0x1, P4 ;  /* 0x00000001ff237807 */ /* 0x000fe40002000000 */
[----:B------:R-:W-:Y:S01]  /*71c30*/  ISETP.LT.U32.AND P0, PT, R16, R29, PT ;  /* 0x0000001d1000720c */ /* 0x000fe20003f01070 */
        /* <DEDUP_REMOVED lines=25> */
[----:B------:R-:W-:-:S03]  /*71dd0*/  IMAD.WIDE.U32.X R8, RZ, R36, R26, P6 ;  /* 0x00000024ff087225 */ /* 0x000fc600030e041a */
        /* <DEDUP_REMOVED lines=13> */
[----:B------:R-:W-:Y:S01]  /*71eb0*/  ISETP.LT.U32.AND P3, PT, R8, R35, PT ;  /* 0x000000230800720c */ /* 0x000fe20003f61070 */
        /* <DEDUP_REMOVED lines=70> */
.L_x_570:
[----:B------:R-:W-:Y:S05]  /*72320*/  BSYNC.RECONVERGENT B4 ;  /* 0x0000000000047941 */ /* 0x000fea0003800200 */
.L_x_569:
[----:B------:R-:W-:Y:S01]  /*72330*/  IADD3 R4, P1, PT, R7, R14, RZ ;  /* 0x0000000e07047210 */ /* 0x000fe20007f3e0ff */
[----:B------:R-:W-:Y:S01]  /*72340*/  IMAD.IADD R35, R15, 0x1, R35 ;  /* 0x000000010f237824 */ /* 0x000fe200078e0223 */
[----:B------:R-:W0:Y:S01]  /*72350*/  LDCU.64 UR6, c[0x3][0x18] ;  /* 0x00c00300ff0677ac */ /* 0x000e220008000a00 */
[----:B------:R-:W-:Y:S01]  /*72360*/  BSSY.RECONVERGENT B4, `(.L_x_568) ;  /* 0x00000e8000047945 */ /* 0x000fe20003800200 */
        /* <DEDUP_REMOVED lines=59> */
.L_x_572:
[----:B------:R-:W-:Y:S05]  /*72720*/  BSYNC.RELIABLE B5 ;  /* 0x0000000000057941 */ /* 0x000fea0003800100 */
.L_x_571:
        /* <DEDUP_REMOVED lines=28> */
[----:B------:R-:W-:-:S04]  /*728f0*/  ISETP.LT.U32.OR.EX P3, PT, R11, UR7, !P3, P4 ;  /* 0x000000070b007c0c */ /* 0x000fc8000df61540 */
[----:B------:R-:W-:Y:S02]  /*72900*/  SEL R21, RZ, 0xffffffff, !P3 ;  /* 0xffffffffff157807 */ /* 0x000fe40005800000 */
[----:B------:R-:W-:Y:S02]  /*72910*/  IADD3 R11, P3, PT, R10, R9, RZ ;  /* 0x000000090a0b7210 */ /* 0x000fe40007f7e0ff */
[----:B------:R-:W-:Y:S02]  /*72920*/  IADD3 R19, P2, PT, R16, R21, RZ ;  /* 0x0000001510137210 */ /* 0x000fe40007f5e0ff */
[----:B------:R-:W-:Y:S01]  /*72930*/  ISETP.GT.U32.AND P0, PT, R11, UR6, PT ;  /* 0x000000060b007c0c */ /* 0x000fe2000bf04070 */
[----:B------:R-:W-:Y:S01]  /*72940*/  IMAD.X R24, R10, 0x1, R8, P3 ;  /* 0x000000010a187824 */ /* 0x000fe200018e0608 */
[----:B------:R-:W-:Y:S01]  /*72950*/  SEL R8, RZ, 0xffffffff, !P1 ;  /* 0xffffffffff087807 */ /* 0x000fe20004800000 */
[----:B------:R-:W-:Y:S01]  /*72960*/  IMAD.X R17, R17, 0x1, R21, P2 ;  /* 0x0000000111117824 */ /* 0x000fe200010e0615 */
[----:B------:R-:W-:Y:S01]  /*72970*/  IADD3 R21, P2, PT, R4, -R12, RZ ;  /* 0x8000000c04157210 */ /* 0x000fe20007f5e0ff */
[----:B------:R-:W-:Y:S01]  /*72980*/  IMAD.MOV.U32 R10, RZ, RZ, R11 ;  /* 0x000000ffff0a7224 */ /* 0x000fe200078e000b */
[----:B------:R-:W-:Y:S01]  /*72990*/  ISETP.GT.U32.AND.EX P1, PT, R24, UR7, PT, P0 ;  /* 0x0000000718007c0c */ /* 0x000fe2000bf24100 */
        /* <DEDUP_REMOVED lines=37> */
.L_x_575:
[----:B------:R-:W-:Y:S05]  /*72bf0*/  BSYNC.RELIABLE B5 ;  /* 0x0000000000057941 */ /* 0x000fea0003800100 */
.L_x_574:
        /* <DEDUP_REMOVED lines=64> */
.L_x_577:
[----:B------:R-:W-:Y:S05]  /*73000*/  BSYNC.RELIABLE B5 ;  /* 0x0000000000057941 */ /* 0x000fea0003800100 */
.L_x_576:
        /* <DEDUP_REMOVED lines=22> */
[----:B------:R-:W-:Y:S02]  /*73170*/  IADD3 R10, P3, P4, R6, -UR6, R10 ;  /* 0x80000006060a7c10 */ /* 0x000fe4000fc7e00a */
[----:B------:R-:W-:Y:S01]  /*73180*/  IADD3 R8, P2, PT, R9, R16, RZ ;  /* 0x0000001009087210 */ /* 0x000fe20007f5e0ff */
[----:B------:R-:W-:Y:S01]  /*73190*/  IMAD.X R12, R14, 0x1, R21, P1 ;  /* 0x000000010e0c7824 */ /* 0x000fe200008e0615 */
[----:B------:R-:W-:Y:S01]  /*731a0*/  IADD3.X R11, PT, PT, R6, ~UR7, R11, P3, P4 ;  /* 0x80000007060b7c10 */ /* 0x000fe20009fe840b */
[----:B------:R-:W-:-:S02]  /*731b0*/  IMAD.MOV.U32 R6, RZ, RZ, R7 ;  /* 0x000000ffff067224 */ /* 0x000fc400078e0007 */
[----:B------:R-:W-:Y:S02]  /*731c0*/  IMAD.X R9, R9, 0x1, R18, P2 ;  /* 0x0000000109097824 */ /* 0x000fe400010e0612 */
[----:B------:R-:W-:-:S07]  /*731d0*/  IMAD.MOV.U32 R7, RZ, RZ, R12 ;  /* 0x000000ffff077224 */ /* 0x000fce00078e000c */
.L_x_573:
[----:B------:R-:W-:Y:S05]  /*731e0*/  BSYNC.RECONVERGENT B4 ;  /* 0x0000000000047941 */ /* 0x000fea0003800200 */
.L_x_568:
[----:B------:R-:W-:-:S13]  /*731f0*/  ISETP.GT.AND P0, PT, R3, 0x1, PT ;  /* 0x000000010300780c */ /* 0x000fda0003f04270 */
[----:B------:R-:W-:Y:S05]  /*73200*/  @P0 BRA `(.L_x_578) ;  /* 0xffffff0400ac0947 */ /* 0x000fea000383ffff */
[----:B------:R-:W-:Y:S05]  /*73210*/  EXIT ;  /* 0x000000000000794d */ /* 0x000fea0003800000 */
.L_x_579:
[----:B------:R-:W-:-:S00]  /*73220*/  BRA `(.L_x_579) ;  /* 0xfffffffc00fc7947 */ /* 0x000fc0000383ffff */
[----:B------:R-:W-:-:S00]  /*73230*/  NOP ;  /* 0x0000000000007918 */ /* 0x000fc00000000000 */
        /* <DEDUP_REMOVED lines=12> */
.L_x_2687:


//--------------------- .text.test_point_add_mixed --------------------------
	.section	.text.test_point_add_mixed,"ax",@progbits
	.align	128
        .global         test_point_add_mixed
        .type           test_point_add_mixed,@function
        .size           test_point_add_mixed,(.L_x_2688 - test_point_add_mixed)
        .other          test_point_add_mixed,@"STO_CUDA_ENTRY STV_DEFAULT"
test_point_add_mixed:
.text.test_point_add_mixed:
[----:B------:R-:W0:Y:S01]  /*0000*/  LDC R1, c[0x0][0x37c] ;  /* 0x0000df00ff017b82 */ /* 0x000e220000000800 */
[----:B------:R-:W1:Y:S07]  /*0010*/  S2R R0, SR_TID.X ;  /* 0x0000000000007919 */ /* 0x000e6e0000002100 */
[----:B------:R-:W2:Y:S01]  /*0020*/  S2UR UR4, SR_CTAID.X ;  /* 0x00000000000479c3 */ /* 0x000ea20000002500 */
[----:B------:R-:W2:Y:S01]  /*0030*/  LDCU UR5, c[0x0][0x360] ;  /* 0x00006c00ff0577ac */ /* 0x000ea20008000800 */
[----:B0-----:R-:W-:Y:S01]  /*0040*/  VIADD R1, R1, 0xffffffe0 ;  /* 0xffffffe001017836 */ /* 0x001fe20000000000 */
[----:B--2---:R-:W-:-:S04]  /*0050*/  UIMAD UR4, UR4, UR5, URZ ;  /* 0x00000005040472a4 */ /* 0x004fc8000f8e02ff */
[----:B------:R-:W-:Y:S01]  /*0060*/  R2UR UR5, R1 ;  /* 0x00000000010572ca */ /* 0x000fe200000e0000 */
[----:B-1----:R-:W-:-:S05]  /*0070*/  IMAD.MOV R0, RZ, RZ, -R0 ;  /* 0x000000ffff007224 */ /* 0x002fca00078e0a00 */
[----:B------:R-:W-:-:S13]  /*0080*/  ISETP.NE.AND P0, PT, R0, UR4, PT ;  /* 0x0000000400007c0c */ /* 0x000fda000bf05270 */
[----:B------:R-:W-:Y:S05]  /*0090*/  @P0 EXIT ;  /* 0x000000000000094d */ /* 0x000fea0003800000 */
[----:B------:R-:W0:Y:S01]  /*00a0*/  LDC.64 R2, c[0x0][0x390] ;  /* 0x0000e400ff027b82 */ /* 0x000e220000000a00 */
[----:B------:R-:W0:Y:S02]  /*00b0*/  LDCU.64 UR6, c[0x0][0x358] ;  /* 0x00006b00ff0677ac */ /* 0x000e240008000a00 */
[----:B0-----:R-:W2:Y:S04]  /*00c0*/  LDG.E.64 R32, desc[UR6][R2.64] ;  /* 0x0000000602207981 */ /* 0x001ea8000c1e1b00 */
[----:B------:R-:W3:Y:S04]  /*00d0*/  LDG.E.64 R34, desc[UR6][R2.64+0x8] ;  /* 0x0000080602227981 */ /* 0x000ee8000c1e1b00 */
[----:B------:R-:W4:Y:S04]  /*00e0*/  LDG.E.64 R36, desc[UR6][R2.64+0x10] ;  /* 0x0000100602247981 */ /* 0x000f28000c1e1b00 */
[----:B------:R0:W4:Y:S01]  /*00f0*/  LDG.E.64 R38, desc[UR6][R2.64+0x18] ;  /* 0x0000180602267981 */ /* 0x000122000c1e1b00 */
[----:B------:R-:W1:Y:S08]  /*0100*/  LDC.64 R50, c[0x0][0x388] ;  /* 0x0000e200ff327b82 */ /* 0x000e700000000a00 */
[----:B------:R-:W0:Y:S08]  /*0110*/  LDC.64 R54, c[0x0][0x398] ;  /* 0x0000e600ff367b82 */ /* 0x000e300000000a00 */
[----:B------:R-:W4:Y:S01]  /*0120*/  LDC.64 R30, c[0x0][0x3a0] ;  /* 0x0000e800ff1e7b82 */ /* 0x000f220000000a00 */
[----:B-1----:R-:W5:Y:S04]  /*0130*/  LDG.E.64 R40, desc[UR6][R50.64] ;  /* 0x0000000632287981 */ /* 0x002f68000c1e1b00 */
[----:B------:R-:W5:Y:S04]  /*0140*/  LDG.E.64 R42, desc[UR6][R50.64+0x8] ;  /* 0x00000806322a7981 */ /* 0x000f68000c1e1b00 */
[----:B------:R-:W5:Y:S04]  /*0150*/  LDG.E.64 R44, desc[UR6][R50.64+0x10] ;  /* 0x00001006322c7981 */ /* 0x000f68000c1e1b00 */
[----:B------:R1:W5:Y:S04]  /*0160*/  LDG.E.64 R46, desc[UR6][R50.64+0x18] ;  /* 0x00001806322e7981 */ /* 0x000368000c1e1b00 */
[----:B0-----:R-:W5:Y:S01]  /*0170*/  LDG.E.64 R64, desc[UR6][R54.64+0x8] ;  /* 0x0000080636407981 */ /* 0x001f62000c1e1b00 */
[----:B--2---:R-:W-:-:S04]  /*0180*/  IMAD.WIDE.U32 R4, R33, R32, RZ ;  /* 0x0000002021047225 */ /* 0x004fc800078e00ff */
[----:B------:R-:W-:-:S04]  /*0190*/  IMAD.WIDE.U32 R6, R32, R32, RZ ;  /* 0x0000002020067225 */ /* 0x000fc800078e00ff */
[----:B------:R-:W-:-:S04]  /*01a0*/  IMAD.WIDE.U32 R4, P0, R32, R33, R4 ;  /* 0x0000002120047225 */ /* 0x000fc80007800004 */
[----:B---3--:R-:W-:Y:S01]  /*01b0*/  IMAD R13, R35, R32, RZ ;  /* 0x00000020230d7224 */ /* 0x008fe200078e02ff */
[----:B------:R-:W-:Y:S01]  /*01c0*/  IADD3 RZ, P1, PT, R7, R4, RZ ;  /* 0x0000000407ff7210 */ /* 0x000fe20007f3e0ff */
[----:B------:R-:W-:-:S04]  /*01d0*/  IMAD.WIDE.U32 R10, R33, R34, RZ ;  /* 0x00000022210a7225 */ /* 0x000fc800078e00ff */
[----:B------:R-:W-:-:S04]  /*01e0*/  IMAD.WIDE.U32 R16, R35, R34, RZ ;  /* 0x0000002223107225 */ /* 0x000fc800078e00ff */
[-C--:B------:R-:W-:Y:S02]  /*01f0*/  IMAD R21, R33, R34.reuse, R13 ;  /* 0x0000002221157224 */ /* 0x080fe400078e020d */
[----:B------:R-:W-:Y:S02]  /*0200*/  IMAD.X R13, RZ, RZ, RZ, P0 ;  /* 0x000000ffff0d7224 */ /* 0x000fe400000e06ff */
[----:B------:R-:W-:-:S04]  /*0210*/  IMAD.WIDE.U32 R8, R32, R34, RZ ;  /* 0x0000002220087225 */ /* 0x000fc800078e00ff */
[----:B------:R-:W-:-:S04]  /*0220*/  IMAD.WIDE.U32 R6, R34, R32, RZ ;  /* 0x0000002022067225 */ /* 0x000fc800078e00ff */
[----:B------:R-:W-:-:S04]  /*0230*/  IMAD.WIDE.U32 R14, R34, R34, RZ ;  /* 0x00000022220e7225 */ /* 0x000fc800078e00ff */
[----:B------:R-:W-:-:S04]  /*0240*/  IMAD.WIDE.U32 R10, P0, R32, R35, R10 ;  /* 0x00000023200a7225 */ /* 0x000fc8000780000a */
[----:B------:R-:W-:-:S04]  /*0250*/  IMAD.WIDE.U32 R18, P6, R34, R35, R16 ;  /* 0x0000002322127225 */ /* 0x000fc800078c0010 */
[----:B------:R-:W-:Y:S01]  /*0260*/  IMAD.MOV.U32 R12, RZ, RZ, R5 ;  /* 0x000000ffff0c7224 */ /* 0x000fe200078e0005 */
[----:B------:R-:W-:Y:S01]  /*0270*/  IADD3 RZ, P3, PT, R15, R18, RZ ;  /* 0x000000120fff7210 */ /* 0x000fe20007f7e0ff */
[----:B------:R-:W-:Y:S02]  /*0280*/  IMAD.IADD R24, R7, 0x1, R21 ;  /* 0x0000000107187824 */ /* 0x000fe400078e0215 */
[----:B------:R-:W-:Y:S01]  /*0290*/  IMAD.WIDE.U32.X R12, R33, R33, R12, P1 ;  /* 0x00000021210c7225 */ /* 0x000fe200008e040c */
[----:B------:R-:W-:Y:S02]  /*02a0*/  IADD3 RZ, P1, PT, R9, R10, RZ ;  /* 0x0000000a09ff7210 */ /* 0x000fe40007f3e0ff */
[C---:B------:R-:W-:Y:S01]  /*02b0*/  SHF.L.U64.HI R21, R6.reuse, 0x1, R24 ;  /* 0x0000000106157819 */ /* 0x040fe20000010218 */
[----:B------:R-:W-:Y:S02]  /*02c0*/  IMAD.SHL.U32 R0, R6, 0x2, RZ ;  /* 0x0000000206007824 */ /* 0x000fe400078e00ff */
[----:B------:R-:W-:-:S02]  /*02d0*/  IMAD.X R3, RZ, RZ, RZ, P0 ;  /* 0x000000ffff037224 */ /* 0x000fc400000e06ff */
[----:B----4-:R-:W-:Y:S01]  /*02e0*/  IMAD R15, R37, R32, RZ ;  /* 0x00000020250f7224 */ /* 0x010fe200078e02ff */
[----:B------:R-:W-:Y:S01]  /*02f0*/  IADD3 R9, P0, PT, R0, R12, RZ ;  /* 0x0000000c00097210 */ /* 0x000fe20007f1e0ff */
[----:B------:R-:W-:Y:S02]  /*0300*/  IMAD.MOV.U32 R2, RZ, RZ, R11 ;  /* 0x000000ffff027224 */ /* 0x000fe400078e000b */
[----:B------:R-:W-:-:S04]  /*0310*/  IMAD.WIDE.U32 R6, R36, R32, RZ ;  /* 0x0000002024067225 */ /* 0x000fc800078e00ff */
[C---:B------:R-:W-:Y:S02]  /*0320*/  IMAD R11, R33.reuse, R36, R15 ;  /* 0x00000024210b7224 */ /* 0x040fe400078e020f */
[----:B------:R-:W-:-:S04]  /*0330*/  IMAD.WIDE.U32.X R2, R33, R35, R2, P1 ;  /* 0x0000002321027225 */ /* 0x000fc800008e0402 */
[----:B------:R-:W-:Y:S01]  /*0340*/  IMAD.IADD R11, R7, 0x1, R11 ;  /* 0x00000001070b7824 */ /* 0x000fe200078e020b */
[----:B------:R-:W-:Y:S01]  /*0350*/  IADD3 R7, P2, PT, R2, R6, RZ ;  /* 0x0000000602077210 */ /* 0x000fe20007f5e0ff */
[----:B------:R-:W-:Y:S01]  /*0360*/  IMAD.X R10, R21, 0x1, R13, P0 ;  /* 0x00000001150a7824 */ /* 0x000fe200000e060d */
[----:B------:R-:W-:Y:S01]  /*0370*/  ISETP.GE.U32.AND P0, PT, R9, R0, PT ;  /* 0x000000000900720c */ /* 0x000fe20003f06070 */
[-C--:B------:R-:W-:Y:S01]  /*0380*/  IMAD.WIDE.U32 R12, R33, R36.reuse, RZ ;  /* 0x00000024210c7225 */ /* 0x080fe200078e00ff */
[----:B------:R-:W-:Y:S02]  /*0390*/  SHF.L.W.U32.HI R24, R24, 0x1, R7 ;  /* 0x0000000118187819 */ /* 0x000fe40000010e07 */
[----:B------:R-:W-:Y:S01]  /*03a0*/  ISETP.GE.U32.AND.EX P0, PT, R10, R21, PT, P0 ;  /* 0x000000150a00720c */ /* 0x000fe20003f06100 */
[----:B------:R-:W-:-:S04]  /*03b0*/  IMAD.WIDE.U32 R16, R35, R36, RZ ;  /* 0x0000002423107225 */ /* 0x000fc800078e00ff */
[----:B------:R-:W-:Y:S02]  /*03c0*/  IMAD.X R0, R11, 0x1, R3, P2 ;  /* 0x000000010b007824 */ /* 0x000fe400010e0603 */
[----:B------:R-:W-:-:S03]  /*03d0*/  IMAD.WIDE.U32 R14, P1, R32, R37, R12 ;  /* 0x00000025200e7225 */ /* 0x000fc6000782000c */
[----:B------:R-:W-:Y:S01]  /*03e0*/  SHF.L.W.U32.HI R25, R7, 0x1, R0 ;  /* 0x0000000107197819 */ /* 0x000fe20000010e00 */
[----:B------:R-:W-:-:S04]  /*03f0*/  IMAD.WIDE.U32 R20, P5, R34, R37, R16 ;  /* 0x0000002522147225 */ /* 0x000fc800078a0010 */
[----:B------:R-:W-:-:S04]  /*0400*/  IMAD.WIDE.U32 R12, R32, R36, RZ ;  /* 0x00000024200c7225 */ /* 0x000fc800078e00ff */
[----:B------:R-:W-:Y:S01]  /*0410*/  IMAD.X R17, RZ, RZ, RZ, P1 ;  /* 0x000000ffff117224 */ /* 0x000fe200008e06ff */
[----:B------:R-:W-:Y:S01]  /*0420*/  ISETP.GE.U32.AND P1, PT, R7, R6, PT ;  /* 0x000000060700720c */ /* 0x000fe20003f26070 */
[----:B------:R-:W-:Y:S01]  /*0430*/  IMAD.WIDE.U32 R2, R34, R36, RZ ;  /* 0x0000002422027225 */ /* 0x000fe200078e00ff */
[----:B------:R-:W-:Y:S02]  /*0440*/  IADD3 RZ, P2, PT, R13, R14, RZ ;  /* 0x0000000e0dff7210 */ /* 0x000fe40007f5e0ff */
[----:B------:R-:W-:Y:S01]  /*0450*/  ISETP.GE.U32.AND.EX P1, PT, R0, R11, PT, P1 ;  /* 0x0000000b0000720c */ /* 0x000fe20003f26110 */
[----:B------:R-:W-:Y:S01]  /*0460*/  IMAD.WIDE.U32 R6, R33, R38, RZ ;  /* 0x0000002621067225 */ /* 0x000fe200078e00ff */
[----:B------:R-:W-:-:S03]  /*0470*/  IADD3 RZ, P4, PT, R3, R20, RZ ;  /* 0x0000001403ff7210 */ /* 0x000fc60007f9e0ff */
[----:B------:R-:W-:-:S04]  /*0480*/  IMAD.WIDE.U32 R22, R34, R34, R24 ;  /* 0x0000002222167225 */ /* 0x000fc800078e0018 */
[----:B------:R-:W-:Y:S02]  /*0490*/  IMAD.MOV.U32 R16, RZ, RZ, R15 ;  /* 0x000000ffff107224 */ /* 0x000fe400078e000f */
[----:B------:R-:W-:Y:S02]  /*04a0*/  IMAD R11, R39, R32, RZ ;  /* 0x00000020270b7224 */ /* 0x000fe400078e02ff */
[----:B------:R-:W-:Y:S02]  /*04b0*/  IMAD.X R3, RZ, RZ, RZ, P6 ;  /* 0x000000ffff037224 */ /* 0x000fe400030e06ff */
[----:B------:R-:W-:Y:S02]  /*04c0*/  IMAD.MOV.U32 R2, RZ, RZ, R19 ;  /* 0x000000ffff027224 */ /* 0x000fe400078e0013 */
[----:B------:R-:W-:Y:S02]  /*04d0*/  IMAD.IADD R23, R18, 0x1, R23 ;  /* 0x0000000112177824 */ /* 0x000fe400078e0217 */
[----:B------:R-:W-:-:S04]  /*04e0*/  IMAD.WIDE.U32 R18, P6, R32, R39, R6 ;  /* 0x0000002720127225 */ /* 0x000fc800078c0006 */
[----:B------:R-:W-:-:S04]  /*04f0*/  IMAD.WIDE.U32 R12, R38, R32, RZ ;  /* 0x00000020260c7225 */ /* 0x000fc800078e00ff */
[C---:B------:R-:W-:Y:S01]  /*0500*/  IMAD R27, R33.reuse, R38, R11 ;  /* 0x00000026211b7224 */ /* 0x040fe200078e020b */
[----:B------:R-:W-:Y:S01]  /*0510*/  SEL R11, RZ, 0x1, P1 ;  /* 0x00000001ff0b7807 */ /* 0x000fe20000800000 */
[----:B------:R-:W-:-:S04]  /*0520*/  IMAD.WIDE.U32.X R6, R33, R37, R16, P2 ;  /* 0x0000002521067225 */ /* 0x000fc800010e0410 */
[----:B------:R-:W-:-:S04]  /*0530*/  IMAD.WIDE.U32 R14, R32, R38, RZ ;  /* 0x00000026200e7225 */ /* 0x000fc800078e00ff */
[----:B------:R-:W-:Y:S01]  /*0540*/  IMAD.IADD R27, R13, 0x1, R27 ;  /* 0x000000010d1b7824 */ /* 0x000fe200078e021b */
[----:B------:R-:W-:Y:S01]  /*0550*/  IADD3 RZ, P2, PT, R15, R18, RZ ;  /* 0x000000120fff7210 */ /* 0x000fe20007f5e0ff */
[----:B------:R-:W-:Y:S01]  /*0560*/  IMAD.X R17, RZ, RZ, RZ, P6 ;  /* 0x000000ffff117224 */ /* 0x000fe200030e06ff */
[----:B------:R-:W-:Y:S01]  /*0570*/  IADD3 R14, P1, P6, R12, R6, R11 ;  /* 0x000000060c0e7210 */ /* 0x000fe20007e3e00b */
[----:B------:R-:W-:Y:S01]  /*0580*/  IMAD.MOV.U32 R16, RZ, RZ, R19 ;  /* 0x000000ffff107224 */ /* 0x000fe200078e0013 */
[----:B------:R-:W-:Y:S01]  /*0590*/  SEL R11, RZ, 0x1, P0 ;  /* 0x00000001ff0b7807 */ /* 0x000fe20000000000 */
[----:B------:R-:W-:Y:S01]  /*05a0*/  IMAD.X R19, RZ, RZ, RZ, P5 ;  /* 0x000000ffff137224 */ /* 0x000fe200028e06ff */
[----:B------:R-:W-:Y:S01]  /*05b0*/  IADD3.X R15, PT, PT, R27, R7, RZ, P1, P6 ;  /* 0x000000071b0f7210 */ /* 0x000fe20000fec4ff */
[----:B------:R-:W-:Y:S01]  /*05c0*/  IMAD.MOV.U32 R18, RZ, RZ, R21 ;  /* 0x000000ffff127224 */ /* 0x000fe200078e0015 */
[----:B------:R-:W-:Y:S01]  /*05d0*/  ISETP.GE.U32.AND P1, PT, R14, R12, PT ;  /* 0x0000000c0e00720c */ /* 0x000fe20003f26070 */
[----:B------:R-:W-:Y:S01]  /*05e0*/  IMAD.WIDE.U32.X R12, R33, R39, R16, P2 ;  /* 0x00000027210c7225 */ /* 0x000fe200010e0410 */
[----:B------:R-:W-:-:S02]  /*05f0*/  IADD3 R7, P6, PT, R11, R22, RZ ;  /* 0x000000160b077210 */ /* 0x000fc40007fde0ff */
[----:B------:R-:W-:Y:S01]  /*0600*/  ISETP.GE.U32.AND.EX P1, PT, R15, R27, PT, P1 ;  /* 0x0000001b0f00720c */ /* 0x000fe20003f26110 */
[----:B------:R-:W-:Y:S01]  /*0610*/  IMAD R11, R37, R34, RZ ;  /* 0x00000022250b7224 */ /* 0x000fe200078e02ff */
[----:B------:R-:W-:Y:S01]  /*0620*/  ISETP.GE.U32.AND P2, PT, R7, R22, PT ;  /* 0x000000160700720c */ /* 0x000fe20003f46070 */
[----:B------:R-:W-:Y:S01]  /*0630*/  IMAD.WIDE.U32 R48, R34, R36, R14 ;  /* 0x0000002422307225 */ /* 0x000fe200078e000e */
[----:B------:R-:W-:-:S03]  /*0640*/  ISETP.LT.U32.AND P0, PT, R22, R24, PT ;  /* 0x000000181600720c */ /* 0x000fc60003f01070 */
[----:B------:R-:W-:Y:S01]  /*0650*/  IMAD R17, R35, R36, R11 ;  /* 0x0000002423117224 */ /* 0x000fe200078e020b */
[----:B------:R-:W-:Y:S01]  /*0660*/  SEL R11, RZ, 0x1, P1 ;  /* 0x00000001ff0b7807 */ /* 0x000fe20000800000 */
[----:B------:R-:W-:Y:S01]  /*0670*/  IMAD.X R8, RZ, RZ, R23, P6 ;  /* 0x000000ffff087224 */ /* 0x000fe200030e0617 */
[----:B------:R-:W-:Y:S01]  /*0680*/  ISETP.GE.U32.AND P1, PT, R48, R14, PT ;  /* 0x0000000e3000720c */ /* 0x000fe20003f26070 */
[----:B------:R-:W-:Y:S01]  /*0690*/  IMAD R29, R39, R34, RZ ;  /* 0x00000022271d7224 */ /* 0x000fe200078e02ff */
[----:B------:R-:W-:Y:S01]  /*06a0*/  IADD3 R12, P5, PT, R11, R12, RZ ;  /* 0x0000000c0b0c7210 */ /* 0x000fe20007fbe0ff */
[----:B------:R-:W-:Y:S01]  /*06b0*/  IMAD.IADD R11, R49, 0x1, R17 ;  /* 0x00000001310b7824 */ /* 0x000fe200078e0211 */
[----:B------:R-:W-:Y:S01]  /*06c0*/  ISETP.GE.U32.AND.EX P2, PT, R8, R23, PT, P2 ;  /* 0x000000170800720c */ /* 0x000fe20003f46120 */
[----:B------:R-:W0:Y:S01]  /*06d0*/  LDC.64 R16, c[0x0][0x380] ;  /* 0x0000e000ff107b82 */ /* 0x000e220000000a00 */
[----:B------:R-:W-:Y:S01]  /*06e0*/  SHF.L.W.U32.HI R27, R0, 0x1, R48 ;  /* 0x00000001001b7819 */ /* 0x000fe20000010e30 */
[----:B------:R-:W-:Y:S01]  /*06f0*/  IMAD.X R13, RZ, RZ, R13, P5 ;  /* 0x000000ffff0d7224 */ /* 0x000fe200028e060d */
[----:B------:R-:W-:Y:S01]  /*0700*/  ISETP.GE.U32.AND.EX P1, PT, R11, R15, PT, P1 ;  /* 0x0000000f0b00720c */ /* 0x000fe20003f26110 */
[----:B------:R-:W-:Y:S01]  /*0710*/  IMAD.WIDE.U32 R14, R35, R38, RZ ;  /* 0x00000026230e7225 */ /* 0x000fe200078e00ff */
[----:B------:R-:W-:-:S02]  /*0720*/  ISETP.LT.U32.OR.EX P0, PT, R23, R25, !P2, P0 ;  /* 0x000000191700720c */ /* 0x000fc40005701500 */
[----:B------:R-:W-:Y:S01]  /*0730*/  SEL R57, RZ, 0x1, P1 ;  /* 0x00000001ff397807 */ /* 0x000fe20000800000 */
[----:B------:R-:W-:Y:S01]  /*0740*/  IMAD.WIDE.U32.X R24, R35, R35, R2, P3 ;  /* 0x0000002323187225 */ /* 0x000fe200018e0402 */
[----:B------:R-:W-:-:S03]  /*0750*/  SHF.L.W.U32.HI R48, R48, 0x1, R11 ;  /* 0x0000000130307819 */ /* 0x000fc60000010e0b */
[----:B------:R-:W-:-:S04]  /*0760*/  IMAD.WIDE.U32 R22, P2, R34, R39, R14 ;  /* 0x0000002722167225 */ /* 0x000fc8000784000e */
[----:B------:R-:W-:-:S04]  /*0770*/  IMAD.WIDE.U32.X R2, R35, R37, R18, P4 ;  /* 0x0000002523027225 */ /* 0x000fc800020e0412 */
[-C--:B------:R-:W-:Y:S02]  /*0780*/  IMAD R29, R35, R38.reuse, R29 ;  /* 0x00000026231d7224 */ /* 0x080fe400078e021d */
[----:B------:R-:W-:Y:S01]  /*0790*/  IMAD.WIDE.U32 R18, R34, R38, R12 ;  /* 0x0000002622127225 */ /* 0x000fe200078e000c */
[----:B0-----:R-:W5:Y:S03]  /*07a0*/  LDG.E.64 R52, desc[UR6][R16.64+0x8] ;  /* 0x0000080610347981 */ /* 0x001f66000c1e1b00 */
[----:B------:R-:W-:Y:S01]  /*07b0*/  IMAD.X R15, RZ, RZ, RZ, P2 ;  /* 0x000000ffff0f7224 */ /* 0x000fe200010e06ff */
[----:B------:R-:W-:Y:S01]  /*07c0*/  IADD3 R6, P2, PT, R27, R24, RZ ;  /* 0x000000181b067210 */ /* 0x000fe20007f5e0ff */
[----:B------:R-:W-:Y:S01]  /*07d0*/  IMAD.IADD R59, R19, 0x1, R29 ;  /* 0x00000001133b7824 */ /* 0x000fe200078e021d */
[----:B------:R-:W-:Y:S01]  /*07e0*/  IADD3 R57, P5, P6, R18, R2, R57 ;  /* 0x0000000212397210 */ /* 0x000fe20007ebe039 */
[----:B------:R-:W-:Y:S01]  /*07f0*/  IMAD.WIDE.U32 R20, R34, R38, RZ ;  /* 0x0000002622147225 */ /* 0x000fe200078e00ff */
[----:B------:R-:W-:Y:S01]  /*0800*/  SEL R19, RZ, 0x1, !P0 ;  /* 0x00000001ff137807 */ /* 0x000fe20004000000 */
[----:B------:R-:W5:Y:S01]  /*0810*/  LDG.E.64 R28, desc[UR6][R54.64] ;  /* 0x00000006361c7981 */ /* 0x000f62000c1e1b00 */
[----:B------:R-:W-:Y:S01]  /*0820*/  ISETP.GE.U32.AND P3, PT, R18, R12, PT ;  /* 0x0000000c1200720c */ /* 0x000fe20003f66070 */
[----:B------:R-:W-:Y:S01]  /*0830*/  IMAD.X R49, R48, 0x1, R25, P2 ;  /* 0x0000000130317824 */ /* 0x000fe200010e0619 */
[----:B------:R-:W-:Y:S01]  /*0840*/  ISETP.GE.U32.AND P2, PT, R57, R18, PT ;  /* 0x000000123900720c */ /* 0x000fe20003f46070 */
[----:B------:R-:W-:Y:S01]  /*0850*/  IMAD.MOV.U32 R14, RZ, RZ, R23 ;  /* 0x000000ffff0e7224 */ /* 0x000fe200078e0017 */
[----:B------:R-:W-:Y:S01]  /*0860*/  IADD3.X R12, PT, PT, R59, R3, RZ, P5, P6 ;  /* 0x000000033b0c7210 */ /* 0x000fe20002fec4ff */
[----:B------:R-:W5:Y:S01]  /*0870*/  LDG.E.64 R24, desc[UR6][R54.64+0x18] ;  /* 0x0000180636187981 */ /* 0x000f62000c1e1b00 */
[----:B------:R-:W-:-:S02]  /*0880*/  IADD3 RZ, P4, PT, R21, R22, RZ ;  /* 0x0000001615ff7210 */ /* 0x000fc40007f9e0ff */
[----:B------:R-:W-:Y:S01]  /*0890*/  IADD3 R0, P5, PT, R6, R19, RZ ;  /* 0x0000001306007210 */ /* 0x000fe20007fbe0ff */
[----:B-1----:R-:W-:Y:S01]  /*08a0*/  IMAD.WIDE.U32 R50, R37, R36, RZ ;  /* 0x0000002425327225 */ /* 0x002fe200078e00ff */
[----:B------:R-:W-:Y:S01]  /*08b0*/  ISETP.GE.U32.AND.EX P3, PT, R59, R13, PT, P3 ;  /* 0x0000000d3b00720c */ /* 0x000fe20003f66130 */
[----:B------:R-:W5:Y:S01]  /*08c0*/  LDG.E.64 R2, desc[UR6][R16.64] ;  /* 0x0000000610027981 */ /* 0x000f62000c1e1b00 */
[----:B------:R-:W-:Y:S01]  /*08d0*/  ISETP.GE.U32.AND.EX P2, PT, R12, R59, PT, P2 ;  /* 0x0000003b0c00720c */ /* 0x000fe20003f46120 */
[----:B------:R-:W-:Y:S01]  /*08e0*/  IMAD.WIDE.U32.X R14, R35, R39, R14, P4 ;  /* 0x00000027230e7225 */ /* 0x000fe200020e040e */
[----:B------:R-:W-:Y:S01]  /*08f0*/  ISETP.LT.U32.AND P1, PT, R6, R27, PT ;  /* 0x0000001b0600720c */ /* 0x000fe20003f21070 */
[----:B------:R-:W5:Y:S01]  /*0900*/  LDG.E.64 R62, desc[UR6][R16.64+0x10] ;  /* 0x00001006103e7981 */ /* 0x000f62000c1e1b00 */
[----:B------:R-:W-:Y:S01]  /*0910*/  ISETP.GE.U32.AND P0, PT, R0, R6, PT ;  /* 0x000000060000720c */ /* 0x000fe20003f06070 */
[----:B------:R-:W-:Y:S01]  /*0920*/  IMAD.X R6, RZ, RZ, R49, P5 ;  /* 0x000000ffff067224 */ /* 0x000fe200028e0631 */
[----:B------:R-:W-:Y:S01]  /*0930*/  SEL R13, RZ, 0x1, P2 ;  /* 0x00000001ff0d7807 */ /* 0x000fe20001000000 */
[----:B------:R0:W5:Y:S04]  /*0940*/  LDG.E.64 R26, desc[UR6][R54.64+0x10] ;  /* 0x00001006361a7981 */ /* 0x000168000c1e1b00 */
[----:B------:R-:W5:Y:S01]  /*0950*/  LDG.E.64 R78, desc[UR6][R16.64+0x18] ;  /* 0x00001806104e7981 */ /* 0x000f62000c1e1b00 */
[----:B------:R-:W-:-:S03]  /*0960*/  ISETP.GE.U32.AND.EX P0, PT, R6, R49, PT, P0 ;  /* 0x000000310600720c */ /* 0x000fc60003f06100 */
[----:B------:R-:W5:Y:S01]  /*0970*/  LDG.E.64 R22, desc[UR6][R30.64] ;  /* 0x000000061e167981 */ /* 0x000f62000c1e1b00 */
[----:B0-----:R-:W-:-:S03]  /*0980*/  SEL R54, RZ, 0x1, P3 ;  /* 0x00000001ff367807 */ /* 0x001fc60001800000 */
[----:B------:R-:W5:Y:S01]  /*0990*/  LDG.E.64 R20, desc[UR6][R30.64+0x8] ;  /* 0x000008061e147981 */ /* 0x000f62000c1e1b00 */
[----:B------:R-:W-:-:S03]  /*09a0*/  IMAD.WIDE.U32 R60, P3, R36, R37, R50 ;  /* 0x00000025243c7225 */ /* 0x000fc60007860032 */
[----:B------:R-:W5:Y:S01]  /*09b0*/  LDG.E.64 R18, desc[UR6][R30.64+0x10] ;  /* 0x000010061e127981 */ /* 0x000f62000c1e1b00 */
[----:B------:R-:W-:-:S03]  /*09c0*/  SHF.L.W.U32.HI R50, R11, 0x1, R57 ;  /* 0x000000010b327819 */ /* 0x000fc60000010e39 */
[----:B------:R0:W5:Y:S01]  /*09d0*/  LDG.E.64 R16, desc[UR6][R30.64+0x18] ;  /* 0x000018061e107981 */ /* 0x000162000c1e1b00 */
[----:B------:R-:W-:Y:S02]  /*09e0*/  SHF.L.W.U32.HI R51, R57, 0x1, R12 ;  /* 0x0000000139337819 */ /* 0x000fe40000010e0c */
[----:B------:R-:W-:Y:S02]  /*09f0*/  ISETP.LT.U32.OR.EX P1, PT, R49, R48, !P0, P1 ;  /* 0x000000303100720c */ /* 0x000fe40004721510 */
[----:B0-----:R-:W-:Y:S01]  /*0a00*/  IADD3 R30, P2, P4, R13, R14, R54 ;  /* 0x0000000e0d1e7210 */ /* 0x001fe20007c5e036 */
[----:B------:R-:W-:Y:S01]  /*0a10*/  IMAD.WIDE.U32 R54, R37, R38, RZ ;  /* 0x0000002625367225 */ /* 0x000fe200078e00ff */
[----:B------:R-:W-:-:S03]  /*0a20*/  SEL R11, RZ, 0x1, !P1 ;  /* 0x00000001ff0b7807 */ /* 0x000fc60004800000 */
[----:B------:R-:W-:Y:S01]  /*0a30*/  IMAD.WIDE.U32 R56, R36, R38, RZ ;  /* 0x0000002624387225 */ /* 0x000fe200078e00ff */
[----:B------:R-:W-:-:S03]  /*0a40*/  IADD3.X R31, PT, PT, RZ, R15, RZ, P2, P4 ;  /* 0x0000000fff1f7210 */ /* 0x000fc600017e84ff */
[----:B------:R-:W-:-:S04]  /*0a50*/  IMAD.WIDE.U32 R54, P0, R36, R39, R54 ;  /* 0x0000002724367225 */ /* 0x000fc80007800036 */
[----:B------:R-:W-:-:S04]  /*0a60*/  IMAD.WIDE.U32 R66, R36, R36, R50 ;  /* 0x0000002424427225 */ /* 0x000fc800078e0032 */
[----:B------:R-:W-:Y:S01]  /*0a70*/  IMAD.WIDE.U32 R58, R36, R36, RZ ;  /* 0x00000024243a7225 */ /* 0x000fe200078e00ff */
[----:B------:R-:W-:Y:S02]  /*0a80*/  IADD3 RZ, P5, PT, R57, R54, RZ ;  /* 0x0000003639ff7210 */ /* 0x000fe40007fbe0ff */
[----:B------:R-:W-:Y:S01]  /*0a90*/  IADD3 R11, P2, PT, R11, R66, RZ ;  /* 0x000000420b0b7210 */ /* 0x000fe20007f5e0ff */
[----:B------:R-:W-:Y:S01]  /*0aa0*/  IMAD.X R49, RZ, RZ, RZ, P3 ;  /* 0x000000ffff317224 */ /* 0x000fe200018e06ff */
[----:B------:R-:W-:Y:S01]  /*0ab0*/  IADD3 RZ, P3, PT, R59, R60, RZ ;  /* 0x0000003c3bff7210 */ /* 0x000fe20007f7e0ff */
[C---:B------:R-:W-:Y:S02]  /*0ac0*/  IMAD R13, R39.reuse, R36, RZ ;  /* 0x00000024270d7224 */ /* 0x040fe400078e02ff */
[----:B------:R-:W-:Y:S02]  /*0ad0*/  IMAD.IADD R54, R60, 0x1, R67 ;  /* 0x000000013c367824 */ /* 0x000fe400078e0243 */
[----:B------:R-:W-:-:S04]  /*0ae0*/  IMAD.WIDE.U32 R14, R39, R38, RZ ;  /* 0x00000026270e7225 */ /* 0x000fc800078e00ff */
[----:B------:R-:W-:Y:S01]  /*0af0*/  IMAD.WIDE.U32 R58, R36, R38, R30 ;  /* 0x00000026243a7225 */ /* 0x000fe200078e001e */
[----:B------:R-:W-:-:S03]  /*0b00*/  ISETP.GE.U32.AND P4, PT, R11, R66, PT ;  /* 0x000000420b00720c */ /* 0x000fc60003f86070 */
[----:B------:R-:W-:Y:S02]  /*0b10*/  IMAD R67, R37, R38, R13 ;  /* 0x0000002625437224 */ /* 0x000fe400078e020d */
[----:B------:R-:W-:Y:S02]  /*0b20*/  IMAD.X R13, RZ, RZ, R54, P2 ;  /* 0x000000ffff0d7224 */ /* 0x000fe400010e0636 */
[----:B------:R-:W-:Y:S01]  /*0b30*/  IMAD.X R57, RZ, RZ, RZ, P0 ;  /* 0x000000ffff397224 */ /* 0x000fe200000e06ff */
[----:B------:R-:W-:Y:S01]  /*0b40*/  ISETP.GE.U32.AND P0, PT, R58, R30, PT ;  /* 0x0000001e3a00720c */ /* 0x000fe20003f06070 */
[----:B------:R-:W-:Y:S02]  /*0b50*/  IMAD.MOV.U32 R48, RZ, RZ, R61 ;  /* 0x000000ffff307224 */ /* 0x000fe400078e003d */
[----:B------:R-:W-:Y:S01]  /*0b60*/  IMAD.WIDE.U32 R60, R38, R38, RZ ;  /* 0x00000026263c7225 */ /* 0x000fe200078e00ff */
[----:B------:R-:W-:-:S03]  /*0b70*/  ISETP.LT.U32.AND P1, PT, R66, R50, PT ;  /* 0x000000324200720c */ /* 0x000fc60003f21070 */
[----:B------:R-:W-:Y:S01]  /*0b80*/  IMAD.WIDE.U32 R14, P2, R38, R39, R14 ;  /* 0x00000027260e7225 */ /* 0x000fe2000784000e */
[----:B------:R-:W-:-:S03]  /*0b90*/  ISETP.GE.U32.AND.EX P6, PT, R13, R54, PT, P4 ;  /* 0x000000360d00720c */ /* 0x000fc60003fc6140 */
[----:B------:R-:W-:Y:S01]  /*0ba0*/  IMAD.IADD R30, R59, 0x1, R67 ;  /* 0x000000013b1e7824 */ /* 0x000fe200078e0243 */
[----:B------:R-:W-:Y:S01]  /*0bb0*/  IADD3 RZ, P4, PT, R61, R14, RZ ;  /* 0x0000000e3dff7210 */ /* 0x000fe20007f9e0ff */
[----:B------:R-:W-:Y:S01]  /*0bc0*/  IMAD.MOV.U32 R56, RZ, RZ, R55 ;  /* 0x000000ffff387224 */ /* 0x000fe200078e0037 */
[----:B------:R-:W-:Y:S01]  /*0bd0*/  ISETP.LT.U32.OR.EX P1, PT, R54, R51, !P6, P1 ;  /* 0x000000333600720c */ /* 0x000fe20007721510 */
[C---:B------:R-:W-:Y:S01]  /*0be0*/  IMAD.WIDE.U32.X R48, R37.reuse, R37, R48, P3 ;  /* 0x0000002525307225 */ /* 0x040fe200018e0430 */
[----:B------:R-:W-:Y:S02]  /*0bf0*/  ISETP.GE.U32.AND.EX P0, PT, R30, R31, PT, P0 ;  /* 0x0000001f1e00720c */ /* 0x000fe40003f06100 */
[----:B------:R-:W-:Y:S01]  /*0c00*/  SHF.L.W.U32.HI R61, R12, 0x1, R58 ;  /* 0x000000010c3d7819 */ /* 0x000fe20000010e3a */
[----:B------:R-:W-:Y:S01]  /*0c10*/  IMAD.WIDE.U32.X R50, R37, R39, R56, P5 ;  /* 0x0000002725327225 */ /* 0x000fe200028e0438 */
[----:B------:R-:W-:Y:S02]  /*0c20*/  SEL R71, RZ, 0x1, P0 ;  /* 0x00000001ff477807 */ /* 0x000fe40000000000 */
[----:B------:R-:W-:-:S02]  /*0c30*/  SHF.L.W.U32.HI R69, R58, 0x1, R30 ;  /* 0x000000013a457819 */ /* 0x000fc40000010e1e */
[----:B------:R-:W-:Y:S02]  /*0c40*/  IADD3 R48, P5, PT, R61, R48, RZ ;  /* 0x000000303d307210 */ /* 0x000fe40007fbe0ff */
[----:B------:R-:W-:Y:S02]  /*0c50*/  SEL R57, RZ, 0x1, !P1 ;  /* 0x00000001ff397807 */ /* 0x000fe40004800000 */
[----:B------:R-:W-:Y:S01]  /*0c60*/  IADD3 R71, P0, PT, R71, R50, RZ ;  /* 0x0000003247477210 */ /* 0x000fe20007f1e0ff */
[----:B------:R-:W-:Y:S01]  /*0c70*/  IMAD.X R56, R69, 0x1, R49, P5 ;  /* 0x0000000145387824 */ /* 0x000fe200028e0631 */
[----:B------:R-:W-:Y:S01]  /*0c80*/  IADD3 R57, P1, PT, R48, R57, RZ ;  /* 0x0000003930397210 */ /* 0x000fe20007f3e0ff */
[----:B------:R-:W-:-:S04]  /*0c90*/  IMAD.WIDE.U32 R54, R13, 0x3d1, RZ ;  /* 0x000003d10d367825 */ /* 0x000fc800078e00ff */
[----:B------:R-:W-:Y:S02]  /*0ca0*/  IMAD.X R50, RZ, RZ, R51, P0 ;  /* 0x000000ffff327224 */ /* 0x000fe400000e0633 */
[----:B------:R-:W-:Y:S01]  /*0cb0*/  IMAD.X R51, RZ, RZ, R56, P1 ;  /* 0x000000ffff337224 */ /* 0x000fe200008e0638 */
[----:B------:R-:W-:Y:S01]  /*0cc0*/  ISETP.GE.U32.AND P1, PT, R57, R48, PT ;  /* 0x000000303900720c */ /* 0x000fe20003f26070 */
[----:B------:R-:W-:Y:S01]  /*0cd0*/  IMAD.X R31, RZ, RZ, RZ, P2 ;  /* 0x000000ffff1f7224 */ /* 0x000fe200010e06ff */
[----:B------:R-:W-:Y:S01]  /*0ce0*/  ISETP.LT.U32.AND P2, PT, R48, R61, PT ;  /* 0x0000003d3000720c */ /* 0x000fe20003f41070 */
[----:B------:R-:W-:Y:S01]  /*0cf0*/  IMAD.WIDE.U32 R58, R11, 0x3d1, RZ ;  /* 0x000003d10b3a7825 */ /* 0x000fe200078e00ff */
[----:B------:R-:W-:-:S03]  /*0d00*/  ISETP.GE.U32.AND.EX P1, PT, R51, R56, PT, P1 ;  /* 0x000000383300720c */ /* 0x000fc60003f26110 */
[----:B------:R-:W-:Y:S01]  /*0d10*/  IMAD.WIDE.U32 R54, P6, RZ, R11, R54 ;  /* 0x0000000bff367225 */ /* 0x000fe200078c0036 */
[----:B------:R-:W-:Y:S02]  /*0d20*/  SHF.L.W.U32.HI R48, R30, 0x1, R71 ;  /* 0x000000011e307819 */ /* 0x000fe40000010e47 */
[----:B------:R-:W-:Y:S01]  /*0d30*/  SHF.L.W.U32.HI R49, R71, 0x1, R50 ;  /* 0x0000000147317819 */ /* 0x000fe20000010e32 */
[----:B------:R-:W-:Y:S01]  /*0d40*/  IMAD.MOV.U32 R66, RZ, RZ, R55 ;  /* 0x000000ffff427224 */ /* 0x000fe200078e0037 */
[----:B------:R-:W-:Y:S02]  /*0d50*/  ISETP.LT.U32.OR.EX P1, PT, R56, R69, !P1, P2 ;  /* 0x000000453800720c */ /* 0x000fe40004f21520 */
[----:B------:R-:W-:Y:S01]  /*0d60*/  IADD3 R68, P5, PT, R59, R54, RZ ;  /* 0x000000363b447210 */ /* 0x000fe20007fbe0ff */
[----:B------:R-:W-:Y:S01]  /*0d70*/  IMAD.WIDE.U32 R54, R51, 0x3d1, RZ ;  /* 0x000003d133367825 */ /* 0x000fe200078e00ff */
[----:B------:R-:W-:-:S03]  /*0d80*/  IADD3 R12, P3, PT, RZ, R58, RZ ;  /* 0x0000003aff0c7210 */ /* 0x000fc60007f7e0ff */
[----:B------:R-:W-:Y:S01]  /*0d90*/  IMAD.MOV.U32 R30, RZ, RZ, R15 ;  /* 0x000000ffff1e7224 */ /* 0x000fe200078e000f */
[----:B------:R-:W-:Y:S01]  /*0da0*/  SEL R15, RZ, 0x1, !P1 ;  /* 0x00000001ff0f7807 */ /* 0x000fe20004800000 */
[----:B------:R-:W-:Y:S01]  /*0db0*/  IMAD.WIDE.U32 R60, R38, R38, R48 ;  /* 0x00000026263c7225 */ /* 0x000fe200078e0030 */
[----:B------:R-:W-:-:S03]  /*0dc0*/  ISETP.GE.U32.AND P0, PT, R12, R58, PT ;  /* 0x0000003a0c00720c */ /* 0x000fc60003f06070 */
[----:B------:R-:W-:Y:S01]  /*0dd0*/  IMAD.X R67, RZ, RZ, RZ, P6 ;  /* 0x000000ffff437224 */ /* 0x000fe200030e06ff */
[----:B------:R-:W-:Y:S01]  /*0de0*/  IADD3 R56, P1, PT, R15, R60, RZ ;  /* 0x0000003c0f387210 */ /* 0x000fe20007f3e0ff */
[----:B------:R-:W-:-:S04]  /*0df0*/  IMAD.WIDE.U32 R58, R57, 0x3d1, RZ ;  /* 0x000003d1393a7825 */ /* 0x000fc800078e00ff */
[----:B------:R-:W-:-:S04]  /*0e00*/  IMAD.WIDE.U32.X R66, RZ, R13, R66, P5 ;  /* 0x0000000dff427225 */ /* 0x000fc800028e0442 */
[----:B------:R-:W-:-:S04]  /*0e10*/  IMAD.WIDE.U32 R54, P6, RZ, R57, R54 ;  /* 0x00000039ff367225 */ /* 0x000fc800078c0036 */
[----:B------:R-:W-:Y:S02]  /*0e20*/  IMAD.IADD R61, R14, 0x1, R61 ;  /* 0x000000010e3d7824 */ /* 0x000fe400078e023d */
[----:B------:R-:W-:Y:S01]  /*0e30*/  IMAD.X R11, R68, 0x1, R11, P3 ;  /* 0x00000001440b7824 */ /* 0x000fe200018e060b */
[----:B------:R-:W-:Y:S01]  /*0e40*/  IADD3 R66, P5, PT, R66, R58, RZ ;  /* 0x0000003a42427210 */ /* 0x000fe20007fbe0ff */
[----:B------:R-:W-:Y:S01]  /*0e50*/  IMAD.X R14, RZ, RZ, R61, P1 ;  /* 0x000000ffff0e7224 */ /* 0x000fe200008e063d */
[----:B------:R-:W-:Y:S02]  /*0e60*/  IADD3 R15, P3, PT, R59, R54, RZ ;  /* 0x000000363b0f7210 */ /* 0x000fe40007f7e0ff */
[----:B------:R-:W-:Y:S02]  /*0e70*/  ISETP.GE.U32.AND P2, PT, R56, R60, PT ;  /* 0x0000003c3800720c */ /* 0x000fe40003f46070 */
[----:B------:R-:W-:Y:S01]  /*0e80*/  ISETP.GE.U32.AND.EX P0, PT, R11, R68, PT, P0 ;  /* 0x000000440b00720c */ /* 0x000fe20003f06100 */
[----:B------:R-:W-:Y:S01]  /*0e90*/  IMAD.X R67, R15, 0x1, R67, P5 ;  /* 0x000000010f437824 */ /* 0x000fe200028e0643 */
[----:B------:R-:W-:-:S02]  /*0ea0*/  ISETP.LT.U32.AND P1, PT, R60, R48, PT ;  /* 0x000000303c00720c */ /* 0x000fc40003f21070 */
[----:B------:R-:W-:Y:S02]  /*0eb0*/  ISETP.GE.U32.AND.EX P2, PT, R14, R61, PT, P2 ;  /* 0x0000003d0e00720c */ /* 0x000fe40003f46120 */
[----:B------:R-:W-:Y:S02]  /*0ec0*/  SEL R48, RZ, 0x1, P0 ;  /* 0x00000001ff307807 */ /* 0x000fe40000000000 */
[C---:B------:R-:W-:Y:S01]  /*0ed0*/  IADD3 R13, P5, PT, R66.reuse, R13, RZ ;  /* 0x0000000d420d7210 */ /* 0x040fe20007fbe0ff */
[----:B------:R-:W-:Y:S01]  /*0ee0*/  IMAD.X R59, RZ, RZ, RZ, P6 ;  /* 0x000000ffff3b7224 */ /* 0x000fe200030e06ff */
[----:B------:R-:W-:Y:S02]  /*0ef0*/  ISETP.GE.U32.AND P0, PT, R66, R58, PT ;  /* 0x0000003a4200720c */ /* 0x000fe40003f06070 */
[----:B------:R-:W-:Y:S01]  /*0f00*/  ISETP.LT.U32.OR.EX P1, PT, R61, R49, !P2, P1 ;  /* 0x000000313d00720c */ /* 0x000fe20005721510 */
[----:B------:R-:W-:Y:S01]  /*0f10*/  IMAD.MOV.U32 R58, RZ, RZ, R55 ;  /* 0x000000ffff3a7224 */ /* 0x000fe200078e0037 */
[----:B------:R-:W-:-:S02]  /*0f20*/  IADD3 R48, P6, PT, R13, R48, RZ ;  /* 0x000000300d307210 */ /* 0x000fc40007fde0ff */
[----:B------:R-:W-:Y:S01]  /*0f30*/  ISETP.LT.U32.AND P2, PT, R13, R66, PT ;  /* 0x000000420d00720c */ /* 0x000fe20003f41070 */
[C---:B------:R-:W-:Y:S01]  /*0f40*/  IMAD.X R66, R67.reuse, 0x1, R57, P5 ;  /* 0x0000000143427824 */ /* 0x040fe200028e0639 */
[----:B------:R-:W-:Y:S01]  /*0f50*/  ISETP.GE.U32.AND.EX P0, PT, R67, R15, PT, P0 ;  /* 0x0000000f4300720c */ /* 0x000fe20003f06100 */
[----:B------:R-:W-:-:S04]  /*0f60*/  IMAD.WIDE.U32 R54, R14, 0x3d1, RZ ;  /* 0x000003d10e367825 */ /* 0x000fc800078e00ff */
[----:B------:R-:W-:Y:S01]  /*0f70*/  IMAD.WIDE.U32.X R30, R39, R39, R30, P4 ;  /* 0x00000027271e7225 */ /* 0x000fe200020e041e */
[----:B------:R-:W-:-:S03]  /*0f80*/  ISETP.GE.U32.AND P4, PT, R48, R13, PT ;  /* 0x0000000d3000720c */ /* 0x000fc60003f86070 */
[----:B------:R-:W-:Y:S01]  /*0f90*/  IMAD.WIDE.U32.X R60, RZ, R51, R58, P3 ;  /* 0x00000033ff3c7225 */ /* 0x000fe200018e043a */
[----:B------:R-:W-:-:S03]  /*0fa0*/  SEL R13, RZ, 0x1, P0 ;  /* 0x00000001ff0d7807 */ /* 0x000fc60000000000 */
[----:B------:R-:W-:Y:S02]  /*0fb0*/  IMAD.X R15, RZ, RZ, R66, P6 ;  /* 0x000000ffff0f7224 */ /* 0x000fe400030e0642 */
[----:B------:R-:W-:Y:S01]  /*0fc0*/  IMAD.WIDE.U32 R58, R56, 0x3d1, RZ ;  /* 0x000003d1383a7825 */ /* 0x000fe200078e00ff */
[----:B------:R-:W-:-:S03]  /*0fd0*/  SHF.R.U32.HI R49, RZ, 0x1f, R50 ;  /* 0x0000001fff317819 */ /* 0x000fc60000011632 */
[----:B------:R-:W-:Y:S01]  /*0fe0*/  IMAD.WIDE.U32 R54, P3, RZ, R56, R54 ;  /* 0x00000038ff367225 */ /* 0x000fe20007860036 */
[----:B------:R-:W-:Y:S02]  /*0ff0*/  ISETP.GE.U32.AND.EX P4, PT, R15, R66, PT, P4 ;  /* 0x000000420f00720c */ /* 0x000fe40003f86140 */
[----:B------:R-:W-:Y:S02]  /*1000*/  IADD3 R50, P0, P5, R58, R60, R13 ;  /* 0x0000003c3a327210 */ /* 0x000fe40007d1e00d */
[----:B------:R-:W-:Y:S02]  /*1010*/  SEL R13, RZ, 0x1, !P1 ;  /* 0x00000001ff0d7807 */ /* 0x000fe40004800000 */
[----:B------:R-:W-:Y:S02]  /*1020*/  IADD3 R60, P1, PT, R59, R54, RZ ;  /* 0x000000363b3c7210 */ /* 0x000fe40007f3e0ff */
[----:B------:R-:W-:Y:S02]  /*1030*/  ISETP.LT.U32.OR.EX P2, PT, R66, R67, !P4, P2 ;  /* 0x000000434200720c */ /* 0x000fe40006741520 */
[----:B------:R-:W-:-:S02]  /*1040*/  IADD3 R66, P4, P6, R13, R49, R30 ;  /* 0x000000310d427210 */ /* 0x000fc40007e9e01e */
[----:B------:R-:W-:Y:S02]  /*1050*/  IADD3.X R61, PT, PT, R60, R61, RZ, P0, P5 ;  /* 0x0000003d3c3d7210 */ /* 0x000fe400007ea4ff */
[C---:B------:R-:W-:Y:S02]  /*1060*/  IADD3 R13, P5, PT, R50.reuse, R51, RZ ;  /* 0x00000033320d7210 */ /* 0x040fe40007fbe0ff */
[----:B------:R-:W-:Y:S01]  /*1070*/  SEL R30, RZ, 0x1, !P2 ;  /* 0x00000001ff1e7807 */ /* 0x000fe20005000000 */
[----:B------:R-:W-:Y:S01]  /*1080*/  IMAD.X R51, RZ, RZ, RZ, P3 ;  /* 0x000000ffff337224 */ /* 0x000fe200018e06ff */
[----:B------:R-:W-:Y:S02]  /*1090*/  IADD3.X R67, PT, PT, RZ, RZ, R31, P4, P6 ;  /* 0x000000ffff437210 */ /* 0x000fe400027ec41f */
[----:B------:R-:W-:Y:S01]  /*10a0*/  ISETP.GE.U32.AND P3, PT, R50, R58, PT ;  /* 0x0000003a3200720c */ /* 0x000fe20003f66070 */
[----:B------:R-:W-:Y:S01]  /*10b0*/  IMAD.X R58, R61, 0x1, R56, P5 ;  /* 0x000000013d3a7824 */ /* 0x000fe200028e0638 */
[----:B------:R-:W-:-:S02]  /*10c0*/  IADD3 R30, P4, PT, R13, R30, RZ ;  /* 0x0000001e0d1e7210 */ /* 0x000fc40007f9e0ff */
[----:B------:R-:W-:Y:S01]  /*10d0*/  ISETP.LT.U32.AND P0, PT, R13, R50, PT ;  /* 0x000000320d00720c */ /* 0x000fe20003f01070 */
[----:B------:R-:W-:Y:S02]  /*10e0*/  IMAD.MOV.U32 R50, RZ, RZ, R55 ;  /* 0x000000ffff327224 */ /* 0x000fe400078e0037 */
[----:B------:R-:W-:Y:S01]  /*10f0*/  IMAD.WIDE.U32 R54, R67, 0x3d1, RZ ;  /* 0x000003d143367825 */ /* 0x000fe200078e00ff */
[----:B------:R-:W-:Y:S02]  /*1100*/  ISETP.GE.U32.AND.EX P3, PT, R61, R60, PT, P3 ;  /* 0x0000003c3d00720c */ /* 0x000fe40003f66130 */
[----:B------:R-:W-:Y:S01]  /*1110*/  ISETP.GE.U32.AND P2, PT, R30, R13, PT ;  /* 0x0000000d1e00720c */ /* 0x000fe20003f46070 */
[----:B------:R-:W-:Y:S02]  /*1120*/  IMAD.X R49, RZ, RZ, R58, P4 ;  /* 0x000000ffff317224 */ /* 0x000fe400020e063a */
[----:B------:R-:W-:Y:S01]  /*1130*/  IMAD.WIDE.U32.X R56, RZ, R14, R50, P1 ;  /* 0x0000000eff387225 */ /* 0x000fe200008e0432 */
[----:B------:R-:W-:-:S03]  /*1140*/  SEL R13, RZ, 0x1, P3 ;  /* 0x00000001ff0d7807 */ /* 0x000fc60001800000 */
[----:B------:R-:W-:Y:S01]  /*1150*/  IMAD.WIDE.U32 R50, R66, 0x3d1, RZ ;  /* 0x000003d142327825 */ /* 0x000fe200078e00ff */
[----:B------:R-:W-:-:S03]  /*1160*/  ISETP.GE.U32.AND.EX P1, PT, R49, R58, PT, P2 ;  /* 0x0000003a3100720c */ /* 0x000fc60003f26120 */
[----:B------:R-:W-:Y:S01]  /*1170*/  IMAD.WIDE.U32 R54, P4, RZ, R66, R54 ;  /* 0x00000042ff367225 */ /* 0x000fe20007880036 */
[----:B------:R-:W-:Y:S02]  /*1180*/  IADD3 R13, P2, P5, R50, R56, R13 ;  /* 0x00000038320d7210 */ /* 0x000fe40007d5e00d */
[----:B------:R-:W-:Y:S02]  /*1190*/  ISETP.LT.U32.OR.EX P0, PT, R58, R61, !P1, P0 ;  /* 0x0000003d3a00720c */ /* 0x000fe40004f01500 */
[----:B------:R-:W-:Y:S02]  /*11a0*/  IADD3 R56, P3, PT, R51, R54, RZ ;  /* 0x0000003633387210 */ /* 0x000fe40007f7e0ff */
[----:B------:R-:W-:Y:S02]  /*11b0*/  IADD3 R14, P1, PT, R13, R14, RZ ;  /* 0x0000000e0d0e7210 */ /* 0x000fe40007f3e0ff */
[----:B------:R-:W-:Y:S02]  /*11c0*/  SEL R31, RZ, 0x1, !P0 ;  /* 0x00000001ff1f7807 */ /* 0x000fe40004000000 */
[----:B------:R-:W-:-:S02]  /*11d0*/  IADD3.X R59, PT, PT, R56, R57, RZ, P2, P5 ;  /* 0x00000039383b7210 */ /* 0x000fc400017ea4ff */
[----:B------:R-:W-:-:S03]  /*11e0*/  IADD3 R31, P2, PT, R14, R31, RZ ;  /* 0x0000001f0e1f7210 */ /* 0x000fc60007f5e0ff */
[----:B------:R-:W-:Y:S01]  /*11f0*/  IMAD.X R58, R59, 0x1, R66, P1 ;  /* 0x000000013b3a7824 */ /* 0x000fe200008e0642 */
[----:B------:R-:W-:Y:S02]  /*1200*/  ISETP.GE.U32.AND P0, PT, R13, R50, PT ;  /* 0x000000320d00720c */ /* 0x000fe40003f06070 */
[----:B------:R-:W-:Y:S01]  /*1210*/  ISETP.GE.U32.AND P1, PT, R31, R14, PT ;  /* 0x0000000e1f00720c */ /* 0x000fe20003f26070 */
[----:B------:R-:W-:Y:S01]  /*1220*/  IMAD.X R51, RZ, RZ, R58, P2 ;  /* 0x000000ffff337224 */ /* 0x000fe200010e063a */
[----:B------:R-:W-:Y:S01]  /*1230*/  ISETP.GE.U32.AND.EX P0, PT, R59, R56, PT, P0 ;  /* 0x000000383b00720c */ /* 0x000fe20003f06100 */
[----:B------:R-:W-:Y:S01]  /*1240*/  IMAD.X R57, RZ, RZ, RZ, P4 ;  /* 0x000000ffff397224 */ /* 0x000fe200020e06ff */
[----:B------:R-:W-:Y:S01]  /*1250*/  ISETP.LT.U32.AND P2, PT, R14, R13, PT ;  /* 0x0000000d0e00720c */ /* 0x000fe20003f41070 */
[----:B------:R-:W-:Y:S01]  /*1260*/  IMAD.MOV.U32 R56, RZ, RZ, R55 ;  /* 0x000000ffff387224 */ /* 0x000fe200078e0037 */
[----:B------:R-:W-:Y:S02]  /*1270*/  ISETP.GE.U32.AND.EX P1, PT, R51, R58, PT, P1 ;  /* 0x0000003a3300720c */ /* 0x000fe40003f26110 */
[----:B------:R-:W-:Y:S01]  /*1280*/  SEL R13, RZ, 0x1, P0 ;  /* 0x00000001ff0d7807 */ /* 0x000fe20000000000 */
[----:B------:R-:W-:Y:S01]  /*1290*/  IMAD.WIDE.U32.X R54, RZ, R67, R56, P3 ;  /* 0x00000043ff367225 */ /* 0x000fe200018e0438 */
[----:B------:R-:W-:-:S02]  /*12a0*/  ISETP.LT.U32.OR.EX P0, PT, R58, R59, !P1, P2 ;  /* 0x0000003b3a00720c */ /* 0x000fc40004f01520 */
[----:B------:R-:W-:Y:S02]  /*12b0*/  IADD3 R60, P1, P2, R67, R54, R13 ;  /* 0x00000036433c7210 */ /* 0x000fe40007a3e00d */
[----:B------:R-:W-:Y:S02]  /*12c0*/  SEL R61, RZ, 0x1, !P0 ;  /* 0x00000001ff3d7807 */ /* 0x000fe40004000000 */
[----:B------:R-:W-:Y:S02]  /*12d0*/  IADD3.X R67, PT, PT, RZ, R55, RZ, P1, P2 ;  /* 0x00000037ff437210 */ /* 0x000fe40000fe44ff */
[----:B------:R-:W-:-:S05]  /*12e0*/  IADD3 R61, P0, PT, R60, R61, RZ ;  /* 0x0000003d3c3d7210 */ /* 0x000fca0007f1e0ff */
[----:B------:R-:W-:Y:S01]  /*12f0*/  IMAD.X R67, RZ, RZ, R67, P0 ;  /* 0x000000ffff437224 */ /* 0x000fe200000e0643 */
[----:B------:R-:W-:-:S04]  /*1300*/  ISETP.NE.U32.AND P0, PT, R61, RZ, PT ;  /* 0x000000ff3d00720c */ /* 0x000fc80003f05070 */
[----:B------:R-:W-:Y:S01]  /*1310*/  ISETP.NE.AND.EX P0, PT, R67, RZ, PT, P0 ;  /* 0x000000ff4300720c */ /* 0x000fe20003f05300 */
[----:B------:R-:W-:Y:S01]  /*1320*/  UMOV UR4, URZ ;  /* 0x000000ff00047c82 */ /* 0x000fe20008000000 */
[----:B------:R-:W-:-:S11]  /*1330*/  IMAD.MOV.U32 R55, RZ, RZ, RZ ;  /* 0x000000ffff377224 */ /* 0x000fd600078e00ff */
[----:B------:R-:W-:Y:S05]  /*1340*/  @!P0 BRA `(.L_x_580) ;  /* 0x0000000000c88947 */ /* 0x000fea0003800000 */
[----:B------:R-:W-:-:S04]  /*1350*/  IMAD.WIDE.U32 R54, R67, 0x3d1, RZ ;  /* 0x000003d143367825 */ /* 0x000fc800078e00ff */
[----:B------:R-:W-:Y:S02]  /*1360*/  IMAD.MOV.U32 R60, RZ, RZ, RZ ;  /* 0x000000ffff3c7224 */ /* 0x000fe400078e00ff */
        /* <DEDUP_REMOVED lines=48> */
.L_x_580:
[----:B------:R-:W-:Y:S01]  /*1670*/  IMAD.MOV.U32 R13, RZ, RZ, R11 ;  /* 0x000000ffff0d7224 */ /* 0x000fe200078e000b */
[----:B------:R-:W-:Y:S01]  /*1680*/  IADD3 R9, P1, PT, R48, R9, RZ ;  /* 0x0000000930097210 */ /* 0x000fe20007f3e0ff */
[----:B------:R-:W0:Y:S01]  /*1690*/  LDCU.64 UR8, c[0x3][0x18] ;  /* 0x00c00300ff0877ac */ /* 0x000e220008000a00 */
        /* <DEDUP_REMOVED lines=34> */
[----:B------:R-:W-:Y:S01]  /*18c0*/  ISETP.EQ.U32.AND P1, PT, R57, RZ, PT ;  /* 0x000000ff3900720c */ /* 0x000fe20003f22070 */
[----:B------:R-:W-:-:S05]  /*18d0*/  IMAD.X R59, RZ, RZ, UR4, P2 ;  /* 0x00000004ff3b7e24 */ /* 0x000fca00090e06ff */
[----:B------:R-:W-:-:S13]  /*18e0*/  ISETP.EQ.AND.EX P0, PT, R59, RZ, !P0, P1 ;  /* 0x000000ff3b00720c */ /* 0x000fda0004702310 */
[----:B------:R-:W-:Y:S05]  /*18f0*/  @!P0 BRA `(.L_x_581) ;  /* 0x0000000000488947 */ /* 0x000fea0003800000 */
[----:B------:R-:W-:-:S04]  /*1900*/  ISETP.GE.U32.AND P0, PT, R15, UR8, PT ;  /* 0x000000080f007c0c */ /* 0x000fc8000bf06070 */
[----:B------:R-:W-:-:S13]  /*1910*/  ISETP.GE.U32.AND.EX P0, PT, R14, UR9, PT, P0 ;  /* 0x000000090e007c0c */ /* 0x000fda000bf06100 */
[----:B------:R-:W-:Y:S05]  /*1920*/  @!P0 BRA `(.L_x_582) ;  /* 0x0000000800848947 */ /* 0x000fea0003800000 */
[----:B------:R-:W0:Y:S02]  /*1930*/  LDCU.64 UR10, c[0x3][0x10] ;  /* 0x00c00200ff0a77ac */ /* 0x000e240008000a00 */
[----:B0-----:R-:W-:-:S04]  /*1940*/  ISETP.GT.U32.AND P0, PT, R85, UR10, PT ;  /* 0x0000000a55007c0c */ /* 0x001fc8000bf04070 */
[----:B------:R-:W-:-:S13]  /*1950*/  ISETP.GT.U32.AND.EX P0, PT, R82, UR11, PT, P0 ;  /* 0x0000000b52007c0c */ /* 0x000fda000bf04100 */
[----:B------:R-:W-:Y:S05]  /*1960*/  @P0 BRA `(.L_x_581) ;  /* 0x00000000002c0947 */ /* 0x000fea0003800000 */
[----:B------:R-:W0:Y:S01]  /*1970*/  LDCU.128 UR12, c[0x3][URZ] ;  /* 0x00c00000ff0c77ac */ /* 0x000e220008000c00 */
[----:B------:R-:W-:-:S04]  /*1980*/  ISETP.GE.U32.AND P1, PT, R85, UR10, PT ;  /* 0x0000000a55007c0c */ /* 0x000fc8000bf26070 */
[----:B------:R-:W-:Y:S02]  /*1990*/  ISETP.GE.U32.AND.EX P1, PT, R82, UR11, PT, P1 ;  /* 0x0000000b52007c0c */ /* 0x000fe4000bf26110 */
[----:B0-----:R-:W-:Y:S02]  /*19a0*/  ISETP.GE.U32.AND P0, PT, R84, UR12, PT ;  /* 0x0000000c54007c0c */ /* 0x001fe4000bf06070 */
[C---:B------:R-:W-:Y:S02]  /*19b0*/  ISETP.GT.U32.AND P2, PT, R86.reuse, UR14, PT ;  /* 0x0000000e56007c0c */ /* 0x040fe4000bf44070 */
[----:B------:R-:W-:Y:S02]  /*19c0*/  ISETP.LT.U32.AND P3, PT, R86, UR14, PT ;  /* 0x0000000e56007c0c */ /* 0x000fe4000bf61070 */
[----:B------:R-:W-:Y:S02]  /*19d0*/  ISETP.GE.U32.AND.EX P0, PT, R83, UR13, PT, P0 ;  /* 0x0000000d53007c0c */ /* 0x000fe4000bf06100 */
[----:B------:R-:W-:-:S02]  /*19e0*/  ISETP.GT.U32.AND.EX P2, PT, R13, UR15, PT, P2 ;  /* 0x0000000f0d007c0c */ /* 0x000fc4000bf44120 */
[----:B------:R-:W-:-:S04]  /*19f0*/  ISETP.LT.U32.OR.EX P0, PT, R13, UR15, !P0, P3 ;  /* 0x0000000f0d007c0c */ /* 0x000fc8000c701530 */
[----:B------:R-:W-:-:S13]  /*1a00*/  PLOP3.LUT P0, PT, P1, P2, P0, 0x2f, 0x0 ;  /* 0x000000000000781c */ /* 0x000fda0000f04507 */
[----:B------:R-:W-:Y:S05]  /*1a10*/  @P0 BRA `(.L_x_582) ;  /* 0x0000000800480947 */ /* 0x000fea0003800000 */
.L_x_581:
[----:B------:R-:W0:Y:S01]  /*1a20*/  LDC.64 R4, c[0x3][RZ] ;  /* 0x00c00000ff047b82 */ /* 0x000e220000000a00 */
[----:B------:R-:W-:-:S07]  /*1a30*/  ISETP.LT.U32.AND P4, PT, R15, UR8, PT ;  /* 0x000000080f007c0c */ /* 0x000fce000bf81070 */
        /* <DEDUP_REMOVED lines=60> */
.L_x_583:
        /* <DEDUP_REMOVED lines=26> */
[----:B------:R-:W-:Y:S02]  /*1fa0*/  SEL R13, RZ, 0xffffffff, P0 ;  /* 0xffffffffff0d7807 */ /* 0x000fe40000000000 */
[----:B------:R-:W-:Y:S01]  /*1fb0*/  SEL R0, RZ, 0x1, !P2 ;  /* 0x00000001ff007807 */ /* 0x000fe20005000000 */
[----:B------:R-:W-:Y:S01]  /*1fc0*/  IMAD.X R14, R10, 0x1, R51, P3 ;  /* 0x000000010a0e7824 */ /* 0x000fe200018e0633 */
[----:B------:R-:W-:-:S02]  /*1fd0*/  ISETP.GT.U32.AND P0, PT, R15, UR8, PT ;  /* 0x000000080f007c0c */ /* 0x000fc4000bf04070 */
        /* <DEDUP_REMOVED lines=27> */
.L_x_584:
        /* <DEDUP_REMOVED lines=27> */
.L_x_582:
[----:B------:R-:W-:-:S04]  /*2340*/  IMAD.WIDE.U32 R4, R83, R32, RZ ;  /* 0x0000002053047225 */ /* 0x000fc800078e00ff */
[----:B------:R-:W-:-:S04]  /*2350*/  IMAD.WIDE.U32 R30, R83, R34, RZ ;  /* 0x00000022531e7225 */ /* 0x000fc800078e00ff */
[----:B------:R-:W-:-:S04]  /*2360*/  IMAD.WIDE.U32 R6, P0, R33, R84, R4 ;  /* 0x0000005421067225 */ /* 0x000fc80007800004 */
[----:B------:R-:W-:-:S04]  /*2370*/  IMAD.WIDE.U32 R4, R84, R32, RZ ;  /* 0x0000002054047225 */ /* 0x000fc800078e00ff */
[----:B------:R-:W-:Y:S01]  /*2380*/  IMAD.X R9, RZ, RZ, RZ, P0 ;  /* 0x000000ffff097224 */ /* 0x000fe200000e06ff */
[----:B------:R-:W-:Y:S01]  /*2390*/  IADD3 RZ, P0, PT, R5, R6, RZ ;  /* 0x0000000605ff7210 */ /* 0x000fe20007f1e0ff */
[----:B------:R-:W-:Y:S02]  /*23a0*/  IMAD.MOV.U32 R8, RZ, RZ, R7 ;  /* 0x000000ffff087224 */ /* 0x000fe400078e0007 */
[-C--:B------:R-:W-:Y:S02]  /*23b0*/  IMAD R0, R35, R84.reuse, RZ ;  /* 0x0000005423007224 */ /* 0x080fe400078e02ff */
[----:B------:R-:W-:-:S04]  /*23c0*/  IMAD.WIDE.U32 R10, R34, R84, RZ ;  /* 0x00000054220a7225 */ /* 0x000fc800078e00ff */
[----:B------:R-:W-:-:S04]  /*23d0*/  IMAD.WIDE.U32.X R4, R33, R83, R8, P0 ;  /* 0x0000005321047225 */ /* 0x000fc800000e0408 */
[----:B------:R-:W-:Y:S02]  /*23e0*/  IMAD R9, R34, R83, R0 ;  /* 0x0000005322097224 */ /* 0x000fe400078e0200 */
[----:B------:R-:W-:Y:S01]  /*23f0*/  IMAD.WIDE.U32 R6, R84, R34, RZ ;  /* 0x0000002254067225 */ /* 0x000fe200078e00ff */
[----:B------:R-:W-:-:S03]  /*2400*/  IADD3 R6, P2, PT, R4, R10, RZ ;  /* 0x0000000a04067210 */ /* 0x000fc60007f5e0ff */
[----:B------:R-:W-:-:S04]  /*2410*/  IMAD.WIDE.U32 R30, P0, R35, R84, R30 ;  /* 0x00000054231e7225 */ /* 0x000fc8000780001e */
[----:B------:R-:W-:Y:S01]  /*2420*/  IMAD.IADD R11, R11, 0x1, R9 ;  /* 0x000000010b0b7824 */ /* 0x000fe200078e0209 */
[----:B------:R-:W-:Y:S01]  /*2430*/  IADD3 RZ, P1, PT, R7, R30, RZ ;  /* 0x0000001e07ff7210 */ /* 0x000fe20007f3e0ff */
[----:B------:R-:W-:Y:S01]  /*2440*/  IMAD.X R9, RZ, RZ, RZ, P0 ;  /* 0x000000ffff097224 */ /* 0x000fe200000e06ff */
[----:B------:R-:W-:Y:S01]  /*2450*/  ISETP.GE.U32.AND P0, PT, R6, R10, PT ;  /* 0x0000000a0600720c */ /* 0x000fe20003f06070 */
[----:B------:R-:W-:Y:S02]  /*2460*/  IMAD.X R7, R11, 0x1, R5, P2 ;  /* 0x000000010b077824 */ /* 0x000fe400010e0605 */
        /* <DEDUP_REMOVED lines=16> */
[----:B------:R-:W-:Y:S01]  /*2570*/  IMAD.MOV.U32 R50, RZ, RZ, R49 ;  /* 0x000000ffff327224 */ /* 0x000fe200078e0031 */
[----:B------:R-:W-:Y:S01]  /*2580*/  IADD3.X R11, PT, PT, R31, R9, RZ, P0, P3 ;  /* 0x000000091f0b7210 */ /* 0x000fe200007e64ff */
[----:B------:R-:W-:Y:S01]  /*2590*/  IMAD.WIDE.U32 R8, R13, R32, RZ ;  /* 0x000000200d087225 */ /* 0x000fe200078e00ff */
[----:B------:R-:W-:Y:S02]  /*25a0*/  ISETP.GE.U32.AND P0, PT, R4, R6, PT ;  /* 0x000000060400720c */ /* 0x000fe40003f06070 */
[----:B------:R-:W-:Y:S01]  /*25b0*/  ISETP.GE.U32.AND.EX P1, PT, R11, R31, PT, P1 ;  /* 0x0000001f0b00720c */ /* 0x000fe20003f26110 */
[----:B------:R-:W-:Y:S02]  /*25c0*/  IMAD R6, R33, R86, RZ ;  /* 0x0000005621067224 */ /* 0x000fe400078e02ff */
[----:B------:R-:W-:Y:S01]  /*25d0*/  IMAD R0, R39, R84, RZ ;  /* 0x0000005427007224 */ /* 0x000fe200078e02ff */
[----:B------:R-:W-:Y:S01]  /*25e0*/  SEL R57, RZ, 0x1, P1 ;  /* 0x00000001ff397807 */ /* 0x000fe20000800000 */
[----:B------:R-:W-:-:S02]  /*25f0*/  IMAD R59, R32, R13, R6 ;  /* 0x0000000d203b7224 */ /* 0x000fc400078e0206 */
[----:B------:R-:W-:-:S04]  /*2600*/  IMAD.WIDE.U32 R48, R86, R32, RZ ;  /* 0x0000002056307225 */ /* 0x000fc800078e00ff */
[----:B------:R-:W-:-:S04]  /*2610*/  IMAD.WIDE.U32 R54, P3, R33, R86, R8 ;  /* 0x0000005621367225 */ /* 0x000fc80007860008 */
[----:B------:R-:W-:-:S04]  /*2620*/  IMAD.WIDE.U32.X R8, R37, R83, R50, P2 ;  /* 0x0000005325087225 */ /* 0x000fc800010e0432 */
[----:B------:R-:W-:Y:S02]  /*2630*/  IMAD.IADD R51, R5, 0x1, R59 ;  /* 0x0000000105337824 */ /* 0x000fe400078e023b */
[----:B------:R-:W-:-:S03]  /*2640*/  IMAD.WIDE.U32 R30, R38, R84, RZ ;  /* 0x00000054261e7225 */ /* 0x000fc600078e00ff */
[----:B------:R-:W-:Y:S01]  /*2650*/  ISETP.GE.U32.AND.EX P0, PT, R51, R7, PT, P0 ;  /* 0x000000073300720c */ /* 0x000fe20003f06100 */
[----:B------:R-:W-:Y:S01]  /*2660*/  IMAD R67, R38, R83, R0 ;  /* 0x0000005326437224 */ /* 0x000fe200078e0200 */
[----:B------:R-:W-:Y:S01]  /*2670*/  IADD3 R6, P1, P2, R30, R8, R57 ;  /* 0x000000081e067210 */ /* 0x000fe20007a3e039 */
[----:B------:R-:W-:Y:S01]  /*2680*/  IMAD.X R71, RZ, RZ, RZ, P3 ;  /* 0x000000ffff477224 */ /* 0x000fe200018e06ff */
[----:B------:R-:W-:Y:S01]  /*2690*/  IADD3 RZ, P3, PT, R49, R54, RZ ;  /* 0x0000003631ff7210 */ /* 0x000fe20007f7e0ff */
[----:B------:R-:W-:Y:S01]  /*26a0*/  IMAD R0, R35, R86, RZ ;  /* 0x0000005623007224 */ /* 0x000fe200078e02ff */
[----:B------:R-:W-:Y:S01]  /*26b0*/  SEL R73, RZ, 0x1, P0 ;  /* 0x00000001ff497807 */ /* 0x000fe20000000000 */
[----:B------:R-:W-:Y:S02]  /*26c0*/  IMAD.MOV.U32 R70, RZ, RZ, R55 ;  /* 0x000000ffff467224 */ /* 0x000fe400078e0037 */
[----:B------:R-:W-:Y:S02]  /*26d0*/  IMAD.IADD R67, R31, 0x1, R67 ;  /* 0x000000011f437824 */ /* 0x000fe400078e0243 */
[----:B------:R-:W-:-:S03]  /*26e0*/  IMAD.WIDE.U32 R54, R83, R38, RZ ;  /* 0x0000002653367225 */ /* 0x000fc600078e00ff */
[----:B------:R-:W-:Y:S01]  /*26f0*/  IADD3.X R7, PT, PT, R67, R9, RZ, P1, P2 ;  /* 0x0000000943077210 */ /* 0x000fe20000fe44ff */
[C---:B------:R-:W-:Y:S02]  /*2700*/  IMAD R31, R34.reuse, R13, R0 ;  /* 0x0000000d221f7224 */ /* 0x040fe400078e0200 */
[----:B------:R-:W-:-:S04]  /*2710*/  IMAD.WIDE.U32 R60, R34, R86, R10 ;  /* 0x00000056223c7225 */ /* 0x000fc800078e000a */
[----:B------:R-:W-:Y:S01]  /*2720*/  IMAD.WIDE.U32 R68, R13, R34, RZ ;  /* 0x000000220d447225 */ /* 0x000fe200078e00ff */
[----:B------:R-:W-:-:S03]  /*2730*/  ISETP.GE.U32.AND P0, PT, R60, R10, PT ;  /* 0x0000000a3c00720c */ /* 0x000fc60003f06070 */
        /* <DEDUP_REMOVED lines=10> */
[----:B------:R-:W-:Y:S01]  /*27e0*/  IMAD.WIDE.U32 R68, P3, R35, R86, R68 ;  /* 0x0000005623447225 */ /* 0x000fe20007860044 */
[----:B------:R-:W-:-:S03]  /*27f0*/  ISETP.GE.U32.AND P0, PT, R6, R30, PT ;  /* 0x0000001e0600720c */ /* 0x000fc60003f06070 */
[----:B------:R-:W-:Y:S01]  /*2800*/  IMAD.X R11, RZ, RZ, RZ, P1 ;  /* 0x000000ffff0b7224 */ /* 0x000fe200008e06ff */
[----:B------:R-:W-:Y:S01]  /*2810*/  ISETP.GE.U32.AND P1, PT, R8, R60, PT ;  /* 0x0000003c0800720c */ /* 0x000fe20003f26070 */
[----:B------:R-:W-:Y:S01]  /*2820*/  IMAD.WIDE.U32 R48, R13, R36, RZ ;  /* 0x000000240d307225 */ /* 0x000fe200078e00ff */
[----:B------:R-:W-:Y:S02]  /*2830*/  IADD3 RZ, P2, PT, R57, R68, RZ ;  /* 0x0000004439ff7210 */ /* 0x000fe40007f5e0ff */
[----:B------:R-:W-:Y:S01]  /*2840*/  ISETP.GE.U32.AND.EX P1, PT, R9, R31, PT, P1 ;  /* 0x0000001f0900720c */ /* 0x000fe20003f26110 */
[----:B------:R-:W-:Y:S01]  /*2850*/  IMAD.WIDE.U32 R60, R13, R38, RZ ;  /* 0x000000260d3c7225 */ /* 0x000fe200078e00ff */
[----:B------:R-:W-:-:S03]  /*2860*/  ISETP.GE.U32.AND.EX P0, PT, R7, R67, PT, P0 ;  /* 0x000000430700720c */ /* 0x000fc60003f06100 */
[----:B------:R-:W-:Y:S01]  /*2870*/  IMAD.X R57, RZ, RZ, RZ, P3 ;  /* 0x000000ffff397224 */ /* 0x000fe200018e06ff */
[----:B------:R-:W-:Y:S01]  /*2880*/  SEL R67, RZ, 0x1, P0 ;  /* 0x00000001ff437807 */ /* 0x000fe20000000000 */
[----:B------:R-:W-:Y:S02]  /*2890*/  IMAD.MOV.U32 R56, RZ, RZ, R69 ;  /* 0x000000ffff387224 */ /* 0x000fe400078e0045 */
[----:B------:R-:W-:-:S04]  /*28a0*/  IMAD.WIDE.U32 R58, R86, R36, RZ ;  /* 0x00000024563a7225 */ /* 0x000fc800078e00ff */
[----:B------:R-:W-:-:S04]  /*28b0*/  IMAD.WIDE.U32 R48, P6, R37, R86, R48 ;  /* 0x0000005625307225 */ /* 0x000fc800078c0030 */
[----:B------:R-:W-:Y:S01]  /*28c0*/  IMAD.WIDE.U32 R30, P3, R39, R86, R60 ;  /* 0x00000056271e7225 */ /* 0x000fe2000786003c */
[----:B------:R-:W-:Y:S02]  /*28d0*/  SEL R61, RZ, 0x1, P1 ;  /* 0x00000001ff3d7807 */ /* 0x000fe40000800000 */
[----:B------:R-:W-:Y:S01]  /*28e0*/  IADD3 RZ, P4, PT, R59, R48, RZ ;  /* 0x000000303bff7210 */ /* 0x000fe20007f9e0ff */
[----:B------:R-:W-:-:S04]  /*28f0*/  IMAD.WIDE.U32.X R56, R35, R13, R56, P2 ;  /* 0x0000000d23387225 */ /* 0x000fc800010e0438 */
[----:B------:R-:W-:Y:S01]  /*2900*/  IMAD.MOV.U32 R10, RZ, RZ, R55 ;  /* 0x000000ffff0a7224 */ /* 0x000fe200078e0037 */
[----:B------:R-:W-:Y:S01]  /*2910*/  IADD3 R55, P0, P1, R61, R56, R0 ;  /* 0x000000383d377210 */ /* 0x000fe2000791e000 */
[----:B------:R-:W-:-:S03]  /*2920*/  IMAD.WIDE.U32 R58, R86, R38, RZ ;  /* 0x00000026563a7225 */ /* 0x000fc600078e00ff */
[----:B------:R-:W-:Y:S01]  /*2930*/  IADD3.X R0, PT, PT, RZ, R57, RZ, P0, P1 ;  /* 0x00000039ff007210 */ /* 0x000fe200007e24ff */
[----:B------:R-:W-:Y:S01]  /*2940*/  IMAD.WIDE.U32.X R10, R39, R83, R10, P5 ;  /* 0x00000053270a7225 */ /* 0x000fe200028e040a */
[----:B------:R-:W-:-:S03]  /*2950*/  IADD3 RZ, P2, PT, R59, R30, RZ ;  /* 0x0000001e3bff7210 */ /* 0x000fc60007f5e0ff */
[----:B------:R-:W-:Y:S01]  /*2960*/  IMAD R12, R37, R86, RZ ;  /* 0x00000056250c7224 */ /* 0x000fe200078e02ff */
[----:B------:R-:W-:Y:S01]  /*2970*/  IADD3 R54, P0, PT, R67, R10, RZ ;  /* 0x0000000a43367210 */ /* 0x000fe20007f1e0ff */
[----:B------:R-:W-:-:S04]  /*2980*/  IMAD.WIDE.U32 R60, R36, R86, R6 ;  /* 0x00000056243c7225 */ /* 0x000fc800078e0006 */
[----:B------:R-:W-:Y:S01]  /*2990*/  IMAD.WIDE.U32 R58, R82, R32, RZ ;  /* 0x00000020523a7225 */ /* 0x000fe200078e00ff */
[----:B------:R-:W-:-:S03]  /*29a0*/  IADD3 R10, P1, PT, R55, R60, RZ ;  /* 0x0000003c370a7210 */ /* 0x000fc60007f3e0ff */
[----:B------:R-:W-:Y:S02]  /*29b0*/  IMAD R69, R36, R13, R12 ;  /* 0x0000000d24457224 */ /* 0x000fe400078e020c */
[----:B------:R-:W-:Y:S01]  /*29c0*/  IMAD.X R55, RZ, RZ, R11, P0 ;  /* 0x000000ffff377224 */ /* 0x000fe200000e060b */
[----:B------:R-:W-:Y:S01]  /*29d0*/  ISETP.GE.U32.AND P0, PT, R60, R6, PT ;  /* 0x000000063c00720c */ /* 0x000fe20003f06070 */
[----:B------:R-:W-:Y:S02]  /*29e0*/  IMAD.IADD R61, R61, 0x1, R69 ;  /* 0x000000013d3d7824 */ /* 0x000fe400078e0245 */
[----:B------:R-:W-:-:S03]  /*29f0*/  IMAD.WIDE.U32 R56, R85, R32, RZ ;  /* 0x0000002055387225 */ /* 0x000fc600078e00ff */
[----:B------:R-:W-:Y:S01]  /*2a00*/  ISETP.GE.U32.AND.EX P0, PT, R61, R7, PT, P0 ;  /* 0x000000073d00720c */ /* 0x000fe20003f06100 */
[----:B------:R-:W-:-:S04]  /*2a10*/  IMAD.WIDE.U32 R58, P5, R33, R85, R58 ;  /* 0x00000055213a7225 */ /* 0x000fc800078a003a */
[----:B------:R-:W-:Y:S01]  /*2a20*/  IMAD.X R67, RZ, RZ, RZ, P6 ;  /* 0x000000ffff437224 */ /* 0x000fe200030e06ff */
[----:B------:R-:W-:Y:S01]  /*2a30*/  IADD3 RZ, P6, PT, R57, R58, RZ ;  /* 0x0000003a39ff7210 */ /* 0x000fe20007fde0ff */
[----:B------:R-:W-:Y:S02]  /*2a40*/  IMAD R7, R33, R85, RZ ;  /* 0x0000005521077224 */ /* 0x000fe400078e02ff */
[----:B------:R-:W-:Y:S01]  /*2a50*/  IMAD.X R11, R61, 0x1, R0, P1 ;  /* 0x000000013d0b7824 */ /* 0x000fe200008e0600 */
[----:B------:R-:W-:Y:S01]  /*2a60*/  ISETP.GE.U32.AND P1, PT, R10, R60, PT ;  /* 0x0000003c0a00720c */ /* 0x000fe20003f26070 */
[----:B------:R-:W-:Y:S01]  /*2a70*/  IMAD.WIDE.U32 R56, R82, R34, RZ ;  /* 0x0000002252387225 */ /* 0x000fe200078e00ff */
[----:B------:R-:W-:Y:S02]  /*2a80*/  SEL R0, RZ, 0x1, P0 ;  /* 0x00000001ff007807 */ /* 0x000fe40000000000 */
[----:B------:R-:W-:Y:S01]  /*2a90*/  ISETP.GE.U32.AND.EX P1, PT, R11, R61, PT, P1 ;  /* 0x0000003d0b00720c */ /* 0x000fe20003f26110 */
[----:B------:R-:W-:-:S02]  /*2aa0*/  IMAD.MOV.U32 R66, RZ, RZ, R49 ;  /* 0x000000ffff427224 */ /* 0x000fc400078e0031 */
[C---:B------:R-:W-:Y:S02]  /*2ab0*/  IMAD R69, R32.reuse, R82, R7 ;  /* 0x0000005220457224 */ /* 0x040fe400078e0207 */
[----:B------:R-:W-:-:S04]  /*2ac0*/  IMAD.WIDE.U32 R6, R32, R85, R8 ;  /* 0x0000005520067225 */ /* 0x000fc800078e0008 */
[----:B------:R-:W-:Y:S01]  /*2ad0*/  IMAD.WIDE.U32.X R66, R37, R13, R66, P4 ;  /* 0x0000000d25427225 */ /* 0x000fe200020e0442 */
[----:B------:R-:W-:-:S03]  /*2ae0*/  ISETP.GE.U32.AND P0, PT, R6, R8, PT ;  /* 0x000000080600720c */ /* 0x000fc60003f06070 */
[----:B------:R-:W-:-:S04]  /*2af0*/  IMAD.WIDE.U32 R48, R85, R34, RZ ;  /* 0x0000002255307225 */ /* 0x000fc800078e00ff */
[----:B------:R-:W-:-:S04]  /*2b00*/  IMAD.WIDE.U32 R56, P4, R35, R85, R56 ;  /* 0x0000005523387225 */ /* 0x000fc80007880038 */
[----:B------:R-:W-:Y:S01]  /*2b10*/  IMAD.IADD R50, R7, 0x1, R69 ;  /* 0x0000000107327824 */ /* 0x000fe200078e0245 */
[----:B------:R-:W-:Y:S01]  /*2b20*/  SEL R69, RZ, 0x1, P1 ;  /* 0x00000001ff457807 */ /* 0x000fe20000800000 */
[----:B------:R-:W-:Y:S01]  /*2b30*/  IMAD.X R61, RZ, RZ, RZ, P5 ;  /* 0x000000ffff3d7224 */ /* 0x000fe200028e06ff */
[----:B------:R-:W-:Y:S01]  /*2b40*/  IADD3 RZ, P5, PT, R49, R56, RZ ;  /* 0x0000003831ff7210 */ /* 0x000fe20007fbe0ff */
[----:B------:R-:W-:Y:S01]  /*2b50*/  IMAD.MOV.U32 R60, RZ, RZ, R59 ;  /* 0x000000ffff3c7224 */ /* 0x000fe200078e003b */
[----:B------:R-:W-:Y:S01]  /*2b60*/  ISETP.GE.U32.AND.EX P0, PT, R50, R9, PT, P0 ;  /* 0x000000093200720c */ /* 0x000fe20003f06100 */
[----:B------:R-:W-:Y:S02]  /*2b70*/  IMAD R59, R35, R85, RZ ;  /* 0x00000055233b7224 */ /* 0x000fe400078e02ff */
[----:B------:R-:W-:Y:S01]  /*2b80*/  IMAD.WIDE.U32.X R48, R33, R82, R60, P6 ;  /* 0x0000005221307225 */ /* 0x000fe200030e043c */
[----:B------:R-:W-:Y:S02]  /*2b90*/  IADD3 R61, P1, P6, R69, R66, R0 ;  /* 0x00000042453d7210 */ /* 0x000fe40007e3e000 */
[----:B------:R-:W-:Y:S01]  /*2ba0*/  SEL R71, RZ, 0x1, P0 ;  /* 0x00000001ff477807 */ /* 0x000fe20000000000 */
[C---:B------:R-:W-:Y:S01]  /*2bb0*/  IMAD R69, R34.reuse, R82, R59 ;  /* 0x0000005222457224 */ /* 0x040fe200078e023b */
[----:B------:R-:W-:Y:S01]  /*2bc0*/  IADD3.X R0, PT, PT, RZ, R67, RZ, P1, P6 ;  /* 0x00000043ff007210 */ /* 0x000fe20000fec4ff */
[----:B------:R-:W-:-:S04]  /*2bd0*/  IMAD.WIDE.U32 R58, R34, R85, R10 ;  /* 0x00000055223a7225 */ /* 0x000fc800078e000a */
[----:B------:R-:W-:Y:S01]  /*2be0*/  IMAD.WIDE.U32 R8, R82, R36, RZ ;  /* 0x0000002452087225 */ /* 0x000fe200078e00ff */
[----:B------:R-:W-:-:S03]  /*2bf0*/  IADD3 R48, P1, P6, R58, R48, R71 ;  /* 0x000000303a307210 */ /* 0x000fc60007e3e047 */
[----:B------:R-:W-:Y:S02]  /*2c00*/  IMAD.IADD R69, R59, 0x1, R69 ;  /* 0x000000013b457824 */ /* 0x000fe400078e0245 */
[----:B------:R-:W-:Y:S01]  /*2c10*/  IMAD.X R59, RZ, RZ, RZ, P4 ;  /* 0x000000ffff3b7224 */ /* 0x000fe200020e06ff */
[----:B------:R-:W-:Y:S01]  /*2c20*/  ISETP.GE.U32.AND P4, PT, R58, R10, PT ;  /* 0x0000000a3a00720c */ /* 0x000fe20003f86070 */
[----:B------:R-:W-:Y:S01]  /*2c30*/  IMAD.WIDE.U32 R66, R85, R36, RZ ;  /* 0x0000002455427225 */ /* 0x000fe200078e00ff */
[----:B------:R-:W-:Y:S02]  /*2c40*/  IADD3.X R49, PT, PT, R69, R49, RZ, P1, P6 ;  /* 0x0000003145317210 */ /* 0x000fe40000fec4ff */
[----:B------:R-:W-:Y:S01]  /*2c50*/  ISETP.GE.U32.AND P6, PT, R48, R58, PT ;  /* 0x0000003a3000720c */ /* 0x000fe20003fc6070 */
[----:B------:R-:W-:Y:S01]  /*2c60*/  IMAD.WIDE.U32 R8, P0, R37, R85, R8 ;  /* 0x0000005525087225 */ /* 0x000fe20007800008 */
[----:B------:R-:W-:Y:S02]  /*2c70*/  ISETP.GE.U32.AND.EX P4, PT, R69, R11, PT, P4 ;  /* 0x0000000b4500720c */ /* 0x000fe40003f86140 */
[----:B------:R-:W-:Y:S01]  /*2c80*/  ISETP.GE.U32.AND.EX P6, PT, R49, R69, PT, P6 ;  /* 0x000000453100720c */ /* 0x000fe20003fc6160 */
        /* <DEDUP_REMOVED lines=8> */
[----:B------:R-:W-:Y:S01]  /*2d10*/  IMAD R73, R38, R13, R12 ;  /* 0x0000000d26497224 */ /* 0x000fe200078e020c */
[----:B------:R-:W-:Y:S01]  /*2d20*/  IADD3.X R66, PT, PT, RZ, R67, RZ, P4, P5 ;  /* 0x00000043ff427210 */ /* 0x000fe200027ea4ff */
[----:B------:R-:W-:Y:S01]  /*2d30*/  IMAD.X R57, RZ, RZ, RZ, P3 ;  /* 0x000000ffff397224 */ /* 0x000fe200018e06ff */
[----:B------:R-:W-:Y:S01]  /*2d40*/  IADD3 R30, P3, PT, R61, R58, RZ ;  /* 0x0000003a3d1e7210 */ /* 0x000fe20007f7e0ff */
[----:B------:R-:W-:Y:S01]  /*2d50*/  IMAD.WIDE.U32 R10, R82, R38, RZ ;  /* 0x00000026520a7225 */ /* 0x000fe200078e00ff */
[----:B------:R-:W-:-:S03]  /*2d60*/  ISETP.GE.U32.AND P4, PT, R58, R54, PT ;  /* 0x000000363a00720c */ /* 0x000fc60003f86070 */
[----:B------:R-:W-:Y:S02]  /*2d70*/  IMAD.IADD R73, R59, 0x1, R73 ;  /* 0x000000013b497824 */ /* 0x000fe400078e0249 */
[----:B------:R-:W-:Y:S02]  /*2d80*/  IMAD.MOV.U32 R56, RZ, RZ, R31 ;  /* 0x000000ffff387224 */ /* 0x000fe400078e001f */
[C---:B------:R-:W-:Y:S01]  /*2d90*/  IMAD.X R31, R73.reuse, 0x1, R0, P3 ;  /* 0x00000001491f7824 */ /* 0x040fe200018e0600 */
[----:B------:R-:W-:Y:S01]  /*2da0*/  ISETP.GE.U32.AND.EX P4, PT, R73, R55, PT, P4 ;  /* 0x000000374900720c */ /* 0x000fe20003f86140 */
[----:B------:R-:W-:Y:S01]  /*2db0*/  IMAD.WIDE.U32 R68, R85, R38, RZ ;  /* 0x0000002655447225 */ /* 0x000fe200078e00ff */
[----:B------:R-:W-:-:S03]  /*2dc0*/  ISETP.GE.U32.AND P3, PT, R30, R58, PT ;  /* 0x0000003a1e00720c */ /* 0x000fc60003f66070 */
[----:B------:R-:W-:Y:S01]  /*2dd0*/  IMAD.WIDE.U32 R10, P6, R39, R85, R10 ;  /* 0x00000055270a7225 */ /* 0x000fe200078c000a */
[----:B------:R-:W-:-:S03]  /*2de0*/  ISETP.GE.U32.AND.EX P3, PT, R31, R73, PT, P3 ;  /* 0x000000491f00720c */ /* 0x000fc60003f66130 */
[-C--:B------:R-:W-:Y:S01]  /*2df0*/  IMAD R67, R37, R85.reuse, RZ ;  /* 0x0000005525437224 */ /* 0x080fe200078e02ff */
[----:B------:R-:W-:Y:S01]  /*2e00*/  IADD3 RZ, P5, PT, R69, R10, RZ ;  /* 0x0000000a45ff7210 */ /* 0x000fe20007fbe0ff */
[C---:B------:R-:W-:Y:S01]  /*2e10*/  IMAD.WIDE.U32 R60, R36.reuse, R85, R30 ;  /* 0x00000055243c7225 */ /* 0x040fe200078e001e */
[----:B------:R-:W-:Y:S02]  /*2e20*/  SEL R10, RZ, 0x1, P4 ;  /* 0x00000001ff0a7807 */ /* 0x000fe40002000000 */
[----:B------:R-:W-:Y:S01]  /*2e30*/  SEL R69, RZ, 0x1, P3 ;  /* 0x00000001ff457807 */ /* 0x000fe20001800000 */
[----:B------:R-:W-:Y:S01]  /*2e40*/  IMAD R67, R36, R82, R67 ;  /* 0x0000005224437224 */ /* 0x000fe200078e0243 */
[----:B------:R-:W-:Y:S01]  /*2e50*/  IADD3 R54, P4, PT, R71, R60, RZ ;  /* 0x0000003c47367210 */ /* 0x000fe20007f9e0ff */
[----:B------:R-:W-:Y:S01]  /*2e60*/  IMAD.X R59, RZ, RZ, RZ, P0 ;  /* 0x000000ffff3b7224 */ /* 0x000fe200000e06ff */
[----:B------:R-:W-:Y:S01]  /*2e70*/  ISETP.GE.U32.AND P0, PT, R60, R30, PT ;  /* 0x0000001e3c00720c */ /* 0x000fe20003f06070 */
[----:B------:R-:W-:Y:S01]  /*2e80*/  IMAD.IADD R67, R61, 0x1, R67 ;  /* 0x000000013d437824 */ /* 0x000fe200078e0243 */
[----:B------:R-:W-:Y:S01]  /*2e90*/  ISETP.GE.U32.AND P3, PT, R54, R60, PT ;  /* 0x0000003c3600720c */ /* 0x000fe20003f66070 */
[----:B------:R-:W-:-:S03]  /*2ea0*/  IMAD.WIDE.U32 R60, R14, R32, RZ ;  /* 0x000000200e3c7225 */ /* 0x000fc600078e00ff */
[C---:B------:R-:W-:Y:S01]  /*2eb0*/  ISETP.GE.U32.AND.EX P0, PT, R67.reuse, R31, PT, P0 ;  /* 0x0000001f4300720c */ /* 0x040fe20003f06100 */
[----:B------:R-:W-:Y:S02]  /*2ec0*/  IMAD.X R55, R67, 0x1, R66, P4 ;  /* 0x0000000143377824 */ /* 0x000fe400020e0642 */
[----:B------:R-:W-:Y:S01]  /*2ed0*/  IMAD.WIDE.U32.X R30, R39, R13, R56, P2 ;  /* 0x0000000d271e7225 */ /* 0x000fe200010e0438 */
[----:B------:R-:W-:Y:S02]  /*2ee0*/  SEL R0, RZ, 0x1, P0 ;  /* 0x00000001ff007807 */ /* 0x000fe40000000000 */
[----:B------:R-:W-:Y:S01]  /*2ef0*/  ISETP.GE.U32.AND.EX P3, PT, R55, R67, PT, P3 ;  /* 0x000000433700720c */ /* 0x000fe20003f66130 */
[-C--:B------:R-:W-:Y:S02]  /*2f00*/  IMAD R67, R33, R15.reuse, RZ ;  /* 0x0000000f21437224 */ /* 0x080fe400078e02ff */
[----:B------:R-:W-:Y:S01]  /*2f10*/  IMAD.MOV.U32 R58, RZ, RZ, R9 ;  /* 0x000000ffff3a7224 */ /* 0x000fe200078e0009 */
[----:B------:R-:W-:Y:S01]  /*2f20*/  SEL R73, RZ, 0x1, P3 ;  /* 0x00000001ff497807 */ /* 0x000fe20001800000 */
[----:B------:R-:W-:Y:S01]  /*2f30*/  IMAD.WIDE.U32 R8, R32, R15, R48 ;  /* 0x0000000f20087225 */ /* 0x000fe200078e0030 */
[----:B------:R-:W-:-:S03]  /*2f40*/  IADD3 R30, P0, P3, R69, R30, R10 ;  /* 0x0000001e451e7210 */ /* 0x000fc60007b1e00a */
[----:B------:R-:W-:Y:S01]  /*2f50*/  IMAD.WIDE.U32 R56, P2, R33, R15, R60 ;  /* 0x0000000f21387225 */ /* 0x000fe2000784003c */
[----:B------:R-:W-:Y:S02]  /*2f60*/  ISETP.GE.U32.AND P4, PT, R8, R48, PT ;  /* 0x000000300800720c */ /* 0x000fe40003f86070 */
[----:B------:R-:W-:Y:S01]  /*2f70*/  IADD3.X R31, PT, PT, RZ, R31, RZ, P0, P3 ;  /* 0x0000001fff1f7210 */ /* 0x000fe200007e64ff */
[----:B------:R-:W-:Y:S02]  /*2f80*/  IMAD R67, R32, R14, R67 ;  /* 0x0000000e20437224 */ /* 0x000fe400078e0243 */
[----:B------:R-:W-:-:S04]  /*2f90*/  IMAD.WIDE.U32 R60, R15, R32, RZ ;  /* 0x000000200f3c7225 */ /* 0x000fc800078e00ff */
[----:B------:R-:W-:-:S04]  /*2fa0*/  IMAD.WIDE.U32.X R58, R37, R82, R58, P1 ;  /* 0x00000052253a7225 */ /* 0x000fc800008e043a */
[----:B------:R-:W-:Y:S01]  /*2fb0*/  IMAD.IADD R12, R9, 0x1, R67 ;  /* 0x00000001090c7824 */ /* 0x000fe200078e0243 */
[----:B------:R-:W-:Y:S01]  /*2fc0*/  IADD3 R73, P0, P1, R73, R58, R0 ;  /* 0x0000003a49497210 */ /* 0x000fe2000791e000 */
[----:B------:R-:W-:Y:S01]  /*2fd0*/  IMAD.X R71, RZ, RZ, RZ, P2 ;  /* 0x000000ffff477224 */ /* 0x000fe200010e06ff */
[----:B------:R-:W-:Y:S01]  /*2fe0*/  IADD3 RZ, P2, PT, R61, R56, RZ ;  /* 0x000000383dff7210 */ /* 0x000fe20007f5e0ff */
[----:B------:R-:W-:Y:S01]  /*2ff0*/  IMAD R61, R35, R15, RZ ;  /* 0x0000000f233d7224 */ /* 0x000fe200078e02ff */
[----:B------:R-:W-:Y:S01]  /*3000*/  ISETP.GE.U32.AND.EX P4, PT, R12, R49, PT, P4 ;  /* 0x000000310c00720c */ /* 0x000fe20003f86140 */
[----:B------:R-:W-:Y:S01]  /*3010*/  IMAD.MOV.U32 R70, RZ, RZ, R57 ;  /* 0x000000ffff467224 */ /* 0x000fe200078e0039 */
[----:B------:R-:W-:Y:S01]  /*3020*/  IADD3.X R72, PT, PT, RZ, R59, RZ, P0, P1 ;  /* 0x0000003bff487210 */ /* 0x000fe200007e24ff */
[----:B------:R-:W-:Y:S01]  /*3030*/  IMAD R75, R34, R14, R61 ;  /* 0x0000000e224b7224 */ /* 0x000fe200078e023d */
[----:B------:R-:W-:Y:S01]  /*3040*/  SEL R69, RZ, 0x1, P4 ;  /* 0x00000001ff457807 */ /* 0x000fe20002000000 */
[----:B------:R-:W-:-:S02]  /*3050*/  IMAD R59, R39, R85, RZ ;  /* 0x00000055273b7224 */ /* 0x000fc400078e02ff */
[----:B------:R-:W-:-:S04]  /*3060*/  IMAD.WIDE.U32 R60, R34, R15, R54 ;  /* 0x0000000f223c7225 */ /* 0x000fc800078e0036 */
[----:B------:R-:W-:-:S04]  /*3070*/  IMAD.WIDE.U32.X R70, R33, R14, R70, P2 ;  /* 0x0000000e21467225 */ /* 0x000fc800010e0446 */
[----:B------:R-:W-:Y:S01]  /*3080*/  IMAD.WIDE.U32 R66, R14, R34, RZ ;  /* 0x000000220e427225 */ /* 0x000fe200078e00ff */
[----:B------:R-:W-:-:S03]  /*3090*/  IADD3 R10, P1, P3, R60, R70, R69 ;  /* 0x000000463c0a7210 */ /* 0x000fc60007b3e045 */
[----:B------:R-:W-:Y:S02]  /*30a0*/  IMAD R77, R38, R82, R59 ;  /* 0x00000052264d7224 */ /* 0x000fe400078e023b */
[----:B------:R-:W-:Y:S02]  /*30b0*/  IMAD.IADD R75, R61, 0x1, R75 ;  /* 0x000000013d4b7824 */ /* 0x000fe400078e024b */
[----:B------:R-:W-:-:S03]  /*30c0*/  IMAD.WIDE.U32 R48, R14, R36, RZ ;  /* 0x000000240e307225 */ /* 0x000fc600078e00ff */
[----:B------:R-:W-:Y:S01]  /*30d0*/  IADD3.X R0, PT, PT, R75, R71, RZ, P1, P3 ;  /* 0x000000474b007210 */ /* 0x000fe20000fe64ff */
[----:B------:R-:W-:-:S04]  /*30e0*/  IMAD.WIDE.U32 R58, R38, R85, R30 ;  /* 0x00000055263a7225 */ /* 0x000fc800078e001e */
[----:B------:R-:W-:Y:S01]  /*30f0*/  IMAD.WIDE.U32 R56, R15, R34, RZ ;  /* 0x000000220f387225 */ /* 0x000fe200078e00ff */
[----:B------:R-:W-:-:S03]  /*3100*/  IADD3 R56, P1, PT, R73, R58, RZ ;  /* 0x0000003a49387210 */ /* 0x000fc60007f3e0ff */
[----:B------:R-:W-:-:S04]  /*3110*/  IMAD.WIDE.U32 R66, P0, R35, R15, R66 ;  /* 0x0000000f23427225 */ /* 0x000fc80007800042 */
[----:B------:R-:W-:Y:S01]  /*3120*/  IMAD.WIDE.U32 R68, R15, R36, RZ ;  /* 0x000000240f447225 */ /* 0x000fe200078e00ff */
[----:B------:R-:W-:-:S03]  /*3130*/  IADD3 RZ, P4, PT, R57, R66, RZ ;  /* 0x0000004239ff7210 */ /* 0x000fc60007f9e0ff */
[----:B------:R-:W-:-:S04]  /*3140*/  IMAD.WIDE.U32 R48, P2, R37, R15, R48 ;  /* 0x0000000f25307225 */ /* 0x000fc80007840030 */
[----:B------:R-:W-:Y:S01]  /*3150*/  IMAD.IADD R71, R59, 0x1, R77 ;  /* 0x000000013b477824 */ /* 0x000fe200078e024d */
[----:B------:R-:W-:Y:S01]  /*3160*/  IADD3 RZ, P3, PT, R69, R48, RZ ;  /* 0x0000003045ff7210 */ /* 0x000fe20007f7e0ff */
[----:B------:R-:W-:Y:S01]  /*3170*/  IMAD.X R61, RZ, RZ, RZ, P0 ;  /* 0x000000ffff3d7224 */ /* 0x000fe200000e06ff */
[----:B------:R-:W-:Y:S01]  /*3180*/  ISETP.GE.U32.AND P0, PT, R10, R60, PT ;  /* 0x0000003c0a00720c */ /* 0x000fe20003f06070 */
[----:B------:R-:W-:Y:S01]  /*3190*/  IMAD.X R57, R71, 0x1, R72, P1 ;  /* 0x0000000147397824 */ /* 0x000fe200008e0648 */
[----:B------:R-:W-:Y:S01]  /*31a0*/  ISETP.GE.U32.AND P1, PT, R60, R54, PT ;  /* 0x000000363c00720c */ /* 0x000fe20003f26070 */
[----:B------:R-:W-:Y:S01]  /*31b0*/  IMAD.WIDE.U32 R68, R14, R38, RZ ;  /* 0x000000260e447225 */ /* 0x000fe200078e00ff */
[----:B------:R-:W-:Y:S02]  /*31c0*/  ISETP.GE.U32.AND.EX P0, PT, R0, R75, PT, P0 ;  /* 0x0000004b0000720c */ /* 0x000fe40003f06100 */
[----:B------:R-:W-:Y:S01]  /*31d0*/  ISETP.GE.U32.AND.EX P1, PT, R75, R55, PT, P1 ;  /* 0x000000374b00720c */ /* 0x000fe20003f26110 */
[----:B------:R-:W-:-:S02]  /*31e0*/  IMAD.X R59, RZ, RZ, RZ, P6 ;  /* 0x000000ffff3b7224 */ /* 0x000fc400030e06ff */
[----:B------:R-:W-:Y:S01]  /*31f0*/  IMAD.WIDE.U32 R54, P6, R39, R15, R68 ;  /* 0x0000000f27367225 */ /* 0x000fe200078c0044 */
[----:B------:R-:W-:Y:S02]  /*3200*/  SEL R48, RZ, 0x1, P1 ;  /* 0x00000001ff307807 */ /* 0x000fe40000800000 */
[----:B------:R-:W-:Y:S01]  /*3210*/  SEL R69, RZ, 0x1, P0 ;  /* 0x00000001ff457807 */ /* 0x000fe20000000000 */
[----:B------:R-:W-:Y:S01]  /*3220*/  IMAD.MOV.U32 R60, RZ, RZ, R67 ;  /* 0x000000ffff3c7224 */ /* 0x000fe200078e0043 */
[----:B------:R-:W-:Y:S01]  /*3230*/  ISETP.GE.U32.AND P1, PT, R58, R30, PT ;  /* 0x0000001e3a00720c */ /* 0x000fe20003f26070 */
[----:B------:R-:W-:Y:S01]  /*3240*/  IMAD.WIDE.U32 R66, R15, R38, RZ ;  /* 0x000000260f427225 */ /* 0x000fe200078e00ff */
[----:B------:R-:W-:Y:S02]  /*3250*/  ISETP.GE.U32.AND P0, PT, R56, R58, PT ;  /* 0x0000003a3800720c */ /* 0x000fe40003f06070 */
[----:B------:R-:W-:Y:S01]  /*3260*/  ISETP.GE.U32.AND.EX P1, PT, R71, R31, PT, P1 ;  /* 0x0000001f4700720c */ /* 0x000fe20003f26110 */
[----:B------:R-:W-:Y:S01]  /*3270*/  IMAD.MOV.U32 R58, RZ, RZ, R11 ;  /* 0x000000ffff3a7224 */ /* 0x000fe200078e000b */
[----:B------:R-:W-:Y:S01]  /*3280*/  ISETP.GE.U32.AND.EX P0, PT, R57, R71, PT, P0 ;  /* 0x000000473900720c */ /* 0x000fe20003f06100 */
[----:B------:R-:W-:Y:S01]  /*3290*/  IMAD.WIDE.U32.X R60, R35, R14, R60, P4 ;  /* 0x0000000e233c7225 */ /* 0x000fe200020e043c */
[----:B------:R-:W-:-:S02]  /*32a0*/  IADD3 RZ, P4, PT, R67, R54, RZ ;  /* 0x0000003643ff7210 */ /* 0x000fc40007f9e0ff */
[----:B------:R-:W-:Y:S01]  /*32b0*/  SEL R54, RZ, 0x1, P1 ;  /* 0x00000001ff367807 */ /* 0x000fe20000800000 */
[----:B------:R-:W-:Y:S01]  /*32c0*/  IMAD.WIDE.U32.X R30, R39, R82, R58, P5 ;  /* 0x00000052271e7225 */ /* 0x000fe200028e043a */
[----:B------:R-:W-:-:S03]  /*32d0*/  SEL R59, RZ, 0x1, P0 ;  /* 0x00000001ff3b7807 */ /* 0x000fc60000000000 */
[----:B------:R-:W-:Y:S01]  /*32e0*/  IMAD.X R67, RZ, RZ, RZ, P2 ;  /* 0x000000ffff437224 */ /* 0x000fe200010e06ff */
[----:B------:R-:W-:Y:S01]  /*32f0*/  IADD3 R11, P2, P1, R69, R60, R48 ;  /* 0x0000003c450b7210 */ /* 0x000fe2000795e030 */
[----:B------:R-:W-:Y:S01]  /*3300*/  IMAD.MOV.U32 R66, RZ, RZ, R49 ;  /* 0x000000ffff427224 */ /* 0x000fe200078e0031 */
[----:B------:R-:W-:Y:S01]  /*3310*/  IADD3 R30, P0, P5, R59, R30, R54 ;  /* 0x0000001e3b1e7210 */ /* 0x000fe20007d1e036 */
[----:B------:R-:W-:Y:S01]  /*3320*/  IMAD R49, R37, R15, RZ ;  /* 0x0000000f25317224 */ /* 0x000fe200078e02ff */
[----:B------:R-:W-:Y:S01]  /*3330*/  IADD3.X R54, PT, PT, RZ, R61, RZ, P2, P1 ;  /* 0x0000003dff367210 */ /* 0x000fe200017e24ff */
[----:B------:R-:W-:Y:S01]  /*3340*/  IMAD.WIDE.U32 R68, R36, R15, R56 ;  /* 0x0000000f24447225 */ /* 0x000fe200078e0038 */
[----:B------:R-:W-:-:S03]  /*3350*/  IADD3.X R31, PT, PT, RZ, R31, RZ, P0, P5 ;  /* 0x0000001fff1f7210 */ /* 0x000fc600007ea4ff */
[----:B------:R-:W-:Y:S01]  /*3360*/  IMAD.WIDE.U32 R58, R0, 0x3d1, RZ ;  /* 0x000003d1003a7825 */ /* 0x000fe200078e00ff */
[----:B------:R-:W-:-:S03]  /*3370*/  ISETP.GE.U32.AND P1, PT, R68, R56, PT ;  /* 0x000000384400720c */ /* 0x000fc60003f26070 */
[----:B------:R-:W-:-:S04]  /*3380*/  IMAD.WIDE.U32 R60, R10, 0x3d1, RZ ;  /* 0x000003d10a3c7825 */ /* 0x000fc800078e00ff */
[-C--:B------:R-:W-:Y:S02]  /*3390*/  IMAD R71, R36, R14.reuse, R49 ;  /* 0x0000000e24477224 */ /* 0x080fe400078e0231 */
[----:B------:R-:W-:Y:S01]  /*33a0*/  IMAD.WIDE.U32.X R48, R37, R14, R66, P3 ;  /* 0x0000000e25307225 */ /* 0x000fe200018e0442 */
[----:B------:R-:W-:Y:S02]  /*33b0*/  IADD3 R67, P5, PT, R11, R68, RZ ;  /* 0x000000440b437210 */ /* 0x000fe40007fbe0ff */
[----:B------:R-:W-:Y:S01]  /*33c0*/  IADD3 R66, P3, PT, RZ, R60, RZ ;  /* 0x0000003cff427210 */ /* 0x000fe20007f7e0ff */
[----:B------:R-:W-:Y:S01]  /*33d0*/  IMAD.IADD R69, R69, 0x1, R71 ;  /* 0x0000000145457824 */ /* 0x000fe200078e0247 */
[----:B------:R-:W-:Y:S01]  /*33e0*/  ISETP.GE.U32.AND P0, PT, R67, R68, PT ;  /* 0x000000444300720c */ /* 0x000fe20003f06070 */
        /* <DEDUP_REMOVED lines=11> */
[----:B------:R-:W-:Y:S01]  /*34a0*/  IMAD R75, R39, R15, RZ ;  /* 0x0000000f274b7224 */ /* 0x000fe200078e02ff */
[----:B------:R-:W-:Y:S01]  /*34b0*/  SEL R71, RZ, 0x1, P0 ;  /* 0x00000001ff477807 */ /* 0x000fe20000000000 */
[----:B------:R-:W-:Y:S01]  /*34c0*/  IMAD.MOV.U32 R10, RZ, RZ, R55 ;  /* 0x000000ffff0a7224 */ /* 0x000fe200078e0037 */
[----:B------:R-:W-:Y:S01]  /*34d0*/  ISETP.GE.U32.AND.EX P2, PT, R69, R60, PT, P6 ;  /* 0x0000003c4500720c */ /* 0x000fe20003f46160 */
[----:B------:R-:W-:Y:S01]  /*34e0*/  IMAD.WIDE.U32 R60, R68, 0x3d1, RZ ;  /* 0x000003d1443c7825 */ /* 0x000fe200078e00ff */
[----:B------:R-:W-:-:S03]  /*34f0*/  IADD3 R71, P1, P3, R71, R48, R54 ;  /* 0x0000003047477210 */ /* 0x000fc60007b3e036 */
[----:B------:R-:W-:Y:S01]  /*3500*/  IMAD.WIDE.U32.X R58, RZ, R0, R56, P5 ;  /* 0x00000000ff3a7225 */ /* 0x000fe200028e0438 */
[----:B------:R-:W-:-:S03]  /*3510*/  IADD3.X R77, PT, PT, RZ, R49, RZ, P1, P3 ;  /* 0x00000031ff4d7210 */ /* 0x000fc60000fe64ff */
[----:B------:R-:W-:-:S04]  /*3520*/  IMAD.WIDE.U32 R54, R38, R15, R30 ;  /* 0x0000000f26367225 */ /* 0x000fc800078e001e */
[----:B------:R-:W-:Y:S01]  /*3530*/  IMAD.WIDE.U32 R56, R67, 0x3d1, RZ ;  /* 0x000003d143387825 */ /* 0x000fe200078e00ff */
[----:B------:R-:W-:Y:S02]  /*3540*/  ISETP.GE.U32.AND P0, PT, R54, R30, PT ;  /* 0x0000001e3600720c */ /* 0x000fe40003f06070 */
[----:B------:R-:W-:Y:S01]  /*3550*/  IADD3 R71, P6, PT, R71, R54, RZ ;  /* 0x0000003647477210 */ /* 0x000fe20007fde0ff */
[----:B------:R-:W-:Y:S01]  /*3560*/  IMAD R75, R38, R14, R75 ;  /* 0x0000000e264b7224 */ /* 0x000fe200078e024b */
[----:B------:R-:W-:Y:S01]  /*3570*/  IADD3 R73, P3, PT, R58, R56, RZ ;  /* 0x000000383a497210 */ /* 0x000fe20007f7e0ff */
[----:B------:R-:W-:-:S03]  /*3580*/  IMAD.WIDE.U32 R60, P5, RZ, R67, R60 ;  /* 0x00000043ff3c7225 */ /* 0x000fc600078a003c */
[----:B------:R-:W-:Y:S01]  /*3590*/  ISETP.GE.U32.AND P1, PT, R73, R56, PT ;  /* 0x000000384900720c */ /* 0x000fe20003f26070 */
[----:B------:R-:W-:Y:S02]  /*35a0*/  IMAD.IADD R30, R55, 0x1, R75 ;  /* 0x00000001371e7824 */ /* 0x000fe400078e024b */
[----:B------:R-:W-:Y:S01]  /*35b0*/  IMAD.X R49, RZ, RZ, RZ, P5 ;  /* 0x000000ffff317224 */ /* 0x000fe200028e06ff */
[----:B------:R-:W-:Y:S01]  /*35c0*/  IADD3 R75, P5, PT, R57, R60, RZ ;  /* 0x0000003c394b7210 */ /* 0x000fe20007fbe0ff */
[----:B------:R-:W-:Y:S01]  /*35d0*/  IMAD.WIDE.U32.X R10, R39, R14, R10, P4 ;  /* 0x0000000e270a7225 */ /* 0x000fe200020e040a */
[----:B------:R-:W-:Y:S02]  /*35e0*/  IADD3 R0, P4, PT, R73, R0, RZ ;  /* 0x0000000049007210 */ /* 0x000fe40007f9e0ff */
[----:B------:R-:W-:Y:S01]  /*35f0*/  SEL R57, RZ, 0x1, P2 ;  /* 0x00000001ff397807 */ /* 0x000fe20001000000 */
[----:B------:R-:W-:Y:S01]  /*3600*/  IMAD.MOV.U32 R48, RZ, RZ, R61 ;  /* 0x000000ffff307224 */ /* 0x000fe200078e003d */
[C---:B------:R-:W-:Y:S01]  /*3610*/  ISETP.GE.U32.AND.EX P0, PT, R30.reuse, R31, PT, P0 ;  /* 0x0000001f1e00720c */ /* 0x040fe20003f06100 */
[----:B------:R-:W-:Y:S01]  /*3620*/  IMAD.X R55, R30, 0x1, R77, P6 ;  /* 0x000000011e377824 */ /* 0x000fe200030e064d */
[C---:B------:R-:W-:Y:S01]  /*3630*/  IADD3 R31, P6, PT, R0.reuse, R57, RZ ;  /* 0x00000039001f7210 */ /* 0x040fe20007fde0ff */
[----:B------:R-:W-:Y:S01]  /*3640*/  IMAD.X R70, R75, 0x1, R59, P3 ;  /* 0x000000014b467824 */ /* 0x000fe200018e063b */
[----:B------:R-:W-:Y:S01]  /*3650*/  ISETP.LT.U32.AND P2, PT, R0, R73, PT ;  /* 0x000000490000720c */ /* 0x000fe20003f41070 */
        /* <DEDUP_REMOVED lines=15> */
[----:B------:R-:W-:Y:S01]  /*3750*/  ISETP.LT.U32.OR.EX P2, PT, R67, R70, !P4, P2 ;  /* 0x000000464300720c */ /* 0x000fe20006741520 */
[----:B------:R-:W-:Y:S01]  /*3760*/  IMAD.MOV.U32 R48, RZ, RZ, R59 ;  /* 0x000000ffff307224 */ /* 0x000fe200078e003b */
[----:B------:R-:W-:Y:S01]  /*3770*/  IADD3 R75, P4, P5, R75, R10, R0 ;  /* 0x0000000a4b4b7210 */ /* 0x000fe20007d9e000 */
[----:B------:R-:W-:Y:S01]  /*3780*/  IMAD.X R49, RZ, RZ, RZ, P0 ;  /* 0x000000ffff317224 */ /* 0x000fe200000e06ff */
[----:B------:R-:W-:Y:S02]  /*3790*/  IADD3 R67, P6, PT, R61, R58, RZ ;  /* 0x0000003a3d437210 */ /* 0x000fe40007fde0ff */
[----:B------:R-:W-:-:S02]  /*37a0*/  IADD3.X R73, PT, PT, RZ, R11, RZ, P4, P5 ;  /* 0x0000000bff497210 */ /* 0x000fc400027ea4ff */
[----:B------:R-:W-:Y:S02]  /*37b0*/  IADD3 R68, P4, PT, R77, R68, RZ ;  /* 0x000000444d447210 */ /* 0x000fe40007f9e0ff */
[----:B------:R-:W-:Y:S02]  /*37c0*/  SEL R11, RZ, 0x1, !P2 ;  /* 0x00000001ff0b7807 */ /* 0x000fe40005000000 */
[----:B------:R-:W-:Y:S02]  /*37d0*/  IADD3.X R56, PT, PT, R67, R57, RZ, P1, P3 ;  /* 0x0000003943387210 */ /* 0x000fe40000fe64ff */
[----:B------:R-:W-:Y:S01]  /*37e0*/  IADD3 R59, P3, PT, R68, R11, RZ ;  /* 0x0000000b443b7210 */ /* 0x000fe20007f7e0ff */
[----:B------:R-:W-:Y:S01]  /*37f0*/  IMAD.WIDE.U32 R10, R75, 0x3d1, RZ ;  /* 0x000003d14b0a7825 */ /* 0x000fe200078e00ff */
[----:B------:R-:W-:Y:S02]  /*3800*/  ISETP.GE.U32.AND P0, PT, R77, R60, PT ;  /* 0x0000003c4d00720c */ /* 0x000fe40003f06070 */
[----:B------:R-:W-:Y:S01]  /*3810*/  ISETP.GE.U32.AND P2, PT, R59, R68, PT ;  /* 0x000000443b00720c */ /* 0x000fe20003f46070 */
[C---:B------:R-:W-:Y:S01]  /*3820*/  IMAD.X R0, R56.reuse, 0x1, R71, P4 ;  /* 0x0000000138007824 */ /* 0x040fe200020e0647 */
[----:B------:R-:W-:Y:S01]  /*3830*/  ISETP.GE.U32.AND.EX P0, PT, R56, R67, PT, P0 ;  /* 0x000000433800720c */ /* 0x000fe20003f06100 */
[----:B------:R-:W-:Y:S01]  /*3840*/  IMAD.WIDE.U32 R60, R73, 0x3d1, RZ ;  /* 0x000003d1493c7825 */ /* 0x000fe200078e00ff */
[----:B------:R-:W-:-:S03]  /*3850*/  ISETP.LT.U32.AND P1, PT, R68, R77, PT ;  /* 0x0000004d4400720c */ /* 0x000fc60003f21070 */
[----:B------:R-:W-:Y:S02]  /*3860*/  IMAD.X R57, RZ, RZ, R0, P3 ;  /* 0x000000ffff397224 */ /* 0x000fe400018e0600 */
[----:B------:R-:W-:-:S04]  /*3870*/  IMAD.WIDE.U32.X R70, RZ, R55, R48, P6 ;  /* 0x00000037ff467225 */ /* 0x000fc800030e0430 */
[----:B------:R-:W-:Y:S01]  /*3880*/  IMAD.WIDE.U32 R48, P3, RZ, R75, R60 ;  /* 0x0000004bff307225 */ /* 0x000fe2000786003c */
[----:B------:R-:W-:Y:S02]  /*3890*/  SEL R61, RZ, 0x1, P0 ;  /* 0x00000001ff3d7807 */ /* 0x000fe40000000000 */
[----:B------:R-:W-:Y:S02]  /*38a0*/  ISETP.GE.U32.AND.EX P0, PT, R57, R0, PT, P2 ;  /* 0x000000003900720c */ /* 0x000fe40003f06120 */
[----:B------:R-:W-:Y:S02]  /*38b0*/  IADD3 R61, P4, P5, R10, R70, R61 ;  /* 0x000000460a3d7210 */ /* 0x000fe40007d9e03d */
[----:B------:R-:W-:Y:S02]  /*38c0*/  ISETP.LT.U32.OR.EX P1, PT, R0, R56, !P0, P1 ;  /* 0x000000380000720c */ /* 0x000fe40004721510 */
[----:B------:R-:W-:Y:S01]  /*38d0*/  IADD3 R77, P2, PT, R11, R48, RZ ;  /* 0x000000300b4d7210 */ /* 0x000fe20007f5e0ff */
[----:B------:R-:W-:Y:S01]  /*38e0*/  IMAD.X R11, RZ, RZ, RZ, P3 ;  /* 0x000000ffff0b7224 */ /* 0x000fe200018e06ff */
[----:B------:R-:W-:-:S02]  /*38f0*/  IADD3 R0, P0, PT, R61, R55, RZ ;  /* 0x000000373d007210 */ /* 0x000fc40007f1e0ff */
[----:B------:R-:W-:Y:S02]  /*3900*/  SEL R67, RZ, 0x1, !P1 ;  /* 0x00000001ff437807 */ /* 0x000fe40004800000 */
[----:B------:R-:W-:Y:S02]  /*3910*/  IADD3.X R70, PT, PT, R77, R71, RZ, P4, P5 ;  /* 0x000000474d467210 */ /* 0x000fe400027ea4ff */
        /* <DEDUP_REMOVED lines=18> */
[----:B------:R-:W-:Y:S01]  /*3a40*/  ISETP.NE.U32.AND P0, PT, R11, RZ, PT ;  /* 0x000000ff0b00720c */ /* 0x000fe20003f05070 */
[----:B------:R-:W-:-:S03]  /*3a50*/  IMAD R0, R33, R84, RZ ;  /* 0x0000005421007224 */ /* 0x000fc600078e02ff */
[----:B------:R-:W-:-:S13]  /*3a60*/  ISETP.NE.AND.EX P0, PT, R73, RZ, PT, P0 ;  /* 0x000000ff4900720c */ /* 0x000fda0003f05300 */
        /* <DEDUP_REMOVED lines=51> */
.L_x_585:
[----:B------:R-:W-:Y:S01]  /*3da0*/  IMAD.MOV.U32 R68, RZ, RZ, R66 ;  /* 0x000000ffff447224 */ /* 0x000fe200078e0042 */
[----:B------:R-:W-:Y:S01]  /*3db0*/  IADD3 R7, P1, PT, R31, R4, RZ ;  /* 0x000000041f077210 */ /* 0x000fe20007f3e0ff */
[C---:B------:R-:W-:Y:S01]  /*3dc0*/  IMAD R5, R32.reuse, R83, R0 ;  /* 0x0000005320057224 */ /* 0x040fe200078e0200 */
[----:B------:R-:W-:Y:S01]  /*3dd0*/  UMOV UR4, URZ ;  /* 0x000000ff00047c82 */ /* 0x000fe20008000000 */
        /* <DEDUP_REMOVED lines=56> */
.L_x_586:
        /* <DEDUP_REMOVED lines=36> */
[----:B------:R-:W-:Y:S02]  /*43a0*/  IADD3 R6, P4, PT, R7, R54, RZ ;  /* 0x0000003607067210 */ /* 0x000fe40007f9e0ff */
[----:B------:R-:W-:Y:S02]  /*43b0*/  ISETP.GT.U32.AND.EX P0, PT, R9, UR9, PT, P0 ;  /* 0x0000000909007c0c */ /* 0x000fe4000bf04100 */
[----:B------:R-:W-:Y:S01]  /*43c0*/  IADD3 R10, P2, PT, R10, -R30, RZ ;  /* 0x8000001e0a0a7210 */ /* 0x000fe20007f5e0ff */
[----:B------:R-:W-:Y:S01]  /*43d0*/  IMAD.X R7, R7, 0x1, R56, P4 ;  /* 0x0000000107077824 */ /* 0x000fe200020e0638 */
[----:B------:R-:W-:-:S02]  /*43e0*/  ISETP.NE.OR.EX P0, PT, R11, RZ, P0, P1 ;  /* 0x000000ff0b00720c */ /* 0x000fc40000705710 */
[----:B------:R-:W-:Y:S01]  /*43f0*/  IADD3 R4, P3, PT, R5, R58, RZ ;  /* 0x0000003a05047210 */ /* 0x000fe20007f7e0ff */
[----:B------:R-:W-:-:S04]  /*4400*/  IMAD.X R56, R0, 0x1, ~R31, P2 ;  /* 0x0000000100387824 */ /* 0x000fc800010e0e1f */
[----:B------:R-:W-:-:S06]  /*4410*/  IMAD.X R5, R5, 0x1, R60, P3 ;  /* 0x0000000105057824 */ /* 0x000fcc00018e063c */
[----:B------:R-:W-:Y:S05]  /*4420*/  @P0 BRA `(.L_x_588) ;  /* 0x0000000000500947 */ /* 0x000fea0003800000 */
[----:B------:R-:W-:Y:S01]  /*4430*/  ISETP.GE.U32.AND P0, PT, R8, UR8, PT ;  /* 0x0000000808007c0c */ /* 0x000fe2000bf06070 */
[----:B------:R-:W-:-:S03]  /*4440*/  IMAD.MOV.U32 R0, RZ, RZ, R56 ;  /* 0x000000ffff007224 */ /* 0x000fc600078e0038 */
[----:B------:R-:W-:-:S13]  /*4450*/  ISETP.GE.U32.AND.EX P0, PT, R9, UR9, PT, P0 ;  /* 0x0000000909007c0c */ /* 0x000fda000bf06100 */
[----:B------:R-:W-:Y:S05]  /*4460*/  @!P0 BRA `(.L_x_587) ;  /* 0x0000000400a48947 */ /* 0x000fea0003800000 */
[----:B------:R-:W-:-:S04]  /*4470*/  ISETP.GT.U32.AND P0, PT, R6, R48, PT ;  /* 0x000000300600720c */ /* 0x000fc80003f04070 */
[----:B------:R-:W-:-:S13]  /*4480*/  ISETP.GT.U32.AND.EX P0, PT, R7, R49, PT, P0 ;  /* 0x000000310700720c */ /* 0x000fda0003f04100 */
[----:B------:R-:W-:Y:S05]  /*4490*/  @P0 BRA `(.L_x_588) ;  /* 0x0000000000340947 */ /* 0x000fea0003800000 */
[----:B------:R-:W-:Y:S01]  /*44a0*/  ISETP.GE.U32.AND P0, PT, R6, R48, PT ;  /* 0x000000300600720c */ /* 0x000fe20003f06070 */
[----:B------:R-:W-:-:S03]  /*44b0*/  IMAD.MOV.U32 R0, RZ, RZ, R56 ;  /* 0x000000ffff007224 */ /* 0x000fc600078e0038 */
[----:B------:R-:W-:-:S13]  /*44c0*/  ISETP.GE.U32.AND.EX P0, PT, R7, R49, PT, P0 ;  /* 0x000000310700720c */ /* 0x000fda0003f06100 */
        /* <DEDUP_REMOVED lines=9> */
[----:B------:R-:W-:Y:S05]  /*4560*/  @P0 BRA `(.L_x_587) ;  /* 0x0000000400640947 */ /* 0x000fea0003800000 */
.L_x_588:
        /* <DEDUP_REMOVED lines=32> */
[C---:B------:R-:W-:Y:S02]  /*4770*/  IADD3 R4, P3, PT, R54.reuse, R55, RZ ;  /* 0x0000003736047210 */ /* 0x040fe40007f7e0ff */
        /* <DEDUP_REMOVED lines=27> */
.L_x_589:
        /* <DEDUP_REMOVED lines=12> */
[----:B------:R-:W-:-:S02]  /*49f0*/  IADD3 R50, P2, PT, R6, -R48, RZ ;  /* 0x8000003006327210 */ /* 0x000fc40007f5e0ff */
[----:B------:R-:W-:-:S03]  /*4a00*/  SEL R0, RZ, 0x1, !P1 ;  /* 0x00000001ff007807 */ /* 0x000fc60004800000 */
[----:B------:R-:W-:Y:S01]  /*4a10*/  IMAD.X R58, R7, 0x1, ~R49, P2 ;  /* 0x00000001073a7824 */ /* 0x000fe200010e0e31 */
[----:B------:R-:W-:Y:S01]  /*4a20*/  ISETP.GE.U32.AND P2, PT, R50, R0, PT ;  /* 0x000000003200720c */ /* 0x000fe20003f46070 */
[----:B------:R-:W-:-:S03]  /*4a30*/  IMAD.X R0, R56, 0x1, ~R31, P0 ;  /* 0x0000000138007824 */ /* 0x000fc600000e0e1f */
[----:B------:R-:W-:-:S04]  /*4a40*/  ISETP.GE.U32.AND.EX P2, PT, R58, RZ, PT, P2 ;  /* 0x000000ff3a00720c */ /* 0x000fc80003f46120 */
        /* <DEDUP_REMOVED lines=11> */
.L_x_587:
[----:B-----5:R-:W-:-:S04]  /*4b00*/  IMAD.WIDE.U32 R30, R29, R84, RZ ;  /* 0x000000541d1e7225 */ /* 0x020fc800078e00ff */
        /* <DEDUP_REMOVED lines=14> */
[----:B------:R-:W-:Y:S01]  /*4bf0*/  IMAD.IADD R11, R51, 0x1, R11 ;  /* 0x00000001330b7824 */ /* 0x000fe200078e020b */
[----:B------:R-:W-:Y:S01]  /*4c00*/  IADD3 RZ, P4, PT, R57, R30, RZ ;  /* 0x0000001e39ff7210 */ /* 0x000fe20007f9e0ff */
[----:B------:R-:W-:-:S04]  /*4c10*/  IMAD.WIDE.U32 R70, R29, R85, RZ ;  /* 0x000000551d467225 */ /* 0x000fc800078e00ff */
[----:B------:R-:W-:-:S04]  /*4c20*/  IMAD.WIDE.U32 R74, R29, R15, RZ ;  /* 0x0000000f1d4a7225 */ /* 0x000fc800078e00ff */
[----:B------:R-:W-:Y:S02]  /*4c30*/  IMAD.X R49, R11, 0x1, R49, P5 ;  /* 0x000000010b317824 */ /* 0x000fe400028e0631 */
[----:B------:R-:W-:-:S03]  /*4c40*/  IMAD.WIDE.U32 R54, R28, R85, RZ ;  /* 0x000000551c367225 */ /* 0x000fc600078e00ff */
[----:B------:R-:W-:Y:S01]  /*4c50*/  ISETP.GE.U32.AND.EX P0, PT, R49, R11, PT, P0 ;  /* 0x0000000b3100720c */ /* 0x000fe20003f06100 */
[----:B------:R-:W-:-:S04]  /*4c60*/  IMAD.WIDE.U32 R56, R28, R15, RZ ;  /* 0x0000000f1c387225 */ /* 0x000fc800078e00ff */
[----:B------:R-:W-:-:S04]  /*4c70*/  IMAD.WIDE.U32 R70, P2, R28, R82, R70 ;  /* 0x000000521c467225 */ /* 0x000fc80007840046 */
[----:B------:R-:W-:Y:S01]  /*4c80*/  IMAD.WIDE.U32 R74, P3, R28, R14, R74 ;  /* 0x0000000e1c4a7225 */ /* 0x000fe2000786004a */
[----:B------:R-:W-:-:S03]  /*4c90*/  IADD3 RZ, P6, PT, R55, R70, RZ ;  /* 0x0000004637ff7210 */ /* 0x000fc60007fde0ff */
[----:B------:R-:W-:Y:S01]  /*4ca0*/  IMAD.X R51, RZ, RZ, RZ, P1 ;  /* 0x000000ffff337224 */ /* 0x000fe200008e06ff */
[----:B------:R-:W-:Y:S01]  /*4cb0*/  IADD3 RZ, P1, PT, R57, R74, RZ ;  /* 0x0000004a39ff7210 */ /* 0x000fe20007f3e0ff */
[----:B------:R-:W-:Y:S02]  /*4cc0*/  IMAD.MOV.U32 R50, RZ, RZ, R31 ;  /* 0x000000ffff327224 */ /* 0x000fe400078e001f */
[----:B------:R-:W-:Y:S02]  /*4cd0*/  IMAD R11, R82, R28, RZ ;  /* 0x0000001c520b7224 */ /* 0x000fe400078e02ff */
[----:B------:R-:W-:-:S04]  /*4ce0*/  IMAD.WIDE.U32 R54, R65, R84, RZ ;  /* 0x0000005441367225 */ /* 0x000fc800078e00ff */
[----:B------:R-:W-:-:S04]  /*4cf0*/  IMAD.WIDE.U32 R56, R85, R28, RZ ;  /* 0x0000001c55387225 */ /* 0x000fc800078e00ff */
[C---:B------:R-:W-:Y:S01]  /*4d00*/  IMAD R31, R29.reuse, R85, R11 ;  /* 0x000000551d1f7224 */ /* 0x040fe200078e020b */
[----:B------:R-:W-:Y:S01]  /*4d10*/  SEL R11, RZ, 0x1, P0 ;  /* 0x00000001ff0b7807 */ /* 0x000fe20000000000 */
[----:B------:R-:W-:-:S04]  /*4d20*/  IMAD.WIDE.U32.X R50, R29, R13, R50, P4 ;  /* 0x0000000d1d327225 */ /* 0x000fc800020e0432 */
[----:B------:R-:W-:Y:S01]  /*4d30*/  IMAD R61, R83, R64, RZ ;  /* 0x00000040533d7224 */ /* 0x000fe200078e02ff */
[----:B------:R-:W-:Y:S01]  /*4d40*/  IADD3 R50, P4, P5, R56, R50, R11 ;  /* 0x0000003238327210 */ /* 0x000fe20007d9e00b */
[----:B------:R-:W-:Y:S02]  /*4d50*/  IMAD.IADD R57, R57, 0x1, R31 ;  /* 0x0000000139397824 */ /* 0x000fe400078e021f */
[----:B------:R-:W-:-:S03]  /*4d60*/  IMAD.WIDE.U32 R54, P0, R64, R83, R54 ;  /* 0x0000005340367225 */ /* 0x000fc60007800036 */
[----:B------:R-:W-:Y:S01]  /*4d70*/  IADD3.X R51, PT, PT, R57, R51, RZ, P4, P5 ;  /* 0x0000003339337210 */ /* 0x000fe200027ea4ff */
[----:B------:R-:W-:-:S04]  /*4d80*/  IMAD.WIDE.U32 R30, R64, R84, R48 ;  /* 0x00000054401e7225 */ /* 0x000fc800078e0030 */
[-C--:B------:R-:W-:Y:S02]  /*4d90*/  IMAD R11, R65, R84.reuse, R61 ;  /* 0x00000054410b7224 */ /* 0x080fe400078e023d */
[----:B------:R-:W-:-:S04]  /*4da0*/  IMAD.WIDE.U32 R58, R64, R84, RZ ;  /* 0x00000054403a7225 */ /* 0x000fc800078e00ff */
[----:B------:R-:W-:Y:S01]  /*4db0*/  IMAD.X R69, RZ, RZ, RZ, P0 ;  /* 0x000000ffff457224 */ /* 0x000fe200000e06ff */
[----:B------:R-:W-:Y:S01]  /*4dc0*/  ISETP.GE.U32.AND P0, PT, R30, R48, PT ;  /* 0x000000301e00720c */ /* 0x000fe20003f06070 */
[----:B------:R-:W-:Y:S01]  /*4dd0*/  IMAD.IADD R11, R31, 0x1, R11 ;  /* 0x000000011f0b7824 */ /* 0x000fe200078e020b */
[----:B------:R-:W-:Y:S01]  /*4de0*/  IADD3 RZ, P4, PT, R59, R54, RZ ;  /* 0x000000363bff7210 */ /* 0x000fe20007f9e0ff */
[----:B------:R-:W-:Y:S02]  /*4df0*/  IMAD R59, R13, R64, RZ ;  /* 0x000000400d3b7224 */ /* 0x000fe400078e02ff */
[----:B------:R-:W-:Y:S01]  /*4e00*/  IMAD.MOV.U32 R68, RZ, RZ, R55 ;  /* 0x000000ffff447224 */ /* 0x000fe200078e0037 */
[----:B------:R-:W-:Y:S01]  /*4e10*/  ISETP.GE.U32.AND.EX P0, PT, R11, R49, PT, P0 ;  /* 0x000000310b00720c */ /* 0x000fe20003f06100 */
[----:B------:R-:W-:-:S03]  /*4e20*/  IMAD.WIDE.U32 R66, R65, R86, RZ ;  /* 0x0000005641427225 */ /* 0x000fc600078e00ff */
[----:B------:R-:W-:Y:S01]  /*4e30*/  SEL R73, RZ, 0x1, P0 ;  /* 0x00000001ff497807 */ /* 0x000fe20000000000 */
[-C--:B------:R-:W-:Y:S02]  /*4e40*/  IMAD R77, R65, R86.reuse, R59 ;  /* 0x00000056414d7224 */ /* 0x080fe400078e023b */
[----:B------:R-:W-:-:S04]  /*4e50*/  IMAD.WIDE.U32 R60, R64, R86, R50 ;  /* 0x00000056403c7225 */ /* 0x000fc800078e0032 */
[----:B------:R-:W-:-:S04]  /*4e60*/  IMAD.WIDE.U32.X R68, R65, R83, R68, P4 ;  /* 0x0000005341447225 */ /* 0x000fc800020e0444 */
[----:B------:R-:W-:Y:S01]  /*4e70*/  IMAD.WIDE.U32 R54, R64, R86, RZ ;  /* 0x0000005640367225 */ /* 0x000fe200078e00ff */
[----:B------:R-:W-:-:S03]  /*4e80*/  IADD3 R54, P0, P4, R60, R68, R73 ;  /* 0x000000443c367210 */ /* 0x000fc60007c1e049 */
[----:B------:R-:W-:-:S04]  /*4e90*/  IMAD.WIDE.U32 R66, P5, R64, R13, R66 ;  /* 0x0000000d40427225 */ /* 0x000fc800078a0042 */
[----:B------:R-:W-:Y:S02]  /*4ea0*/  IMAD.IADD R61, R61, 0x1, R77 ;  /* 0x000000013d3d7824 */ /* 0x000fe400078e024d */
[----:B------:R-:W-:Y:S01]  /*4eb0*/  IMAD.X R49, RZ, RZ, RZ, P2 ;  /* 0x000000ffff317224 */ /* 0x000fe200010e06ff */
[----:B------:R-:W-:Y:S01]  /*4ec0*/  ISETP.GE.U32.AND P2, PT, R50, R56, PT ;  /* 0x000000383200720c */ /* 0x000fe20003f46070 */
[----:B------:R-:W-:Y:S01]  /*4ed0*/  IMAD.X R59, RZ, RZ, RZ, P5 ;  /* 0x000000ffff3b7224 */ /* 0x000fe200028e06ff */
[----:B------:R-:W-:Y:S01]  /*4ee0*/  IADD3 RZ, P5, PT, R55, R66, RZ ;  /* 0x0000004237ff7210 */ /* 0x000fe20007fbe0ff */
[----:B------:R-:W-:Y:S01]  /*4ef0*/  IMAD.MOV.U32 R48, RZ, RZ, R71 ;  /* 0x000000ffff307224 */ /* 0x000fe200078e0047 */
[----:B------:R-:W-:Y:S01]  /*4f00*/  IADD3.X R55, PT, PT, R61, R69, RZ, P0, P4 ;  /* 0x000000453d377210 */ /* 0x000fe200007e84ff */
[----:B------:R-:W-:Y:S01]  /*4f10*/  IMAD R12, R14, R28, RZ ;  /* 0x0000001c0e0c7224 */ /* 0x000fe200078e02ff */
[----:B------:R-:W-:Y:S01]  /*4f20*/  ISETP.GE.U32.AND P4, PT, R60, R50, PT ;  /* 0x000000323c00720c */ /* 0x000fe20003f86070 */
[----:B------:R-:W-:Y:S01]  /*4f30*/  IMAD.MOV.U32 R58, RZ, RZ, R67 ;  /* 0x000000ffff3a7224 */ /* 0x000fe200078e0043 */
[----:B------:R-:W-:Y:S01]  /*4f40*/  ISETP.GE.U32.AND P0, PT, R54, R60, PT ;  /* 0x0000003c3600720c */ /* 0x000fe20003f06070 */
[----:B------:R-:W-:Y:S01]  /*4f50*/  IMAD.WIDE.U32.X R48, R29, R82, R48, P6 ;  /* 0x000000521d307225 */ /* 0x000fe200030e0430 */
[----:B------:R-:W-:-:S02]  /*4f60*/  ISETP.GE.U32.AND.EX P2, PT, R51, R57, PT, P2 ;  /* 0x000000393300720c */ /* 0x000fc40003f46120 */
[----:B------:R-:W-:Y:S01]  /*4f70*/  ISETP.GE.U32.AND.EX P4, PT, R61, R51, PT, P4 ;  /* 0x000000333d00720c */ /* 0x000fe20003f86140 */
[----:B------:R-:W-:Y:S01]  /*4f80*/  IMAD R51, R29, R15, R12 ;  /* 0x0000000f1d337224 */ /* 0x000fe200078e020c */
[----:B------:R-:W-:Y:S01]  /*4f90*/  ISETP.GE.U32.AND.EX P0, PT, R55, R61, PT, P0 ;  /* 0x0000003d3700720c */ /* 0x000fe20003f06100 */
[----:B------:R-:W-:Y:S01]  /*4fa0*/  IMAD.WIDE.U32 R60, R15, R28, RZ ;  /* 0x0000001c0f3c7225 */ /* 0x000fe200078e00ff */
[----:B------:R-:W-:Y:S02]  /*4fb0*/  SEL R67, RZ, 0x1, P2 ;  /* 0x00000001ff437807 */ /* 0x000fe40001000000 */
[----:B------:R-:W-:Y:S01]  /*4fc0*/  SEL R74, RZ, 0x1, P4 ;  /* 0x00000001ff4a7807 */ /* 0x000fe20002000000 */
[----:B------:R-:W-:Y:S01]  /*4fd0*/  IMAD.WIDE.U32 R70, R65, R15, RZ ;  /* 0x0000000f41467225 */ /* 0x000fe200078e00ff */
[----:B------:R-:W-:Y:S02]  /*4fe0*/  IADD3 R66, P2, P6, R60, R48, R67 ;  /* 0x000000303c427210 */ /* 0x000fe40007e5e043 */
[----:B------:R-:W-:Y:S01]  /*4ff0*/  SEL R57, RZ, 0x1, P0 ;  /* 0x00000001ff397807 */ /* 0x000fe20000000000 */
[----:B------:R-:W-:-:S02]  /*5000*/  IMAD.IADD R76, R61, 0x1, R51 ;  /* 0x000000013d4c7824 */ /* 0x000fc400078e0233 */
[----:B------:R-:W-:-:S03]  /*5010*/  IMAD.WIDE.U32.X R58, R65, R13, R58, P5 ;  /* 0x0000000d413a7225 */ /* 0x000fc600028e043a */
[----:B------:R-:W-:Y:S01]  /*5020*/  IADD3.X R67, PT, PT, R76, R49, RZ, P2, P6 ;  /* 0x000000314c437210 */ /* 0x000fe200017ec4ff */
[----:B------:R-:W-:Y:S01]  /*5030*/  IMAD.WIDE.U32 R72, R65, R85, RZ ;  /* 0x0000005541487225 */ /* 0x000fe200078e00ff */
[----:B------:R-:W-:-:S03]  /*5040*/  IADD3 R74, P0, P5, R57, R58, R74 ;  /* 0x0000003a394a7210 */ /* 0x000fc60007d1e04a */
[----:B------:R-:W-:Y:S01]  /*5050*/  IMAD.X R69, RZ, RZ, RZ, P3 ;  /* 0x000000ffff457224 */ /* 0x000fe200018e06ff */
[----:B------:R-:W-:Y:S01]  /*5060*/  IADD3.X R12, PT, PT, RZ, R59, RZ, P0, P5 ;  /* 0x0000003bff0c7210 */ /* 0x000fe200007ea4ff */
[----:B------:R-:W-:Y:S02]  /*5070*/  IMAD.MOV.U32 R68, RZ, RZ, R75 ;  /* 0x000000ffff447224 */ /* 0x000fe400078e004b */
[----:B------:R-:W-:-:S04]  /*5080*/  IMAD.WIDE.U32 R48, R64, R15, RZ ;  /* 0x0000000f40307225 */ /* 0x000fc800078e00ff */
[----:B------:R-:W-:-:S04]  /*5090*/  IMAD.WIDE.U32 R70, P2, R64, R14, R70 ;  /* 0x0000000e40467225 */ /* 0x000fc80007840046 */
[----:B------:R-:W-:Y:S01]  /*50a0*/  IMAD.WIDE.U32.X R68, R29, R14, R68, P1 ;  /* 0x0000000e1d447225 */ /* 0x000fe200008e0444 */
[----:B------:R-:W-:Y:S02]  /*50b0*/  ISETP.GE.U32.AND P1, PT, R66, R60, PT ;  /* 0x0000003c4200720c */ /* 0x000fe40003f26070 */
[----:B------:R-:W-:Y:S01]  /*50c0*/  IADD3 RZ, P5, PT, R49, R70, RZ ;  /* 0x0000004631ff7210 */ /* 0x000fe20007fbe0ff */
[----:B------:R-:W-:Y:S01]  /*50d0*/  IMAD.WIDE.U32 R56, R27, R84, RZ ;  /* 0x000000541b387225 */ /* 0x000fe200078e00ff */
[----:B------:R-:W-:-:S03]  /*50e0*/  ISETP.GE.U32.AND.EX P1, PT, R67, R76, PT, P1 ;  /* 0x0000004c4300720c */ /* 0x000fc60003f26110 */
[----:B------:R-:W-:Y:S01]  /*50f0*/  IMAD.WIDE.U32 R50, R64, R85, RZ ;  /* 0x0000005540327225 */ /* 0x000fe200078e00ff */
[----:B------:R-:W-:-:S03]  /*5100*/  SEL R75, RZ, 0x1, P1 ;  /* 0x00000001ff4b7807 */ /* 0x000fc60000800000 */
[----:B------:R-:W-:Y:S01]  /*5110*/  IMAD.WIDE.U32 R72, P6, R64, R82, R72 ;  /* 0x0000005240487225 */ /* 0x000fe200078c0048 */
[----:B------:R-:W-:-:S03]  /*5120*/  IADD3 R68, P1, PT, R75, R68, RZ ;  /* 0x000000444b447210 */ /* 0x000fc60007f3e0ff */
[----:B------:R-:W-:Y:S01]  /*5130*/  IMAD.WIDE.U32 R48, R26, R86, RZ ;  /* 0x000000561a307225 */ /* 0x000fe200078e00ff */
[----:B------:R-:W-:-:S03]  /*5140*/  IADD3 RZ, P4, PT, R51, R72, RZ ;  /* 0x0000004833ff7210 */ /* 0x000fc60007f9e0ff */
[----:B------:R-:W-:Y:S02]  /*5150*/  IMAD R48, R82, R64, RZ ;  /* 0x0000004052307224 */ /* 0x000fe400078e02ff */
[----:B------:R-:W-:-:S04]  /*5160*/  IMAD.WIDE.U32 R58, R26, R84, RZ ;  /* 0x000000541a3a7225 */ /* 0x000fc800078e00ff */
[----:B------:R-:W-:-:S04]  /*5170*/  IMAD.WIDE.U32 R56, P0, R26, R83, R56 ;  /* 0x000000531a387225 */ /* 0x000fc80007800038 */
[----:B------:R-:W-:Y:S02]  /*5180*/  IMAD.MOV.U32 R60, RZ, RZ, R73 ;  /* 0x000000ffff3c7224 */ /* 0x000fe400078e0049 */
[----:B------:R-:W-:-:S04]  /*5190*/  IMAD.WIDE.U32 R72, R64, R85, R66 ;  /* 0x0000005540487225 */ /* 0x000fc800078e0042 */
[----:B------:R-:W-:Y:S02]  /*51a0*/  IMAD R77, R65, R85, R48 ;  /* 0x00000055414d7224 */ /* 0x000fe400078e0230 */
[----:B------:R-:W-:Y:S01]  /*51b0*/  IMAD.X R61, RZ, RZ, RZ, P6 ;  /* 0x000000ffff3d7224 */ /* 0x000fe200030e06ff */
[----:B------:R-:W-:Y:S01]  /*51c0*/  IADD3 RZ, P6, PT, R59, R56, RZ ;  /* 0x000000383bff7210 */ /* 0x000fe20007fde0ff */
[----:B------:R-:W-:Y:S02]  /*51d0*/  IMAD.MOV.U32 R58, RZ, RZ, R71 ;  /* 0x000000ffff3a7224 */ /* 0x000fe400078e0047 */
[----:B------:R-:W-:-:S04]  /*51e0*/  IMAD.WIDE.U32 R50, R27, R86, RZ ;  /* 0x000000561b327225 */ /* 0x000fc800078e00ff */
[----:B------:R-:W-:Y:S01]  /*51f0*/  IMAD.X R71, RZ, RZ, RZ, P0 ;  /* 0x000000ffff477224 */ /* 0x000fe200000e06ff */
[----:B------:R-:W-:Y:S01]  /*5200*/  IADD3 R56, P0, PT, R74, R72, RZ ;  /* 0x000000484a387210 */ /* 0x000fe20007f1e0ff */
[----:B------:R-:W-:Y:S02]  /*5210*/  IMAD.IADD R73, R73, 0x1, R77 ;  /* 0x0000000149497824 */ /* 0x000fe400078e024d */
[----:B------:R-:W-:Y:S02]  /*5220*/  IMAD.MOV.U32 R70, RZ, RZ, R57 ;  /* 0x000000ffff467224 */ /* 0x000fe400078e0039 */
[----:B------:R-:W-:-:S04]  /*5230*/  IMAD.WIDE.U32 R50, P3, R26, R13, R50 ;  /* 0x0000000d1a327225 */ /* 0x000fc80007860032 */
[----:B------:R-:W-:Y:S01]  /*5240*/  IMAD.X R69, RZ, RZ, R69, P1 ;  /* 0x000000ffff457224 */ /* 0x000fe200008e0645 */
[----:B------:R-:W-:Y:S01]  /*5250*/  ISETP.GE.U32.AND P1, PT, R72, R66, PT ;  /* 0x000000424800720c */ /* 0x000fe20003f26070 */
[----:B------:R-:W-:Y:S02]  /*5260*/  IMAD.X R57, R73, 0x1, R12, P0 ;  /* 0x0000000149397824 */ /* 0x000fe400000e060c */
[----:B------:R-:W-:Y:S01]  /*5270*/  IMAD.WIDE.U32.X R60, R65, R82, R60, P4 ;  /* 0x00000052413c7225 */ /* 0x000fe200020e043c */
[----:B------:R-:W-:Y:S02]  /*5280*/  ISETP.GE.U32.AND P4, PT, R56, R72, PT ;  /* 0x000000483800720c */ /* 0x000fe40003f86070 */
[----:B------:R-:W-:Y:S01]  /*5290*/  ISETP.GE.U32.AND.EX P1, PT, R73, R67, PT, P1 ;  /* 0x000000434900720c */ /* 0x000fe20003f26110 */
[----:B------:R-:W-:Y:S01]  /*52a0*/  IMAD R75, R83, R26, RZ ;  /* 0x0000001a534b7224 */ /* 0x000fe200078e02ff */
[----:B------:R-:W-:Y:S01]  /*52b0*/  ISETP.GE.U32.AND.EX P4, PT, R57, R73, PT, P4 ;  /* 0x000000493900720c */ /* 0x000fe20003f86140 */
[----:B------:R-:W-:Y:S01]  /*52c0*/  IMAD.X R59, RZ, RZ, RZ, P2 ;  /* 0x000000ffff3b7224 */ /* 0x000fe200010e06ff */
[----:B------:R-:W-:Y:S01]  /*52d0*/  IADD3 RZ, P2, PT, R49, R50, RZ ;  /* 0x0000003231ff7210 */ /* 0x000fe20007f5e0ff */
[----:B------:R-:W-:Y:S01]  /*52e0*/  IMAD R12, R14, R64, RZ ;  /* 0x000000400e0c7224 */ /* 0x000fe200078e02ff */
[----:B------:R-:W-:Y:S01]  /*52f0*/  SEL R50, RZ, 0x1, P1 ;  /* 0x00000001ff327807 */ /* 0x000fe20000800000 */
[----:B------:R-:W-:-:S04]  /*5300*/  IMAD.WIDE.U32 R48, R26, R84, R54 ;  /* 0x000000541a307225 */ /* 0x000fc800078e0036 */
[----:B------:R-:W-:Y:S01]  /*5310*/  IMAD R73, R27, R84, R75 ;  /* 0x000000541b497224 */ /* 0x000fe200078e024b */
[----:B------:R-:W-:Y:S01]  /*5320*/  ISETP.GE.U32.AND P0, PT, R48, R54, PT ;  /* 0x000000363000720c */ /* 0x000fe20003f06070 */
[----:B------:R-:W-:Y:S02]  /*5330*/  IMAD R75, R65, R15, R12 ;  /* 0x0000000f414b7224 */ /* 0x000fe400078e020c */
[----:B------:R-:W-:Y:S02]  /*5340*/  IMAD.IADD R12, R49, 0x1, R73 ;  /* 0x00000001310c7824 */ /* 0x000fe400078e0249 */
[----:B------:R-:W-:Y:S01]  /*5350*/  IMAD.WIDE.U32.X R58, R65, R14, R58, P5 ;  /* 0x0000000e413a7225 */ /* 0x000fe200028e043a */
[----:B------:R-:W-:Y:S02]  /*5360*/  SEL R65, RZ, 0x1, P4 ;  /* 0x00000001ff417807 */ /* 0x000fe40002000000 */
[----:B------:R-:W-:Y:S01]  /*5370*/  ISETP.GE.U32.AND.EX P0, PT, R12, R55, PT, P0 ;  /* 0x000000370c00720c */ /* 0x000fe20003f06100 */
[----:B------:R-:W-:Y:S01]  /*5380*/  IMAD R73, R13, R26, RZ ;  /* 0x0000001a0d497224 */ /* 0x000fe200078e02ff */
[----:B------:R-:W-:Y:S01]  /*5390*/  IADD3 R65, P1, P4, R65, R60, R50 ;  /* 0x0000003c41417210 */ /* 0x000fe20007c3e032 */
[----:B------:R-:W-:Y:S01]  /*53a0*/  IMAD.WIDE.U32 R66, R64, R15, R68 ;  /* 0x0000000f40427225 */ /* 0x000fe200078e0044 */
[----:B------:R-:W-:-:S02]  /*53b0*/  SEL R55, RZ, 0x1, P0 ;  /* 0x00000001ff377807 */ /* 0x000fc40000000000 */
[----:B------:R-:W-:Y:S01]  /*53c0*/  IADD3.X R60, PT, PT, RZ, R61, RZ, P1, P4 ;  /* 0x0000003dff3c7210 */ /* 0x000fe20000fe84ff */
[----:B------:R-:W-:Y:S01]  /*53d0*/  IMAD R77, R27, R86, R73 ;  /* 0x000000561b4d7224 */ /* 0x000fe200078e0249 */
[----:B------:R-:W-:Y:S01]  /*53e0*/  ISETP.GE.U32.AND P5, PT, R66, R68, PT ;  /* 0x000000444200720c */ /* 0x000fe20003fa6070 */
[----:B------:R-:W-:-:S04]  /*53f0*/  IMAD.WIDE.U32 R72, R26, R86, R56 ;  /* 0x000000561a487225 */ /* 0x000fc800078e0038 */
[----:B------:R-:W-:Y:S01]  /*5400*/  IMAD.WIDE.U32.X R70, R27, R83, R70, P6 ;  /* 0x000000531b467225 */ /* 0x000fe200030e0446 */
[----:B------:R-:W-:Y:S02]  /*5410*/  IADD3 R64, P6, PT, R65, R66, RZ ;  /* 0x0000004241407210 */ /* 0x000fe40007fde0ff */
[C---:B------:R-:W-:Y:S01]  /*5420*/  ISETP.GE.U32.AND P1, PT, R72.reuse, R56, PT ;  /* 0x000000384800720c */ /* 0x040fe20003f26070 */
[----:B------:R-:W-:Y:S01]  /*5430*/  IMAD.IADD R61, R67, 0x1, R75 ;  /* 0x00000001433d7824 */ /* 0x000fe200078e024b */
[----:B------:R-:W-:Y:S01]  /*5440*/  IADD3 R54, P0, P4, R72, R70, R55 ;  /* 0x0000004648367210 */ /* 0x000fe20007c1e037 */
[----:B------:R-:W-:Y:S02]  /*5450*/  IMAD.IADD R75, R73, 0x1, R77 ;  /* 0x00000001494b7824 */ /* 0x000fe400078e024d */
[C---:B------:R-:W-:Y:S01]  /*5460*/  IMAD.X R65, R61.reuse, 0x1, R60, P6 ;  /* 0x000000013d417824 */ /* 0x040fe200030e063c */
[----:B------:R-:W-:Y:S01]  /*5470*/  ISETP.GE.U32.AND.EX P5, PT, R61, R69, PT, P5 ;  /* 0x000000453d00720c */ /* 0x000fe20003fa6150 */
[----:B------:R-:W-:Y:S01]  /*5480*/  IMAD.WIDE.U32 R68, R27, R15, RZ ;  /* 0x0000000f1b447225 */ /* 0x000fe200078e00ff */
[----:B------:R-:W-:-:S02]  /*5490*/  IADD3.X R55, PT, PT, R75, R71, RZ, P0, P4 ;  /* 0x000000474b377210 */ /* 0x000fc400007e84ff */
[----:B------:R-:W-:Y:S01]  /*54a0*/  ISETP.GE.U32.AND P4, PT, R64, R66, PT ;  /* 0x000000424000720c */ /* 0x000fe20003f86070 */
[----:B------:R-:W-:Y:S01]  /*54b0*/  IMAD.WIDE.U32 R66, R27, R85, RZ ;  /* 0x000000551b427225 */ /* 0x000fe200078e00ff */
[----:B------:R-:W-:Y:S02]  /*54c0*/  ISETP.GE.U32.AND P0, PT, R54, R72, PT ;  /* 0x000000483600720c */ /* 0x000fe40003f06070 */
[----:B------:R-:W-:Y:S01]  /*54d0*/  ISETP.GE.U32.AND.EX P6, PT, R65, R61, PT, P4 ;  /* 0x0000003d4100720c */ /* 0x000fe20003fc6140 */
[C---:B------:R-:W-:Y:S01]  /*54e0*/  IMAD.WIDE.U32 R60, R26.reuse, R15, RZ ;  /* 0x0000000f1a3c7225 */ /* 0x040fe200078e00ff */
[----:B------:R-:W-:Y:S02]  /*54f0*/  SEL R56, RZ, 0x1, P5 ;  /* 0x00000001ff387807 */ /* 0x000fe40002800000 */
[----:B------:R-:W-:Y:S01]  /*5500*/  SEL R77, RZ, 0x1, P6 ;  /* 0x00000001ff4d7807 */ /* 0x000fe20003000000 */
[----:B------:R-:W-:Y:S01]  /*5510*/  IMAD.WIDE.U32 R68, P5, R26, R14, R68 ;  /* 0x0000000e1a447225 */ /* 0x000fe200078a0044 */
[----:B------:R-:W-:-:S02]  /*5520*/  ISETP.GE.U32.AND.EX P6, PT, R75, R57, PT, P1 ;  /* 0x000000394b00720c */ /* 0x000fc40003fc6110 */
[----:B------:R-:W-:Y:S01]  /*5530*/  ISETP.GE.U32.AND.EX P0, PT, R55, R75, PT, P0 ;  /* 0x0000004b3700720c */ /* 0x000fe20003f06100 */
[----:B------:R-:W-:Y:S01]  /*5540*/  IMAD.WIDE.U32 R72, P4, R26, R82, R66 ;  /* 0x000000521a487225 */ /* 0x000fe20007880042 */
[----:B------:R-:W-:Y:S02]  /*5550*/  IADD3 RZ, P1, PT, R61, R68, RZ ;  /* 0x000000443dff7210 */ /* 0x000fe40007f3e0ff */
[----:B------:R-:W-:Y:S01]  /*5560*/  SEL R68, RZ, 0x1, P6 ;  /* 0x00000001ff447807 */ /* 0x000fe20003000000 */
[----:B------:R-:W-:Y:S01]  /*5570*/  IMAD.X R67, RZ, RZ, RZ, P3 ;  /* 0x000000ffff437224 */ /* 0x000fe200018e06ff */
[----:B------:R-:W-:Y:S01]  /*5580*/  SEL R61, RZ, 0x1, P0 ;  /* 0x00000001ff3d7807 */ /* 0x000fe20000000000 */
[----:B------:R-:W-:Y:S01]  /*5590*/  IMAD.MOV.U32 R66, RZ, RZ, R51 ;  /* 0x000000ffff427224 */ /* 0x000fe200078e0033 */
[----:B------:R-:W-:Y:S01]  /*55a0*/  IADD3 R56, P0, P6, R77, R58, R56 ;  /* 0x0000003a4d387210 */ /* 0x000fe20007e1e038 */
[----:B------:R-:W-:Y:S02]  /*55b0*/  IMAD R58, R82, R26, RZ ;  /* 0x0000001a523a7224 */ /* 0x000fe400078e02ff */
[----:B------:R-:W-:Y:S01]  /*55c0*/  IMAD.WIDE.U32.X R66, R27, R13, R66, P2 ;  /* 0x0000000d1b427225 */ /* 0x000fe200010e0442 */
[----:B------:R-:W-:-:S03]  /*55d0*/  IADD3.X R57, PT, PT, RZ, R59, RZ, P0, P6 ;  /* 0x0000003bff397210 */ /* 0x000fc600007ec4ff */
[----:B------:R-:W-:Y:S01]  /*55e0*/  IMAD.WIDE.U32 R50, R26, R85, R64 ;  /* 0x000000551a327225 */ /* 0x000fe200078e0040 */
[----:B------:R-:W-:-:S03]  /*55f0*/  IADD3 R68, P2, P6, R61, R66, R68 ;  /* 0x000000423d447210 */ /* 0x000fc60007e5e044 */
[-C--:B------:R-:W-:Y:S01]  /*5600*/  IMAD R87, R27, R85.reuse, R58 ;  /* 0x000000551b577224 */ /* 0x080fe200078e023a */
[----:B------:R-:W-:Y:S01]  /*5610*/  ISETP.GE.U32.AND P0, PT, R50, R64, PT ;  /* 0x000000403200720c */ /* 0x000fe20003f06070 */
[----:B------:R-:W-:-:S04]  /*5620*/  IMAD.WIDE.U32 R70, R26, R85, RZ ;  /* 0x000000551a467225 */ /* 0x000fc800078e00ff */
[----:B------:R-:W-:Y:S01]  /*5630*/  IMAD.WIDE.U32 R58, R25, R84, RZ ;  /* 0x00000054193a7225 */ /* 0x000fe200078e00ff */
[----:B------:R-:W-:-:S03]  /*5640*/  IADD3 RZ, P3, PT, R71, R72, RZ ;  /* 0x0000004847ff7210 */ /* 0x000fc60007f7e0ff */
[----:B------:R-:W-:Y:S01]  /*5650*/  IMAD.IADD R87, R51, 0x1, R87 ;  /* 0x0000000133577824 */ /* 0x000fe200078e0257 */
[----:B------:R-:W-:Y:S01]  /*5660*/  IADD3.X R51, PT, PT, RZ, R67, RZ, P2, P6 ;  /* 0x00000043ff337210 */ /* 0x000fe200017ec4ff */
[----:B------:R-:W-:-:S03]  /*5670*/  IMAD.WIDE.U32 R70, R24, R84, RZ ;  /* 0x0000005418467225 */ /* 0x000fc600078e00ff */
[----:B------:R-:W-:Y:S01]  /*5680*/  ISETP.GE.U32.AND.EX P0, PT, R87, R65, PT, P0 ;  /* 0x000000415700720c */ /* 0x000fe20003f06100 */
[----:B------:R-:W-:-:S04]  /*5690*/  IMAD.WIDE.U32 R58, P6, R24, R83, R58 ;  /* 0x00000053183a7225 */ /* 0x000fc800078c003a */
[----:B------:R-:W-:-:S04]  /*56a0*/  IMAD.WIDE.U32 R60, R25, R86, RZ ;  /* 0x00000056193c7225 */ /* 0x000fc800078e00ff */
[----:B------:R-:W-:Y:S01]  /*56b0*/  IMAD.X R67, RZ, RZ, RZ, P4 ;  /* 0x000000ffff437224 */ /* 0x000fe200020e06ff */
[----:B------:R-:W-:Y:S01]  /*56c0*/  IADD3 RZ, P4, PT, R71, R58, RZ ;  /* 0x0000003a47ff7210 */ /* 0x000fe20007f9e0ff */
[----:B------:R-:W-:Y:S01]  /*56d0*/  IMAD.WIDE.U32 R64, R24, R86, RZ ;  /* 0x0000005618407225 */ /* 0x000fe200078e00ff */
[----:B------:R-:W-:Y:S02]  /*56e0*/  SEL R58, RZ, 0x1, P0 ;  /* 0x00000001ff3a7807 */ /* 0x000fe40000000000 */
[----:B------:R-:W-:Y:S01]  /*56f0*/  IADD3 R64, P0, PT, R68, R50, RZ ;  /* 0x0000003244407210 */ /* 0x000fe20007f1e0ff */
[----:B------:R-:W-:Y:S02]  /*5700*/  IMAD.MOV.U32 R70, RZ, RZ, R69 ;  /* 0x000000ffff467224 */ /* 0x000fe400078e0045 */
[----:B------:R-:W-:-:S04]  /*5710*/  IMAD.WIDE.U32 R60, P2, R24, R13, R60 ;  /* 0x0000000d183c7225 */ /* 0x000fc8000784003c */
[----:B------:R-:W-:-:S04]  /*5720*/  IMAD.WIDE.U32 R68, R25, R85, RZ ;  /* 0x0000005519447225 */ /* 0x000fc800078e00ff */
[----:B------:R-:W-:Y:S02]  /*5730*/  IMAD.MOV.U32 R66, RZ, RZ, R73 ;  /* 0x000000ffff427224 */ /* 0x000fe400078e0049 */
[----:B------:R-:W-:-:S04]  /*5740*/  IMAD.WIDE.U32 R72, R25, R15, RZ ;  /* 0x0000000f19487225 */ /* 0x000fc800078e00ff */
[----:B------:R-:W-:Y:S01]  /*5750*/  IMAD.X R71, RZ, RZ, RZ, P5 ;  /* 0x000000ffff477224 */ /* 0x000fe200028e06ff */
[----:B------:R-:W-:Y:S01]  /*5760*/  IADD3 RZ, P5, PT, R65, R60, RZ ;  /* 0x0000003c41ff7210 */ /* 0x000fe20007fbe0ff */
[----:B------:R-:W-:-:S04]  /*5770*/  IMAD.WIDE.U32.X R66, R27, R82, R66, P3 ;  /* 0x000000521b427225 */ /* 0x000fc800018e0442 */
[----:B------:R-:W-:Y:S01]  /*5780*/  IMAD.X R65, R87, 0x1, R51, P0 ;  /* 0x0000000157417824 */ /* 0x000fe200000e0633 */
[----:B------:R-:W-:Y:S01]  /*5790*/  ISETP.GE.U32.AND P0, PT, R64, R50, PT ;  /* 0x000000324000720c */ /* 0x000fe20003f06070 */
[----:B------:R-:W-:-:S03]  /*57a0*/  IMAD.WIDE.U32 R76, R24, R85, RZ ;  /* 0x00000055184c7225 */ /* 0x000fc600078e00ff */
[----:B------:R-:W-:Y:S01]  /*57b0*/  ISETP.GE.U32.AND.EX P0, PT, R65, R87, PT, P0 ;  /* 0x000000574100720c */ /* 0x000fe20003f06100 */
[----:B------:R-:W-:-:S04]  /*57c0*/  IMAD.WIDE.U32 R68, P3, R24, R82, R68 ;  /* 0x0000005218447225 */ /* 0x000fc80007860044 */
[----:B------:R-:W-:-:S04]  /*57d0*/  IMAD.WIDE.U32.X R70, R27, R14, R70, P1 ;  /* 0x0000000e1b467225 */ /* 0x000fc800008e0446 */
[----:B------:R-:W-:-:S04]  /*57e0*/  IMAD.WIDE.U32 R72, P1, R24, R14, R72 ;  /* 0x0000000e18487225 */ /* 0x000fc80007820048 */
[----:B------:R-:W-:-:S04]  /*57f0*/  IMAD.WIDE.U32 R50, R24, R15, RZ ;  /* 0x0000000f18327225 */ /* 0x000fc800078e00ff */
[----:B------:R-:W-:Y:S01]  /*5800*/  IMAD.X R75, RZ, RZ, RZ, P6 ;  /* 0x000000ffff4b7224 */ /* 0x000fe200030e06ff */
[----:B------:R-:W-:Y:S01]  /*5810*/  IADD3 RZ, P6, PT, R77, R68, RZ ;  /* 0x000000444dff7210 */ /* 0x000fe20007fde0ff */
[----:B------:R-:W-:Y:S01]  /*5820*/  IMAD.X R77, RZ, RZ, RZ, P2 ;  /* 0x000000ffff4d7224 */ /* 0x000fe200010e06ff */
[----:B------:R-:W-:Y:S01]  /*5830*/  IADD3 RZ, P2, PT, R51, R72, RZ ;  /* 0x0000004833ff7210 */ /* 0x000fe20007f5e0ff */
[----:B------:R-:W-:Y:S02]  /*5840*/  IMAD R81, R83, R24, RZ ;  /* 0x0000001853517224 */ /* 0x000fe400078e02ff */
[----:B------:R-:W-:-:S04]  /*5850*/  IMAD.WIDE.U32 R50, R24, R84, R54 ;  /* 0x0000005418327225 */ /* 0x000fc800078e0036 */
[----:B------:R-:W-:Y:S02]  /*5860*/  IMAD R89, R25, R84, R81 ;  /* 0x0000005419597224 */ /* 0x000fe400078e0251 */
[----:B------:R-:W-:Y:S01]  /*5870*/  IMAD.X R81, RZ, RZ, RZ, P3 ;  /* 0x000000ffff517224 */ /* 0x000fe200018e06ff */
[----:B------:R-:W-:Y:S01]  /*5880*/  ISETP.GE.U32.AND P3, PT, R50, R54, PT ;  /* 0x000000363200720c */ /* 0x000fe20003f66070 */
[----:B------:R-:W-:Y:S02]  /*5890*/  IMAD.MOV.U32 R76, RZ, RZ, R61 ;  /* 0x000000ffff4c7224 */ /* 0x000fe400078e003d */
[----:B------:R-:W-:Y:S02]  /*58a0*/  IMAD.IADD R54, R51, 0x1, R89 ;  /* 0x0000000133367824 */ /* 0x000fe400078e0259 */
[----:B------:R-:W-:-:S03]  /*58b0*/  IMAD.WIDE.U32.X R76, R25, R13, R76, P5 ;  /* 0x0000000d194c7225 */ /* 0x000fc600028e044c */
[----:B------:R-:W-:Y:S01]  /*58c0*/  ISETP.GE.U32.AND.EX P3, PT, R54, R55, PT, P3 ;  /* 0x000000373600720c */ /* 0x000fe20003f66130 */
[----:B------:R-:W-:Y:S01]  /*58d0*/  IMAD.MOV.U32 R80, RZ, RZ, R69 ;  /* 0x000000ffff507224 */ /* 0x000fe200078e0045 */
[----:B------:R-:W-:Y:S01]  /*58e0*/  SEL R69, RZ, 0x1, P0 ;  /* 0x00000001ff457807 */ /* 0x000fe20000000000 */
[----:B------:R-:W-:Y:S02]  /*58f0*/  IMAD R13, R13, R24, RZ ;  /* 0x000000180d0d7224 */ /* 0x000fe400078e02ff */
[----:B------:R-:W-:Y:S01]  /*5900*/  IMAD.MOV.U32 R74, RZ, RZ, R59 ;  /* 0x000000ffff4a7224 */ /* 0x000fe200078e003b */
[----:B------:R-:W-:Y:S01]  /*5910*/  IADD3 R69, P0, P5, R69, R66, R58 ;  /* 0x0000004245457210 */ /* 0x000fe20007d1e03a */
[----:B------:R-:W-:Y:S02]  /*5920*/  IMAD R55, R14, R26, RZ ;  /* 0x0000001a0e377224 */ /* 0x000fe400078e02ff */
[-C--:B------:R-:W-:Y:S01]  /*5930*/  IMAD R61, R25, R86.reuse, R13 ;  /* 0x00000056193d7224 */ /* 0x080fe200078e020d */
[----:B------:R-:W-:Y:S01]  /*5940*/  SEL R13, RZ, 0x1, P3 ;  /* 0x00000001ff0d7807 */ /* 0x000fe20001800000 */
[----:B------:R-:W-:Y:S01]  /*5950*/  IMAD.WIDE.U32 R86, R24, R86, R64 ;  /* 0x0000005618567225 */ /* 0x000fe200078e0040 */
[----:B------:R-:W-:-:S03]  /*5960*/  IADD3.X R66, PT, PT, RZ, R67, RZ, P0, P5 ;  /* 0x00000043ff427210 */ /* 0x000fc600007ea4ff */
[----:B------:R-:W-:Y:S01]  /*5970*/  IMAD.WIDE.U32.X R74, R25, R83, R74, P4 ;  /* 0x00000053194a7225 */ /* 0x000fe200020e044a */
[----:B------:R-:W-:-:S03]  /*5980*/  ISETP.GE.U32.AND P3, PT, R86, R64, PT ;  /* 0x000000405600720c */ /* 0x000fc60003f66070 */
[-C--:B------:R-:W-:Y:S01]  /*5990*/  IMAD R55, R27, R15.reuse, R55 ;  /* 0x0000000f1b377224 */ /* 0x080fe200078e0237 */
[----:B------:R-:W-:Y:S01]  /*59a0*/  IADD3 R13, P4, P5, R86, R74, R13 ;  /* 0x0000004a560d7210 */ /* 0x000fe20007d9e00d */
[----:B------:R-:W-:-:S03]  /*59b0*/  IMAD.WIDE.U32 R26, R26, R15, R56 ;  /* 0x0000000f1a1a7225 */ /* 0x000fc600078e0038 */
[----:B------:R-:W-:Y:S01]  /*59c0*/  ISETP.GE.U32.AND P0, PT, R13, R86, PT ;  /* 0x000000560d00720c */ /* 0x000fe20003f06070 */
[----:B------:R-:W-:Y:S02]  /*59d0*/  IMAD.IADD R61, R87, 0x1, R61 ;  /* 0x00000001573d7824 */ /* 0x000fe400078e023d */
[----:B------:R-:W-:Y:S01]  /*59e0*/  IMAD.X R59, RZ, RZ, RZ, P1 ;  /* 0x000000ffff3b7224 */ /* 0x000fe200008e06ff */
[----:B------:R-:W-:Y:S01]  /*59f0*/  ISETP.GE.U32.AND P1, PT, R26, R56, PT ;  /* 0x000000381a00720c */ /* 0x000fe20003f26070 */
[----:B------:R-:W-:Y:S01]  /*5a00*/  IMAD.IADD R55, R27, 0x1, R55 ;  /* 0x000000011b377824 */ /* 0x000fe200078e0237 */
[----:B------:R-:W-:Y:S01]  /*5a10*/  IADD3.X R75, PT, PT, R61, R75, RZ, P4, P5 ;  /* 0x0000004b3d4b7210 */ /* 0x000fe200027ea4ff */
[----:B------:R-:W-:Y:S01]  /*5a20*/  IMAD.WIDE.U32.X R80, R25, R82, R80, P6 ;  /* 0x0000005219507225 */ /* 0x000fe200030e0450 */
[----:B------:R-:W-:Y:S02]  /*5a30*/  IADD3 R56, P4, PT, R69, R26, RZ ;  /* 0x0000001a45387210 */ /* 0x000fe40007f9e0ff */
[----:B------:R-:W-:Y:S01]  /*5a40*/  ISETP.GE.U32.AND.EX P3, PT, R61, R65, PT, P3 ;  /* 0x000000413d00720c */ /* 0x000fe20003f66130 */
[----:B------:R-:W-:Y:S01]  /*5a50*/  IMAD R82, R82, R24, RZ ;  /* 0x0000001852527224 */ /* 0x000fe200078e02ff */
[----:B------:R-:W-:Y:S01]  /*5a60*/  ISETP.GE.U32.AND.EX P0, PT, R75, R61, PT, P0 ;  /* 0x0000003d4b00720c */ /* 0x000fe20003f06100 */
[----:B------:R-:W-:Y:S01]  /*5a70*/  IMAD.MOV.U32 R58, RZ, RZ, R73 ;  /* 0x000000ffff3a7224 */ /* 0x000fe200078e0049 */
[C---:B------:R-:W-:Y:S01]  /*5a80*/  ISETP.GE.U32.AND.EX P1, PT, R55.reuse, R57, PT, P1 ;  /* 0x000000393700720c */ /* 0x040fe20003f26110 */
[----:B------:R-:W-:Y:S01]  /*5a90*/  IMAD.X R57, R55, 0x1, R66, P4 ;  /* 0x0000000137397824 */ /* 0x000fe200020e0642 */
[----:B------:R-:W-:Y:S01]  /*5aa0*/  ISETP.GE.U32.AND P4, PT, R56, R26, PT ;  /* 0x0000001a3800720c */ /* 0x000fe20003f86070 */
[----:B------:R-:W-:Y:S01]  /*5ab0*/  IMAD.WIDE.U32 R60, R75, 0x3d1, RZ ;  /* 0x000003d14b3c7825 */ /* 0x000fe200078e00ff */
[----:B------:R-:W-:-:S02]  /*5ac0*/  SEL R26, RZ, 0x1, P3 ;  /* 0x00000001ff1a7807 */ /* 0x000fc40001800000 */
[----:B------:R-:W-:Y:S01]  /*5ad0*/  SEL R69, RZ, 0x1, P0 ;  /* 0x00000001ff457807 */ /* 0x000fe20000000000 */
[----:B------:R-:W-:Y:S01]  /*5ae0*/  IMAD.WIDE.U32 R64, R24, R85, R56 ;  /* 0x0000005518407225 */ /* 0x000fe200078e0038 */
[----:B------:R-:W-:Y:S02]  /*5af0*/  ISETP.GE.U32.AND.EX P4, PT, R57, R55, PT, P4 ;  /* 0x000000373900720c */ /* 0x000fe40003f86140 */
[----:B------:R-:W-:Y:S01]  /*5b00*/  IADD3 R69, P0, P5, R69, R76, R26 ;  /* 0x0000004c45457210 */ /* 0x000fe20007d1e01a */
[----:B------:R-:W-:Y:S01]  /*5b10*/  IMAD.WIDE.U32 R26, R13, 0x3d1, RZ ;  /* 0x000003d10d1a7825 */ /* 0x000fe200078e00ff */
[----:B------:R-:W-:Y:S02]  /*5b20*/  SEL R74, RZ, 0x1, P1 ;  /* 0x00000001ff4a7807 */ /* 0x000fe40000800000 */
[----:B------:R-:W-:Y:S01]  /*5b30*/  IADD3.X R77, PT, PT, RZ, R77, RZ, P0, P5 ;  /* 0x0000004dff4d7210 */ /* 0x000fe200007ea4ff */
[----:B------:R-:W-:Y:S01]  /*5b40*/  IMAD R73, R25, R85, R82 ;  /* 0x0000005519497224 */ /* 0x000fe200078e0252 */
[----:B------:R-:W-:Y:S01]  /*5b50*/  IADD3 R69, P1, PT, R69, R64, RZ ;  /* 0x0000004045457210 */ /* 0x000fe20007f3e0ff */
[----:B------:R-:W-:Y:S01]  /*5b60*/  IMAD.WIDE.U32 R66, P5, RZ, R13, R60 ;  /* 0x0000000dff427225 */ /* 0x000fe200078a003c */
[----:B------:R-:W-:-:S03]  /*5b70*/  IADD3 R55, P3, PT, RZ, R26, RZ ;  /* 0x0000001aff377210 */ /* 0x000fc60007f7e0ff */
[----:B------:R-:W-:Y:S01]  /*5b80*/  IMAD.IADD R72, R65, 0x1, R73 ;  /* 0x0000000141487824 */ /* 0x000fe200078e0249 */
[----:B------:R-:W-:Y:S01]  /*5b90*/  SEL R73, RZ, 0x1, P4 ;  /* 0x00000001ff497807 */ /* 0x000fe20002000000 */
[----:B------:R-:W-:Y:S01]  /*5ba0*/  IMAD.WIDE.U32.X R58, R25, R14, R58, P2 ;  /* 0x0000000e193a7225 */ /* 0x000fe200010e043a */
[----:B------:R-:W-:Y:S02]  /*5bb0*/  ISETP.GE.U32.AND P0, PT, R55, R26, PT ;  /* 0x0000001a3700720c */ /* 0x000fe40003f06070 */
[----:B------:R-:W-:Y:S01]  /*5bc0*/  ISETP.GE.U32.AND P2, PT, R69, R64, PT ;  /* 0x000000404500720c */ /* 0x000fe20003f46070 */
[----:B------:R-:W-:Y:S01]  /*5bd0*/  IMAD.X R65, R72, 0x1, R77, P1 ;  /* 0x0000000148417824 */ /* 0x000fe200008e064d */
[----:B------:R-:W-:Y:S01]  /*5be0*/  ISETP.GE.U32.AND P1, PT, R64, R56, PT ;  /* 0x000000384000720c */ /* 0x000fe20003f26070 */
[----:B------:R-:W-:Y:S01]  /*5bf0*/  IMAD.X R61, RZ, RZ, RZ, P5 ;  /* 0x000000ffff3d7224 */ /* 0x000fe200028e06ff */
[----:B------:R-:W-:Y:S01]  /*5c00*/  IADD3 R26, P5, P6, R73, R70, R74 ;  /* 0x00000046491a7210 */ /* 0x000fe20007ebe04a */
[----:B------:R-:W-:Y:S01]  /*5c10*/  IMAD R14, R14, R24, RZ ;  /* 0x000000180e0e7224 */ /* 0x000fe200078e02ff */
[----:B------:R-:W-:Y:S01]  /*5c20*/  IADD3 R68, P4, PT, R27, R66, RZ ;  /* 0x000000421b447210 */ /* 0x000fe20007f9e0ff */
[----:B------:R-:W-:Y:S01]  /*5c30*/  IMAD.MOV.U32 R60, RZ, RZ, R67 ;  /* 0x000000ffff3c7224 */ /* 0x000fe200078e0043 */
[----:B------:R-:W-:Y:S01]  /*5c40*/  ISETP.GE.U32.AND.EX P1, PT, R72, R57, PT, P1 ;  /* 0x000000394800720c */ /* 0x000fe20003f26110 */
[C---:B------:R-:W-:Y:S01]  /*5c50*/  IMAD.WIDE.U32 R66, R65.reuse, 0x3d1, RZ ;  /* 0x000003d141427825 */ /* 0x040fe200078e00ff */
[----:B------:R-:W-:-:S02]  /*5c60*/  ISETP.GE.U32.AND.EX P2, PT, R65, R72, PT, P2 ;  /* 0x000000484100720c */ /* 0x000fc40003f46120 */
[----:B------:R-:W-:Y:S01]  /*5c70*/  IADD3.X R27, PT, PT, RZ, R71, RZ, P5, P6 ;  /* 0x00000047ff1b7210 */ /* 0x000fe20002fec4ff */
[----:B------:R-:W-:Y:S01]  /*5c80*/  IMAD R71, R25, R15, R14 ;  /* 0x0000000f19477224 */ /* 0x000fe200078e020e */
[----:B------:R-:W-:Y:S01]  /*5c90*/  SEL R73, RZ, 0x1, P2 ;  /* 0x00000001ff497807 */ /* 0x000fe20001000000 */
[----:B------:R-:W-:Y:S01]  /*5ca0*/  IMAD.X R14, R68, 0x1, R13, P3 ;  /* 0x00000001440e7824 */ /* 0x000fe200018e060d */
[----:B------:R-:W-:Y:S01]  /*5cb0*/  SEL R13, RZ, 0x1, P1 ;  /* 0x00000001ff0d7807 */ /* 0x000fe20000800000 */
[----:B------:R-:W-:-:S03]  /*5cc0*/  IMAD.WIDE.U32.X R60, RZ, R75, R60, P4 ;  /* 0x0000004bff3c7225 */ /* 0x000fc600020e043c */
[----:B------:R-:W-:Y:S01]  /*5cd0*/  IADD3 R73, P3, P4, R73, R80, R13 ;  /* 0x0000005049497210 */ /* 0x000fe20007c7e00d */
[----:B------:R-:W-:Y:S01]  /*5ce0*/  IMAD.WIDE.U32 R24, R24, R15, R26 ;  /* 0x0000000f18187225 */ /* 0x000fe200078e001a */
[----:B------:R-:W-:Y:S02]  /*5cf0*/  ISETP.GE.U32.AND.EX P0, PT, R14, R68, PT, P0 ;  /* 0x000000440e00720c */ /* 0x000fe40003f06100 */
[----:B------:R-:W-:Y:S01]  /*5d00*/  IADD3.X R13, PT, PT, RZ, R81, RZ, P3, P4 ;  /* 0x00000051ff0d7210 */ /* 0x000fe20001fe84ff */
[----:B------:R-:W-:Y:S01]  /*5d10*/  IMAD.WIDE.U32 R56, R69, 0x3d1, RZ ;  /* 0x000003d145387825 */ /* 0x000fe200078e00ff */
[----:B------:R-:W-:Y:S02]  /*5d20*/  IADD3 R73, P6, PT, R73, R24, RZ ;  /* 0x0000001849497210 */ /* 0x000fe40007fde0ff */
[----:B------:R-:W-:Y:S01]  /*5d30*/  ISETP.GE.U32.AND P1, PT, R24, R26, PT ;  /* 0x0000001a1800720c */ /* 0x000fe20003f26070 */
[----:B------:R-:W-:Y:S01]  /*5d40*/  IMAD.WIDE.U32 R66, P3, RZ, R69, R66 ;  /* 0x00000045ff427225 */ /* 0x000fe20007860042 */
[----:B------:R-:W-:-:S02]  /*5d50*/  IADD3 R77, P2, PT, R60, R56, RZ ;  /* 0x000000383c4d7210 */ /* 0x000fc40007f5e0ff */
[----:B------:R-:W-:Y:S01]  /*5d60*/  SEL R15, RZ, 0x1, P0 ;  /* 0x00000001ff0f7807 */ /* 0x000fe20000000000 */
[----:B------:R-:W-:Y:S01]  /*5d70*/  IMAD.IADD R68, R25, 0x1, R71 ;  /* 0x0000000119447824 */ /* 0x000fe200078e0247 */
[----:B------:R-:W-:Y:S01]  /*5d80*/  IADD3 R26, P5, PT, R77, R75, RZ ;  /* 0x0000004b4d1a7210 */ /* 0x000fe20007fbe0ff */
[----:B------:R-:W-:Y:S01]  /*5d90*/  IMAD.X R71, RZ, RZ, RZ, P3 ;  /* 0x000000ffff477224 */ /* 0x000fe200018e06ff */
[----:B------:R-:W-:Y:S01]  /*5da0*/  IADD3 R25, P3, PT, R57, R66, RZ ;  /* 0x0000004239197210 */ /* 0x000fe20007f7e0ff */
[----:B------:R-:W-:Y:S01]  /*5db0*/  IMAD.MOV.U32 R70, RZ, RZ, R67 ;  /* 0x000000ffff467224 */ /* 0x000fe200078e0043 */
[----:B------:R-:W-:Y:S01]  /*5dc0*/  ISETP.GE.U32.AND P4, PT, R77, R56, PT ;  /* 0x000000384d00720c */ /* 0x000fe20003f86070 */
        /* <DEDUP_REMOVED lines=20> */
[----:B------:R-:W-:Y:S01]  /*5f10*/  IMAD R83, R83, R28, RZ ;  /* 0x0000001c53537224 */ /* 0x000fe200078e02ff */
[----:B------:R-:W-:Y:S02]  /*5f20*/  IADD3 R71, P2, P3, R66, R56, R71 ;  /* 0x0000003842477210 */ /* 0x000fe40007b5e047 */
[----:B------:R-:W-:Y:S01]  /*5f30*/  IADD3 R69, P4, P5, R25, R58, R24 ;  /* 0x0000003a19457210 */ /* 0x000fe20007d9e018 */
[----:B------:R-:W-:Y:S01]  /*5f40*/  IMAD.X R25, RZ, RZ, RZ, P1 ;  /* 0x000000ffff197224 */ /* 0x000fe200008e06ff */
[----:B------:R-:W-:Y:S01]  /*5f50*/  IADD3 R75, P6, PT, R67, R60, RZ ;  /* 0x0000003c434b7210 */ /* 0x000fe20007fde0ff */
[----:B------:R-:W-:Y:S01]  /*5f60*/  IMAD.MOV.U32 R24, RZ, RZ, R61 ;  /* 0x000000ffff187224 */ /* 0x000fe200078e003d */
[----:B------:R-:W-:Y:S01]  /*5f70*/  ISETP.GE.U32.AND P1, PT, R71, R66, PT ;  /* 0x000000424700720c */ /* 0x000fe20003f26070 */
[----:B------:R-:W-:Y:S01]  /*5f80*/  IMAD R29, R29, R84, R83 ;  /* 0x000000541d1d7224 */ /* 0x000fe200078e0253 */
[----:B------:R-:W-:Y:S01]  /*5f90*/  IADD3.X R67, PT, PT, RZ, R59, RZ, P4, P5 ;  /* 0x0000003bff437210 */ /* 0x000fe200027ea4ff */
[----:B------:R-:W-:Y:S01]  /*5fa0*/  IMAD.WIDE.U32.X R60, RZ, R13, R24, P6 ;  /* 0x0000000dff3c7225 */ /* 0x000fe200030e0418 */
[----:B------:R-:W-:-:S02]  /*5fb0*/  IADD3 R56, P4, PT, R71, R65, RZ ;  /* 0x0000004147387210 */ /* 0x000fc40007f9e0ff */
[----:B------:R-:W-:Y:S01]  /*5fc0*/  SEL R27, RZ, 0x1, !P0 ;  /* 0x00000001ff1b7807 */ /* 0x000fe20004000000 */
[----:B------:R-:W-:Y:S01]  /*5fd0*/  IMAD.WIDE.U32 R64, R67, 0x3d1, RZ ;  /* 0x000003d143407825 */ /* 0x000fe200078e00ff */
[----:B------:R-:W-:Y:S02]  /*5fe0*/  IADD3.X R66, PT, PT, R75, R57, RZ, P2, P3 ;  /* 0x000000394b427210 */ /* 0x000fe400017e64ff */
        /* <DEDUP_REMOVED lines=89> */
.L_x_590:
[----:B------:R-:W-:Y:S01]  /*6580*/  IADD3 R31, P1, PT, R55, R24, RZ ;  /* 0x00000018371f7210 */ /* 0x000fe20007f3e0ff */
[----:B------:R-:W-:Y:S01]  /*6590*/  IMAD.IADD R29, R25, 0x1, R29 ;  /* 0x00000001191d7824 */ /* 0x000fe200078e021d */
[----:B------:R-:W-:Y:S02]  /*65a0*/  UMOV UR4, URZ ;  /* 0x000000ff00047c82 */ /* 0x000fe40008000000 */
        /* <DEDUP_REMOVED lines=56> */
.L_x_591:
        /* <DEDUP_REMOVED lines=36> */
[----:B------:R-:W-:-:S02]  /*6b70*/  IADD3 R14, P3, PT, R48, R57, RZ ;  /* 0x00000039300e7210 */ /* 0x000fc40007f7e0ff */
[----:B------:R-:W-:Y:S02]  /*6b80*/  ISETP.GT.U32.AND.EX P0, PT, R64, UR9, PT, P0 ;  /* 0x0000000940007c0c */ /* 0x000fe4000bf04100 */
[----:B------:R-:W-:Y:S01]  /*6b90*/  IADD3 R49, P2, PT, R31, -R24, RZ ;  /* 0x800000181f317210 */ /* 0x000fe20007f5e0ff */
[----:B------:R-:W-:Y:S01]  /*6ba0*/  IMAD.X R11, R48, 0x1, R59, P3 ;  /* 0x00000001300b7824 */ /* 0x000fe200018e063b */
[----:B------:R-:W-:Y:S02]  /*6bb0*/  ISETP.NE.OR.EX P0, PT, R54, RZ, P0, P1 ;  /* 0x000000ff3600720c */ /* 0x000fe40000705710 */
[----:B------:R-:W-:Y:S01]  /*6bc0*/  IADD3 R15, P4, PT, R30, R51, RZ ;  /* 0x000000331e0f7210 */ /* 0x000fe20007f9e0ff */
[----:B------:R-:W-:-:S04]  /*6bd0*/  IMAD.X R48, R13, 0x1, ~R25, P2 ;  /* 0x000000010d307824 */ /* 0x000fc800010e0e19 */
[----:B------:R-:W-:-:S06]  /*6be0*/  IMAD.X R30, R30, 0x1, R55, P4 ;  /* 0x000000011e1e7824 */ /* 0x000fcc00020e0637 */
[----:B------:R-:W-:Y:S05]  /*6bf0*/  @P0 BRA `(.L_x_593) ;  /* 0x00000000005c0947 */ /* 0x000fea0003800000 */
[----:B------:R-:W-:Y:S01]  /*6c00*/  ISETP.GE.U32.AND P0, PT, R12, UR8, PT ;  /* 0x000000080c007c0c */ /* 0x000fe2000bf06070 */
[----:B------:R-:W-:Y:S02]  /*6c10*/  IMAD.MOV.U32 R31, RZ, RZ, R49 ;  /* 0x000000ffff1f7224 */ /* 0x000fe400078e0031 */
[----:B------:R-:W-:Y:S01]  /*6c20*/  IMAD.MOV.U32 R13, RZ, RZ, R48 ;  /* 0x000000ffff0d7224 */ /* 0x000fe200078e0030 */
[----:B------:R-:W-:-:S13]  /*6c30*/  ISETP.GE.U32.AND.EX P0, PT, R64, UR9, PT, P0 ;  /* 0x0000000940007c0c */ /* 0x000fda000bf06100 */
        /* <DEDUP_REMOVED lines=18> */
[----:B------:R-:W-:Y:S05]  /*6d60*/  @P0 BRA `(.L_x_592) ;  /* 0x00000004006c0947 */ /* 0x000fea0003800000 */
.L_x_593:
        /* <DEDUP_REMOVED lines=63> */
.L_x_594:
        /* <DEDUP_REMOVED lines=21> */
[----:B------:R-:W-:Y:S01]  /*72b0*/  IADD3 R15, P2, PT, R30, R13, RZ ;  /* 0x0000000d1e0f7210 */ /* 0x000fe20007f5e0ff */
[----:B------:R-:W-:Y:S01]  /*72c0*/  IMAD.X R13, R48, 0x1, ~R25, P0 ;  /* 0x00000001300d7824 */ /* 0x000fe200000e0e19 */
[----:B------:R-:W-:Y:S01]  /*72d0*/  IADD3 R12, P3, P4, R11, -UR8, R12 ;  /* 0x800000080b0c7c10 */ /* 0x000fe2000fc7e00c */
[----:B------:R-:W-:-:S02]  /*72e0*/  IMAD.X R24, R26, 0x1, R51, P1 ;  /* 0x000000011a187824 */ /* 0x000fc400008e0633 */
[----:B------:R-:W-:Y:S01]  /*72f0*/  IMAD.X R30, R30, 0x1, R29, P2 ;  /* 0x000000011e1e7824 */ /* 0x000fe200010e061d */
[----:B------:R-:W-:Y:S01]  /*7300*/  IADD3.X R64, PT, PT, R11, ~UR9, R64, P3, P4 ;  /* 0x800000090b407c10 */ /* 0x000fe20009fe8440 */
[----:B------:R-:W-:-:S08]  /*7310*/  IMAD.MOV.U32 R11, RZ, RZ, R24 ;  /* 0x000000ffff0b7224 */ /* 0x000fd000078e0018 */
.L_x_592:
[----:B------:R-:W-:-:S04]  /*7320*/  IMAD.WIDE.U32 R24, R23, R10, RZ ;  /* 0x0000000a17187225 */ /* 0x000fc800078e00ff */
        /* <DEDUP_REMOVED lines=21> */
[----:B------:R-:W-:-:S03]  /*7480*/  IMAD.WIDE.U32 R56, R23, R6, RZ ;  /* 0x0000000617387225 */ /* 0x000fc600078e00ff */
[----:B------:R-:W-:Y:S01]  /*7490*/  SEL R65, RZ, 0x1, P0 ;  /* 0x00000001ff417807 */ /* 0x000fe20000000000 */
[----:B------:R-:W-:-:S04]  /*74a0*/  IMAD.WIDE.U32 R48, R23, R8, RZ ;  /* 0x0000000817307225 */ /* 0x000fc800078e00ff */
[----:B------:R-:W-:-:S04]  /*74b0*/  IMAD.WIDE.U32 R58, R21, R10, RZ ;  /* 0x0000000a153a7225 */ /* 0x000fc800078e00ff */
[----:B------:R-:W-:-:S04]  /*74c0*/  IMAD.WIDE.U32 R50, R6, R22, RZ ;  /* 0x0000001606327225 */ /* 0x000fc800078e00ff */
[C---:B------:R-:W-:Y:S02]  /*74d0*/  IMAD R67, R23.reuse, R6, R55 ;  /* 0x0000000617437224 */ /* 0x040fe400078e0237 */
[----:B------:R-:W-:-:S04]  /*74e0*/  IMAD.WIDE.U32.X R60, R23, R5, R60, P1 ;  /* 0x00000005173c7225 */ /* 0x000fc800008e043c */
[----:B------:R-:W-:Y:S01]  /*74f0*/  IMAD.WIDE.U32 R28, R22, R6, RZ ;  /* 0x00000006161c7225 */ /* 0x000fe200078e00ff */
[----:B------:R-:W-:-:S03]  /*7500*/  IADD3 R28, P3, P5, R50, R60, R65 ;  /* 0x0000003c321c7210 */ /* 0x000fc60007d7e041 */
[----:B------:R-:W-:Y:S01]  /*7510*/  IMAD.WIDE.U32 R56, P0, R22, R7, R56 ;  /* 0x0000000716387225 */ /* 0x000fe20007800038 */
[----:B------:R-:W-:-:S03]  /*7520*/  ISETP.GE.U32.AND P1, PT, R28, R50, PT ;  /* 0x000000321c00720c */ /* 0x000fc60003f26070 */
[----:B------:R-:W-:Y:S01]  /*7530*/  IMAD.IADD R51, R51, 0x1, R67 ;  /* 0x0000000133337824 */ /* 0x000fe200078e0243 */
[----:B------:R-:W-:Y:S01]  /*7540*/  IADD3 RZ, P4, PT, R29, R56, RZ ;  /* 0x000000381dff7210 */ /* 0x000fe20007f9e0ff */
[----:B------:R-:W-:-:S03]  /*7550*/  IMAD.WIDE.U32 R24, R22, R8, RZ ;  /* 0x0000000816187225 */ /* 0x000fc600078e00ff */
[----:B------:R-:W-:Y:S01]  /*7560*/  IADD3.X R29, PT, PT, R51, R61, RZ, P3, P5 ;  /* 0x0000003d331d7210 */ /* 0x000fe20001fea4ff */
[----:B------:R-:W-:-:S03]  /*7570*/  IMAD.WIDE.U32 R54, R20, R10, RZ ;  /* 0x0000000a14367225 */ /* 0x000fc600078e00ff */
[----:B------:R-:W-:Y:S01]  /*7580*/  ISETP.GE.U32.AND.EX P1, PT, R29, R51, PT, P1 ;  /* 0x000000331d00720c */ /* 0x000fe20003f26110 */
[----:B------:R-:W-:-:S03]  /*7590*/  IMAD.WIDE.U32 R48, P2, R22, R9, R48 ;  /* 0x0000000916307225 */ /* 0x000fc60007840030 */
[----:B------:R-:W-:Y:S01]  /*75a0*/  SEL R75, RZ, 0x1, P1 ;  /* 0x00000001ff4b7807 */ /* 0x000fe20000800000 */
[----:B------:R-:W-:Y:S01]  /*75b0*/  IMAD.WIDE.U32 R58, P6, R20, R0, R58 ;  /* 0x00000000143a7225 */ /* 0x000fe200078c003a */
[----:B------:R-:W-:-:S03]  /*75c0*/  IADD3 RZ, P3, PT, R25, R48, RZ ;  /* 0x0000003019ff7210 */ /* 0x000fc60007f7e0ff */
[----:B------:R-:W-:Y:S01]  /*75d0*/  IMAD R25, R0, R20, RZ ;  /* 0x0000001400197224 */ /* 0x000fe200078e02ff */
[----:B------:R-:W-:Y:S01]  /*75e0*/  IADD3 RZ, P5, PT, R55, R58, RZ ;  /* 0x0000003a37ff7210 */ /* 0x000fe20007fbe0ff */
[----:B------:R-:W-:-:S04]  /*75f0*/  IMAD.WIDE.U32 R54, R21, R4, RZ ;  /* 0x0000000415367225 */ /* 0x000fc800078e00ff */
[-C--:B------:R-:W-:Y:S02]  /*7600*/  IMAD R65, R21, R10.reuse, R25 ;  /* 0x0000000a15417224 */ /* 0x080fe400078e0219 */
[----:B------:R-:W-:-:S04]  /*7610*/  IMAD.WIDE.U32 R24, R20, R10, R26 ;  /* 0x0000000a14187225 */ /* 0x000fc800078e001a */
[----:B------:R-:W-:Y:S01]  /*7620*/  IMAD.X R69, RZ, RZ, RZ, P0 ;  /* 0x000000ffff457224 */ /* 0x000fe200000e06ff */
[----:B------:R-:W-:Y:S01]  /*7630*/  ISETP.GE.U32.AND P1, PT, R24, R26, PT ;  /* 0x0000001a1800720c */ /* 0x000fe20003f26070 */
[----:B------:R-:W-:-:S04]  /*7640*/  IMAD.WIDE.U32 R60, R20, R4, RZ ;  /* 0x00000004143c7225 */ /* 0x000fc800078e00ff */
[----:B------:R-:W-:-:S04]  /*7650*/  IMAD.WIDE.U32 R54, P0, R20, R5, R54 ;  /* 0x0000000514367225 */ /* 0x000fc80007800036 */
[----:B------:R-:W-:Y:S02]  /*7660*/  IMAD.MOV.U32 R50, RZ, RZ, R59 ;  /* 0x000000ffff327224 */ /* 0x000fe400078e003b */
[----:B------:R-:W-:Y:S02]  /*7670*/  IMAD R59, R9, R22, RZ ;  /* 0x00000016093b7224 */ /* 0x000fe400078e02ff */
[----:B------:R-:W-:Y:S02]  /*7680*/  IMAD.MOV.U32 R68, RZ, RZ, R57 ;  /* 0x000000ffff447224 */ /* 0x000fe400078e0039 */
[----:B------:R-:W-:Y:S02]  /*7690*/  IMAD.IADD R65, R25, 0x1, R65 ;  /* 0x0000000119417824 */ /* 0x000fe400078e0241 */
[----:B------:R-:W-:Y:S01]  /*76a0*/  IMAD.X R51, RZ, RZ, RZ, P6 ;  /* 0x000000ffff337224 */ /* 0x000fe200030e06ff */
[----:B------:R-:W-:Y:S01]  /*76b0*/  IADD3 RZ, P6, PT, R61, R54, RZ ;  /* 0x000000363dff7210 */ /* 0x000fe20007fde0ff */
[----:B------:R-:W-:Y:S01]  /*76c0*/  IMAD.WIDE.U32 R56, R8, R22, RZ ;  /* 0x0000001608387225 */ /* 0x000fe200078e00ff */
[----:B------:R-:W-:-:S03]  /*76d0*/  ISETP.GE.U32.AND.EX P1, PT, R65, R27, PT, P1 ;  /* 0x0000001b4100720c */ /* 0x000fc60003f26110 */
[----:B------:R-:W-:Y:S01]  /*76e0*/  IMAD R59, R23, R8, R59 ;  /* 0x00000008173b7224 */ /* 0x000fe200078e023b */
[----:B------:R-:W-:Y:S01]  /*76f0*/  SEL R83, RZ, 0x1, P1 ;  /* 0x00000001ff537807 */ /* 0x000fe20000800000 */
[----:B------:R-:W-:Y:S02]  /*7700*/  IMAD R61, R5, R20, RZ ;  /* 0x00000014053d7224 */ /* 0x000fe400078e02ff */
[----:B------:R-:W-:-:S04]  /*7710*/  IMAD.WIDE.U32.X R68, R23, R7, R68, P4 ;  /* 0x0000000717447225 */ /* 0x000fc800020e0444 */
[----:B------:R-:W-:Y:S02]  /*7720*/  IMAD.IADD R73, R57, 0x1, R59 ;  /* 0x0000000139497824 */ /* 0x000fe400078e023b */
[----:B------:R-:W-:-:S04]  /*7730*/  IMAD.WIDE.U32 R26, R21, R6, RZ ;  /* 0x00000006151a7225 */ /* 0x000fc800078e00ff */
[C---:B------:R-:W-:Y:S02]  /*7740*/  IMAD R77, R21.reuse, R4, R61 ;  /* 0x00000004154d7224 */ /* 0x040fe400078e023d */
[----:B------:R-:W-:Y:S02]  /*7750*/  IMAD.X R59, RZ, RZ, RZ, P2 ;  /* 0x000000ffff3b7224 */ /* 0x000fe400010e06ff */
[----:B------:R-:W-:Y:S01]  /*7760*/  IMAD.WIDE.U32.X R70, R21, R0, R50, P5 ;  /* 0x0000000015467225 */ /* 0x000fe200028e0432 */
[----:B------:R-:W-:-:S03]  /*7770*/  IADD3 R50, P2, P5, R56, R68, R75 ;  /* 0x0000004438327210 */ /* 0x000fc60007d5e04b */
[----:B------:R-:W-:Y:S01]  /*7780*/  IMAD.WIDE.U32 R60, R20, R4, R28 ;  /* 0x00000004143c7225 */ /* 0x000fe200078e001c */
[----:B------:R-:W-:-:S03]  /*7790*/  IADD3.X R51, PT, PT, R73, R69, RZ, P2, P5 ;  /* 0x0000004549337210 */ /* 0x000fc600017ea4ff */
[----:B------:R-:W-:Y:S01]  /*77a0*/  IMAD.IADD R61, R61, 0x1, R77 ;  /* 0x000000013d3d7824 */ /* 0x000fe200078e024d */
[----:B------:R-:W-:Y:S01]  /*77b0*/  IADD3 R82, P2, P5, R60, R70, R83 ;  /* 0x000000463c527210 */ /* 0x000fe20007d5e053 */
[----:B------:R-:W-:-:S03]  /*77c0*/  IMAD.WIDE.U32 R66, R20, R6, RZ ;  /* 0x0000000614427225 */ /* 0x000fc600078e00ff */
[----:B------:R-:W-:Y:S01]  /*77d0*/  IADD3.X R83, PT, PT, R61, R71, RZ, P2, P5 ;  /* 0x000000473d537210 */ /* 0x000fe200017ea4ff */
[----:B------:R-:W-:Y:S01]  /*77e0*/  IMAD.WIDE.U32 R26, P4, R20, R7, R26 ;  /* 0x00000007141a7225 */ /* 0x000fe2000788001a */
[----:B------:R-:W-:Y:S02]  /*77f0*/  ISETP.GE.U32.AND P2, PT, R50, R56, PT ;  /* 0x000000383200720c */ /* 0x000fe40003f46070 */
[----:B------:R-:W-:Y:S01]  /*7800*/  ISETP.GE.U32.AND P5, PT, R82, R60, PT ;  /* 0x0000003c5200720c */ /* 0x000fe20003fa6070 */
[----:B------:R-:W-:Y:S01]  /*7810*/  IMAD.WIDE.U32 R56, R21, R8, RZ ;  /* 0x0000000815387225 */ /* 0x000fe200078e00ff */
[----:B------:R-:W-:Y:S02]  /*7820*/  IADD3 RZ, P1, PT, R67, R26, RZ ;  /* 0x0000001a43ff7210 */ /* 0x000fe40007f3e0ff */
[----:B------:R-:W-:Y:S01]  /*7830*/  ISETP.GE.U32.AND.EX P2, PT, R51, R73, PT, P2 ;  /* 0x000000493300720c */ /* 0x000fe20003f46120 */
[----:B------:R-:W-:Y:S01]  /*7840*/  IMAD.X R67, RZ, RZ, RZ, P0 ;  /* 0x000000ffff437224 */ /* 0x000fe200000e06ff */
[----:B------:R-:W-:Y:S01]  /*7850*/  ISETP.GE.U32.AND P0, PT, R60, R28, PT ;  /* 0x0000001c3c00720c */ /* 0x000fe20003f06070 */
[----:B------:R-:W-:Y:S01]  /*7860*/  IMAD.MOV.U32 R58, RZ, RZ, R49 ;  /* 0x000000ffff3a7224 */ /* 0x000fe200078e0031 */
[----:B------:R-:W-:Y:S01]  /*7870*/  ISETP.GE.U32.AND.EX P5, PT, R83, R61, PT, P5 ;  /* 0x0000003d5300720c */ /* 0x000fe20003fa6150 */
[----:B------:R-:W-:Y:S01]  /*7880*/  IMAD.MOV.U32 R66, RZ, RZ, R55 ;  /* 0x000000ffff427224 */ /* 0x000fe200078e0037 */
[----:B------:R-:W-:Y:S01]  /*7890*/  ISETP.GE.U32.AND.EX P0, PT, R61, R29, PT, P0 ;  /* 0x0000001d3d00720c */ /* 0x000fe20003f06100 */
[----:B------:R-:W-:Y:S01]  /*78a0*/  IMAD.WIDE.U32.X R58, R23, R9, R58, P3 ;  /* 0x00000009173a7225 */ /* 0x000fe200018e043a */
[----:B------:R-:W-:-:S02]  /*78b0*/  SEL R49, RZ, 0x1, P2 ;  /* 0x00000001ff317807 */ /* 0x000fc40001000000 */
[----:B------:R-:W-:Y:S01]  /*78c0*/  SEL R61, RZ, 0x1, P5 ;  /* 0x00000001ff3d7807 */ /* 0x000fe20002800000 */
[C---:B------:R-:W-:Y:S01]  /*78d0*/  IMAD.WIDE.U32 R28, R20.reuse, R8, RZ ;  /* 0x00000008141c7225 */ /* 0x040fe200078e00ff */
[----:B------:R-:W-:Y:S02]  /*78e0*/  SEL R26, RZ, 0x1, P0 ;  /* 0x00000001ff1a7807 */ /* 0x000fe40000000000 */
[----:B------:R-:W-:Y:S01]  /*78f0*/  IADD3 R58, P0, PT, R49, R58, RZ ;  /* 0x0000003a313a7210 */ /* 0x000fe20007f1e0ff */
[----:B------:R-:W-:-:S04]  /*7900*/  IMAD.WIDE.U32 R56, P3, R20, R9, R56 ;  /* 0x0000000914387225 */ /* 0x000fc80007860038 */
[----:B------:R-:W-:Y:S01]  /*7910*/  IMAD.WIDE.U32.X R66, R21, R5, R66, P6 ;  /* 0x0000000515427225 */ /* 0x000fe200030e0442 */
[----:B------:R-:W-:-:S03]  /*7920*/  IADD3 RZ, P5, PT, R29, R56, RZ ;  /* 0x000000381dff7210 */ /* 0x000fc60007fbe0ff */
[----:B------:R-:W-:Y:S01]  /*7930*/  IMAD R29, R7, R20, RZ ;  /* 0x00000014071d7224 */ /* 0x000fe200078e02ff */
[----:B------:R-:W-:Y:S01]  /*7940*/  IADD3 R61, P2, P6, R61, R66, R26 ;  /* 0x000000423d3d7210 */ /* 0x000fe20007e5e01a */
[----:B------:R-:W-:-:S03]  /*7950*/  IMAD.WIDE.U32 R48, R19, R10, RZ ;  /* 0x0000000a13307225 */ /* 0x000fc600078e00ff */
[----:B------:R-:W-:Y:S01]  /*7960*/  IADD3.X R26, PT, PT, RZ, R67, RZ, P2, P6 ;  /* 0x00000043ff1a7210 */ /* 0x000fe200017ec4ff */
[-C--:B------:R-:W-:Y:S02]  /*7970*/  IMAD R73, R21, R6.reuse, R29 ;  /* 0x0000000615497224 */ /* 0x080fe400078e021d */
[----:B------:R-:W-:-:S04]  /*7980*/  IMAD.WIDE.U32 R28, R20, R6, R50 ;  /* 0x00000006141c7225 */ /* 0x000fc800078e0032 */
[----:B------:R-:W-:Y:S02]  /*7990*/  IMAD.X R59, RZ, RZ, R59, P0 ;  /* 0x000000ffff3b7224 */ /* 0x000fe400000e063b */
[----:B------:R-:W-:Y:S01]  /*79a0*/  IMAD.WIDE.U32 R66, P6, R18, R0, R48 ;  /* 0x0000000012427225 */ /* 0x000fe200078c0030 */
[----:B------:R-:W-:-:S03]  /*79b0*/  IADD3 R48, P0, PT, R61, R28, RZ ;  /* 0x0000001c3d307210 */ /* 0x000fc60007f1e0ff */
[----:B------:R-:W-:-:S04]  /*79c0*/  IMAD.WIDE.U32 R54, R19, R4, RZ ;  /* 0x0000000413367225 */ /* 0x000fc800078e00ff */
[----:B------:R-:W-:Y:S02]  /*79d0*/  IMAD.IADD R73, R29, 0x1, R73 ;  /* 0x000000011d497824 */ /* 0x000fe400078e0249 */
[----:B------:R-:W-:-:S04]  /*79e0*/  IMAD.WIDE.U32 R68, R18, R4, RZ ;  /* 0x0000000412447225 */ /* 0x000fc800078e00ff */
[----:B------:R-:W-:Y:S01]  /*79f0*/  IMAD.X R49, R73, 0x1, R26, P0 ;  /* 0x0000000149317824 */ /* 0x000fe200000e061a */
[----:B------:R-:W-:Y:S01]  /*7a00*/  ISETP.GE.U32.AND P0, PT, R28, R50, PT ;  /* 0x000000321c00720c */ /* 0x000fe20003f06070 */
[----:B------:R-:W-:-:S03]  /*7a10*/  IMAD.WIDE.U32 R54, P2, R18, R5, R54 ;  /* 0x0000000512367225 */ /* 0x000fc60007840036 */
[----:B------:R-:W-:Y:S01]  /*7a20*/  ISETP.GE.U32.AND.EX P0, PT, R73, R51, PT, P0 ;  /* 0x000000334900720c */ /* 0x000fe20003f06100 */
[----:B------:R-:W-:-:S04]  /*7a30*/  IMAD.WIDE.U32 R70, R18, R10, RZ ;  /* 0x0000000a12467225 */ /* 0x000fc800078e00ff */
[----:B------:R-:W-:Y:S01]  /*7a40*/  IMAD.X R29, RZ, RZ, RZ, P3 ;  /* 0x000000ffff1d7224 */ /* 0x000fe200018e06ff */
[----:B------:R-:W-:Y:S01]  /*7a50*/  IADD3 RZ, P3, PT, R69, R54, RZ ;  /* 0x0000003645ff7210 */ /* 0x000fe20007f7e0ff */
[----:B------:R-:W-:Y:S01]  /*7a60*/  IMAD.X R51, RZ, RZ, RZ, P6 ;  /* 0x000000ffff337224 */ /* 0x000fe200030e06ff */
[----:B------:R-:W-:Y:S01]  /*7a70*/  ISETP.GE.U32.AND P6, PT, R48, R28, PT ;  /* 0x0000001c3000720c */ /* 0x000fe20003fc6070 */
[----:B------:R-:W-:Y:S01]  /*7a80*/  IMAD R69, R0, R18, RZ ;  /* 0x0000001200457224 */ /* 0x000fe200078e02ff */
[----:B------:R-:W-:Y:S01]  /*7a90*/  SEL R54, RZ, 0x1, P0 ;  /* 0x00000001ff367807 */ /* 0x000fe20000000000 */
[----:B------:R-:W-:Y:S01]  /*7aa0*/  IMAD.MOV.U32 R60, RZ, RZ, R27 ;  /* 0x000000ffff3c7224 */ /* 0x000fe200078e001b */
[----:B------:R-:W-:Y:S01]  /*7ab0*/  ISETP.GE.U32.AND.EX P6, PT, R49, R73, PT, P6 ;  /* 0x000000493100720c */ /* 0x000fe20003fc6160 */
[----:B------:R-:W-:Y:S02]  /*7ac0*/  IMAD.MOV.U32 R50, RZ, RZ, R67 ;  /* 0x000000ffff327224 */ /* 0x000fe400078e0043 */
[----:B------:R-:W-:Y:S01]  /*7ad0*/  IMAD.X R61, RZ, RZ, RZ, P4 ;  /* 0x000000ffff3d7224 */ /* 0x000fe200020e06ff */
[----:B------:R-:W-:Y:S01]  /*7ae0*/  IADD3 RZ, P4, PT, R71, R66, RZ ;  /* 0x0000004247ff7210 */ /* 0x000fe20007f9e0ff */
[----:B------:R-:W-:-:S04]  /*7af0*/  IMAD.WIDE.U32 R26, R18, R10, R82 ;  /* 0x0000000a121a7225 */ /* 0x000fc800078e0052 */
[----:B------:R-:W-:Y:S01]  /*7b00*/  IMAD R67, R9, R20, RZ ;  /* 0x0000001409437224 */ /* 0x000fe200078e02ff */
[----:B------:R-:W-:Y:S01]  /*7b10*/  ISETP.GE.U32.AND P0, PT, R26, R82, PT ;  /* 0x000000521a00720c */ /* 0x000fe20003f06070 */
[----:B------:R-:W-:Y:S01]  /*7b20*/  IMAD R71, R19, R10, R69 ;  /* 0x0000000a13477224 */ /* 0x000fe200078e0245 */
[----:B------:R-:W-:Y:S01]  /*7b30*/  SEL R69, RZ, 0x1, P6 ;  /* 0x00000001ff457807 */ /* 0x000fe20003000000 */
[----:B------:R-:W-:Y:S02]  /*7b40*/  IMAD.MOV.U32 R28, RZ, RZ, R57 ;  /* 0x000000ffff1c7224 */ /* 0x000fe400078e0039 */
[----:B------:R-:W-:-:S04]  /*7b50*/  IMAD.WIDE.U32 R56, R20, R8, R58 ;  /* 0x0000000814387225 */ /* 0x000fc800078e003a */
[C---:B------:R-:W-:Y:S02]  /*7b60*/  IMAD R67, R21.reuse, R8, R67 ;  /* 0x0000000815437224 */ /* 0x040fe400078e0243 */
[----:B------:R-:W-:Y:S01]  /*7b70*/  IMAD.WIDE.U32.X R60, R21, R7, R60, P1 ;  /* 0x00000007153c7225 */ /* 0x000fe200008e043c */
[----:B------:R-:W-:-:S03]  /*7b80*/  ISETP.GE.U32.AND P1, PT, R56, R58, PT ;  /* 0x0000003a3800720c */ /* 0x000fc60003f26070 */
[----:B------:R-:W-:Y:S02]  /*7b90*/  IMAD.IADD R82, R27, 0x1, R71 ;  /* 0x000000011b527824 */ /* 0x000fe400078e0247 */
[----:B------:R-:W-:Y:S02]  /*7ba0*/  IMAD.IADD R67, R57, 0x1, R67 ;  /* 0x0000000139437824 */ /* 0x000fe400078e0243 */
[----:B------:R-:W-:Y:S01]  /*7bb0*/  IMAD.WIDE.U32.X R28, R21, R9, R28, P5 ;  /* 0x00000009151c7225 */ /* 0x000fe200028e041c */
[----:B------:R-:W-:Y:S02]  /*7bc0*/  IADD3 R57, P5, P6, R69, R60, R54 ;  /* 0x0000003c45397210 */ /* 0x000fe40007ebe036 */
[----:B------:R-:W-:Y:S01]  /*7bd0*/  ISETP.GE.U32.AND.EX P0, PT, R82, R83, PT, P0 ;  /* 0x000000535200720c */ /* 0x000fe20003f06100 */
[----:B------:R-:W-:Y:S01]  /*7be0*/  IMAD R21, R5, R18, RZ ;  /* 0x0000001205157224 */ /* 0x000fe200078e02ff */
[----:B------:R-:W-:Y:S01]  /*7bf0*/  IADD3.X R54, PT, PT, RZ, R61, RZ, P5, P6 ;  /* 0x0000003dff367210 */ /* 0x000fe20002fec4ff */
[----:B------:R-:W-:Y:S01]  /*7c00*/  IMAD.WIDE.U32 R60, R18, R4, R48 ;  /* 0x00000004123c7225 */ /* 0x000fe200078e0030 */
[----:B------:R-:W-:-:S03]  /*7c10*/  ISETP.GE.U32.AND.EX P1, PT, R67, R59, PT, P1 ;  /* 0x0000003b4300720c */ /* 0x000fc60003f26110 */
[C---:B------:R-:W-:Y:S01]  /*7c20*/  IMAD R71, R19.reuse, R4, R21 ;  /* 0x0000000413477224 */ /* 0x040fe200078e0215 */
[----:B------:R-:W-:Y:S01]  /*7c30*/  SEL R21, RZ, 0x1, P0 ;  /* 0x00000001ff157807 */ /* 0x000fe20000000000 */
[----:B------:R-:W-:Y:S01]  /*7c40*/  IMAD.WIDE.U32.X R50, R19, R0, R50, P4 ;  /* 0x0000000013327225 */ /* 0x000fe200020e0432 */
[----:B------:R-:W-:Y:S02]  /*7c50*/  IADD3 R20, P4, PT, R57, R56, RZ ;  /* 0x0000003839147210 */ /* 0x000fe40007f9e0ff */
[C---:B------:R-:W-:Y:S01]  /*7c60*/  ISETP.GE.U32.AND P0, PT, R60.reuse, R48, PT ;  /* 0x000000303c00720c */ /* 0x040fe20003f06070 */
[----:B------:R-:W-:Y:S01]  /*7c70*/  IMAD.IADD R71, R61, 0x1, R71 ;  /* 0x000000013d477824 */ /* 0x000fe200078e0247 */
[----:B------:R-:W-:Y:S01]  /*7c80*/  IADD3 R50, P5, P6, R60, R50, R21 ;  /* 0x000000323c327210 */ /* 0x000fe20007ebe015 */
[----:B------:R-:W-:Y:S01]  /*7c90*/  IMAD.X R21, R67, 0x1, R54, P4 ;  /* 0x0000000143157824 */ /* 0x000fe200020e0636 */
[----:B------:R-:W-:Y:S01]  /*7ca0*/  ISETP.GE.U32.AND P4, PT, R20, R56, PT ;  /* 0x000000381400720c */ /* 0x000fe20003f86070 */
[----:B------:R-:W-:Y:S01]  /*7cb0*/  IMAD.WIDE.U32 R56, R19, R8, RZ ;  /* 0x0000000813387225 */ /* 0x000fe200078e00ff */
[----:B------:R-:W-:-:S02]  /*7cc0*/  SEL R48, RZ, 0x1, P1 ;  /* 0x00000001ff307807 */ /* 0x000fc40000800000 */
[----:B------:R-:W-:Y:S01]  /*7cd0*/  IADD3.X R51, PT, PT, R71, R51, RZ, P5, P6 ;  /* 0x0000003347337210 */ /* 0x000fe20002fec4ff */
[----:B------:R-:W-:Y:S01]  /*7ce0*/  IMAD.WIDE.U32 R58, R19, R6, RZ ;  /* 0x00000006133a7225 */ /* 0x000fe200078e00ff */
[----:B------:R-:W-:Y:S02]  /*7cf0*/  ISETP.GE.U32.AND P1, PT, R50, R60, PT ;  /* 0x0000003c3200720c */ /* 0x000fe40003f26070 */
[----:B------:R-:W-:Y:S01]  /*7d00*/  ISETP.GE.U32.AND.EX P4, PT, R21, R67, PT, P4 ;  /* 0x000000431500720c */ /* 0x000fe20003f86140 */
[C---:B------:R-:W-:Y:S01]  /*7d10*/  IMAD.WIDE.U32 R68, R18.reuse, R8, RZ ;  /* 0x0000000812447225 */ /* 0x040fe200078e00ff */
[----:B------:R-:W-:Y:S02]  /*7d20*/  ISETP.GE.U32.AND.EX P0, PT, R71, R49, PT, P0 ;  /* 0x000000314700720c */ /* 0x000fe40003f06100 */
[----:B------:R-:W-:Y:S01]  /*7d30*/  ISETP.GE.U32.AND.EX P1, PT, R51, R71, PT, P1 ;  /* 0x000000473300720c */ /* 0x000fe20003f26110 */
[----:B------:R-:W-:Y:S01]  /*7d40*/  IMAD.WIDE.U32 R56, P5, R18, R9, R56 ;  /* 0x0000000912387225 */ /* 0x000fe200078a0038 */
[----:B------:R-:W-:-:S02]  /*7d50*/  SEL R73, RZ, 0x1, P4 ;  /* 0x00000001ff497807 */ /* 0x000fc40002000000 */
[----:B------:R-:W-:Y:S01]  /*7d60*/  SEL R75, RZ, 0x1, P1 ;  /* 0x00000001ff4b7807 */ /* 0x000fe20000800000 */
[C---:B------:R-:W-:Y:S01]  /*7d70*/  IMAD.WIDE.U32 R66, R18.reuse, R6, RZ ;  /* 0x0000000612427225 */ /* 0x040fe200078e00ff */
[----:B------:R-:W-:Y:S02]  /*7d80*/  IADD3 RZ, P4, PT, R69, R56, RZ ;  /* 0x0000003845ff7210 */ /* 0x000fe40007f9e0ff */
[----:B------:R-:W-:Y:S01]  /*7d90*/  SEL R56, RZ, 0x1, P0 ;  /* 0x00000001ff387807 */ /* 0x000fe20000000000 */
[----:B------:R-:W-:Y:S01]  /*7da0*/  IMAD.WIDE.U32 R58, P6, R18, R7, R58 ;  /* 0x00000007123a7225 */ /* 0x000fe200078c003a */
[----:B------:R-:W-:-:S03]  /*7db0*/  IADD3 R48, P0, P1, R73, R28, R48 ;  /* 0x0000001c49307210 */ /* 0x000fc6000791e030 */
[----:B------:R-:W-:Y:S01]  /*7dc0*/  IMAD.MOV.U32 R60, RZ, RZ, R55 ;  /* 0x000000ffff3c7224 */ /* 0x000fe200078e0037 */
[----:B------:R-:W-:Y:S01]  /*7dd0*/  IADD3.X R49, PT, PT, RZ, R29, RZ, P0, P1 ;  /* 0x0000001dff317210 */ /* 0x000fe200007e24ff */
[----:B------:R-:W-:-:S04]  /*7de0*/  IMAD.WIDE.U32 R54, R17, R10, RZ ;  /* 0x0000000a11367225 */ /* 0x000fc800078e00ff */
[----:B------:R-:W-:Y:S01]  /*7df0*/  IMAD.X R61, RZ, RZ, RZ, P2 ;  /* 0x000000ffff3d7224 */ /* 0x000fe200010e06ff */
[----:B------:R-:W-:Y:S01]  /*7e00*/  IADD3 RZ, P2, PT, R67, R58, RZ ;  /* 0x0000003a43ff7210 */ /* 0x000fe20007f5e0ff */
[----:B------:R-:W-:Y:S02]  /*7e10*/  IMAD R29, R7, R18, RZ ;  /* 0x00000012071d7224 */ /* 0x000fe400078e02ff */
[----:B------:R-:W-:-:S04]  /*7e20*/  IMAD.WIDE.U32.X R66, R19, R5, R60, P3 ;  /* 0x0000000513427225 */ /* 0x000fc800018e043c */
[----:B------:R-:W-:Y:S01]  /*7e30*/  IMAD.WIDE.U32 R60, R16, R10, RZ ;  /* 0x0000000a103c7225 */ /* 0x000fe200078e00ff */
[----:B------:R-:W-:-:S03]  /*7e40*/  IADD3 R75, P0, P1, R75, R66, R56 ;  /* 0x000000424b4b7210 */ /* 0x000fc6000791e038 */
[----:B------:R-:W-:-:S04]  /*7e50*/  IMAD.WIDE.U32 R54, P3, R16, R0, R54 ;  /* 0x0000000010367225 */ /* 0x000fc80007860036 */
[----:B------:R-:W-:Y:S01]  /*7e60*/  IMAD.X R73, RZ, RZ, RZ, P6 ;  /* 0x000000ffff497224 */ /* 0x000fe200030e06ff */
[----:B------:R-:W-:Y:S01]  /*7e70*/  IADD3 RZ, P6, PT, R61, R54, RZ ;  /* 0x000000363dff7210 */ /* 0x000fe20007fde0ff */
[-C--:B------:R-:W-:Y:S01]  /*7e80*/  IMAD R61, R19, R6.reuse, R29 ;  /* 0x00000006133d7224 */ /* 0x080fe200078e021d */
[----:B------:R-:W-:Y:S01]  /*7e90*/  IADD3.X R54, PT, PT, RZ, R67, RZ, P0, P1 ;  /* 0x00000043ff367210 */ /* 0x000fe200007e24ff */
[----:B------:R-:W-:-:S04]  /*7ea0*/  IMAD.WIDE.U32 R28, R18, R6, R20 ;  /* 0x00000006121c7225 */ /* 0x000fc800078e0014 */
[----:B------:R-:W-:Y:S01]  /*7eb0*/  IMAD.WIDE.U32 R70, R17, R6, RZ ;  /* 0x0000000611467225 */ /* 0x000fe200078e00ff */
[----:B------:R-:W-:-:S03]  /*7ec0*/  IADD3 R60, P0, PT, R75, R28, RZ ;  /* 0x0000001c4b3c7210 */ /* 0x000fc60007f1e0ff */
[----:B------:R-:W-:Y:S02]  /*7ed0*/  IMAD.IADD R29, R29, 0x1, R61 ;  /* 0x000000011d1d7824 */ /* 0x000fe400078e023d */
[----:B------:R-:W-:-:S04]  /*7ee0*/  IMAD.WIDE.U32 R68, R17, R4, RZ ;  /* 0x0000000411447225 */ /* 0x000fc800078e00ff */
[----:B------:R-:W-:Y:S02]  /*7ef0*/  IMAD.X R61, R29, 0x1, R54, P0 ;  /* 0x000000011d3d7824 */ /* 0x000fe400000e0636 */
[----:B------:R-:W-:-:S04]  /*7f00*/  IMAD.WIDE.U32 R74, R17, R8, RZ ;  /* 0x00000008114a7225 */ /* 0x000fc800078e00ff */
[----:B------:R-:W-:-:S04]  /*7f10*/  IMAD.WIDE.U32 R70, P0, R16, R7, R70 ;  /* 0x0000000710467225 */ /* 0x000fc80007800046 */
[----:B------:R-:W-:Y:S02]  /*7f20*/  IMAD.MOV.U32 R72, RZ, RZ, R59 ;  /* 0x000000ffff487224 */ /* 0x000fe400078e003b */
[----:B------:R-:W-:-:S04]  /*7f30*/  IMAD.WIDE.U32 R80, R16, R4, RZ ;  /* 0x0000000410507225 */ /* 0x000fc800078e00ff */
[----:B------:R-:W-:-:S04]  /*7f40*/  IMAD.WIDE.U32 R68, P1, R16, R5, R68 ;  /* 0x0000000510447225 */ /* 0x000fc80007820044 */
[----:B------:R-:W-:Y:S02]  /*7f50*/  IMAD.MOV.U32 R76, RZ, RZ, R57 ;  /* 0x000000ffff4c7224 */ /* 0x000fe400078e0039 */
[----:B------:R-:W-:-:S04]  /*7f60*/  IMAD.WIDE.U32 R58, R16, R6, RZ ;  /* 0x00000006103a7225 */ /* 0x000fc800078e00ff */
[----:B------:R-:W-:Y:S01]  /*7f70*/  IMAD.X R57, RZ, RZ, RZ, P0 ;  /* 0x000000ffff397224 */ /* 0x000fe200000e06ff */
[----:B------:R-:W-:Y:S01]  /*7f80*/  ISETP.GE.U32.AND P0, PT, R28, R20, PT ;  /* 0x000000141c00720c */ /* 0x000fe20003f06070 */
        /* <DEDUP_REMOVED lines=8> */
[----:B------:R-:W-:Y:S01]  /*8010*/  IMAD.X R81, RZ, RZ, RZ, P3 ;  /* 0x000000ffff517224 */ /* 0x000fe200018e06ff */
[----:B------:R-:W-:Y:S01]  /*8020*/  IADD3 RZ, P3, PT, R59, R70, RZ ;  /* 0x000000463bff7210 */ /* 0x000fe20007f7e0ff */
[----:B------:R-:W-:Y:S02]  /*8030*/  IMAD R55, R0, R16, RZ ;  /* 0x0000001000377224 */ /* 0x000fe400078e02ff */
[----:B------:R-:W-:Y:S01]  /*8040*/  IMAD.X R59, RZ, RZ, RZ, P1 ;  /* 0x000000ffff3b7224 */ /* 0x000fe200008e06ff */
[----:B------:R-:W-:Y:S01]  /*8050*/  IADD3 RZ, P1, PT, R67, R74, RZ ;  /* 0x0000004a43ff7210 */ /* 0x000fe20007f3e0ff */
[----:B------:R-:W-:-:S04]  /*8060*/  IMAD.WIDE.U32 R20, R16, R10, R50 ;  /* 0x0000000a10147225 */ /* 0x000fc800078e0032 */
[----:B------:R-:W-:Y:S01]  /*8070*/  IMAD R67, R17, R10, R55 ;  /* 0x0000000a11437224 */ /* 0x000fe200078e0237 */
[----:B------:R-:W-:Y:S01]  /*8080*/  ISETP.GE.U32.AND P0, PT, R20, R50, PT ;  /* 0x000000321400720c */ /* 0x000fe20003f06070 */
[----:B------:R-:W-:Y:S01]  /*8090*/  IMAD.X R55, RZ, RZ, RZ, P2 ;  /* 0x000000ffff377224 */ /* 0x000fe200010e06ff */
[----:B------:R-:W-:Y:S01]  /*80a0*/  ISETP.GE.U32.AND P2, PT, R60, R28, PT ;  /* 0x0000001c3c00720c */ /* 0x000fe20003f46070 */
[----:B------:R-:W-:Y:S02]  /*80b0*/  IMAD.IADD R50, R21, 0x1, R67 ;  /* 0x0000000115327824 */ /* 0x000fe400078e0243 */
[----:B------:R-:W-:Y:S01]  /*80c0*/  IMAD R67, R9, R18, RZ ;  /* 0x0000001209437224 */ /* 0x000fe200078e02ff */
[----:B------:R-:W-:Y:S01]  /*80d0*/  ISETP.GE.U32.AND.EX P2, PT, R61, R29, PT, P2 ;  /* 0x0000001d3d00720c */ /* 0x000fe20003f46120 */
[----:B------:R-:W-:Y:S01]  /*80e0*/  IMAD R29, R5, R16, RZ ;  /* 0x00000010051d7224 */ /* 0x000fe200078e02ff */
[----:B------:R-:W-:Y:S01]  /*80f0*/  ISETP.GE.U32.AND.EX P0, PT, R50, R51, PT, P0 ;  /* 0x000000333200720c */ /* 0x000fe20003f06100 */
[----:B------:R-:W-:-:S02]  /*8100*/  IMAD.MOV.U32 R58, RZ, RZ, R69 ;  /* 0x000000ffff3a7224 */ /* 0x000fc400078e0045 */
[----:B------:R-:W-:Y:S01]  /*8110*/  IMAD.MOV.U32 R56, RZ, RZ, R71 ;  /* 0x000000ffff387224 */ /* 0x000fe200078e0047 */
[----:B------:R-:W-:Y:S01]  /*8120*/  SEL R51, RZ, 0x1, P0 ;  /* 0x00000001ff337807 */ /* 0x000fe20000000000 */
[----:B------:R-:W-:Y:S01]  /*8130*/  IMAD R69, R19, R8, R67 ;  /* 0x0000000813457224 */ /* 0x000fe200078e0243 */
[----:B------:R-:W-:Y:S01]  /*8140*/  SEL R67, RZ, 0x1, P2 ;  /* 0x00000001ff437807 */ /* 0x000fe20001000000 */
[-C--:B------:R-:W-:Y:S02]  /*8150*/  IMAD R71, R17, R4.reuse, R29 ;  /* 0x0000000411477224 */ /* 0x080fe400078e021d */
[----:B------:R-:W-:-:S04]  /*8160*/  IMAD.WIDE.U32 R28, R16, R4, R60 ;  /* 0x00000004101c7225 */ /* 0x000fc800078e003c */
[----:B------:R-:W-:-:S04]  /*8170*/  IMAD.WIDE.U32.X R80, R17, R0, R80, P6 ;  /* 0x0000000011507225 */ /* 0x000fc800030e0450 */
[----:B------:R-:W-:Y:S01]  /*8180*/  IMAD.WIDE.U32.X R76, R19, R9, R76, P4 ;  /* 0x00000009134c7225 */ /* 0x000fe200020e044c */
[----:B------:R-:W-:-:S03]  /*8190*/  IADD3 R67, P2, P4, R67, R72, R66 ;  /* 0x0000004843437210 */ /* 0x000fc60007c5e042 */
[----:B------:R-:W-:Y:S01]  /*81a0*/  IMAD.WIDE.U32 R18, R18, R8, R48 ;  /* 0x0000000812127225 */ /* 0x000fe200078e0030 */
[----:B------:R-:W-:Y:S02]  /*81b0*/  IADD3.X R72, PT, PT, RZ, R73, RZ, P2, P4 ;  /* 0x00000049ff487210 */ /* 0x000fe400017e84ff */
[C---:B------:R-:W-:Y:S01]  /*81c0*/  ISETP.GE.U32.AND P4, PT, R28.reuse, R60, PT ;  /* 0x0000003c1c00720c */ /* 0x040fe20003f86070 */
[----:B------:R-:W-:Y:S01]  /*81d0*/  IMAD.WIDE.U32.X R58, R17, R5, R58, P5 ;  /* 0x00000005113a7225 */ /* 0x000fe200028e043a */
[----:B------:R-:W-:Y:S02]  /*81e0*/  IADD3 R51, P5, P6, R28, R80, R51 ;  /* 0x000000501c337210 */ /* 0x000fe40007ebe033 */
[----:B------:R-:W-:Y:S01]  /*81f0*/  ISETP.GE.U32.AND P0, PT, R18, R48, PT ;  /* 0x000000301200720c */ /* 0x000fe20003f06070 */
[----:B------:R-:W-:Y:S01]  /*8200*/  IMAD.IADD R5, R29, 0x1, R71 ;  /* 0x000000011d057824 */ /* 0x000fe200078e0247 */
[----:B------:R-:W-:Y:S01]  /*8210*/  ISETP.GE.U32.AND P2, PT, R51, R28, PT ;  /* 0x0000001c3300720c */ /* 0x000fe20003f46070 */
[----:B------:R-:W-:-:S02]  /*8220*/  IMAD.IADD R19, R19, 0x1, R69 ;  /* 0x0000000113137824 */ /* 0x000fc400078e0245 */
[----:B------:R-:W-:Y:S01]  /*8230*/  IMAD.WIDE.U32.X R56, R17, R7, R56, P3 ;  /* 0x0000000711387225 */ /* 0x000fe200018e0438 */
[----:B------:R-:W-:Y:S02]  /*8240*/  IADD3.X R48, PT, PT, R5, R81, RZ, P5, P6 ;  /* 0x0000005105307210 */ /* 0x000fe40002fec4ff */
[----:B------:R-:W-:Y:S01]  /*8250*/  IADD3 R4, P5, PT, R67, R18, RZ ;  /* 0x0000001243047210 */ /* 0x000fe20007fbe0ff */
[----:B------:R-:W-:Y:S01]  /*8260*/  IMAD R7, R7, R16, RZ ;  /* 0x0000001007077224 */ /* 0x000fe200078e02ff */
[----:B------:R-:W-:Y:S01]  /*8270*/  ISETP.GE.U32.AND.EX P4, PT, R5, R61, PT, P4 ;  /* 0x0000003d0500720c */ /* 0x000fe20003f86140 */
[C---:B------:R-:W-:Y:S01]  /*8280*/  IMAD.WIDE.U32 R60, R48.reuse, 0x3d1, RZ ;  /* 0x000003d1303c7825 */ /* 0x040fe200078e00ff */
[----:B------:R-:W-:Y:S02]  /*8290*/  ISETP.GE.U32.AND.EX P2, PT, R48, R5, PT, P2 ;  /* 0x000000053000720c */ /* 0x000fe40003f46120 */
[C---:B------:R-:W-:Y:S01]  /*82a0*/  ISETP.GE.U32.AND.EX P0, PT, R19.reuse, R49, PT, P0 ;  /* 0x000000311300720c */ /* 0x040fe20003f06100 */
[----:B------:R-:W-:Y:S01]  /*82b0*/  IMAD.X R5, R19, 0x1, R72, P5 ;  /* 0x0000000113057824 */ /* 0x000fe200028e0648 */
[----:B------:R-:W-:Y:S01]  /*82c0*/  ISETP.GE.U32.AND P5, PT, R4, R18, PT ;  /* 0x000000120400720c */ /* 0x000fe20003fa6070 */
[-C--:B------:R-:W-:Y:S01]  /*82d0*/  IMAD R7, R17, R6.reuse, R7 ;  /* 0x0000000611077224 */ /* 0x080fe200078e0207 */
[----:B------:R-:W-:Y:S01]  /*82e0*/  SEL R18, RZ, 0x1, P4 ;  /* 0x00000001ff127807 */ /* 0x000fe20002000000 */
[----:B------:R-:W-:Y:S01]  /*82f0*/  IMAD.WIDE.U32 R28, R16, R6, R4 ;  /* 0x00000006101c7225 */ /* 0x000fe200078e0004 */
[----:B------:R-:W-:-:S02]  /*8300*/  SEL R49, RZ, 0x1, P2 ;  /* 0x00000001ff317807 */ /* 0x000fc40001000000 */
[----:B------:R-:W-:Y:S01]  /*8310*/  ISETP.GE.U32.AND.EX P2, PT, R5, R19, PT, P5 ;  /* 0x000000130500720c */ /* 0x000fe20003f46150 */
[----:B------:R-:W-:Y:S01]  /*8320*/  IMAD.MOV.U32 R54, RZ, RZ, R75 ;  /* 0x000000ffff367224 */ /* 0x000fe200078e004b */
[----:B------:R-:W-:Y:S01]  /*8330*/  IADD3 R49, P4, P5, R49, R58, R18 ;  /* 0x0000003a31317210 */ /* 0x000fe20007d9e012 */
[----:B------:R-:W-:Y:S01]  /*8340*/  IMAD.WIDE.U32 R18, R51, 0x3d1, RZ ;  /* 0x000003d133127825 */ /* 0x000fe200078e00ff */
[----:B------:R-:W-:Y:S02]  /*8350*/  SEL R66, RZ, 0x1, P0 ;  /* 0x00000001ff427807 */ /* 0x000fe40000000000 */
[----:B------:R-:W-:Y:S01]  /*8360*/  IADD3.X R58, PT, PT, RZ, R59, RZ, P4, P5 ;  /* 0x0000003bff3a7210 */ /* 0x000fe200027ea4ff */
[----:B------:R-:W-:Y:S01]  /*8370*/  IMAD.IADD R29, R29, 0x1, R7 ;  /* 0x000000011d1d7824 */ /* 0x000fe200078e0207 */
[----:B------:R-:W-:Y:S01]  /*8380*/  IADD3 R49, P5, PT, R49, R28, RZ ;  /* 0x0000001c31317210 */ /* 0x000fe20007fbe0ff */
[----:B------:R-:W-:Y:S01]  /*8390*/  IMAD.WIDE.U32 R60, P4, RZ, R51, R60 ;  /* 0x00000033ff3c7225 */ /* 0x000fe2000788003c */
[----:B------:R-:W-:-:S02]  /*83a0*/  IADD3 R6, P3, PT, RZ, R18, RZ ;  /* 0x00000012ff067210 */ /* 0x000fc40007f7e0ff */
[----:B------:R-:W-:Y:S01]  /*83b0*/  SEL R67, RZ, 0x1, P2 ;  /* 0x00000001ff437807 */ /* 0x000fe20001000000 */
[----:B------:R-:W-:Y:S01]  /*83c0*/  IMAD.X R7, R29, 0x1, R58, P5 ;  /* 0x000000011d077824 */ /* 0x000fe200028e063a */
[----:B------:R-:W-:Y:S01]  /*83d0*/  ISETP.GE.U32.AND P0, PT, R6, R18, PT ;  /* 0x000000120600720c */ /* 0x000fe20003f06070 */
[----:B------:R-:W-:Y:S01]  /*83e0*/  IMAD.WIDE.U32.X R54, R17, R9, R54, P1 ;  /* 0x0000000911367225 */ /* 0x000fe200008e0436 */
[----:B------:R-:W-:Y:S02]  /*83f0*/  ISETP.GE.U32.AND P2, PT, R28, R4, PT ;  /* 0x000000041c00720c */ /* 0x000fe40003f46070 */
[----:B------:R-:W-:Y:S01]  /*8400*/  ISETP.GE.U32.AND P1, PT, R49, R28, PT ;  /* 0x0000001c3100720c */ /* 0x000fe20003f26070 */
[----:B------:R-:W-:Y:S01]  /*8410*/  IMAD.X R59, RZ, RZ, RZ, P4 ;  /* 0x000000ffff3b7224 */ /* 0x000fe200020e06ff */
[----:B------:R-:W-:Y:S01]  /*8420*/  IADD3 R18, P5, P6, R67, R76, R66 ;  /* 0x0000004c43127210 */ /* 0x000fe20007ebe042 */
[----:B------:R-:W-:Y:S01]  /*8430*/  IMAD R9, R9, R16, RZ ;  /* 0x0000001009097224 */ /* 0x000fe200078e02ff */
[----:B------:R-:W-:Y:S01]  /*8440*/  IADD3 R60, P4, PT, R19, R60, RZ ;  /* 0x0000003c133c7210 */ /* 0x000fe20007f9e0ff */
[----:B------:R-:W-:Y:S01]  /*8450*/  IMAD.MOV.U32 R58, RZ, RZ, R61 ;  /* 0x000000ffff3a7224 */ /* 0x000fe200078e003d */
[----:B------:R-:W-:Y:S01]  /*8460*/  ISETP.GE.U32.AND.EX P2, PT, R29, R5, PT, P2 ;  /* 0x000000051d00720c */ /* 0x000fe20003f46120 */
[----:B------:R-:W-:Y:S01]  /*8470*/  IMAD R69, R17, R8, R9 ;  /* 0x0000000811457224 */ /* 0x000fe200078e0209 */
[----:B------:R-:W-:Y:S01]  /*8480*/  ISETP.GE.U32.AND.EX P1, PT, R7, R29, PT, P1 ;  /* 0x0000001d0700720c */ /* 0x000fe20003f26110 */
[----:B------:R-:W-:Y:S01]  /*8490*/  IMAD.X R5, R60, 0x1, R51, P3 ;  /* 0x000000013c057824 */ /* 0x000fe200018e0633 */
[----:B------:R-:W-:Y:S01]  /*84a0*/  IADD3.X R19, PT, PT, RZ, R77, RZ, P5, P6 ;  /* 0x0000004dff137210 */ /* 0x000fe20002fec4ff */
[----:B------:R-:W-:Y:S01]  /*84b0*/  IMAD.WIDE.U32.X R28, RZ, R48, R58, P4 ;  /* 0x00000030ff1c7225 */ /* 0x000fe200020e043a */
[----:B------:R-:W-:-:S02]  /*84c0*/  SEL R4, RZ, 0x1, P2 ;  /* 0x00000001ff047807 */ /* 0x000fc40001000000 */
[----:B------:R-:W-:Y:S01]  /*84d0*/  SEL R61, RZ, 0x1, P1 ;  /* 0x00000001ff3d7807 */ /* 0x000fe20000800000 */
[----:B------:R-:W-:Y:S01]  /*84e0*/  IMAD.WIDE.U32 R8, R16, R8, R18 ;  /* 0x0000000810087225 */ /* 0x000fe200078e0012 */
[----:B------:R-:W-:Y:S02]  /*84f0*/  ISETP.GE.U32.AND.EX P0, PT, R5, R60, PT, P0 ;  /* 0x0000003c0500720c */ /* 0x000fe40003f06100 */
[----:B------:R-:W-:Y:S01]  /*8500*/  IADD3 R61, P3, P4, R61, R56, R4 ;  /* 0x000000383d3d7210 */ /* 0x000fe20007c7e004 */
[----:B------:R-:W-:Y:S01]  /*8510*/  IMAD.WIDE.U32 R16, R7, 0x3d1, RZ ;  /* 0x000003d107107825 */ /* 0x000fe200078e00ff */
[----:B------:R-:W-:Y:S02]  /*8520*/  ISETP.GE.U32.AND P1, PT, R8, R18, PT ;  /* 0x000000120800720c */ /* 0x000fe40003f26070 */
[----:B------:R-:W-:Y:S01]  /*8530*/  IADD3.X R51, PT, PT, RZ, R57, RZ, P3, P4 ;  /* 0x00000039ff337210 */ /* 0x000fe20001fe84ff */
[----:B------:R-:W-:Y:S01]  /*8540*/  IMAD.WIDE.U32 R58, R49, 0x3d1, RZ ;  /* 0x000003d1313a7825 */ /* 0x000fe200078e00ff */
[----:B------:R-:W-:-:S03]  /*8550*/  IADD3 R61, P6, PT, R61, R8, RZ ;  /* 0x000000083d3d7210 */ /* 0x000fc60007fde0ff */
[----:B------:R-:W-:Y:S01]  /*8560*/  IMAD.WIDE.U32 R16, P3, RZ, R49, R16 ;  /* 0x00000031ff107225 */ /* 0x000fe20007860010 */
[----:B------:R-:W-:-:S03]  /*8570*/  IADD3 R67, P2, PT, R28, R58, RZ ;  /* 0x0000003a1c437210 */ /* 0x000fc60007f5e0ff */
[----:B------:R-:W-:Y:S01]  /*8580*/  IMAD.X R57, RZ, RZ, RZ, P3 ;  /* 0x000000ffff397224 */ /* 0x000fe200018e06ff */
[----:B------:R-:W-:Y:S01]  /*8590*/  IADD3 R59, P3, PT, R59, R16, RZ ;  /* 0x000000103b3b7210 */ /* 0x000fe20007f7e0ff */
[----:B------:R-:W-:Y:S01]  /*85a0*/  IMAD.IADD R4, R9, 0x1, R69 ;  /* 0x0000000109047824 */ /* 0x000fe200078e0245 */
[----:B------:R-:W-:Y:S01]  /*85b0*/  IADD3 R48, P5, PT, R67, R48, RZ ;  /* 0x0000003043307210 */ /* 0x000fe20007fbe0ff */
[----:B------:R-:W-:Y:S01]  /*85c0*/  IMAD.MOV.U32 R56, RZ, RZ, R17 ;  /* 0x000000ffff387224 */ /* 0x000fe200078e0011 */
[----:B------:R-:W-:Y:S01]  /*85d0*/  SEL R9, RZ, 0x1, P0 ;  /* 0x00000001ff097807 */ /* 0x000fe20000000000 */
[----:B------:R-:W-:Y:S01]  /*85e0*/  IMAD.X R16, R59, 0x1, R29, P2 ;  /* 0x000000013b107824 */ /* 0x000fe200010e061d */
[C---:B------:R-:W-:Y:S01]  /*85f0*/  ISETP.GE.U32.AND.EX P1, PT, R4.reuse, R19, PT, P1 ;  /* 0x000000130400720c */ /* 0x040fe20003f26110 */
        /* <DEDUP_REMOVED lines=9> */
[----:B------:R-:W-:Y:S01]  /*8690*/  ISETP.GE.U32.AND P2, PT, R9, R48, PT ;  /* 0x000000300900720c */ /* 0x000fe20003f46070 */
[----:B------:R-:W-:Y:S01]  /*86a0*/  IMAD.X R4, RZ, RZ, R17, P6 ;  /* 0x000000ffff047224 */ /* 0x000fe200030e0611 */
[----:B------:R-:W-:Y:S02]  /*86b0*/  SEL R57, RZ, 0x1, P4 ;  /* 0x00000001ff397807 */ /* 0x000fe40002000000 */
[----:B------:R-:W-:Y:S01]  /*86c0*/  ISETP.LT.U32.AND P0, PT, R48, R67, PT ;  /* 0x000000433000720c */ /* 0x000fe20003f01070 */
[----:B------:R-:W-:Y:S01]  /*86d0*/  IMAD.WIDE.U32 R48, R61, 0x3d1, RZ ;  /* 0x000003d13d307825 */ /* 0x000fe200078e00ff */
[----:B------:R-:W-:-:S02]  /*86e0*/  ISETP.GE.U32.AND.EX P4, PT, R4, R17, PT, P2 ;  /* 0x000000110400720c */ /* 0x000fc40003f86120 */
[----:B------:R-:W-:Y:S01]  /*86f0*/  SEL R58, RZ, 0x1, P1 ;  /* 0x00000001ff3a7807 */ /* 0x000fe20000800000 */
        /* <DEDUP_REMOVED lines=15> */
[----:B------:R-:W-:Y:S01]  /*87f0*/  IMAD.X R18, R28, 0x1, R61, P4 ;  /* 0x000000011c127824 */ /* 0x000fe200020e063d */
[----:B------:R-:W-:Y:S01]  /*8800*/  ISETP.LT.U32.AND P0, PT, R8, R57, PT ;  /* 0x000000390800720c */ /* 0x000fe20003f01070 */
[----:B------:R-:W-:Y:S01]  /*8810*/  IMAD.WIDE.U32 R56, R59, 0x3d1, RZ ;  /* 0x000003d13b387825 */ /* 0x000fe200078e00ff */
[----:B------:R-:W-:-:S02]  /*8820*/  ISETP.GE.U32.AND.EX P1, PT, R28, R49, PT, P1 ;  /* 0x000000311c00720c */ /* 0x000fc40003f26110 */
        /* <DEDUP_REMOVED lines=25> */
[----:B------:R-:W-:Y:S01]  /*89c0*/  IMAD.MOV.U32 R57, RZ, RZ, RZ ;  /* 0x000000ffff397224 */ /* 0x000fe200078e00ff */
[----:B------:R-:W-:Y:S01]  /*89d0*/  IADD3 R54, P1, P2, R59, R16, R7 ;  /* 0x000000103b367210 */ /* 0x000fe20007a3e007 */
[----:B------:R-:W-:Y:S01]  /*89e0*/  IMAD R7, R0, R22, RZ ;  /* 0x0000001600077224 */ /* 0x000fe200078e02ff */
[----:B------:R-:W-:Y:S02]  /*89f0*/  SEL R55, RZ, 0x1, !P0 ;  /* 0x00000001ff377807 */ /* 0x000fe40004000000 */
[----:B------:R-:W-:Y:S01]  /*8a00*/  IADD3.X R16, PT, PT, RZ, R17, RZ, P1, P2 ;  /* 0x00000011ff107210 */ /* 0x000fe20000fe44ff */
[----:B------:R-:W-:Y:S01]  /*8a10*/  IMAD R61, R23, R10, R7 ;  /* 0x0000000a173d7224 */ /* 0x000fe200078e0207 */
        /* <DEDUP_REMOVED lines=56> */
.L_x_595:
        /* <DEDUP_REMOVED lines=59> */
.L_x_596:
        /* <DEDUP_REMOVED lines=63> */
.L_x_598:
        /* <DEDUP_REMOVED lines=57> */
.L_x_599:
        /* <DEDUP_REMOVED lines=26> */
[----:B------:R-:W-:-:S03]  /*9a70*/  IADD3.X R5, PT, PT, R0, ~UR9, R5, P3, P4 ;  /* 0x8000000900057c10 */ /* 0x000fc60009fe8405 */
[----:B------:R-:W-:-:S07]  /*9a80*/  IMAD.MOV.U32 R0, RZ, RZ, R4 ;  /* 0x000000ffff007224 */ /* 0x000fce00078e0004 */
.L_x_597:
        /* <DEDUP_REMOVED lines=10> */
[C---:B------:R-:W-:Y:S02]  /*9b30*/  ISETP.LT.U32.AND P3, PT, R14.reuse, R52, PT ;  /* 0x000000340e00720c */ /* 0x040fe40003f61070 */
[----:B------:R-:W-:Y:S02]  /*9b40*/  ISETP.GE.U32.AND P1, PT, R15, R62, PT ;  /* 0x0000003e0f00720c */ /* 0x000fe40003f26070 */
[----:B------:R-:W-:Y:S02]  /*9b50*/  ISETP.GT.U32.AND P2, PT, R14, R52, PT ;  /* 0x000000340e00720c */ /* 0x000fe40003f44070 */
[----:B------:R-:W-:Y:S02]  /*9b60*/  ISETP.GE.U32.AND.EX P0, PT, R13, R3, PT, P0 ;  /* 0x000000030d00720c */ /* 0x000fe40003f06100 */
[----:B------:R-:W-:-:S02]  /*9b70*/  ISETP.GE.U32.AND.EX P1, PT, R30, R63, PT, P1 ;  /* 0x0000003f1e00720c */ /* 0x000fc40003f26110 */
[CC--:B------:R-:W-:Y:S02]  /*9b80*/  ISETP.GT.U32.AND.EX P2, PT, R11.reuse, R53.reuse, PT, P2 ;  /* 0x000000350b00720c */ /* 0x0c0fe40003f44120 */
[----:B------:R-:W-:-:S04]  /*9b90*/  ISETP.LT.U32.OR.EX P0, PT, R11, R53, !P0, P3 ;  /* 0x000000350b00720c */ /* 0x000fc80004701530 */
[----:B------:R-:W-:-:S13]  /*9ba0*/  PLOP3.LUT P0, PT, P1, P2, P0, 0x2f, 0x0 ;  /* 0x000000000000781c */ /* 0x000fda0000f04507 */
[----:B------:R-:W-:Y:S05]  /*9bb0*/  @P0 BRA `(.L_x_601) ;  /* 0x0000000000680947 */ /* 0x000fea0003800000 */
.L_x_600:
        /* <DEDUP_REMOVED lines=26> */
.L_x_601:
[----:B------:R-:W0:Y:S08]  /*9d60*/  LDC.64 R8, c[0x3][RZ] ;  /* 0x00c00000ff087b82 */ /* 0x000e300000000a00 */
[----:B------:R-:W1:Y:S08]  /*9d70*/  LDC.64 R20, c[0x3][0x8] ;  /* 0x00c00200ff147b82 */ /* 0x000e700000000a00 */
[----:B------:R-:W2:Y:S01]  /*9d80*/  LDC.64 R24, c[0x3][0x10] ;  /* 0x00c00400ff187b82 */ /* 0x000ea20000000a00 */
[----:B0-----:R-:W-:-:S04]  /*9d90*/  IADD3 R16, P1, PT, R31, R8, RZ ;  /* 0x000000081f107210 */ /* 0x001fc80007f3e0ff */
[----:B------:R-:W-:Y:S01]  /*9da0*/  ISETP.GE.U32.AND P0, PT, R16, R31, PT ;  /* 0x0000001f1000720c */ /* 0x000fe20003f06070 */
[----:B------:R-:W-:Y:S02]  /*9db0*/  IMAD.X R18, R13, 0x1, R9, P1 ;  /* 0x000000010d127824 */ /* 0x000fe400008e0609 */
[----:B------:R-:W-:-:S03]  /*9dc0*/  IMAD.MOV.U32 R31, RZ, RZ, R16 ;  /* 0x000000ffff1f7224 */ /* 0x000fc600078e0010 */
[----:B------:R-:W-:-:S04]  /*9dd0*/  ISETP.GE.U32.AND.EX P0, PT, R18, R13, PT, P0 ;  /* 0x0000000d1200720c */ /* 0x000fc80003f06100 */
[----:B------:R-:W-:-:S04]  /*9de0*/  SEL R13, RZ, 0x1, P0 ;  /* 0x00000001ff0d7807 */ /* 0x000fc80000000000 */
[----:B------:R-:W-:-:S04]  /*9df0*/  IADD3 R13, P0, PT, R14, R13, RZ ;  /* 0x0000000d0e0d7210 */ /* 0x000fc80007f1e0ff */
[C---:B-1----:R-:W-:Y:S01]  /*9e00*/  IADD3 R9, P3, PT, R13.reuse, R20, RZ ;  /* 0x000000140d097210 */ /* 0x042fe20007f7e0ff */
[----:B------:R-:W-:Y:S01]  /*9e10*/  IMAD.X R4, RZ, RZ, R11, P0 ;  /* 0x000000ffff047224 */ /* 0x000fe200000e060b */
[----:B------:R-:W-:Y:S02]  /*9e20*/  ISETP.GE.U32.AND P0, PT, R16, R2, PT ;  /* 0x000000021000720c */ /* 0x000fe40003f06070 */
[----:B------:R-:W-:Y:S01]  /*9e30*/  ISETP.GE.U32.AND P1, PT, R13, R14, PT ;  /* 0x0000000e0d00720c */ /* 0x000fe20003f26070 */
[----:B------:R-:W-:Y:S01]  /*9e40*/  IMAD.X R19, R4, 0x1, R21, P3 ;  /* 0x0000000104137824 */ /* 0x000fe200018e0615 */
[----:B------:R-:W-:Y:S02]  /*9e50*/  ISETP.GE.U32.AND P2, PT, R9, R13, PT ;  /* 0x0000000d0900720c */ /* 0x000fe40003f46070 */
[----:B------:R-:W-:Y:S02]  /*9e60*/  ISETP.GE.U32.AND.EX P0, PT, R18, R3, PT, P0 ;  /* 0x000000031200720c */ /* 0x000fe40003f06100 */
[----:B------:R-:W-:-:S02]  /*9e70*/  ISETP.GE.U32.AND.EX P1, PT, R4, R11, PT, P1 ;  /* 0x0000000b0400720c */ /* 0x000fc40003f26110 */
[C---:B------:R-:W-:Y:S02]  /*9e80*/  ISETP.GE.U32.AND.EX P2, PT, R19.reuse, R4, PT, P2 ;  /* 0x000000041300720c */ /* 0x040fe40003f46120 */
[----:B------:R-:W-:Y:S02]  /*9e90*/  IADD3 R69, P3, PT, -R52, R9, RZ ;  /* 0x0000000934457210 */ /* 0x000fe40007f7e1ff */
[----:B------:R-:W-:Y:S02]  /*9ea0*/  SEL R4, RZ, 0x1, P0 ;  /* 0x00000001ff047807 */ /* 0x000fe40000000000 */
[----:B------:R-:W-:Y:S01]  /*9eb0*/  SEL R10, RZ, 0x1, P1 ;  /* 0x00000001ff0a7807 */ /* 0x000fe20000800000 */
[----:B------:R-:W-:Y:S01]  /*9ec0*/  IMAD.X R11, R19, 0x1, ~R53, P3 ;  /* 0x00000001130b7824 */ /* 0x000fe200018e0e35 */
[----:B------:R-:W-:Y:S02]  /*9ed0*/  SEL R8, RZ, 0x1, P2 ;  /* 0x00000001ff087807 */ /* 0x000fe40001000000 */
[----:B------:R-:W-:-:S02]  /*9ee0*/  ISETP.GE.U32.AND P1, PT, R69, R4, PT ;  /* 0x000000044500720c */ /* 0x000fc40003f26070 */
[----:B------:R-:W-:Y:S02]  /*9ef0*/  IADD3 R4, P3, P5, R15, R8, R10 ;  /* 0x000000080f047210 */ /* 0x000fe40007d7e00a */
[----:B------:R-:W-:Y:S02]  /*9f00*/  ISETP.LT.U32.AND P2, PT, R9, R52, PT ;  /* 0x000000340900720c */ /* 0x000fe40003f41070 */
[----:B------:R-:W-:Y:S02]  /*9f10*/  ISETP.GE.U32.AND.EX P1, PT, R11, RZ, PT, P1 ;  /* 0x000000ff0b00720c */ /* 0x000fe40003f26110 */
[----:B--2---:R-:W-:Y:S02]  /*9f20*/  IADD3 R13, P4, PT, R4, R24, RZ ;  /* 0x00000018040d7210 */ /* 0x004fe40007f9e0ff */
[----:B------:R-:W-:Y:S02]  /*9f30*/  IADD3.X R8, PT, PT, R30, RZ, RZ, P3, P5 ;  /* 0x000000ff1e087210 */ /* 0x000fe40001fea4ff */
[----:B------:R-:W-:-:S02]  /*9f40*/  ISETP.LT.U32.OR.EX P1, PT, R19, R53, !P1, P2 ;  /* 0x000000351300720c */ /* 0x000fc40004f21520 */
[----:B------:R-:W-:Y:S01]  /*9f50*/  ISETP.GE.U32.AND P2, PT, R4, R15, PT ;  /* 0x0000000f0400720c */ /* 0x000fe20003f46070 */
[----:B------:R-:W-:Y:S01]  /*9f60*/  IMAD.X R15, R8, 0x1, R25, P4 ;  /* 0x00000001080f7824 */ /* 0x000fe200020e0619 */
[----:B------:R-:W-:Y:S02]  /*9f70*/  ISETP.GE.U32.AND P3, PT, R13, R4, PT ;  /* 0x000000040d00720c */ /* 0x000fe40003f66070 */
[----:B------:R-:W-:Y:S02]  /*9f80*/  IADD3 R68, P4, PT, -R62, R13, RZ ;  /* 0x0000000d3e447210 */ /* 0x000fe40007f9e1ff */
[----:B------:R-:W-:Y:S02]  /*9f90*/  SEL R9, RZ, 0x1, !P1 ;  /* 0x00000001ff097807 */ /* 0x000fe40004800000 */
[----:B------:R-:W-:Y:S02]  /*9fa0*/  ISETP.GE.U32.AND.EX P2, PT, R8, R30, PT, P2 ;  /* 0x0000001e0800720c */ /* 0x000fe40003f46120 */
[C---:B------:R-:W-:Y:S01]  /*9fb0*/  ISETP.GE.U32.AND.EX P3, PT, R15.reuse, R8, PT, P3 ;  /* 0x000000080f00720c */ /* 0x040fe20003f66130 */
[----:B------:R-:W-:Y:S01]  /*9fc0*/  IMAD.X R8, R15, 0x1, ~R63, P4 ;  /* 0x000000010f087824 */ /* 0x000fe200020e0e3f */
[----:B------:R-:W-:-:S02]  /*9fd0*/  ISETP.GE.U32.AND P5, PT, R68, R9, PT ;  /* 0x000000094400720c */ /* 0x000fc40003fa6070 */
[----:B------:R-:W-:Y:S02]  /*9fe0*/  SEL R4, RZ, 0x1, P2 ;  /* 0x00000001ff047807 */ /* 0x000fe40001000000 */
[----:B------:R-:W-:Y:S02]  /*9ff0*/  SEL R67, RZ, 0x1, P3 ;  /* 0x00000001ff437807 */ /* 0x000fe40001800000 */
[----:B------:R-:W-:Y:S01]  /*a000*/  ISETP.LT.U32.AND P3, PT, R13, R62, PT ;  /* 0x0000003e0d00720c */ /* 0x000fe20003f61070 */
[----:B------:R-:W-:Y:S01]  /*a010*/  IMAD.MOV.U32 R13, RZ, RZ, R18 ;  /* 0x000000ffff0d7224 */ /* 0x000fe200078e0012 */
[----:B------:R-:W-:Y:S02]  /*a020*/  ISETP.GE.U32.AND.EX P2, PT, R8, RZ, PT, P5 ;  /* 0x000000ff0800720c */ /* 0x000fe40003f46150 */
[----:B------:R-:W-:Y:S02]  /*a030*/  IADD3 R67, P4, P5, R12, R67, R4 ;  /* 0x000000430c437210 */ /* 0x000fe40007d9e004 */
[----:B------:R-:W-:-:S02]  /*a040*/  SEL R66, RZ, 0xffffffff, P0 ;  /* 0xffffffffff427807 */ /* 0x000fc40000000000 */
[----:B------:R-:W-:Y:S02]  /*a050*/  ISETP.LT.U32.OR.EX P0, PT, R15, R63, !P2, P3 ;  /* 0x0000003f0f00720c */ /* 0x000fe40005701530 */
[----:B------:R-:W-:Y:S02]  /*a060*/  IADD3.X R9, PT, PT, R64, RZ, RZ, P4, P5 ;  /* 0x000000ff40097210 */ /* 0x000fe400027ea4ff */
[----:B------:R-:W-:Y:S02]  /*a070*/  IADD3 R67, P2, P3, -R78, UR8, R67 ;  /* 0x000000084e437c10 */ /* 0x000fe4000fb5e143 */
[----:B------:R-:W-:Y:S02]  /*a080*/  SEL R65, RZ, 0xffffffff, !P1 ;  /* 0xffffffffff417807 */ /* 0x000fe40004800000 */
[----:B------:R-:W-:Y:S02]  /*a090*/  SEL R4, RZ, 0xffffffff, !P0 ;  /* 0xffffffffff047807 */ /* 0x000fe40004000000 */
[----:B------:R-:W-:-:S02]  /*a0a0*/  IADD3.X R64, PT, PT, ~R79, UR9, R9, P2, P3 ;  /* 0x000000094f407c10 */ /* 0x000fc400097e6509 */
[C---:B------:R-:W-:Y:S02]  /*a0b0*/  IADD3 R69, P0, PT, R66.reuse, R69, RZ ;  /* 0x0000004542457210 */ /* 0x040fe40007f1e0ff */
[----:B------:R-:W-:Y:S02]  /*a0c0*/  IADD3 R68, P1, PT, R65, R68, RZ ;  /* 0x0000004441447210 */ /* 0x000fe40007f3e0ff */
[----:B------:R-:W-:Y:S01]  /*a0d0*/  IADD3 R67, P2, PT, R67, R4, RZ ;  /* 0x0000000443437210 */ /* 0x000fe20007f5e0ff */
[----:B------:R-:W-:Y:S02]  /*a0e0*/  IMAD.X R66, R66, 0x1, R11, P0 ;  /* 0x0000000142427824 */ /* 0x000fe400000e060b */
[----:B------:R-:W-:Y:S02]  /*a0f0*/  IMAD.X R65, R65, 0x1, R8, P1 ;  /* 0x0000000141417824 */ /* 0x000fe400008e0608 */
[----:B------:R-:W-:-:S08]  /*a100*/  IMAD.X R64, R64, 0x1, R4, P2 ;  /* 0x0000000140407824 */ /* 0x000fd000010e0604 */
.L_x_602:
[----:B------:R-:W-:Y:S02]  /*a110*/  ISETP.GT.U32.AND P0, PT, R27, R46, PT ;  /* 0x0000002e1b00720c */ /* 0x000fe40003f04070 */
[----:B------:R-:W-:Y:S02]  /*a120*/  IADD3 R31, P1, PT, -R2, R31, RZ ;  /* 0x0000001f021f7210 */ /* 0x000fe40007f3e1ff */
[----:B------:R-:W-:-:S03]  /*a130*/  ISETP.GT.U32.AND.EX P0, PT, R5, R47, PT, P0 ;  /* 0x0000002f0500720c */ /* 0x000fc60003f04100 */
[----:B------:R-:W-:-:S10]  /*a140*/  IMAD.X R30, R13, 0x1, ~R3, P1 ;  /* 0x000000010d1e7824 */ /* 0x000fd400008e0e03 */
        /* <DEDUP_REMOVED lines=17> */
.L_x_603:
        /* <DEDUP_REMOVED lines=26> */
.L_x_604:
[----:B------:R-:W0:Y:S08]  /*a400*/  LDC.64 R10, c[0x3][RZ] ;  /* 0x00c00000ff0a7b82 */ /* 0x000e300000000a00 */
[----:B------:R-:W1:Y:S08]  /*a410*/  LDC.64 R12, c[0x3][0x8] ;  /* 0x00c00200ff0c7b82 */ /* 0x000e700000000a00 */
[----:B------:R-:W2:Y:S01]  /*a420*/  LDC.64 R18, c[0x3][0x10] ;  /* 0x00c00400ff127b82 */ /* 0x000ea20000000a00 */
[----:B0-----:R-:W-:-:S04]  /*a430*/  IADD3 R10, P1, PT, R23, R10, RZ ;  /* 0x0000000a170a7210 */ /* 0x001fc80007f3e0ff */
[----:B------:R-:W-:Y:S01]  /*a440*/  ISETP.GE.U32.AND P0, PT, R10, R23, PT ;  /* 0x000000170a00720c */ /* 0x000fe20003f06070 */
[----:B------:R-:W-:Y:S02]  /*a450*/  IMAD.X R15, R22, 0x1, R11, P1 ;  /* 0x00000001160f7824 */ /* 0x000fe400008e060b */
[----:B------:R-:W-:-:S03]  /*a460*/  IMAD.MOV.U32 R23, RZ, RZ, R10 ;  /* 0x000000ffff177224 */ /* 0x000fc600078e000a */
[----:B------:R-:W-:Y:S01]  /*a470*/  ISETP.GE.U32.AND.EX P0, PT, R15, R22, PT, P0 ;  /* 0x000000160f00720c */ /* 0x000fe20003f06100 */
[----:B------:R-:W-:-:S03]  /*a480*/  IMAD.MOV.U32 R22, RZ, RZ, R15 ;  /* 0x000000ffff167224 */ /* 0x000fc600078e000f */
[----:B------:R-:W-:-:S04]  /*a490*/  SEL R4, RZ, 0x1, P0 ;  /* 0x00000001ff047807 */ /* 0x000fc80000000000 */
[----:B------:R-:W-:-:S04]  /*a4a0*/  IADD3 R4, P0, PT, R17, R4, RZ ;  /* 0x0000000411047210 */ /* 0x000fc80007f1e0ff */
[----:B-1----:R-:W-:Y:S01]  /*a4b0*/  IADD3 R11, P3, PT, R4, R12, RZ ;  /* 0x0000000c040b7210 */ /* 0x002fe20007f7e0ff */
[----:B------:R-:W-:Y:S01]  /*a4c0*/  IMAD.X R8, RZ, RZ, R6, P0 ;  /* 0x000000ffff087224 */ /* 0x000fe200000e0606 */
[----:B------:R-:W-:Y:S02]  /*a4d0*/  ISETP.GE.U32.AND P0, PT, R10, R40, PT ;  /* 0x000000280a00720c */ /* 0x000fe40003f06070 */
[----:B------:R-:W-:Y:S01]  /*a4e0*/  ISETP.GE.U32.AND P1, PT, R4, R17, PT ;  /* 0x000000110400720c */ /* 0x000fe20003f26070 */
[C---:B------:R-:W-:Y:S01]  /*a4f0*/  IMAD.X R13, R8.reuse, 0x1, R13, P3 ;  /* 0x00000001080d7824 */ /* 0x040fe200018e060d */
        /* <DEDUP_REMOVED lines=18> */
[----:B------:R-:W-:Y:S02]  /*a620*/  IADD3 R28, P4, PT, -R44, R11, RZ ;  /* 0x0000000b2c1c7210 */ /* 0x000fe40007f9e1ff */
[----:B------:R-:W-:Y:S02]  /*a630*/  ISETP.GE.U32.AND P3, PT, R11, R4, PT ;  /* 0x000000040b00720c */ /* 0x000fe40003f66070 */
[----:B------:R-:W-:Y:S01]  /*a640*/  SEL R7, RZ, 0x1, !P1 ;  /* 0x00000001ff077807 */ /* 0x000fe20004800000 */
[C---:B------:R-:W-:Y:S01]  /*a650*/  IMAD.X R4, R13.reuse, 0x1, ~R45, P4 ;  /* 0x000000010d047824 */ /* 0x040fe200020e0e2d */
[----:B------:R-:W-:Y:S02]  /*a660*/  ISETP.GE.U32.AND.EX P2, PT, R6, R0, PT, P2 ;  /* 0x000000000600720c */ /* 0x000fe40003f46120 */
[----:B------:R-:W-:-:S02]  /*a670*/  ISETP.GE.U32.AND.EX P3, PT, R13, R6, PT, P3 ;  /* 0x000000060d00720c */ /* 0x000fc40003f66130 */
[----:B------:R-:W-:Y:S02]  /*a680*/  ISETP.GE.U32.AND P5, PT, R28, R7, PT ;  /* 0x000000071c00720c */ /* 0x000fe40003fa6070 */
[----:B------:R-:W-:Y:S02]  /*a690*/  SEL R6, RZ, 0x1, P2 ;  /* 0x00000001ff067807 */ /* 0x000fe40001000000 */
[----:B------:R-:W-:Y:S02]  /*a6a0*/  SEL R0, RZ, 0x1, P3 ;  /* 0x00000001ff007807 */ /* 0x000fe40001800000 */
[----:B------:R-:W-:Y:S02]  /*a6b0*/  ISETP.LT.U32.AND P3, PT, R11, R44, PT ;  /* 0x0000002c0b00720c */ /* 0x000fe40003f61070 */
[----:B------:R-:W-:Y:S02]  /*a6c0*/  ISETP.GE.U32.AND.EX P2, PT, R4, RZ, PT, P5 ;  /* 0x000000ff0400720c */ /* 0x000fe40003f46150 */
[----:B------:R-:W-:-:S02]  /*a6d0*/  IADD3 R27, P4, P5, R27, R0, R6 ;  /* 0x000000001b1b7210 */ /* 0x000fc40007d9e006 */
[----:B------:R-:W-:Y:S02]  /*a6e0*/  SEL R26, RZ, 0xffffffff, P0 ;  /* 0xffffffffff1a7807 */ /* 0x000fe40000000000 */
[----:B------:R-:W-:Y:S02]  /*a6f0*/  ISETP.LT.U32.OR.EX P0, PT, R13, R45, !P2, P3 ;  /* 0x0000002d0d00720c */ /* 0x000fe40005701530 */
[----:B------:R-:W-:Y:S02]  /*a700*/  IADD3.X R5, PT, PT, R5, RZ, RZ, P4, P5 ;  /* 0x000000ff05057210 */ /* 0x000fe400027ea4ff */
[----:B------:R-:W-:Y:S02]  /*a710*/  IADD3 R27, P2, P3, -R46, UR8, R27 ;  /* 0x000000082e1b7c10 */ /* 0x000fe4000fb5e11b */
[----:B------:R-:W-:Y:S02]  /*a720*/  SEL R25, RZ, 0xffffffff, !P1 ;  /* 0xffffffffff197807 */ /* 0x000fe40004800000 */
[----:B------:R-:W-:-:S02]  /*a730*/  SEL R0, RZ, 0xffffffff, !P0 ;  /* 0xffffffffff007807 */ /* 0x000fc40004000000 */
[----:B------:R-:W-:Y:S02]  /*a740*/  IADD3.X R24, PT, PT, ~R47, UR9, R5, P2, P3 ;  /* 0x000000092f187c10 */ /* 0x000fe400097e6505 */
[C---:B------:R-:W-:Y:S02]  /*a750*/  IADD3 R29, P0, PT, R26.reuse, R29, RZ ;  /* 0x0000001d1a1d7210 */ /* 0x040fe40007f1e0ff */
[----:B------:R-:W-:Y:S02]  /*a760*/  IADD3 R28, P1, PT, R25, R28, RZ ;  /* 0x0000001c191c7210 */ /* 0x000fe40007f3e0ff */
[----:B------:R-:W-:Y:S01]  /*a770*/  IADD3 R27, P2, PT, R27, R0, RZ ;  /* 0x000000001b1b7210 */ /* 0x000fe20007f5e0ff */
[----:B------:R-:W-:Y:S02]  /*a780*/  IMAD.X R26, R26, 0x1, R9, P0 ;  /* 0x000000011a1a7824 */ /* 0x000fe400000e0609 */
[----:B------:R-:W-:Y:S02]  /*a790*/  IMAD.X R25, R25, 0x1, R4, P1 ;  /* 0x0000000119197824 */ /* 0x000fe400008e0604 */
[----:B------:R-:W-:-:S08]  /*a7a0*/  IMAD.X R24, R24, 0x1, R0, P2 ;  /* 0x0000000118187824 */ /* 0x000fd000010e0600 */
.L_x_605:
[----:B------:R-:W-:-:S04]  /*a7b0*/  IMAD.WIDE.U32 R4, R30, R69, RZ ;  /* 0x000000451e047225 */ /* 0x000fc800078e00ff */
        /* <DEDUP_REMOVED lines=9> */
[----:B------:R-:W-:-:S04]  /*a850*/  IMAD.WIDE.U32 R12, R30, R67, RZ ;  /* 0x000000431e0c7225 */ /* 0x000fc800078e00ff */
[-C--:B------:R-:W-:Y:S02]  /*a860*/  IMAD R7, R65, R31.reuse, RZ ;  /* 0x0000001f41077224 */ /* 0x080fe400078e02ff */
[----:B------:R-:W-:-:S04]  /*a870*/  IMAD.WIDE.U32 R14, R68, R31, RZ ;  /* 0x0000001f440e7225 */ /* 0x000fc800078e00ff */
[----:B------:R-:W-:-:S04]  /*a880*/  IMAD.WIDE.U32.X R8, R66, R30, R10, P0 ;  /* 0x0000001e42087225 */ /* 0x000fc800000e040a */
[----:B------:R-:W-:Y:S01]  /*a890*/  IMAD R19, R68, R30, R7 ;  /* 0x0000001e44137224 */ /* 0x000fe200078e0207 */
[----:B------:R-:W-:Y:S01]  /*a8a0*/  IADD3 R7, P5, PT, R8, R14, RZ ;  /* 0x0000000e08077210 */ /* 0x000fe20007fbe0ff */
[----:B------:R-:W-:-:S03]  /*a8b0*/  IMAD.WIDE.U32 R50, R66, R68, RZ ;  /* 0x0000004442327225 */ /* 0x000fc600078e00ff */
[----:B------:R-:W-:Y:S01]  /*a8c0*/  ISETP.GE.U32.AND P0, PT, R7, R14, PT ;  /* 0x0000000e0700720c */ /* 0x000fe20003f06070 */
[----:B------:R-:W-:-:S04]  /*a8d0*/  IMAD.WIDE.U32 R10, R31, R67, RZ ;  /* 0x000000431f0a7225 */ /* 0x000fc800078e00ff */
[----:B------:R-:W-:-:S04]  /*a8e0*/  IMAD.WIDE.U32 R12, P1, R64, R31, R12 ;  /* 0x0000001f400c7225 */ /* 0x000fc8000782000c */
[----:B------:R-:W-:Y:S01]  /*a8f0*/  IMAD.IADD R19, R15, 0x1, R19 ;  /* 0x000000010f137824 */ /* 0x000fe200078e0213 */
[----:B------:R-:W-:Y:S01]  /*a900*/  IADD3 RZ, P6, PT, R11, R12, RZ ;  /* 0x0000000c0bff7210 */ /* 0x000fe20007fde0ff */
[----:B------:R-:W-:-:S04]  /*a910*/  IMAD.WIDE.U32 R16, R69, R68, RZ ;  /* 0x0000004445107225 */ /* 0x000fc800078e00ff */
[----:B------:R-:W-:-:S04]  /*a920*/  IMAD.WIDE.U32 R50, P4, R69, R65, R50 ;  /* 0x0000004145327225 */ /* 0x000fc80007880032 */
[----:B------:R-:W-:-:S04]  /*a930*/  IMAD.WIDE.U32 R10, R30, R31, RZ ;  /* 0x0000001f1e0a7225 */ /* 0x000fc800078e00ff */
[----:B------:R-:W-:Y:S02]  /*a940*/  IMAD.X R0, R19, 0x1, R9, P5 ;  /* 0x0000000113007824 */ /* 0x000fe400028e0609 */
[----:B------:R-:W-:Y:S01]  /*a950*/  IMAD.X R15, RZ, RZ, RZ, P2 ;  /* 0x000000ffff0f7224 */ /* 0x000fe200010e06ff */
[----:B------:R-:W-:Y:S01]  /*a960*/  IADD3 RZ, P2, PT, R17, R50, RZ ;  /* 0x0000003211ff7210 */ /* 0x000fe20007f5e0ff */
[----:B------:R-:W-:Y:S01]  /*a970*/  IMAD R6, R66, R31, RZ ;  /* 0x0000001f42067224 */ /* 0x000fe200078e02ff */
[----:B------:R-:W-:Y:S01]  /*a980*/  ISETP.GE.U32.AND.EX P0, PT, R0, R19, PT, P0 ;  /* 0x000000130000720c */ /* 0x000fe20003f06100 */
[----:B------:R-:W-:-:S03]  /*a990*/  IMAD.WIDE.U32 R16, R31, R31, RZ ;  /* 0x0000001f1f107225 */ /* 0x000fc600078e00ff */
[----:B------:R-:W-:Y:S01]  /*a9a0*/  SEL R19, RZ, 0x1, P0 ;  /* 0x00000001ff137807 */ /* 0x000fe20000000000 */
[----:B------:R-:W-:-:S04]  /*a9b0*/  IMAD.WIDE.U32 R10, P5, R31, R30, R10 ;  /* 0x0000001e1f0a7225 */ /* 0x000fc800078a000a */
[----:B------:R-:W-:Y:S01]  /*a9c0*/  IMAD.WIDE.U32 R8, R69, R31, RZ ;  /* 0x0000001f45087225 */ /* 0x000fe200078e00ff */
[----:B------:R-:W-:-:S03]  /*a9d0*/  IADD3 RZ, P0, PT, R17, R10, RZ ;  /* 0x0000000a11ff7210 */ /* 0x000fc60007f1e0ff */
[----:B------:R-:W-:Y:S02]  /*a9e0*/  IMAD R21, R69, R30, R6 ;  /* 0x0000001e45157224 */ /* 0x000fe400078e0206 */
[----:B------:R-:W-:Y:S02]  /*a9f0*/  IMAD.MOV.U32 R14, RZ, RZ, R5 ;  /* 0x000000ffff0e7224 */ /* 0x000fe400078e0005 */
[----:B------:R-:W-:Y:S02]  /*aa00*/  IMAD R12, R64, R31, RZ ;  /* 0x0000001f400c7224 */ /* 0x000fe400078e02ff */
[----:B------:R-:W-:Y:S02]  /*aa10*/  IMAD.X R55, RZ, RZ, RZ, P5 ;  /* 0x000000ffff377224 */ /* 0x000fe400028e06ff */
[----:B------:R-:W-:Y:S02]  /*aa20*/  IMAD.MOV.U32 R54, RZ, RZ, R11 ;  /* 0x000000ffff367224 */ /* 0x000fe400078e000b */
[----:B------:R-:W-:-:S02]  /*aa30*/  IMAD.IADD R6, R9, 0x1, R21 ;  /* 0x0000000109067824 */ /* 0x000fc400078e0215 */
[----:B------:R-:W-:-:S03]  /*aa40*/  IMAD.WIDE.U32 R48, R66, R67, RZ ;  /* 0x0000004342307225 */ /* 0x000fc600078e00ff */
[----:B------:R-:W-:Y:S01]  /*aa50*/  SHF.L.U64.HI R50, R8, 0x1, R6 ;  /* 0x0000000108327819 */ /* 0x000fe20000010206 */
[----:B------:R-:W-:Y:S01]  /*aa60*/  IMAD.WIDE.U32 R4, R67, R31, RZ ;  /* 0x0000001f43047225 */ /* 0x000fe200078e00ff */
[----:B------:R-:W-:Y:S02]  /*aa70*/  SHF.L.W.U32.HI R6, R6, 0x1, R7 ;  /* 0x0000000106067819 */ /* 0x000fe40000010e07 */
[----:B------:R-:W-:Y:S01]  /*aa80*/  SHF.L.W.U32.HI R7, R7, 0x1, R0 ;  /* 0x0000000107077819 */ /* 0x000fe20000010e00 */
[-C--:B------:R-:W-:Y:S02]  /*aa90*/  IMAD R61, R67, R30.reuse, R12 ;  /* 0x0000001e433d7224 */ /* 0x080fe400078e020c */
[----:B------:R-:W-:-:S04]  /*aaa0*/  IMAD.WIDE.U32.X R14, R65, R30, R14, P3 ;  /* 0x0000001e410e7225 */ /* 0x000fc800018e040e */
[----:B------:R-:W-:Y:S01]  /*aab0*/  IMAD.SHL.U32 R59, R8, 0x2, RZ ;  /* 0x00000002083b7824 */ /* 0x000fe200078e00ff */
[----:B------:R-:W-:Y:S01]  /*aac0*/  IADD3 R16, P3, P5, R4, R14, R19 ;  /* 0x0000000e04107210 */ /* 0x000fe20007d7e013 */
[----:B------:R-:W-:-:S04]  /*aad0*/  IMAD.WIDE.U32.X R54, R30, R30, R54, P0 ;  /* 0x0000001e1e367225 */ /* 0x000fc800000e0436 */
[----:B------:R-:W-:Y:S02]  /*aae0*/  IMAD.IADD R61, R5, 0x1, R61 ;  /* 0x00000001053d7824 */ /* 0x000fe400078e023d */
[----:B------:R-:W-:-:S03]  /*aaf0*/  IMAD.WIDE.U32 R8, R69, R67, RZ ;  /* 0x0000004345087225 */ /* 0x000fc600078e00ff */
[----:B------:R-:W-:Y:S01]  /*ab00*/  IADD3.X R17, PT, PT, R61, R15, RZ, P3, P5 ;  /* 0x0000000f3d117210 */ /* 0x000fe20001fea4ff */
[----:B------:R-:W-:-:S04]  /*ab10*/  IMAD.WIDE.U32 R48, P0, R69, R64, R48 ;  /* 0x0000004045307225 */ /* 0x000fc80007800030 */
[----:B------:R-:W-:Y:S01]  /*ab20*/  IMAD.X R21, RZ, RZ, RZ, P1 ;  /* 0x000000ffff157224 */ /* 0x000fe200008e06ff */
[----:B------:R-:W-:Y:S01]  /*ab30*/  IADD3 R12, P1, PT, R59, R54, RZ ;  /* 0x000000363b0c7210 */ /* 0x000fe20007f3e0ff */
[----:B------:R-:W-:Y:S01]  /*ab40*/  IMAD.X R5, RZ, RZ, RZ, P0 ;  /* 0x000000ffff057224 */ /* 0x000fe200000e06ff */
[----:B------:R-:W-:Y:S01]  /*ab50*/  IADD3 RZ, P3, PT, R9, R48, RZ ;  /* 0x0000003009ff7210 */ /* 0x000fe20007f7e0ff */
[----:B------:R-:W-:Y:S01]  /*ab60*/  IMAD.WIDE.U32 R18, R66, R69, RZ ;  /* 0x0000004542127225 */ /* 0x000fe200078e00ff */
[----:B------:R-:W-:-:S03]  /*ab70*/  ISETP.GE.U32.AND P0, PT, R12, R59, PT ;  /* 0x0000003b0c00720c */ /* 0x000fc60003f06070 */
[----:B------:R-:W-:Y:S01]  /*ab80*/  IMAD.X R9, R50, 0x1, R55, P1 ;  /* 0x0000000132097824 */ /* 0x000fe200008e0637 */
[----:B------:R-:W-:Y:S01]  /*ab90*/  ISETP.GE.U32.AND P1, PT, R16, R4, PT ;  /* 0x000000041000720c */ /* 0x000fe20003f26070 */
[----:B------:R-:W-:-:S03]  /*aba0*/  IMAD.WIDE.U32 R56, R69, R69, RZ ;  /* 0x0000004545387225 */ /* 0x000fc600078e00ff */
[----:B------:R-:W-:Y:S01]  /*abb0*/  ISETP.GE.U32.AND.EX P0, PT, R9, R50, PT, P0 ;  /* 0x000000320900720c */ /* 0x000fe20003f06100 */
[----:B------:R-:W-:Y:S01]  /*abc0*/  IMAD.WIDE.U32 R18, P5, R69, R66, R18 ;  /* 0x0000004245127225 */ /* 0x000fe200078a0012 */
[----:B------:R-:W-:-:S03]  /*abd0*/  ISETP.GE.U32.AND.EX P1, PT, R17, R61, PT, P1 ;  /* 0x0000003d1100720c */ /* 0x000fc60003f26110 */
[----:B------:R-:W-:Y:S01]  /*abe0*/  IMAD.MOV.U32 R20, RZ, RZ, R13 ;  /* 0x000000ffff147224 */ /* 0x000fe200078e000d */
[----:B------:R-:W-:Y:S01]  /*abf0*/  SEL R13, RZ, 0x1, P0 ;  /* 0x00000001ff0d7807 */ /* 0x000fe20000000000 */
[----:B------:R-:W-:-:S04]  /*ac00*/  IMAD.WIDE.U32 R54, R69, R69, R6 ;  /* 0x0000004545367225 */ /* 0x000fc800078e0006 */
[----:B------:R-:W-:Y:S01]  /*ac10*/  IMAD.MOV.U32 R4, RZ, RZ, R49 ;  /* 0x000000ffff047224 */ /* 0x000fe200078e0031 */
[----:B------:R-:W-:Y:S01]  /*ac20*/  SEL R49, RZ, 0x1, P1 ;  /* 0x00000001ff317807 */ /* 0x000fe20000800000 */
[----:B------:R-:W-:Y:S01]  /*ac30*/  IMAD.X R15, RZ, RZ, RZ, P4 ;  /* 0x000000ffff0f7224 */ /* 0x000fe200020e06ff */
[----:B------:R-:W-:Y:S01]  /*ac40*/  IADD3 RZ, P4, PT, R57, R18, RZ ;  /* 0x0000001239ff7210 */ /* 0x000fe20007f9e0ff */
[----:B------:R-:W-:Y:S01]  /*ac50*/  IMAD R57, R65, R69, RZ ;  /* 0x0000004541397224 */ /* 0x000fe200078e02ff */
[----:B------:R-:W-:Y:S01]  /*ac60*/  IADD3 R8, P1, PT, R13, R54, RZ ;  /* 0x000000360d087210 */ /* 0x000fe20007f3e0ff */
[----:B------:R-:W-:Y:S01]  /*ac70*/  IMAD.IADD R13, R18, 0x1, R55 ;  /* 0x00000001120d7824 */ /* 0x000fe200078e0237 */
[----:B------:R-:W-:Y:S01]  /*ac80*/  ISETP.LT.U32.AND P0, PT, R54, R6, PT ;  /* 0x000000063600720c */ /* 0x000fe20003f01070 */
[----:B------:R-:W-:Y:S02]  /*ac90*/  IMAD.MOV.U32 R14, RZ, RZ, R51 ;  /* 0x000000ffff0e7224 */ /* 0x000fe400078e0033 */
[----:B------:R-:W-:Y:S01]  /*aca0*/  IMAD.WIDE.U32.X R50, R64, R30, R20, P6 ;  /* 0x0000001e40327225 */ /* 0x000fe200030e0414 */
[----:B------:R-:W-:-:S03]  /*acb0*/  ISETP.GE.U32.AND P6, PT, R8, R54, PT ;  /* 0x000000360800720c */ /* 0x000fc60003fc6070 */
[----:B------:R-:W-:-:S04]  /*acc0*/  IMAD.WIDE.U32 R20, R69, R68, R16 ;  /* 0x0000004445147225 */ /* 0x000fc800078e0010 */
[----:B------:R-:W-:Y:S01]  /*acd0*/  IMAD.X R6, RZ, RZ, R13, P1 ;  /* 0x000000ffff067224 */ /* 0x000fe200008e060d */
[----:B------:R-:W-:Y:S01]  /*ace0*/  ISETP.GE.U32.AND P1, PT, R20, R16, PT ;  /* 0x000000101400720c */ /* 0x000fe20003f26070 */
[----:B------:R-:W-:Y:S02]  /*acf0*/  IMAD R57, R66, R68, R57 ;  /* 0x0000004442397224 */ /* 0x000fe400078e0239 */
[----:B------:R-:W-:Y:S01]  /*ad00*/  IMAD.X R55, RZ, RZ, RZ, P5 ;  /* 0x000000ffff377224 */ /* 0x000fe200028e06ff */
[----:B------:R-:W-:Y:S01]  /*ad10*/  IADD3 R18, P5, PT, R49, R50, RZ ;  /* 0x0000003231127210 */ /* 0x000fe20007fbe0ff */
[----:B------:R-:W-:Y:S01]  /*ad20*/  IMAD.IADD R49, R21, 0x1, R57 ;  /* 0x0000000115317824 */ /* 0x000fe200078e0239 */
[----:B------:R-:W-:Y:S01]  /*ad30*/  ISETP.GE.U32.AND.EX P6, PT, R6, R13, PT, P6 ;  /* 0x0000000d0600720c */ /* 0x000fe20003fc6160 */
[----:B------:R-:W-:Y:S02]  /*ad40*/  IMAD.MOV.U32 R54, RZ, RZ, R19 ;  /* 0x000000ffff367224 */ /* 0x000fe400078e0013 */
[----:B------:R-:W-:Y:S01]  /*ad50*/  IMAD.X R19, RZ, RZ, R51, P5 ;  /* 0x000000ffff137224 */ /* 0x000fe200028e0633 */
[----:B------:R-:W-:Y:S01]  /*ad60*/  ISETP.LT.U32.OR.EX P0, PT, R13, R7, !P6, P0 ;  /* 0x000000070d00720c */ /* 0x000fe20007701500 */
[----:B------:R-:W-:Y:S01]  /*ad70*/  IMAD R13, R64, R69, RZ ;  /* 0x00000045400d7224 */ /* 0x000fe200078e02ff */
[----:B------:R-:W-:Y:S01]  /*ad80*/  ISETP.GE.U32.AND.EX P1, PT, R49, R17, PT, P1 ;  /* 0x000000113100720c */ /* 0x000fe20003f26110 */
[----:B------:R-:W-:Y:S01]  /*ad90*/  IMAD.WIDE.U32.X R54, R66, R66, R54, P4 ;  /* 0x0000004242367225 */ /* 0x000fe200020e0436 */
[----:B------:R-:W-:-:S02]  /*ada0*/  SHF.L.W.U32.HI R7, R0, 0x1, R20 ;  /* 0x0000000100077819 */ /* 0x000fc40000010e14 */
[----:B------:R-:W-:Y:S01]  /*adb0*/  SEL R21, RZ, 0x1, P1 ;  /* 0x00000001ff157807 */ /* 0x000fe20000800000 */
[----:B------:R-:W-:Y:S01]  /*adc0*/  IMAD.WIDE.U32.X R16, R66, R65, R14, P2 ;  /* 0x0000004142107225 */ /* 0x000fe200010e040e */
[----:B------:R-:W-:Y:S02]  /*add0*/  IADD3 R0, P2, PT, R7, R54, RZ ;  /* 0x0000003607007210 */ /* 0x000fe40007f5e0ff */
[----:B------:R-:W-:Y:S01]  /*ade0*/  SHF.L.W.U32.HI R51, R20, 0x1, R49 ;  /* 0x0000000114337819 */ /* 0x000fe20000010e31 */
[----:B------:R-:W-:-:S04]  /*adf0*/  IMAD.WIDE.U32 R14, R69, R67, R18 ;  /* 0x00000043450e7225 */ /* 0x000fc800078e0012 */
[----:B------:R-:W-:Y:S01]  /*ae00*/  IMAD R57, R66, R67, R13 ;  /* 0x0000004342397224 */ /* 0x000fe200078e020d */
[----:B------:R-:W-:Y:S01]  /*ae10*/  SEL R13, RZ, 0x1, !P0 ;  /* 0x00000001ff0d7807 */ /* 0x000fe20004000000 */
[----:B------:R-:W-:Y:S01]  /*ae20*/  IMAD.X R54, R51, 0x1, R55, P2 ;  /* 0x0000000133367824 */ /* 0x000fe200010e0637 */
[----:B------:R-:W-:Y:S01]  /*ae30*/  IADD3 R56, P1, P6, R14, R16, R21 ;  /* 0x000000100e387210 */ /* 0x000fe20007e3e015 */
[----:B------:R-:W-:Y:S01]  /*ae40*/  IMAD.IADD R16, R15, 0x1, R57 ;  /* 0x000000010f107824 */ /* 0x000fe200078e0239 */
[----:B------:R-:W-:Y:S01]  /*ae50*/  ISETP.LT.U32.AND P0, PT, R0, R7, PT ;  /* 0x000000070000720c */ /* 0x000fe20003f01070 */
[----:B------:R-:W-:Y:S01]  /*ae60*/  IMAD.WIDE.U32.X R4, R66, R64, R4, P3 ;  /* 0x0000004042047225 */ /* 0x000fe200018e0404 */
[----:B------:R-:W-:Y:S02]  /*ae70*/  IADD3 R7, P5, PT, R0, R13, RZ ;  /* 0x0000000d00077210 */ /* 0x000fe40007fbe0ff */
[----:B------:R-:W-:Y:S01]  /*ae80*/  IADD3.X R13, PT, PT, R16, R17, RZ, P1, P6 ;  /* 0x00000011100d7210 */ /* 0x000fe20000fec4ff */
[----:B------:R-:W-:Y:S01]  /*ae90*/  IMAD.WIDE.U32 R20, R68, R67, RZ ;  /* 0x0000004344147225 */ /* 0x000fe200078e00ff */
[----:B------:R-:W-:-:S02]  /*aea0*/  ISETP.GE.U32.AND P2, PT, R14, R18, PT ;  /* 0x000000120e00720c */ /* 0x000fc40003f46070 */
[----:B------:R-:W-:Y:S01]  /*aeb0*/  ISETP.GE.U32.AND P4, PT, R56, R14, PT ;  /* 0x0000000e3800720c */ /* 0x000fe20003f86070 */
[----:B------:R-:W-:Y:S01]  /*aec0*/  IMAD.WIDE.U32 R14, R65, R67, RZ ;  /* 0x00000043410e7225 */ /* 0x000fe200078e00ff */
[----:B------:R-:W-:Y:S02]  /*aed0*/  ISETP.GE.U32.AND P1, PT, R7, R0, PT ;  /* 0x000000000700720c */ /* 0x000fe40003f26070 */
[----:B------:R-:W-:Y:S01]  /*aee0*/  ISETP.GE.U32.AND.EX P2, PT, R16, R19, PT, P2 ;  /* 0x000000131000720c */ /* 0x000fe20003f46120 */
[----:B------:R-:W-:Y:S01]  /*aef0*/  IMAD.X R0, RZ, RZ, R54, P5 ;  /* 0x000000ffff007224 */ /* 0x000fe200028e0636 */
[----:B------:R-:W-:Y:S01]  /*af00*/  ISETP.GE.U32.AND.EX P4, PT, R13, R16, PT, P4 ;  /* 0x000000100d00720c */ /* 0x000fe20003f86140 */
[----:B------:R-:W-:Y:S01]  /*af10*/  IMAD.WIDE.U32 R18, R65, R68, RZ ;  /* 0x0000004441127225 */ /* 0x000fe200078e00ff */
[----:B------:R-:W-:Y:S02]  /*af20*/  SEL R20, RZ, 0x1, P2 ;  /* 0x00000001ff147807 */ /* 0x000fe40001000000 */
[----:B------:R-:W-:Y:S01]  /*af30*/  ISETP.GE.U32.AND.EX P3, PT, R0, R54, PT, P1 ;  /* 0x000000360000720c */ /* 0x000fe20003f66110 */
[----:B------:R-:W-:Y:S01]  /*af40*/  IMAD.WIDE.U32 R14, P6, R68, R64, R14 ;  /* 0x00000040440e7225 */ /* 0x000fe200078c000e */
[----:B------:R-:W-:-:S02]  /*af50*/  SEL R55, RZ, 0x1, P4 ;  /* 0x00000001ff377807 */ /* 0x000fc40002000000 */
[----:B------:R-:W-:Y:S01]  /*af60*/  ISETP.LT.U32.OR.EX P0, PT, R54, R51, !P3, P0 ;  /* 0x000000333600720c */ /* 0x000fe20005f01500 */
[C---:B------:R-:W-:Y:S01]  /*af70*/  IMAD.WIDE.U32 R16, R68.reuse, R68, RZ ;  /* 0x0000004444107225 */ /* 0x040fe200078e00ff */
[----:B------:R-:W-:Y:S02]  /*af80*/  IADD3 R20, P3, P4, R55, R4, R20 ;  /* 0x0000000437147210 */ /* 0x000fe40007c7e014 */
[----:B------:R-:W-:Y:S01]  /*af90*/  SHF.L.W.U32.HI R48, R49, 0x1, R56 ;  /* 0x0000000131307819 */ /* 0x000fe20000010e38 */
[----:B------:R-:W-:Y:S01]  /*afa0*/  IMAD.WIDE.U32 R18, P1, R68, R65, R18 ;  /* 0x0000004144127225 */ /* 0x000fe20007820012 */
[----:B------:R-:W-:Y:S02]  /*afb0*/  SHF.L.W.U32.HI R49, R56, 0x1, R13 ;  /* 0x0000000138317819 */ /* 0x000fe40000010e0d */
[----:B------:R-:W-:Y:S01]  /*afc0*/  IADD3 RZ, P2, PT, R21, R14, RZ ;  /* 0x0000000e15ff7210 */ /* 0x000fe20007f5e0ff */
[----:B------:R-:W-:Y:S01]  /*afd0*/  IMAD.WIDE.U32 R50, R64, R67, RZ ;  /* 0x0000004340327225 */ /* 0x000fe200078e00ff */
[----:B------:R-:W-:-:S02]  /*afe0*/  IADD3 RZ, P5, PT, R17, R18, RZ ;  /* 0x0000001211ff7210 */ /* 0x000fc40007fbe0ff */
[----:B------:R-:W-:Y:S01]  /*aff0*/  IADD3.X R21, PT, PT, RZ, R5, RZ, P3, P4 ;  /* 0x00000005ff157210 */ /* 0x000fe20001fe84ff */
[----:B------:R-:W-:Y:S01]  /*b000*/  IMAD.WIDE.U32 R16, R67, R67, RZ ;  /* 0x0000004343107225 */ /* 0x000fe200078e00ff */
[----:B------:R-:W-:-:S03]  /*b010*/  SEL R55, RZ, 0x1, !P0 ;  /* 0x00000001ff377807 */ /* 0x000fc60004000000 */
[----:B------:R-:W-:-:S04]  /*b020*/  IMAD.WIDE.U32 R4, P4, R67, R64, R50 ;  /* 0x0000004043047225 */ /* 0x000fc80007880032 */
[----:B------:R-:W-:Y:S01]  /*b030*/  IMAD.WIDE.U32 R56, R68, R68, R48 ;  /* 0x0000004444387225 */ /* 0x000fe200078e0030 */
[----:B------:R-:W-:-:S03]  /*b040*/  IADD3 RZ, P3, PT, R17, R4, RZ ;  /* 0x0000000411ff7210 */ /* 0x000fc60007f7e0ff */
[----:B------:R-:W-:Y:S01]  /*b050*/  IMAD.X R17, RZ, RZ, RZ, P6 ;  /* 0x000000ffff117224 */ /* 0x000fe200030e06ff */
[----:B------:R-:W-:Y:S01]  /*b060*/  IADD3 R55, P6, PT, R55, R56, RZ ;  /* 0x0000003837377210 */ /* 0x000fe20007fde0ff */
[----:B------:R-:W-:Y:S02]  /*b070*/  IMAD R14, R64, R68, RZ ;  /* 0x00000044400e7224 */ /* 0x000fe400078e02ff */
[----:B------:R-:W-:Y:S01]  /*b080*/  IMAD.IADD R59, R18, 0x1, R57 ;  /* 0x00000001123b7824 */ /* 0x000fe200078e0239 */
[----:B------:R-:W-:Y:S01]  /*b090*/  ISETP.GE.U32.AND P0, PT, R55, R56, PT ;  /* 0x000000383700720c */ /* 0x000fe20003f06070 */
[-C--:B------:R-:W-:Y:S02]  /*b0a0*/  IMAD R61, R65, R67.reuse, R14 ;  /* 0x00000043413d7224 */ /* 0x080fe400078e020e */
        /* <DEDUP_REMOVED lines=14> */
[----:B------:R-:W-:Y:S02]  /*b190*/  SEL R49, RZ, 0x1, P1 ;  /* 0x00000001ff317807 */ /* 0x000fe40000800000 */
[----:B------:R-:W-:Y:S01]  /*b1a0*/  SHF.L.W.U32.HI R59, R50, 0x1, R51 ;  /* 0x00000001323b7819 */ /* 0x000fe20000010e33 */
[----:B------:R-:W-:Y:S01]  /*b1b0*/  IMAD.WIDE.U32 R18, R54, 0x3d1, RZ ;  /* 0x000003d136127825 */ /* 0x000fe200078e00ff */
[----:B------:R-:W-:Y:S02]  /*b1c0*/  IADD3 R20, P5, PT, R21, R56, RZ ;  /* 0x0000003815147210 */ /* 0x000fe40007fbe0ff */
[----:B------:R-:W-:Y:S01]  /*b1d0*/  SEL R61, RZ, 0x1, !P0 ;  /* 0x00000001ff3d7807 */ /* 0x000fe20004000000 */
[----:B------:R-:W-:Y:S01]  /*b1e0*/  IMAD.WIDE.U32 R14, R55, 0x3d1, RZ ;  /* 0x000003d1370e7825 */ /* 0x000fe200078e00ff */
[----:B------:R-:W-:-:S02]  /*b1f0*/  IADD3 R48, P1, PT, R49, R16, RZ ;  /* 0x0000001031307210 */ /* 0x000fc40007f3e0ff */
[----:B------:R-:W-:Y:S01]  /*b200*/  IADD3 R61, P0, PT, R20, R61, RZ ;  /* 0x0000003d143d7210 */ /* 0x000fe20007f1e0ff */
[----:B------:R-:W-:Y:S01]  /*b210*/  IMAD.X R50, R59, 0x1, R57, P5 ;  /* 0x000000013b327824 */ /* 0x000fe200028e0639 */
[----:B------:R-:W-:Y:S01]  /*b220*/  SHF.L.W.U32.HI R16, R51, 0x1, R48 ;  /* 0x0000000133107819 */ /* 0x000fe20000010e30 */
[----:B------:R-:W-:Y:S01]  /*b230*/  IMAD.WIDE.U32 R18, P6, RZ, R55, R18 ;  /* 0x00000037ff127225 */ /* 0x000fe200078c0012 */
[----:B------:R-:W-:-:S03]  /*b240*/  IADD3 R13, P2, PT, RZ, R14, RZ ;  /* 0x0000000eff0d7210 */ /* 0x000fc60007f5e0ff */
[----:B------:R-:W-:Y:S01]  /*b250*/  IMAD.X R56, RZ, RZ, R17, P1 ;  /* 0x000000ffff387224 */ /* 0x000fe200008e0611 */
[----:B------:R-:W-:Y:S01]  /*b260*/  IADD3 R58, P5, PT, R15, R18, RZ ;  /* 0x000000120f3a7210 */ /* 0x000fe20007fbe0ff */
[----:B------:R-:W-:Y:S01]  /*b270*/  IMAD.X R57, RZ, RZ, R50, P0 ;  /* 0x000000ffff397224 */ /* 0x000fe200000e0632 */
[----:B------:R-:W-:Y:S01]  /*b280*/  ISETP.GE.U32.AND P0, PT, R61, R20, PT ;  /* 0x000000143d00720c */ /* 0x000fe20003f06070 */
[----:B------:R-:W-:Y:S01]  /*b290*/  IMAD.X R15, RZ, RZ, RZ, P4 ;  /* 0x000000ffff0f7224 */ /* 0x000fe200020e06ff */
[----:B------:R-:W-:Y:S01]  /*b2a0*/  SHF.L.W.U32.HI R17, R48, 0x1, R56 ;  /* 0x0000000130117819 */ /* 0x000fe20000010e38 */
[----:B------:R-:W-:Y:S01]  /*b2b0*/  IMAD.MOV.U32 R48, RZ, RZ, R19 ;  /* 0x000000ffff307224 */ /* 0x000fe200078e0013 */
[----:B------:R-:W-:Y:S01]  /*b2c0*/  ISETP.LT.U32.AND P4, PT, R20, R21, PT ;  /* 0x000000151400720c */ /* 0x000fe20003f81070 */
[C---:B------:R-:W-:Y:S01]  /*b2d0*/  IMAD.WIDE.U32 R18, R57.reuse, 0x3d1, RZ ;  /* 0x000003d139127825 */ /* 0x040fe200078e00ff */
[----:B------:R-:W-:Y:S02]  /*b2e0*/  ISETP.GE.U32.AND.EX P0, PT, R57, R50, PT, P0 ;  /* 0x000000323900720c */ /* 0x000fe40003f06100 */
[----:B------:R-:W-:Y:S01]  /*b2f0*/  ISETP.GE.U32.AND P1, PT, R13, R14, PT ;  /* 0x0000000e0d00720c */ /* 0x000fe20003f26070 */
[----:B------:R-:W-:Y:S01]  /*b300*/  IMAD.X R49, RZ, RZ, RZ, P6 ;  /* 0x000000ffff317224 */ /* 0x000fe200030e06ff */
[----:B------:R-:W-:Y:S01]  /*b310*/  ISETP.LT.U32.OR.EX P0, PT, R50, R59, !P0, P4 ;  /* 0x0000003b3200720c */ /* 0x000fe20004701540 */
[----:B------:R-:W-:-:S03]  /*b320*/  IMAD.WIDE.U32 R20, R67, R67, R16 ;  /* 0x0000004343147225 */ /* 0x000fc600078e0010 */
[----:B------:R-:W-:Y:S01]  /*b330*/  SEL R59, RZ, 0x1, !P0 ;  /* 0x00000001ff3b7807 */ /* 0x000fe20004000000 */
[----:B------:R-:W-:-:S03]  /*b340*/  IMAD.WIDE.U32.X R48, RZ, R54, R48, P5 ;  /* 0x00000036ff307225 */ /* 0x000fc600028e0430 */
[----:B------:R-:W-:Y:S01]  /*b350*/  IADD3 R59, P0, PT, R59, R20, RZ ;  /* 0x000000143b3b7210 */ /* 0x000fe20007f1e0ff */
[----:B------:R-:W-:-:S04]  /*b360*/  IMAD.WIDE.U32 R50, R61, 0x3d1, RZ ;  /* 0x000003d13d327825 */ /* 0x000fc800078e00ff */
[----:B------:R-:W-:Y:S01]  /*b370*/  IMAD.WIDE.U32 R18, P6, RZ, R61, R18 ;  /* 0x0000003dff127225 */ /* 0x000fe200078c0012 */
[----:B------:R-:W-:-:S03]  /*b380*/  IADD3 R71, P5, PT, R48, R50, RZ ;  /* 0x0000003230477210 */ /* 0x000fc60007fbe0ff */
[----:B------:R-:W-:Y:S01]  /*b390*/  IMAD.IADD R4, R4, 0x1, R21 ;  /* 0x0000000104047824 */ /* 0x000fe200078e0215 */
[----:B------:R-:W-:Y:S01]  /*b3a0*/  IADD3 R73, P4, PT, R51, R18, RZ ;  /* 0x0000001233497210 */ /* 0x000fe20007f9e0ff */
[----:B------:R-:W-:Y:S01]  /*b3b0*/  IMAD.X R21, R58, 0x1, R55, P2 ;  /* 0x000000013a157824 */ /* 0x000fe200010e0637 */
[----:B------:R-:W-:Y:S01]  /*b3c0*/  ISETP.GE.U32.AND P2, PT, R59, R20, PT ;  /* 0x000000143b00720c */ /* 0x000fe20003f46070 */
[----:B------:R-:W-:Y:S01]  /*b3d0*/  IMAD.X R55, RZ, RZ, R4, P0 ;  /* 0x000000ffff377224 */ /* 0x000fe200000e0604 */
[----:B------:R-:W-:Y:S01]  /*b3e0*/  ISETP.LT.U32.AND P0, PT, R20, R16, PT ;  /* 0x000000101400720c */ /* 0x000fe20003f01070 */
[----:B------:R-:W-:Y:S01]  /*b3f0*/  IMAD.X R48, R73, 0x1, R49, P5 ;  /* 0x0000000149307824 */ /* 0x000fe200028e0631 */
[----:B------:R-:W-:Y:S01]  /*b400*/  ISETP.GE.U32.AND.EX P1, PT, R21, R58, PT, P1 ;  /* 0x0000003a1500720c */ /* 0x000fe20003f26110 */
[----:B------:R-:W-:Y:S01]  /*b410*/  IMAD.MOV.U32 R14, RZ, RZ, R5 ;  /* 0x000000ffff0e7224 */ /* 0x000fe200078e0005 */
[----:B------:R-:W-:Y:S01]  /*b420*/  IADD3 R54, P5, PT, R71, R54, RZ ;  /* 0x0000003647367210 */ /* 0x000fe20007fbe0ff */
[----:B------:R-:W-:Y:S01]  /*b430*/  IMAD.X R5, RZ, RZ, RZ, P6 ;  /* 0x000000ffff057224 */ /* 0x000fe200030e06ff */
[----:B------:R-:W-:Y:S01]  /*b440*/  SEL R51, RZ, 0x1, P1 ;  /* 0x00000001ff337807 */ /* 0x000fe20000800000 */
[----:B------:R-:W-:Y:S01]  /*b450*/  IMAD.WIDE.U32.X R14, R64, R64, R14, P3 ;  /* 0x00000040400e7225 */ /* 0x000fe200018e040e */
[----:B------:R-:W-:-:S02]  /*b460*/  ISETP.GE.U32.AND.EX P2, PT, R55, R4, PT, P2 ;  /* 0x000000043700720c */ /* 0x000fc40003f46120 */
[----:B------:R-:W-:Y:S01]  /*b470*/  IADD3 R51, P6, PT, R54, R51, RZ ;  /* 0x0000003336337210 */ /* 0x000fe20007fde0ff */
[----:B------:R-:W-:Y:S01]  /*b480*/  IMAD.X R61, R48, 0x1, R61, P5 ;  /* 0x00000001303d7824 */ /* 0x000fe200028e063d */
[----:B------:R-:W-:Y:S02]  /*b490*/  ISETP.GE.U32.AND P1, PT, R71, R50, PT ;  /* 0x000000324700720c */ /* 0x000fe40003f26070 */
[----:B------:R-:W-:Y:S01]  /*b4a0*/  ISETP.LT.U32.OR.EX P0, PT, R4, R17, !P2, P0 ;  /* 0x000000110400720c */ /* 0x000fe20005701500 */
[----:B------:R-:W-:Y:S01]  /*b4b0*/  IMAD.MOV.U32 R4, RZ, RZ, R19 ;  /* 0x000000ffff047224 */ /* 0x000fe200078e0013 */
[----:B------:R-:W-:Y:S01]  /*b4c0*/  ISETP.GE.U32.AND P3, PT, R51, R54, PT ;  /* 0x000000363300720c */ /* 0x000fe20003f66070 */
[----:B------:R-:W-:Y:S01]  /*b4d0*/  IMAD.X R20, RZ, RZ, R61, P6 ;  /* 0x000000ffff147224 */ /* 0x000fe200030e063d */
[----:B------:R-:W-:Y:S01]  /*b4e0*/  ISETP.GE.U32.AND.EX P1, PT, R48, R73, PT, P1 ;  /* 0x000000493000720c */ /* 0x000fe20003f26110 */
[----:B------:R-:W-:Y:S01]  /*b4f0*/  IMAD.WIDE.U32 R18, R55, 0x3d1, RZ ;  /* 0x000003d137127825 */ /* 0x000fe200078e00ff */
[----:B------:R-:W-:-:S02]  /*b500*/  ISETP.LT.U32.AND P2, PT, R54, R71, PT ;  /* 0x000000473600720c */ /* 0x000fc40003f41070 */
[----:B------:R-:W-:Y:S01]  /*b510*/  ISETP.GE.U32.AND.EX P3, PT, R20, R61, PT, P3 ;  /* 0x0000003d1400720c */ /* 0x000fe20003f66130 */
[----:B------:R-:W-:Y:S01]  /*b520*/  IMAD.WIDE.U32.X R4, RZ, R57, R4, P4 ;  /* 0x00000039ff047225 */ /* 0x000fe200020e0404 */
[----:B------:R-:W-:Y:S02]  /*b530*/  SEL R49, RZ, 0x1, P1 ;  /* 0x00000001ff317807 */ /* 0x000fe40000800000 */
[----:B------:R-:W-:Y:S01]  /*b540*/  SEL R71, RZ, 0x1, !P0 ;  /* 0x00000001ff477807 */ /* 0x000fe20004000000 */
[----:B------:R-:W-:Y:S01]  /*b550*/  IMAD.WIDE.U32 R16, R59, 0x3d1, RZ ;  /* 0x000003d13b107825 */ /* 0x000fe200078e00ff */
[----:B------:R-:W-:Y:S02]  /*b560*/  ISETP.LT.U32.OR.EX P0, PT, R61, R48, !P3, P2 ;  /* 0x000000303d00720c */ /* 0x000fe40005f01520 */
[----:B------:R-:W-:Y:S01]  /*b570*/  SHF.R.U32.HI R54, RZ, 0x1f, R56 ;  /* 0x0000001fff367819 */ /* 0x000fe20000011638 */
[----:B------:R-:W-:Y:S01]  /*b580*/  IMAD.WIDE.U32 R18, P1, RZ, R59, R18 ;  /* 0x0000003bff127225 */ /* 0x000fe20007820012 */
[----:B------:R-:W-:-:S02]  /*b590*/  IADD3 R61, P5, P3, R16, R4, R49 ;  /* 0x00000004103d7210 */ /* 0x000fc40007bbe031 */
        /* <DEDUP_REMOVED lines=11> */
[----:B------:R-:W-:Y:S01]  /*b650*/  IADD3.X R61, PT, PT, RZ, RZ, R15, P4, P2 ;  /* 0x000000ffff3d7210 */ /* 0x000fe200027e440f */
[----:B------:R-:W-:Y:S01]  /*b660*/  IMAD.WIDE.U32 R14, R54, 0x3d1, RZ ;  /* 0x000003d1360e7825 */ /* 0x000fe200078e00ff */
[----:B------:R-:W-:Y:S02]  /*b670*/  IADD3 R57, P2, PT, R4, R57, RZ ;  /* 0x0000003904397210 */ /* 0x000fe40007f5e0ff */
[----:B------:R-:W-:Y:S02]  /*b680*/  ISETP.GE.U32.AND.EX P0, PT, R50, R17, PT, P0 ;  /* 0x000000113200720c */ /* 0x000fe40003f06100 */
[----:B------:R-:W-:Y:S01]  /*b690*/  ISETP.GE.U32.AND P1, PT, R57, R4, PT ;  /* 0x000000043900720c */ /* 0x000fe20003f26070 */
[----:B------:R-:W-:Y:S01]  /*b6a0*/  IMAD.WIDE.U32 R4, R61, 0x3d1, RZ ;  /* 0x000003d13d047825 */ /* 0x000fe200078e00ff */
[----:B------:R-:W-:-:S03]  /*b6b0*/  SEL R17, RZ, 0x1, P0 ;  /* 0x00000001ff117807 */ /* 0x000fc60000000000 */
[----:B------:R-:W-:Y:S01]  /*b6c0*/  IMAD.X R59, RZ, RZ, R16, P2 ;  /* 0x000000ffff3b7224 */ /* 0x000fe200010e0610 */
[----:B------:R-:W-:-:S04]  /*b6d0*/  IADD3 R18, P2, P5, R14, R48, R17 ;  /* 0x000000300e127210 */ /* 0x000fc80007d5e011 */
[----:B------:R-:W-:Y:S01]  /*b6e0*/  ISETP.GE.U32.AND.EX P0, PT, R59, R16, PT, P1 ;  /* 0x000000103b00720c */ /* 0x000fe20003f06110 */
[----:B------:R-:W-:-:S03]  /*b6f0*/  IMAD.WIDE.U32 R4, P1, RZ, R54, R4 ;  /* 0x00000036ff047225 */ /* 0x000fc60007820004 */
[----:B------:R-:W-:Y:S02]  /*b700*/  ISETP.LT.U32.OR.EX P3, PT, R16, R50, !P0, P3 ;  /* 0x000000321000720c */ /* 0x000fe40004761530 */
[----:B------:R-:W-:Y:S01]  /*b710*/  IADD3 R16, P4, PT, R15, R4, RZ ;  /* 0x000000040f107210 */ /* 0x000fe20007f9e0ff */
[----:B------:R-:W-:Y:S01]  /*b720*/  IMAD.X R15, RZ, RZ, RZ, P1 ;  /* 0x000000ffff0f7224 */ /* 0x000fe200008e06ff */
[----:B------:R-:W-:Y:S02]  /*b730*/  IADD3 R55, P0, PT, R18, R55, RZ ;  /* 0x0000003712377210 */ /* 0x000fe40007f1e0ff */
        /* <DEDUP_REMOVED lines=73> */
.L_x_606:
[----:B------:R-:W-:Y:S01]  /*bbd0*/  IMAD.MOV.U32 R4, RZ, RZ, R13 ;  /* 0x000000ffff047224 */ /* 0x000fe200078e000d */
[----:B------:R-:W-:Y:S01]  /*bbe0*/  IADD3 R12, P1, PT, R51, R12, RZ ;  /* 0x0000000c330c7210 */ /* 0x000fe20007f3e0ff */
[----:B------:R-:W-:Y:S01]  /*bbf0*/  IMAD.MOV.U32 R5, RZ, RZ, R21 ;  /* 0x000000ffff057224 */ /* 0x000fe200078e0015 */
        /* <DEDUP_REMOVED lines=36> */
[----:B------:R-:W-:Y:S01]  /*be40*/  ISETP.EQ.U32.AND P1, PT, R18, RZ, PT ;  /* 0x000000ff1200720c */ /* 0x000fe20003f22070 */
[----:B------:R-:W-:Y:S01]  /*be50*/  IMAD.X R20, RZ, RZ, UR4, P2 ;  /* 0x00000004ff147e24 */ /* 0x000fe200090e06ff */
[----:B------:R-:W-:-:S04]  /*be60*/  IADD3 R23, P2, PT, -R40, R23, RZ ;  /* 0x0000001728177210 */ /* 0x000fc80007f5e1ff */
[----:B------:R-:W-:Y:S01]  /*be70*/  ISETP.EQ.AND.EX P0, PT, R20, RZ, !P0, P1 ;  /* 0x000000ff1400720c */ /* 0x000fe20004702310 */
[----:B------:R-:W-:-:S12]  /*be80*/  IMAD.X R22, R22, 0x1, ~R41, P2 ;  /* 0x0000000116167824 */ /* 0x000fd800010e0e29 */
        /* <DEDUP_REMOVED lines=19> */
.L_x_607:
        /* <DEDUP_REMOVED lines=68> */
.L_x_609:
        /* <DEDUP_REMOVED lines=60> */
.L_x_610:
        /* <DEDUP_REMOVED lines=27> */
.L_x_608:
        /* <DEDUP_REMOVED lines=12> */
[----:B------:R-:W-:-:S04]  /*ca30*/  IMAD.WIDE.U32 R12, R0, R69, RZ ;  /* 0x00000045000c7225 */ /* 0x000fc800078e00ff */
[----:B------:R-:W-:-:S04]  /*ca40*/  IMAD.WIDE.U32 R14, P0, R66, R0, R14 ;  /* 0x00000000420e7225 */ /* 0x000fc8000780000e */
[----:B------:R-:W-:Y:S01]  /*ca50*/  IMAD.IADD R9, R7, 0x1, R9 ;  /* 0x0000000107097824 */ /* 0x000fe200078e0209 */
[----:B------:R-:W-:Y:S01]  /*ca60*/  IADD3 RZ, P1, PT, R13, R14, RZ ;  /* 0x0000000e0dff7210 */ /* 0x000fe20007f3e0ff */
[----:B------:R-:W-:Y:S01]  /*ca70*/  IMAD.X R13, RZ, RZ, RZ, P0 ;  /* 0x000000ffff0d7224 */ /* 0x000fe200000e06ff */
[----:B------:R-:W-:Y:S01]  /*ca80*/  ISETP.GE.U32.AND P0, PT, R70, R6, PT ;  /* 0x000000064600720c */ /* 0x000fe20003f06070 */
[----:B------:R-:W-:Y:S02]  /*ca90*/  IMAD.X R71, R9, 0x1, R5, P2 ;  /* 0x0000000109477824 */ /* 0x000fe400010e0605 */
        /* <DEDUP_REMOVED lines=15> */
[----:B------:R-:W-:Y:S01]  /*cb90*/  IMAD R16, R30, R54, RZ ;  /* 0x000000361e107224 */ /* 0x000fe200078e02ff */
[----:B------:R-:W-:Y:S01]  /*cba0*/  IADD3.X R15, PT, PT, R11, R13, RZ, P0, P3 ;  /* 0x0000000d0b0f7210 */ /* 0x000fe200007e64ff */
[----:B------:R-:W-:-:S03]  /*cbb0*/  IMAD.WIDE.U32 R12, R86, R31, RZ ;  /* 0x0000001f560c7225 */ /* 0x000fc600078e00ff */
[----:B------:R-:W-:Y:S01]  /*cbc0*/  ISETP.GE.U32.AND.EX P1, PT, R15, R11, PT, P1 ;  /* 0x0000000b0f00720c */ /* 0x000fe20003f26110 */
[----:B------:R-:W-:-:S03]  /*cbd0*/  IMAD.WIDE.U32 R8, R54, R31, R70 ;  /* 0x0000001f36087225 */ /* 0x000fc600078e0046 */
[----:B------:R-:W-:Y:S01]  /*cbe0*/  SEL R19, RZ, 0x1, P1 ;  /* 0x00000001ff137807 */ /* 0x000fe20000800000 */
[----:B------:R-:W-:Y:S01]  /*cbf0*/  IMAD.MOV.U32 R4, RZ, RZ, R7 ;  /* 0x000000ffff047224 */ /* 0x000fe200078e0007 */
[----:B------:R-:W-:Y:S01]  /*cc00*/  ISETP.GE.U32.AND P0, PT, R8, R70, PT ;  /* 0x000000460800720c */ /* 0x000fe20003f06070 */
[-C--:B------:R-:W-:Y:S02]  /*cc10*/  IMAD R21, R86, R31.reuse, R16 ;  /* 0x0000001f56157224 */ /* 0x080fe400078e0210 */
[----:B------:R-:W-:-:S04]  /*cc20*/  IMAD.WIDE.U32 R6, R54, R31, RZ ;  /* 0x0000001f36067225 */ /* 0x000fc800078e00ff */
[----:B------:R-:W-:-:S04]  /*cc30*/  IMAD.WIDE.U32 R12, P3, R54, R30, R12 ;  /* 0x0000001e360c7225 */ /* 0x000fc8000786000c */
[----:B------:R-:W-:Y:S02]  /*cc40*/  IMAD R11, R64, R0, RZ ;  /* 0x00000000400b7224 */ /* 0x000fe400078e02ff */
[----:B------:R-:W-:-:S04]  /*cc50*/  IMAD.WIDE.U32.X R16, R65, R10, R4, P2 ;  /* 0x0000000a41107225 */ /* 0x000fc800010e0404 */
[----:B------:R-:W-:Y:S02]  /*cc60*/  IMAD.IADD R70, R9, 0x1, R21 ;  /* 0x0000000109467824 */ /* 0x000fe400078e0215 */
[----:B------:R-:W-:Y:S01]  /*cc70*/  IMAD.X R5, RZ, RZ, RZ, P3 ;  /* 0x000000ffff057224 */ /* 0x000fe200018e06ff */
[----:B------:R-:W-:Y:S01]  /*cc80*/  IADD3 RZ, P3, PT, R7, R12, RZ ;  /* 0x0000000c07ff7210 */ /* 0x000fe20007f7e0ff */
[----:B------:R-:W-:Y:S01]  /*cc90*/  IMAD.WIDE.U32 R56, R67, R0, RZ ;  /* 0x0000000043387225 */ /* 0x000fe200078e00ff */
[----:B------:R-:W-:-:S03]  /*cca0*/  ISETP.GE.U32.AND.EX P0, PT, R70, R71, PT, P0 ;  /* 0x000000474600720c */ /* 0x000fc60003f06100 */
[----:B------:R-:W-:Y:S01]  /*ccb0*/  IMAD R11, R67, R10, R11 ;  /* 0x0000000a430b7224 */ /* 0x000fe200078e020b */
[----:B------:R-:W-:Y:S01]  /*ccc0*/  IADD3 R6, P1, P2, R56, R16, R19 ;  /* 0x0000001038067210 */ /* 0x000fe20007a3e013 */
[----:B------:R-:W-:Y:S02]  /*ccd0*/  IMAD R12, R66, R54, RZ ;  /* 0x00000036420c7224 */ /* 0x000fe400078e02ff */
[----:B------:R-:W-:Y:S02]  /*cce0*/  IMAD.MOV.U32 R4, RZ, RZ, R13 ;  /* 0x000000ffff047224 */ /* 0x000fe400078e000d */
[----:B------:R-:W-:Y:S01]  /*ccf0*/  IMAD.IADD R11, R57, 0x1, R11 ;  /* 0x00000001390b7824 */ /* 0x000fe200078e020b */
[----:B------:R-:W-:Y:S01]  /*cd00*/  SEL R57, RZ, 0x1, P0 ;  /* 0x00000001ff397807 */ /* 0x000fe20000000000 */
[----:B------:R-:W-:-:S03]  /*cd10*/  IMAD.WIDE.U32 R20, R86, R69, RZ ;  /* 0x0000004556147225 */ /* 0x000fc600078e00ff */
[----:B------:R-:W-:Y:S01]  /*cd20*/  IADD3.X R7, PT, PT, R11, R17, RZ, P1, P2 ;  /* 0x000000110b077210 */ /* 0x000fe20000fe44ff */
[C---:B------:R-:W-:Y:S02]  /*cd30*/  IMAD R55, R69.reuse, R86, R12 ;  /* 0x0000005645377224 */ /* 0x040fe400078e020c */
[----:B------:R-:W-:-:S04]  /*cd40*/  IMAD.WIDE.U32 R12, R69, R54, R14 ;  /* 0x00000036450c7225 */ /* 0x000fc800078e000e */
[----:B------:R-:W-:Y:S01]  /*cd50*/  IMAD.WIDE.U32.X R4, R86, R30, R4, P3 ;  /* 0x0000001e56047225 */ /* 0x000fe200018e0404 */
[----:B------:R-:W-:-:S03]  /*cd60*/  ISETP.GE.U32.AND P0, PT, R12, R14, PT ;  /* 0x0000000e0c00720c */ /* 0x000fc60003f06070 */
[----:B------:R-:W-:Y:S01]  /*cd70*/  IMAD.WIDE.U32 R50, R10, R67, RZ ;  /* 0x000000430a327225 */ /* 0x000fe200078e00ff */
[----:B------:R-:W-:-:S03]  /*cd80*/  IADD3 R4, P2, P4, R12, R4, R57 ;  /* 0x000000040c047210 */ /* 0x000fc60007c5e039 */
[----:B------:R-:W-:-:S04]  /*cd90*/  IMAD.WIDE.U32 R48, R86, R68, RZ ;  /* 0x0000004456307225 */ /* 0x000fc800078e00ff */
[----:B------:R-:W-:Y:S02]  /*cda0*/  IMAD.IADD R55, R13, 0x1, R55 ;  /* 0x000000010d377824 */ /* 0x000fe400078e0237 */
[----:B------:R-:W-:-:S03]  /*cdb0*/  IMAD.WIDE.U32 R18, R54, R69, RZ ;  /* 0x0000004536127225 */ /* 0x000fc600078e00ff */
[C---:B------:R-:W-:Y:S01]  /*cdc0*/  IADD3.X R5, PT, PT, R55.reuse, R5, RZ, P2, P4 ;  /* 0x0000000537057210 */ /* 0x040fe200017e84ff */
[----:B------:R-:W-:Y:S01]  /*cdd0*/  IMAD.WIDE.U32 R20, P3, R66, R54, R20 ;  /* 0x0000003642147225 */ /* 0x000fe20007860014 */
[----:B------:R-:W-:-:S03]  /*cde0*/  ISETP.GE.U32.AND.EX P0, PT, R55, R15, PT, P0 ;  /* 0x0000000f3700720c */ /* 0x000fc60003f06100 */
[----:B------:R-:W-:Y:S01]  /*cdf0*/  IMAD.WIDE.U32 R50, P1, R64, R0, R50 ;  /* 0x0000000040327225 */ /* 0x000fe20007820032 */
[----:B------:R-:W-:Y:S02]  /*ce00*/  IADD3 RZ, P2, PT, R19, R20, RZ ;  /* 0x0000001413ff7210 */ /* 0x000fe40007f5e0ff */
[----:B------:R-:W-:Y:S01]  /*ce10*/  SEL R20, RZ, 0x1, P0 ;  /* 0x00000001ff147807 */ /* 0x000fe20000000000 */
[----:B------:R-:W-:Y:S01]  /*ce20*/  IMAD.WIDE.U32 R16, R54, R68, RZ ;  /* 0x0000004436107225 */ /* 0x000fe200078e00ff */
[----:B------:R-:W-:-:S03]  /*ce30*/  ISETP.GE.U32.AND P0, PT, R6, R56, PT ;  /* 0x000000380600720c */ /* 0x000fc60003f06070 */
[----:B------:R-:W-:Y:S01]  /*ce40*/  IMAD.WIDE.U32 R48, P6, R65, R54, R48 ;  /* 0x0000003641307225 */ /* 0x000fe200078c0030 */
[----:B------:R-:W-:-:S03]  /*ce50*/  ISETP.GE.U32.AND.EX P0, PT, R7, R11, PT, P0 ;  /* 0x0000000b0700720c */ /* 0x000fc60003f06100 */
[----:B------:R-:W-:Y:S01]  /*ce60*/  IMAD.X R19, RZ, RZ, RZ, P1 ;  /* 0x000000ffff137224 */ /* 0x000fe200008e06ff */
[----:B------:R-:W-:Y:S01]  /*ce70*/  ISETP.GE.U32.AND P1, PT, R4, R12, PT ;  /* 0x0000000c0400720c */ /* 0x000fe20003f26070 */
[----:B------:R-:W-:Y:S01]  /*ce80*/  IMAD.WIDE.U32 R58, R0, R67, RZ ;  /* 0x00000043003a7225 */ /* 0x000fe200078e00ff */
[----:B------:R-:W-:Y:S02]  /*ce90*/  IADD3 RZ, P4, PT, R17, R48, RZ ;  /* 0x0000003011ff7210 */ /* 0x000fe40007f9e0ff */
[----:B------:R-:W-:Y:S01]  /*cea0*/  ISETP.GE.U32.AND.EX P1, PT, R5, R55, PT, P1 ;  /* 0x000000370500720c */ /* 0x000fe20003f26110 */
[----:B------:R-:W-:Y:S01]  /*ceb0*/  IMAD.X R17, RZ, RZ, RZ, P3 ;  /* 0x000000ffff117224 */ /* 0x000fe200018e06ff */
[----:B------:R-:W-:Y:S01]  /*cec0*/  IADD3 RZ, P5, PT, R59, R50, RZ ;  /* 0x000000323bff7210 */ /* 0x000fe20007fbe0ff */
[----:B------:R-:W-:Y:S01]  /*ced0*/  IMAD.MOV.U32 R16, RZ, RZ, R21 ;  /* 0x000000ffff107224 */ /* 0x000fe200078e0015 */
[----:B------:R-:W-:Y:S01]  /*cee0*/  SEL R55, RZ, 0x1, P1 ;  /* 0x00000001ff377807 */ /* 0x000fe20000800000 */
[----:B------:R-:W-:Y:S01]  /*cef0*/  IMAD.WIDE.U32 R12, R86, R67, RZ ;  /* 0x00000043560c7225 */ /* 0x000fe200078e00ff */
[----:B------:R-:W-:-:S03]  /*cf00*/  SEL R11, RZ, 0x1, P0 ;  /* 0x00000001ff0b7807 */ /* 0x000fc60000000000 */
[----:B------:R-:W-:-:S04]  /*cf10*/  IMAD.WIDE.U32.X R16, R66, R86, R16, P2 ;  /* 0x0000005642107225 */ /* 0x000fc800010e0410 */
[----:B------:R-:W-:Y:S01]  /*cf20*/  IMAD.MOV.U32 R18, RZ, RZ, R51 ;  /* 0x000000ffff127224 */ /* 0x000fe200078e0033 */
[----:B------:R-:W-:Y:S01]  /*cf30*/  IADD3 R55, P0, P1, R55, R16, R20 ;  /* 0x0000001037377210 */ /* 0x000fe2000791e014 */
[----:B------:R-:W-:-:S04]  /*cf40*/  IMAD.WIDE.U32 R14, R54, R67, RZ ;  /* 0x00000043360e7225 */ /* 0x000fc800078e00ff */
[----:B------:R-:W-:-:S04]  /*cf50*/  IMAD.WIDE.U32 R12, P3, R64, R54, R12 ;  /* 0x00000036400c7225 */ /* 0x000fc8000786000c */
[----:B------:R-:W-:Y:S01]  /*cf60*/  IMAD.WIDE.U32.X R18, R64, R10, R18, P5 ;  /* 0x0000000a40127225 */ /* 0x000fe200028e0412 */
[----:B------:R-:W-:Y:S02]  /*cf70*/  IADD3 RZ, P2, PT, R15, R12, RZ ;  /* 0x0000000c0fff7210 */ /* 0x000fe40007f5e0ff */
[----:B------:R-:W-:Y:S01]  /*cf80*/  IADD3.X R12, PT, PT, RZ, R17, RZ, P0, P1 ;  /* 0x00000011ff0c7210 */ /* 0x000fe200007e24ff */
[----:B------:R-:W-:Y:S01]  /*cf90*/  IMAD R21, R65, R54, RZ ;  /* 0x0000003641157224 */ /* 0x000fe200078e02ff */
[----:B------:R-:W-:Y:S01]  /*cfa0*/  IADD3 R16, P0, PT, R11, R18, RZ ;  /* 0x000000120b107210 */ /* 0x000fe20007f1e0ff */
[----:B------:R-:W-:-:S04]  /*cfb0*/  IMAD.WIDE.U32 R14, R81, R31, RZ ;  /* 0x0000001f510e7225 */ /* 0x000fc800078e00ff */
[----:B------:R-:W-:-:S04]  /*cfc0*/  IMAD.WIDE.U32 R50, R68, R54, R6 ;  /* 0x0000003644327225 */ /* 0x000fc800078e0006 */
[----:B------:R-:W-:Y:S01]  /*cfd0*/  IMAD R57, R68, R86, R21 ;  /* 0x0000005644397224 */ /* 0x000fe200078e0215 */
[----:B------:R-:W-:Y:S01]  /*cfe0*/  IADD3 R18, P1, PT, R55, R50, RZ ;  /* 0x0000003237127210 */ /* 0x000fe20007f3e0ff */
[----:B------:R-:W-:Y:S01]  /*cff0*/  IMAD.X R17, RZ, RZ, R19, P0 ;  /* 0x000000ffff117224 */ /* 0x000fe200000e0613 */
[----:B------:R-:W-:Y:S01]  /*d000*/  ISETP.GE.U32.AND P0, PT, R50, R6, PT ;  /* 0x000000063200720c */ /* 0x000fe20003f06070 */
[----:B------:R-:W-:-:S04]  /*d010*/  IMAD.WIDE.U32 R20, R85, R31, RZ ;  /* 0x0000001f55147225 */ /* 0x000fc800078e00ff */
[----:B------:R-:W-:-:S04]  /*d020*/  IMAD.WIDE.U32 R14, P5, R85, R30, R14 ;  /* 0x0000001e550e7225 */ /* 0x000fc800078a000e */
[----:B------:R-:W-:Y:S02]  /*d030*/  IMAD.IADD R11, R51, 0x1, R57 ;  /* 0x00000001330b7824 */ /* 0x000fe400078e0239 */
[----:B------:R-:W-:Y:S02]  /*d040*/  IMAD R6, R30, R85, RZ ;  /* 0x000000551e067224 */ /* 0x000fe400078e02ff */
[----:B------:R-:W-:Y:S01]  /*d050*/  IMAD.X R51, RZ, RZ, RZ, P6 ;  /* 0x000000ffff337224 */ /* 0x000fe200030e06ff */
[----:B------:R-:W-:Y:S01]  /*d060*/  IADD3 RZ, P6, PT, R21, R14, RZ ;  /* 0x0000000e15ff7210 */ /* 0x000fe20007fde0ff */
[C---:B------:R-:W-:Y:S01]  /*d070*/  IMAD.X R19, R11.reuse, 0x1, R12, P1 ;  /* 0x000000010b137824 */ /* 0x040fe200008e060c */
[----:B------:R-:W-:Y:S01]  /*d080*/  ISETP.GE.U32.AND.EX P0, PT, R11, R7, PT, P0 ;  /* 0x000000070b00720c */ /* 0x000fe20003f06100 */
[C---:B------:R-:W-:Y:S01]  /*d090*/  IMAD R55, R81.reuse, R31, R6 ;  /* 0x0000001f51377224 */ /* 0x040fe200078e0206 */
[----:B------:R-:W-:Y:S01]  /*d0a0*/  ISETP.GE.U32.AND P1, PT, R18, R50, PT ;  /* 0x000000321200720c */ /* 0x000fe20003f26070 */
[----:B------:R-:W-:Y:S01]  /*d0b0*/  IMAD.WIDE.U32 R20, R81, R69, RZ ;  /* 0x0000004551147225 */ /* 0x000fe200078e00ff */
[----:B------:R-:W-:-:S02]  /*d0c0*/  SEL R12, RZ, 0x1, P0 ;  /* 0x00000001ff0c7807 */ /* 0x000fc40000000000 */
[----:B------:R-:W-:Y:S01]  /*d0d0*/  ISETP.GE.U32.AND.EX P1, PT, R19, R11, PT, P1 ;  /* 0x0000000b1300720c */ /* 0x000fe20003f26110 */
[----:B------:R-:W-:-:S03]  /*d0e0*/  IMAD.WIDE.U32 R6, R85, R31, R4 ;  /* 0x0000001f55067225 */ /* 0x000fc600078e0004 */
[----:B------:R-:W-:Y:S01]  /*d0f0*/  SEL R11, RZ, 0x1, P1 ;  /* 0x00000001ff0b7807 */ /* 0x000fe20000800000 */
        /* <DEDUP_REMOVED lines=46> */
[----:B------:R-:W-:Y:S02]  /*d3e0*/  IMAD R4, R65, R85, RZ ;  /* 0x0000005541047224 */ /* 0x000fe400078e02ff */
[C---:B------:R-:W-:Y:S01]  /*d3f0*/  IMAD.X R19, R71.reuse, 0x1, R11, P3 ;  /* 0x0000000147137824 */ /* 0x040fe200018e060b */
[----:B------:R-:W-:Y:S01]  /*d400*/  ISETP.GE.U32.AND P3, PT, R18, R20, PT ;  /* 0x000000141200720c */ /* 0x000fe20003f66070 */
[----:B------:R-:W-:Y:S01]  /*d410*/  IMAD.X R49, RZ, RZ, RZ, P0 ;  /* 0x000000ffff317224 */ /* 0x000fe200000e06ff */
[----:B------:R-:W-:Y:S01]  /*d420*/  ISETP.GE.U32.AND.EX P4, PT, R71, R17, PT, P4 ;  /* 0x000000114700720c */ /* 0x000fe20003f86140 */
[----:B------:R-:W-:Y:S01]  /*d430*/  IMAD.WIDE.U32 R20, R68, R85, R18 ;  /* 0x0000005544147225 */ /* 0x000fe200078e0012 */
[----:B------:R-:W-:-:S03]  /*d440*/  ISETP.GE.U32.AND.EX P3, PT, R19, R71, PT, P3 ;  /* 0x000000471300720c */ /* 0x000fc60003f66130 */
[----:B------:R-:W-:Y:S01]  /*d450*/  IMAD R11, R68, R81, R4 ;  /* 0x00000051440b7224 */ /* 0x000fe200078e0204 */
[----:B------:R-:W-:Y:S01]  /*d460*/  ISETP.GE.U32.AND P0, PT, R20, R18, PT ;  /* 0x000000121400720c */ /* 0x000fe20003f06070 */
[----:B------:R-:W-:Y:S01]  /*d470*/  IMAD.MOV.U32 R50, RZ, RZ, R13 ;  /* 0x000000ffff327224 */ /* 0x000fe200078e000d */
[----:B------:R-:W-:Y:S01]  /*d480*/  SEL R18, RZ, 0x1, P4 ;  /* 0x00000001ff127807 */ /* 0x000fe20002000000 */
[----:B------:R-:W-:Y:S01]  /*d490*/  IMAD.IADD R11, R21, 0x1, R11 ;  /* 0x00000001150b7824 */ /* 0x000fe200078e020b */
[-C--:B------:R-:W-:Y:S01]  /*d4a0*/  IADD3 R12, P4, PT, R59, R20.reuse, RZ ;  /* 0x000000143b0c7210 */ /* 0x080fe20007f9e0ff */
[----:B------:R-:W-:Y:S01]  /*d4b0*/  IMAD.WIDE.U32 R16, R84, R31, RZ ;  /* 0x0000001f54107225 */ /* 0x000fe200078e00ff */
[----:B------:R-:W-:Y:S02]  /*d4c0*/  SEL R57, RZ, 0x1, P3 ;  /* 0x00000001ff397807 */ /* 0x000fe40001800000 */
[----:B------:R-:W-:Y:S01]  /*d4d0*/  ISETP.GE.U32.AND P3, PT, R12, R20, PT ;  /* 0x000000140c00720c */ /* 0x000fe20003f66070 */
[C---:B------:R-:W-:Y:S01]  /*d4e0*/  IMAD.X R13, R11.reuse, 0x1, R56, P4 ;  /* 0x000000010b0d7824 */ /* 0x040fe200020e0638 */
[----:B------:R-:W-:Y:S01]  /*d4f0*/  ISETP.GE.U32.AND.EX P0, PT, R11, R19, PT, P0 ;  /* 0x000000130b00720c */ /* 0x000fe20003f06100 */
[----:B------:R-:W-:-:S02]  /*d500*/  IMAD.MOV.U32 R48, RZ, RZ, R5 ;  /* 0x000000ffff307224 */ /* 0x000fc400078e0005 */
[----:B------:R-:W-:Y:S01]  /*d510*/  IMAD.WIDE.U32 R4, R80, R31, R14 ;  /* 0x0000001f50047225 */ /* 0x000fe200078e000e */
[----:B------:R-:W-:Y:S02]  /*d520*/  ISETP.GE.U32.AND.EX P3, PT, R13, R11, PT, P3 ;  /* 0x0000000b0d00720c */ /* 0x000fe40003f66130 */
[----:B------:R-:W-:Y:S01]  /*d530*/  SEL R72, RZ, 0x1, P0 ;  /* 0x00000001ff487807 */ /* 0x000fe20000000000 */
[----:B------:R-:W-:Y:S01]  /*d540*/  IMAD R11, R30, R80, RZ ;  /* 0x000000501e0b7224 */ /* 0x000fe200078e02ff */
[----:B------:R-:W-:Y:S01]  /*d550*/  SEL R59, RZ, 0x1, P3 ;  /* 0x00000001ff3b7807 */ /* 0x000fe20001800000 */
[----:B------:R-:W-:Y:S01]  /*d560*/  IMAD.WIDE.U32.X R50, R64, R86, R50, P2 ;  /* 0x0000005640327225 */ /* 0x000fe200010e0432 */
[----:B------:R-:W-:-:S03]  /*d570*/  ISETP.GE.U32.AND P4, PT, R4, R14, PT ;  /* 0x0000000e0400720c */ /* 0x000fc60003f86070 */
[----:B------:R-:W-:Y:S01]  /*d580*/  IMAD R11, R84, R31, R11 ;  /* 0x0000001f540b7224 */ /* 0x000fe200078e020b */
[----:B------:R-:W-:Y:S01]  /*d590*/  IADD3 R56, P0, P3, R57, R50, R18 ;  /* 0x0000003239387210 */ /* 0x000fe20007b1e012 */
[----:B------:R-:W-:-:S03]  /*d5a0*/  IMAD.WIDE.U32 R16, P2, R80, R30, R16 ;  /* 0x0000001e50107225 */ /* 0x000fc60007840010 */
        /* <DEDUP_REMOVED lines=13> */
[----:B------:R-:W-:Y:S02]  /*d680*/  IMAD R75, R67, R81, R16 ;  /* 0x00000051434b7224 */ /* 0x000fe400078e0210 */
[----:B------:R-:W-:-:S02]  /*d690*/  IMAD R73, R69, R84, R17 ;  /* 0x0000005445497224 */ /* 0x000fc400078e0211 */
[----:B------:R-:W-:-:S04]  /*d6a0*/  IMAD.WIDE.U32 R16, R69, R80, R12 ;  /* 0x0000005045107225 */ /* 0x000fc800078e000c */
[----:B------:R-:W-:-:S04]  /*d6b0*/  IMAD.WIDE.U32.X R18, R84, R30, R18, P2 ;  /* 0x0000001e54127225 */ /* 0x000fc800010e0412 */
[----:B------:R-:W-:Y:S01]  /*d6c0*/  IMAD.WIDE.U32 R48, R84, R69, RZ ;  /* 0x0000004554307225 */ /* 0x000fe200078e00ff */
[----:B------:R-:W-:-:S03]  /*d6d0*/  IADD3 R60, P1, P3, R16, R18, R21 ;  /* 0x00000012103c7210 */ /* 0x000fc60007b3e015 */
        /* <DEDUP_REMOVED lines=9> */
[----:B------:R-:W-:Y:S01]  /*d770*/  IMAD.X R15, R59, 0x1, R74, P1 ;  /* 0x000000013b0f7824 */ /* 0x000fe200008e064a */
[----:B------:R-:W-:Y:S01]  /*d780*/  ISETP.GE.U32.AND P1, PT, R16, R12, PT ;  /* 0x0000000c1000720c */ /* 0x000fe20003f26070 */
[----:B------:R-:W-:Y:S01]  /*d790*/  IMAD.X R19, RZ, RZ, RZ, P0 ;  /* 0x000000ffff137224 */ /* 0x000fe200000e06ff */
[----:B------:R-:W-:Y:S01]  /*d7a0*/  ISETP.GE.U32.AND P0, PT, R60, R16, PT ;  /* 0x000000103c00720c */ /* 0x000fe20003f06070 */
[----:B------:R-:W-:Y:S01]  /*d7b0*/  IMAD.WIDE.U32 R20, R80, R68, RZ ;  /* 0x0000004450147225 */ /* 0x000fe200078e00ff */
[----:B------:R-:W-:Y:S02]  /*d7c0*/  ISETP.GE.U32.AND.EX P1, PT, R73, R13, PT, P1 ;  /* 0x0000000d4900720c */ /* 0x000fe40003f26110 */
[----:B------:R-:W-:Y:S01]  /*d7d0*/  ISETP.GE.U32.AND.EX P0, PT, R71, R73, PT, P0 ;  /* 0x000000494700720c */ /* 0x000fe20003f06100 */
[----:B------:R-:W-:-:S03]  /*d7e0*/  IMAD.WIDE.U32 R50, P2, R65, R80, R50 ;  /* 0x0000005041327225 */ /* 0x000fc60007840032 */
[----:B------:R-:W-:Y:S01]  /*d7f0*/  SEL R73, RZ, 0x1, P0 ;  /* 0x00000001ff497807 */ /* 0x000fe20000000000 */
[-C--:B------:R-:W-:Y:S01]  /*d800*/  IMAD.WIDE.U32 R16, R84, R67.reuse, RZ ;  /* 0x0000004354107225 */ /* 0x080fe200078e00ff */
[----:B------:R-:W-:Y:S02]  /*d810*/  IADD3 RZ, P3, PT, R21, R50, RZ ;  /* 0x0000003215ff7210 */ /* 0x000fe40007f7e0ff */
[----:B------:R-:W-:Y:S01]  /*d820*/  ISETP.GE.U32.AND P0, PT, R14, R58, PT ;  /* 0x0000003a0e00720c */ /* 0x000fe20003f06070 */
[----:B------:R-:W-:Y:S01]  /*d830*/  IMAD.WIDE.U32 R12, R80, R67, RZ ;  /* 0x00000043500c7225 */ /* 0x000fe200078e00ff */
[----:B------:R-:W-:Y:S02]  /*d840*/  SEL R12, RZ, 0x1, P1 ;  /* 0x00000001ff0c7807 */ /* 0x000fe40000800000 */
[----:B------:R-:W-:Y:S01]  /*d850*/  ISETP.GE.U32.AND P1, PT, R58, R56, PT ;  /* 0x000000383a00720c */ /* 0x000fe20003f26070 */
[----:B------:R-:W-:Y:S01]  /*d860*/  IMAD.MOV.U32 R18, RZ, RZ, R49 ;  /* 0x000000ffff127224 */ /* 0x000fe200078e0031 */
[----:B------:R-:W-:Y:S01]  /*d870*/  ISETP.GE.U32.AND.EX P0, PT, R15, R59, PT, P0 ;  /* 0x0000003b0f00720c */ /* 0x000fe20003f06100 */
[----:B------:R-:W-:Y:S01]  /*d880*/  IMAD.X R21, RZ, RZ, RZ, P6 ;  /* 0x000000ffff157224 */ /* 0x000fe200030e06ff */
[----:B------:R-:W-:Y:S01]  /*d890*/  ISETP.GE.U32.AND.EX P1, PT, R59, R57, PT, P1 ;  /* 0x000000393b00720c */ /* 0x000fe20003f26110 */
[----:B------:R-:W-:Y:S01]  /*d8a0*/  IMAD.WIDE.U32 R16, P6, R64, R80, R16 ;  /* 0x0000005040107225 */ /* 0x000fe200078c0010 */
[----:B------:R-:W-:-:S03]  /*d8b0*/  SEL R59, RZ, 0x1, P0 ;  /* 0x00000001ff3b7807 */ /* 0x000fc60000000000 */
        /* <DEDUP_REMOVED lines=8> */
[----:B------:R-:W-:Y:S01]  /*d940*/  IMAD.MOV.U32 R12, RZ, RZ, R51 ;  /* 0x000000ffff0c7224 */ /* 0x000fe200078e0033 */
[----:B------:R-:W-:Y:S01]  /*d950*/  IADD3 R48, P0, P5, R59, R48, R16 ;  /* 0x000000303b307210 */ /* 0x000fe20007d1e010 */
[-C--:B------:R-:W-:Y:S02]  /*d960*/  IMAD R51, R65, R80.reuse, RZ ;  /* 0x0000005041337224 */ /* 0x080fe400078e02ff */
[----:B------:R-:W-:Y:S01]  /*d970*/  IMAD.WIDE.U32 R20, R68, R80, R14 ;  /* 0x0000005044147225 */ /* 0x000fe200078e000e */
[----:B------:R-:W-:-:S03]  /*d980*/  IADD3.X R49, PT, PT, RZ, R49, RZ, P0, P5 ;  /* 0x00000031ff317210 */ /* 0x000fc600007ea4ff */
[----:B------:R-:W-:Y:S01]  /*d990*/  IMAD.WIDE.U32 R18, R71, 0x3d1, RZ ;  /* 0x000003d147127825 */ /* 0x000fe200078e00ff */
[----:B------:R-:W-:Y:S02]  /*d9a0*/  IADD3 R57, P5, PT, R57, R20, RZ ;  /* 0x0000001439397210 */ /* 0x000fe40007fbe0ff */
[----:B------:R-:W-:Y:S01]  /*d9b0*/  ISETP.GE.U32.AND P1, PT, R20, R14, PT ;  /* 0x0000000e1400720c */ /* 0x000fe20003f26070 */
[----:B------:R-:W-:Y:S01]  /*d9c0*/  IMAD R59, R68, R84, R51 ;  /* 0x00000054443b7224 */ /* 0x000fe200078e0233 */
[----:B------:R-:W-:Y:S01]  /*d9d0*/  ISETP.GE.U32.AND P0, PT, R57, R20, PT ;  /* 0x000000143900720c */ /* 0x000fe20003f06070 */
[----:B------:R-:W-:-:S04]  /*d9e0*/  IMAD.WIDE.U32 R50, R60, 0x3d1, RZ ;  /* 0x000003d13c327825 */ /* 0x000fc800078e00ff */
[----:B------:R-:W-:Y:S02]  /*d9f0*/  IMAD.IADD R59, R21, 0x1, R59 ;  /* 0x00000001153b7824 */ /* 0x000fe400078e023b */
[----:B------:R-:W-:-:S03]  /*da00*/  IMAD.WIDE.U32 R18, P2, RZ, R60, R18 ;  /* 0x0000003cff127225 */ /* 0x000fc60007840012 */
[----:B------:R-:W-:Y:S01]  /*da10*/  ISETP.GE.U32.AND.EX P1, PT, R59, R15, PT, P1 ;  /* 0x0000000f3b00720c */ /* 0x000fe20003f26110 */
[----:B------:R-:W-:Y:S01]  /*da20*/  IMAD.WIDE.U32.X R12, R65, R84, R12, P3 ;  /* 0x00000054410c7225 */ /* 0x000fe200018e040c */
[----:B------:R-:W-:Y:S02]  /*da30*/  IADD3 R56, P3, PT, RZ, R50, RZ ;  /* 0x00000032ff387210 */ /* 0x000fe40007f7e0ff */
[----:B------:R-:W-:Y:S01]  /*da40*/  SEL R16, RZ, 0x1, P1 ;  /* 0x00000001ff107807 */ /* 0x000fe20000800000 */
[----:B------:R-:W-:Y:S01]  /*da50*/  IMAD.X R58, R59, 0x1, R58, P5 ;  /* 0x000000013b3a7824 */ /* 0x000fe200028e063a */
[----:B------:R-:W-:Y:S01]  /*da60*/  IADD3 R51, P5, PT, R51, R18, RZ ;  /* 0x0000001233337210 */ /* 0x000fe20007fbe0ff */
[----:B------:R-:W-:Y:S01]  /*da70*/  IMAD.X R21, RZ, RZ, RZ, P6 ;  /* 0x000000ffff157224 */ /* 0x000fe200030e06ff */
[----:B------:R-:W-:Y:S01]  /*da80*/  ISETP.GE.U32.AND P6, PT, R56, R50, PT ;  /* 0x000000323800720c */ /* 0x000fe20003fc6070 */
[----:B------:R-:W-:Y:S01]  /*da90*/  IMAD.X R15, RZ, RZ, RZ, P2 ;  /* 0x000000ffff0f7224 */ /* 0x000fe200010e06ff */
[----:B------:R-:W-:Y:S01]  /*daa0*/  ISETP.GE.U32.AND.EX P0, PT, R58, R59, PT, P0 ;  /* 0x0000003b3a00720c */ /* 0x000fe20003f06100 */
[----:B------:R-:W-:-:S02]  /*dab0*/  IMAD.X R60, R51, 0x1, R60, P3 ;  /* 0x00000001333c7824 */ /* 0x000fc400018e063c */
[----:B------:R-:W-:Y:S01]  /*dac0*/  IMAD.MOV.U32 R14, RZ, RZ, R19 ;  /* 0x000000ffff0e7224 */ /* 0x000fe200078e0013 */
[----:B------:R-:W-:Y:S01]  /*dad0*/  SEL R59, RZ, 0x1, P0 ;  /* 0x00000001ff3b7807 */ /* 0x000fe20000000000 */
[----:B------:R-:W-:Y:S01]  /*dae0*/  IMAD.WIDE.U32 R18, R57, 0x3d1, RZ ;  /* 0x000003d139127825 */ /* 0x000fe200078e00ff */
[----:B------:R-:W-:Y:S02]  /*daf0*/  ISETP.GE.U32.AND.EX P2, PT, R60, R51, PT, P6 ;  /* 0x000000333c00720c */ /* 0x000fe40003f46160 */
[----:B------:R-:W-:Y:S01]  /*db00*/  IADD3 R59, P1, P3, R59, R12, R16 ;  /* 0x0000000c3b3b7210 */ /* 0x000fe20007b3e010 */
[----:B------:R-:W-:-:S03]  /*db10*/  IMAD.WIDE.U32.X R50, RZ, R71, R14, P5 ;  /* 0x00000047ff327225 */ /* 0x000fc600028e040e */
[----:B------:R-:W-:Y:S01]  /*db20*/  IADD3.X R72, PT, PT, RZ, R13, RZ, P1, P3 ;  /* 0x0000000dff487210 */ /* 0x000fe20000fe64ff */
[----:B------:R-:W-:Y:S01]  /*db30*/  IMAD.WIDE.U32 R14, R58, 0x3d1, RZ ;  /* 0x000003d13a0e7825 */ /* 0x000fe200078e00ff */
[----:B------:R-:W-:-:S03]  /*db40*/  IADD3 R12, P3, PT, R50, R18, RZ ;  /* 0x00000012320c7210 */ /* 0x000fc60007f7e0ff */
[----:B------:R-:W-:Y:S01]  /*db50*/  IMAD R61, R64, R80, RZ ;  /* 0x00000050403d7224 */ /* 0x000fe200078e02ff */
[----:B------:R-:W-:Y:S01]  /*db60*/  ISETP.GE.U32.AND P1, PT, R12, R18, PT ;  /* 0x000000120c00720c */ /* 0x000fe20003f26070 */
[----:B------:R-:W-:-:S04]  /*db70*/  IMAD.WIDE.U32 R14, P5, RZ, R57, R14 ;  /* 0x00000039ff0e7225 */ /* 0x000fc800078a000e */
[----:B------:R-:W-:Y:S02]  /*db80*/  IMAD.MOV.U32 R20, RZ, RZ, R17 ;  /* 0x000000ffff147224 */ /* 0x000fe400078e0011 */
[----:B------:R-:W-:-:S04]  /*db90*/  IMAD.WIDE.U32 R16, R67, R80, R48 ;  /* 0x0000005043107225 */ /* 0x000fc800078e0030 */
[----:B------:R-:W-:Y:S01]  /*dba0*/  IMAD R61, R67, R84, R61 ;  /* 0x00000054433d7224 */ /* 0x000fe200078e023d */
[----:B------:R-:W-:Y:S01]  /*dbb0*/  IADD3 R59, P6, PT, R59, R16, RZ ;  /* 0x000000103b3b7210 */ /* 0x000fe20007fde0ff */
[----:B------:R-:W-:Y:S01]  /*dbc0*/  IMAD.X R13, RZ, RZ, RZ, P5 ;  /* 0x000000ffff0d7224 */ /* 0x000fe200028e06ff */
[----:B------:R-:W-:Y:S01]  /*dbd0*/  IADD3 R18, P5, PT, R19, R14, RZ ;  /* 0x0000000e13127210 */ /* 0x000fe20007fbe0ff */
[----:B------:R-:W-:Y:S01]  /*dbe0*/  IMAD.WIDE.U32.X R20, R64, R84, R20, P4 ;  /* 0x0000005440147225 */ /* 0x000fe200020e0414 */
[----:B------:R-:W-:Y:S02]  /*dbf0*/  IADD3 R71, P4, PT, R12, R71, RZ ;  /* 0x000000470c477210 */ /* 0x000fe40007f9e0ff */
[----:B------:R-:W-:Y:S01]  /*dc00*/  ISETP.GE.U32.AND P0, PT, R16, R48, PT ;  /* 0x000000301000720c */ /* 0x000fe20003f06070 */
[----:B------:R-:W-:Y:S01]  /*dc10*/  IMAD.IADD R61, R17, 0x1, R61 ;  /* 0x00000001113d7824 */ /* 0x000fe200078e023d */
[----:B------:R-:W-:Y:S01]  /*dc20*/  SEL R48, RZ, 0x1, P2 ;  /* 0x00000001ff307807 */ /* 0x000fe20001000000 */
[----:B------:R-:W-:Y:S01]  /*dc30*/  IMAD.X R51, R18, 0x1, R51, P3 ;  /* 0x0000000112337824 */ /* 0x000fe200018e0633 */
[----:B------:R-:W-:Y:S01]  /*dc40*/  ISETP.LT.U32.AND P2, PT, R71, R12, PT ;  /* 0x0000000c4700720c */ /* 0x000fe20003f41070 */
[----:B------:R-:W-:Y:S01]  /*dc50*/  IMAD.MOV.U32 R12, RZ, RZ, R15 ;  /* 0x000000ffff0c7224 */ /* 0x000fe200078e000f */
[C---:B------:R-:W-:Y:S01]  /*dc60*/  ISETP.GE.U32.AND.EX P0, PT, R61.reuse, R49, PT, P0 ;  /* 0x000000313d00720c */ /* 0x040fe20003f06100 */
[----:B------:R-:W-:Y:S01]  /*dc70*/  IMAD.X R50, R61, 0x1, R72, P6 ;  /* 0x000000013d327824 */ /* 0x000fe200030e0648 */
[----:B------:R-:W-:Y:S01]  /*dc80*/  IADD3 R48, P6, PT, R71, R48, RZ ;  /* 0x0000003047307210 */ /* 0x000fe20007fde0ff */
[C---:B------:R-:W-:Y:S01]  /*dc90*/  IMAD.X R14, R51.reuse, 0x1, R57, P4 ;  /* 0x00000001330e7824 */ /* 0x040fe200020e0639 */
[----:B------:R-:W-:Y:S01]  /*dca0*/  ISETP.GE.U32.AND.EX P1, PT, R51, R18, PT, P1 ;  /* 0x000000123300720c */ /* 0x000fe20003f26110 */
[----:B------:R-:W-:Y:S01]  /*dcb0*/  IMAD.WIDE.U32.X R12, RZ, R58, R12, P5 ;  /* 0x0000003aff0c7225 */ /* 0x000fe200028e040c */
[----:B------:R-:W-:-:S02]  /*dcc0*/  ISETP.GE.U32.AND P5, PT, R59, R16, PT ;  /* 0x000000103b00720c */ /* 0x000fc40003fa6070 */
[----:B------:R-:W-:Y:S01]  /*dcd0*/  ISETP.GE.U32.AND P3, PT, R48, R71, PT ;  /* 0x000000473000720c */ /* 0x000fe20003f66070 */
[C---:B------:R-:W-:Y:S01]  /*dce0*/  IMAD.WIDE.U32 R16, R50.reuse, 0x3d1, RZ ;  /* 0x000003d132107825 */ /* 0x040fe200078e00ff */
[----:B------:R-:W-:Y:S02]  /*dcf0*/  ISETP.GE.U32.AND.EX P5, PT, R50, R61, PT, P5 ;  /* 0x0000003d3200720c */ /* 0x000fe40003fa6150 */
[----:B------:R-:W-:Y:S01]  /*dd00*/  SEL R15, RZ, 0x1, P0 ;  /* 0x00000001ff0f7807 */ /* 0x000fe20000000000 */
[----:B------:R-:W-:Y:S01]  /*dd10*/  IMAD.X R49, RZ, RZ, R14, P6 ;  /* 0x000000ffff317224 */ /* 0x000fe200030e060e */
[----:B------:R-:W-:Y:S01]  /*dd20*/  SEL R61, RZ, 0x1, P5 ;  /* 0x00000001ff3d7807 */ /* 0x000fe20002800000 */
[----:B------:R-:W-:Y:S01]  /*dd30*/  IMAD.WIDE.U32 R18, R59, 0x3d1, RZ ;  /* 0x000003d13b127825 */ /* 0x000fe200078e00ff */
[----:B------:R-:W-:Y:S02]  /*dd40*/  SEL R57, RZ, 0x1, P1 ;  /* 0x00000001ff397807 */ /* 0x000fe40000800000 */
[----:B------:R-:W-:Y:S01]  /*dd50*/  ISETP.GE.U32.AND.EX P4, PT, R49, R14, PT, P3 ;  /* 0x0000000e3100720c */ /* 0x000fe20003f86130 */
[----:B------:R-:W-:Y:S01]  /*dd60*/  IMAD.WIDE.U32 R16, P0, RZ, R59, R16 ;  /* 0x0000003bff107225 */ /* 0x000fe20007800010 */
[----:B------:R-:W-:-:S02]  /*dd70*/  IADD3 R57, P1, P3, R18, R12, R57 ;  /* 0x0000000c12397210 */ /* 0x000fc40007b3e039 */
[----:B------:R-:W-:Y:S01]  /*dd80*/  ISETP.LT.U32.OR.EX P2, PT, R14, R51, !P4, P2 ;  /* 0x000000330e00720c */ /* 0x000fe20006741520 */
[----:B------:R-:W-:Y:S01]  /*dd90*/  IMAD.MOV.U32 R14, RZ, RZ, R17 ;  /* 0x000000ffff0e7224 */ /* 0x000fe200078e0011 */
[----:B------:R-:W-:Y:S01]  /*dda0*/  IADD3 R61, P4, P5, R61, R20, R15 ;  /* 0x000000143d3d7210 */ /* 0x000fe20007d9e00f */
[----:B------:R-:W-:Y:S01]  /*ddb0*/  IMAD.X R15, RZ, RZ, RZ, P0 ;  /* 0x000000ffff0f7224 */ /* 0x000fe200000e06ff */
[----:B------:R-:W-:Y:S02]  /*ddc0*/  IADD3 R19, P6, PT, R19, R16, RZ ;  /* 0x0000001013137210 */ /* 0x000fe40007fde0ff */
[----:B------:R-:W-:Y:S01]  /*ddd0*/  IADD3.X R21, PT, PT, RZ, R21, RZ, P4, P5 ;  /* 0x00000015ff157210 */ /* 0x000fe200027ea4ff */
[----:B------:R-:W-:Y:S01]  /*dde0*/  IMAD.WIDE.U32 R16, R61, 0x3d1, RZ ;  /* 0x000003d13d107825 */ /* 0x000fe200078e00ff */
[----:B------:R-:W-:Y:S02]  /*ddf0*/  IADD3 R58, P4, PT, R57, R58, RZ ;  /* 0x0000003a393a7210 */ /* 0x000fe40007f9e0ff */
[----:B------:R-:W-:Y:S01]  /*de00*/  SEL R51, RZ, 0x1, !P2 ;  /* 0x00000001ff337807 */ /* 0x000fe20005000000 */
[----:B------:R-:W-:Y:S01]  /*de10*/  IMAD.WIDE.U32.X R14, RZ, R50, R14, P6 ;  /* 0x00000032ff0e7225 */ /* 0x000fe200030e040e */
[----:B------:R-:W-:-:S02]  /*de20*/  IADD3.X R20, PT, PT, R19, R13, RZ, P1, P3 ;  /* 0x0000000d13147210 */ /* 0x000fc40000fe64ff */
[----:B------:R-:W-:Y:S01]  /*de30*/  ISETP.GE.U32.AND P0, PT, R57, R18, PT ;  /* 0x000000123900720c */ /* 0x000fe20003f06070 */
[----:B------:R-:W-:Y:S01]  /*de40*/  IMAD.WIDE.U32 R12, R21, 0x3d1, RZ ;  /* 0x000003d1150c7825 */ /* 0x000fe200078e00ff */
[C---:B------:R-:W-:Y:S02]  /*de50*/  IADD3 R51, P3, PT, R58.reuse, R51, RZ ;  /* 0x000000333a337210 */ /* 0x040fe40007f7e0ff */
[----:B------:R-:W-:Y:S01]  /*de60*/  ISETP.LT.U32.AND P1, PT, R58, R57, PT ;  /* 0x000000393a00720c */ /* 0x000fe20003f21070 */
[C---:B------:R-:W-:Y:S01]  /*de70*/  IMAD.X R18, R20.reuse, 0x1, R59, P4 ;  /* 0x0000000114127824 */ /* 0x040fe200020e063b */
[----:B------:R-:W-:Y:S02]  /*de80*/  ISETP.GE.U32.AND.EX P0, PT, R20, R19, PT, P0 ;  /* 0x000000131400720c */ /* 0x000fe40003f06100 */
[----:B------:R-:W-:Y:S01]  /*de90*/  ISETP.GE.U32.AND P2, PT, R51, R58, PT ;  /* 0x0000003a3300720c */ /* 0x000fe20003f46070 */
[----:B------:R-:W-:Y:S01]  /*dea0*/  IMAD.X R57, RZ, RZ, R18, P3 ;  /* 0x000000ffff397224 */ /* 0x000fe200018e0612 */
[----:B------:R-:W-:Y:S01]  /*deb0*/  SEL R19, RZ, 0x1, P0 ;  /* 0x00000001ff137807 */ /* 0x000fe20000000000 */
[----:B------:R-:W-:-:S03]  /*dec0*/  IMAD.WIDE.U32 R12, P3, RZ, R61, R12 ;  /* 0x0000003dff0c7225 */ /* 0x000fc6000786000c */
[----:B------:R-:W-:Y:S02]  /*ded0*/  ISETP.GE.U32.AND.EX P0, PT, R57, R18, PT, P2 ;  /* 0x000000123900720c */ /* 0x000fe40003f06120 */
[----:B------:R-:W-:Y:S01]  /*dee0*/  IADD3 R19, P4, P5, R16, R14, R19 ;  /* 0x0000000e10137210 */ /* 0x000fe20007d9e013 */
[----:B------:R-:W-:Y:S01]  /*def0*/  IMAD.MOV.U32 R14, RZ, RZ, R13 ;  /* 0x000000ffff0e7224 */ /* 0x000fe200078e000d */
[----:B------:R-:W-:Y:S01]  /*df00*/  ISETP.LT.U32.OR.EX P1, PT, R18, R20, !P0, P1 ;  /* 0x000000141200720c */ /* 0x000fe20004721510 */
[----:B------:R-:W-:Y:S01]  /*df10*/  IMAD R20, R30, R0, RZ ;  /* 0x000000001e147224 */ /* 0x000fe200078e02ff */
[----:B------:R-:W-:Y:S02]  /*df20*/  IADD3 R59, P2, PT, R17, R12, RZ ;  /* 0x0000000c113b7210 */ /* 0x000fe40007f5e0ff */
[----:B------:R-:W-:Y:S02]  /*df30*/  IADD3 R17, P0, PT, R19, R50, RZ ;  /* 0x0000003213117210 */ /* 0x000fe40007f1e0ff */
[----:B------:R-:W-:-:S02]  /*df40*/  SEL R50, RZ, 0x1, !P1 ;  /* 0x00000001ff327807 */ /* 0x000fc40004800000 */
[----:B------:R-:W-:Y:S01]  /*df50*/  IADD3.X R18, PT, PT, R59, R15, RZ, P4, P5 ;  /* 0x0000000f3b127210 */ /* 0x000fe200027ea4ff */
[----:B------:R-:W-:Y:S01]  /*df60*/  IMAD.X R15, RZ, RZ, RZ, P3 ;  /* 0x000000ffff0f7224 */ /* 0x000fe200018e06ff */
[C---:B------:R-:W-:Y:S02]  /*df70*/  IADD3 R50, P4, PT, R17.reuse, R50, RZ ;  /* 0x0000003211327210 */ /* 0x040fe40007f9e0ff */
[----:B------:R-:W-:Y:S01]  /*df80*/  ISETP.LT.U32.AND P3, PT, R17, R19, PT ;  /* 0x000000131100720c */ /* 0x000fe20003f61070 */
[----:B------:R-:W-:Y:S01]  /*df90*/  IMAD.X R61, R18, 0x1, R61, P0 ;  /* 0x00000001123d7824 */ /* 0x000fe200000e063d */
[----:B------:R-:W-:Y:S01]  /*dfa0*/  ISETP.GE.U32.AND P0, PT, R19, R16, PT ;  /* 0x000000101300720c */ /* 0x000fe20003f06070 */
[----:B------:R-:W-:Y:S01]  /*dfb0*/  IMAD.WIDE.U32.X R14, RZ, R21, R14, P2 ;  /* 0x00000015ff0e7225 */ /* 0x000fe200010e040e */
[----:B------:R-:W-:Y:S02]  /*dfc0*/  ISETP.GE.U32.AND P1, PT, R50, R17, PT ;  /* 0x000000113200720c */ /* 0x000fe40003f26070 */
[----:B------:R-:W-:Y:S01]  /*dfd0*/  ISETP.GE.U32.AND.EX P0, PT, R18, R59, PT, P0 ;  /* 0x0000003b1200720c */ /* 0x000fe20003f06100 */
[----:B------:R-:W-:-:S02]  /*dfe0*/  IMAD.X R58, RZ, RZ, R61, P4 ;  /* 0x000000ffff3a7224 */ /* 0x000fc400020e063d */
[----:B------:R-:W-:Y:S01]  /*dff0*/  IMAD.MOV.U32 R59, RZ, RZ, RZ ;  /* 0x000000ffff3b7224 */ /* 0x000fe200078e00ff */
        /* <DEDUP_REMOVED lines=61> */
.L_x_611:
[----:B------:R-:W-:Y:S01]  /*e3d0*/  IMAD.MOV.U32 R12, RZ, RZ, R56 ;  /* 0x000000ffff0c7224 */ /* 0x000fe200078e0038 */
[----:B------:R-:W-:Y:S01]  /*e3e0*/  IADD3 R9, P1, PT, R48, R8, RZ ;  /* 0x0000000830097210 */ /* 0x000fe20007f3e0ff */
[----:B------:R-:W-:Y:S01]  /*e3f0*/  IMAD.MOV.U32 R13, RZ, RZ, R60 ;  /* 0x000000ffff0d7224 */ /* 0x000fe200078e003c */
[----:B------:R-:W-:Y:S01]  /*e400*/  UMOV UR4, URZ ;  /* 0x000000ff00047c82 */ /* 0x000fe20008000000 */
[-C--:B------:R-:W-:Y:S02]  /*e410*/  IMAD R21, R10, R31.reuse, R20 ;  /* 0x0000001f0a157224 */ /* 0x080fe400078e0214 */
        /* <DEDUP_REMOVED lines=56> */
.L_x_612:
        /* <DEDUP_REMOVED lines=42> */
[----:B------:R-:W-:Y:S02]  /*ea40*/  IMAD.X R19, R19, 0x1, R56, P3 ;  /* 0x0000000113137824 */ /* 0x000fe400018e0638 */
[----:B------:R-:W-:Y:S02]  /*ea50*/  IMAD.MOV.U32 R20, RZ, RZ, R13 ;  /* 0x000000ffff147224 */ /* 0x000fe400078e000d */
        /* <DEDUP_REMOVED lines=19> */
.L_x_614:
        /* <DEDUP_REMOVED lines=57> */
.L_x_615:
        /* <DEDUP_REMOVED lines=27> */
.L_x_613:
        /* <DEDUP_REMOVED lines=13> */
[----:B------:R-:W-:-:S04]  /*f1a0*/  IMAD.WIDE.U32.X R48, R26, R22, R48, P1 ;  /* 0x000000161a307225 */ /* 0x000fc800008e0430 */
[----:B------:R-:W-:Y:S01]  /*f1b0*/  IMAD R11, R28, R22, R11 ;  /* 0x000000161c0b7224 */ /* 0x000fe200078e020b */
[----:B------:R-:W-:Y:S01]  /*f1c0*/  IADD3 R48, P5, PT, R48, R8, RZ ;  /* 0x0000000830307210 */ /* 0x000fe20007fbe0ff */
[----:B------:R-:W-:-:S04]  /*f1d0*/  IMAD.WIDE.U32 R4, R29, R23, RZ ;  /* 0x000000171d047225 */ /* 0x000fc800078e00ff */
[----:B------:R-:W-:Y:S02]  /*f1e0*/  IMAD R55, R29, R22, R6 ;  /* 0x000000161d377224 */ /* 0x000fe400078e0206 */
[----:B------:R-:W-:-:S04]  /*f1f0*/  IMAD.WIDE.U32 R82, R22, R23, RZ ;  /* 0x0000001716527225 */ /* 0x000fc800078e00ff */
[----:B------:R-:W-:Y:S02]  /*f200*/  IMAD.IADD R6, R9, 0x1, R11 ;  /* 0x0000000109067824 */ /* 0x000fe400078e020b */
[----:B------:R-:W-:Y:S02]  /*f210*/  IMAD.IADD R70, R5, 0x1, R55 ;  /* 0x0000000105467824 */ /* 0x000fe400078e0237 */
[----:B------:R-:W-:-:S03]  /*f220*/  IMAD.WIDE.U32 R72, R22, R27, RZ ;  /* 0x0000001b16487225 */ /* 0x000fc600078e00ff */
[----:B------:R-:W-:Y:S01]  /*f230*/  SHF.L.U64.HI R55, R4, 0x1, R70 ;  /* 0x0000000104377819 */ /* 0x000fe20000010246 */
[----:B------:R-:W-:Y:S01]  /*f240*/  IMAD.X R9, RZ, RZ, RZ, P0 ;  /* 0x000000ffff097224 */ /* 0x000fe200000e06ff */
[----:B------:R-:W-:Y:S01]  /*f250*/  ISETP.GE.U32.AND P0, PT, R48, R8, PT ;  /* 0x000000083000720c */ /* 0x000fe20003f06070 */
[----:B------:R-:W-:Y:S02]  /*f260*/  IMAD.X R11, R6, 0x1, R49, P5 ;  /* 0x00000001060b7824 */ /* 0x000fe400028e0631 */
[----:B------:R-:W-:-:S03]  /*f270*/  IMAD.WIDE.U32 R12, R23, R23, RZ ;  /* 0x00000017170c7225 */ /* 0x000fc600078e00ff */
[----:B------:R-:W-:Y:S01]  /*f280*/  ISETP.GE.U32.AND.EX P0, PT, R11, R6, PT, P0 ;  /* 0x000000060b00720c */ /* 0x000fe20003f06100 */
[----:B------:R-:W-:-:S04]  /*f290*/  IMAD.WIDE.U32 R82, P2, R23, R22, R82 ;  /* 0x0000001617527225 */ /* 0x000fc80007840052 */
[----:B------:R-:W-:Y:S01]  /*f2a0*/  IMAD.SHL.U32 R76, R4, 0x2, RZ ;  /* 0x00000002044c7824 */ /* 0x000fe200078e00ff */
[----:B------:R-:W-:Y:S01]  /*f2b0*/  IADD3 RZ, P4, PT, R13, R82, RZ ;  /* 0x000000520dff7210 */ /* 0x000fe20007f9e0ff */
[----:B------:R-:W-:Y:S01]  /*f2c0*/  IMAD R4, R24, R23, RZ ;  /* 0x0000001718047224 */ /* 0x000fe200078e02ff */
[----:B------:R-:W-:Y:S01]  /*f2d0*/  SEL R13, RZ, 0x1, P0 ;  /* 0x00000001ff0d7807 */ /* 0x000fe20000000000 */
[----:B------:R-:W-:Y:S02]  /*f2e0*/  IMAD.MOV.U32 R8, RZ, RZ, R7 ;  /* 0x000000ffff087224 */ /* 0x000fe400078e0007 */
[----:B------:R-:W-:-:S04]  /*f2f0*/  IMAD.WIDE.U32 R50, R23, R27, RZ ;  /* 0x0000001b17327225 */ /* 0x000fc800078e00ff */
[----:B------:R-:W-:-:S04]  /*f300*/  IMAD.WIDE.U32 R72, P1, R24, R23, R72 ;  /* 0x0000001718487225 */ /* 0x000fc80007820048 */
[----:B------:R-:W-:Y:S01]  /*f310*/  IMAD R7, R27, R22, R4 ;  /* 0x000000161b077224 */ /* 0x000fe200078e0204 */
[----:B------:R-:W-:Y:S01]  /*f320*/  IADD3 RZ, P6, PT, R51, R72, RZ ;  /* 0x0000004833ff7210 */ /* 0x000fe20007fde0ff */
[----:B------:R-:W-:-:S04]  /*f330*/  IMAD.WIDE.U32 R74, R27, R23, RZ ;  /* 0x000000171b4a7225 */ /* 0x000fc800078e00ff */
[----:B------:R-:W-:Y:S02]  /*f340*/  IMAD.X R5, RZ, RZ, RZ, P2 ;  /* 0x000000ffff057224 */ /* 0x000fe400010e06ff */
[----:B------:R-:W-:-:S04]  /*f350*/  IMAD.WIDE.U32.X R8, R25, R22, R8, P3 ;  /* 0x0000001619087225 */ /* 0x000fc800018e0408 */
[----:B------:R-:W-:Y:S02]  /*f360*/  IMAD.MOV.U32 R4, RZ, RZ, R83 ;  /* 0x000000ffff047224 */ /* 0x000fe400078e0053 */
[----:B------:R-:W-:Y:S02]  /*f370*/  IMAD.IADD R72, R75, 0x1, R7 ;  /* 0x000000014b487824 */ /* 0x000fe400078e0207 */
[----:B------:R-:W-:Y:S01]  /*f380*/  IMAD.WIDE.U32.X R4, R22, R22, R4, P4 ;  /* 0x0000001616047225 */ /* 0x000fe200020e0404 */
[----:B------:R-:W-:-:S03]  /*f390*/  IADD3 R12, P3, P4, R74, R8, R13 ;  /* 0x000000084a0c7210 */ /* 0x000fc60007c7e00d */
[----:B------:R-:W-:Y:S01]  /*f3a0*/  IMAD.WIDE.U32 R58, R26, R28, RZ ;  /* 0x0000001c1a3a7225 */ /* 0x000fe200078e00ff */
[----:B------:R-:W-:Y:S02]  /*f3b0*/  IADD3.X R13, PT, PT, R72, R9, RZ, P3, P4 ;  /* 0x00000009480d7210 */ /* 0x000fe40001fe84ff */
[----:B------:R-:W-:Y:S01]  /*f3c0*/  IADD3 R61, P4, PT, R76, R4, RZ ;  /* 0x000000044c3d7210 */ /* 0x000fe20007f9e0ff */
[----:B------:R-:W-:-:S04]  /*f3d0*/  IMAD.WIDE.U32 R56, R26, R27, RZ ;  /* 0x0000001b1a387225 */ /* 0x000fc800078e00ff */
[----:B------:R-:W-:-:S04]  /*f3e0*/  IMAD.WIDE.U32 R50, R29, R28, RZ ;  /* 0x0000001c1d327225 */ /* 0x000fc800078e00ff */
[----:B------:R-:W-:-:S04]  /*f3f0*/  IMAD.WIDE.U32 R58, P0, R29, R25, R58 ;  /* 0x000000191d3a7225 */ /* 0x000fc8000780003a */
[----:B------:R-:W-:Y:S01]  /*f400*/  IMAD.WIDE.U32 R8, R26, R29, RZ ;  /* 0x0000001d1a087225 */ /* 0x000fe200078e00ff */
[----:B------:R-:W-:-:S03]  /*f410*/  IADD3 RZ, P5, PT, R51, R58, RZ ;  /* 0x0000003a33ff7210 */ /* 0x000fc60007fbe0ff */
[----:B------:R-:W-:Y:S01]  /*f420*/  IMAD.WIDE.U32 R6, R29, R27, RZ ;  /* 0x0000001b1d067225 */ /* 0x000fe200078e00ff */
[----:B------:R-:W-:-:S03]  /*f430*/  SHF.L.W.U32.HI R6, R70, 0x1, R48 ;  /* 0x0000000146067819 */ /* 0x000fc60000010e30 */
[----:B------:R-:W-:-:S04]  /*f440*/  IMAD.WIDE.U32 R56, P2, R29, R24, R56 ;  /* 0x000000181d387225 */ /* 0x000fc80007840038 */
[----:B------:R-:W-:Y:S01]  /*f450*/  IMAD.X R60, R55, 0x1, R5, P4 ;  /* 0x00000001373c7824 */ /* 0x000fe200020e0605 */
[----:B------:R-:W-:Y:S01]  /*f460*/  IADD3 RZ, P3, PT, R7, R56, RZ ;  /* 0x0000003807ff7210 */ /* 0x000fe20007f7e0ff */
[----:B------:R-:W-:Y:S01]  /*f470*/  IMAD.X R49, RZ, RZ, RZ, P0 ;  /* 0x000000ffff317224 */ /* 0x000fe200000e06ff */
[----:B------:R-:W-:Y:S01]  /*f480*/  ISETP.GE.U32.AND P0, PT, R61, R76, PT ;  /* 0x0000004c3d00720c */ /* 0x000fe20003f06070 */
[----:B------:R-:W-:Y:S01]  /*f490*/  IMAD.X R71, RZ, RZ, RZ, P1 ;  /* 0x000000ffff477224 */ /* 0x000fe200008e06ff */
[----:B------:R-:W-:Y:S01]  /*f4a0*/  SHF.L.W.U32.HI R7, R48, 0x1, R11 ;  /* 0x0000000130077819 */ /* 0x000fe20000010e0b */
[----:B------:R-:W-:Y:S01]  /*f4b0*/  IMAD.WIDE.U32 R50, R29, R29, RZ ;  /* 0x0000001d1d327225 */ /* 0x000fe200078e00ff */
[----:B------:R-:W-:-:S03]  /*f4c0*/  ISETP.GE.U32.AND.EX P0, PT, R60, R55, PT, P0 ;  /* 0x000000373c00720c */ /* 0x000fc60003f06100 */
[----:B------:R-:W-:Y:S01]  /*f4d0*/  IMAD.WIDE.U32 R8, P1, R29, R26, R8 ;  /* 0x0000001a1d087225 */ /* 0x000fe20007820008 */
[----:B------:R-:W-:-:S03]  /*f4e0*/  SEL R55, RZ, 0x1, P0 ;  /* 0x00000001ff377807 */ /* 0x000fc60000000000 */
[----:B------:R-:W-:Y:S01]  /*f4f0*/  IMAD.MOV.U32 R70, RZ, RZ, R73 ;  /* 0x000000ffff467224 */ /* 0x000fe200078e0049 */
[----:B------:R-:W-:Y:S01]  /*f500*/  IADD3 RZ, P4, PT, R51, R8, RZ ;  /* 0x0000000833ff7210 */ /* 0x000fe20007f9e0ff */
[----:B------:R-:W-:-:S04]  /*f510*/  IMAD.WIDE.U32 R50, R29, R29, R6 ;  /* 0x0000001d1d327225 */ /* 0x000fc800078e0006 */
[----:B------:R-:W-:Y:S01]  /*f520*/  IMAD.WIDE.U32.X R70, R24, R22, R70, P6 ;  /* 0x0000001618467225 */ /* 0x000fe200030e0446 */
[----:B------:R-:W-:Y:S02]  /*f530*/  ISETP.LT.U32.AND P0, PT, R50, R6, PT ;  /* 0x000000063200720c */ /* 0x000fe40003f01070 */
[----:B------:R-:W-:Y:S01]  /*f540*/  IADD3 R56, P6, PT, R55, R50, RZ ;  /* 0x0000003237387210 */ /* 0x000fe20007fde0ff */
[----:B------:R-:W-:Y:S02]  /*f550*/  IMAD.IADD R6, R8, 0x1, R51 ;  /* 0x0000000108067824 */ /* 0x000fe400078e0233 */
[----:B------:R-:W-:Y:S01]  /*f560*/  IMAD.X R5, RZ, RZ, RZ, P2 ;  /* 0x000000ffff057224 */ /* 0x000fe200010e06ff */
[----:B------:R-:W-:Y:S01]  /*f570*/  ISETP.GE.U32.AND P2, PT, R12, R74, PT ;  /* 0x0000004a0c00720c */ /* 0x000fe20003f46070 */
[----:B------:R-:W-:Y:S02]  /*f580*/  IMAD.MOV.U32 R4, RZ, RZ, R57 ;  /* 0x000000ffff047224 */ /* 0x000fe400078e0039 */
[----:B------:R-:W-:Y:S01]  /*f590*/  IMAD.X R51, RZ, RZ, RZ, P1 ;  /* 0x000000ffff337224 */ /* 0x000fe200008e06ff */
[----:B------:R-:W-:Y:S01]  /*f5a0*/  ISETP.GE.U32.AND P1, PT, R56, R50, PT ;  /* 0x000000323800720c */ /* 0x000fe20003f26070 */
[----:B------:R-:W-:Y:S01]  /*f5b0*/  IMAD.X R55, RZ, RZ, R6, P6 ;  /* 0x000000ffff377224 */ /* 0x000fe200030e0606 */
[----:B------:R-:W-:Y:S01]  /*f5c0*/  ISETP.GE.U32.AND.EX P2, PT, R13, R72, PT, P2 ;  /* 0x000000480d00720c */ /* 0x000fe20003f46120 */
[----:B------:R-:W-:-:S02]  /*f5d0*/  IMAD R57, R25, R29, RZ ;  /* 0x0000001d19397224 */ /* 0x000fc400078e02ff */
[----:B------:R-:W-:Y:S01]  /*f5e0*/  IMAD.MOV.U32 R48, RZ, RZ, R59 ;  /* 0x000000ffff307224 */ /* 0x000fe200078e003b */
[----:B------:R-:W-:Y:S01]  /*f5f0*/  ISETP.GE.U32.AND.EX P1, PT, R55, R6, PT, P1 ;  /* 0x000000063700720c */ /* 0x000fe20003f26110 */
[-C--:B------:R-:W-:Y:S01]  /*f600*/  IMAD R73, R26, R28.reuse, R57 ;  /* 0x0000001c1a497224 */ /* 0x080fe200078e0239 */
[----:B------:R-:W-:Y:S01]  /*f610*/  SEL R57, RZ, 0x1, P2 ;  /* 0x00000001ff397807 */ /* 0x000fe20001000000 */
[----:B------:R-:W-:Y:S01]  /*f620*/  IMAD.WIDE.U32 R58, R29, R28, R12 ;  /* 0x0000001c1d3a7225 */ /* 0x000fe200078e000c */
[----:B------:R-:W-:Y:S02]  /*f630*/  ISETP.LT.U32.OR.EX P0, PT, R6, R7, !P1, P0 ;  /* 0x000000070600720c */ /* 0x000fe40004f01500 */
[----:B------:R-:W-:Y:S01]  /*f640*/  IADD3 R6, P2, PT, R57, R70, RZ ;  /* 0x0000004639067210 */ /* 0x000fe20007f5e0ff */
[----:B------:R-:W-:Y:S01]  /*f650*/  IMAD.MOV.U32 R50, RZ, RZ, R9 ;  /* 0x000000ffff327224 */ /* 0x000fe200078e0009 */
[----:B------:R-:W-:Y:S01]  /*f660*/  ISETP.GE.U32.AND P1, PT, R58, R12, PT ;  /* 0x0000000c3a00720c */ /* 0x000fe20003f26070 */
[----:B------:R-:W-:Y:S01]  /*f670*/  IMAD.IADD R57, R59, 0x1, R73 ;  /* 0x000000013b397824 */ /* 0x000fe200078e0249 */
[----:B------:R-:W-:Y:S01]  /*f680*/  SHF.L.W.U32.HI R59, R11, 0x1, R58 ;  /* 0x000000010b3b7819 */ /* 0x000fe20000010e3a */
[----:B------:R-:W-:Y:S01]  /*f690*/  IMAD.WIDE.U32.X R50, R26, R26, R50, P4 ;  /* 0x0000001a1a327225 */ /* 0x000fe200020e0432 */
[----:B------:R-:W-:-:S02]  /*f6a0*/  SEL R9, RZ, 0x1, !P0 ;  /* 0x00000001ff097807 */ /* 0x000fc40004000000 */
[----:B------:R-:W-:Y:S01]  /*f6b0*/  ISETP.GE.U32.AND.EX P1, PT, R57, R13, PT, P1 ;  /* 0x0000000d3900720c */ /* 0x000fe20003f26110 */
[----:B------:R-:W-:Y:S01]  /*f6c0*/  IMAD.X R7, RZ, RZ, R71, P2 ;  /* 0x000000ffff077224 */ /* 0x000fe200010e0647 */
[----:B------:R-:W-:Y:S01]  /*f6d0*/  SHF.L.W.U32.HI R71, R58, 0x1, R57 ;  /* 0x000000013a477819 */ /* 0x000fe20000010e39 */
[----:B------:R-:W-:Y:S01]  /*f6e0*/  IMAD R8, R24, R29, RZ ;  /* 0x0000001d18087224 */ /* 0x000fe200078e02ff */
[----:B------:R-:W-:Y:S01]  /*f6f0*/  IADD3 R50, P2, PT, R59, R50, RZ ;  /* 0x000000323b327210 */ /* 0x000fe20007f5e0ff */
[----:B------:R-:W-:Y:S01]  /*f700*/  IMAD.WIDE.U32.X R12, R26, R25, R48, P5 ;  /* 0x000000191a0c7225 */ /* 0x000fe200028e0430 */
[----:B------:R-:W-:Y:S02]  /*f710*/  SEL R49, RZ, 0x1, P1 ;  /* 0x00000001ff317807 */ /* 0x000fe40000800000 */
[----:B------:R-:W-:Y:S01]  /*f720*/  IADD3 R48, P0, PT, R50, R9, RZ ;  /* 0x0000000932307210 */ /* 0x000fe20007f1e0ff */
[----:B------:R-:W-:Y:S02]  /*f730*/  IMAD.X R58, R71, 0x1, R51, P2 ;  /* 0x00000001473a7824 */ /* 0x000fe400010e0633 */
[-C--:B------:R-:W-:Y:S01]  /*f740*/  IMAD R51, R26, R27.reuse, R8 ;  /* 0x0000001b1a337224 */ /* 0x080fe200078e0208 */
[----:B------:R-:W-:Y:S01]  /*f750*/  ISETP.GE.U32.AND P4, PT, R48, R50, PT ;  /* 0x000000323000720c */ /* 0x000fe20003f86070 */
[----:B------:R-:W-:-:S04]  /*f760*/  IMAD.WIDE.U32 R8, R29, R27, R6 ;  /* 0x0000001b1d087225 */ /* 0x000fc800078e0006 */
[----:B------:R-:W-:Y:S01]  /*f770*/  IMAD.IADD R9, R9, 0x1, R51 ;  /* 0x0000000109097824 */ /* 0x000fe200078e0233 */
[C---:B------:R-:W-:Y:S01]  /*f780*/  IADD3 R70, P5, P6, R8.reuse, R12, R49 ;  /* 0x0000000c08467210 */ /* 0x040fe20007ebe031 */
[----:B------:R-:W-:Y:S01]  /*f790*/  IMAD.X R11, RZ, RZ, R58, P0 ;  /* 0x000000ffff0b7224 */ /* 0x000fe200000e063a */
[----:B------:R-:W-:Y:S01]  /*f7a0*/  ISETP.GE.U32.AND P2, PT, R8, R6, PT ;  /* 0x000000060800720c */ /* 0x000fe20003f46070 */
[----:B------:R-:W-:Y:S01]  /*f7b0*/  IMAD.WIDE.U32.X R72, R26, R24, R4, P3 ;  /* 0x000000181a487225 */ /* 0x000fe200018e0404 */
[----:B------:R-:W-:Y:S02]  /*f7c0*/  ISETP.GE.U32.AND P1, PT, R70, R8, PT ;  /* 0x000000084600720c */ /* 0x000fe40003f26070 */
[----:B------:R-:W-:Y:S01]  /*f7d0*/  IADD3.X R49, PT, PT, R9, R13, RZ, P5, P6 ;  /* 0x0000000d09317210 */ /* 0x000fe20002fec4ff */
[----:B------:R-:W-:Y:S01]  /*f7e0*/  IMAD.WIDE.U32 R12, R25, R27, RZ ;  /* 0x0000001b190c7225 */ /* 0x000fe200078e00ff */
[----:B------:R-:W-:Y:S02]  /*f7f0*/  ISETP.LT.U32.AND P0, PT, R50, R59, PT ;  /* 0x0000003b3200720c */ /* 0x000fe40003f01070 */
[----:B------:R-:W-:Y:S01]  /*f800*/  ISETP.GE.U32.AND.EX P4, PT, R11, R58, PT, P4 ;  /* 0x0000003a0b00720c */ /* 0x000fe20003f86140 */
[----:B------:R-:W-:Y:S01]  /*f810*/  IMAD.WIDE.U32 R50, R28, R28, RZ ;  /* 0x0000001c1c327225 */ /* 0x000fe200078e00ff */
[----:B------:R-:W-:-:S02]  /*f820*/  ISETP.GE.U32.AND.EX P2, PT, R9, R7, PT, P2 ;  /* 0x000000070900720c */ /* 0x000fc40003f46120 */
[----:B------:R-:W-:Y:S01]  /*f830*/  ISETP.GE.U32.AND.EX P1, PT, R49, R9, PT, P1 ;  /* 0x000000093100720c */ /* 0x000fe20003f26110 */
[-C--:B------:R-:W-:Y:S01]  /*f840*/  IMAD.WIDE.U32 R8, R25, R28.reuse, RZ ;  /* 0x0000001c19087225 */ /* 0x080fe200078e00ff */
[----:B------:R-:W-:Y:S02]  /*f850*/  SHF.L.W.U32.HI R6, R57, 0x1, R70 ;  /* 0x0000000139067819 */ /* 0x000fe40000010e46 */
[----:B------:R-:W-:Y:S02]  /*f860*/  SHF.L.W.U32.HI R7, R70, 0x1, R49 ;  /* 0x0000000146077819 */ /* 0x000fe40000010e31 */
[----:B------:R-:W-:Y:S01]  /*f870*/  ISETP.LT.U32.OR.EX P0, PT, R58, R71, !P4, P0 ;  /* 0x000000473a00720c */ /* 0x000fe20006701500 */
[C---:B------:R-:W-:Y:S01]  /*f880*/  IMAD.WIDE.U32 R8, P5, R28.reuse, R25, R8 ;  /* 0x000000191c087225 */ /* 0x040fe200078a0008 */
[----:B------:R-:W-:Y:S02]  /*f890*/  SEL R50, RZ, 0x1, P2 ;  /* 0x00000001ff327807 */ /* 0x000fe40001000000 */
[----:B------:R-:W-:Y:S01]  /*f8a0*/  SEL R57, RZ, 0x1, P1 ;  /* 0x00000001ff397807 */ /* 0x000fe20000800000 */
[----:B------:R-:W-:Y:S01]  /*f8b0*/  IMAD.WIDE.U32 R4, R28, R28, R6 ;  /* 0x0000001c1c047225 */ /* 0x000fe200078e0006 */
[----:B------:R-:W-:-:S02]  /*f8c0*/  SEL R71, RZ, 0x1, !P0 ;  /* 0x00000001ff477807 */ /* 0x000fc40004000000 */
[----:B------:R-:W-:Y:S01]  /*f8d0*/  IADD3 R50, P0, P1, R57, R72, R50 ;  /* 0x0000004839327210 */ /* 0x000fe2000791e032 */
[----:B------:R-:W-:Y:S01]  /*f8e0*/  IMAD.WIDE.U32 R58, R28, R27, RZ ;  /* 0x0000001b1c3a7225 */ /* 0x000fe200078e00ff */
[----:B------:R-:W-:Y:S02]  /*f8f0*/  IADD3 RZ, P3, PT, R51, R8, RZ ;  /* 0x0000000833ff7210 */ /* 0x000fe40007f7e0ff */
[----:B------:R-:W-:Y:S01]  /*f900*/  IADD3 R71, P6, PT, R71, R4, RZ ;  /* 0x0000000447477210 */ /* 0x000fe20007fde0ff */
[----:B------:R-:W-:Y:S01]  /*f910*/  IMAD.IADD R8, R8, 0x1, R5 ;  /* 0x0000000108087824 */ /* 0x000fe200078e0205 */
[----:B------:R-:W-:Y:S01]  /*f920*/  IADD3.X R51, PT, PT, RZ, R73, RZ, P0, P1 ;  /* 0x00000049ff337210 */ /* 0x000fe200007e24ff */
[----:B------:R-:W-:Y:S01]  /*f930*/  IMAD.WIDE.U32 R12, P4, R28, R24, R12 ;  /* 0x000000181c0c7225 */ /* 0x000fe2000788000c */
[----:B------:R-:W-:Y:S02]  /*f940*/  ISETP.LT.U32.AND P0, PT, R4, R6, PT ;  /* 0x000000060400720c */ /* 0x000fe40003f01070 */
[----:B------:R-:W-:Y:S01]  /*f950*/  ISETP.GE.U32.AND P1, PT, R71, R4, PT ;  /* 0x000000044700720c */ /* 0x000fe20003f26070 */
[----:B------:R-:W-:Y:S01]  /*f960*/  IMAD.X R57, RZ, RZ, R8, P6 ;  /* 0x000000ffff397224 */ /* 0x000fe200030e0608 */
[----:B------:R-:W-:Y:S01]  /*f970*/  IADD3 RZ, P2, PT, R59, R12, RZ ;  /* 0x0000000c3bff7210 */ /* 0x000fe20007f5e0ff */
[----:B------:R-:W-:-:S02]  /*f980*/  IMAD R4, R24, R28, RZ ;  /* 0x0000001c18047224 */ /* 0x000fc400078e02ff */
[----:B------:R-:W-:Y:S01]  /*f990*/  IMAD.WIDE.U32 R58, R28, R27, R50 ;  /* 0x0000001b1c3a7225 */ /* 0x000fe200078e0032 */
[----:B------:R-:W-:-:S03]  /*f9a0*/  ISETP.GE.U32.AND.EX P1, PT, R57, R8, PT, P1 ;  /* 0x000000083900720c */ /* 0x000fc60003f26110 */
[----:B------:R-:W-:Y:S01]  /*f9b0*/  IMAD R75, R25, R27, R4 ;  /* 0x0000001b194b7224 */ /* 0x000fe200078e0204 */
[----:B------:R-:W-:Y:S01]  /*f9c0*/  ISETP.LT.U32.OR.EX P0, PT, R8, R7, !P1, P0 ;  /* 0x000000070800720c */ /* 0x000fe20004f01500 */
[----:B------:R-:W-:Y:S01]  /*f9d0*/  IMAD.X R5, RZ, RZ, RZ, P5 ;  /* 0x000000ffff057224 */ /* 0x000fe200028e06ff */
[----:B------:R-:W-:Y:S01]  /*f9e0*/  ISETP.GE.U32.AND P1, PT, R58, R50, PT ;  /* 0x000000323a00720c */ /* 0x000fe20003f26070 */
[----:B------:R-:W-:Y:S01]  /*f9f0*/  IMAD.MOV.U32 R4, RZ, RZ, R9 ;  /* 0x000000ffff047224 */ /* 0x000fe200078e0009 */
[----:B------:R-:W-:Y:S01]  /*fa00*/  SHF.L.W.U32.HI R9, R49, 0x1, R58 ;  /* 0x0000000131097819 */ /* 0x000fe20000010e3a */
[----:B------:R-:W-:Y:S01]  /*fa10*/  IMAD.IADD R75, R59, 0x1, R75 ;  /* 0x000000013b4b7824 */ /* 0x000fe200078e024b */
[----:B------:R-:W-:Y:S01]  /*fa20*/  SEL R73, RZ, 0x1, !P0 ;  /* 0x00000001ff497807 */ /* 0x000fe20004000000 */
[----:B------:R-:W-:-:S03]  /*fa30*/  IMAD.WIDE.U32.X R4, R25, R25, R4, P3 ;  /* 0x0000001919047225 */ /* 0x000fc600018e0404 */
[----:B------:R-:W-:Y:S01]  /*fa40*/  ISETP.GE.U32.AND.EX P1, PT, R75, R51, PT, P1 ;  /* 0x000000334b00720c */ /* 0x000fe20003f26110 */
[----:B------:R-:W-:Y:S01]  /*fa50*/  IMAD.X R7, RZ, RZ, RZ, P4 ;  /* 0x000000ffff077224 */ /* 0x000fe200020e06ff */
[----:B------:R-:W-:Y:S01]  /*fa60*/  IADD3 R8, P0, PT, R9, R4, RZ ;  /* 0x0000000409087210 */ /* 0x000fe20007f1e0ff */
[----:B------:R-:W-:Y:S01]  /*fa70*/  IMAD.MOV.U32 R6, RZ, RZ, R13 ;  /* 0x000000ffff067224 */ /* 0x000fe200078e000d */
[----:B------:R-:W-:Y:S01]  /*fa80*/  SHF.L.W.U32.HI R4, R58, 0x1, R75 ;  /* 0x000000013a047819 */ /* 0x000fe20000010e4b */
[----:B------:R-:W-:Y:S01]  /*fa90*/  IMAD.WIDE.U32 R58, R24, R27, RZ ;  /* 0x0000001b183a7225 */ /* 0x000fe200078e00ff */
[----:B------:R-:W-:Y:S02]  /*faa0*/  SEL R13, RZ, 0x1, P1 ;  /* 0x00000001ff0d7807 */ /* 0x000fe40000800000 */
[----:B------:R-:W-:Y:S01]  /*fab0*/  IADD3 R73, P1, PT, R8, R73, RZ ;  /* 0x0000004908497210 */ /* 0x000fe20007f3e0ff */
[----:B------:R-:W-:-:S04]  /*fac0*/  IMAD.WIDE.U32.X R6, R25, R24, R6, P2 ;  /* 0x0000001819067225 */ /* 0x000fc800010e0406 */
[----:B------:R-:W-:Y:S01]  /*fad0*/  IMAD.X R5, R4, 0x1, R5, P0 ;  /* 0x0000000104057824 */ /* 0x000fe200000e0605 */
[----:B------:R-:W-:Y:S01]  /*fae0*/  IADD3 R6, P2, PT, R13, R6, RZ ;  /* 0x000000060d067210 */ /* 0x000fe20007f5e0ff */
[----:B------:R-:W-:Y:S01]  /*faf0*/  IMAD.WIDE.U32 R58, P5, R27, R24, R58 ;  /* 0x000000181b3a7225 */ /* 0x000fe200078a003a */
[----:B------:R-:W-:Y:S02]  /*fb00*/  ISETP.GE.U32.AND P0, PT, R73, R8, PT ;  /* 0x000000084900720c */ /* 0x000fe40003f06070 */
[----:B------:R-:W-:Y:S01]  /*fb10*/  SHF.L.W.U32.HI R12, R75, 0x1, R6 ;  /* 0x000000014b0c7819 */ /* 0x000fe20000010e06 */
[----:B------:R-:W-:Y:S01]  /*fb20*/  IMAD.X R49, RZ, RZ, R5, P1 ;  /* 0x000000ffff317224 */ /* 0x000fe200008e0605 */
[----:B------:R-:W-:Y:S01]  /*fb30*/  ISETP.LT.U32.AND P1, PT, R8, R9, PT ;  /* 0x000000090800720c */ /* 0x000fe20003f21070 */
[----:B------:R-:W-:Y:S02]  /*fb40*/  IMAD.X R72, RZ, RZ, R7, P2 ;  /* 0x000000ffff487224 */ /* 0x000fe400010e0607 */
[----:B------:R-:W-:Y:S01]  /*fb50*/  IMAD.WIDE.U32 R8, R71, 0x3d1, RZ ;  /* 0x000003d147087825 */ /* 0x000fe200078e00ff */
[----:B------:R-:W-:-:S02]  /*fb60*/  ISETP.GE.U32.AND.EX P0, PT, R49, R5, PT, P0 ;  /* 0x000000053100720c */ /* 0x000fc40003f06100 */
[----:B------:R-:W-:Y:S01]  /*fb70*/  SHF.L.W.U32.HI R13, R6, 0x1, R72 ;  /* 0x00000001060d7819 */ /* 0x000fe20000010e48 */
[----:B------:R-:W-:Y:S01]  /*fb80*/  IMAD.WIDE.U32 R6, R57, 0x3d1, RZ ;  /* 0x000003d139067825 */ /* 0x000fe200078e00ff */
[----:B------:R-:W-:Y:S02]  /*fb90*/  ISETP.LT.U32.OR.EX P0, PT, R5, R4, !P0, P1 ;  /* 0x000000040500720c */ /* 0x000fe40004701510 */
[-C--:B------:R-:W-:Y:S01]  /*fba0*/  IADD3 R70, P3, PT, RZ, R8.reuse, RZ ;  /* 0x00000008ff467210 */ /* 0x080fe20007f7e0ff */
[----:B------:R-:W-:Y:S01]  /*fbb0*/  IMAD.WIDE.U32 R4, R27, R27, R12 ;  /* 0x0000001b1b047225 */ /* 0x000fe200078e000c */
[----:B------:R-:W-:Y:S02]  /*fbc0*/  SEL R51, RZ, 0x1, !P0 ;  /* 0x00000001ff337807 */ /* 0x000fe40004000000 */
[----:B------:R-:W-:Y:S01]  /*fbd0*/  ISETP.GE.U32.AND P1, PT, R70, R8, PT ;  /* 0x000000084600720c */ /* 0x000fe20003f26070 */
[----:B------:R-:W-:Y:S01]  /*fbe0*/  IMAD.WIDE.U32 R6, P0, RZ, R71, R6 ;  /* 0x00000047ff067225 */ /* 0x000fe20007800006 */
[----:B------:R-:W-:-:S02]  /*fbf0*/  IADD3 R50, P2, PT, R51, R4, RZ ;  /* 0x0000000433327210 */ /* 0x000fc40007f5e0ff */
[----:B------:R-:W-:Y:S01]  /*fc00*/  SHF.R.U32.HI R72, RZ, 0x1f, R72 ;  /* 0x0000001fff487819 */ /* 0x000fe20000011648 */
[----:B------:R-:W-:Y:S01]  /*fc10*/  IMAD.IADD R74, R58, 0x1, R5 ;  /* 0x000000013a4a7824 */ /* 0x000fe200078e0205 */
[----:B------:R-:W-:Y:S01]  /*fc20*/  IADD3 R76, P4, PT, R9, R6, RZ ;  /* 0x00000006094c7210 */ /* 0x000fe20007f9e0ff */
[----:B------:R-:W-:Y:S01]  /*fc30*/  IMAD.X R9, RZ, RZ, RZ, P0 ;  /* 0x000000ffff097224 */ /* 0x000fe200000e06ff */
[----:B------:R-:W-:Y:S01]  /*fc40*/  ISETP.LT.U32.AND P0, PT, R4, R12, PT ;  /* 0x0000000c0400720c */ /* 0x000fe20003f01070 */
[----:B------:R-:W-:Y:S01]  /*fc50*/  IMAD.X R51, RZ, RZ, R74, P2 ;  /* 0x000000ffff337224 */ /* 0x000fe200010e064a */
[----:B------:R-:W-:Y:S01]  /*fc60*/  ISETP.GE.U32.AND P2, PT, R50, R4, PT ;  /* 0x000000043200720c */ /* 0x000fe20003f46070 */
[----:B------:R-:W-:-:S03]  /*fc70*/  IMAD.WIDE.U32 R4, R49, 0x3d1, RZ ;  /* 0x000003d131047825 */ /* 0x000fc600078e00ff */
[----:B------:R-:W-:Y:S01]  /*fc80*/  ISETP.GE.U32.AND.EX P2, PT, R51, R74, PT, P2 ;  /* 0x0000004a3300720c */ /* 0x000fe20003f46120 */
[----:B------:R-:W-:Y:S02]  /*fc90*/  IMAD.MOV.U32 R8, RZ, RZ, R7 ;  /* 0x000000ffff087224 */ /* 0x000fe400078e0007 */
[----:B------:R-:W-:Y:S01]  /*fca0*/  IMAD.X R71, R76, 0x1, R71, P3 ;  /* 0x000000014c477824 */ /* 0x000fe200018e0647 */
[----:B------:R-:W-:Y:S01]  /*fcb0*/  ISETP.LT.U32.OR.EX P0, PT, R74, R13, !P2, P0 ;  /* 0x0000000d4a00720c */ /* 0x000fe20005701500 */
[----:B------:R-:W-:-:S03]  /*fcc0*/  IMAD.WIDE.U32.X R8, RZ, R57, R8, P4 ;  /* 0x00000039ff087225 */ /* 0x000fc600020e0408 */
[----:B------:R-:W-:Y:S01]  /*fcd0*/  ISETP.GE.U32.AND.EX P1, PT, R71, R76, PT, P1 ;  /* 0x0000004c4700720c */ /* 0x000fe20003f26110 */
[----:B------:R-:W-:-:S04]  /*fce0*/  IMAD.WIDE.U32 R6, R73, 0x3d1, RZ ;  /* 0x000003d149067825 */ /* 0x000fc800078e00ff */
[----:B------:R-:W-:Y:S01]  /*fcf0*/  IMAD.WIDE.U32 R4, P3, RZ, R73, R4 ;  /* 0x00000049ff047225 */ /* 0x000fe20007860004 */
[----:B------:R-:W-:-:S03]  /*fd00*/  IADD3 R77, P6, PT, R8, R6, RZ ;  /* 0x00000006084d7210 */ /* 0x000fc60007fde0ff */
[----:B------:R-:W-:Y:S01]  /*fd10*/  IMAD.WIDE.U32 R12, R27, R27, RZ ;  /* 0x0000001b1b0c7225 */ /* 0x000fe200078e00ff */
[----:B------:R-:W-:-:S03]  /*fd20*/  IADD3 R75, P4, PT, R7, R4, RZ ;  /* 0x00000004074b7210 */ /* 0x000fc60007f9e0ff */
[----:B------:R-:W-:Y:S01]  /*fd30*/  IMAD.X R7, RZ, RZ, RZ, P3 ;  /* 0x000000ffff077224 */ /* 0x000fe200018e06ff */
[----:B------:R-:W-:Y:S01]  /*fd40*/  IADD3 RZ, P2, PT, R13, R58, RZ ;  /* 0x0000003a0dff7210 */ /* 0x000fe20007f5e0ff */
[----:B------:R-:W-:Y:S01]  /*fd50*/  IMAD.X R74, R75, 0x1, R9, P6 ;  /* 0x000000014b4a7824 */ /* 0x000fe200030e0609 */
[----:B------:R-:W-:Y:S01]  /*fd60*/  SEL R9, RZ, 0x1, P1 ;  /* 0x00000001ff097807 */ /* 0x000fe20000800000 */
[----:B------:R-:W-:Y:S01]  /*fd70*/  IMAD.X R13, RZ, RZ, RZ, P5 ;  /* 0x000000ffff0d7224 */ /* 0x000fe200028e06ff */
[C---:B------:R-:W-:Y:S01]  /*fd80*/  IADD3 R4, P6, PT, R77.reuse, R57, RZ ;  /* 0x000000394d047210 */ /* 0x040fe20007fde0ff */
[----:B------:R-:W-:Y:S01]  /*fd90*/  IMAD.MOV.U32 R12, RZ, RZ, R59 ;  /* 0x000000ffff0c7224 */ /* 0x000fe200078e003b */
[----:B------:R-:W-:Y:S01]  /*fda0*/  ISETP.GE.U32.AND P3, PT, R77, R6, PT ;  /* 0x000000064d00720c */ /* 0x000fe20003f66070 */
[----:B------:R-:W-:Y:S01]  /*fdb0*/  IMAD.MOV.U32 R6, RZ, RZ, R5 ;  /* 0x000000ffff067224 */ /* 0x000fe200078e0005 */
[----:B------:R-:W-:Y:S01]  /*fdc0*/  IADD3 R57, P5, PT, R4, R9, RZ ;  /* 0x0000000904397210 */ /* 0x000fe20007fbe0ff */
[----:B------:R-:W-:Y:S01]  /*fdd0*/  IMAD.X R73, R74, 0x1, R73, P6 ;  /* 0x000000014a497824 */ /* 0x000fe200030e0649 */
[----:B------:R-:W-:Y:S01]  /*fde0*/  ISETP.LT.U32.AND P1, PT, R4, R77, PT ;  /* 0x0000004d0400720c */ /* 0x000fe20003f21070 */
[----:B------:R-:W-:Y:S01]  /*fdf0*/  IMAD.WIDE.U32.X R6, RZ, R49, R6, P4 ;  /* 0x00000031ff067225 */ /* 0x000fe200020e0406 */
[----:B------:R-:W-:-:S02]  /*fe00*/  ISETP.GE.U32.AND P6, PT, R57, R4, PT ;  /* 0x000000043900720c */ /* 0x000fc40003fc6070 */
[----:B------:R-:W-:Y:S01]  /*fe10*/  ISETP.GE.U32.AND.EX P3, PT, R74, R75, PT, P3 ;  /* 0x0000004b4a00720c */ /* 0x000fe20003f66130 */
[----:B------:R-:W-:Y:S01]  /*fe20*/  IMAD.WIDE.U32 R4, R51, 0x3d1, RZ ;  /* 0x000003d133047825 */ /* 0x000fe200078e00ff */
[----:B------:R-:W-:Y:S02]  /*fe30*/  SEL R59, RZ, 0x1, !P0 ;  /* 0x00000001ff3b7807 */ /* 0x000fe40004000000 */
[----:B------:R-:W-:Y:S01]  /*fe40*/  SEL R75, RZ, 0x1, P3 ;  /* 0x00000001ff4b7807 */ /* 0x000fe20001800000 */
[----:B------:R-:W-:Y:S02]  /*fe50*/  IMAD.X R58, RZ, RZ, R73, P5 ;  /* 0x000000ffff3a7224 */ /* 0x000fe400028e0649 */
[----:B------:R-:W-:-:S03]  /*fe60*/  IMAD.WIDE.U32 R8, R50, 0x3d1, RZ ;  /* 0x000003d132087825 */ /* 0x000fc600078e00ff */
[----:B------:R-:W-:Y:S01]  /*fe70*/  ISETP.GE.U32.AND.EX P6, PT, R58, R73, PT, P6 ;  /* 0x000000493a00720c */ /* 0x000fe20003fc6160 */
[----:B------:R-:W-:Y:S01]  /*fe80*/  IMAD.WIDE.U32 R4, P5, RZ, R50, R4 ;  /* 0x00000032ff047225 */ /* 0x000fe200078a0004 */
[----:B------:R-:W-:Y:S02]  /*fe90*/  IADD3 R6, P3, P4, R8, R6, R75 ;  /* 0x0000000608067210 */ /* 0x000fe40007c7e04b */
[----:B------:R-:W-:Y:S01]  /*fea0*/  ISETP.LT.U32.OR.EX P1, PT, R73, R74, !P6, P1 ;  /* 0x0000004a4900720c */ /* 0x000fe20007721510 */
[----:B------:R-:W-:Y:S01]  /*feb0*/  IMAD.WIDE.U32.X R12, R24, R24, R12, P2 ;  /* 0x00000018180c7225 */ /* 0x000fe200010e040c */
[----:B------:R-:W-:Y:S02]  /*fec0*/  IADD3 R74, P0, PT, R9, R4, RZ ;  /* 0x00000004094a7210 */ /* 0x000fe40007f1e0ff */
[C---:B------:R-:W-:Y:S01]  /*fed0*/  ISETP.GE.U32.AND P2, PT, R6.reuse, R8, PT ;  /* 0x000000080600720c */ /* 0x040fe20003f46070 */
[----:B------:R-:W-:Y:S01]  /*fee0*/  IMAD.X R9, RZ, RZ, RZ, P5 ;  /* 0x000000ffff097224 */ /* 0x000fe200028e06ff */
[----:B------:R-:W-:Y:S01]  /*fef0*/  IADD3 R4, P5, PT, R6, R49, RZ ;  /* 0x0000003106047210 */ /* 0x000fe20007fbe0ff */
[----:B------:R-:W-:Y:S01]  /*ff00*/  IMAD.MOV.U32 R8, RZ, RZ, R5 ;  /* 0x000000ffff087224 */ /* 0x000fe200078e0005 */
[----:B------:R-:W-:-:S02]  /*ff10*/  SEL R49, RZ, 0x1, !P1 ;  /* 0x00000001ff317807 */ /* 0x000fc40004800000 */
[----:B------:R-:W-:Y:S01]  /*ff20*/  IADD3 R59, P1, P6, R59, R72, R12 ;  /* 0x000000483b3b7210 */ /* 0x000fe20007e3e00c */
[----:B------:R-:W-:Y:S01]  /*ff30*/  IMAD.WIDE.U32.X R8, RZ, R51, R8, P0 ;  /* 0x00000033ff087225 */ /* 0x000fe200000e0408 */
[----:B------:R-:W-:Y:S02]  /*ff40*/  IADD3.X R73, PT, PT, R74, R7, RZ, P3, P4 ;  /* 0x000000074a497210 */ /* 0x000fe40001fe84ff */
[----:B------:R-:W-:Y:S02]  /*ff50*/  IADD3.X R13, PT, PT, RZ, RZ, R13, P1, P6 ;  /* 0x000000ffff0d7210 */ /* 0x000fe40000fec40d */
[C---:B------:R-:W-:Y:S01]  /*ff60*/  IADD3 R49, P4, PT, R4.reuse, R49, RZ ;  /* 0x0000003104317210 */ /* 0x040fe20007f9e0ff */
[----:B------:R-:W-:Y:S01]  /*ff70*/  IMAD.X R12, R73, 0x1, R50, P5 ;  /* 0x00000001490c7824 */ /* 0x000fe200028e0632 */
[----:B------:R-:W-:Y:S01]  /*ff80*/  ISETP.LT.U32.AND P3, PT, R4, R6, PT ;  /* 0x000000060400720c */ /* 0x000fe20003f61070 */
[----:B------:R-:W-:Y:S01]  /*ff90*/  IMAD.WIDE.U32 R6, R59, 0x3d1, RZ ;  /* 0x000003d13b067825 */ /* 0x000fe200078e00ff */
[----:B------:R-:W-:-:S02]  /*ffa0*/  ISETP.GE.U32.AND P1, PT, R49, R4, PT ;  /* 0x000000043100720c */ /* 0x000fc40003f26070 */
[----:B------:R-:W-:Y:S01]  /*ffb0*/  ISETP.GE.U32.AND.EX P2, PT, R73, R74, PT, P2 ;  /* 0x0000004a4900720c */ /* 0x000fe20003f46120 */
[----:B------:R-:W-:-:S03]  /*ffc0*/  IMAD.WIDE.U32 R4, R13, 0x3d1, RZ ;  /* 0x000003d10d047825 */ /* 0x000fc600078e00ff */
[----:B------:R-:W-:Y:S01]  /*ffd0*/  SEL R75, RZ, 0x1, P2 ;  /* 0x00000001ff4b7807 */ /* 0x000fe20001000000 */
[----:B------:R-:W-:-:S03]  /*ffe0*/  IMAD.X R50, RZ, RZ, R12, P4 ;  /* 0x000000ffff327224 */ /* 0x000fc600020e060c */
[----:B------:R-:W-:Y:S02]  /*fff0*/  IADD3 R75, P2, P5, R6, R8, R75 ;  /* 0x00000008064b7210 */ /* 0x000fe40007d5e04b */
        /* <DEDUP_REMOVED lines=9> */
[----:B------:R-:W-:Y:S01]  /*10090*/  IMAD.X R8, R9, 0x1, R59, P0 ;  /* 0x0000000109087824 */ /* 0x000fe200000e063b */
        /* <DEDUP_REMOVED lines=10> */
[----:B------:R-:W-:Y:S01]  /*10140*/  IADD3 R4, P1, P2, R13, R6, R4 ;  /* 0x000000060d047210 */ /* 0x000fe20007a3e004 */
[----:B------:R-:W-:Y:S01]  /*10150*/  IMAD.MOV.U32 R6, RZ, RZ, RZ ;  /* 0x000000ffff067224 */ /* 0x000fe200078e00ff */
        /* <DEDUP_REMOVED lines=57> */
.L_x_616:
[----:B------:R-:W-:Y:S01]  /*104f0*/  IMAD.MOV.U32 R4, RZ, RZ, R70 ;  /* 0x000000ffff047224 */ /* 0x000fe200078e0046 */
[----:B------:R-:W-:Y:S01]  /*10500*/  IADD3 R61, P1, PT, R57, R61, RZ ;  /* 0x0000003d393d7210 */ /* 0x000fe20007f3e0ff */
[----:B------:R-:W-:Y:S02]  /*10510*/  IMAD.MOV.U32 R5, RZ, RZ, R71 ;  /* 0x000000ffff057224 */ /* 0x000fe400078e0047 */
[----:B------:R-:W-:Y:S02]  /*10520*/  IMAD.MOV.U32 R7, RZ, RZ, RZ ;  /* 0x000000ffff077224 */ /* 0x000fe400078e00ff */
        /* <DEDUP_REMOVED lines=34> */
[----:B------:R-:W-:-:S03]  /*10750*/  ISETP.GT.U32.AND.EX P0, PT, R75, UR9, PT, P0 ;  /* 0x000000094b007c0c */ /* 0x000fc6000bf04100 */
[----:B------:R-:W-:Y:S01]  /*10760*/  IMAD.X R88, RZ, RZ, R7, P1 ;  /* 0x000000ffff587224 */ /* 0x000fe200008e0607 */
[----:B------:R-:W-:-:S04]  /*10770*/  ISETP.EQ.U32.AND P1, PT, R76, RZ, PT ;  /* 0x000000ff4c00720c */ /* 0x000fc80003f22070 */
        /* <DEDUP_REMOVED lines=20> */
.L_x_617:
        /* <DEDUP_REMOVED lines=62> */
.L_x_619:
        /* <DEDUP_REMOVED lines=57> */
.L_x_620:
        /* <DEDUP_REMOVED lines=27> */
.L_x_618:
[----:B------:R-:W-:-:S04]  /*111e0*/  IMAD.WIDE.U32 R4, R3, R0, RZ ;  /* 0x0000000003047225 */ /* 0x000fc800078e00ff */
        /* <DEDUP_REMOVED lines=24> */
[C---:B------:R-:W-:Y:S02]  /*11370*/  IMAD R11, R3.reuse, R85, R8 ;  /* 0x00000055030b7224 */ /* 0x040fe400078e0208 */
[----:B------:R-:W-:-:S04]  /*11380*/  IMAD.WIDE.U32.X R4, R3, R86, R4, P1 ;  /* 0x0000005603047225 */ /* 0x000fc800008e0404 */
[----:B------:R-:W-:Y:S01]  /*11390*/  IMAD.WIDE.U32 R6, P0, R2, R81, R6 ;  /* 0x0000005102067225 */ /* 0x000fe20007800006 */
[----:B------:R-:W-:-:S03]  /*113a0*/  IADD3 R4, P1, P2, R12, R4, R9 ;  /* 0x000000040c047210 */ /* 0x000fc60007a3e009 */
[----:B------:R-:W-:Y:S02]  /*113b0*/  IMAD.IADD R11, R13, 0x1, R11 ;  /* 0x000000010d0b7824 */ /* 0x000fe400078e020b */
[----:B------:R-:W-:-:S03]  /*113c0*/  IMAD.WIDE.U32 R8, R2, R85, RZ ;  /* 0x0000005502087225 */ /* 0x000fc600078e00ff */
[----:B------:R-:W-:Y:S01]  /*113d0*/  IADD3.X R5, PT, PT, R11, R5, RZ, P1, P2 ;  /* 0x000000050b057210 */ /* 0x000fe20000fe44ff */
[----:B------:R-:W-:Y:S01]  /*113e0*/  IMAD.X R49, RZ, RZ, RZ, P0 ;  /* 0x000000ffff317224 */ /* 0x000fe200000e06ff */
[----:B------:R-:W-:Y:S01]  /*113f0*/  ISETP.GE.U32.AND P0, PT, R4, R12, PT ;  /* 0x0000000c0400720c */ /* 0x000fe20003f06070 */
[----:B------:R-:W-:Y:S01]  /*11400*/  IMAD.MOV.U32 R48, RZ, RZ, R7 ;  /* 0x000000ffff307224 */ /* 0x000fe200078e0007 */
[----:B------:R-:W-:Y:S01]  /*11410*/  IADD3 RZ, P1, PT, R9, R6, RZ ;  /* 0x0000000609ff7210 */ /* 0x000fe20007f3e0ff */
[----:B------:R-:W-:Y:S01]  /*11420*/  IMAD.WIDE.U32 R58, R53, R0, RZ ;  /* 0x00000000353a7225 */ /* 0x000fe200078e00ff */
[----:B------:R-:W-:-:S03]  /*11430*/  ISETP.GE.U32.AND.EX P0, PT, R5, R11, PT, P0 ;  /* 0x0000000b0500720c */ /* 0x000fc60003f06100 */
[-C--:B------:R-:W-:Y:S01]  /*11440*/  IMAD R11, R84, R2.reuse, RZ ;  /* 0x00000002540b7224 */ /* 0x080fe200078e02ff */
[----:B------:R-:W-:Y:S01]  /*11450*/  SEL R61, RZ, 0x1, P0 ;  /* 0x00000001ff3d7807 */ /* 0x000fe20000000000 */
[----:B------:R-:W-:-:S04]  /*11460*/  IMAD.WIDE.U32 R8, R80, R2, RZ ;  /* 0x0000000250087225 */ /* 0x000fc800078e00ff */
[C---:B------:R-:W-:Y:S02]  /*11470*/  IMAD R11, R3.reuse, R80, R11 ;  /* 0x00000050030b7224 */ /* 0x040fe400078e020b */
[----:B------:R-:W-:-:S04]  /*11480*/  IMAD.WIDE.U32.X R48, R3, R81, R48, P1 ;  /* 0x0000005103307225 */ /* 0x000fc800008e0430 */
[----:B------:R-:W-:Y:S01]  /*11490*/  IMAD.WIDE.U32 R12, R2, R80, RZ ;  /* 0x00000050020c7225 */ /* 0x000fe200078e00ff */
[----:B------:R-:W-:-:S03]  /*114a0*/  IADD3 R60, P4, P5, R8, R48, R61 ;  /* 0x00000030083c7210 */ /* 0x000fc60007d9e03d */
[----:B------:R-:W-:-:S04]  /*114b0*/  IMAD.WIDE.U32 R50, R3, R80, RZ ;  /* 0x0000005003327225 */ /* 0x000fc800078e00ff */
[----:B------:R-:W-:-:S04]  /*114c0*/  IMAD.WIDE.U32 R6, R52, R0, RZ ;  /* 0x0000000034067225 */ /* 0x000fc800078e00ff */
[----:B------:R-:W-:-:S04]  /*114d0*/  IMAD.WIDE.U32 R58, P0, R52, R10, R58 ;  /* 0x0000000a343a7225 */ /* 0x000fc8000780003a */
[----:B------:R-:W-:Y:S01]  /*114e0*/  IMAD.IADD R12, R9, 0x1, R11 ;  /* 0x00000001090c7824 */ /* 0x000fe200078e020b */
[----:B------:R-:W-:Y:S01]  /*114f0*/  IADD3 RZ, P2, PT, R7, R58, RZ ;  /* 0x0000003a07ff7210 */ /* 0x000fe20007f5e0ff */
[----:B------:R-:W-:-:S03]  /*11500*/  IMAD.WIDE.U32 R88, R53, R54, RZ ;  /* 0x0000003635587225 */ /* 0x000fc600078e00ff */
[----:B------:R-:W-:Y:S01]  /*11510*/  IADD3.X R61, PT, PT, R12, R49, RZ, P4, P5 ;  /* 0x000000310c3d7210 */ /* 0x000fe200027ea4ff */
[----:B------:R-:W-:Y:S02]  /*11520*/  IMAD R9, R10, R52, RZ ;  /* 0x000000340a097224 */ /* 0x000fe400078e02ff */
[----:B------:R-:W-:-:S04]  /*11530*/  IMAD.WIDE.U32 R50, P3, R2, R84, R50 ;  /* 0x0000005402327225 */ /* 0x000fc80007860032 */
[----:B------:R-:W-:Y:S01]  /*11540*/  IMAD.WIDE.U32 R6, R52, R54, RZ ;  /* 0x0000003634067225 */ /* 0x000fe200078e00ff */
[----:B------:R-:W-:-:S03]  /*11550*/  IADD3 RZ, P1, PT, R13, R50, RZ ;  /* 0x000000320dff7210 */ /* 0x000fc60007f3e0ff */
[----:B------:R-:W-:-:S04]  /*11560*/  IMAD.WIDE.U32 R88, P4, R52, R86, R88 ;  /* 0x0000005634587225 */ /* 0x000fc80007880058 */
[----:B------:R-:W-:Y:S01]  /*11570*/  IMAD.WIDE.U32 R48, R52, R0, R56 ;  /* 0x0000000034307225 */ /* 0x000fe200078e0038 */
[----:B------:R-:W-:-:S03]  /*11580*/  IADD3 RZ, P5, PT, R7, R88, RZ ;  /* 0x0000005807ff7210 */ /* 0x000fc60007fbe0ff */
[----:B------:R-:W-:Y:S02]  /*11590*/  IMAD R9, R53, R0, R9 ;  /* 0x0000000035097224 */ /* 0x000fe400078e0209 */
[----:B------:R-:W-:Y:S01]  /*115a0*/  IMAD.X R7, RZ, RZ, RZ, P0 ;  /* 0x000000ffff077224 */ /* 0x000fe200000e06ff */
[----:B------:R-:W-:Y:S01]  /*115b0*/  ISETP.GE.U32.AND P0, PT, R48, R56, PT ;  /* 0x000000383000720c */ /* 0x000fe20003f06070 */
[----:B------:R-:W-:Y:S02]  /*115c0*/  IMAD.IADD R13, R49, 0x1, R9 ;  /* 0x00000001310d7824 */ /* 0x000fe400078e0209 */
[----:B------:R-:W-:Y:S02]  /*115d0*/  IMAD R9, R86, R52, RZ ;  /* 0x0000003456097224 */ /* 0x000fe400078e02ff */
[----:B------:R-:W-:Y:S01]  /*115e0*/  IMAD.MOV.U32 R6, RZ, RZ, R59 ;  /* 0x000000ffff067224 */ /* 0x000fe200078e003b */
[----:B------:R-:W-:Y:S01]  /*115f0*/  ISETP.GE.U32.AND.EX P0, PT, R13, R57, PT, P0 ;  /* 0x000000390d00720c */ /* 0x000fe20003f06100 */
[----:B------:R-:W-:-:S02]  /*11600*/  IMAD R9, R53, R54, R9 ;  /* 0x0000003635097224 */ /* 0x000fc400078e0209 */
[----:B------:R-:W-:Y:S01]  /*11610*/  IMAD.WIDE.U32 R56, R52, R54, R4 ;  /* 0x0000003634387225 */ /* 0x000fe200078e0004 */
[----:B------:R-:W-:-:S03]  /*11620*/  SEL R11, RZ, 0x1, P0 ;  /* 0x00000001ff0b7807 */ /* 0x000fc60000000000 */
[----:B------:R-:W-:Y:S01]  /*11630*/  IMAD.WIDE.U32.X R6, R53, R10, R6, P2 ;  /* 0x0000000a35067225 */ /* 0x000fe200010e0406 */
[----:B------:R-:W-:-:S03]  /*11640*/  ISETP.GE.U32.AND P2, PT, R56, R4, PT ;  /* 0x000000043800720c */ /* 0x000fc60003f46070 */
[----:B------:R-:W-:Y:S01]  /*11650*/  IMAD.IADD R9, R57, 0x1, R9 ;  /* 0x0000000139097824 */ /* 0x000fe200078e0209 */
[----:B------:R-:W-:Y:S01]  /*11660*/  IADD3 R6, P0, P6, R56, R6, R11 ;  /* 0x0000000638067210 */ /* 0x000fe20007e1e00b */
[----:B------:R-:W-:-:S03]  /*11670*/  IMAD.WIDE.U32 R58, R53, R85, RZ ;  /* 0x00000055353a7225 */ /* 0x000fc600078e00ff */
[----:B------:R-:W-:Y:S01]  /*11680*/  IADD3.X R7, PT, PT, R9, R7, RZ, P0, P6 ;  /* 0x0000000709077210 */ /* 0x000fe200007ec4ff */
[----:B------:R-:W-:Y:S01]  /*11690*/  IMAD.X R77, RZ, RZ, RZ, P4 ;  /* 0x000000ffff4d7224 */ /* 0x000fe200020e06ff */
[----:B------:R-:W-:Y:S01]  /*116a0*/  ISETP.GE.U32.AND P6, PT, R6, R56, PT ;  /* 0x000000380600720c */ /* 0x000fe20003fc6070 */
[----:B------:R-:W-:Y:S01]  /*116b0*/  IMAD.WIDE.U32 R56, R63, R0, RZ ;  /* 0x000000003f387225 */ /* 0x000fe200078e00ff */
[----:B------:R-:W-:Y:S02]  /*116c0*/  ISETP.GE.U32.AND.EX P2, PT, R9, R5, PT, P2 ;  /* 0x000000050900720c */ /* 0x000fe40003f46120 */
[----:B------:R-:W-:Y:S01]  /*116d0*/  ISETP.GE.U32.AND P0, PT, R60, R8, PT ;  /* 0x000000083c00720c */ /* 0x000fe20003f06070 */
[----:B------:R-:W-:Y:S01]  /*116e0*/  IMAD.X R5, RZ, RZ, RZ, P3 ;  /* 0x000000ffff057224 */ /* 0x000fe200018e06ff */
[----:B------:R-:W-:Y:S01]  /*116f0*/  ISETP.GE.U32.AND.EX P6, PT, R7, R9, PT, P6 ;  /* 0x000000090700720c */ /* 0x000fe20003fc6160 */
[----:B------:R-:W-:Y:S01]  /*11700*/  IMAD.WIDE.U32 R8, R52, R85, RZ ;  /* 0x0000005534087225 */ /* 0x000fe200078e00ff */
[----:B------:R-:W-:-:S02]  /*11710*/  SEL R11, RZ, 0x1, P2 ;  /* 0x00000001ff0b7807 */ /* 0x000fc40001000000 */
[----:B------:R-:W-:Y:S01]  /*11720*/  SEL R50, RZ, 0x1, P6 ;  /* 0x00000001ff327807 */ /* 0x000fe20003000000 */
[----:B------:R-:W-:Y:S01]  /*11730*/  IMAD.WIDE.U32 R58, P3, R52, R81, R58 ;  /* 0x00000051343a7225 */ /* 0x000fe2000786003a */
[----:B------:R-:W-:-:S03]  /*11740*/  ISETP.GE.U32.AND.EX P0, PT, R61, R12, PT, P0 ;  /* 0x0000000c3d00720c */ /* 0x000fc60003f06100 */
[----:B------:R-:W-:Y:S01]  /*11750*/  IMAD.WIDE.U32 R56, P6, R62, R10, R56 ;  /* 0x0000000a3e387225 */ /* 0x000fe200078c0038 */
[----:B------:R-:W-:-:S03]  /*11760*/  IADD3 RZ, P2, PT, R9, R58, RZ ;  /* 0x0000003a09ff7210 */ /* 0x000fc60007f5e0ff */
[----:B------:R-:W-:-:S04]  /*11770*/  IMAD.WIDE.U32 R8, R62, R0, RZ ;  /* 0x000000003e087225 */ /* 0x000fc800078e00ff */
[----:B------:R-:W-:Y:S01]  /*11780*/  IMAD.MOV.U32 R76, RZ, RZ, R89 ;  /* 0x000000ffff4c7224 */ /* 0x000fe200078e0059 */
[----:B------:R-:W-:Y:S01]  /*11790*/  IADD3 RZ, P4, PT, R9, R56, RZ ;  /* 0x0000003809ff7210 */ /* 0x000fe20007f9e0ff */
[----:B------:R-:W-:Y:S02]  /*117a0*/  IMAD.MOV.U32 R4, RZ, RZ, R51 ;  /* 0x000000ffff047224 */ /* 0x000fe400078e0033 */
[----:B------:R-:W-:-:S04]  /*117b0*/  IMAD.WIDE.U32.X R8, R53, R86, R76, P5 ;  /* 0x0000005635087225 */ /* 0x000fc800028e044c */
[----:B------:R-:W-:Y:S01]  /*117c0*/  IMAD.WIDE.U32.X R76, R3, R84, R4, P1 ;  /* 0x00000054034c7225 */ /* 0x000fe200008e0404 */
[----:B------:R-:W-:Y:S02]  /*117d0*/  IADD3 R55, P1, P5, R50, R8, R11 ;  /* 0x0000000832377210 */ /* 0x000fe40007d3e00b */
[----:B------:R-:W-:Y:S01]  /*117e0*/  SEL R11, RZ, 0x1, P0 ;  /* 0x00000001ff0b7807 */ /* 0x000fe20000000000 */
[----:B------:R-:W-:Y:S01]  /*117f0*/  IMAD.WIDE.U32 R50, R62, R0, R6 ;  /* 0x000000003e327225 */ /* 0x000fe200078e0006 */
[----:B------:R-:W-:Y:S02]  /*11800*/  IADD3.X R56, PT, PT, RZ, R9, RZ, P1, P5 ;  /* 0x00000009ff387210 */ /* 0x000fe40000fea4ff */
[----:B------:R-:W-:Y:S01]  /*11810*/  IADD3 R76, P1, PT, R11, R76, RZ ;  /* 0x0000004c0b4c7210 */ /* 0x000fe20007f3e0ff */
[----:B------:R-:W-:Y:S01]  /*11820*/  IMAD R9, R10, R62, RZ ;  /* 0x0000003e0a097224 */ /* 0x000fe200078e02ff */
[----:B------:R-:W-:Y:S01]  /*11830*/  ISETP.GE.U32.AND P5, PT, R50, R6, PT ;  /* 0x000000063200720c */ /* 0x000fe20003fa6070 */
[----:B------:R-:W-:-:S02]  /*11840*/  IMAD R6, R81, R52, RZ ;  /* 0x0000003451067224 */ /* 0x000fc400078e02ff */
[----:B------:R-:W-:-:S04]  /*11850*/  IMAD.WIDE.U32 R4, R52, R85, R60 ;  /* 0x0000005534047225 */ /* 0x000fc800078e003c */
[----:B------:R-:W-:Y:S01]  /*11860*/  IMAD R87, R63, R0, R9 ;  /* 0x000000003f577224 */ /* 0x000fe200078e0209 */
[----:B------:R-:W-:Y:S01]  /*11870*/  ISETP.GE.U32.AND P0, PT, R4, R60, PT ;  /* 0x0000003c0400720c */ /* 0x000fe20003f06070 */
[----:B------:R-:W-:Y:S02]  /*11880*/  IMAD R11, R53, R85, R6 ;  /* 0x00000055350b7224 */ /* 0x000fe400078e0206 */
[----:B------:R-:W-:Y:S01]  /*11890*/  IMAD.X R9, RZ, RZ, RZ, P6 ;  /* 0x000000ffff097224 */ /* 0x000fe200030e06ff */
[----:B------:R-:W-:Y:S01]  /*118a0*/  IADD3 R6, P6, PT, R55, R4, RZ ;  /* 0x0000000437067210 */ /* 0x000fe20007fde0ff */
[----:B------:R-:W-:Y:S02]  /*118b0*/  IMAD.IADD R12, R51, 0x1, R87 ;  /* 0x00000001330c7824 */ /* 0x000fe400078e0257 */
[----:B------:R-:W-:Y:S02]  /*118c0*/  IMAD.IADD R11, R5, 0x1, R11 ;  /* 0x00000001050b7824 */ /* 0x000fe400078e020b */
[----:B------:R-:W-:Y:S01]  /*118d0*/  IMAD.MOV.U32 R8, RZ, RZ, R57 ;  /* 0x000000ffff087224 */ /* 0x000fe200078e0039 */
[----:B------:R-:W-:Y:S01]  /*118e0*/  ISETP.GE.U32.AND.EX P5, PT, R12, R7, PT, P5 ;  /* 0x000000070c00720c */ /* 0x000fe20003fa6150 */
[----:B------:R-:W-:-:S02]  /*118f0*/  IMAD.X R7, R11, 0x1, R56, P6 ;  /* 0x000000010b077824 */ /* 0x000fc400030e0638 */
[----:B------:R-:W-:Y:S01]  /*11900*/  IMAD.X R77, RZ, RZ, R77, P1 ;  /* 0x000000ffff4d7224 */ /* 0x000fe200008e064d */
[----:B------:R-:W-:Y:S01]  /*11910*/  ISETP.GE.U32.AND.EX P1, PT, R11, R61, PT, P0 ;  /* 0x0000003d0b00720c */ /* 0x000fe20003f26100 */
[----:B------:R-:W-:Y:S01]  /*11920*/  IMAD.WIDE.U32.X R8, R63, R10, R8, P4 ;  /* 0x0000000a3f087225 */ /* 0x000fe200020e0408 */
[----:B------:R-:W-:Y:S02]  /*11930*/  ISETP.GE.U32.AND P0, PT, R6, R4, PT ;  /* 0x000000040600720c */ /* 0x000fe40003f06070 */
[----:B------:R-:W-:Y:S01]  /*11940*/  SEL R55, RZ, 0x1, P5 ;  /* 0x00000001ff377807 */ /* 0x000fe20002800000 */
[----:B------:R-:W-:Y:S01]  /*11950*/  IMAD.WIDE.U32 R4, R62, R54, R6 ;  /* 0x000000363e047225 */ /* 0x000fe200078e0006 */
[----:B------:R-:W-:-:S03]  /*11960*/  ISETP.GE.U32.AND.EX P4, PT, R7, R11, PT, P0 ;  /* 0x0000000b0700720c */ /* 0x000fc60003f86100 */
[----:B------:R-:W-:Y:S01]  /*11970*/  IMAD R61, R86, R62, RZ ;  /* 0x0000003e563d7224 */ /* 0x000fe200078e02ff */
[C---:B------:R-:W-:Y:S01]  /*11980*/  IADD3 R58, P5, P6, R4.reuse, R8, R55 ;  /* 0x00000008043a7210 */ /* 0x040fe20007ebe037 */
[----:B------:R-:W-:Y:S01]  /*11990*/  IMAD.X R57, RZ, RZ, RZ, P3 ;  /* 0x000000ffff397224 */ /* 0x000fe200018e06ff */
[----:B------:R-:W-:Y:S01]  /*119a0*/  ISETP.GE.U32.AND P3, PT, R4, R6, PT ;  /* 0x000000060400720c */ /* 0x000fe20003f66070 */
[----:B------:R-:W-:Y:S01]  /*119b0*/  IMAD R61, R63, R54, R61 ;  /* 0x000000363f3d7224 */ /* 0x000fe200078e023d */
[----:B------:R-:W-:Y:S01]  /*119c0*/  ISETP.GE.U32.AND P0, PT, R58, R4, PT ;  /* 0x000000043a00720c */ /* 0x000fe20003f06070 */
[----:B------:R-:W-:Y:S01]  /*119d0*/  IMAD.MOV.U32 R56, RZ, RZ, R59 ;  /* 0x000000ffff387224 */ /* 0x000fe200078e003b */
[----:B------:R-:W-:Y:S01]  /*119e0*/  SEL R6, RZ, 0x1, P1 ;  /* 0x00000001ff067807 */ /* 0x000fe20000800000 */
[----:B------:R-:W-:Y:S01]  /*119f0*/  IMAD.IADD R8, R5, 0x1, R61 ;  /* 0x0000000105087824 */ /* 0x000fe200078e023d */
[----:B------:R-:W-:Y:S01]  /*11a00*/  SEL R11, RZ, 0x1, P4 ;  /* 0x00000001ff0b7807 */ /* 0x000fe20002000000 */
[----:B------:R-:W-:-:S03]  /*11a10*/  IMAD.WIDE.U32.X R4, R53, R81, R56, P2 ;  /* 0x0000005135047225 */ /* 0x000fc600010e0438 */
[----:B------:R-:W-:Y:S01]  /*11a20*/  IADD3.X R59, PT, PT, R8, R9, RZ, P5, P6 ;  /* 0x00000009083b7210 */ /* 0x000fe20002fec4ff */
[----:B------:R-:W-:Y:S01]  /*11a30*/  IMAD.WIDE.U32 R56, R52, R80, R76 ;  /* 0x0000005034387225 */ /* 0x000fe200078e004c */
[----:B------:R-:W-:Y:S02]  /*11a40*/  IADD3 R11, P1, P4, R11, R4, R6 ;  /* 0x000000040b0b7210 */ /* 0x000fe40007c3e006 */
[----:B------:R-:W-:Y:S01]  /*11a50*/  ISETP.GE.U32.AND.EX P3, PT, R8, R7, PT, P3 ;  /* 0x000000070800720c */ /* 0x000fe20003f66130 */
[----:B------:R-:W-:Y:S01]  /*11a60*/  IMAD R55, R84, R52, RZ ;  /* 0x0000003454377224 */ /* 0x000fe200078e02ff */
[----:B------:R-:W-:Y:S01]  /*11a70*/  IADD3.X R5, PT, PT, RZ, R5, RZ, P1, P4 ;  /* 0x00000005ff057210 */ /* 0x000fe20000fe84ff */
[----:B------:R-:W-:Y:S01]  /*11a80*/  IMAD.WIDE.U32 R90, R53, R80, RZ ;  /* 0x00000050355a7225 */ /* 0x000fe200078e00ff */
[----:B------:R-:W-:Y:S02]  /*11a90*/  IADD3 R4, P4, PT, R11, R56, RZ ;  /* 0x000000380b047210 */ /* 0x000fe40007f9e0ff */
[----:B------:R-:W-:Y:S01]  /*11aa0*/  ISETP.GE.U32.AND P2, PT, R56, R76, PT ;  /* 0x0000004c3800720c */ /* 0x000fe20003f46070 */
[----:B------:R-:W-:Y:S01]  /*11ab0*/  IMAD R55, R53, R80, R55 ;  /* 0x0000005035377224 */ /* 0x000fe200078e0237 */
[----:B------:R-:W-:Y:S01]  /*11ac0*/  ISETP.GE.U32.AND P1, PT, R4, R56, PT ;  /* 0x000000380400720c */ /* 0x000fe20003f26070 */
[----:B------:R-:W-:Y:S01]  /*11ad0*/  IMAD.WIDE.U32 R90, P6, R52, R84, R90 ;  /* 0x00000054345a7225 */ /* 0x000fe200078c005a */
[----:B------:R-:W-:-:S03]  /*11ae0*/  ISETP.GE.U32.AND.EX P0, PT, R59, R8, PT, P0 ;  /* 0x000000083b00720c */ /* 0x000fc60003f06100 */
[----:B------:R-:W-:Y:S02]  /*11af0*/  IMAD.IADD R11, R57, 0x1, R55 ;  /* 0x00000001390b7824 */ /* 0x000fe400078e0237 */
[----:B------:R-:W-:Y:S01]  /*11b00*/  IMAD.WIDE.U32 R56, R52, R80, RZ ;  /* 0x0000005034387225 */ /* 0x000fe200078e00ff */
[----:B------:R-:W-:Y:S02]  /*11b10*/  SEL R52, RZ, 0x1, P3 ;  /* 0x00000001ff347807 */ /* 0x000fe40001800000 */
[----:B------:R-:W-:Y:S01]  /*11b20*/  ISETP.GE.U32.AND.EX P2, PT, R11, R77, PT, P2 ;  /* 0x0000004d0b00720c */ /* 0x000fe20003f46120 */
[----:B------:R-:W-:Y:S01]  /*11b30*/  IMAD.WIDE.U32 R60, R63, R54, RZ ;  /* 0x000000363f3c7225 */ /* 0x000fe200078e00ff */
[----:B------:R-:W-:-:S03]  /*11b40*/  IADD3 RZ, P5, PT, R57, R90, RZ ;  /* 0x0000005a39ff7210 */ /* 0x000fc60007fbe0ff */
[----:B------:R-:W-:Y:S02]  /*11b50*/  IMAD.X R89, RZ, RZ, RZ, P6 ;  /* 0x000000ffff597224 */ /* 0x000fe400030e06ff */
[----:B------:R-:W-:-:S04]  /*11b60*/  IMAD.WIDE.U32 R60, P6, R62, R86, R60 ;  /* 0x000000563e3c7225 */ /* 0x000fc800078c003c */
[----:B------:R-:W-:-:S04]  /*11b70*/  IMAD.WIDE.U32 R56, R62, R54, RZ ;  /* 0x000000363e387225 */ /* 0x000fc800078e00ff */
[----:B------:R-:W-:Y:S01]  /*11b80*/  IMAD.X R5, R11, 0x1, R5, P4 ;  /* 0x000000010b057824 */ /* 0x000fe200020e0605 */
[----:B------:R-:W-:Y:S01]  /*11b90*/  IADD3 RZ, P4, PT, R57, R60, RZ ;  /* 0x0000003c39ff7210 */ /* 0x000fe20007f9e0ff */
[----:B------:R-:W-:Y:S01]  /*11ba0*/  IMAD.WIDE.U32 R56, R63, R85, RZ ;  /* 0x000000553f387225 */ /* 0x000fe200078e00ff */
[----:B------:R-:W-:-:S03]  /*11bb0*/  SEL R60, RZ, 0x1, P2 ;  /* 0x00000001ff3c7807 */ /* 0x000fc60001000000 */
[----:B------:R-:W-:-:S04]  /*11bc0*/  IMAD.WIDE.U32 R6, R62, R85, RZ ;  /* 0x000000553e067225 */ /* 0x000fc800078e00ff */
[----:B------:R-:W-:-:S04]  /*11bd0*/  IMAD.WIDE.U32 R56, P3, R62, R81, R56 ;  /* 0x000000513e387225 */ /* 0x000fc80007860038 */
[----:B------:R-:W-:Y:S01]  /*11be0*/  IMAD.X R9, RZ, RZ, RZ, P6 ;  /* 0x000000ffff097224 */ /* 0x000fe200030e06ff */
[----:B------:R-:W-:Y:S01]  /*11bf0*/  IADD3 RZ, P6, PT, R7, R56, RZ ;  /* 0x0000003807ff7210 */ /* 0x000fe20007fde0ff */
[----:B------:R-:W-:Y:S01]  /*11c00*/  IMAD.MOV.U32 R8, RZ, RZ, R61 ;  /* 0x000000ffff087224 */ /* 0x000fe200078e003d */
[----:B------:R-:W-:Y:S01]  /*11c10*/  SEL R7, RZ, 0x1, P0 ;  /* 0x00000001ff077807 */ /* 0x000fe20000000000 */
[----:B------:R-:W-:Y:S01]  /*11c20*/  IMAD.MOV.U32 R88, RZ, RZ, R91 ;  /* 0x000000ffff587224 */ /* 0x000fe200078e005b */
[----:B------:R-:W-:Y:S01]  /*11c30*/  ISETP.GE.U32.AND.EX P0, PT, R5, R11, PT, P1 ;  /* 0x0000000b0500720c */ /* 0x000fe20003f06110 */
[----:B------:R-:W-:-:S03]  /*11c40*/  IMAD.WIDE.U32.X R8, R63, R86, R8, P4 ;  /* 0x000000563f087225 */ /* 0x000fc600020e0408 */
[----:B------:R-:W-:Y:S01]  /*11c50*/  SEL R61, RZ, 0x1, P0 ;  /* 0x00000001ff3d7807 */ /* 0x000fe20000000000 */
[----:B------:R-:W-:Y:S01]  /*11c60*/  IMAD.WIDE.U32.X R88, R53, R84, R88, P5 ;  /* 0x0000005435587225 */ /* 0x000fe200028e0458 */
[----:B------:R-:W-:-:S03]  /*11c70*/  IADD3 R11, P1, P4, R7, R8, R52 ;  /* 0x00000008070b7210 */ /* 0x000fc60007c3e034 */
[----:B------:R-:W-:Y:S01]  /*11c80*/  IMAD.WIDE.U32 R6, R62, R85, R4 ;  /* 0x000000553e067225 */ /* 0x000fe200078e0004 */
[----:B------:R-:W-:Y:S02]  /*11c90*/  IADD3 R60, P0, P2, R61, R88, R60 ;  /* 0x000000583d3c7210 */ /* 0x000fe40007a1e03c */
[----:B------:R-:W-:Y:S01]  /*11ca0*/  IADD3.X R9, PT, PT, RZ, R9, RZ, P1, P4 ;  /* 0x00000009ff097210 */ /* 0x000fe20000fe84ff */
[----:B------:R-:W-:Y:S01]  /*11cb0*/  IMAD R8, R81, R62, RZ ;  /* 0x0000003e51087224 */ /* 0x000fe200078e02ff */
[----:B------:R-:W-:Y:S01]  /*11cc0*/  ISETP.GE.U32.AND P1, PT, R6, R4, PT ;  /* 0x000000040600720c */ /* 0x000fe20003f26070 */
[----:B------:R-:W-:Y:S01]  /*11cd0*/  IMAD.WIDE.U32 R90, R63, R80, RZ ;  /* 0x000000503f5a7225 */ /* 0x000fe200078e00ff */
[----:B------:R-:W-:-:S03]  /*11ce0*/  IADD3.X R61, PT, PT, RZ, R89, RZ, P0, P2 ;  /* 0x00000059ff3d7210 */ /* 0x000fc600007e44ff */
[----:B------:R-:W-:Y:S01]  /*11cf0*/  IMAD R53, R63, R85, R8 ;  /* 0x000000553f357224 */ /* 0x000fe200078e0208 */
[----:B------:R-:W-:Y:S01]  /*11d00*/  IADD3 R8, P5, PT, R11, R6, RZ ;  /* 0x000000060b087210 */ /* 0x000fe20007fbe0ff */
[----:B------:R-:W-:-:S03]  /*11d10*/  IMAD.WIDE.U32 R90, P2, R62, R84, R90 ;  /* 0x000000543e5a7225 */ /* 0x000fc6000784005a */
[----:B------:R-:W-:Y:S01]  /*11d20*/  ISETP.GE.U32.AND P0, PT, R8, R6, PT ;  /* 0x000000060800720c */ /* 0x000fe20003f06070 */
[----:B------:R-:W-:Y:S02]  /*11d30*/  IMAD.IADD R4, R7, 0x1, R53 ;  /* 0x0000000107047824 */ /* 0x000fe400078e0235 */
[----:B------:R-:W-:-:S03]  /*11d40*/  IMAD.WIDE.U32 R52, R62, R80, RZ ;  /* 0x000000503e347225 */ /* 0x000fc600078e00ff */
[C---:B------:R-:W-:Y:S01]  /*11d50*/  ISETP.GE.U32.AND.EX P1, PT, R4.reuse, R5, PT, P1 ;  /* 0x000000050400720c */ /* 0x040fe20003f26110 */
[----:B------:R-:W-:Y:S01]  /*11d60*/  IMAD.WIDE.U32 R6, R79, R0, RZ ;  /* 0x000000004f067225 */ /* 0x000fe200078e00ff */
[----:B------:R-:W-:Y:S02]  /*11d70*/  IADD3 RZ, P4, PT, R53, R90, RZ ;  /* 0x0000005a35ff7210 */ /* 0x000fe40007f9e0ff */
[----:B------:R-:W-:Y:S01]  /*11d80*/  SEL R5, RZ, 0x1, P1 ;  /* 0x00000001ff057807 */ /* 0x000fe20000800000 */
[----:B------:R-:W-:Y:S02]  /*11d90*/  IMAD.X R9, R4, 0x1, R9, P5 ;  /* 0x0000000104097824 */ /* 0x000fe400028e0609 */
[----:B------:R-:W-:-:S03]  /*11da0*/  IMAD.WIDE.U32 R6, P5, R78, R10, R6 ;  /* 0x0000000a4e067225 */ /* 0x000fc600078a0006 */
[----:B------:R-:W-:Y:S01]  /*11db0*/  ISETP.GE.U32.AND.EX P0, PT, R9, R4, PT, P0 ;  /* 0x000000040900720c */ /* 0x000fe20003f06100 */
[----:B------:R-:W-:-:S03]  /*11dc0*/  IMAD.WIDE.U32 R52, R78, R0, RZ ;  /* 0x000000004e347225 */ /* 0x000fc600078e00ff */
[----:B------:R-:W-:Y:S01]  /*11dd0*/  SEL R87, RZ, 0x1, P0 ;  /* 0x00000001ff577807 */ /* 0x000fe20000000000 */
[----:B------:R-:W-:Y:S01]  /*11de0*/  IMAD.X R89, RZ, RZ, RZ, P3 ;  /* 0x000000ffff597224 */ /* 0x000fe200018e06ff */
[----:B------:R-:W-:Y:S01]  /*11df0*/  IADD3 RZ, P3, PT, R53, R6, RZ ;  /* 0x0000000635ff7210 */ /* 0x000fe20007f7e0ff */
[----:B------:R-:W-:-:S04]  /*11e00*/  IMAD.WIDE.U32 R52, R79, R54, RZ ;  /* 0x000000364f347225 */ /* 0x000fc800078e00ff */
[----:B------:R-:W-:Y:S02]  /*11e10*/  IMAD.MOV.U32 R88, RZ, RZ, R57 ;  /* 0x000000ffff587224 */ /* 0x000fe400078e0039 */
[----:B------:R-:W-:Y:S02]  /*11e20*/  IMAD R11, R84, R62, RZ ;  /* 0x0000003e540b7224 */ /* 0x000fe400078e02ff */
[----:B------:R-:W-:-:S04]  /*11e30*/  IMAD.WIDE.U32.X R88, R63, R81, R88, P6 ;  /* 0x000000513f587225 */ /* 0x000fc800030e0458 */
[----:B------:R-:W-:-:S04]  /*11e40*/  IMAD.WIDE.U32 R56, P6, R78, R86, R52 ;  /* 0x000000564e387225 */ /* 0x000fc800078c0034 */
[----:B------:R-:W-:-:S04]  /*11e50*/  IMAD.WIDE.U32 R52, R78, R54, RZ ;  /* 0x000000364e347225 */ /* 0x000fc800078e00ff */
[----:B------:R-:W-:Y:S01]  /*11e60*/  IMAD.X R77, RZ, RZ, RZ, P2 ;  /* 0x000000ffff4d7224 */ /* 0x000fe200010e06ff */
[----:B------:R-:W-:Y:S01]  /*11e70*/  IADD3 RZ, P2, PT, R53, R56, RZ ;  /* 0x0000003835ff7210 */ /* 0x000fe20007f5e0ff */
[----:B------:R-:W-:Y:S02]  /*11e80*/  IMAD R56, R63, R80, R11 ;  /* 0x000000503f387224 */ /* 0x000fe400078e020b */
[----:B------:R-:W-:Y:S02]  /*11e90*/  IMAD R11, R10, R78, RZ ;  /* 0x0000004e0a0b7224 */ /* 0x000fe400078e02ff */
[----:B------:R-:W-:-:S04]  /*11ea0*/  IMAD.WIDE.U32 R52, R78, R0, R58 ;  /* 0x000000004e347225 */ /* 0x000fc800078e003a */
[----:B------:R-:W-:Y:S01]  /*11eb0*/  IMAD R11, R79, R0, R11 ;  /* 0x000000004f0b7224 */ /* 0x000fe200078e020b */
[----:B------:R-:W-:Y:S01]  /*11ec0*/  ISETP.GE.U32.AND P1, PT, R52, R58, PT ;  /* 0x0000003a3400720c */ /* 0x000fe20003f26070 */
[----:B------:R-:W-:Y:S02]  /*11ed0*/  IMAD.MOV.U32 R76, RZ, RZ, R91 ;  /* 0x000000ffff4c7224 */ /* 0x000fe400078e005b */
[----:B------:R-:W-:Y:S02]  /*11ee0*/  IMAD.IADD R11, R53, 0x1, R11 ;  /* 0x00000001350b7824 */ /* 0x000fe400078e020b */
[----:B------:R-:W-:Y:S02]  /*11ef0*/  IMAD.MOV.U32 R58, RZ, RZ, R7 ;  /* 0x000000ffff3a7224 */ /* 0x000fe400078e0007 */
[----:B------:R-:W-:Y:S01]  /*11f00*/  IMAD.WIDE.U32.X R76, R63, R84, R76, P4 ;  /* 0x000000543f4c7225 */ /* 0x000fe200020e044c */
[----:B------:R-:W-:Y:S02]  /*11f10*/  ISETP.GE.U32.AND.EX P1, PT, R11, R59, PT, P1 ;  /* 0x0000003b0b00720c */ /* 0x000fe40003f26110 */
[----:B------:R-:W-:Y:S01]  /*11f20*/  IADD3 R87, P0, P4, R87, R88, R5 ;  /* 0x0000005857577210 */ /* 0x000fe20007c1e005 */
[----:B------:R-:W-:Y:S01]  /*11f30*/  IMAD.X R59, RZ, RZ, RZ, P5 ;  /* 0x000000ffff3b7224 */ /* 0x000fe200028e06ff */
[----:B------:R-:W-:Y:S01]  /*11f40*/  SEL R7, RZ, 0x1, P1 ;  /* 0x00000001ff077807 */ /* 0x000fe20000800000 */
[----:B------:R-:W-:Y:S01]  /*11f50*/  IMAD.WIDE.U32 R4, R78, R54, R8 ;  /* 0x000000364e047225 */ /* 0x000fe200078e0008 */
[----:B------:R-:W-:-:S03]  /*11f60*/  IADD3.X R88, PT, PT, RZ, R89, RZ, P0, P4 ;  /* 0x00000059ff587210 */ /* 0x000fc600007e84ff */
[----:B------:R-:W-:Y:S01]  /*11f70*/  IMAD.WIDE.U32.X R58, R79, R10, R58, P3 ;  /* 0x0000000a4f3a7225 */ /* 0x000fe200018e043a */
[----:B------:R-:W-:-:S03]  /*11f80*/  ISETP.GE.U32.AND P0, PT, R4, R8, PT ;  /* 0x000000080400720c */ /* 0x000fc60003f06070 */
[----:B------:R-:W-:Y:S01]  /*11f90*/  IMAD R55, R86, R78, RZ ;  /* 0x0000004e56377224 */ /* 0x000fe200078e02ff */
[----:B------:R-:W-:Y:S01]  /*11fa0*/  IADD3 R8, P4, P5, R4, R58, R7 ;  /* 0x0000003a04087210 */ /* 0x000fe20007d9e007 */
[----:B------:R-:W-:-:S03]  /*11fb0*/  IMAD.WIDE.U32 R6, R78, R85, RZ ;  /* 0x000000554e067225 */ /* 0x000fc600078e00ff */
[----:B------:R-:W-:Y:S01]  /*11fc0*/  ISETP.GE.U32.AND P1, PT, R8, R4, PT ;  /* 0x000000040800720c */ /* 0x000fe20003f26070 */
[----:B------:R-:W-:Y:S02]  /*11fd0*/  IMAD R55, R79, R54, R55 ;  /* 0x000000364f377224 */ /* 0x000fe400078e0237 */
[----:B------:R-:W-:-:S04]  /*11fe0*/  IMAD.WIDE.U32 R62, R62, R80, R60 ;  /* 0x000000503e3e7225 */ /* 0x000fc800078e003c */
[----:B------:R-:W-:Y:S02]  /*11ff0*/  IMAD.IADD R58, R5, 0x1, R55 ;  /* 0x00000001053a7824 */ /* 0x000fe400078e0237 */
[----:B------:R-:W-:-:S04]  /*12000*/  IMAD.WIDE.U32 R4, R79, R85, RZ ;  /* 0x000000554f047225 */ /* 0x000fc800078e00ff */
[----:B------:R-:W-:Y:S02]  /*12010*/  IMAD.X R55, RZ, RZ, RZ, P6 ;  /* 0x000000ffff377224 */ /* 0x000fe400030e06ff */
[----:B------:R-:W-:-:S04]  /*12020*/  IMAD.WIDE.U32 R4, P3, R78, R81, R4 ;  /* 0x000000514e047225 */ /* 0x000fc80007860004 */
[----:B------:R-:W-:Y:S01]  /*12030*/  IMAD.MOV.U32 R54, RZ, RZ, R57 ;  /* 0x000000ffff367224 */ /* 0x000fe200078e0039 */
[----:B------:R-:W-:Y:S02]  /*12040*/  IADD3 RZ, P6, PT, R7, R4, RZ ;  /* 0x0000000407ff7210 */ /* 0x000fe40007fde0ff */
[----:B------:R-:W-:Y:S01]  /*12050*/  IADD3.X R4, PT, PT, R58, R59, RZ, P4, P5 ;  /* 0x0000003b3a047210 */ /* 0x000fe200027ea4ff */
[----:B------:R-:W-:Y:S01]  /*12060*/  IMAD.IADD R59, R63, 0x1, R56 ;  /* 0x000000013f3b7824 */ /* 0x000fe200078e0238 */
[----:B------:R-:W-:Y:S01]  /*12070*/  IADD3 R6, P4, PT, R87, R62, RZ ;  /* 0x0000003e57067210 */ /* 0x000fe20007f9e0ff */
[----:B------:R-:W-:Y:S01]  /*12080*/  IMAD.WIDE.U32.X R54, R79, R86, R54, P2 ;  /* 0x000000564f367225 */ /* 0x000fe200010e0436 */
[----:B------:R-:W-:Y:S02]  /*12090*/  ISETP.GE.U32.AND P5, PT, R62, R60, PT ;  /* 0x0000003c3e00720c */ /* 0x000fe40003fa6070 */
[----:B------:R-:W-:Y:S01]  /*120a0*/  ISETP.GE.U32.AND.EX P2, PT, R58, R9, PT, P0 ;  /* 0x000000093a00720c */ /* 0x000fe20003f46100 */
[----:B------:R-:W-:Y:S01]  /*120b0*/  IMAD.X R7, R59, 0x1, R88, P4 ;  /* 0x000000013b077824 */ /* 0x000fe200020e0658 */
[----:B------:R-:W-:Y:S01]  /*120c0*/  ISETP.GE.U32.AND.EX P1, PT, R4, R58, PT, P1 ;  /* 0x0000003a0400720c */ /* 0x000fe20003f26110 */
[----:B------:R-:W-:Y:S01]  /*120d0*/  IMAD.WIDE.U32 R56, R79, R80, RZ ;  /* 0x000000504f387225 */ /* 0x000fe200078e00ff */
[----:B------:R-:W-:-:S02]  /*120e0*/  ISETP.GE.U32.AND P4, PT, R6, R62, PT ;  /* 0x0000003e0600720c */ /* 0x000fc40003f86070 */
[----:B------:R-:W-:Y:S01]  /*120f0*/  ISETP.GE.U32.AND.EX P0, PT, R59, R61, PT, P5 ;  /* 0x0000003d3b00720c */ /* 0x000fe20003f06150 */
[----:B------:R-:W-:Y:S01]  /*12100*/  IMAD.MOV.U32 R62, RZ, RZ, R5 ;  /* 0x000000ffff3e7224 */ /* 0x000fe200078e0005 */
[----:B------:R-:W-:Y:S01]  /*12110*/  SEL R9, RZ, 0x1, P2 ;  /* 0x00000001ff097807 */ /* 0x000fe20001000000 */
[C---:B------:R-:W-:Y:S01]  /*12120*/  IMAD.WIDE.U32 R56, P2, R78.reuse, R84, R56 ;  /* 0x000000544e387225 */ /* 0x040fe20007840038 */
[----:B------:R-:W-:Y:S02]  /*12130*/  SEL R61, RZ, 0x1, P1 ;  /* 0x00000001ff3d7807 */ /* 0x000fe40000800000 */
[----:B------:R-:W-:Y:S01]  /*12140*/  ISETP.GE.U32.AND.EX P5, PT, R7, R59, PT, P4 ;  /* 0x0000003b0700720c */ /* 0x000fe20003fa6140 */
[----:B------:R-:W-:Y:S01]  /*12150*/  IMAD.WIDE.U32 R58, R78, R80, RZ ;  /* 0x000000504e3a7225 */ /* 0x000fe200078e00ff */
[----:B------:R-:W-:Y:S02]  /*12160*/  IADD3 R61, P1, P4, R61, R54, R9 ;  /* 0x000000363d3d7210 */ /* 0x000fe40007c3e009 */
[----:B------:R-:W-:-:S02]  /*12170*/  SEL R58, RZ, 0x1, P0 ;  /* 0x00000001ff3a7807 */ /* 0x000fc40000000000 */
[----:B------:R-:W-:Y:S02]  /*12180*/  SEL R63, RZ, 0x1, P5 ;  /* 0x00000001ff3f7807 */ /* 0x000fe40002800000 */
[----:B------:R-:W-:Y:S01]  /*12190*/  IADD3 RZ, P5, PT, R59, R56, RZ ;  /* 0x000000383bff7210 */ /* 0x000fe20007fbe0ff */
[----:B------:R-:W-:Y:S01]  /*121a0*/  IMAD R56, R81, R78, RZ ;  /* 0x0000004e51387224 */ /* 0x000fe200078e02ff */
[----:B------:R-:W-:Y:S01]  /*121b0*/  IADD3.X R9, PT, PT, RZ, R55, RZ, P1, P4 ;  /* 0x00000037ff097210 */ /* 0x000fe20000fe84ff */
[----:B------:R-:W-:Y:S01]  /*121c0*/  IMAD.WIDE.U32 R54, R78, R85, R6 ;  /* 0x000000554e367225 */ /* 0x000fe200078e0006 */
[----:B------:R-:W-:-:S03]  /*121d0*/  IADD3 R58, P0, P1, R63, R76, R58 ;  /* 0x0000004c3f3a7210 */ /* 0x000fc6000791e03a */
[----:B------:R-:W-:Y:S01]  /*121e0*/  IMAD R85, R79, R85, R56 ;  /* 0x000000554f557224 */ /* 0x000fe200078e0238 */
[----:B------:R-:W-:Y:S01]  /*121f0*/  IADD3.X R59, PT, PT, RZ, R77, RZ, P0, P1 ;  /* 0x0000004dff3b7210 */ /* 0x000fe200007e24ff */
[----:B------:R-:W-:Y:S01]  /*12200*/  IMAD.MOV.U32 R76, RZ, RZ, R57 ;  /* 0x000000ffff4c7224 */ /* 0x000fe200078e0039 */
[----:B------:R-:W-:Y:S01]  /*12210*/  ISETP.GE.U32.AND P0, PT, R54, R6, PT ;  /* 0x000000063600720c */ /* 0x000fe20003f06070 */
[----:B------:R-:W-:Y:S01]  /*12220*/  IMAD.IADD R56, R55, 0x1, R85 ;  /* 0x0000000137387824 */ /* 0x000fe200078e0255 */
[----:B------:R-:W-:Y:S01]  /*12230*/  IADD3 R6, P4, PT, R61, R54, RZ ;  /* 0x000000363d067210 */ /* 0x000fe20007f9e0ff */
[----:B------:R-:W-:-:S03]  /*12240*/  IMAD.WIDE.U32 R60, R4, 0x3d1, RZ ;  /* 0x000003d1043c7825 */ /* 0x000fc600078e00ff */
[----:B------:R-:W-:Y:S01]  /*12250*/  ISETP.GE.U32.AND P1, PT, R6, R54, PT ;  /* 0x000000360600720c */ /* 0x000fe20003f26070 */
[----:B------:R-:W-:Y:S01]  /*12260*/  IMAD.X R77, RZ, RZ, RZ, P2 ;  /* 0x000000ffff4d7224 */ /* 0x000fe200010e06ff */
[C---:B------:R-:W-:Y:S01]  /*12270*/  ISETP.GE.U32.AND.EX P0, PT, R56.reuse, R7, PT, P0 ;  /* 0x000000073800720c */ /* 0x040fe20003f06100 */
[----:B------:R-:W-:Y:S02]  /*12280*/  IMAD.X R57, R56, 0x1, R9, P4 ;  /* 0x0000000138397824 */ /* 0x000fe400020e0609 */
[----:B------:R-:W-:-:S03]  /*12290*/  IMAD.WIDE.U32 R54, R8, 0x3d1, RZ ;  /* 0x000003d108367825 */ /* 0x000fc600078e00ff */
[----:B------:R-:W-:Y:S01]  /*122a0*/  ISETP.GE.U32.AND.EX P1, PT, R57, R56, PT, P1 ;  /* 0x000000383900720c */ /* 0x000fe20003f26110 */
[----:B------:R-:W-:Y:S01]  /*122b0*/  IMAD.WIDE.U32 R86, P2, RZ, R8, R60 ;  /* 0x00000008ff567225 */ /* 0x000fe2000784003c */
[----:B------:R-:W-:Y:S02]  /*122c0*/  SEL R56, RZ, 0x1, P0 ;  /* 0x00000001ff387807 */ /* 0x000fe40000000000 */
[----:B------:R-:W-:Y:S01]  /*122d0*/  SEL R85, RZ, 0x1, P1 ;  /* 0x00000001ff557807 */ /* 0x000fe20000800000 */
[----:B------:R-:W-:Y:S01]  /*122e0*/  IMAD.X R63, RZ, RZ, RZ, P3 ;  /* 0x000000ffff3f7224 */ /* 0x000fe200018e06ff */
[----:B------:R-:W-:Y:S01]  /*122f0*/  IADD3 R60, P3, PT, RZ, R54, RZ ;  /* 0x00000036ff3c7210 */ /* 0x000fe20007f7e0ff */
[----:B------:R-:W-:Y:S01]  /*12300*/  IMAD.WIDE.U32.X R88, R79, R84, R76, P5 ;  /* 0x000000544f587225 */ /* 0x000fe200028e044c */
[----:B------:R-:W-:-:S03]  /*12310*/  IADD3 R5, P5, PT, R55, R86, RZ ;  /* 0x0000005637057210 */ /* 0x000fc60007fbe0ff */
[----:B------:R-:W-:Y:S02]  /*12320*/  IMAD R9, R84, R78, RZ ;  /* 0x0000004e54097224 */ /* 0x000fe400078e02ff */
[----:B------:R-:W-:-:S04]  /*12330*/  IMAD.WIDE.U32.X R62, R79, R81, R62, P6 ;  /* 0x000000514f3e7225 */ /* 0x000fc800030e043e */
[----:B------:R-:W-:Y:S02]  /*12340*/  IMAD R7, R79, R80, R9 ;  /* 0x000000504f077224 */ /* 0x000fe400078e0209 */
[----:B------:R-:W-:Y:S01]  /*12350*/  IMAD.X R61, R5, 0x1, R8, P3 ;  /* 0x00000001053d7824 */ /* 0x000fe200018e0608 */
[----:B------:R-:W-:Y:S01]  /*12360*/  IADD3 R85, P3, P4, R85, R62, R56 ;  /* 0x0000003e55557210 */ /* 0x000fe20007c7e038 */
[----:B------:R-:W-:-:S03]  /*12370*/  IMAD.WIDE.U32 R8, R57, 0x3d1, RZ ;  /* 0x000003d139087825 */ /* 0x000fc600078e00ff */
[----:B------:R-:W-:Y:S01]  /*12380*/  IADD3.X R56, PT, PT, RZ, R63, RZ, P3, P4 ;  /* 0x0000003fff387210 */ /* 0x000fe20001fe84ff */
[----:B------:R-:W-:Y:S01]  /*12390*/  IMAD.X R77, RZ, RZ, RZ, P2 ;  /* 0x000000ffff4d7224 */ /* 0x000fe200010e06ff */
[----:B------:R-:W-:Y:S01]  /*123a0*/  ISETP.GE.U32.AND P2, PT, R60, R54, PT ;  /* 0x000000363c00720c */ /* 0x000fe20003f46070 */
[----:B------:R-:W-:Y:S02]  /*123b0*/  IMAD.MOV.U32 R76, RZ, RZ, R87 ;  /* 0x000000ffff4c7224 */ /* 0x000fe400078e0057 */
[----:B------:R-:W-:Y:S01]  /*123c0*/  IMAD.WIDE.U32 R54, R6, 0x3d1, RZ ;  /* 0x000003d106367825 */ /* 0x000fe200078e00ff */
[----:B------:R-:W-:-:S03]  /*123d0*/  ISETP.GE.U32.AND.EX P0, PT, R61, R5, PT, P2 ;  /* 0x000000053d00720c */ /* 0x000fc60003f06120 */
[----:B------:R-:W-:-:S04]  /*123e0*/  IMAD.WIDE.U32.X R76, RZ, R4, R76, P5 ;  /* 0x00000004ff4c7225 */ /* 0x000fc800028e044c */
[----:B------:R-:W-:Y:S01]  /*123f0*/  IMAD.WIDE.U32 R8, P3, RZ, R6, R8 ;  /* 0x00000006ff087225 */ /* 0x000fe20007860008 */
[----:B------:R-:W-:-:S03]  /*12400*/  IADD3 R81, P2, PT, R76, R54, RZ ;  /* 0x000000364c517210 */ /* 0x000fc60007f5e0ff */
[----:B------:R-:W-:Y:S01]  /*12410*/  IMAD.WIDE.U32 R78, R78, R80, R58 ;  /* 0x000000504e4e7225 */ /* 0x000fe200078e003a */
[C---:B------:R-:W-:Y:S02]  /*12420*/  ISETP.GE.U32.AND P4, PT, R81.reuse, R54, PT ;  /* 0x000000365100720c */ /* 0x040fe40003f86070 */
[----:B------:R-:W-:Y:S01]  /*12430*/  IADD3 R54, P5, PT, R81, R4, RZ ;  /* 0x0000000451367210 */ /* 0x000fe20007fbe0ff */
        /* <DEDUP_REMOVED lines=14> */
[----:B------:R-:W-:Y:S01]  /*12520*/  ISETP.GE.U32.AND.EX P4, PT, R77, R76, PT, P4 ;  /* 0x0000004c4d00720c */ /* 0x000fe20003f86140 */
[----:B------:R-:W-:Y:S01]  /*12530*/  IMAD.WIDE.U32 R8, R56, 0x3d1, RZ ;  /* 0x000003d138087825 */ /* 0x000fe200078e00ff */
[----:B------:R-:W-:Y:S02]  /*12540*/  ISETP.GE.U32.AND P2, PT, R58, R54, PT ;  /* 0x000000363a00720c */ /* 0x000fe40003f46070 */
[----:B------:R-:W-:Y:S01]  /*12550*/  ISETP.GE.U32.AND.EX P3, PT, R56, R7, PT, P3 ;  /* 0x000000073800720c */ /* 0x000fe20003f66130 */
[----:B------:R-:W-:Y:S01]  /*12560*/  IMAD.X R59, RZ, RZ, R6, P6 ;  /* 0x000000ffff3b7224 */ /* 0x000fe200030e0606 */
[----:B------:R-:W-:Y:S01]  /*12570*/  ISETP.LT.U32.AND P0, PT, R54, R81, PT ;  /* 0x000000513600720c */ /* 0x000fe20003f01070 */
[----:B------:R-:W-:Y:S01]  /*12580*/  IMAD.WIDE.U32 R54, R62, 0x3d1, RZ ;  /* 0x000003d13e367825 */ /* 0x000fe200078e00ff */
[----:B------:R-:W-:Y:S02]  /*12590*/  SEL R79, RZ, 0x1, P4 ;  /* 0x00000001ff4f7807 */ /* 0x000fe40002000000 */
[----:B------:R-:W-:Y:S01]  /*125a0*/  SEL R63, RZ, 0x1, P1 ;  /* 0x00000001ff3f7807 */ /* 0x000fe20000800000 */
[----:B------:R-:W-:Y:S01]  /*125b0*/  IMAD.WIDE.U32 R8, P1, RZ, R62, R8 ;  /* 0x0000003eff087225 */ /* 0x000fe20007820008 */
[----:B------:R-:W-:-:S02]  /*125c0*/  ISETP.GE.U32.AND.EX P4, PT, R59, R6, PT, P2 ;  /* 0x000000063b00720c */ /* 0x000fc40003f86120 */
[----:B------:R-:W-:Y:S02]  /*125d0*/  SEL R7, RZ, 0x1, P3 ;  /* 0x00000001ff077807 */ /* 0x000fe40001800000 */
[----:B------:R-:W-:Y:S01]  /*125e0*/  ISETP.LT.U32.OR.EX P0, PT, R6, R77, !P4, P0 ;  /* 0x0000004d0600720c */ /* 0x000fe20006701500 */
[----:B------:R-:W-:Y:S01]  /*125f0*/  IMAD.MOV.U32 R6, RZ, RZ, R9 ;  /* 0x000000ffff067224 */ /* 0x000fe200078e0009 */
[----:B------:R-:W-:Y:S02]  /*12600*/  IADD3 R79, P2, P3, R54, R4, R79 ;  /* 0x00000004364f7210 */ /* 0x000fe40007b5e04f */
[----:B------:R-:W-:Y:S01]  /*12610*/  IADD3 R77, P4, P5, R7, R88, R63 ;  /* 0x00000058074d7210 */ /* 0x000fe20007d9e03f */
[----:B------:R-:W-:Y:S01]  /*12620*/  IMAD.X R7, RZ, RZ, RZ, P1 ;  /* 0x000000ffff077224 */ /* 0x000fe200008e06ff */
[----:B------:R-:W-:Y:S01]  /*12630*/  IADD3 R81, P6, PT, R55, R8, RZ ;  /* 0x0000000837517210 */ /* 0x000fe20007fde0ff */
[----:B------:R-:W-:Y:S01]  /*12640*/  IMAD.MOV.U32 R88, RZ, RZ, RZ ;  /* 0x000000ffff587224 */ /* 0x000fe200078e00ff */
[----:B------:R-:W-:-:S02]  /*12650*/  ISETP.GE.U32.AND P1, PT, R79, R54, PT ;  /* 0x000000364f00720c */ /* 0x000fc40003f26070 */
[----:B------:R-:W-:Y:S01]  /*12660*/  IADD3.X R89, PT, PT, RZ, R89, RZ, P4, P5 ;  /* 0x00000059ff597210 */ /* 0x000fe200027ea4ff */
[----:B------:R-:W-:Y:S01]  /*12670*/  IMAD.WIDE.U32.X R6, RZ, R56, R6, P6 ;  /* 0x00000038ff067225 */ /* 0x000fe200030e0406 */
[----:B------:R-:W-:Y:S02]  /*12680*/  IADD3 R8, P4, PT, R79, R57, RZ ;  /* 0x000000394f087210 */ /* 0x000fe40007f9e0ff */
[----:B------:R-:W-:Y:S02]  /*12690*/  SEL R63, RZ, 0x1, !P0 ;  /* 0x00000001ff3f7807 */ /* 0x000fe40004000000 */
[----:B------:R-:W-:Y:S01]  /*126a0*/  IADD3.X R54, PT, PT, R81, R5, RZ, P2, P3 ;  /* 0x0000000551367210 */ /* 0x000fe200017e64ff */
[----:B------:R-:W-:Y:S01]  /*126b0*/  IMAD.WIDE.U32 R4, R89, 0x3d1, RZ ;  /* 0x000003d159047825 */ /* 0x000fe200078e00ff */
        /* <DEDUP_REMOVED lines=11> */
[----:B------:R-:W-:Y:S01]  /*12770*/  ISETP.LT.U32.OR.EX P0, PT, R55, R54, !P1, P0 ;  /* 0x000000363700720c */ /* 0x000fe20004f01500 */
[----:B------:R-:W-:Y:S01]  /*12780*/  IMAD R79, R10, R2, RZ ;  /* 0x000000020a4f7224 */ /* 0x000fe200078e02ff */
[----:B------:R-:W-:Y:S02]  /*12790*/  IADD3 R6, P2, PT, R9, R4, RZ ;  /* 0x0000000409067210 */ /* 0x000fe40007f5e0ff */
[----:B------:R-:W-:Y:S01]  /*127a0*/  IADD3 R9, P1, PT, R57, R56, RZ ;  /* 0x0000003839097210 */ /* 0x000fe20007f3e0ff */
[----:B------:R-:W-:Y:S01]  /*127b0*/  IMAD R79, R3, R0, R79 ;  /* 0x00000000034f7224 */ /* 0x000fe200078e024f */
[----:B------:R-:W-:-:S02]  /*127c0*/  SEL R76, RZ, 0x1, !P0 ;  /* 0x00000001ff4c7807 */ /* 0x000fc40004000000 */
[----:B------:R-:W-:Y:S01]  /*127d0*/  IADD3.X R55, PT, PT, R6, R7, RZ, P4, P5 ;  /* 0x0000000706377210 */ /* 0x000fe200027ea4ff */
[----:B------:R-:W-:Y:S01]  /*127e0*/  IMAD.X R7, RZ, RZ, RZ, P3 ;  /* 0x000000ffff077224 */ /* 0x000fe200018e06ff */
        /* <DEDUP_REMOVED lines=8> */
[----:B------:R-:W-:Y:S01]  /*12870*/  IMAD.MOV.U32 R6, RZ, RZ, R5 ;  /* 0x000000ffff067224 */ /* 0x000fe200078e0005 */
[----:B------:R-:W-:Y:S01]  /*12880*/  SEL R54, RZ, 0x1, P0 ;  /* 0x00000001ff367807 */ /* 0x000fe20000000000 */
[----:B------:R-:W-:Y:S01]  /*12890*/  IMAD.WIDE.U32 R56, R0, R2, RZ ;  /* 0x0000000200387225 */ /* 0x000fe200078e00ff */
[----:B------:R-:W-:-:S03]  /*128a0*/  ISETP.GE.U32.AND.EX P1, PT, R77, R4, PT, P1 ;  /* 0x000000044d00720c */ /* 0x000fc60003f26110 */
[----:B------:R-:W-:Y:S01]  /*128b0*/  IMAD.WIDE.U32.X R6, RZ, R89, R6, P2 ;  /* 0x00000059ff067225 */ /* 0x000fe200010e0406 */
[----:B------:R-:W-:-:S03]  /*128c0*/  ISETP.LT.U32.OR.EX P0, PT, R4, R55, !P1, P3 ;  /* 0x000000370400720c */ /* 0x000fc60004f01530 */
[----:B------:R-:W-:Y:S01]  /*128d0*/  IMAD.MOV.U32 R9, RZ, RZ, R60 ;  /* 0x000000ffff097224 */ /* 0x000fe200078e003c */
[----:B------:R-:W-:Y:S01]  /*128e0*/  IADD3 R54, P1, P2, R89, R6, R54 ;  /* 0x0000000659367210 */ /* 0x000fe20007a3e036 */
[----:B------:R-:W-:Y:S01]  /*128f0*/  IMAD.MOV.U32 R5, RZ, RZ, R63 ;  /* 0x000000ffff057224 */ /* 0x000fe200078e003f */
[----:B------:R-:W-:Y:S01]  /*12900*/  SEL R55, RZ, 0x1, !P0 ;  /* 0x00000001ff377807 */ /* 0x000fe20004000000 */
[----:B------:R-:W-:Y:S01]  /*12910*/  IMAD.MOV.U32 R4, RZ, RZ, R62 ;  /* 0x000000ffff047224 */ /* 0x000fe200078e003e */
[----:B------:R-:W-:Y:S01]  /*12920*/  IADD3.X R6, PT, PT, RZ, R7, RZ, P1, P2 ;  /* 0x00000007ff067210 */ /* 0x000fe20000fe44ff */
[----:B------:R-:W-:Y:S01]  /*12930*/  IMAD.MOV.U32 R7, RZ, RZ, R58 ;  /* 0x000000ffff077224 */ /* 0x000fe200078e003a */
[----:B------:R-:W-:Y:S01]  /*12940*/  IADD3 R55, P0, PT, R54, R55, RZ ;  /* 0x0000003736377210 */ /* 0x000fe20007f1e0ff */
[----:B------:R-:W-:Y:S02]  /*12950*/  IMAD.MOV.U32 R3, RZ, RZ, R76 ;  /* 0x000000ffff037224 */ /* 0x000fe400078e004c */
[----:B------:R-:W-:-:S02]  /*12960*/  IMAD.MOV.U32 R2, RZ, RZ, R77 ;  /* 0x000000ffff027224 */ /* 0x000fc400078e004d */
[----:B------:R-:W-:Y:S01]  /*12970*/  IMAD.X R10, RZ, RZ, R6, P0 ;  /* 0x000000ffff0a7224 */ /* 0x000fe200000e0606 */
[----:B------:R-:W-:Y:S01]  /*12980*/  ISETP.NE.U32.AND P0, PT, R55, RZ, PT ;  /* 0x000000ff3700720c */ /* 0x000fe20003f05070 */
[----:B------:R-:W-:-:S03]  /*12990*/  IMAD.MOV.U32 R6, RZ, RZ, R59 ;  /* 0x000000ffff067224 */ /* 0x000fc600078e003b */
        /* <DEDUP_REMOVED lines=46> */
.L_x_621:
        /* <DEDUP_REMOVED lines=59> */
.L_x_622:
[----:B------:R-:W0:Y:S08]  /*13030*/  LDC.64 R58, c[0x3][RZ] ;  /* 0x00c00000ff3a7b82 */ /* 0x000e300000000a00 */
[----:B------:R-:W1:Y:S08]  /*13040*/  LDC.64 R60, c[0x3][0x8] ;  /* 0x00c00200ff3c7b82 */ /* 0x000e700000000a00 */
[----:B------:R-:W2:Y:S01]  /*13050*/  LDC.64 R62, c[0x3][0x10] ;  /* 0x00c00400ff3e7b82 */ /* 0x000ea20000000a00 */
[----:B0-----:R-:W-:-:S04]  /*13060*/  ISETP.GE.U32.AND P2, PT, R85, R58, PT ;  /* 0x0000003a5500720c */ /* 0x001fc80003f46070 */
[----:B------:R-:W-:Y:S02]  /*13070*/  ISETP.GE.U32.AND.EX P2, PT, R84, R59, PT, P2 ;  /* 0x0000003b5400720c */ /* 0x000fe40003f46120 */
[CC--:B-1----:R-:W-:Y:S02]  /*13080*/  ISETP.LT.U32.AND P3, PT, R87.reuse, R60.reuse, PT ;  /* 0x0000003c5700720c */ /* 0x0c2fe40003f61070 */
[----:B------:R-:W-:Y:S02]  /*13090*/  IADD3 R87, P4, PT, R87, -R60, RZ ;  /* 0x8000003c57577210 */ /* 0x000fe40007f9e0ff */
[----:B------:R-:W-:-:S03]  /*130a0*/  SEL R88, RZ, 0x1, P2 ;  /* 0x00000001ff587807 */ /* 0x000fc60001000000 */
[----:B------:R-:W-:Y:S01]  /*130b0*/  IMAD.X R90, R78, 0x1, ~R61, P4 ;  /* 0x000000014e5a7824 */ /* 0x000fe200020e0e3d */
[----:B------:R-:W-:Y:S02]  /*130c0*/  ISETP.GE.U32.AND P1, PT, R87, R88, PT ;  /* 0x000000585700720c */ /* 0x000fe40003f26070 */
[CC--:B--2---:R-:W-:Y:S02]  /*130d0*/  ISETP.LT.U32.AND P4, PT, R79.reuse, R62.reuse, PT ;  /* 0x0000003e4f00720c */ /* 0x0c4fe40003f81070 */
[----:B------:R-:W-:Y:S02]  /*130e0*/  ISETP.GE.U32.AND.EX P1, PT, R90, RZ, PT, P1 ;  /* 0x000000ff5a00720c */ /* 0x000fe40003f26110 */
[----:B------:R-:W-:Y:S02]  /*130f0*/  IADD3 R79, P5, PT, R79, -R62, RZ ;  /* 0x8000003e4f4f7210 */ /* 0x000fe40007fbe0ff */
[----:B------:R-:W-:-:S03]  /*13100*/  ISETP.LT.U32.OR.EX P1, PT, R78, R61, !P1, P3 ;  /* 0x0000003d4e00720c */ /* 0x000fc60004f21530 */
[----:B------:R-:W-:Y:S01]  /*13110*/  IMAD.X R89, R80, 0x1, ~R63, P5 ;  /* 0x0000000150597824 */ /* 0x000fe200028e0e3f */
[----:B------:R-:W-:-:S04]  /*13120*/  SEL R78, RZ, 0x1, !P1 ;  /* 0x00000001ff4e7807 */ /* 0x000fc80004800000 */
[----:B------:R-:W-:Y:S02]  /*13130*/  ISETP.GE.U32.AND P3, PT, R79, R78, PT ;  /* 0x0000004e4f00720c */ /* 0x000fe40003f66070 */
[----:B------:R-:W-:Y:S02]  /*13140*/  SEL R78, RZ, 0xffffffff, P2 ;  /* 0xffffffffff4e7807 */ /* 0x000fe40001000000 */
[----:B------:R-:W-:Y:S02]  /*13150*/  ISETP.GE.U32.AND.EX P3, PT, R89, RZ, PT, P3 ;  /* 0x000000ff5900720c */ /* 0x000fe40003f66130 */
[----:B------:R-:W-:Y:S02]  /*13160*/  IADD3 R87, P2, PT, R78, R87, RZ ;  /* 0x000000574e577210 */ /* 0x000fe40007f5e0ff */
[----:B------:R-:W-:Y:S02]  /*13170*/  ISETP.LT.U32.OR.EX P3, PT, R80, R63, !P3, P4 ;  /* 0x0000003f5000720c */ /* 0x000fe40005f61540 */
[----:B------:R-:W-:Y:S01]  /*13180*/  ISETP.LT.U32.AND P4, PT, R86, UR8, PT ;  /* 0x0000000856007c0c */ /* 0x000fe2000bf81070 */
[----:B------:R-:W-:Y:S01]  /*13190*/  IMAD.X R78, R78, 0x1, R90, P2 ;  /* 0x000000014e4e7824 */ /* 0x000fe200010e065a */
        /* <DEDUP_REMOVED lines=8> */
[----:B------:R-:W-:Y:S01]  /*13220*/  SEL R81, RZ, 0xffffffff, !P3 ;  /* 0xffffffffff517807 */ /* 0x000fe20005800000 */
[----:B------:R-:W-:Y:S01]  /*13230*/  IMAD.X R80, R80, 0x1, R89, P1 ;  /* 0x0000000150507824 */ /* 0x000fe200008e0659 */
[----:B------:R-:W-:Y:S02]  /*13240*/  SEL R89, RZ, 0xffffffff, !P4 ;  /* 0xffffffffff597807 */ /* 0x000fe40006000000 */
[----:B------:R-:W-:Y:S02]  /*13250*/  IADD3 R86, P1, PT, R81, R86, RZ ;  /* 0x0000005651567210 */ /* 0x000fe40007f3e0ff */
[----:B------:R-:W-:Y:S02]  /*13260*/  IADD3 R76, P2, PT, R89, R76, RZ ;  /* 0x0000004c594c7210 */ /* 0x000fe40007f5e0ff */
[----:B------:R-:W-:Y:S01]  /*13270*/  IADD3 R85, P3, PT, R85, -R58, RZ ;  /* 0x8000003a55557210 */ /* 0x000fe20007f7e0ff */
[----:B------:R-:W-:Y:S01]  /*13280*/  IMAD.X R81, R81, 0x1, R88, P1 ;  /* 0x0000000151517824 */ /* 0x000fe200008e0658 */
[----:B------:R-:W-:Y:S01]  /*13290*/  ISETP.GT.U32.AND P1, PT, R86, UR8, PT ;  /* 0x0000000856007c0c */ /* 0x000fe2000bf24070 */
[----:B------:R-:W-:Y:S01]  /*132a0*/  IMAD.X R77, R89, 0x1, R77, P2 ;  /* 0x00000001594d7824 */ /* 0x000fe200010e064d */
[----:B------:R-:W-:Y:S01]  /*132b0*/  ISETP.NE.U32.AND P2, PT, R76, RZ, PT ;  /* 0x000000ff4c00720c */ /* 0x000fe20003f45070 */
[----:B------:R-:W-:Y:S01]  /*132c0*/  IMAD.X R84, R84, 0x1, ~R59, P3 ;  /* 0x0000000154547824 */ /* 0x000fe200018e0e3b */
[----:B------:R-:W-:-:S04]  /*132d0*/  ISETP.GT.U32.AND.EX P1, PT, R81, UR9, PT, P1 ;  /* 0x0000000951007c0c */ /* 0x000fc8000bf24110 */
[----:B------:R-:W-:-:S13]  /*132e0*/  ISETP.NE.OR.EX P1, PT, R77, RZ, P1, P2 ;  /* 0x000000ff4d00720c */ /* 0x000fda0000f25720 */
        /* <DEDUP_REMOVED lines=18> */
.L_x_624:
[----:B------:R-:W-:Y:S02]  /*13410*/  ISETP.GE.U32.AND P1, PT, R85, R58, PT ;  /* 0x0000003a5500720c */ /* 0x000fe40003f26070 */
[CC--:B------:R-:W-:Y:S02]  /*13420*/  ISETP.LT.U32.AND P3, PT, R87.reuse, R60.reuse, PT ;  /* 0x0000003c5700720c */ /* 0x0c0fe40003f61070 */
[----:B------:R-:W-:Y:S02]  /*13430*/  ISETP.GE.U32.AND.EX P1, PT, R84, R59, PT, P1 ;  /* 0x0000003b5400720c */ /* 0x000fe40003f26110 */
[----:B------:R-:W-:Y:S02]  /*13440*/  IADD3 R90, P4, PT, R87, -R60, RZ ;  /* 0x8000003c575a7210 */ /* 0x000fe40007f9e0ff */
[----:B------:R-:W-:Y:S02]  /*13450*/  SEL R87, RZ, 0x1, P1 ;  /* 0x00000001ff577807 */ /* 0x000fe40000800000 */
[----:B------:R-:W-:-:S02]  /*13460*/  IADD3 R89, P5, PT, R79, -R62, RZ ;  /* 0x8000003e4f597210 */ /* 0x000fc40007fbe0ff */
[----:B------:R-:W-:Y:S01]  /*13470*/  ISETP.GE.U32.AND P2, PT, R90, R87, PT ;  /* 0x000000575a00720c */ /* 0x000fe20003f46070 */
[----:B------:R-:W-:Y:S01]  /*13480*/  IMAD.X R87, R78, 0x1, ~R61, P4 ;  /* 0x000000014e577824 */ /* 0x000fe200020e0e3d */
[----:B------:R-:W-:Y:S02]  /*13490*/  ISETP.LT.U32.AND P4, PT, R79, R62, PT ;  /* 0x0000003e4f00720c */ /* 0x000fe40003f81070 */
[----:B------:R-:W-:Y:S02]  /*134a0*/  IADD3 R88, P6, PT, R86, -UR8, RZ ;  /* 0x8000000856587c10 */ /* 0x000fe4000ffde0ff */
[----:B------:R-:W-:-:S04]  /*134b0*/  ISETP.GE.U32.AND.EX P2, PT, R87, RZ, PT, P2 ;  /* 0x000000ff5700720c */ /* 0x000fc80003f46120 */
[----:B------:R-:W-:-:S04]  /*134c0*/  ISETP.LT.U32.OR.EX P2, PT, R78, R61, !P2, P3 ;  /* 0x0000003d4e00720c */ /* 0x000fc80005741530 */
[----:B------:R-:W-:-:S04]  /*134d0*/  SEL R78, RZ, 0x1, !P2 ;  /* 0x00000001ff4e7807 */ /* 0x000fc80005000000 */
[----:B------:R-:W-:Y:S01]  /*134e0*/  ISETP.GE.U32.AND P3, PT, R89, R78, PT ;  /* 0x0000004e5900720c */ /* 0x000fe20003f66070 */
[----:B------:R-:W-:-:S05]  /*134f0*/  IMAD.X R78, R80, 0x1, ~R63, P5 ;  /* 0x00000001504e7824 */ /* 0x000fca00028e0e3f */
[----:B------:R-:W-:-:S04]  /*13500*/  ISETP.GE.U32.AND.EX P3, PT, R78, RZ, PT, P3 ;  /* 0x000000ff4e00720c */ /* 0x000fc80003f66130 */
[----:B------:R-:W-:Y:S02]  /*13510*/  ISETP.LT.U32.OR.EX P3, PT, R80, R63, !P3, P4 ;  /* 0x0000003f5000720c */ /* 0x000fe40005f61540 */
[----:B------:R-:W-:Y:S02]  /*13520*/  ISETP.LT.U32.AND P4, PT, R86, UR8, PT ;  /* 0x0000000856007c0c */ /* 0x000fe4000bf81070 */
[----:B------:R-:W-:-:S04]  /*13530*/  SEL R79, RZ, 0x1, !P3 ;  /* 0x00000001ff4f7807 */ /* 0x000fc80005800000 */
[----:B------:R-:W-:Y:S02]  /*13540*/  ISETP.GE.U32.AND P5, PT, R88, R79, PT ;  /* 0x0000004f5800720c */ /* 0x000fe40003fa6070 */
[----:B------:R-:W-:-:S04]  /*13550*/  IADD3.X R79, PT, PT, R81, ~UR9, RZ, P6, !PT ;  /* 0x80000009514f7c10 */ /* 0x000fc8000b7fe4ff */
[----:B------:R-:W-:-:S04]  /*13560*/  ISETP.GE.U32.AND.EX P5, PT, R79, RZ, PT, P5 ;  /* 0x000000ff4f00720c */ /* 0x000fc80003fa6150 */
[----:B------:R-:W-:-:S04]  /*13570*/  ISETP.LT.U32.OR.EX P4, PT, R81, UR9, !P5, P4 ;  /* 0x0000000951007c0c */ /* 0x000fc8000ef81540 */
[----:B------:R-:W-:-:S04]  /*13580*/  SEL R81, RZ, 0x1, !P4 ;  /* 0x00000001ff517807 */ /* 0x000fc80006000000 */
[----:B------:R-:W-:Y:S02]  /*13590*/  ISETP.NE.U32.AND P4, PT, R76, R81, PT ;  /* 0x000000514c00720c */ /* 0x000fe40003f85070 */
[----:B------:R-:W-:Y:S02]  /*135a0*/  SEL R76, RZ, 0xffffffff, P1 ;  /* 0xffffffffff4c7807 */ /* 0x000fe40000800000 */
[----:B------:R-:W-:Y:S02]  /*135b0*/  SEL R81, RZ, 0xffffffff, !P2 ;  /* 0xffffffffff517807 */ /* 0x000fe40005000000 */
[----:B------:R-:W-:Y:S02]  /*135c0*/  IADD3 R86, P1, PT, R76, R90, RZ ;  /* 0x0000005a4c567210 */ /* 0x000fe40007f3e0ff */
[----:B------:R-:W-:-:S03]  /*135d0*/  IADD3 R85, P2, PT, R85, -R58, RZ ;  /* 0x8000003a55557210 */ /* 0x000fc60007f5e0ff */
[----:B------:R-:W-:Y:S01]  /*135e0*/  IMAD.X R76, R76, 0x1, R87, P1 ;  /* 0x000000014c4c7824 */ /* 0x000fe200008e0657 */
[C---:B------:R-:W-:Y:S01]  /*135f0*/  IADD3 R80, P1, PT, R81.reuse, R89, RZ ;  /* 0x0000005951507210 */ /* 0x040fe20007f3e0ff */
[----:B------:R-:W-:Y:S01]  /*13600*/  IMAD.MOV.U32 R87, RZ, RZ, R86 ;  /* 0x000000ffff577224 */ /* 0x000fe200078e0056 */
[----:B------:R-:W-:Y:S01]  /*13610*/  SEL R89, RZ, 0xffffffff, !P3 ;  /* 0xffffffffff597807 */ /* 0x000fe20005800000 */
[----:B------:R-:W-:Y:S02]  /*13620*/  IMAD.X R84, R84, 0x1, ~R59, P2 ;  /* 0x0000000154547824 */ /* 0x000fe400010e0e3b */
[----:B------:R-:W-:Y:S01]  /*13630*/  IMAD.X R81, R81, 0x1, R78, P1 ;  /* 0x0000000151517824 */ /* 0x000fe200008e064e */
[----:B------:R-:W-:Y:S01]  /*13640*/  IADD3 R88, P1, PT, R89, R88, RZ ;  /* 0x0000005859587210 */ /* 0x000fe20007f3e0ff */
[----:B------:R-:W-:-:S04]  /*13650*/  IMAD.MOV.U32 R78, RZ, RZ, R76 ;  /* 0x000000ffff4e7224 */ /* 0x000fc800078e004c */
[----:B------:R-:W-:Y:S01]  /*13660*/  IMAD.X R89, R89, 0x1, R79, P1 ;  /* 0x0000000159597824 */ /* 0x000fe200008e064f */
[----:B------:R-:W-:Y:S01]  /*13670*/  ISETP.GT.U32.AND P1, PT, R88, UR8, PT ;  /* 0x0000000858007c0c */ /* 0x000fe2000bf24070 */
[----:B------:R-:W-:Y:S02]  /*13680*/  IMAD.MOV.U32 R79, RZ, RZ, R80 ;  /* 0x000000ffff4f7224 */ /* 0x000fe400078e0050 */
[----:B------:R-:W-:Y:S01]  /*13690*/  IMAD.MOV.U32 R80, RZ, RZ, R81 ;  /* 0x000000ffff507224 */ /* 0x000fe200078e0051 */
[----:B------:R-:W-:Y:S01]  /*136a0*/  ISETP.GT.U32.AND.EX P1, PT, R89, UR9, PT, P1 ;  /* 0x0000000959007c0c */ /* 0x000fe2000bf24110 */
[----:B------:R-:W-:Y:S02]  /*136b0*/  IMAD.MOV.U32 R86, RZ, RZ, R88 ;  /* 0x000000ffff567224 */ /* 0x000fe400078e0058 */
[----:B------:R-:W-:Y:S01]  /*136c0*/  IMAD.MOV.U32 R81, RZ, RZ, R89 ;  /* 0x000000ffff517224 */ /* 0x000fe200078e0059 */
        /* <DEDUP_REMOVED lines=19> */
.L_x_625:
[----:B------:R-:W-:Y:S02]  /*13800*/  ISETP.GE.U32.AND P1, PT, R85, R58, PT ;  /* 0x0000003a5500720c */ /* 0x000fe40003f26070 */
[CC--:B------:R-:W-:Y:S02]  /*13810*/  ISETP.LT.U32.AND P3, PT, R87.reuse, R60.reuse, PT ;  /* 0x0000003c5700720c */ /* 0x0c0fe40003f61070 */
[----:B------:R-:W-:Y:S02]  /*13820*/  ISETP.GE.U32.AND.EX P1, PT, R84, R59, PT, P1 ;  /* 0x0000003b5400720c */ /* 0x000fe40003f26110 */
[----:B------:R-:W-:Y:S02]  /*13830*/  IADD3 R87, P4, PT, R87, -R60, RZ ;  /* 0x8000003c57577210 */ /* 0x000fe40007f9e0ff */
[----:B------:R-:W-:-:S04]  /*13840*/  SEL R60, RZ, 0x1, P1 ;  /* 0x00000001ff3c7807 */ /* 0x000fc80000800000 */
[----:B------:R-:W-:Y:S01]  /*13850*/  ISETP.GE.U32.AND P2, PT, R87, R60, PT ;  /* 0x0000003c5700720c */ /* 0x000fe20003f46070 */
[----:B------:R-:W-:Y:S01]  /*13860*/  IMAD.X R60, R78, 0x1, ~R61, P4 ;  /* 0x000000014e3c7824 */ /* 0x000fe200020e0e3d */
[----:B------:R-:W-:-:S04]  /*13870*/  IADD3 R76, P4, PT, R79, -R62, RZ ;  /* 0x8000003e4f4c7210 */ /* 0x000fc80007f9e0ff */
[----:B------:R-:W-:Y:S01]  /*13880*/  ISETP.GE.U32.AND.EX P2, PT, R60, RZ, PT, P2 ;  /* 0x000000ff3c00720c */ /* 0x000fe20003f46120 */
[----:B------:R-:W-:Y:S01]  /*13890*/  IMAD.X R77, R80, 0x1, ~R63, P4 ;  /* 0x00000001504d7824 */ /* 0x000fe200020e0e3f */
[----:B------:R-:W-:Y:S02]  /*138a0*/  ISETP.LT.U32.AND P4, PT, R79, R62, PT ;  /* 0x0000003e4f00720c */ /* 0x000fe40003f81070 */
[----:B------:R-:W-:-:S04]  /*138b0*/  ISETP.LT.U32.OR.EX P2, PT, R78, R61, !P2, P3 ;  /* 0x0000003d4e00720c */ /* 0x000fc80005741530 */
[----:B------:R-:W-:-:S04]  /*138c0*/  SEL R61, RZ, 0x1, !P2 ;  /* 0x00000001ff3d7807 */ /* 0x000fc80005000000 */
[----:B------:R-:W-:-:S04]  /*138d0*/  ISETP.GE.U32.AND P3, PT, R76, R61, PT ;  /* 0x0000003d4c00720c */ /* 0x000fc80003f66070 */
[----:B------:R-:W-:-:S04]  /*138e0*/  ISETP.GE.U32.AND.EX P3, PT, R77, RZ, PT, P3 ;  /* 0x000000ff4d00720c */ /* 0x000fc80003f66130 */
[----:B------:R-:W-:Y:S02]  /*138f0*/  ISETP.LT.U32.OR.EX P3, PT, R80, R63, !P3, P4 ;  /* 0x0000003f5000720c */ /* 0x000fe40005f61540 */
[----:B------:R-:W-:Y:S02]  /*13900*/  SEL R63, RZ, 0xffffffff, P1 ;  /* 0xffffffffff3f7807 */ /* 0x000fe40000800000 */
[----:B------:R-:W-:Y:S02]  /*13910*/  SEL R80, RZ, 0xffffffff, !P2 ;  /* 0xffffffffff507807 */ /* 0x000fe40005000000 */
[----:B------:R-:W-:Y:S02]  /*13920*/  SEL R61, RZ, 0xffffffff, !P3 ;  /* 0xffffffffff3d7807 */ /* 0x000fe40005800000 */
[----:B------:R-:W-:Y:S02]  /*13930*/  IADD3 R85, P1, PT, R85, -R58, RZ ;  /* 0x8000003a55557210 */ /* 0x000fe40007f3e0ff */
[----:B------:R-:W-:-:S02]  /*13940*/  IADD3 R87, P2, PT, R63, R87, RZ ;  /* 0x000000573f577210 */ /* 0x000fc40007f5e0ff */
[----:B------:R-:W-:Y:S01]  /*13950*/  IADD3 R79, P3, PT, R80, R76, RZ ;  /* 0x0000004c504f7210 */ /* 0x000fe20007f7e0ff */
[----:B------:R-:W-:Y:S01]  /*13960*/  IMAD.X R84, R84, 0x1, ~R59, P1 ;  /* 0x0000000154547824 */ /* 0x000fe200008e0e3b */
[----:B------:R-:W-:Y:S01]  /*13970*/  IADD3 R86, P4, P5, R61, -UR8, R86 ;  /* 0x800000083d567c10 */ /* 0x000fe2000fd9e056 */
[----:B------:R-:W-:Y:S02]  /*13980*/  IMAD.X R78, R63, 0x1, R60, P2 ;  /* 0x000000013f4e7824 */ /* 0x000fe400010e063c */
[----:B------:R-:W-:Y:S01]  /*13990*/  IMAD.X R80, R80, 0x1, R77, P3 ;  /* 0x0000000150507824 */ /* 0x000fe200018e064d */
[----:B------:R-:W-:-:S09]  /*139a0*/  IADD3.X R81, PT, PT, R61, ~UR9, R81, P4, P5 ;  /* 0x800000093d517c10 */ /* 0x000fd2000a7ea451 */
.L_x_623:
[-C--:B------:R-:W-:Y:S02]  /*139b0*/  LEA.HI R58, P1, R84, R87.reuse, RZ, 0x1 ;  /* 0x00000057543a7211 */ /* 0x080fe400078308ff */
[C---:B------:R-:W-:Y:S01]  /*139c0*/  SHF.L.U64.HI R84, R85.reuse, 0x1, R84 ;  /* 0x0000000155547819 */ /* 0x040fe20000010254 */
        /* <DEDUP_REMOVED lines=24> */
[----:B------:R-:W-:Y:S02]  /*13b50*/  ISETP.GE.U32.AND P2, PT, R80, R59, PT ;  /* 0x0000003b5000720c */ /* 0x000fe40003f46070 */
[----:B------:R-:W-:Y:S01]  /*13b60*/  ISETP.GE.U32.AND.EX P1, PT, R58, R81, PT, P1 ;  /* 0x000000513a00720c */ /* 0x000fe20003f26110 */
[----:B------:R-:W-:Y:S01]  /*13b70*/  IMAD.X R81, R81, 0x1, R58, P4 ;  /* 0x0000000151517824 */ /* 0x000fe200020e063a */
[----:B------:R-:W-:-:S04]  /*13b80*/  ISETP.LE.U32.AND P3, PT, R80, UR8, PT ;  /* 0x0000000850007c0c */ /* 0x000fc8000bf63070 */
[----:B------:R-:W-:-:S04]  /*13b90*/  ISETP.GE.U32.AND.EX P1, PT, R81, R58, P1, P2 ;  /* 0x0000003a5100720c */ /* 0x000fc80000f26120 */
[----:B------:R-:W-:-:S13]  /*13ba0*/  ISETP.LE.U32.AND.EX P1, PT, R81, UR9, P1, P3 ;  /* 0x0000000951007c0c */ /* 0x000fda0008f23130 */
[----:B------:R-:W-:Y:S05]  /*13bb0*/  @!P1 BRA `(.L_x_626) ;  /* 0x0000000000689947 */ /* 0x000fea0003800000 */
[----:B------:R-:W-:Y:S01]  /*13bc0*/  ISETP.GE.U32.AND P1, PT, R80, UR8, PT ;  /* 0x0000000850007c0c */ /* 0x000fe2000bf26070 */
[----:B------:R-:W-:Y:S02]  /*13bd0*/  IMAD.MOV.U32 R62, RZ, RZ, R85 ;  /* 0x000000ffff3e7224 */ /* 0x000fe400078e0055 */
[----:B------:R-:W-:Y:S01]  /*13be0*/  IMAD.MOV.U32 R63, RZ, RZ, R84 ;  /* 0x000000ffff3f7224 */ /* 0x000fe200078e0054 */
[----:B------:R-:W-:-:S13]  /*13bf0*/  ISETP.GE.U32.AND.EX P1, PT, R81, UR9, PT, P1 ;  /* 0x0000000951007c0c */ /* 0x000fda000bf26110 */
[----:B------:R-:W-:Y:S05]  /*13c00*/  @!P1 BRA `(.L_x_627) ;  /* 0x0000000000d09947 */ /* 0x000fea0003800000 */
[----:B------:R-:W0:Y:S02]  /*13c10*/  LDCU.64 UR10, c[0x3][0x10] ;  /* 0x00c00200ff0a77ac */ /* 0x000e240008000a00 */
[----:B0-----:R-:W-:-:S04]  /*13c20*/  ISETP.GT.U32.AND P1, PT, R78, UR10, PT ;  /* 0x0000000a4e007c0c */ /* 0x001fc8000bf24070 */
[----:B------:R-:W-:-:S13]  /*13c30*/  ISETP.GT.U32.AND.EX P1, PT, R79, UR11, PT, P1 ;  /* 0x0000000b4f007c0c */ /* 0x000fda000bf24110 */
[----:B------:R-:W-:Y:S05]  /*13c40*/  @P1 BRA `(.L_x_626) ;  /* 0x0000000000441947 */ /* 0x000fea0003800000 */
        /* <DEDUP_REMOVED lines=9> */
[----:B------:R-:W0:Y:S01]  /*13ce0*/  LDCU.64 UR12, c[0x3][URZ] ;  /* 0x00c00000ff0c77ac */ /* 0x000e220008000a00 */
[----:B------:R-:W-:Y:S01]  /*13cf0*/  ISETP.LT.U32.AND P2, PT, R76, UR10, PT ;  /* 0x0000000a4c007c0c */ /* 0x000fe2000bf41070 */
[----:B------:R-:W-:Y:S02]  /*13d00*/  IMAD.MOV.U32 R62, RZ, RZ, R85 ;  /* 0x000000ffff3e7224 */ /* 0x000fe400078e0055 */
[----:B------:R-:W-:Y:S01]  /*13d10*/  IMAD.MOV.U32 R63, RZ, RZ, R84 ;  /* 0x000000ffff3f7224 */ /* 0x000fe200078e0054 */
[----:B0-----:R-:W-:-:S04]  /*13d20*/  ISETP.GE.U32.AND P1, PT, R85, UR12, PT ;  /* 0x0000000c55007c0c */ /* 0x001fc8000bf26070 */
[----:B------:R-:W-:-:S04]  /*13d30*/  ISETP.GE.U32.AND.EX P1, PT, R84, UR13, PT, P1 ;  /* 0x0000000d54007c0c */ /* 0x000fc8000bf26110 */
[----:B------:R-:W-:-:S13]  /*13d40*/  ISETP.LT.U32.OR.EX P1, PT, R77, UR11, !P1, P2 ;  /* 0x0000000b4d007c0c */ /* 0x000fda000cf21520 */
[----:B------:R-:W-:Y:S05]  /*13d50*/  @P1 BRA `(.L_x_627) ;  /* 0x00000000007c1947 */ /* 0x000fea0003800000 */
.L_x_626:
[----:B------:R-:W0:Y:S08]  /*13d60*/  LDC.64 R58, c[0x3][RZ] ;  /* 0x00c00000ff3a7b82 */ /* 0x000e300000000a00 */
        /* <DEDUP_REMOVED lines=9> */
[----:B--2---:R-:W-:-:S02]  /*13e00*/  IADD3 R76, P4, PT, R78, -R62, RZ ;  /* 0x8000003e4e4c7210 */ /* 0x004fc40007f9e0ff */
[----:B------:R-:W-:-:S03]  /*13e10*/  ISETP.GE.U32.AND.EX P2, PT, R60, RZ, PT, P2 ;  /* 0x000000ff3c00720c */ /* 0x000fc60003f46120 */
[----:B------:R-:W-:Y:S01]  /*13e20*/  IMAD.X R86, R79, 0x1, ~R63, P4 ;  /* 0x000000014f567824 */ /* 0x000fe200020e0e3f */
[----:B------:R-:W-:Y:S02]  /*13e30*/  ISETP.LT.U32.OR.EX P2, PT, R77, R61, !P2, P3 ;  /* 0x0000003d4d00720c */ /* 0x000fe40005741530 */
[----:B------:R-:W-:Y:S02]  /*13e40*/  ISETP.LT.U32.AND P4, PT, R78, R62, PT ;  /* 0x0000003e4e00720c */ /* 0x000fe40003f81070 */
[----:B------:R-:W-:Y:S02]  /*13e50*/  SEL R61, RZ, 0x1, !P2 ;  /* 0x00000001ff3d7807 */ /* 0x000fe40005000000 */
[----:B------:R-:W-:Y:S02]  /*13e60*/  SEL R77, RZ, 0xffffffff, P1 ;  /* 0xffffffffff4d7807 */ /* 0x000fe40000800000 */
[----:B------:R-:W-:Y:S02]  /*13e70*/  ISETP.GE.U32.AND P3, PT, R76, R61, PT ;  /* 0x0000003d4c00720c */ /* 0x000fe40003f66070 */
[----:B------:R-:W-:-:S02]  /*13e80*/  IADD3 R62, P1, PT, R85, -R58, RZ ;  /* 0x8000003a553e7210 */ /* 0x000fc40007f3e0ff */
[----:B------:R-:W-:-:S04]  /*13e90*/  ISETP.GE.U32.AND.EX P3, PT, R86, RZ, PT, P3 ;  /* 0x000000ff5600720c */ /* 0x000fc80003f66130 */
[----:B------:R-:W-:Y:S01]  /*13ea0*/  ISETP.LT.U32.OR.EX P3, PT, R79, R63, !P3, P4 ;  /* 0x0000003f4f00720c */ /* 0x000fe20005f61540 */
[----:B------:R-:W-:Y:S01]  /*13eb0*/  IMAD.X R63, R84, 0x1, ~R59, P1 ;  /* 0x00000001543f7824 */ /* 0x000fe200008e0e3b */
        /* <DEDUP_REMOVED lines=9> */
.L_x_627:
        /* <DEDUP_REMOVED lines=18> */
[----:B------:R-:W-:Y:S05]  /*14070*/  @P1 BRA `(.L_x_629) ;  /* 0x0000000000681947 */ /* 0x000fea0003800000 */
.L_x_628:
        /* <DEDUP_REMOVED lines=17> */
[----:B------:R-:W-:-:S04]  /*14190*/  ISETP.GE.U32.AND P3, PT, R59, R58, PT ;  /* 0x0000003a3b00720c */ /* 0x000fc80003f66070 */
[----:B------:R-:W-:-:S04]  /*141a0*/  ISETP.GE.U32.AND.EX P3, PT, R61, RZ, PT, P3 ;  /* 0x000000ff3d00720c */ /* 0x000fc80003f66130 */
[----:B------:R-:W-:Y:S02]  /*141b0*/  ISETP.LT.U32.OR.EX P3, PT, R73, R17, !P3, P4 ;  /* 0x000000114900720c */ /* 0x000fe40005f61540 */
[----:B------:R-:W-:Y:S02]  /*141c0*/  IADD3 R73, P2, PT, R72, R59, RZ ;  /* 0x0000003b48497210 */ /* 0x000fe40007f5e0ff */
[----:B------:R-:W-:-:S03]  /*141d0*/  SEL R70, RZ, 0xffffffff, !P3 ;  /* 0xffffffffff467807 */ /* 0x000fc60005800000 */
[----:B------:R-:W-:Y:S01]  /*141e0*/  IMAD.X R72, R72, 0x1, R61, P2 ;  /* 0x0000000148487824 */ /* 0x000fe200010e063d */
[----:B------:R-:W-:-:S04]  /*141f0*/  IADD3 R71, P3, P4, R70, R74, -R16 ;  /* 0x0000004a46477210 */ /* 0x000fc80007c7e810 */
[----:B------:R-:W-:Y:S01]  /*14200*/  IADD3.X R70, PT, PT, R70, R75, ~R15, P3, P4 ;  /* 0x0000004b46467210 */ /* 0x000fe20001fe8c0f */
[----:B------:R-:W-:Y:S08]  /*14210*/  BRA `(.L_x_630) ;  /* 0x0000000000ec7947 */ /* 0x000ff00003800000 */
.L_x_629:
[----:B------:R-:W0:Y:S08]  /*14220*/  LDC.64 R60, c[0x3][RZ] ;  /* 0x00c00000ff3c7b82 */ /* 0x000e300000000a00 */
[----:B------:R-:W1:Y:S01]  /*14230*/  LDC.64 R58, c[0x3][0x8] ;  /* 0x00c00200ff3a7b82 */ /* 0x000e620000000a00 */
[----:B0-----:R-:W-:-:S04]  /*14240*/  IADD3 R84, P2, PT, R83, R60, RZ ;  /* 0x0000003c53547210 */ /* 0x001fc80007f5e0ff */
[----:B------:R-:W-:Y:S01]  /*14250*/  ISETP.GE.U32.AND P1, PT, R84, R83, PT ;  /* 0x000000535400720c */ /* 0x000fe20003f26070 */
[----:B------:R-:W-:Y:S02]  /*14260*/  IMAD.X R86, R82, 0x1, R61, P2 ;  /* 0x0000000152567824 */ /* 0x000fe400010e063d */
[----:B------:R-:W0:Y:S03]  /*14270*/  LDC.64 R60, c[0x3][0x10] ;  /* 0x00c00400ff3c7b82 */ /* 0x000e260000000a00 */
        /* <DEDUP_REMOVED lines=11> */
[----:B------:R-:W-:Y:S02]  /*14330*/  ISETP.GE.U32.AND.EX P3, PT, R82, R58, PT, P3 ;  /* 0x0000003a5200720c */ /* 0x000fe40003f66130 */
        /* <DEDUP_REMOVED lines=9> */
[----:B0-----:R-:W-:Y:S02]  /*143d0*/  IADD3 R83, P5, PT, R59, R60, RZ ;  /* 0x0000003c3b537210 */ /* 0x001fe40007fbe0ff */
[----:B------:R-:W-:Y:S02]  /*143e0*/  IADD3.X R70, PT, PT, R73, RZ, RZ, P4, P6 ;  /* 0x000000ff49467210 */ /* 0x000fe400027ec4ff */
[----:B------:R-:W-:Y:S01]  /*143f0*/  ISETP.LT.U32.OR.EX P2, PT, R82, R19, !P3, P2 ;  /* 0x000000135200720c */ /* 0x000fe20005f41520 */
[----:B------:R-:W-:Y:S01]  /*14400*/  IMAD.MOV.U32 R82, RZ, RZ, R86 ;  /* 0x000000ffff527224 */ /* 0x000fe200078e0056 */
[----:B------:R-:W-:Y:S01]  /*14410*/  ISETP.GE.U32.AND P3, PT, R59, R72, PT ;  /* 0x000000483b00720c */ /* 0x000fe20003f66070 */
[----:B------:R-:W-:Y:S01]  /*14420*/  IMAD.X R58, R70, 0x1, R61, P5 ;  /* 0x00000001463a7824 */ /* 0x000fe200028e063d */
[----:B------:R-:W-:-:S02]  /*14430*/  IADD3 R60, P5, PT, -R18, R83, RZ ;  /* 0x00000053123c7210 */ /* 0x000fc40007fbe1ff */
[----:B------:R-:W-:Y:S02]  /*14440*/  ISETP.GE.U32.AND P4, PT, R83, R59, PT ;  /* 0x0000003b5300720c */ /* 0x000fe40003f86070 */
[----:B------:R-:W-:Y:S01]  /*14450*/  SEL R59, RZ, 0x1, !P2 ;  /* 0x00000001ff3b7807 */ /* 0x000fe20005000000 */
[----:B------:R-:W-:Y:S01]  /*14460*/  IMAD.X R72, R58, 0x1, ~R17, P5 ;  /* 0x000000013a487824 */ /* 0x000fe200028e0e11 */
[----:B------:R-:W-:Y:S02]  /*14470*/  ISETP.GE.U32.AND.EX P3, PT, R70, R73, PT, P3 ;  /* 0x000000494600720c */ /* 0x000fe40003f66130 */
[----:B------:R-:W-:Y:S02]  /*14480*/  ISETP.GE.U32.AND.EX P6, PT, R58, R70, PT, P4 ;  /* 0x000000463a00720c */ /* 0x000fe40003fc6140 */
[----:B------:R-:W-:Y:S02]  /*14490*/  ISETP.GE.U32.AND P4, PT, R60, R59, PT ;  /* 0x0000003b3c00720c */ /* 0x000fe40003f86070 */
[----:B------:R-:W-:-:S02]  /*144a0*/  SEL R59, RZ, 0x1, P3 ;  /* 0x00000001ff3b7807 */ /* 0x000fc40001800000 */
[----:B------:R-:W-:Y:S02]  /*144b0*/  SEL R71, RZ, 0x1, P6 ;  /* 0x00000001ff477807 */ /* 0x000fe40003000000 */
[----:B------:R-:W-:Y:S01]  /*144c0*/  ISETP.LT.U32.AND P3, PT, R83, R18, PT ;  /* 0x000000125300720c */ /* 0x000fe20003f61070 */
[----:B------:R-:W-:Y:S01]  /*144d0*/  IMAD.MOV.U32 R83, RZ, RZ, R84 ;  /* 0x000000ffff537224 */ /* 0x000fe200078e0054 */
[----:B------:R-:W-:Y:S02]  /*144e0*/  ISETP.GE.U32.AND.EX P6, PT, R72, RZ, PT, P4 ;  /* 0x000000ff4800720c */ /* 0x000fe40003fc6140 */
[----:B------:R-:W-:Y:S02]  /*144f0*/  IADD3 R71, P4, P5, R74, R71, R59 ;  /* 0x000000474a477210 */ /* 0x000fe40007d9e03b */
[----:B------:R-:W-:Y:S02]  /*14500*/  ISETP.LT.U32.OR.EX P3, PT, R58, R17, !P6, P3 ;  /* 0x000000113a00720c */ /* 0x000fe40007761530 */
[----:B------:R-:W-:-:S02]  /*14510*/  IADD3.X R70, PT, PT, R75, RZ, RZ, P4, P5 ;  /* 0x000000ff4b467210 */ /* 0x000fc400027ea4ff */
[----:B------:R-:W-:Y:S02]  /*14520*/  SEL R61, RZ, 0xffffffff, P1 ;  /* 0xffffffffff3d7807 */ /* 0x000fe40000800000 */
[----:B------:R-:W-:Y:S02]  /*14530*/  SEL R59, RZ, 0xffffffff, !P2 ;  /* 0xffffffffff3b7807 */ /* 0x000fe40005000000 */
[----:B------:R-:W-:Y:S02]  /*14540*/  IADD3 R71, P4, P5, -R16, UR8, R71 ;  /* 0x0000000810477c10 */ /* 0x000fe4000fd9e147 */
[----:B------:R-:W-:Y:S02]  /*14550*/  SEL R58, RZ, 0xffffffff, !P3 ;  /* 0xffffffffff3a7807 */ /* 0x000fe40005800000 */
[----:B------:R-:W-:Y:S02]  /*14560*/  IADD3 R85, P1, PT, R61, R85, RZ ;  /* 0x000000553d557210 */ /* 0x000fe40007f3e0ff */
[----:B------:R-:W-:-:S02]  /*14570*/  IADD3 R73, P2, PT, R59, R60, RZ ;  /* 0x0000003c3b497210 */ /* 0x000fc40007f5e0ff */
[----:B------:R-:W-:Y:S01]  /*14580*/  IADD3.X R70, PT, PT, ~R15, UR9, R70, P4, P5 ;  /* 0x000000090f467c10 */ /* 0x000fe2000a7ea546 */
[----:B------:R-:W-:Y:S01]  /*14590*/  IMAD.X R88, R61, 0x1, R88, P1 ;  /* 0x000000013d587824 */ /* 0x000fe200008e0658 */
[----:B------:R-:W-:Y:S01]  /*145a0*/  IADD3 R71, P3, PT, R71, R58, RZ ;  /* 0x0000003a47477210 */ /* 0x000fe20007f7e0ff */
[----:B------:R-:W-:-:S04]  /*145b0*/  IMAD.X R72, R59, 0x1, R72, P2 ;  /* 0x000000013b487824 */ /* 0x000fc800010e0648 */
[----:B------:R-:W-:-:S08]  /*145c0*/  IMAD.X R70, R70, 0x1, R58, P3 ;  /* 0x0000000146467824 */ /* 0x000fd000018e063a */
.L_x_630:
        /* <DEDUP_REMOVED lines=21> */
.L_x_631:
        /* <DEDUP_REMOVED lines=17> */
[----:B------:R-:W-:Y:S02]  /*14830*/  ISETP.GE.U32.AND.EX P3, PT, R75, RZ, PT, P3 ;  /* 0x000000ff4b00720c */ /* 0x000fe40003f66130 */
[----:B------:R-:W-:Y:S01]  /*14840*/  IADD3 R59, P2, PT, R60, R59, RZ ;  /* 0x0000003b3c3b7210 */ /* 0x000fe20007f5e0ff */
[----:B------:R-:W-:Y:S01]  /*14850*/  IMAD.X R61, R61, 0x1, R84, P1 ;  /* 0x000000013d3d7824 */ /* 0x000fe200008e0654 */
[----:B------:R-:W-:-:S03]  /*14860*/  ISETP.LT.U32.OR.EX P3, PT, R72, R79, !P3, P4 ;  /* 0x0000004f4800720c */ /* 0x000fc60005f61540 */
[----:B------:R-:W-:Y:S01]  /*14870*/  IMAD.X R60, R60, 0x1, R75, P2 ;  /* 0x000000013c3c7824 */ /* 0x000fe200010e064b */
[----:B------:R-:W-:-:S04]  /*14880*/  SEL R72, RZ, 0xffffffff, !P3 ;  /* 0xffffffffff487807 */ /* 0x000fc80005800000 */
[----:B------:R-:W-:-:S04]  /*14890*/  IADD3 R80, P3, P4, R72, R71, -R80 ;  /* 0x0000004748507210 */ /* 0x000fc80007c7e850 */
[----:B------:R-:W-:Y:S01]  /*148a0*/  IADD3.X R81, PT, PT, R72, R70, ~R81, P3, P4 ;  /* 0x0000004648517210 */ /* 0x000fe20001fe8c51 */
[----:B------:R-:W-:Y:S08]  /*148b0*/  BRA `(.L_x_633) ;  /* 0x0000000000ec7947 */ /* 0x000ff00003800000 */
.L_x_632:
        /* <DEDUP_REMOVED lines=9> */
[C---:B------:R-:W-:Y:S01]  /*14950*/  ISETP.GE.U32.AND P2, PT, R82.reuse, R85, PT ;  /* 0x000000555200720c */ /* 0x040fe20003f46070 */
[----:B------:R-:W-:Y:S01]  /*14960*/  IMAD.X R85, RZ, RZ, R88, P1 ;  /* 0x000000ffff557224 */ /* 0x000fe200008e0658 */
[----:B-1----:R-:W-:Y:S02]  /*14970*/  IADD3 R83, P4, PT, R82, R58, RZ ;  /* 0x0000003a52537210 */ /* 0x002fe40007f9e0ff */
[----:B------:R-:W-:Y:S02]  /*14980*/  ISETP.GE.U32.AND P1, PT, R74, R62, PT ;  /* 0x0000003e4a00720c */ /* 0x000fe40003f26070 */
[----:B------:R-:W-:Y:S01]  /*14990*/  ISETP.GE.U32.AND P3, PT, R83, R82, PT ;  /* 0x000000525300720c */ /* 0x000fe20003f66070 */
[----:B------:R-:W-:Y:S01]  /*149a0*/  IMAD.X R86, R85, 0x1, R59, P4 ;  /* 0x0000000155567824 */ /* 0x000fe200020e063b */
        /* <DEDUP_REMOVED lines=26> */
[----:B------:R-:W-:Y:S01]  /*14b50*/  ISETP.LT.U32.AND P3, PT, R83, R78, PT ;  /* 0x0000004e5300720c */ /* 0x000fe20003f61070 */
[----:B------:R-:W-:Y:S01]  /*14b60*/  IMAD.MOV.U32 R83, RZ, RZ, R74 ;  /* 0x000000ffff537224 */ /* 0x000fe200078e004a */
[----:B------:R-:W-:Y:S02]  /*14b70*/  ISETP.GE.U32.AND.EX P6, PT, R73, RZ, PT, P4 ;  /* 0x000000ff4900720c */ /* 0x000fe40003fc6140 */
[----:B------:R-:W-:-:S02]  /*14b80*/  IADD3 R71, P4, P5, R71, R60, R61 ;  /* 0x0000003c47477210 */ /* 0x000fc40007d9e03d */
[----:B------:R-:W-:Y:S02]  /*14b90*/  ISETP.LT.U32.OR.EX P3, PT, R76, R79, !P6, P3 ;  /* 0x0000004f4c00720c */ /* 0x000fe40007761530 */
[----:B------:R-:W-:Y:S02]  /*14ba0*/  IADD3.X R72, PT, PT, R70, RZ, RZ, P4, P5 ;  /* 0x000000ff46487210 */ /* 0x000fe400027ea4ff */
[----:B------:R-:W-:Y:S02]  /*14bb0*/  SEL R61, RZ, 0xffffffff, P1 ;  /* 0xffffffffff3d7807 */ /* 0x000fe40000800000 */
[----:B------:R-:W-:Y:S02]  /*14bc0*/  IADD3 R80, P4, P5, -R80, UR8, R71 ;  /* 0x0000000850507c10 */ /* 0x000fe4000fd9e147 */
[----:B------:R-:W-:Y:S02]  /*14bd0*/  SEL R60, RZ, 0xffffffff, !P2 ;  /* 0xffffffffff3c7807 */ /* 0x000fe40005000000 */
[----:B------:R-:W-:-:S02]  /*14be0*/  SEL R70, RZ, 0xffffffff, !P3 ;  /* 0xffffffffff467807 */ /* 0x000fc40005800000 */
[----:B------:R-:W-:Y:S02]  /*14bf0*/  IADD3 R58, P1, PT, R61, R58, RZ ;  /* 0x0000003a3d3a7210 */ /* 0x000fe40007f3e0ff */
[----:B------:R-:W-:Y:S02]  /*14c00*/  IADD3.X R81, PT, PT, ~R81, UR9, R72, P4, P5 ;  /* 0x0000000951517c10 */ /* 0x000fe4000a7ea548 */
[----:B------:R-:W-:Y:S01]  /*14c10*/  IADD3 R59, P2, PT, R60, R59, RZ ;  /* 0x0000003b3c3b7210 */ /* 0x000fe20007f5e0ff */
[----:B------:R-:W-:Y:S01]  /*14c20*/  IMAD.X R61, R61, 0x1, R82, P1 ;  /* 0x000000013d3d7824 */ /* 0x000fe200008e0652 */
[----:B------:R-:W-:Y:S01]  /*14c30*/  IADD3 R80, P3, PT, R80, R70, RZ ;  /* 0x0000004650507210 */ /* 0x000fe20007f7e0ff */
[----:B------:R-:W-:Y:S02]  /*14c40*/  IMAD.MOV.U32 R82, RZ, RZ, R75 ;  /* 0x000000ffff527224 */ /* 0x000fe400078e004b */
[----:B------:R-:W-:Y:S02]  /*14c50*/  IMAD.X R60, R60, 0x1, R73, P2 ;  /* 0x000000013c3c7824 */ /* 0x000fe400010e0649 */
[----:B------:R-:W-:-:S08]  /*14c60*/  IMAD.X R81, R81, 0x1, R70, P3 ;  /* 0x0000000151517824 */ /* 0x000fd000018e0646 */
.L_x_633:
[----:B------:R-:W-:Y:S01]  /*14c70*/  IMAD.MOV.U32 R71, RZ, RZ, RZ ;  /* 0x000000ffff477224 */ /* 0x000fe200078e00ff */
[----:B------:R-:W-:Y:S06]  /*14c80*/  @!P0 BRA `(.L_x_634) ;  /* 0x0000000000cc8947 */ /* 0x000fec0003800000 */
        /* <DEDUP_REMOVED lines=24> */
[----:B------:R-:W-:Y:S02]  /*14e10*/  ISETP.GE.U32.AND P0, PT, R73, R10, PT ;  /* 0x0000000a4900720c */ /* 0x000fe40003f06070 */
[----:B------:R-:W-:Y:S02]  /*14e20*/  ISETP.GE.U32.AND P1, PT, R72, R7, PT ;  /* 0x000000074800720c */ /* 0x000fe40003f26070 */
[-C--:B------:R-:W-:Y:S02]  /*14e30*/  IADD3.X R71, PT, PT, R55, R6.reuse, R70, P2, P3 ;  /* 0x0000000637477210 */ /* 0x080fe400017e6446 */
[----:B------:R-:W-:Y:S02]  /*14e40*/  LOP3.LUT R7, RZ, R73, RZ, 0x33, !PT ;  /* 0x00000049ff077212 */ /* 0x000fe400078e33ff */
[----:B------:R-:W-:-:S02]  /*14e50*/  ISETP.GE.U32.AND.EX P1, PT, R71, R6, PT, P1 ;  /* 0x000000064700720c */ /* 0x000fc40003f26110 */
[----:B------:R-:W-:Y:S02]  /*14e60*/  ISETP.GT.U32.AND P2, PT, R54, R7, PT ;  /* 0x000000073600720c */ /* 0x000fe40003f44070 */
[----:B------:R-:W-:Y:S02]  /*14e70*/  LOP3.LUT R6, RZ, R70, RZ, 0x33, !PT ;  /* 0x00000046ff067212 */ /* 0x000fe400078e33ff */
[----:B------:R-:W-:Y:S02]  /*14e80*/  ISETP.GE.U32.AND.EX P0, PT, R70, RZ, PT, P0 ;  /* 0x000000ff4600720c */ /* 0x000fe40003f06100 */
[----:B------:R-:W-:Y:S02]  /*14e90*/  ISETP.GT.U32.OR.EX P1, PT, R55, R6, !P1, P2 ;  /* 0x000000063700720c */ /* 0x000fe40004f24520 */
[----:B------:R-:W-:Y:S02]  /*14ea0*/  SEL R6, RZ, 0x1, P0 ;  /* 0x00000001ff067807 */ /* 0x000fe40000000000 */
[----:B------:R-:W-:-:S04]  /*14eb0*/  SEL R7, RZ, 0x1, !P1 ;  /* 0x00000001ff077807 */ /* 0x000fc80004800000 */
[-C--:B------:R-:W-:Y:S01]  /*14ec0*/  IADD3 R10, P1, P2, R7, R5.reuse, R6 ;  /* 0x00000005070a7210 */ /* 0x080fe20007a3e006 */
[----:B------:R-:W-:Y:S02]  /*14ed0*/  IMAD.MOV.U32 R6, RZ, RZ, R71 ;  /* 0x000000ffff067224 */ /* 0x000fe400078e0047 */
[----:B------:R-:W-:Y:S01]  /*14ee0*/  IMAD.MOV.U32 R7, RZ, RZ, R72 ;  /* 0x000000ffff077224 */ /* 0x000fe200078e0048 */
        /* <DEDUP_REMOVED lines=13> */
.L_x_634:
[----:B------:R-:W-:-:S04]  /*14fc0*/  IADD3 R57, P1, PT, R9, R56, RZ ;  /* 0x0000003809397210 */ /* 0x000fc80007f3e0ff */
        /* <DEDUP_REMOVED lines=30> */
[----:B------:R-:W-:-:S03]  /*151b0*/  IMAD.MOV.U32 R2, RZ, RZ, RZ ;  /* 0x000000ffff027224 */ /* 0x000fc600078e00ff */
[----:B------:R-:W-:Y:S02]  /*151c0*/  SEL R0, RZ, 0x1, !P0 ;  /* 0x00000001ff007807 */ /* 0x000fe40004000000 */
[----:B------:R-:W-:Y:S02]  /*151d0*/  ISETP.GT.U32.AND P0, PT, R85, UR8, PT ;  /* 0x0000000855007c0c */ /* 0x000fe4000bf04070 */
[----:B------:R-:W-:Y:S02]  /*151e0*/  IADD3 R48, P1, PT, R71, R0, RZ ;  /* 0x0000000047307210 */ /* 0x000fe40007f3e0ff */
[----:B------:R-:W-:Y:S02]  /*151f0*/  ISETP.GT.U32.AND.EX P0, PT, R86, UR9, PT, P0 ;  /* 0x0000000956007c0c */ /* 0x000fe4000bf04100 */
[----:B------:R-:W-:Y:S01]  /*15200*/  IADD3 R0, P2, PT, -R62, R83, RZ ;  /* 0x000000533e007210 */ /* 0x000fe20007f5e1ff */
[----:B------:R-:W-:Y:S01]  /*15210*/  IMAD.X R50, RZ, RZ, R2, P1 ;  /* 0x000000ffff327224 */ /* 0x000fe200008e0602 */
[----:B------:R-:W-:-:S03]  /*15220*/  ISETP.EQ.U32.AND P1, PT, R48, RZ, PT ;  /* 0x000000ff3000720c */ /* 0x000fc60003f22070 */
[----:B------:R-:W-:Y:S01]  /*15230*/  IMAD.X R82, R82, 0x1, ~R63, P2 ;  /* 0x0000000152527824 */ /* 0x000fe200010e0e3f */
        /* <DEDUP_REMOVED lines=20> */
.L_x_635:
        /* <DEDUP_REMOVED lines=65> */
.L_x_637:
        /* <DEDUP_REMOVED lines=60> */
.L_x_638:
        /* <DEDUP_REMOVED lines=27> */
.L_x_636:
        /* <DEDUP_REMOVED lines=10> */
[-C--:B------:R-:W-:Y:S02]  /*15da0*/  ISETP.LT.U32.AND P3, PT, R49, R58.reuse, PT ;  /* 0x0000003a3100720c */ /* 0x080fe40003f61070 */
        /* <DEDUP_REMOVED lines=8> */
.L_x_639:
        /* <DEDUP_REMOVED lines=26> */
.L_x_640:
[----:B------:R-:W0:Y:S08]  /*15fd0*/  LDC.64 R4, c[0x3][RZ] ;  /* 0x00c00000ff047b82 */ /* 0x000e300000000a00 */
[----:B------:R-:W1:Y:S01]  /*15fe0*/  LDC.64 R2, c[0x3][0x8] ;  /* 0x00c00200ff027b82 */ /* 0x000e620000000a00 */
[----:B0-----:R-:W-:-:S04]  /*15ff0*/  IADD3 R6, P1, PT, R57, R4, RZ ;  /* 0x0000000439067210 */ /* 0x001fc80007f3e0ff */
[----:B------:R-:W-:Y:S01]  /*16000*/  ISETP.GE.U32.AND P0, PT, R6, R57, PT ;  /* 0x000000390600720c */ /* 0x000fe20003f06070 */
[----:B------:R-:W-:Y:S02]  /*16010*/  IMAD.X R7, R9, 0x1, R5, P1 ;  /* 0x0000000109077824 */ /* 0x000fe400008e0605 */
[----:B------:R-:W0:Y:S01]  /*16020*/  LDC.64 R4, c[0x3][0x10] ;  /* 0x00c00400ff047b82 */ /* 0x000e220000000a00 */
[----:B------:R-:W-:Y:S02]  /*16030*/  IMAD.MOV.U32 R57, RZ, RZ, R6 ;  /* 0x000000ffff397224 */ /* 0x000fe400078e0006 */
[----:B------:R-:W-:-:S04]  /*16040*/  ISETP.GE.U32.AND.EX P0, PT, R7, R9, PT, P0 ;  /* 0x000000090700720c */ /* 0x000fc80003f06100 */
[----:B------:R-:W-:-:S04]  /*16050*/  SEL R12, RZ, 0x1, P0 ;  /* 0x00000001ff0c7807 */ /* 0x000fc80000000000 */
[----:B------:R-:W-:-:S04]  /*16060*/  IADD3 R12, P0, PT, R49, R12, RZ ;  /* 0x0000000c310c7210 */ /* 0x000fc80007f1e0ff */
[C---:B-1----:R-:W-:Y:S01]  /*16070*/  IADD3 R11, P3, PT, R12.reuse, R2, RZ ;  /* 0x000000020c0b7210 */ /* 0x042fe20007f7e0ff */
[----:B------:R-:W-:Y:S01]  /*16080*/  IMAD.X R9, RZ, RZ, R10, P0 ;  /* 0x000000ffff097224 */ /* 0x000fe200000e060a */
[----:B------:R-:W-:Y:S02]  /*16090*/  ISETP.GE.U32.AND P1, PT, R12, R49, PT ;  /* 0x000000310c00720c */ /* 0x000fe40003f26070 */
[----:B------:R-:W-:Y:S01]  /*160a0*/  ISETP.GE.U32.AND P2, PT, R11, R12, PT ;  /* 0x0000000c0b00720c */ /* 0x000fe20003f46070 */
[C---:B------:R-:W-:Y:S01]  /*160b0*/  IMAD.X R12, R9.reuse, 0x1, R3, P3 ;  /* 0x00000001090c7824 */ /* 0x040fe200018e0603 */
        /* <DEDUP_REMOVED lines=36> */
[C---:B------:R-:W-:Y:S02]  /*16300*/  IADD3 R91, P0, PT, R84.reuse, R91, RZ ;  /* 0x0000005b545b7210 */ /* 0x040fe40007f1e0ff */
[----:B------:R-:W-:Y:S02]  /*16310*/  IADD3.X R86, PT, PT, ~R81, UR9, R86, P2, P3 ;  /* 0x0000000951567c10 */ /* 0x000fe400097e6556 */
[----:B------:R-:W-:Y:S01]  /*16320*/  IADD3 R90, P1, PT, R87, R90, RZ ;  /* 0x0000005a575a7210 */ /* 0x000fe20007f3e0ff */
[----:B------:R-:W-:Y:S01]  /*16330*/  IMAD.X R84, R84, 0x1, R9, P0 ;  /* 0x0000000154547824 */ /* 0x000fe200000e0609 */
[----:B------:R-:W-:Y:S01]  /*16340*/  IADD3 R85, P2, PT, R85, R2, RZ ;  /* 0x0000000255557210 */ /* 0x000fe20007f5e0ff */
[----:B------:R-:W-:Y:S02]  /*16350*/  IMAD.MOV.U32 R9, RZ, RZ, R7 ;  /* 0x000000ffff097224 */ /* 0x000fe400078e0007 */
[----:B------:R-:W-:Y:S02]  /*16360*/  IMAD.X R87, R87, 0x1, R4, P1 ;  /* 0x0000000157577824 */ /* 0x000fe400008e0604 */
[----:B------:R-:W-:-:S08]  /*16370*/  IMAD.X R86, R86, 0x1, R2, P2 ;  /* 0x0000000156567824 */ /* 0x000fd000010e0602 */
.L_x_641:
[----:B------:R-:W-:Y:S01]  /*16380*/  IADD3 R89, P0, PT, R57, -R0, RZ ;  /* 0x8000000039597210 */ /* 0x000fe20007f1e0ff */
        /* <DEDUP_REMOVED lines=17> */
[----:B------:R-:W-:-:S04]  /*164a0*/  IMAD.WIDE.U32 R48, P1, R84, R23, R48 ;  /* 0x0000001754307225 */ /* 0x000fc80007820030 */
[----:B------:R-:W-:Y:S01]  /*164b0*/  IMAD.WIDE.U32 R4, R23, R90, RZ ;  /* 0x0000005a17047225 */ /* 0x000fe200078e00ff */
[----:B------:R-:W-:-:S03]  /*164c0*/  IADD3 RZ, P6, PT, R9, R48, RZ ;  /* 0x0000003009ff7210 */ /* 0x000fc60007fde0ff */
[----:B------:R-:W-:-:S04]  /*164d0*/  IMAD.WIDE.U32 R12, P2, R87, R23, R12 ;  /* 0x00000017570c7225 */ /* 0x000fc8000784000c */
[----:B------:R-:W-:Y:S01]  /*164e0*/  IMAD.X R7, R51, 0x1, R7, P3 ;  /* 0x0000000133077824 */ /* 0x000fe200018e0607 */
[----:B------:R-:W-:Y:S01]  /*164f0*/  IADD3 RZ, P4, PT, R5, R12, RZ ;  /* 0x0000000c05ff7210 */ /* 0x000fe20007f9e0ff */
[----:B------:R-:W-:Y:S02]  /*16500*/  IMAD R11, R87, R23, RZ ;  /* 0x00000017570b7224 */ /* 0x000fe400078e02ff */
[----:B------:R-:W-:Y:S01]  /*16510*/  IMAD.X R5, RZ, RZ, RZ, P1 ;  /* 0x000000ffff057224 */ /* 0x000fe200008e06ff */
[----:B------:R-:W-:Y:S01]  /*16520*/  ISETP.GE.U32.AND.EX P0, PT, R7, R51, PT, P0 ;  /* 0x000000330700720c */ /* 0x000fe20003f06100 */
[----:B------:R-:W-:-:S04]  /*16530*/  IMAD.WIDE.U32 R8, R90, R23, RZ ;  /* 0x000000175a087225 */ /* 0x000fc800078e00ff */
[----:B------:R-:W-:Y:S02]  /*16540*/  IMAD R55, R90, R22, R11 ;  /* 0x000000165a377224 */ /* 0x000fe400078e020b */
[----:B------:R-:W-:Y:S02]  /*16550*/  IMAD.MOV.U32 R4, RZ, RZ, R49 ;  /* 0x000000ffff047224 */ /* 0x000fe400078e0031 */
[----:B------:R-:W-:-:S04]  /*16560*/  IMAD.WIDE.U32 R52, R22, R85, RZ ;  /* 0x0000005516347225 */ /* 0x000fc800078e00ff */
[----:B------:R-:W-:Y:S01]  /*16570*/  IMAD.IADD R51, R9, 0x1, R55 ;  /* 0x0000000109337824 */ /* 0x000fe200078e0237 */
[----:B------:R-:W-:Y:S01]  /*16580*/  SEL R9, RZ, 0x1, P0 ;  /* 0x00000001ff097807 */ /* 0x000fe20000000000 */
[----:B------:R-:W-:-:S04]  /*16590*/  IMAD.WIDE.U32.X R4, R84, R22, R4, P6 ;  /* 0x0000001654047225 */ /* 0x000fc800030e0404 */
[----:B------:R-:W-:-:S04]  /*165a0*/  IMAD.WIDE.U32 R10, R26, R89, RZ ;  /* 0x000000591a0a7225 */ /* 0x000fc800078e00ff */
[----:B------:R-:W-:-:S04]  /*165b0*/  IMAD.WIDE.U32 R2, R23, R85, RZ ;  /* 0x0000005517027225 */ /* 0x000fc800078e00ff */
[----:B------:R-:W-:-:S04]  /*165c0*/  IMAD.WIDE.U32 R52, P3, R86, R23, R52 ;  /* 0x0000001756347225 */ /* 0x000fc80007860034 */
[----:B------:R-:W-:Y:S01]  /*165d0*/  IMAD.X R57, RZ, RZ, RZ, P2 ;  /* 0x000000ffff397224 */ /* 0x000fe200010e06ff */
[----:B------:R-:W-:Y:S01]  /*165e0*/  IADD3 R4, P0, P2, R8, R4, R9 ;  /* 0x0000000408047210 */ /* 0x000fe20007a1e009 */
[----:B------:R-:W-:Y:S01]  /*165f0*/  IMAD R12, R88, R29, RZ ;  /* 0x0000001d580c7224 */ /* 0x000fe200078e02ff */
[----:B------:R-:W-:Y:S01]  /*16600*/  IADD3 RZ, P5, PT, R3, R52, RZ ;  /* 0x0000003403ff7210 */ /* 0x000fe20007fbe0ff */
[----:B------:R-:W-:Y:S01]  /*16610*/  IMAD.WIDE.U32 R48, R29, R89, RZ ;  /* 0x000000591d307225 */ /* 0x000fe200078e00ff */
[----:B------:R-:W-:Y:S02]  /*16620*/  IADD3.X R5, PT, PT, R51, R5, RZ, P0, P2 ;  /* 0x0000000533057210 */ /* 0x000fe400007e44ff */
[----:B------:R-:W-:Y:S01]  /*16630*/  ISETP.GE.U32.AND P2, PT, R4, R8, PT ;  /* 0x000000080400720c */ /* 0x000fe20003f46070 */
[----:B------:R-:W-:-:S03]  /*16640*/  IMAD.WIDE.U32 R10, P1, R29, R88, R10 ;  /* 0x000000581d0a7225 */ /* 0x000fc6000782000a */
[----:B------:R-:W-:Y:S01]  /*16650*/  ISETP.GE.U32.AND.EX P2, PT, R5, R51, PT, P2 ;  /* 0x000000330500720c */ /* 0x000fe20003f46120 */
[-C--:B------:R-:W-:Y:S01]  /*16660*/  IMAD.WIDE.U32 R2, R29, R89.reuse, R6 ;  /* 0x000000591d027225 */ /* 0x080fe200078e0006 */
[----:B------:R-:W-:Y:S02]  /*16670*/  IADD3 RZ, P6, PT, R49, R10, RZ ;  /* 0x0000000a31ff7210 */ /* 0x000fe40007fde0ff */
[----:B------:R-:W-:Y:S01]  /*16680*/  SEL R71, RZ, 0x1, P2 ;  /* 0x00000001ff477807 */ /* 0x000fe20001000000 */
[C---:B------:R-:W-:Y:S02]  /*16690*/  IMAD R83, R26.reuse, R89, R12 ;  /* 0x000000591a537224 */ /* 0x040fe400078e020c */
[----:B------:R-:W-:Y:S02]  /*166a0*/  IMAD.MOV.U32 R56, RZ, RZ, R13 ;  /* 0x000000ffff387224 */ /* 0x000fe400078e000d */
[----:B------:R-:W-:-:S04]  /*166b0*/  IMAD.WIDE.U32 R12, R26, R91, RZ ;  /* 0x0000005b1a0c7225 */ /* 0x000fc800078e00ff */
[----:B------:R-:W-:Y:S02]  /*166c0*/  IMAD R10, R86, R23, RZ ;  /* 0x00000017560a7224 */ /* 0x000fe400078e02ff */
[----:B------:R-:W-:Y:S01]  /*166d0*/  IMAD.X R9, RZ, RZ, RZ, P1 ;  /* 0x000000ffff097224 */ /* 0x000fe200008e06ff */
[----:B------:R-:W-:Y:S01]  /*166e0*/  ISETP.GE.U32.AND P1, PT, R2, R6, PT ;  /* 0x000000060200720c */ /* 0x000fe20003f26070 */
[----:B------:R-:W-:Y:S02]  /*166f0*/  IMAD.IADD R83, R3, 0x1, R83 ;  /* 0x0000000103537824 */ /* 0x000fe400078e0253 */
[----:B------:R-:W-:-:S03]  /*16700*/  IMAD.WIDE.U32 R72, R26, R90, RZ ;  /* 0x0000005a1a487225 */ /* 0x000fc600078e00ff */
[----:B------:R-:W-:Y:S01]  /*16710*/  ISETP.GE.U32.AND.EX P1, PT, R83, R7, PT, P1 ;  /* 0x000000075300720c */ /* 0x000fe20003f26110 */
[----:B------:R-:W-:Y:S02]  /*16720*/  IMAD.MOV.U32 R8, RZ, RZ, R11 ;  /* 0x000000ffff087224 */ /* 0x000fe400078e000b */
[----:B------:R-:W-:-:S04]  /*16730*/  IMAD.WIDE.U32 R50, R85, R23, RZ ;  /* 0x0000001755327225 */ /* 0x000fc800078e00ff */
[----:B------:R-:W-:-:S04]  /*16740*/  IMAD.WIDE.U32 R54, R29, R91, RZ ;  /* 0x0000005b1d367225 */ /* 0x000fc800078e00ff */
[----:B------:R-:W-:Y:S02]  /*16750*/  IMAD R11, R85, R22, R10 ;  /* 0x00000016550b7224 */ /* 0x000fe400078e020a */
[----:B------:R-:W-:-:S04]  /*16760*/  IMAD.WIDE.U32 R12, P0, R29, R84, R12 ;  /* 0x000000541d0c7225 */ /* 0x000fc8000780000c */
[----:B------:R-:W-:-:S04]  /*16770*/  IMAD.WIDE.U32.X R56, R87, R22, R56, P4 ;  /* 0x0000001657387225 */ /* 0x000fc800020e0438 */
[----:B------:R-:W-:Y:S02]  /*16780*/  IMAD R63, R84, R29, RZ ;  /* 0x0000001d543f7224 */ /* 0x000fe400078e02ff */
[----:B------:R-:W-:-:S04]  /*16790*/  IMAD.WIDE.U32 R6, R29, R90, RZ ;  /* 0x0000005a1d067225 */ /* 0x000fc800078e00ff */
[----:B------:R-:W-:-:S04]  /*167a0*/  IMAD.WIDE.U32 R72, P4, R29, R87, R72 ;  /* 0x000000571d487225 */ /* 0x000fc80007880048 */
[----:B------:R-:W-:Y:S02]  /*167b0*/  IMAD.IADD R51, R51, 0x1, R11 ;  /* 0x0000000133337824 */ /* 0x000fe400078e020b */
[----:B------:R-:W-:Y:S01]  /*167c0*/  IMAD.X R49, RZ, RZ, RZ, P3 ;  /* 0x000000ffff317224 */ /* 0x000fe200018e06ff */
[----:B------:R-:W-:Y:S01]  /*167d0*/  IADD3 R6, P2, P3, R50, R56, R71 ;  /* 0x0000003832067210 */ /* 0x000fe20007b5e047 */
[C---:B------:R-:W-:Y:S01]  /*167e0*/  IMAD.WIDE.U32.X R8, R26.reuse, R88, R8, P6 ;  /* 0x000000581a087225 */ /* 0x040fe200030e0408 */
[----:B------:R-:W-:Y:S02]  /*167f0*/  IADD3 RZ, P6, PT, R55, R12, RZ ;  /* 0x0000000c37ff7210 */ /* 0x000fe40007fde0ff */
[----:B------:R-:W-:Y:S01]  /*16800*/  SEL R55, RZ, 0x1, P1 ;  /* 0x00000001ff377807 */ /* 0x000fe20000800000 */
[-C--:B------:R-:W-:Y:S01]  /*16810*/  IMAD R63, R26, R91.reuse, R63 ;  /* 0x0000005b1a3f7224 */ /* 0x080fe200078e023f */
[----:B------:R-:W-:Y:S01]  /*16820*/  IADD3 RZ, P1, PT, R7, R72, RZ ;  /* 0x0000004807ff7210 */ /* 0x000fe20007f3e0ff */
        /* <DEDUP_REMOVED lines=13> */
[----:B------:R-:W-:Y:S01]  /*16900*/  IMAD R13, R87, R29, RZ ;  /* 0x0000001d570d7224 */ /* 0x000fe200078e02ff */
[----:B------:R-:W-:Y:S01]  /*16910*/  ISETP.GE.U32.AND.EX P0, PT, R63, R5, PT, P0 ;  /* 0x000000053f00720c */ /* 0x000fe20003f06100 */
[----:B------:R-:W-:Y:S01]  /*16920*/  IMAD.WIDE.U32.X R48, R86, R22, R48, P5 ;  /* 0x0000001656307225 */ /* 0x000fe200028e0430 */
[----:B------:R-:W-:-:S02]  /*16930*/  ISETP.GE.U32.AND.EX P2, PT, R9, R63, PT, P2 ;  /* 0x0000003f0900720c */ /* 0x000fc40003f46120 */
[----:B------:R-:W-:Y:S01]  /*16940*/  SEL R51, RZ, 0x1, P3 ;  /* 0x00000001ff337807 */ /* 0x000fe20001800000 */
[----:B------:R-:W-:Y:S01]  /*16950*/  IMAD.WIDE.U32 R4, R29, R85, RZ ;  /* 0x000000551d047225 */ /* 0x000fe200078e00ff */
[----:B------:R-:W-:Y:S02]  /*16960*/  SEL R4, RZ, 0x1, P0 ;  /* 0x00000001ff047807 */ /* 0x000fe40000000000 */
[----:B------:R-:W-:Y:S01]  /*16970*/  SEL R55, RZ, 0x1, P2 ;  /* 0x00000001ff377807 */ /* 0x000fe20001000000 */
[----:B------:R-:W-:Y:S01]  /*16980*/  IMAD.WIDE.U32.X R10, R26, R84, R10, P6 ;  /* 0x000000541a0a7225 */ /* 0x000fe200030e040a */
[----:B------:R-:W-:-:S03]  /*16990*/  IADD3 R50, P3, PT, R51, R48, RZ ;  /* 0x0000003033327210 */ /* 0x000fc60007f7e0ff */
[----:B------:R-:W-:Y:S01]  /*169a0*/  IMAD.WIDE.U32 R62, R29, R90, R6 ;  /* 0x0000005a1d3e7225 */ /* 0x000fe200078e0006 */
[----:B------:R-:W-:-:S03]  /*169b0*/  IADD3 R55, P5, P6, R55, R10, R4 ;  /* 0x0000000a37377210 */ /* 0x000fc60007ebe004 */
[----:B------:R-:W-:Y:S01]  /*169c0*/  IMAD R13, R26, R90, R13 ;  /* 0x0000005a1a0d7224 */ /* 0x000fe200078e020d */
[----:B------:R-:W-:Y:S01]  /*169d0*/  ISETP.GE.U32.AND P2, PT, R62, R6, PT ;  /* 0x000000063e00720c */ /* 0x000fe20003f46070 */
[----:B------:R-:W-:Y:S01]  /*169e0*/  IMAD.WIDE.U32 R56, P0, R29, R86, R56 ;  /* 0x000000561d387225 */ /* 0x000fe20007800038 */
[----:B------:R-:W-:Y:S02]  /*169f0*/  IADD3.X R54, PT, PT, RZ, R11, RZ, P5, P6 ;  /* 0x0000000bff367210 */ /* 0x000fe40002fec4ff */
[----:B------:R-:W-:Y:S01]  /*16a00*/  IADD3 R10, P6, PT, R55, R62, RZ ;  /* 0x0000003e370a7210 */ /* 0x000fe20007fde0ff */
[----:B------:R-:W-:Y:S02]  /*16a10*/  IMAD.IADD R63, R63, 0x1, R13 ;  /* 0x000000013f3f7824 */ /* 0x000fe400078e020d */
[----:B------:R-:W-:Y:S01]  /*16a20*/  IMAD.X R51, RZ, RZ, R49, P3 ;  /* 0x000000ffff337224 */ /* 0x000fe200018e0631 */
[----:B------:R-:W-:Y:S01]  /*16a30*/  IADD3 RZ, P3, PT, R5, R56, RZ ;  /* 0x0000003805ff7210 */ /* 0x000fe20007f7e0ff */
[----:B------:R-:W-:Y:S01]  /*16a40*/  IMAD.WIDE.U32 R4, R25, R91, RZ ;  /* 0x0000005b19047225 */ /* 0x000fe200078e00ff */
[----:B------:R-:W-:-:S03]  /*16a50*/  ISETP.GE.U32.AND.EX P5, PT, R63, R7, PT, P2 ;  /* 0x000000073f00720c */ /* 0x000fc60003fa6120 */
[----:B------:R-:W-:Y:S01]  /*16a60*/  IMAD.WIDE.U32 R6, R25, R90, RZ ;  /* 0x0000005a19067225 */ /* 0x000fe200078e00ff */
[----:B------:R-:W-:-:S03]  /*16a70*/  SEL R56, RZ, 0x1, P5 ;  /* 0x00000001ff387807 */ /* 0x000fc60002800000 */
[----:B------:R-:W-:-:S04]  /*16a80*/  IMAD.WIDE.U32 R52, R28, R91, RZ ;  /* 0x0000005b1c347225 */ /* 0x000fc800078e00ff */
[----:B------:R-:W-:-:S04]  /*16a90*/  IMAD.WIDE.U32 R4, P2, R28, R84, R4 ;  /* 0x000000541c047225 */ /* 0x000fc80007840004 */
[----:B------:R-:W-:-:S04]  /*16aa0*/  IMAD.WIDE.U32 R12, R28, R90, RZ ;  /* 0x0000005a1c0c7225 */ /* 0x000fc800078e00ff */
[----:B------:R-:W-:-:S04]  /*16ab0*/  IMAD.WIDE.U32 R6, P5, R28, R87, R6 ;  /* 0x000000571c067225 */ /* 0x000fc800078a0006 */
[----:B------:R-:W-:Y:S01]  /*16ac0*/  IMAD.X R71, RZ, RZ, RZ, P4 ;  /* 0x000000ffff477224 */ /* 0x000fe200020e06ff */
[----:B------:R-:W-:Y:S01]  /*16ad0*/  IADD3 RZ, P4, PT, R13, R6, RZ ;  /* 0x000000060dff7210 */ /* 0x000fe20007f9e0ff */
[----:B------:R-:W-:Y:S02]  /*16ae0*/  IMAD.MOV.U32 R70, RZ, RZ, R73 ;  /* 0x000000ffff467224 */ /* 0x000fe400078e0049 */
[----:B------:R-:W-:Y:S01]  /*16af0*/  IMAD.X R11, R63, 0x1, R54, P6 ;  /* 0x000000013f0b7824 */ /* 0x000fe200030e0636 */
[----:B------:R-:W-:Y:S01]  /*16b00*/  IADD3 RZ, P6, PT, R53, R4, RZ ;  /* 0x0000000435ff7210 */ /* 0x000fe20007fde0ff */
[----:B------:R-:W-:-:S04]  /*16b10*/  IMAD.WIDE.U32 R48, R25, R89, RZ ;  /* 0x0000005919307225 */ /* 0x000fc800078e00ff */
[----:B------:R-:W-:Y:S02]  /*16b20*/  IMAD.X R53, RZ, RZ, RZ, P0 ;  /* 0x000000ffff357224 */ /* 0x000fe400000e06ff */
[----:B------:R-:W-:Y:S02]  /*16b30*/  IMAD.MOV.U32 R52, RZ, RZ, R57 ;  /* 0x000000ffff347224 */ /* 0x000fe400078e0039 */
[----:B------:R-:W-:Y:S01]  /*16b40*/  IMAD.WIDE.U32.X R70, R26, R87, R70, P1 ;  /* 0x000000571a467225 */ /* 0x000fe200008e0446 */
[----:B------:R-:W-:-:S03]  /*16b50*/  ISETP.GE.U32.AND P1, PT, R10, R62, PT ;  /* 0x0000003e0a00720c */ /* 0x000fc60003f26070 */
[----:B------:R-:W-:Y:S02]  /*16b60*/  IMAD R6, R88, R28, RZ ;  /* 0x0000001c58067224 */ /* 0x000fe400078e02ff */
[----:B------:R-:W-:Y:S01]  /*16b70*/  IMAD.WIDE.U32.X R52, R26, R86, R52, P3 ;  /* 0x000000561a347225 */ /* 0x000fe200018e0434 */
[----:B------:R-:W-:-:S03]  /*16b80*/  ISETP.GE.U32.AND.EX P3, PT, R11, R63, PT, P1 ;  /* 0x0000003f0b00720c */ /* 0x000fc60003f66110 */
[----:B------:R-:W-:Y:S01]  /*16b90*/  IMAD.MOV.U32 R12, RZ, RZ, R5 ;  /* 0x000000ffff0c7224 */ /* 0x000fe200078e0005 */
[----:B------:R-:W-:Y:S01]  /*16ba0*/  SEL R63, RZ, 0x1, P3 ;  /* 0x00000001ff3f7807 */ /* 0x000fe20001800000 */
[----:B------:R-:W-:Y:S02]  /*16bb0*/  IMAD R73, R86, R29, RZ ;  /* 0x0000001d56497224 */ /* 0x000fe400078e02ff */
[----:B------:R-:W-:-:S04]  /*16bc0*/  IMAD.WIDE.U32 R54, R28, R89, RZ ;  /* 0x000000591c367225 */ /* 0x000fc800078e00ff */
[----:B------:R-:W-:-:S04]  /*16bd0*/  IMAD.WIDE.U32 R48, P0, R28, R88, R48 ;  /* 0x000000581c307225 */ /* 0x000fc80007800030 */
[----:B------:R-:W-:-:S04]  /*16be0*/  IMAD.WIDE.U32 R4, R28, R89, R8 ;  /* 0x000000591c047225 */ /* 0x000fc800078e0008 */
[----:B------:R-:W-:Y:S01]  /*16bf0*/  IMAD R75, R25, R89, R6 ;  /* 0x00000059194b7224 */ /* 0x000fe200078e0206 */
[----:B------:R-:W-:Y:S01]  /*16c00*/  ISETP.GE.U32.AND P1, PT, R4, R8, PT ;  /* 0x000000080400720c */ /* 0x000fe20003f26070 */
[-C--:B------:R-:W-:Y:S02]  /*16c10*/  IMAD R73, R26, R85.reuse, R73 ;  /* 0x000000551a497224 */ /* 0x080fe400078e0249 */
[----:B------:R-:W-:Y:S01]  /*16c20*/  IMAD.X R13, RZ, RZ, RZ, P2 ;  /* 0x000000ffff0d7224 */ /* 0x000fe200010e06ff */
[----:B------:R-:W-:Y:S01]  /*16c30*/  IADD3 RZ, P2, PT, R55, R48, RZ ;  /* 0x0000003037ff7210 */ /* 0x000fe20007f5e0ff */
[----:B------:R-:W-:Y:S02]  /*16c40*/  IMAD.IADD R26, R5, 0x1, R75 ;  /* 0x00000001051a7824 */ /* 0x000fe400078e024b */
[----:B------:R-:W-:Y:S02]  /*16c50*/  IMAD.X R57, RZ, RZ, RZ, P0 ;  /* 0x000000ffff397224 */ /* 0x000fe400000e06ff */
[----:B------:R-:W-:Y:S01]  /*16c60*/  IMAD.WIDE.U32 R54, R29, R85, R50 ;  /* 0x000000551d367225 */ /* 0x000fe200078e0032 */
[----:B------:R-:W-:-:S02]  /*16c70*/  IADD3 R29, P0, P3, R63, R70, R56 ;  /* 0x000000463f1d7210 */ /* 0x000fc40007b1e038 */
[----:B------:R-:W-:Y:S01]  /*16c80*/  ISETP.GE.U32.AND.EX P1, PT, R26, R9, PT, P1 ;  /* 0x000000091a00720c */ /* 0x000fe20003f26110 */
[----:B------:R-:W-:Y:S01]  /*16c90*/  IMAD.MOV.U32 R56, RZ, RZ, R49 ;  /* 0x000000ffff387224 */ /* 0x000fe200078e0031 */
[----:B------:R-:W-:Y:S01]  /*16ca0*/  IADD3.X R70, PT, PT, RZ, R71, RZ, P0, P3 ;  /* 0x00000047ff467210 */ /* 0x000fe200007e64ff */
[----:B------:R-:W-:Y:S01]  /*16cb0*/  IMAD R6, R84, R28, RZ ;  /* 0x0000001c54067224 */ /* 0x000fe200078e02ff */
[----:B------:R-:W-:Y:S01]  /*16cc0*/  SEL R9, RZ, 0x1, P1 ;  /* 0x00000001ff097807 */ /* 0x000fe20000800000 */
[----:B------:R-:W-:Y:S01]  /*16cd0*/  IMAD.WIDE.U32 R48, R28, R91, R10 ;  /* 0x0000005b1c307225 */ /* 0x000fe200078e000a */
[----:B------:R-:W-:Y:S02]  /*16ce0*/  IADD3 R8, P3, PT, R29, R54, RZ ;  /* 0x000000361d087210 */ /* 0x000fe40007f7e0ff */
[----:B------:R-:W-:Y:S01]  /*16cf0*/  ISETP.GE.U32.AND P0, PT, R54, R50, PT ;  /* 0x000000323600720c */ /* 0x000fe20003f06070 */
[----:B------:R-:W-:-:S04]  /*16d00*/  IMAD.WIDE.U32.X R56, R25, R88, R56, P2 ;  /* 0x0000005819387225 */ /* 0x000fc800010e0438 */
[----:B------:R-:W-:Y:S01]  /*16d10*/  IMAD R63, R25, R91, R6 ;  /* 0x0000005b193f7224 */ /* 0x000fe200078e0206 */
[----:B------:R-:W-:Y:S01]  /*16d20*/  IADD3 R72, P1, P2, R48, R56, R9 ;  /* 0x0000003830487210 */ /* 0x000fe20007a3e009 */
[----:B------:R-:W-:Y:S02]  /*16d30*/  IMAD.IADD R55, R55, 0x1, R73 ;  /* 0x0000000137377824 */ /* 0x000fe400078e0249 */
[----:B------:R-:W-:Y:S02]  /*16d40*/  IMAD.IADD R29, R49, 0x1, R63 ;  /* 0x00000001311d7824 */ /* 0x000fe400078e023f */
[----:B------:R-:W-:Y:S01]  /*16d50*/  IMAD.X R9, R55, 0x1, R70, P3 ;  /* 0x0000000137097824 */ /* 0x000fe200018e0646 */
[----:B------:R-:W-:Y:S01]  /*16d60*/  ISETP.GE.U32.AND P3, PT, R8, R54, PT ;  /* 0x000000360800720c */ /* 0x000fe20003f66070 */
[----:B------:R-:W-:Y:S01]  /*16d70*/  IMAD.X R71, RZ, RZ, RZ, P5 ;  /* 0x000000ffff477224 */ /* 0x000fe200028e06ff */
[----:B------:R-:W-:Y:S01]  /*16d80*/  IADD3.X R73, PT, PT, R29, R57, RZ, P1, P2 ;  /* 0x000000391d497210 */ /* 0x000fe20000fe44ff */
[----:B------:R-:W-:Y:S01]  /*16d90*/  IMAD.WIDE.U32 R62, R28, R90, R8 ;  /* 0x0000005a1c3e7225 */ /* 0x000fe200078e0008 */
[----:B------:R-:W-:-:S02]  /*16da0*/  ISETP.GE.U32.AND.EX P0, PT, R55, R51, PT, P0 ;  /* 0x000000333700720c */ /* 0x000fc40003f06100 */
[----:B------:R-:W-:Y:S01]  /*16db0*/  ISETP.GE.U32.AND P1, PT, R48, R10, PT ;  /* 0x0000000a3000720c */ /* 0x000fe20003f26070 */
[----:B------:R-:W-:Y:S01]  /*16dc0*/  IMAD.WIDE.U32.X R50, R25, R84, R12, P6 ;  /* 0x0000005419327225 */ /* 0x000fe200030e040c */
[----:B------:R-:W-:Y:S02]  /*16dd0*/  ISETP.GE.U32.AND P2, PT, R72, R48, PT ;  /* 0x000000304800720c */ /* 0x000fe40003f46070 */
[----:B------:R-:W-:Y:S01]  /*16de0*/  ISETP.GE.U32.AND.EX P3, PT, R9, R55, PT, P3 ;  /* 0x000000370900720c */ /* 0x000fe20003f66130 */
[----:B------:R-:W-:Y:S01]  /*16df0*/  IMAD.WIDE.U32 R54, R25, R85, RZ ;  /* 0x0000005519367225 */ /* 0x000fe200078e00ff */
[----:B------:R-:W-:Y:S02]  /*16e00*/  ISETP.GE.U32.AND.EX P1, PT, R29, R11, PT, P1 ;  /* 0x0000000b1d00720c */ /* 0x000fe40003f26110 */
[----:B------:R-:W-:Y:S01]  /*16e10*/  ISETP.GE.U32.AND.EX P2, PT, R73, R29, PT, P2 ;  /* 0x0000001d4900720c */ /* 0x000fe20003f46120 */
[----:B------:R-:W-:Y:S01]  /*16e20*/  IMAD.WIDE.U32 R10, R28, R85, RZ ;  /* 0x000000551c0a7225 */ /* 0x000fe200078e00ff */
[----:B------:R-:W-:-:S02]  /*16e30*/  SEL R48, RZ, 0x1, P0 ;  /* 0x00000001ff307807 */ /* 0x000fc40000000000 */
[----:B------:R-:W-:Y:S01]  /*16e40*/  SEL R29, RZ, 0x1, P3 ;  /* 0x00000001ff1d7807 */ /* 0x000fe20001800000 */
[----:B------:R-:W-:Y:S01]  /*16e50*/  IMAD.WIDE.U32 R54, P0, R28, R86, R54 ;  /* 0x000000561c367225 */ /* 0x000fe20007800036 */
[----:B------:R-:W-:Y:S02]  /*16e60*/  SEL R6, RZ, 0x1, P1 ;  /* 0x00000001ff067807 */ /* 0x000fe40000800000 */
[----:B------:R-:W-:Y:S01]  /*16e70*/  IADD3 R10, P1, P3, R29, R52, R48 ;  /* 0x000000341d0a7210 */ /* 0x000fe20007b3e030 */
[----:B------:R-:W-:Y:S01]  /*16e80*/  IMAD.WIDE.U32 R12, R24, R91, RZ ;  /* 0x0000005b180c7225 */ /* 0x000fe200078e00ff */
[----:B------:R-:W-:Y:S02]  /*16e90*/  SEL R57, RZ, 0x1, P2 ;  /* 0x00000001ff397807 */ /* 0x000fe40001000000 */
[----:B------:R-:W-:Y:S01]  /*16ea0*/  IADD3 RZ, P2, PT, R11, R54, RZ ;  /* 0x000000360bff7210 */ /* 0x000fe20007f5e0ff */
[----:B------:R-:W-:Y:S01]  /*16eb0*/  IMAD R29, R87, R28, RZ ;  /* 0x0000001c571d7224 */ /* 0x000fe200078e02ff */
[----:B------:R-:W-:Y:S01]  /*16ec0*/  IADD3.X R11, PT, PT, RZ, R53, RZ, P1, P3 ;  /* 0x00000035ff0b7210 */ /* 0x000fe20000fe64ff */
[----:B------:R-:W-:Y:S01]  /*16ed0*/  IMAD.WIDE.U32 R48, R27, R91, RZ ;  /* 0x0000005b1b307225 */ /* 0x000fe200078e00ff */
[----:B------:R-:W-:-:S03]  /*16ee0*/  IADD3 R57, P3, P6, R57, R50, R6 ;  /* 0x0000003239397210 */ /* 0x000fc60007e7e006 */
[-C--:B------:R-:W-:Y:S01]  /*16ef0*/  IMAD R29, R25, R90.reuse, R29 ;  /* 0x0000005a191d7224 */ /* 0x080fe200078e021d */
[----:B------:R-:W-:Y:S01]  /*16f00*/  IADD3.X R6, PT, PT, RZ, R51, RZ, P3, P6 ;  /* 0x00000033ff067210 */ /* 0x000fe20001fec4ff */
[----:B------:R-:W-:Y:S01]  /*16f10*/  IMAD.WIDE.U32 R50, R24, R90, RZ ;  /* 0x0000005a18327225 */ /* 0x000fe200078e00ff */
[----:B------:R-:W-:-:S03]  /*16f20*/  IADD3 R48, P6, PT, R57, R62, RZ ;  /* 0x0000003e39307210 */ /* 0x000fc60007fde0ff */
[----:B------:R-:W-:-:S04]  /*16f30*/  IMAD.WIDE.U32 R12, P1, R27, R84, R12 ;  /* 0x000000541b0c7225 */ /* 0x000fc8000782000c */
[----:B------:R-:W-:Y:S01]  /*16f40*/  IMAD.WIDE.U32 R52, R24, R89, RZ ;  /* 0x0000005918347225 */ /* 0x000fe200078e00ff */
[----:B------:R-:W-:-:S03]  /*16f50*/  IADD3 RZ, P3, PT, R49, R12, RZ ;  /* 0x0000000c31ff7210 */ /* 0x000fc60007f7e0ff */
[----:B------:R-:W-:Y:S02]  /*16f60*/  IMAD.IADD R29, R63, 0x1, R29 ;  /* 0x000000013f1d7824 */ /* 0x000fe400078e021d */
[----:B------:R-:W-:Y:S02]  /*16f70*/  IMAD.MOV.U32 R70, RZ, RZ, R7 ;  /* 0x000000ffff467224 */ /* 0x000fe400078e0007 */
[----:B------:R-:W-:-:S04]  /*16f80*/  IMAD.WIDE.U32 R56, R27, R90, RZ ;  /* 0x0000005a1b387225 */ /* 0x000fc800078e00ff */
[----:B------:R-:W-:-:S04]  /*16f90*/  IMAD.WIDE.U32 R50, P5, R27, R87, R50 ;  /* 0x000000571b327225 */ /* 0x000fc800078a0032 */
[----:B------:R-:W-:Y:S02]  /*16fa0*/  IMAD.X R49, R29, 0x1, R6, P6 ;  /* 0x000000011d317824 */ /* 0x000fe400030e0606 */
[----:B------:R-:W-:-:S04]  /*16fb0*/  IMAD.WIDE.U32 R52, P6, R27, R88, R52 ;  /* 0x000000581b347225 */ /* 0x000fc800078c0034 */
[----:B------:R-:W-:-:S04]  /*16fc0*/  IMAD.WIDE.U32 R6, R27, R89, RZ ;  /* 0x000000591b067225 */ /* 0x000fc800078e00ff */
[----:B------:R-:W-:Y:S01]  /*16fd0*/  IMAD.WIDE.U32.X R70, R25, R87, R70, P4 ;  /* 0x0000005719467225 */ /* 0x000fe200020e0446 */
[----:B------:R-:W-:-:S03]  /*16fe0*/  IADD3 RZ, P4, PT, R57, R50, RZ ;  /* 0x0000003239ff7210 */ /* 0x000fc60007f9e0ff */
[----:B------:R-:W-:Y:S02]  /*16ff0*/  IMAD R12, R88, R27, RZ ;  /* 0x0000001b580c7224 */ /* 0x000fe400078e02ff */
[----:B------:R-:W-:Y:S01]  /*17000*/  IMAD.X R57, RZ, RZ, RZ, P0 ;  /* 0x000000ffff397224 */ /* 0x000fe200000e06ff */
[----:B------:R-:W-:Y:S01]  /*17010*/  IADD3 RZ, P0, PT, R7, R52, RZ ;  /* 0x0000003407ff7210 */ /* 0x000fe20007f1e0ff */
[----:B------:R-:W-:-:S04]  /*17020*/  IMAD.WIDE.U32 R6, R27, R89, R72 ;  /* 0x000000591b067225 */ /* 0x000fc800078e0048 */
[----:B------:R-:W-:Y:S02]  /*17030*/  IMAD R63, R24, R89, R12 ;  /* 0x00000059183f7224 */ /* 0x000fe400078e020c */
[----:B------:R-:W-:Y:S02]  /*17040*/  IMAD.MOV.U32 R56, RZ, RZ, R55 ;  /* 0x000000ffff387224 */ /* 0x000fe400078e0037 */
[----:B------:R-:W-:Y:S02]  /*17050*/  IMAD.IADD R12, R7, 0x1, R63 ;  /* 0x00000001070c7824 */ /* 0x000fe400078e023f */
[----:B------:R-:W-:Y:S01]  /*17060*/  IMAD.WIDE.U32.X R54, R25, R86, R56, P2 ;  /* 0x0000005619367225 */ /* 0x000fe200010e0438 */
[----:B------:R-:W-:-:S03]  /*17070*/  ISETP.GE.U32.AND P2, PT, R6, R72, PT ;  /* 0x000000480600720c */ /* 0x000fc60003f46070 */
[----:B------:R-:W-:Y:S01]  /*17080*/  IMAD.X R79, RZ, RZ, RZ, P1 ;  /* 0x000000ffff4f7224 */ /* 0x000fe200008e06ff */
[----:B------:R-:W-:Y:S01]  /*17090*/  ISETP.GE.U32.AND.EX P2, PT, R12, R73, PT, P2 ;  /* 0x000000490c00720c */ /* 0x000fe20003f46120 */
[----:B------:R-:W-:-:S03]  /*170a0*/  IMAD.WIDE.U32 R72, R24, R85, RZ ;  /* 0x0000005518487225 */ /* 0x000fc600078e00ff */
[----:B------:R-:W-:Y:S01]  /*170b0*/  SEL R63, RZ, 0x1, P2 ;  /* 0x00000001ff3f7807 */ /* 0x000fe20001000000 */
[----:B------:R-:W-:-:S04]  /*170c0*/  IMAD.WIDE.U32 R74, R27, R85, RZ ;  /* 0x000000551b4a7225 */ /* 0x000fc800078e00ff */
[----:B------:R-:W-:-:S04]  /*170d0*/  IMAD.WIDE.U32 R72, P1, R27, R86, R72 ;  /* 0x000000561b487225 */ /* 0x000fc80007820048 */
[----:B------:R-:W-:Y:S01]  /*170e0*/  IMAD.X R77, RZ, RZ, RZ, P5 ;  /* 0x000000ffff4d7224 */ /* 0x000fe200028e06ff */
[----:B------:R-:W-:Y:S01]  /*170f0*/  IADD3 RZ, P5, PT, R75, R72, RZ ;  /* 0x000000484bff7210 */ /* 0x000fe20007fbe0ff */
[----:B------:R-:W-:Y:S01]  /*17100*/  IMAD.X R57, RZ, RZ, RZ, P6 ;  /* 0x000000ffff397224 */ /* 0x000fe200030e06ff */
[----:B------:R-:W-:Y:S01]  /*17110*/  ISETP.GE.U32.AND P6, PT, R62, R8, PT ;  /* 0x000000083e00720c */ /* 0x000fe20003fc6070 */
[----:B------:R-:W-:Y:S01]  /*17120*/  IMAD.X R75, RZ, RZ, RZ, P1 ;  /* 0x000000ffff4b7224 */ /* 0x000fe200008e06ff */
[----:B------:R-:W-:Y:S01]  /*17130*/  ISETP.GE.U32.AND P1, PT, R48, R62, PT ;  /* 0x0000003e3000720c */ /* 0x000fe20003f26070 */
[----:B------:R-:W-:Y:S01]  /*17140*/  IMAD R8, R86, R28, RZ ;  /* 0x0000001c56087224 */ /* 0x000fe200078e02ff */
[----:B------:R-:W-:Y:S01]  /*17150*/  ISETP.GE.U32.AND.EX P6, PT, R29, R9, PT, P6 ;  /* 0x000000091d00720c */ /* 0x000fe20003fc6160 */
[----:B------:R-:W-:Y:S01]  /*17160*/  IMAD.MOV.U32 R76, RZ, RZ, R51 ;  /* 0x000000ffff4c7224 */ /* 0x000fe200078e0033 */
[----:B------:R-:W-:Y:S01]  /*17170*/  ISETP.GE.U32.AND.EX P1, PT, R49, R29, PT, P1 ;  /* 0x0000001d3100720c */ /* 0x000fe20003f26110 */
[----:B------:R-:W-:Y:S01]  /*17180*/  IMAD.MOV.U32 R56, RZ, RZ, R53 ;  /* 0x000000ffff387224 */ /* 0x000fe200078e0035 */
[----:B------:R-:W-:Y:S01]  /*17190*/  SEL R50, RZ, 0x1, P6 ;  /* 0x00000001ff327807 */ /* 0x000fe20003000000 */
[----:B------:R-:W-:-:S02]  /*171a0*/  IMAD R51, R84, R27, RZ ;  /* 0x0000001b54337224 */ /* 0x000fc400078e02ff */
[----:B------:R-:W-:Y:S02]  /*171b0*/  IMAD R25, R25, R85, R8 ;  /* 0x0000005519197224 */ /* 0x000fe400078e0208 */
[----:B------:R-:W-:Y:S02]  /*171c0*/  IMAD.MOV.U32 R78, RZ, RZ, R13 ;  /* 0x000000ffff4e7224 */ /* 0x000fe400078e000d */
[----:B------:R-:W-:Y:S01]  /*171d0*/  IMAD.MOV.U32 R74, RZ, RZ, R73 ;  /* 0x000000ffff4a7224 */ /* 0x000fe200078e0049 */
[----:B------:R-:W-:Y:S01]  /*171e0*/  SEL R73, RZ, 0x1, P1 ;  /* 0x00000001ff497807 */ /* 0x000fe20000800000 */
[-C--:B------:R-:W-:Y:S02]  /*171f0*/  IMAD R51, R24, R91.reuse, R51 ;  /* 0x0000005b18337224 */ /* 0x080fe400078e0233 */
[----:B------:R-:W-:-:S04]  /*17200*/  IMAD.WIDE.U32 R8, R27, R91, R48 ;  /* 0x0000005b1b087225 */ /* 0x000fc800078e0030 */
[----:B------:R-:W-:Y:S01]  /*17210*/  IMAD.WIDE.U32.X R56, R24, R88, R56, P0 ;  /* 0x0000005818387225 */ /* 0x000fe200000e0438 */
[----:B------:R-:W-:-:S03]  /*17220*/  ISETP.GE.U32.AND P2, PT, R8, R48, PT ;  /* 0x000000300800720c */ /* 0x000fc60003f46070 */
[----:B------:R-:W-:-:S04]  /*17230*/  IMAD.WIDE.U32.X R78, R24, R84, R78, P3 ;  /* 0x00000054184e7225 */ /* 0x000fc800018e044e */
[----:B------:R-:W-:Y:S01]  /*17240*/  IMAD.WIDE.U32.X R76, R24, R87, R76, P4 ;  /* 0x00000057184c7225 */ /* 0x000fe200020e044c */
[----:B------:R-:W-:-:S03]  /*17250*/  IADD3 R73, P3, P4, R73, R70, R50 ;  /* 0x0000004649497210 */ /* 0x000fc60007c7e032 */
[----:B------:R-:W-:Y:S01]  /*17260*/  IMAD.WIDE.U32.X R74, R24, R86, R74, P5 ;  /* 0x00000056184a7225 */ /* 0x000fe200028e044a */
[----:B------:R-:W-:Y:S02]  /*17270*/  IADD3 R50, P5, P6, R8, R56, R63 ;  /* 0x0000003808327210 */ /* 0x000fe40007ebe03f */
[----:B------:R-:W-:Y:S01]  /*17280*/  IADD3.X R70, PT, PT, RZ, R71, RZ, P3, P4 ;  /* 0x00000047ff467210 */ /* 0x000fe20001fe84ff */
[----:B------:R-:W-:Y:S01]  /*17290*/  IMAD.IADD R51, R9, 0x1, R51 ;  /* 0x0000000109337824 */ /* 0x000fe200078e0233 */
[----:B------:R-:W-:Y:S01]  /*172a0*/  ISETP.GE.U32.AND P1, PT, R50, R8, PT ;  /* 0x000000083200720c */ /* 0x000fe20003f26070 */
[----:B------:R-:W-:-:S03]  /*172b0*/  IMAD.WIDE.U32 R28, R28, R85, R10 ;  /* 0x000000551c1c7225 */ /* 0x000fc600078e000a */
[----:B------:R-:W-:Y:S01]  /*172c0*/  IADD3.X R56, PT, PT, R51, R57, RZ, P5, P6 ;  /* 0x0000003933387210 */ /* 0x000fe20002fec4ff */
[----:B------:R-:W-:Y:S01]  /*172d0*/  IMAD.IADD R25, R29, 0x1, R25 ;  /* 0x000000011d197824 */ /* 0x000fe200078e0219 */
[----:B------:R-:W-:Y:S01]  /*172e0*/  ISETP.GE.U32.AND.EX P2, PT, R51, R49, PT, P2 ;  /* 0x000000313300720c */ /* 0x000fe20003f46120 */
[----:B------:R-:W-:Y:S01]  /*172f0*/  IMAD R53, R87, R27, RZ ;  /* 0x0000001b57357224 */ /* 0x000fe200078e02ff */
[----:B------:R-:W-:Y:S01]  /*17300*/  ISETP.GE.U32.AND.EX P1, PT, R56, R51, PT, P1 ;  /* 0x000000333800720c */ /* 0x000fe20003f26110 */
[----:B------:R-:W-:Y:S01]  /*17310*/  IMAD R13, R86, R27, RZ ;  /* 0x0000001b560d7224 */ /* 0x000fe200078e02ff */
[----:B------:R-:W-:Y:S01]  /*17320*/  IADD3 R8, P4, PT, R73, R28, RZ ;  /* 0x0000001c49087210 */ /* 0x000fe20007f9e0ff */
[----:B------:R-:W-:Y:S01]  /*17330*/  IMAD R53, R24, R90, R53 ;  /* 0x0000005a18357224 */ /* 0x000fe200078e0235 */
[----:B------:R-:W-:Y:S01]  /*17340*/  ISETP.GE.U32.AND P0, PT, R28, R10, PT ;  /* 0x0000000a1c00720c */ /* 0x000fe20003f06070 */
[----:B------:R-:W-:Y:S01]  /*17350*/  IMAD R13, R24, R85, R13 ;  /* 0x00000055180d7224 */ /* 0x000fe200078e020d */
[----:B------:R-:W-:Y:S01]  /*17360*/  SEL R10, RZ, 0x1, P2 ;  /* 0x00000001ff0a7807 */ /* 0x000fe20001000000 */
[----:B------:R-:W-:Y:S01]  /*17370*/  IMAD.X R9, R25, 0x1, R70, P4 ;  /* 0x0000000119097824 */ /* 0x000fe200020e0646 */
[----:B------:R-:W-:Y:S01]  /*17380*/  SEL R57, RZ, 0x1, P1 ;  /* 0x00000001ff397807 */ /* 0x000fe20000800000 */
[----:B------:R-:W-:Y:S01]  /*17390*/  IMAD R88, R88, R23, RZ ;  /* 0x0000001758587224 */ /* 0x000fe200078e02ff */
[----:B------:R-:W-:Y:S01]  /*173a0*/  ISETP.GE.U32.AND P3, PT, R8, R28, PT ;  /* 0x0000001c0800720c */ /* 0x000fe20003f66070 */
[----:B------:R-:W-:Y:S01]  /*173b0*/  IMAD.WIDE.U32 R90, R27, R90, R8 ;  /* 0x0000005a1b5a7225 */ /* 0x000fe200078e0008 */
[----:B------:R-:W-:-:S02]  /*173c0*/  ISETP.GE.U32.AND.EX P0, PT, R25, R11, PT, P0 ;  /* 0x0000000b1900720c */ /* 0x000fc40003f06100 */
[----:B------:R-:W-:Y:S01]  /*173d0*/  IADD3 R57, P2, P4, R57, R78, R10 ;  /* 0x0000004e39397210 */ /* 0x000fe20007c5e00a */
[----:B------:R-:W-:Y:S01]  /*173e0*/  IMAD.WIDE.U32 R10, R56, 0x3d1, RZ ;  /* 0x000003d1380a7825 */ /* 0x000fe200078e00ff */
[----:B------:R-:W-:Y:S02]  /*173f0*/  ISETP.GE.U32.AND.EX P1, PT, R9, R25, PT, P3 ;  /* 0x000000190900720c */ /* 0x000fe40003f26130 */
[----:B------:R-:W-:Y:S01]  /*17400*/  IADD3.X R78, PT, PT, RZ, R79, RZ, P2, P4 ;  /* 0x0000004fff4e7210 */ /* 0x000fe200017e84ff */
[----:B------:R-:W-:Y:S01]  /*17410*/  IMAD.WIDE.U32 R24, R50, 0x3d1, RZ ;  /* 0x000003d132187825 */ /* 0x000fe200078e00ff */
[----:B------:R-:W-:Y:S02]  /*17420*/  SEL R49, RZ, 0x1, P1 ;  /* 0x00000001ff317807 */ /* 0x000fe40000800000 */
[----:B------:R-:W-:Y:S01]  /*17430*/  SEL R28, RZ, 0x1, P0 ;  /* 0x00000001ff1c7807 */ /* 0x000fe20000000000 */
[----:B------:R-:W-:Y:S01]  /*17440*/  IMAD.WIDE.U32 R10, P2, RZ, R50, R10 ;  /* 0x00000032ff0a7225 */ /* 0x000fe2000784000a */
[----:B------:R-:W-:-:S02]  /*17450*/  IADD3 R57, P1, PT, R57, R90, RZ ;  /* 0x0000005a39397210 */ /* 0x000fc40007f3e0ff */
[----:B------:R-:W-:Y:S01]  /*17460*/  IADD3 R51, P3, PT, RZ, R24, RZ ;  /* 0x00000018ff337210 */ /* 0x000fe20007f7e0ff */
[----:B------:R-:W-:Y:S01]  /*17470*/  IMAD.IADD R29, R91, 0x1, R53 ;  /* 0x000000015b1d7824 */ /* 0x000fe200078e0235 */
[----:B------:R-:W-:Y:S01]  /*17480*/  IADD3 R53, P4, PT, R25, R10, RZ ;  /* 0x0000000a19357210 */ /* 0x000fe20007f9e0ff */
[----:B------:R-:W-:Y:S01]  /*17490*/  IMAD.X R25, RZ, RZ, RZ, P2 ;  /* 0x000000ffff197224 */ /* 0x000fe200010e06ff */
[----:B------:R-:W-:Y:S01]  /*174a0*/  IADD3 R10, P5, P6, R49, R54, R28 ;  /* 0x00000036310a7210 */ /* 0x000fe20007ebe01c */
[----:B------:R-:W-:Y:S01]  /*174b0*/  IMAD.X R54, R29, 0x1, R78, P1 ;  /* 0x000000011d367824 */ /* 0x000fe200008e064e */
[----:B------:R-:W-:Y:S01]  /*174c0*/  ISETP.GE.U32.AND P2, PT, R90, R8, PT ;  /* 0x000000085a00720c */ /* 0x000fe20003f46070 */
[----:B------:R-:W-:Y:S01]  /*174d0*/  IMAD.X R50, R53, 0x1, R50, P3 ;  /* 0x0000000135327824 */ /* 0x000fe200018e0632 */
[----:B------:R-:W-:Y:S02]  /*174e0*/  ISETP.GE.U32.AND P1, PT, R57, R90, PT ;  /* 0x0000005a3900720c */ /* 0x000fe40003f26070 */
[----:B------:R-:W-:Y:S01]  /*174f0*/  ISETP.GE.U32.AND.EX P2, PT, R29, R9, PT, P2 ;  /* 0x000000091d00720c */ /* 0x000fe20003f46120 */
[----:B------:R-:W-:Y:S01]  /*17500*/  IMAD.WIDE.U32 R8, R57, 0x3d1, RZ ;  /* 0x000003d139087825 */ /* 0x000fe200078e00ff */
[----:B------:R-:W-:-:S02]  /*17510*/  ISETP.GE.U32.AND.EX P1, PT, R54, R29, PT, P1 ;  /* 0x0000001d3600720c */ /* 0x000fc40003f26110 */
[----:B------:R-:W-:Y:S01]  /*17520*/  ISETP.GE.U32.AND P0, PT, R51, R24, PT ;  /* 0x000000183300720c */ /* 0x000fe20003f06070 */
[----:B------:R-:W-:Y:S01]  /*17530*/  IMAD.MOV.U32 R24, RZ, RZ, R11 ;  /* 0x000000ffff187224 */ /* 0x000fe200078e000b */
[----:B------:R-:W-:Y:S01]  /*17540*/  SEL R52, RZ, 0x1, P2 ;  /* 0x00000001ff347807 */ /* 0x000fe20001000000 */
[----:B------:R-:W-:Y:S01]  /*17550*/  IMAD.WIDE.U32 R28, R54, 0x3d1, RZ ;  /* 0x000003d1361c7825 */ /* 0x000fe200078e00ff */
[----:B------:R-:W-:Y:S02]  /*17560*/  SEL R63, RZ, 0x1, P1 ;  /* 0x00000001ff3f7807 */ /* 0x000fe40000800000 */
[----:B------:R-:W-:Y:S01]  /*17570*/  IADD3.X R11, PT, PT, RZ, R55, RZ, P5, P6 ;  /* 0x00000037ff0b7210 */ /* 0x000fe20002fec4ff */
[----:B------:R-:W-:Y:S01]  /*17580*/  IMAD.WIDE.U32.X R24, RZ, R56, R24, P4 ;  /* 0x00000038ff187225 */ /* 0x000fe200020e0418 */
[----:B------:R-:W-:Y:S02]  /*17590*/  IADD3 R63, P3, P4, R63, R76, R52 ;  /* 0x0000004c3f3f7210 */ /* 0x000fe40007c7e034 */
[----:B------:R-:W-:Y:S01]  /*175a0*/  ISETP.GE.U32.AND.EX P0, PT, R50, R53, PT, P0 ;  /* 0x000000353200720c */ /* 0x000fe20003f06100 */
[----:B------:R-:W-:Y:S01]  /*175b0*/  IMAD.WIDE.U32 R48, R27, R85, R10 ;  /* 0x000000551b307225 */ /* 0x000fe200078e000a */
[----:B------:R-:W-:-:S02]  /*175c0*/  IADD3.X R76, PT, PT, RZ, R77, RZ, P3, P4 ;  /* 0x0000004dff4c7210 */ /* 0x000fc40001fe84ff */
[----:B------:R-:W-:Y:S01]  /*175d0*/  IADD3 R27, P2, PT, R24, R8, RZ ;  /* 0x00000008181b7210 */ /* 0x000fe20007f5e0ff */
[----:B------:R-:W-:Y:S01]  /*175e0*/  IMAD.WIDE.U32 R28, P3, RZ, R57, R28 ;  /* 0x00000039ff1c7225 */ /* 0x000fe2000786001c */
[----:B------:R-:W-:Y:S02]  /*175f0*/  IADD3 R63, P6, PT, R63, R48, RZ ;  /* 0x000000303f3f7210 */ /* 0x000fe40007fde0ff */
[----:B------:R-:W-:Y:S01]  /*17600*/  IADD3 R56, P5, PT, R27, R56, RZ ;  /* 0x000000381b387210 */ /* 0x000fe20007fbe0ff */
[----:B------:R-:W-:Y:S01]  /*17610*/  IMAD.X R53, RZ, RZ, RZ, P3 ;  /* 0x000000ffff357224 */ /* 0x000fe200018e06ff */
[----:B------:R-:W-:Y:S01]  /*17620*/  IADD3 R24, P3, PT, R9, R28, RZ ;  /* 0x0000001c09187210 */ /* 0x000fe20007f7e0ff */
[----:B------:R-:W-:Y:S01]  /*17630*/  IMAD.IADD R49, R49, 0x1, R13 ;  /* 0x0000000131317824 */ /* 0x000fe200078e020d */
[----:B------:R-:W-:Y:S01]  /*17640*/  SEL R13, RZ, 0x1, P0 ;  /* 0x00000001ff0d7807 */ /* 0x000fe20000000000 */
[----:B------:R-:W-:Y:S01]  /*17650*/  IMAD.MOV.U32 R52, RZ, RZ, R29 ;  /* 0x000000ffff347224 */ /* 0x000fe200078e001d */
[----:B------:R-:W-:Y:S01]  /*17660*/  ISETP.GE.U32.AND P1, PT, R48, R10, PT ;  /* 0x0000000a3000720c */ /* 0x000fe20003f26070 */
[----:B------:R-:W-:Y:S01]  /*17670*/  IMAD.X R9, R24, 0x1, R25, P2 ;  /* 0x0000000118097824 */ /* 0x000fe200010e0619 */
[----:B------:R-:W-:Y:S01]  /*17680*/  ISETP.GE.U32.AND P4, PT, R27, R8, PT ;  /* 0x000000081b00720c */ /* 0x000fe20003f86070 */
[----:B------:R-:W-:Y:S01]  /*17690*/  IMAD.X R55, R49, 0x1, R76, P6 ;  /* 0x0000000131377824 */ /* 0x000fe200030e064c */
[C---:B------:R-:W-:Y:S01]  /*176a0*/  IADD3 R13, P6, PT, R56.reuse, R13, RZ ;  /* 0x0000000d380d7210 */ /* 0x040fe20007fde0ff */
[----:B------:R-:W-:Y:S01]  /*176b0*/  IMAD.X R8, R9, 0x1, R57, P5 ;  /* 0x0000000109087824 */ /* 0x000fe200028e0639 */
[----:B------:R-:W-:Y:S01]  /*176c0*/  ISETP.LT.U32.AND P0, PT, R56, R27, PT ;  /* 0x0000001b3800720c */ /* 0x000fe20003f01070 */
[----:B------:R-:W-:Y:S01]  /*176d0*/  IMAD.WIDE.U32.X R52, RZ, R54, R52, P3 ;  /* 0x00000036ff347225 */ /* 0x000fe200018e0434 */
[----:B------:R-:W-:-:S02]  /*176e0*/  ISETP.GE.U32.AND P3, PT, R63, R48, PT ;  /* 0x000000303f00720c */ /* 0x000fc40003f66070 */
[----:B------:R-:W-:Y:S01]  /*176f0*/  ISETP.GE.U32.AND.EX P1, PT, R49, R11, PT, P1 ;  /* 0x0000000b3100720c */ /* 0x000fe20003f26110 */
[----:B------:R-:W-:Y:S01]  /*17700*/  IMAD.WIDE.U32 R10, R55, 0x3d1, RZ ;  /* 0x000003d1370a7825 */ /* 0x000fe200078e00ff */
[----:B------:R-:W-:Y:S02]  /*17710*/  ISETP.GE.U32.AND.EX P4, PT, R9, R24, PT, P4 ;  /* 0x000000180900720c */ /* 0x000fe40003f86140 */
[----:B------:R-:W-:Y:S01]  /*17720*/  ISETP.GE.U32.AND P2, PT, R13, R56, PT ;  /* 0x000000380d00720c */ /* 0x000fe20003f46070 */
[----:B------:R-:W-:Y:S01]  /*17730*/  IMAD.X R27, RZ, RZ, R8, P6 ;  /* 0x000000ffff1b7224 */ /* 0x000fe200030e0608 */
        /* <DEDUP_REMOVED lines=9> */
[----:B------:R-:W-:Y:S01]  /*177d0*/  IADD3 R29, P4, P5, R29, R74, R28 ;  /* 0x0000004a1d1d7210 */ /* 0x000fe20007d9e01c */
[----:B------:R-:W-:Y:S01]  /*177e0*/  IMAD.MOV.U32 R8, RZ, RZ, R11 ;  /* 0x000000ffff087224 */ /* 0x000fe200078e000b */
        /* <DEDUP_REMOVED lines=45> */
[----:B------:R-:W-:Y:S01]  /*17ac0*/  ISETP.NE.AND.EX P0, PT, R71, RZ, PT, P0 ;  /* 0x000000ff4700720c */ /* 0x000fe20003f05300 */
[----:B------:R-:W-:Y:S02]  /*17ad0*/  IMAD R89, R89, R22, R88 ;  /* 0x0000001659597224 */ /* 0x000fe400078e0258 */
[----:B------:R-:W-:-:S10]  /*17ae0*/  IMAD.MOV.U32 R23, RZ, RZ, RZ ;  /* 0x000000ffff177224 */ /* 0x000fd400078e00ff */
        /* <DEDUP_REMOVED lines=51> */
.L_x_642:
        /* <DEDUP_REMOVED lines=59> */
.L_x_643:
        /* <DEDUP_REMOVED lines=62> */
.L_x_645:
        /* <DEDUP_REMOVED lines=57> */
.L_x_646:
        /* <DEDUP_REMOVED lines=27> */
.L_x_644:
        /* <DEDUP_REMOVED lines=32> */
[----:B------:R-:W-:Y:S01]  /*18cf0*/  IMAD.WIDE.U32 R28, R41, R16, RZ ;  /* 0x00000010291c7225 */ /* 0x000fe200078e00ff */
[----:B------:R-:W-:-:S03]  /*18d00*/  IADD3 RZ, P4, PT, R9, R24, RZ ;  /* 0x0000001809ff7210 */ /* 0x000fc60007f9e0ff */
[----:B------:R-:W-:Y:S02]  /*18d10*/  IMAD.IADD R7, R7, 0x1, R49 ;  /* 0x0000000107077824 */ /* 0x000fe400078e0231 */
[----:B------:R-:W-:-:S03]  /*18d20*/  IMAD.WIDE.U32 R2, R42, R14, RZ ;  /* 0x0000000e2a027225 */ /* 0x000fc600078e00ff */
[----:B------:R-:W-:Y:S01]  /*18d30*/  IADD3.X R9, PT, PT, R7, R13, RZ, P3, P5 ;  /* 0x0000000d07097210 */ /* 0x000fe20001fea4ff */
[----:B------:R-:W-:-:S03]  /*18d40*/  IMAD.WIDE.U32 R22, P6, R42, R21, R22 ;  /* 0x000000152a167225 */ /* 0x000fc600078c0016 */
[----:B------:R-:W-:Y:S01]  /*18d50*/  ISETP.GE.U32.AND.EX P1, PT, R9, R7, PT, P1 ;  /* 0x000000070900720c */ /* 0x000fe20003f26110 */
[C---:B------:R-:W-:Y:S01]  /*18d60*/  IMAD.WIDE.U32 R4, R40.reuse, R16, RZ ;  /* 0x0000001028047225 */ /* 0x040fe200078e00ff */
[----:B------:R-:W-:Y:S02]  /*18d70*/  IADD3 RZ, P5, PT, R3, R22, RZ ;  /* 0x0000001603ff7210 */ /* 0x000fe40007fbe0ff */
[----:B------:R-:W-:Y:S01]  /*18d80*/  SEL R49, RZ, 0x1, P1 ;  /* 0x00000001ff317807 */ /* 0x000fe20000800000 */
[----:B------:R-:W-:-:S04]  /*18d90*/  IMAD.WIDE.U32 R28, P2, R40, R15, R28 ;  /* 0x0000000f281c7225 */ /* 0x000fc8000784001c */
[----:B------:R-:W-:Y:S01]  /*18da0*/  IMAD.WIDE.U32 R12, R43, R20, RZ ;  /* 0x000000142b0c7225 */ /* 0x000fe200078e00ff */
[----:B------:R-:W-:-:S03]  /*18db0*/  IADD3 RZ, P3, PT, R5, R28, RZ ;  /* 0x0000001c05ff7210 */ /* 0x000fc60007f7e0ff */
[----:B------:R-:W-:Y:S02]  /*18dc0*/  IMAD R3, R21, R42, RZ ;  /* 0x0000002a15037224 */ /* 0x000fe400078e02ff */
[----:B------:R-:W-:Y:S02]  /*18dd0*/  IMAD.X R7, RZ, RZ, RZ, P0 ;  /* 0x000000ffff077224 */ /* 0x000fe400000e06ff */
[----:B------:R-:W-:Y:S02]  /*18de0*/  IMAD R51, R43, R14, R3 ;  /* 0x0000000e2b337224 */ /* 0x000fe400078e0203 */
[----:B------:R-:W-:-:S04]  /*18df0*/  IMAD.WIDE.U32 R4, R42, R20, RZ ;  /* 0x000000142a047225 */ /* 0x000fc800078e00ff */
[----:B------:R-:W-:-:S04]  /*18e00*/  IMAD.WIDE.U32 R2, R42, R14, R10 ;  /* 0x0000000e2a027225 */ /* 0x000fc800078e000a */
[----:B------:R-:W-:Y:S01]  /*18e10*/  IMAD.WIDE.U32 R12, P0, R42, R19, R12 ;  /* 0x000000132a0c7225 */ /* 0x000fe2000780000c */
[----:B------:R-:W-:-:S03]  /*18e20*/  ISETP.GE.U32.AND P1, PT, R2, R10, PT ;  /* 0x0000000a0200720c */ /* 0x000fc60003f26070 */
[----:B------:R-:W-:Y:S01]  /*18e30*/  IMAD.X R27, RZ, RZ, RZ, P6 ;  /* 0x000000ffff1b7224 */ /* 0x000fe200030e06ff */
[----:B------:R-:W-:Y:S01]  /*18e40*/  IADD3 RZ, P6, PT, R5, R12, RZ ;  /* 0x0000000c05ff7210 */ /* 0x000fe20007fde0ff */
[----:B------:R-:W-:Y:S02]  /*18e50*/  IMAD.IADD R78, R3, 0x1, R51 ;  /* 0x00000001034e7824 */ /* 0x000fe400078e0233 */
[----:B------:R-:W-:Y:S02]  /*18e60*/  IMAD.MOV.U32 R6, RZ, RZ, R25 ;  /* 0x000000ffff067224 */ /* 0x000fe400078e0019 */
[----:B------:R-:W-:Y:S01]  /*18e70*/  IMAD R5, R15, R40, RZ ;  /* 0x000000280f057224 */ /* 0x000fe200078e02ff */
[----:B------:R-:W-:Y:S01]  /*18e80*/  ISETP.GE.U32.AND.EX P1, PT, R78, R11, PT, P1 ;  /* 0x0000000b4e00720c */ /* 0x000fe20003f26110 */
[----:B------:R-:W-:Y:S02]  /*18e90*/  IMAD.MOV.U32 R26, RZ, RZ, R23 ;  /* 0x000000ffff1a7224 */ /* 0x000fe400078e0017 */
[----:B------:R-:W-:-:S02]  /*18ea0*/  IMAD R11, R19, R42, RZ ;  /* 0x0000002a130b7224 */ /* 0x000fc400078e02ff */
[----:B------:R-:W-:-:S04]  /*18eb0*/  IMAD.WIDE.U32 R24, R16, R40, RZ ;  /* 0x0000002810187225 */ /* 0x000fc800078e00ff */
[C---:B------:R-:W-:Y:S02]  /*18ec0*/  IMAD R53, R41.reuse, R16, R5 ;  /* 0x0000001029357224 */ /* 0x040fe400078e0205 */
[----:B------:R-:W-:-:S04]  /*18ed0*/  IMAD.WIDE.U32.X R6, R41, R17, R6, P4 ;  /* 0x0000001129067225 */ /* 0x000fc800020e0406 */
[----:B------:R-:W-:Y:S02]  /*18ee0*/  IMAD R55, R43, R20, R11 ;  /* 0x000000142b377224 */ /* 0x000fe400078e020b */
[----:B------:R-:W-:Y:S01]  /*18ef0*/  IMAD.IADD R53, R25, 0x1, R53 ;  /* 0x0000000119357824 */ /* 0x000fe200078e0235 */
[----:B------:R-:W-:Y:S01]  /*18f00*/  SEL R25, RZ, 0x1, P1 ;  /* 0x00000001ff197807 */ /* 0x000fe20000800000 */
[----:B------:R-:W-:Y:S02]  /*18f10*/  IMAD.X R23, RZ, RZ, RZ, P2 ;  /* 0x000000ffff177224 */ /* 0x000fe400010e06ff */
[----:B------:R-:W-:Y:S01]  /*18f20*/  IMAD.WIDE.U32.X R26, R43, R21, R26, P5 ;  /* 0x000000152b1a7225 */ /* 0x000fe200028e041a */
[----:B------:R-:W-:-:S03]  /*18f30*/  IADD3 R6, P2, P5, R24, R6, R49 ;  /* 0x0000000618067210 */ /* 0x000fc60007d5e031 */
[----:B------:R-:W-:Y:S01]  /*18f40*/  IMAD.WIDE.U32 R50, R43, R18, RZ ;  /* 0x000000122b327225 */ /* 0x000fe200078e00ff */
[----:B------:R-:W-:-:S03]  /*18f50*/  IADD3.X R7, PT, PT, R53, R7, RZ, P2, P5 ;  /* 0x0000000735077210 */ /* 0x000fc600017ea4ff */
[----:B------:R-:W-:-:S04]  /*18f60*/  IMAD.WIDE.U32 R10, R42, R20, R8 ;  /* 0x000000142a0a7225 */ /* 0x000fc800078e0008 */
[----:B------:R-:W-:Y:S01]  /*18f70*/  IMAD.IADD R11, R11, 0x1, R55 ;  /* 0x000000010b0b7824 */ /* 0x000fe200078e0237 */
[----:B------:R-:W-:Y:S01]  /*18f80*/  IADD3 R12, P2, P5, R10, R26, R25 ;  /* 0x0000001a0a0c7210 */ /* 0x000fe20007d5e019 */
[----:B------:R-:W-:-:S04]  /*18f90*/  IMAD.WIDE.U32 R4, R42, R18, RZ ;  /* 0x000000122a047225 */ /* 0x000fc800078e00ff */
[----:B------:R-:W-:-:S04]  /*18fa0*/  IMAD.WIDE.U32 R50, P4, R42, R17, R50 ;  /* 0x000000112a327225 */ /* 0x000fc80007880032 */
[----:B------:R-:W-:Y:S01]  /*18fb0*/  IMAD.MOV.U32 R4, RZ, RZ, R13 ;  /* 0x000000ffff047224 */ /* 0x000fe200078e000d */
[----:B------:R-:W-:Y:S01]  /*18fc0*/  IADD3.X R13, PT, PT, R11, R27, RZ, P2, P5 ;  /* 0x0000001b0b0d7210 */ /* 0x000fe200017ea4ff */
[----:B------:R-:W-:Y:S01]  /*18fd0*/  IMAD.MOV.U32 R22, RZ, RZ, R29 ;  /* 0x000000ffff167224 */ /* 0x000fe200078e001d */
[----:B------:R-:W-:Y:S01]  /*18fe0*/  ISETP.GE.U32.AND P2, PT, R6, R24, PT ;  /* 0x000000180600720c */ /* 0x000fe20003f46070 */
[----:B------:R-:W-:Y:S01]  /*18ff0*/  IMAD.WIDE.U32 R48, R43, R16, RZ ;  /* 0x000000102b307225 */ /* 0x000fe200078e00ff */
[----:B------:R-:W-:Y:S02]  /*19000*/  IADD3 RZ, P1, PT, R5, R50, RZ ;  /* 0x0000003205ff7210 */ /* 0x000fe40007f3e0ff */
[----:B------:R-:W-:Y:S01]  /*19010*/  ISETP.GE.U32.AND.EX P2, PT, R7, R53, PT, P2 ;  /* 0x000000350700720c */ /* 0x000fe20003f46120 */
[----:B------:R-:W-:Y:S01]  /*19020*/  IMAD.X R5, RZ, RZ, RZ, P0 ;  /* 0x000000ffff057224 */ /* 0x000fe200000e06ff */
[----:B------:R-:W-:Y:S01]  /*19030*/  ISETP.GE.U32.AND P0, PT, R10, R8, PT ;  /* 0x000000080a00720c */ /* 0x000fe20003f06070 */
[----:B------:R-:W-:Y:S01]  /*19040*/  IMAD.WIDE.U32.X R22, R41, R15, R22, P3 ;  /* 0x0000000f29167225 */ /* 0x000fe200018e0416 */
[----:B------:R-:W-:-:S02]  /*19050*/  ISETP.GE.U32.AND P5, PT, R12, R10, PT ;  /* 0x0000000a0c00720c */ /* 0x000fc40003fa6070 */
[----:B------:R-:W-:Y:S01]  /*19060*/  ISETP.GE.U32.AND.EX P0, PT, R11, R9, PT, P0 ;  /* 0x000000090b00720c */ /* 0x000fe20003f06100 */
[C---:B------:R-:W-:Y:S01]  /*19070*/  IMAD.WIDE.U32 R8, R42.reuse, R16, RZ ;  /* 0x000000102a087225 */ /* 0x040fe200078e00ff */
[----:B------:R-:W-:Y:S02]  /*19080*/  SEL R25, RZ, 0x1, P2 ;  /* 0x00000001ff197807 */ /* 0x000fe40001000000 */
[----:B------:R-:W-:Y:S01]  /*19090*/  ISETP.GE.U32.AND.EX P5, PT, R13, R11, PT, P5 ;  /* 0x0000000b0d00720c */ /* 0x000fe20003fa6150 */
[----:B------:R-:W-:Y:S01]  /*190a0*/  IMAD.WIDE.U32.X R4, R43, R19, R4, P6 ;  /* 0x000000132b047225 */ /* 0x000fe200030e0404 */
[----:B------:R-:W-:Y:S02]  /*190b0*/  SEL R8, RZ, 0x1, P0 ;  /* 0x00000001ff087807 */ /* 0x000fe40000000000 */
[----:B------:R-:W-:Y:S01]  /*190c0*/  IADD3 R22, P0, PT, R25, R22, RZ ;  /* 0x0000001619167210 */ /* 0x000fe20007f1e0ff */
[----:B------:R-:W-:Y:S01]  /*190d0*/  IMAD R25, R17, R42, RZ ;  /* 0x0000002a11197224 */ /* 0x000fe200078e02ff */
[----:B------:R-:W-:Y:S01]  /*190e0*/  SEL R11, RZ, 0x1, P5 ;  /* 0x00000001ff0b7807 */ /* 0x000fe20002800000 */
[----:B------:R-:W-:-:S03]  /*190f0*/  IMAD.WIDE.U32 R48, P3, R42, R15, R48 ;  /* 0x0000000f2a307225 */ /* 0x000fc60007860030 */
[----:B------:R-:W-:Y:S01]  /*19100*/  IADD3 R11, P2, P6, R11, R4, R8 ;  /* 0x000000040b0b7210 */ /* 0x000fe20007e5e008 */
[----:B------:R-:W-:Y:S01]  /*19110*/  IMAD R55, R43, R18, R25 ;  /* 0x000000122b377224 */ /* 0x000fe200078e0219 */
[----:B------:R-:W-:Y:S01]  /*19120*/  IADD3 RZ, P5, PT, R9, R48, RZ ;  /* 0x0000003009ff7210 */ /* 0x000fe20007fbe0ff */
[----:B------:R-:W-:Y:S01]  /*19130*/  IMAD.WIDE.U32 R24, R42, R18, R6 ;  /* 0x000000122a187225 */ /* 0x000fe200078e0006 */
[----:B------:R-:W-:-:S03]  /*19140*/  IADD3.X R28, PT, PT, RZ, R5, RZ, P2, P6 ;  /* 0x00000005ff1c7210 */ /* 0x000fc600017ec4ff */
[----:B------:R-:W-:Y:S01]  /*19150*/  IMAD.X R23, RZ, RZ, R23, P0 ;  /* 0x000000ffff177224 */ /* 0x000fe200000e0617 */
[----:B------:R-:W-:Y:S01]  /*19160*/  IADD3 R10, P0, PT, R11, R24, RZ ;  /* 0x000000180b0a7210 */ /* 0x000fe20007f1e0ff */
[----:B------:R-:W-:-:S04]  /*19170*/  IMAD.WIDE.U32 R8, R45, R14, RZ ;  /* 0x0000000e2d087225 */ /* 0x000fc800078e00ff */
[----:B------:R-:W-:-:S04]  /*19180*/  IMAD.WIDE.U32 R26, R45, R20, RZ ;  /* 0x000000142d1a7225 */ /* 0x000fc800078e00ff */
[----:B------:R-:W-:Y:S02]  /*19190*/  IMAD.IADD R55, R25, 0x1, R55 ;  /* 0x0000000119377824 */ /* 0x000fe400078e0237 */
[----:B------:R-:W-:-:S04]  /*191a0*/  IMAD.WIDE.U32 R8, P6, R44, R21, R8 ;  /* 0x000000152c087225 */ /* 0x000fc800078c0008 */
[----:B------:R-:W-:Y:S01]  /*191b0*/  IMAD.X R11, R55, 0x1, R28, P0 ;  /* 0x00000001370b7824 */ /* 0x000fe200000e061c */
[----:B------:R-:W-:Y:S01]  /*191c0*/  ISETP.GE.U32.AND P0, PT, R24, R6, PT ;  /* 0x000000061800720c */ /* 0x000fe20003f06070 */
[----:B------:R-:W-:-:S03]  /*191d0*/  IMAD.WIDE.U32 R4, R44, R20, RZ ;  /* 0x000000142c047225 */ /* 0x000fc600078e00ff */
[----:B------:R-:W-:Y:S01]  /*191e0*/  ISETP.GE.U32.AND.EX P0, PT, R55, R7, PT, P0 ;  /* 0x000000073700720c */ /* 0x000fe20003f06100 */
[----:B------:R-:W-:-:S04]  /*191f0*/  IMAD.WIDE.U32 R26, P2, R44, R19, R26 ;  /* 0x000000132c1a7225 */ /* 0x000fc8000784001a */
[----:B------:R-:W-:Y:S02]  /*19200*/  IMAD.MOV.U32 R28, RZ, RZ, R51 ;  /* 0x000000ffff1c7224 */ /* 0x000fe400078e0033 */
[----:B------:R-:W-:Y:S02]  /*19210*/  IMAD R51, R21, R44, RZ ;  /* 0x0000002c15337224 */ /* 0x000fe400078e02ff */
[----:B------:R-:W-:Y:S01]  /*19220*/  IMAD.X R25, RZ, RZ, RZ, P3 ;  /* 0x000000ffff197224 */ /* 0x000fe200018e06ff */
[----:B------:R-:W-:Y:S01]  /*19230*/  IADD3 RZ, P3, PT, R5, R26, RZ ;  /* 0x0000001a05ff7210 */ /* 0x000fe20007f7e0ff */
[----:B------:R-:W-:Y:S01]  /*19240*/  IMAD.X R7, RZ, RZ, RZ, P6 ;  /* 0x000000ffff077224 */ /* 0x000fe200030e06ff */
[----:B------:R-:W-:Y:S01]  /*19250*/  ISETP.GE.U32.AND P6, PT, R10, R24, PT ;  /* 0x000000180a00720c */ /* 0x000fe20003fc6070 */
[CC--:B------:R-:W-:Y:S01]  /*19260*/  IMAD.WIDE.U32 R52, R44.reuse, R14.reuse, RZ ;  /* 0x0000000e2c347225 */ /* 0x0c0fe200078e00ff */
[----:B------:R-:W-:Y:S02]  /*19270*/  SEL R26, RZ, 0x1, P0 ;  /* 0x00000001ff1a7807 */ /* 0x000fe40000000000 */
[----:B------:R-:W-:Y:S01]  /*19280*/  ISETP.GE.U32.AND.EX P6, PT, R11, R55, PT, P6 ;  /* 0x000000370b00720c */ /* 0x000fe20003fc6160 */
[----:B------:R-:W-:-:S04]  /*19290*/  IMAD.WIDE.U32 R4, R44, R14, R12 ;  /* 0x0000000e2c047225 */ /* 0x000fc800078e000c */
[----:B------:R-:W-:Y:S01]  /*192a0*/  IMAD.MOV.U32 R24, RZ, RZ, R49 ;  /* 0x000000ffff187224 */ /* 0x000fe200078e0031 */
[----:B------:R-:W-:Y:S01]  /*192b0*/  ISETP.GE.U32.AND P0, PT, R4, R12, PT ;  /* 0x0000000c0400720c */ /* 0x000fe20003f06070 */
[----:B------:R-:W-:Y:S01]  /*192c0*/  IMAD R79, R45, R14, R51 ;  /* 0x0000000e2d4f7224 */ /* 0x000fe200078e0233 */
[----:B------:R-:W-:Y:S01]  /*192d0*/  SEL R51, RZ, 0x1, P6 ;  /* 0x00000001ff337807 */ /* 0x000fe20003000000 */
[----:B------:R-:W-:Y:S02]  /*192e0*/  IMAD R49, R15, R42, RZ ;  /* 0x0000002a0f317224 */ /* 0x000fe400078e02ff */
[----:B------:R-:W-:Y:S01]  /*192f0*/  IMAD.X R29, RZ, RZ, RZ, P4 ;  /* 0x000000ffff1d7224 */ /* 0x000fe200020e06ff */
[----:B------:R-:W-:Y:S01]  /*19300*/  IADD3 RZ, P4, PT, R53, R8, RZ ;  /* 0x0000000835ff7210 */ /* 0x000fe20007f9e0ff */
[----:B------:R-:W-:Y:S02]  /*19310*/  IMAD.MOV.U32 R6, RZ, RZ, R9 ;  /* 0x000000ffff067224 */ /* 0x000fe400078e0009 */
[----:B------:R-:W-:-:S02]  /*19320*/  IMAD.IADD R79, R5, 0x1, R79 ;  /* 0x00000001054f7824 */ /* 0x000fc400078e024f */
[----:B------:R-:W-:-:S03]  /*19330*/  IMAD.WIDE.U32 R8, R42, R16, R22 ;  /* 0x000000102a087225 */ /* 0x000fc600078e0016 */
[----:B------:R-:W-:Y:S01]  /*19340*/  ISETP.GE.U32.AND.EX P0, PT, R79, R13, PT, P0 ;  /* 0x0000000d4f00720c */ /* 0x000fe20003f06100 */
[C---:B------:R-:W-:Y:S02]  /*19350*/  IMAD R49, R43.reuse, R16, R49 ;  /* 0x000000102b317224 */ /* 0x040fe400078e0231 */
[----:B------:R-:W-:Y:S01]  /*19360*/  IMAD.WIDE.U32.X R28, R43, R17, R28, P1 ;  /* 0x000000112b1c7225 */ /* 0x000fe200008e041c */
[----:B------:R-:W-:-:S03]  /*19370*/  ISETP.GE.U32.AND P1, PT, R8, R22, PT ;  /* 0x000000160800720c */ /* 0x000fc60003f26070 */
[----:B------:R-:W-:Y:S02]  /*19380*/  IMAD.IADD R49, R9, 0x1, R49 ;  /* 0x0000000109317824 */ /* 0x000fe400078e0231 */
[----:B------:R-:W-:Y:S02]  /*19390*/  IMAD R13, R19, R44, RZ ;  /* 0x0000002c130d7224 */ /* 0x000fe400078e02ff */
[----:B------:R-:W-:Y:S01]  /*193a0*/  IMAD.WIDE.U32.X R42, R43, R15, R24, P5 ;  /* 0x0000000f2b2a7225 */ /* 0x000fe200028e0418 */
[----:B------:R-:W-:Y:S02]  /*193b0*/  IADD3 R9, P5, P6, R51, R28, R26 ;  /* 0x0000001c33097210 */ /* 0x000fe40007ebe01a */
[----:B------:R-:W-:Y:S01]  /*193c0*/  ISETP.GE.U32.AND.EX P1, PT, R49, R23, PT, P1 ;  /* 0x000000173100720c */ /* 0x000fe20003f26110 */
[-C--:B------:R-:W-:Y:S01]  /*193d0*/  IMAD R51, R45, R20.reuse, R13 ;  /* 0x000000142d337224 */ /* 0x080fe200078e020d */
[----:B------:R-:W-:Y:S01]  /*193e0*/  IADD3.X R28, PT, PT, RZ, R29, RZ, P5, P6 ;  /* 0x0000001dff1c7210 */ /* 0x000fe20002fec4ff */
[----:B------:R-:W-:-:S04]  /*193f0*/  IMAD.WIDE.U32 R22, R44, R20, R10 ;  /* 0x000000142c167225 */ /* 0x000fc800078e000a */
[----:B------:R-:W-:Y:S01]  /*19400*/  IMAD.WIDE.U32.X R12, R45, R21, R6, P4 ;  /* 0x000000152d0c7225 */ /* 0x000fe200020e0406 */
[----:B------:R-:W-:Y:S02]  /*19410*/  SEL R7, RZ, 0x1, P0 ;  /* 0x00000001ff077807 */ /* 0x000fe40000000000 */
[----:B------:R-:W-:Y:S01]  /*19420*/  IADD3 R6, P4, PT, R9, R8, RZ ;  /* 0x0000000809067210 */ /* 0x000fe20007f9e0ff */
[----:B------:R-:W-:Y:S01]  /*19430*/  IMAD.IADD R51, R23, 0x1, R51 ;  /* 0x0000000117337824 */ /* 0x000fe200078e0233 */
[C---:B------:R-:W-:Y:S01]  /*19440*/  IADD3 R12, P5, P6, R22.reuse, R12, R7 ;  /* 0x0000000c160c7210 */ /* 0x040fe20007ebe007 */
[----:B------:R-:W-:Y:S01]  /*19450*/  IMAD.WIDE.U32 R24, R45, R18, RZ ;  /* 0x000000122d187225 */ /* 0x000fe200078e00ff */
[----:B------:R-:W-:Y:S02]  /*19460*/  ISETP.GE.U32.AND P0, PT, R22, R10, PT ;  /* 0x0000000a1600720c */ /* 0x000fe40003f06070 */
[----:B------:R-:W-:Y:S01]  /*19470*/  IADD3.X R13, PT, PT, R51, R13, RZ, P5, P6 ;  /* 0x0000000d330d7210 */ /* 0x000fe20002fec4ff */
[----:B------:R-:W-:Y:S01]  /*19480*/  IMAD.X R7, R49, 0x1, R28, P4 ;  /* 0x0000000131077824 */ /* 0x000fe200020e061c */
[----:B------:R-:W-:Y:S01]  /*19490*/  ISETP.GE.U32.AND P4, PT, R6, R8, PT ;  /* 0x000000080600720c */ /* 0x000fe20003f86070 */
[----:B------:R-:W-:Y:S01]  /*194a0*/  IMAD.WIDE.U32 R8, R45, R16, RZ ;  /* 0x000000102d087225 */ /* 0x000fe200078e00ff */
[----:B------:R-:W-:-:S02]  /*194b0*/  SEL R10, RZ, 0x1, P1 ;  /* 0x00000001ff0a7807 */ /* 0x000fc40000800000 */
[----:B------:R-:W-:Y:S01]  /*194c0*/  ISETP.GE.U32.AND.EX P4, PT, R7, R49, PT, P4 ;  /* 0x000000310700720c */ /* 0x000fe20003f86140 */
[----:B------:R-:W-:Y:S01]  /*194d0*/  IMAD.WIDE.U32 R48, R44, R18, RZ ;  /* 0x000000122c307225 */ /* 0x000fe200078e00ff */
[----:B------:R-:W-:Y:S02]  /*194e0*/  ISETP.GE.U32.AND P1, PT, R12, R22, PT ;  /* 0x000000160c00720c */ /* 0x000fe40003f26070 */
[----:B------:R-:W-:Y:S01]  /*194f0*/  ISETP.GE.U32.AND.EX P0, PT, R51, R11, PT, P0 ;  /* 0x0000000b3300720c */ /* 0x000fe20003f06100 */
[C---:B------:R-:W-:Y:S01]  /*19500*/  IMAD.WIDE.U32 R24, P6, R44.reuse, R17, R24 ;  /* 0x000000112c187225 */ /* 0x040fe200078c0018 */
[----:B------:R-:W-:Y:S02]  /*19510*/  ISETP.GE.U32.AND.EX P1, PT, R13, R51, PT, P1 ;  /* 0x000000330d00720c */ /* 0x000fe40003f26110 */
[----:B------:R-:W-:Y:S01]  /*19520*/  SEL R53, RZ, 0x1, P4 ;  /* 0x00000001ff357807 */ /* 0x000fe20002000000 */
[----:B------:R-:W-:Y:S01]  /*19530*/  IMAD.WIDE.U32 R28, R44, R16, RZ ;  /* 0x000000102c1c7225 */ /* 0x000fe200078e00ff */
[----:B------:R-:W-:-:S03]  /*19540*/  SEL R51, RZ, 0x1, P1 ;  /* 0x00000001ff337807 */ /* 0x000fc60000800000 */
[----:B------:R-:W-:-:S04]  /*19550*/  IMAD.WIDE.U32 R8, P5, R44, R15, R8 ;  /* 0x0000000f2c087225 */ /* 0x000fc800078a0008 */
[----:B------:R-:W-:Y:S01]  /*19560*/  IMAD.X R23, RZ, RZ, RZ, P2 ;  /* 0x000000ffff177224 */ /* 0x000fe200010e06ff */
[----:B------:R-:W-:Y:S01]  /*19570*/  IADD3 RZ, P2, PT, R49, R24, RZ ;  /* 0x0000001831ff7210 */ /* 0x000fe20007f5e0ff */
[----:B------:R-:W-:Y:S01]  /*19580*/  IMAD.MOV.U32 R22, RZ, RZ, R27 ;  /* 0x000000ffff167224 */ /* 0x000fe200078e001b */
[----:B------:R-:W-:Y:S01]  /*19590*/  IADD3 RZ, P4, PT, R29, R8, RZ ;  /* 0x000000081dff7210 */ /* 0x000fe20007f9e0ff */
[----:B------:R-:W-:Y:S01]  /*195a0*/  IMAD.WIDE.U32 R48, R47, R14, RZ ;  /* 0x0000000e2f307225 */ /* 0x000fe200078e00ff */
[----:B------:R-:W-:Y:S02]  /*195b0*/  SEL R8, RZ, 0x1, P0 ;  /* 0x00000001ff087807 */ /* 0x000fe40000000000 */
[----:B------:R-:W-:Y:S01]  /*195c0*/  IADD3 R10, P0, P1, R53, R42, R10 ;  /* 0x0000002a350a7210 */ /* 0x000fe2000791e00a */
[----:B------:R-:W-:-:S03]  /*195d0*/  IMAD.WIDE.U32.X R28, R45, R19, R22, P3 ;  /* 0x000000132d1c7225 */ /* 0x000fc600018e0416 */
[----:B------:R-:W-:Y:S01]  /*195e0*/  IADD3.X R11, PT, PT, RZ, R43, RZ, P0, P1 ;  /* 0x0000002bff0b7210 */ /* 0x000fe200007e24ff */
[----:B------:R-:W-:Y:S01]  /*195f0*/  IMAD.WIDE.U32 R26, R46, R14, RZ ;  /* 0x0000000e2e1a7225 */ /* 0x000fe200078e00ff */
[----:B------:R-:W-:-:S03]  /*19600*/  IADD3 R51, P0, P1, R51, R28, R8 ;  /* 0x0000001c33337210 */ /* 0x000fc6000791e008 */
[----:B------:R-:W-:-:S04]  /*19610*/  IMAD.WIDE.U32 R22, P3, R46, R21, R48 ;  /* 0x000000152e167225 */ /* 0x000fc80007860030 */
[----:B------:R-:W-:Y:S02]  /*19620*/  IMAD R43, R17, R44, RZ ;  /* 0x0000002c112b7224 */ /* 0x000fe400078e02ff */
[----:B------:R-:W-:Y:S01]  /*19630*/  IMAD.X R63, RZ, RZ, RZ, P6 ;  /* 0x000000ffff3f7224 */ /* 0x000fe200030e06ff */
[----:B------:R-:W-:Y:S01]  /*19640*/  IADD3 RZ, P6, PT, R27, R22, RZ ;  /* 0x000000161bff7210 */ /* 0x000fe20007fde0ff */
[----:B------:R-:W-:Y:S01]  /*19650*/  IMAD.WIDE.U32 R56, R44, R18, R6 ;  /* 0x000000122c387225 */ /* 0x000fe200078e0006 */
[----:B------:R-:W-:-:S03]  /*19660*/  IADD3.X R27, PT, PT, RZ, R29, RZ, P0, P1 ;  /* 0x0000001dff1b7210 */ /* 0x000fc600007e24ff */
[----:B------:R-:W-:Y:S01]  /*19670*/  IMAD R29, R45, R18, R43 ;  /* 0x000000122d1d7224 */ /* 0x000fe200078e022b */
[----:B------:R-:W-:Y:S01]  /*19680*/  IADD3 R26, P0, PT, R51, R56, RZ ;  /* 0x00000038331a7210 */ /* 0x000fe20007f1e0ff */
[----:B------:R-:W-:-:S04]  /*19690*/  IMAD.WIDE.U32 R48, R47, R18, RZ ;  /* 0x000000122f307225 */ /* 0x000fc800078e00ff */
[----:B------:R-:W-:Y:S02]  /*196a0*/  IMAD.IADD R22, R57, 0x1, R29 ;  /* 0x0000000139167824 */ /* 0x000fe400078e021d */
[----:B------:R-:W-:-:S04]  /*196b0*/  IMAD.WIDE.U32 R42, R47, R20, RZ ;  /* 0x000000142f2a7225 */ /* 0x000fc800078e00ff */
[----:B------:R-:W-:Y:S02]  /*196c0*/  IMAD.X R27, R22, 0x1, R27, P0 ;  /* 0x00000001161b7824 */ /* 0x000fe400000e061b */
[----:B------:R-:W-:-:S04]  /*196d0*/  IMAD.WIDE.U32 R48, P0, R46, R17, R48 ;  /* 0x000000112e307225 */ /* 0x000fc80007800030 */
[----:B------:R-:W-:-:S04]  /*196e0*/  IMAD.WIDE.U32 R54, R46, R20, RZ ;  /* 0x000000142e367225 */ /* 0x000fc800078e00ff */
[----:B------:R-:W-:Y:S02]  /*196f0*/  IMAD.MOV.U32 R52, RZ, RZ, R9 ;  /* 0x000000ffff347224 */ /* 0x000fe400078e0009 */
[----:B------:R-:W-:-:S04]  /*19700*/  IMAD.WIDE.U32 R50, R47, R16, RZ ;  /* 0x000000102f327225 */ /* 0x000fc800078e00ff */
[----:B------:R-:W-:Y:S01]  /*19710*/  IMAD.X R9, RZ, RZ, RZ, P0 ;  /* 0x000000ffff097224 */ /* 0x000fe200000e06ff */
[----:B------:R-:W-:Y:S01]  /*19720*/  ISETP.GE.U32.AND P0, PT, R56, R6, PT ;  /* 0x000000063800720c */ /* 0x000fe20003f06070 */
[----:B------:R-:W-:Y:S02]  /*19730*/  IMAD.MOV.U32 R62, RZ, RZ, R25 ;  /* 0x000000ffff3e7224 */ /* 0x000fe400078e0019 */
[----:B------:R-:W-:Y:S01]  /*19740*/  IMAD.MOV.U32 R54, RZ, RZ, R23 ;  /* 0x000000ffff367224 */ /* 0x000fe200078e0017 */
[----:B------:R-:W-:Y:S01]  /*19750*/  ISETP.GE.U32.AND.EX P0, PT, R22, R7, PT, P0 ;  /* 0x000000071600720c */ /* 0x000fe20003f06100 */
[----:B------:R-:W-:-:S04]  /*19760*/  IMAD.WIDE.U32 R42, P1, R46, R19, R42 ;  /* 0x000000132e2a7225 */ /* 0x000fc8000782002a */
[----:B------:R-:W-:Y:S02]  /*19770*/  IMAD R23, R21, R46, RZ ;  /* 0x0000002e15177224 */ /* 0x000fe400078e02ff */
[----:B------:R-:W-:-:S04]  /*19780*/  IMAD.WIDE.U32 R24, R46, R18, RZ ;  /* 0x000000122e187225 */ /* 0x000fc800078e00ff */
[----:B------:R-:W-:-:S04]  /*19790*/  IMAD.WIDE.U32.X R62, R45, R17, R62, P2 ;  /* 0x000000112d3e7225 */ /* 0x000fc800010e043e */
[----:B------:R-:W-:-:S04]  /*197a0*/  IMAD.WIDE.U32 R28, R46, R16, RZ ;  /* 0x000000102e1c7225 */ /* 0x000fc800078e00ff */
[----:B------:R-:W-:-:S04]  /*197b0*/  IMAD.WIDE.U32 R50, P2, R46, R15, R50 ;  /* 0x0000000f2e327225 */ /* 0x000fc80007840032 */
[----:B------:R-:W-:Y:S01]  /*197c0*/  IMAD.X R53, RZ, RZ, RZ, P5 ;  /* 0x000000ffff357224 */ /* 0x000fe200028e06ff */
[----:B------:R-:W-:Y:S01]  /*197d0*/  IADD3 RZ, P5, PT, R55, R42, RZ ;  /* 0x0000002a37ff7210 */ /* 0x000fe20007fbe0ff */
[----:B------:R-:W-:Y:S01]  /*197e0*/  IMAD.WIDE.U32 R6, R46, R14, R12 ;  /* 0x0000000e2e067225 */ /* 0x000fe200078e000c */
[----:B------:R-:W-:-:S03]  /*197f0*/  SEL R42, RZ, 0x1, P0 ;  /* 0x00000001ff2a7807 */ /* 0x000fc60000000000 */
[----:B------:R-:W-:Y:S01]  /*19800*/  IMAD R23, R47, R14, R23 ;  /* 0x0000000e2f177224 */ /* 0x000fe200078e0217 */
[----:B------:R-:W-:Y:S01]  /*19810*/  ISETP.GE.U32.AND P0, PT, R6, R12, PT ;  /* 0x0000000c0600720c */ /* 0x000fe20003f06070 */
[----:B------:R-:W-:Y:S01]  /*19820*/  IMAD.X R55, RZ, RZ, RZ, P3 ;  /* 0x000000ffff377224 */ /* 0x000fe200018e06ff */
[----:B------:R-:W-:Y:S01]  /*19830*/  IADD3 RZ, P3, PT, R25, R48, RZ ;  /* 0x0000003019ff7210 */ /* 0x000fe20007f7e0ff */
[----:B------:R-:W-:Y:S01]  /*19840*/  IMAD.X R25, RZ, RZ, RZ, P1 ;  /* 0x000000ffff197224 */ /* 0x000fe200008e06ff */
[----:B------:R-:W-:Y:S01]  /*19850*/  IADD3 RZ, P1, PT, R29, R50, RZ ;  /* 0x000000321dff7210 */ /* 0x000fe20007f3e0ff */
        /* <DEDUP_REMOVED lines=8> */
[----:B------:R-:W-:Y:S02]  /*198e0*/  IMAD.MOV.U32 R28, RZ, RZ, R51 ;  /* 0x000000ffff1c7224 */ /* 0x000fe400078e0033 */
[----:B------:R-:W-:Y:S01]  /*198f0*/  IMAD R51, R45, R16, R43 ;  /* 0x000000102d337224 */ /* 0x000fe200078e022b */
[----:B------:R-:W-:Y:S01]  /*19900*/  SEL R43, RZ, 0x1, P2 ;  /* 0x00000001ff2b7807 */ /* 0x000fe20001000000 */
[-C--:B------:R-:W-:Y:S02]  /*19910*/  IMAD R57, R47, R20.reuse, R13 ;  /* 0x000000142f397224 */ /* 0x080fe400078e020d */
[----:B------:R-:W-:Y:S01]  /*19920*/  IMAD.MOV.U32 R8, RZ, RZ, R49 ;  /* 0x000000ffff087224 */ /* 0x000fe200078e0031 */
[----:B------:R-:W-:Y:S01]  /*19930*/  SEL R49, RZ, 0x1, P0 ;  /* 0x00000001ff317807 */ /* 0x000fe20000000000 */
        /* <DEDUP_REMOVED lines=18> */
[----:B------:R-:W-:Y:S01]  /*19a60*/  IMAD.WIDE.U32 R26, R49, 0x3d1, RZ ;  /* 0x000003d1311a7825 */ /* 0x000fe200078e00ff */
[----:B------:R-:W-:Y:S02]  /*19a70*/  ISETP.GE.U32.AND.EX P2, PT, R55, R13, PT, P2 ;  /* 0x0000000d3700720c */ /* 0x000fe40003f46120 */
[C---:B------:R-:W-:Y:S01]  /*19a80*/  ISETP.GE.U32.AND.EX P0, PT, R19.reuse, R11, PT, P0 ;  /* 0x0000000b1300720c */ /* 0x040fe20003f06100 */
[----:B------:R-:W-:Y:S01]  /*19a90*/  IMAD.X R11, R19, 0x1, R62, P5 ;  /* 0x00000001130b7824 */ /* 0x000fe200028e063e */
[----:B------:R-:W-:Y:S01]  /*19aa0*/  ISETP.GE.U32.AND P5, PT, R10, R44, PT ;  /* 0x0000002c0a00720c */ /* 0x000fe20003fa6070 */
[C---:B------:R-:W-:Y:S01]  /*19ab0*/  IMAD R17, R47.reuse, R18, R17 ;  /* 0x000000122f117224 */ /* 0x040fe200078e0211 */
[----:B------:R-:W-:Y:S01]  /*19ac0*/  SEL R12, RZ, 0x1, P4 ;  /* 0x00000001ff0c7807 */ /* 0x000fe20002000000 */
[----:B------:R-:W-:Y:S01]  /*19ad0*/  IMAD.WIDE.U32.X R28, R47, R15, R28, P1 ;  /* 0x0000000f2f1c7225 */ /* 0x000fe200008e041c */
[----:B------:R-:W-:-:S02]  /*19ae0*/  SEL R45, RZ, 0x1, P2 ;  /* 0x00000001ff2d7807 */ /* 0x000fc40001000000 */
[----:B------:R-:W-:Y:S01]  /*19af0*/  ISETP.GE.U32.AND.EX P2, PT, R11, R19, PT, P5 ;  /* 0x000000130b00720c */ /* 0x000fe20003f46150 */
[----:B------:R-:W-:Y:S01]  /*19b00*/  IMAD.WIDE.U32 R18, R46, R18, R10 ;  /* 0x000000122e127225 */ /* 0x000fe200078e000a */
[----:B------:R-:W-:Y:S02]  /*19b10*/  IADD3 R45, P4, P5, R45, R24, R12 ;  /* 0x000000182d2d7210 */ /* 0x000fe40007d9e00c */
[----:B------:R-:W-:Y:S01]  /*19b20*/  IADD3 R43, P3, PT, RZ, R26, RZ ;  /* 0x0000001aff2b7210 */ /* 0x000fe20007f7e0ff */
[----:B------:R-:W-:Y:S01]  /*19b30*/  IMAD.WIDE.U32 R12, R55, 0x3d1, RZ ;  /* 0x000003d1370c7825 */ /* 0x000fe200078e00ff */
[----:B------:R-:W-:Y:S02]  /*19b40*/  IADD3.X R20, PT, PT, RZ, R25, RZ, P4, P5 ;  /* 0x00000019ff147210 */ /* 0x000fe400027ea4ff */
[----:B------:R-:W-:Y:S01]  /*19b50*/  IADD3 R45, P5, PT, R45, R18, RZ ;  /* 0x000000122d2d7210 */ /* 0x000fe20007fbe0ff */
[----:B------:R-:W-:Y:S01]  /*19b60*/  IMAD.IADD R17, R19, 0x1, R17 ;  /* 0x0000000113117824 */ /* 0x000fe200078e0211 */
[----:B------:R-:W-:Y:S01]  /*19b70*/  SEL R22, RZ, 0x1, P0 ;  /* 0x00000001ff167807 */ /* 0x000fe20000000000 */
[----:B------:R-:W-:Y:S01]  /*19b80*/  IMAD.WIDE.U32 R24, P4, RZ, R49, R12 ;  /* 0x00000031ff187225 */ /* 0x000fe2000788000c */
[----:B------:R-:W-:-:S02]  /*19b90*/  ISETP.GE.U32.AND P0, PT, R43, R26, PT ;  /* 0x0000001a2b00720c */ /* 0x000fc40003f06070 */
[----:B------:R-:W-:Y:S01]  /*19ba0*/  SEL R19, RZ, 0x1, P2 ;  /* 0x00000001ff137807 */ /* 0x000fe20001000000 */
[----:B------:R-:W-:Y:S01]  /*19bb0*/  IMAD.X R13, RZ, RZ, RZ, P4 ;  /* 0x000000ffff0d7224 */ /* 0x000fe200020e06ff */
[----:B------:R-:W-:Y:S01]  /*19bc0*/  IADD3 R26, P4, PT, R27, R24, RZ ;  /* 0x000000181b1a7210 */ /* 0x000fe20007f9e0ff */
[----:B------:R-:W-:Y:S01]  /*19bd0*/  IMAD.X R27, R17, 0x1, R20, P5 ;  /* 0x00000001111b7824 */ /* 0x000fe200028e0614 */
[----:B------:R-:W-:Y:S01]  /*19be0*/  ISETP.GE.U32.AND P2, PT, R18, R10, PT ;  /* 0x0000000a1200720c */ /* 0x000fe20003f46070 */
[----:B------:R-:W-:Y:S01]  /*19bf0*/  IMAD R15, R15, R46, RZ ;  /* 0x0000002e0f0f7224 */ /* 0x000fe200078e02ff */
[----:B------:R-:W-:Y:S01]  /*19c00*/  ISETP.GE.U32.AND P1, PT, R45, R18, PT ;  /* 0x000000122d00720c */ /* 0x000fe20003f26070 */
[----:B------:R-:W-:Y:S01]  /*19c10*/  IMAD.MOV.U32 R12, RZ, RZ, R25 ;  /* 0x000000ffff0c7224 */ /* 0x000fe200078e0019 */
[----:B------:R-:W-:Y:S01]  /*19c20*/  IADD3 R24, P5, P6, R19, R52, R22 ;  /* 0x0000003413187210 */ /* 0x000fe20007ebe016 */
[----:B------:R-:W-:Y:S01]  /*19c30*/  IMAD.X R20, R26, 0x1, R49, P3 ;  /* 0x000000011a147824 */ /* 0x000fe200018e0631 */
[----:B------:R-:W-:Y:S01]  /*19c40*/  ISETP.GE.U32.AND.EX P2, PT, R17, R11, PT, P2 ;  /* 0x0000000b1100720c */ /* 0x000fe20003f46120 */
[----:B------:R-:W-:Y:S01]  /*19c50*/  IMAD.WIDE.U32.X R12, RZ, R55, R12, P4 ;  /* 0x00000037ff0c7225 */ /* 0x000fe200020e040c */
[----:B------:R-:W-:-:S02]  /*19c60*/  ISETP.GE.U32.AND.EX P1, PT, R27, R17, PT, P1 ;  /* 0x000000111b00720c */ /* 0x000fc40003f26110 */
[----:B------:R-:W-:Y:S01]  /*19c70*/  IADD3.X R25, PT, PT, RZ, R53, RZ, P5, P6 ;  /* 0x00000035ff197210 */ /* 0x000fe20002fec4ff */
[----:B------:R-:W-:Y:S01]  /*19c80*/  IMAD R53, R47, R16, R15 ;  /* 0x000000102f357224 */ /* 0x000fe200078e020f */
[----:B------:R-:W-:Y:S01]  /*19c90*/  SEL R15, RZ, 0x1, P2 ;  /* 0x00000001ff0f7807 */ /* 0x000fe20001000000 */
[----:B------:R-:W-:Y:S01]  /*19ca0*/  IMAD.WIDE.U32 R18, R27, 0x3d1, RZ ;  /* 0x000003d11b127825 */ /* 0x000fe200078e00ff */
[----:B------:R-:W-:Y:S02]  /*19cb0*/  SEL R49, RZ, 0x1, P1 ;  /* 0x00000001ff317807 */ /* 0x000fe40000800000 */
[----:B------:R-:W-:Y:S01]  /*19cc0*/  ISETP.GE.U32.AND.EX P0, PT, R20, R26, PT, P0 ;  /* 0x0000001a1400720c */ /* 0x000fe20003f06100 */
[----:B------:R-:W-:Y:S01]  /*19cd0*/  IMAD.WIDE.U32 R10, R45, 0x3d1, RZ ;  /* 0x000003d12d0a7825 */ /* 0x000fe200078e00ff */
[----:B------:R-:W-:Y:S02]  /*19ce0*/  IADD3 R49, P3, P4, R49, R8, R15 ;  /* 0x0000000831317210 */ /* 0x000fe40007c7e00f */
[----:B------:R-:W-:Y:S01]  /*19cf0*/  SEL R15, RZ, 0x1, P0 ;  /* 0x00000001ff0f7807 */ /* 0x000fe20000000000 */
[----:B------:R-:W-:Y:S01]  /*19d00*/  IMAD.WIDE.U32 R16, R46, R16, R24 ;  /* 0x000000102e107225 */ /* 0x000fe200078e0018 */
[----:B------:R-:W-:-:S02]  /*19d10*/  IADD3.X R47, PT, PT, RZ, R9, RZ, P3, P4 ;  /* 0x00000009ff2f7210 */ /* 0x000fc40001fe84ff */
[----:B------:R-:W-:Y:S01]  /*19d20*/  IADD3 R51, P2, PT, R12, R10, RZ ;  /* 0x0000000a0c337210 */ /* 0x000fe20007f5e0ff */
[----:B------:R-:W-:Y:S01]  /*19d30*/  IMAD.WIDE.U32 R18, P3, RZ, R45, R18 ;  /* 0x0000002dff127225 */ /* 0x000fe20007860012 */
[----:B------:R-:W-:Y:S02]  /*19d40*/  ISETP.GE.U32.AND P1, PT, R16, R24, PT ;  /* 0x000000181000720c */ /* 0x000fe40003f26070 */
[----:B------:R-:W-:Y:S01]  /*19d50*/  IADD3 R49, P6, PT, R49, R16, RZ ;  /* 0x0000001031317210 */ /* 0x000fe20007fde0ff */
[----:B------:R-:W-:Y:S01]  /*19d60*/  IMAD.IADD R24, R17, 0x1, R53 ;  /* 0x0000000111187824 */ /* 0x000fe200078e0235 */
[C---:B------:R-:W-:Y:S01]  /*19d70*/  ISETP.GE.U32.AND P4, PT, R51.reuse, R10, PT ;  /* 0x0000000a3300720c */ /* 0x040fe20003f86070 */
[----:B------:R-:W-:Y:S01]  /*19d80*/  IMAD.X R9, RZ, RZ, RZ, P3 ;  /* 0x000000ffff097224 */ /* 0x000fe200018e06ff */
[----:B------:R-:W-:Y:S01]  /*19d90*/  IADD3 R10, P5, PT, R51, R55, RZ ;  /* 0x00000037330a7210 */ /* 0x000fe20007fbe0ff */
[----:B------:R-:W-:Y:S01]  /*19da0*/  IMAD.X R47, R24, 0x1, R47, P6 ;  /* 0x00000001182f7824 */ /* 0x000fe200030e062f */
[----:B------:R-:W-:Y:S01]  /*19db0*/  IADD3 R12, P3, PT, R11, R18, RZ ;  /* 0x000000120b0c7210 */ /* 0x000fe20007f7e0ff */
[----:B------:R-:W-:Y:S01]  /*19dc0*/  IMAD.MOV.U32 R8, RZ, RZ, R19 ;  /* 0x000000ffff087224 */ /* 0x000fe200078e0013 */
[C---:B------:R-:W-:Y:S01]  /*19dd0*/  IADD3 R15, P6, PT, R10.reuse, R15, RZ ;  /* 0x0000000f0a0f7210 */ /* 0x040fe20007fde0ff */
[----:B------:R-:W-:Y:S01]  /*19de0*/  IMAD R21, R21, R40, RZ ;  /* 0x0000002815157224 */ /* 0x000fe200078e02ff */
[----:B------:R-:W-:Y:S01]  /*19df0*/  ISETP.LT.U32.AND P0, PT, R10, R51, PT ;  /* 0x000000330a00720c */ /* 0x000fe20003f01070 */
[----:B------:R-:W-:Y:S01]  /*19e00*/  IMAD.X R11, R12, 0x1, R13, P2 ;  /* 0x000000010c0b7824 */ /* 0x000fe200010e060d */
[----:B------:R-:W-:Y:S01]  /*19e10*/  ISETP.GE.U32.AND P2, PT, R15, R10, PT ;  /* 0x0000000a0f00720c */ /* 0x000fe20003f46070 */
[----:B------:R-:W-:Y:S01]  /*19e20*/  IMAD.WIDE.U32.X R8, RZ, R27, R8, P3 ;  /* 0x0000001bff087225 */ /* 0x000fe200018e0408 */
[----:B------:R-:W-:-:S02]  /*19e30*/  ISETP.GE.U32.AND P3, PT, R49, R16, PT ;  /* 0x000000103100720c */ /* 0x000fc40003f66070 */
[----:B------:R-:W-:Y:S01]  /*19e40*/  ISETP.GE.U32.AND.EX P1, PT, R24, R25, PT, P1 ;  /* 0x000000191800720c */ /* 0x000fe20003f26110 */
[C---:B------:R-:W-:Y:S01]  /*19e50*/  IMAD.X R10, R11.reuse, 0x1, R45, P5 ;  /* 0x000000010b0a7824 */ /* 0x040fe200028e062d */
[----:B------:R-:W-:Y:S01]  /*19e60*/  ISETP.GE.U32.AND.EX P4, PT, R11, R12, PT, P4 ;  /* 0x0000000c0b00720c */ /* 0x000fe20003f86140 */
[C---:B------:R-:W-:Y:S01]  /*19e70*/  IMAD.WIDE.U32 R16, R47.reuse, 0x3d1, RZ ;  /* 0x000003d12f107825 */ /* 0x040fe200078e00ff */
        /* <DEDUP_REMOVED lines=10> */
[----:B------:R-:W-:Y:S01]  /*19f20*/  IMAD.X R11, RZ, RZ, RZ, P1 ;  /* 0x000000ffff0b7224 */ /* 0x000fe200008e06ff */
[----:B------:R-:W-:Y:S01]  /*19f30*/  IADD3 R51, P4, P5, R51, R28, R18 ;  /* 0x0000001c33337210 */ /* 0x000fe20007d9e012 */
[----:B------:R-:W-:Y:S01]  /*19f40*/  IMAD.MOV.U32 R10, RZ, RZ, R17 ;  /* 0x000000ffff0a7224 */ /* 0x000fe200078e0011 */
[----:B------:R-:W-:Y:S01]  /*19f50*/  IADD3 R45, P6, PT, R13, R16, RZ ;  /* 0x000000100d2d7210 */ /* 0x000fe20007fde0ff */
[----:B------:R-:W-:Y:S01]  /*19f60*/  IMAD R41, R41, R14, R21 ;  /* 0x0000000e29297224 */ /* 0x000fe200078e0215 */
[----:B------:R-:W-:-:S02]  /*19f70*/  IADD3.X R53, PT, PT, RZ, R29, RZ, P4, P5 ;  /* 0x0000001dff357210 */ /* 0x000fc400027ea4ff */
        /* <DEDUP_REMOVED lines=95> */
.L_x_647:
[----:B------:R-:W-:Y:S01]  /*1a570*/  IADD3 R10, P1, PT, R43, R10, RZ ;  /* 0x0000000a2b0a7210 */ /* 0x000fe20007f3e0ff */
[----:B------:R-:W-:Y:S02]  /*1a580*/  IMAD.IADD R11, R11, 0x1, R41 ;  /* 0x000000010b0b7824 */ /* 0x000fe400078e0229 */
        /* <DEDUP_REMOVED lines=57> */
.L_x_648:
        /* <DEDUP_REMOVED lines=33> */
[C---:B------:R-:W-:Y:S02]  /*1ab30*/  IADD3 R29, P3, PT, R4.reuse, R25, RZ ;  /* 0x00000019041d7210 */ /* 0x040fe40007f7e0ff */
[----:B------:R-:W-:Y:S02]  /*1ab40*/  ISETP.GT.U32.AND.EX P0, PT, R15, UR9, PT, P0 ;  /* 0x000000090f007c0c */ /* 0x000fe4000bf04100 */
[----:B------:R-:W-:Y:S01]  /*1ab50*/  ISETP.NE.U32.AND P1, PT, R29, RZ, PT ;  /* 0x000000ff1d00720c */ /* 0x000fe20003f25070 */
[----:B------:R-:W-:Y:S01]  /*1ab60*/  IMAD.X R27, R4, 0x1, R27, P3 ;  /* 0x00000001041b7824 */ /* 0x000fe200018e061b */
[----:B------:R-:W-:Y:S02]  /*1ab70*/  IADD3 R4, P3, PT, R16, R21, RZ ;  /* 0x0000001510047210 */ /* 0x000fe40007f7e0ff */
[----:B------:R-:W-:Y:S02]  /*1ab80*/  IADD3 R25, P2, PT, R10, -R2, RZ ;  /* 0x800000020a197210 */ /* 0x000fe40007f5e0ff */
[----:B------:R-:W-:Y:S01]  /*1ab90*/  ISETP.NE.OR.EX P0, PT, R27, RZ, P0, P1 ;  /* 0x000000ff1b00720c */ /* 0x000fe20000705710 */
[----:B------:R-:W-:Y:S01]  /*1aba0*/  IMAD.X R14, R16, 0x1, R23, P3 ;  /* 0x00000001100e7824 */ /* 0x000fe200018e0617 */
[----:B------:R-:W-:Y:S01]  /*1abb0*/  IADD3 R13, P4, PT, R12, R17, RZ ;  /* 0x000000110c0d7210 */ /* 0x000fe20007f9e0ff */
[----:B------:R-:W-:-:S02]  /*1abc0*/  IMAD.MOV.U32 R17, RZ, RZ, R4 ;  /* 0x000000ffff117224 */ /* 0x000fc400078e0004 */
[----:B------:R-:W-:Y:S02]  /*1abd0*/  IMAD.X R11, R11, 0x1, ~R3, P2 ;  /* 0x000000010b0b7824 */ /* 0x000fe400010e0e03 */
[----:B------:R-:W-:Y:S02]  /*1abe0*/  IMAD.X R12, R12, 0x1, R19, P4 ;  /* 0x000000010c0c7824 */ /* 0x000fe400020e0613 */
[----:B------:R-:W-:-:S04]  /*1abf0*/  IMAD.MOV.U32 R4, RZ, RZ, R15 ;  /* 0x000000ffff047224 */ /* 0x000fc800078e000f */
        /* <DEDUP_REMOVED lines=21> */
.L_x_650:
        /* <DEDUP_REMOVED lines=61> */
.L_x_651:
        /* <DEDUP_REMOVED lines=27> */
.L_x_649:
        /* <DEDUP_REMOVED lines=19> */
.L_x_652:
[----:B------:R-:W-:Y:S02]  /*1b400*/  ISETP.GE.U32.AND P0, PT, R71, R10, PT ;  /* 0x0000000a4700720c */ /* 0x000fe40003f06070 */
[----:B------:R-:W-:Y:S02]  /*1b410*/  IADD3 R7, P1, PT, R72, -R17, RZ ;  /* 0x8000001148077210 */ /* 0x000fe40007f3e0ff */
        /* <DEDUP_REMOVED lines=24> */
.L_x_653:
        /* <DEDUP_REMOVED lines=32> */
[----:B------:R-:W-:Y:S02]  /*1b7a0*/  ISETP.GE.U32.AND P2, PT, R15, R74, PT ;  /* 0x0000004a0f00720c */ /* 0x000fe40003f46070 */
[----:B------:R-:W-:Y:S01]  /*1b7b0*/  ISETP.GE.U32.AND P3, PT, R8, R15, PT ;  /* 0x0000000f0800720c */ /* 0x000fe20003f66070 */
[C---:B------:R-:W-:Y:S01]  /*1b7c0*/  IMAD.X R15, R6.reuse, 0x1, R3, P4 ;  /* 0x00000001060f7824 */ /* 0x040fe200020e0603 */
        /* <DEDUP_REMOVED lines=12> */
[----:B------:R-:W-:Y:S02]  /*1b890*/  IADD3.X R3, PT, PT, R77, RZ, RZ, P4, P5 ;  /* 0x000000ff4d037210 */ /* 0x000fe400027ea4ff */
[----:B------:R-:W-:Y:S02]  /*1b8a0*/  IADD3 R5, P3, P6, -R5, UR8, R76 ;  /* 0x0000000805057c10 */ /* 0x000fe4000fe7e14c */
[----:B------:R-:W-:Y:S02]  /*1b8b0*/  SEL R14, RZ, 0xffffffff, P0 ;  /* 0xffffffffff0e7807 */ /* 0x000fe40000000000 */
        /* <DEDUP_REMOVED lines=9> */
.L_x_654:
        /* <DEDUP_REMOVED lines=13> */
[C---:B------:R-:W-:Y:S01]  /*1ba20*/  IMAD R25, R33.reuse, R69, R6 ;  /* 0x0000004521197224 */ /* 0x040fe200078e0206 */
[----:B------:R-:W-:Y:S01]  /*1ba30*/  IADD3 R4, P5, PT, R4, R16, RZ ;  /* 0x0000001004047210 */ /* 0x000fe20007fbe0ff */
[----:B------:R-:W-:-:S03]  /*1ba40*/  IMAD.WIDE.U32 R2, R33, R68, RZ ;  /* 0x0000004421027225 */ /* 0x000fc600078e00ff */
[----:B------:R-:W-:Y:S01]  /*1ba50*/  ISETP.GE.U32.AND P0, PT, R4, R16, PT ;  /* 0x000000100400720c */ /* 0x000fe20003f06070 */
[----:B------:R-:W-:-:S04]  /*1ba60*/  IMAD.WIDE.U32 R18, R33, R67, RZ ;  /* 0x0000004321127225 */ /* 0x000fc800078e00ff */
[----:B------:R-:W-:Y:S02]  /*1ba70*/  IMAD.IADD R17, R17, 0x1, R25 ;  /* 0x0000000111117824 */ /* 0x000fe400078e0219 */
[----:B------:R-:W-:-:S04]  /*1ba80*/  IMAD.WIDE.U32 R20, R32, R68, RZ ;  /* 0x0000004420147225 */ /* 0x000fc800078e00ff */
[----:B------:R-:W-:Y:S02]  /*1ba90*/  IMAD.X R5, R17, 0x1, R5, P5 ;  /* 0x0000000111057824 */ /* 0x000fe400028e0605 */
[----:B------:R-:W-:-:S03]  /*1baa0*/  IMAD.WIDE.U32 R2, P1, R32, R65, R2 ;  /* 0x0000004120027225 */ /* 0x000fc60007820002 */
[----:B------:R-:W-:Y:S01]  /*1bab0*/  ISETP.GE.U32.AND.EX P0, PT, R5, R17, PT, P0 ;  /* 0x000000110500720c */ /* 0x000fe20003f06100 */
[----:B------:R-:W-:Y:S01]  /*1bac0*/  IMAD.WIDE.U32 R8, P4, R32, R64, R18 ;  /* 0x0000004020087225 */ /* 0x000fe20007880012 */
[----:B------:R-:W-:-:S03]  /*1bad0*/  IADD3 RZ, P6, PT, R21, R2, RZ ;  /* 0x0000000215ff7210 */ /* 0x000fc60007fde0ff */
[----:B------:R-:W-:Y:S02]  /*1bae0*/  IMAD.MOV.U32 R18, RZ, RZ, R7 ;  /* 0x000000ffff127224 */ /* 0x000fe400078e0007 */
[----:B------:R-:W-:Y:S02]  /*1baf0*/  IMAD.X R19, RZ, RZ, RZ, P3 ;  /* 0x000000ffff137224 */ /* 0x000fe400018e06ff */
[----:B------:R-:W-:Y:S02]  /*1bb00*/  IMAD R7, R65, R32, RZ ;  /* 0x0000002041077224 */ /* 0x000fe400078e02ff */
[----:B------:R-:W-:-:S04]  /*1bb10*/  IMAD.WIDE.U32 R22, R32, R67, RZ ;  /* 0x0000004320167225 */ /* 0x000fc800078e00ff */
[----:B------:R-:W-:Y:S01]  /*1bb20*/  IMAD.WIDE.U32 R20, R35, R31, RZ ;  /* 0x0000001f23147225 */ /* 0x000fe200078e00ff */
[----:B------:R-:W-:-:S03]  /*1bb30*/  IADD3 RZ, P3, PT, R23, R8, RZ ;  /* 0x0000000817ff7210 */ /* 0x000fc60007f7e0ff */
[----:B------:R-:W-:-:S04]  /*1bb40*/  IMAD.WIDE.U32 R16, R68, R32, RZ ;  /* 0x0000002044107225 */ /* 0x000fc800078e00ff */
[C---:B------:R-:W-:Y:S01]  /*1bb50*/  IMAD R29, R33.reuse, R68, R7 ;  /* 0x00000044211d7224 */ /* 0x040fe200078e0207 */
[----:B------:R-:W-:Y:S01]  /*1bb60*/  SEL R7, RZ, 0x1, P0 ;  /* 0x00000001ff077807 */ /* 0x000fe20000000000 */
[----:B------:R-:W-:-:S04]  /*1bb70*/  IMAD.WIDE.U32.X R18, R33, R66, R18, P2 ;  /* 0x0000004221127225 */ /* 0x000fc800010e0412 */
[----:B------:R-:W-:Y:S01]  /*1bb80*/  IMAD R2, R30, R34, RZ ;  /* 0x000000221e027224 */ /* 0x000fe200078e02ff */
[----:B------:R-:W-:Y:S01]  /*1bb90*/  IADD3 R18, P2, P5, R16, R18, R7 ;  /* 0x0000001210127210 */ /* 0x000fe20007d5e007 */
[----:B------:R-:W-:Y:S02]  /*1bba0*/  IMAD.IADD R29, R17, 0x1, R29 ;  /* 0x00000001111d7824 */ /* 0x000fe400078e021d */
[----:B------:R-:W-:-:S03]  /*1bbb0*/  IMAD.WIDE.U32 R22, R34, R31, RZ ;  /* 0x0000001f22167225 */ /* 0x000fc600078e00ff */
[----:B------:R-:W-:Y:S01]  /*1bbc0*/  IADD3.X R19, PT, PT, R29, R19, RZ, P2, P5 ;  /* 0x000000131d137210 */ /* 0x000fe200017ea4ff */
[----:B------:R-:W-:-:S04]  /*1bbd0*/  IMAD.WIDE.U32 R20, P0, R34, R30, R20 ;  /* 0x0000001e22147225 */ /* 0x000fc80007800014 */
[----:B------:R-:W-:Y:S01]  /*1bbe0*/  IMAD.WIDE.U32 R6, R34, R31, R4 ;  /* 0x0000001f22067225 */ /* 0x000fe200078e0004 */
[----:B------:R-:W-:-:S03]  /*1bbf0*/  IADD3 RZ, P5, PT, R23, R20, RZ ;  /* 0x0000001417ff7210 */ /* 0x000fc60007fbe0ff */
[----:B------:R-:W-:Y:S02]  /*1bc00*/  IMAD R51, R35, R31, R2 ;  /* 0x0000001f23337224 */ /* 0x000fe400078e0202 */
[----:B------:R-:W-:Y:S01]  /*1bc10*/  IMAD.X R25, RZ, RZ, RZ, P0 ;  /* 0x000000ffff197224 */ /* 0x000fe200000e06ff */
[----:B------:R-:W-:Y:S01]  /*1bc20*/  ISETP.GE.U32.AND P0, PT, R6, R4, PT ;  /* 0x000000040600720c */ /* 0x000fe20003f06070 */
[----:B------:R-:W-:Y:S02]  /*1bc30*/  IMAD.IADD R51, R7, 0x1, R51 ;  /* 0x0000000107337824 */ /* 0x000fe400078e0233 */
[----:B------:R-:W-:-:S03]  /*1bc40*/  IMAD.WIDE.U32 R22, R35, R69, RZ ;  /* 0x0000004523167225 */ /* 0x000fc600078e00ff */
[----:B------:R-:W-:Y:S01]  /*1bc50*/  ISETP.GE.U32.AND.EX P0, PT, R51, R5, PT, P0 ;  /* 0x000000053300720c */ /* 0x000fe20003f06100 */
[----:B------:R-:W-:Y:S02]  /*1bc60*/  IMAD R2, R66, R34, RZ ;  /* 0x0000002242027224 */ /* 0x000fe400078e02ff */
[----:B------:R-:W-:Y:S01]  /*1bc70*/  IMAD.MOV.U32 R24, RZ, RZ, R21 ;  /* 0x000000ffff187224 */ /* 0x000fe200078e0015 */
[----:B------:R-:W-:Y:S01]  /*1bc80*/  SEL R17, RZ, 0x1, P0 ;  /* 0x00000001ff117807 */ /* 0x000fe20000000000 */
[----:B------:R-:W-:-:S04]  /*1bc90*/  IMAD.WIDE.U32 R20, P2, R34, R66, R22 ;  /* 0x0000004222147225 */ /* 0x000fc80007840016 */
[-C--:B------:R-:W-:Y:S02]  /*1bca0*/  IMAD R41, R35, R69.reuse, R2 ;  /* 0x0000004523297224 */ /* 0x080fe400078e0202 */
[----:B------:R-:W-:-:S04]  /*1bcb0*/  IMAD.WIDE.U32 R22, R34, R69, R18 ;  /* 0x0000004522167225 */ /* 0x000fc800078e0012 */
[----:B------:R-:W-:-:S04]  /*1bcc0*/  IMAD.WIDE.U32.X R24, R35, R30, R24, P5 ;  /* 0x0000001e23187225 */ /* 0x000fc800028e0418 */
[----:B------:R-:W-:Y:S01]  /*1bcd0*/  IMAD.X R5, RZ, RZ, RZ, P1 ;  /* 0x000000ffff057224 */ /* 0x000fe200008e06ff */
[----:B------:R-:W-:Y:S01]  /*1bce0*/  IADD3 R2, P0, P1, R22, R24, R17 ;  /* 0x0000001816027210 */ /* 0x000fe2000791e011 */
[----:B------:R-:W-:Y:S02]  /*1bcf0*/  IMAD.IADD R23, R23, 0x1, R41 ;  /* 0x0000000117177824 */ /* 0x000fe400078e0229 */
[----:B------:R-:W-:Y:S01]  /*1bd00*/  IMAD.X R17, RZ, RZ, RZ, P2 ;  /* 0x000000ffff117224 */ /* 0x000fe200010e06ff */
[----:B------:R-:W-:Y:S01]  /*1bd10*/  ISETP.GE.U32.AND P2, PT, R18, R16, PT ;  /* 0x000000101200720c */ /* 0x000fe20003f46070 */
[----:B------:R-:W-:Y:S01]  /*1bd20*/  IMAD.MOV.U32 R4, RZ, RZ, R3 ;  /* 0x000000ffff047224 */ /* 0x000fe200078e0003 */
[----:B------:R-:W-:Y:S01]  /*1bd30*/  IADD3.X R3, PT, PT, R23, R25, RZ, P0, P1 ;  /* 0x0000001917037210 */ /* 0x000fe200007e24ff */
[----:B------:R-:W-:Y:S01]  /*1bd40*/  IMAD.WIDE.U32 R26, R34, R69, RZ ;  /* 0x00000045221a7225 */ /* 0x000fe200078e00ff */
[----:B------:R-:W-:Y:S02]  /*1bd50*/  ISETP.GE.U32.AND P0, PT, R22, R18, PT ;  /* 0x000000121600720c */ /* 0x000fe40003f06070 */
[----:B------:R-:W-:Y:S01]  /*1bd60*/  ISETP.GE.U32.AND P1, PT, R2, R22, PT ;  /* 0x000000160200720c */ /* 0x000fe20003f26070 */
[----:B------:R-:W-:Y:S01]  /*1bd70*/  IMAD R8, R64, R32, RZ ;  /* 0x0000002040087224 */ /* 0x000fe200078e02ff */
[----:B------:R-:W-:Y:S01]  /*1bd80*/  ISETP.GE.U32.AND.EX P2, PT, R19, R29, PT, P2 ;  /* 0x0000001d1300720c */ /* 0x000fe20003f46120 */
[----:B------:R-:W-:Y:S01]  /*1bd90*/  IMAD.WIDE.U32.X R4, R33, R65, R4, P6 ;  /* 0x0000004121047225 */ /* 0x000fe200030e0404 */
[----:B------:R-:W-:-:S02]  /*1bda0*/  ISETP.GE.U32.AND.EX P0, PT, R23, R19, PT, P0 ;  /* 0x000000131700720c */ /* 0x000fc40003f06100 */
[----:B------:R-:W-:Y:S01]  /*1bdb0*/  ISETP.GE.U32.AND.EX P1, PT, R3, R23, PT, P1 ;  /* 0x000000170300720c */ /* 0x000fe20003f26110 */
[----:B------:R-:W-:Y:S01]  /*1bdc0*/  IMAD.WIDE.U32 R22, R67, R32, RZ ;  /* 0x0000002043167225 */ /* 0x000fe200078e00ff */
[----:B------:R-:W-:Y:S02]  /*1bdd0*/  IADD3 RZ, P5, PT, R27, R20, RZ ;  /* 0x000000141bff7210 */ /* 0x000fe40007fbe0ff */
[----:B------:R-:W-:Y:S01]  /*1bde0*/  SEL R27, RZ, 0x1, P2 ;  /* 0x00000001ff1b7807 */ /* 0x000fe20001000000 */
[----:B------:R-:W-:Y:S01]  /*1bdf0*/  IMAD R25, R33, R67, R8 ;  /* 0x0000004321197224 */ /* 0x000fe200078e0208 */
[----:B------:R-:W-:Y:S01]  /*1be00*/  SEL R8, RZ, 0x1, P0 ;  /* 0x00000001ff087807 */ /* 0x000fe20000000000 */
[----:B------:R-:W-:Y:S01]  /*1be10*/  IMAD.MOV.U32 R16, RZ, RZ, R21 ;  /* 0x000000ffff107224 */ /* 0x000fe200078e0015 */
[----:B------:R-:W-:Y:S01]  /*1be20*/  SEL R43, RZ, 0x1, P1 ;  /* 0x00000001ff2b7807 */ /* 0x000fe20000800000 */
[----:B------:R-:W-:-:S04]  /*1be30*/  IMAD.WIDE.U32 R18, R35, R68, RZ ;  /* 0x0000004423127225 */ /* 0x000fc800078e00ff */
[----:B------:R-:W-:Y:S02]  /*1be40*/  IMAD.IADD R25, R23, 0x1, R25 ;  /* 0x0000000117197824 */ /* 0x000fe400078e0219 */
[----:B------:R-:W-:Y:S01]  /*1be50*/  IMAD.X R23, RZ, RZ, RZ, P4 ;  /* 0x000000ffff177224 */ /* 0x000fe200020e06ff */
[----:B------:R-:W-:Y:S01]  /*1be60*/  IADD3 R4, P4, P6, R22, R4, R27 ;  /* 0x0000000416047210 */ /* 0x000fe20007e9e01b */
[----:B------:R-:W-:-:S03]  /*1be70*/  IMAD.WIDE.U32.X R16, R35, R66, R16, P5 ;  /* 0x0000004223107225 */ /* 0x000fc600028e0410 */
[----:B------:R-:W-:Y:S01]  /*1be80*/  ISETP.GE.U32.AND P0, PT, R4, R22, PT ;  /* 0x000000160400720c */ /* 0x000fe20003f06070 */
[C---:B------:R-:W-:Y:S01]  /*1be90*/  IMAD.WIDE.U32 R20, R34.reuse, R68, RZ ;  /* 0x0000004422147225 */ /* 0x040fe200078e00ff */
[----:B------:R-:W-:Y:S02]  /*1bea0*/  IADD3.X R5, PT, PT, R25, R5, RZ, P4, P6 ;  /* 0x0000000519057210 */ /* 0x000fe400027ec4ff */
[----:B------:R-:W-:Y:S01]  /*1beb0*/  IADD3 R43, P1, P4, R43, R16, R8 ;  /* 0x000000102b2b7210 */ /* 0x000fe20007c3e008 */
[----:B------:R-:W-:Y:S01]  /*1bec0*/  IMAD.WIDE.U32 R18, P2, R34, R65, R18 ;  /* 0x0000004122127225 */ /* 0x000fe20007840012 */
[----:B------:R-:W-:Y:S02]  /*1bed0*/  ISETP.GE.U32.AND.EX P0, PT, R5, R25, PT, P0 ;  /* 0x000000190500720c */ /* 0x000fe40003f06100 */
[----:B------:R-:W-:Y:S01]  /*1bee0*/  IADD3.X R42, PT, PT, RZ, R17, RZ, P1, P4 ;  /* 0x00000011ff2a7210 */ /* 0x000fe20000fe84ff */
[----:B------:R-:W-:Y:S01]  /*1bef0*/  IMAD.MOV.U32 R22, RZ, RZ, R9 ;  /* 0x000000ffff167224 */ /* 0x000fe200078e0009 */
[----:B------:R-:W-:Y:S01]  /*1bf00*/  IADD3 RZ, P5, PT, R21, R18, RZ ;  /* 0x0000001215ff7210 */ /* 0x000fe20007fbe0ff */
[----:B------:R-:W-:Y:S01]  /*1bf10*/  IMAD.WIDE.U32 R8, R35, R67, RZ ;  /* 0x0000004323087225 */ /* 0x000fe200078e00ff */
[----:B------:R-:W-:-:S03]  /*1bf20*/  SEL R45, RZ, 0x1, P0 ;  /* 0x00000001ff2d7807 */ /* 0x000fc60000000000 */
[----:B------:R-:W-:-:S04]  /*1bf30*/  IMAD.WIDE.U32 R20, R37, R31, RZ ;  /* 0x0000001f25147225 */ /* 0x000fc800078e00ff */
[----:B------:R-:W-:-:S04]  /*1bf40*/  IMAD.WIDE.U32 R28, R37, R69, RZ ;  /* 0x00000045251c7225 */ /* 0x000fc800078e00ff */
[----:B------:R-:W-:-:S04]  /*1bf50*/  IMAD.WIDE.U32 R24, R34, R67, RZ ;  /* 0x0000004322187225 */ /* 0x000fc800078e00ff */
[----:B------:R-:W-:-:S04]  /*1bf60*/  IMAD.WIDE.U32 R16, P4, R34, R64, R8 ;  /* 0x0000004022107225 */ /* 0x000fc80007880008 */
[----:B------:R-:W-:-:S04]  /*1bf70*/  IMAD.WIDE.U32 R26, R36, R31, RZ ;  /* 0x0000001f241a7225 */ /* 0x000fc800078e00ff */
[----:B------:R-:W-:-:S04]  /*1bf80*/  IMAD.WIDE.U32 R40, R36, R69, RZ ;  /* 0x0000004524287225 */ /* 0x000fc800078e00ff */
[----:B------:R-:W-:-:S04]  /*1bf90*/  IMAD.WIDE.U32 R20, P6, R36, R30, R20 ;  /* 0x0000001e24147225 */ /* 0x000fc800078c0014 */
[----:B------:R-:W-:Y:S01]  /*1bfa0*/  IMAD.WIDE.U32 R8, P1, R36, R66, R28 ;  /* 0x0000004224087225 */ /* 0x000fe2000782001c */
[----:B------:R-:W-:-:S03]  /*1bfb0*/  IADD3 RZ, P0, PT, R27, R20, RZ ;  /* 0x000000141bff7210 */ /* 0x000fc60007f1e0ff */
[----:B------:R-:W-:Y:S01]  /*1bfc0*/  IMAD.WIDE.U32.X R28, R33, R64, R22, P3 ;  /* 0x00000040211c7225 */ /* 0x000fe200018e0416 */
[----:B------:R-:W-:-:S03]  /*1bfd0*/  IADD3 RZ, P3, PT, R25, R16, RZ ;  /* 0x0000001019ff7210 */ /* 0x000fc60007f7e0ff */
[----:B------:R-:W-:Y:S02]  /*1bfe0*/  IMAD R23, R65, R34, RZ ;  /* 0x0000002241177224 */ /* 0x000fe400078e02ff */
[----:B------:R-:W-:Y:S01]  /*1bff0*/  IMAD.X R25, RZ, RZ, RZ, P2 ;  /* 0x000000ffff197224 */ /* 0x000fe200010e06ff */
[----:B------:R-:W-:Y:S01]  /*1c000*/  IADD3 RZ, P2, PT, R41, R8, RZ ;  /* 0x0000000829ff7210 */ /* 0x000fe20007f5e0ff */
[----:B------:R-:W-:-:S04]  /*1c010*/  IMAD.WIDE.U32 R26, R34, R68, R4 ;  /* 0x00000044221a7225 */ /* 0x000fc800078e0004 */
[----:B------:R-:W-:Y:S02]  /*1c020*/  IMAD.MOV.U32 R24, RZ, RZ, R19 ;  /* 0x000000ffff187224 */ /* 0x000fe400078e0013 */
[----:B------:R-:W-:Y:S02]  /*1c030*/  IMAD R41, R35, R68, R23 ;  /* 0x0000004423297224 */ /* 0x000fe400078e0217 */
[----:B------:R-:W-:Y:S01]  /*1c040*/  IMAD.X R19, RZ, RZ, RZ, P6 ;  /* 0x000000ffff137224 */ /* 0x000fe200030e06ff */
[----:B------:R-:W-:Y:S01]  /*1c050*/  IADD3 R20, P6, PT, R45, R28, RZ ;  /* 0x0000001c2d147210 */ /* 0x000fe20007fde0ff */
[----:B------:R-:W-:Y:S01]  /*1c060*/  IMAD.X R23, RZ, RZ, RZ, P4 ;  /* 0x000000ffff177224 */ /* 0x000fe200020e06ff */
[----:B------:R-:W-:Y:S01]  /*1c070*/  ISETP.GE.U32.AND P4, PT, R26, R4, PT ;  /* 0x000000041a00720c */ /* 0x000fe20003f86070 */
[----:B------:R-:W-:Y:S02]  /*1c080*/  IMAD.IADD R27, R27, 0x1, R41 ;  /* 0x000000011b1b7824 */ /* 0x000fe400078e0229 */
[----:B------:R-:W-:-:S02]  /*1c090*/  IMAD.MOV.U32 R18, RZ, RZ, R21 ;  /* 0x000000ffff127224 */ /* 0x000fc400078e0015 */
[----:B------:R-:W-:Y:S01]  /*1c0a0*/  IMAD.X R21, RZ, RZ, R29, P6 ;  /* 0x000000ffff157224 */ /* 0x000fe200030e061d */
[----:B------:R-:W-:Y:S01]  /*1c0b0*/  IADD3 R16, P6, PT, R43, R26, RZ ;  /* 0x0000001a2b107210 */ /* 0x000fe20007fde0ff */
[----:B------:R-:W-:Y:S01]  /*1c0c0*/  IMAD.MOV.U32 R22, RZ, RZ, R17 ;  /* 0x000000ffff167224 */ /* 0x000fe200078e0011 */
[C---:B------:R-:W-:Y:S01]  /*1c0d0*/  ISETP.GE.U32.AND.EX P4, PT, R27.reuse, R5, PT, P4 ;  /* 0x000000051b00720c */ /* 0x040fe20003f86140 */
[----:B------:R-:W-:Y:S02]  /*1c0e0*/  IMAD R28, R30, R36, RZ ;  /* 0x000000241e1c7224 */ /* 0x000fe400078e02ff */
[----:B------:R-:W-:Y:S01]  /*1c0f0*/  IMAD.X R17, R27, 0x1, R42, P6 ;  /* 0x000000011b117824 */ /* 0x000fe200030e062a */
[----:B------:R-:W-:Y:S01]  /*1c100*/  SEL R8, RZ, 0x1, P4 ;  /* 0x00000001ff087807 */ /* 0x000fe20002000000 */
[----:B------:R-:W-:Y:S01]  /*1c110*/  IMAD.WIDE.U32 R4, R36, R31, R2 ;  /* 0x0000001f24047225 */ /* 0x000fe200078e0002 */
[----:B------:R-:W-:-:S03]  /*1c120*/  ISETP.GE.U32.AND P4, PT, R16, R26, PT ;  /* 0x0000001a1000720c */ /* 0x000fc60003f86070 */
[----:B------:R-:W-:Y:S01]  /*1c130*/  IMAD R29, R37, R31, R28 ;  /* 0x0000001f251d7224 */ /* 0x000fe200078e021c */
[----:B------:R-:W-:Y:S01]  /*1c140*/  ISETP.GE.U32.AND.EX P4, PT, R17, R27, PT, P4 ;  /* 0x0000001b1100720c */ /* 0x000fe20003f86140 */
[----:B------:R-:W-:Y:S01]  /*1c150*/  IMAD R26, R64, R34, RZ ;  /* 0x00000022401a7224 */ /* 0x000fe200078e02ff */
[----:B------:R-:W-:Y:S01]  /*1c160*/  ISETP.GE.U32.AND P6, PT, R4, R2, PT ;  /* 0x000000020400720c */ /* 0x000fe20003fc6070 */
[----:B------:R-:W-:-:S04]  /*1c170*/  IMAD.WIDE.U32.X R24, R35, R65, R24, P5 ;  /* 0x0000004123187225 */ /* 0x000fc800028e0418 */
[----:B------:R-:W-:Y:S01]  /*1c180*/  IMAD.IADD R50, R5, 0x1, R29 ;  /* 0x0000000105327824 */ /* 0x000fe200078e021d */
[----:B------:R-:W-:Y:S01]  /*1c190*/  SEL R29, RZ, 0x1, P4 ;  /* 0x00000001ff1d7807 */ /* 0x000fe20002000000 */
[-C--:B------:R-:W-:Y:S02]  /*1c1a0*/  IMAD R41, R35, R67.reuse, R26 ;  /* 0x0000004323297224 */ /* 0x080fe400078e021a */
[----:B------:R-:W-:Y:S01]  /*1c1b0*/  IMAD.WIDE.U32 R26, R34, R67, R20 ;  /* 0x00000043221a7225 */ /* 0x000fe200078e0014 */
[----:B------:R-:W-:-:S03]  /*1c1c0*/  ISETP.GE.U32.AND.EX P6, PT, R50, R3, PT, P6 ;  /* 0x000000033200720c */ /* 0x000fc60003fc6160 */
[----:B------:R-:W-:Y:S01]  /*1c1d0*/  IMAD.WIDE.U32.X R34, R35, R64, R22, P3 ;  /* 0x0000004023227225 */ /* 0x000fe200018e0416 */
[----:B------:R-:W-:Y:S02]  /*1c1e0*/  IADD3 R23, P5, P4, R29, R24, R8 ;  /* 0x000000181d177210 */ /* 0x000fe40007cbe008 */
[----:B------:R-:W-:Y:S01]  /*1c1f0*/  SEL R3, RZ, 0x1, P6 ;  /* 0x00000001ff037807 */ /* 0x000fe20003000000 */
[----:B------:R-:W-:Y:S01]  /*1c200*/  IMAD R2, R66, R36, RZ ;  /* 0x0000002442027224 */ /* 0x000fe200078e02ff */
[----:B------:R-:W-:Y:S01]  /*1c210*/  IADD3.X R8, PT, PT, RZ, R25, RZ, P5, P4 ;  /* 0x00000019ff087210 */ /* 0x000fe20002fe84ff */
[----:B------:R-:W-:Y:S01]  /*1c220*/  IMAD.WIDE.U32 R24, R36, R69, R16 ;  /* 0x0000004524187225 */ /* 0x000fe200078e0010 */
[----:B------:R-:W-:-:S03]  /*1c230*/  ISETP.GE.U32.AND P3, PT, R26, R20, PT ;  /* 0x000000141a00720c */ /* 0x000fc60003f66070 */
[----:B------:R-:W-:Y:S01]  /*1c240*/  IMAD R29, R37, R69, R2 ;  /* 0x00000045251d7224 */ /* 0x000fe200078e0202 */
[----:B------:R-:W-:Y:S01]  /*1c250*/  IADD3 R2, P6, PT, R23, R26, RZ ;  /* 0x0000001a17027210 */ /* 0x000fe20007fde0ff */
[----:B------:R-:W-:-:S04]  /*1c260*/  IMAD.WIDE.U32.X R18, R37, R30, R18, P0 ;  /* 0x0000001e25127225 */ /* 0x000fc800000e0412 */
[----:B------:R-:W-:Y:S01]  /*1c270*/  IMAD.IADD R27, R27, 0x1, R41 ;  /* 0x000000011b1b7824 */ /* 0x000fe200078e0229 */
[----:B------:R-:W-:Y:S01]  /*1c280*/  IADD3 R20, P4, P5, R24, R18, R3 ;  /* 0x0000001218147210 */ /* 0x000fe20007d9e003 */
[----:B------:R-:W-:Y:S02]  /*1c290*/  IMAD.IADD R29, R25, 0x1, R29 ;  /* 0x00000001191d7824 */ /* 0x000fe400078e021d */
[C---:B------:R-:W-:Y:S01]  /*1c2a0*/  IMAD.X R3, R27.reuse, 0x1, R8, P6 ;  /* 0x000000011b037824 */ /* 0x040fe200030e0608 */
[----:B------:R-:W-:Y:S01]  /*1c2b0*/  ISETP.GE.U32.AND.EX P0, PT, R27, R21, PT, P3 ;  /* 0x000000151b00720c */ /* 0x000fe20003f06130 */
[----:B------:R-:W-:Y:S01]  /*1c2c0*/  IMAD.WIDE.U32 R22, R37, R68, RZ ;  /* 0x0000004425167225 */ /* 0x000fe200078e00ff */
[----:B------:R-:W-:Y:S02]  /*1c2d0*/  ISETP.GE.U32.AND P6, PT, R2, R26, PT ;  /* 0x0000001a0200720c */ /* 0x000fe40003fc6070 */
[----:B------:R-:W-:Y:S01]  /*1c2e0*/  IADD3.X R21, PT, PT, R29, R19, RZ, P4, P5 ;  /* 0x000000131d157210 */ /* 0x000fe200027ea4ff */
[----:B------:R-:W-:Y:S01]  /*1c2f0*/  IMAD.WIDE.U32 R44, R37, R67, RZ ;  /* 0x00000043252c7225 */ /* 0x000fe200078e00ff */
[----:B------:R-:W-:-:S02]  /*1c300*/  ISETP.GE.U32.AND P3, PT, R24, R16, PT ;  /* 0x000000101800720c */ /* 0x000fc40003f66070 */
[----:B------:R-:W-:Y:S01]  /*1c310*/  ISETP.GE.U32.AND.EX P6, PT, R3, R27, PT, P6 ;  /* 0x0000001b0300720c */ /* 0x000fe20003fc6160 */
[----:B------:R-:W-:Y:S01]  /*1c320*/  IMAD.WIDE.U32 R18, R36, R68, RZ ;  /* 0x0000004424127225 */ /* 0x000fe200078e00ff */
[----:B------:R-:W-:Y:S02]  /*1c330*/  SEL R18, RZ, 0x1, P0 ;  /* 0x00000001ff127807 */ /* 0x000fe40000000000 */
[----:B------:R-:W-:Y:S01]  /*1c340*/  ISETP.GE.U32.AND P0, PT, R20, R24, PT ;  /* 0x000000181400720c */ /* 0x000fe20003f06070 */
[C---:B------:R-:W-:Y:S01]  /*1c350*/  IMAD.WIDE.U32 R26, R36.reuse, R67, RZ ;  /* 0x00000043241a7225 */ /* 0x040fe200078e00ff */
[----:B------:R-:W-:Y:S02]  /*1c360*/  ISETP.GE.U32.AND.EX P3, PT, R29, R17, PT, P3 ;  /* 0x000000111d00720c */ /* 0x000fe40003f66130 */
[----:B------:R-:W-:Y:S01]  /*1c370*/  ISETP.GE.U32.AND.EX P0, PT, R21, R29, PT, P0 ;  /* 0x0000001d1500720c */ /* 0x000fe20003f06100 */
[----:B------:R-:W-:Y:S01]  /*1c380*/  IMAD.WIDE.U32 R22, P5, R36, R65, R22 ;  /* 0x0000004124167225 */ /* 0x000fe200078a0016 */
[----:B------:R-:W-:-:S03]  /*1c390*/  SEL R41, RZ, 0x1, P6 ;  /* 0x00000001ff297807 */ /* 0x000fc60003000000 */
[----:B------:R-:W-:-:S04]  /*1c3a0*/  IMAD.WIDE.U32 R44, P4, R36, R64, R44 ;  /* 0x00000040242c7225 */ /* 0x000fc8000788002c */
[-C--:B------:R-:W-:Y:S01]  /*1c3b0*/  IMAD.WIDE.U32 R42, R39, R69.reuse, RZ ;  /* 0x00000045272a7225 */ /* 0x080fe200078e00ff */
[----:B------:R-:W-:Y:S02]  /*1c3c0*/  IADD3 RZ, P6, PT, R27, R44, RZ ;  /* 0x0000002c1bff7210 */ /* 0x000fe40007fde0ff */
[----:B------:R-:W-:Y:S01]  /*1c3d0*/  SEL R27, RZ, 0x1, P0 ;  /* 0x00000001ff1b7807 */ /* 0x000fe20000000000 */
[----:B------:R-:W-:Y:S01]  /*1c3e0*/  IMAD.X R25, RZ, RZ, RZ, P1 ;  /* 0x000000ffff197224 */ /* 0x000fe200008e06ff */
[----:B------:R-:W-:Y:S01]  /*1c3f0*/  IADD3 RZ, P1, PT, R19, R22, RZ ;  /* 0x0000001613ff7210 */ /* 0x000fe20007f3e0ff */
[----:B------:R-:W-:Y:S01]  /*1c400*/  IMAD.MOV.U32 R24, RZ, RZ, R9 ;  /* 0x000000ffff187224 */ /* 0x000fe200078e0009 */
[----:B------:R-:W-:Y:S01]  /*1c410*/  SEL R22, RZ, 0x1, P3 ;  /* 0x00000001ff167807 */ /* 0x000fe20001800000 */
[----:B------:R-:W-:Y:S01]  /*1c420*/  IMAD.WIDE.U32 R16, R38, R69, RZ ;  /* 0x0000004526107225 */ /* 0x000fe200078e00ff */
[----:B------:R-:W-:-:S03]  /*1c430*/  IADD3 R18, P0, P3, R41, R34, R18 ;  /* 0x0000002229127210 */ /* 0x000fc60007b1e012 */
[----:B------:R-:W-:Y:S01]  /*1c440*/  IMAD.WIDE.U32.X R8, R37, R66, R24, P2 ;  /* 0x0000004225087225 */ /* 0x000fe200010e0418 */
[----:B------:R-:W-:-:S03]  /*1c450*/  IADD3.X R19, PT, PT, RZ, R35, RZ, P0, P3 ;  /* 0x00000023ff137210 */ /* 0x000fc600007e64ff */
[----:B------:R-:W-:Y:S01]  /*1c460*/  IMAD.WIDE.U32 R42, P2, R38, R66, R42 ;  /* 0x00000042262a7225 */ /* 0x000fe2000784002a */
[----:B------:R-:W-:-:S03]  /*1c470*/  IADD3 R27, P0, P3, R27, R8, R22 ;  /* 0x000000081b1b7210 */ /* 0x000fc60007b1e016 */
[----:B------:R-:W-:Y:S01]  /*1c480*/  IMAD.X R25, RZ, RZ, RZ, P5 ;  /* 0x000000ffff197224 */ /* 0x000fe200028e06ff */
[----:B------:R-:W-:Y:S01]  /*1c490*/  IADD3 RZ, P5, PT, R17, R42, RZ ;  /* 0x0000002a11ff7210 */ /* 0x000fe20007fbe0ff */
[----:B------:R-:W-:Y:S01]  /*1c4a0*/  IMAD R29, R65, R36, RZ ;  /* 0x00000024411d7224 */ /* 0x000fe200078e02ff */
[----:B------:R-:W-:Y:S01]  /*1c4b0*/  IADD3.X R28, PT, PT, RZ, R9, RZ, P0, P3 ;  /* 0x00000009ff1c7210 */ /* 0x000fe200007e64ff */
[----:B------:R-:W-:-:S04]  /*1c4c0*/  IMAD.WIDE.U32 R16, R36, R68, R2 ;  /* 0x0000004424107225 */ /* 0x000fc800078e0002 */
[----:B------:R-:W-:Y:S01]  /*1c4d0*/  IMAD R29, R37, R68, R29 ;  /* 0x00000044251d7224 */ /* 0x000fe200078e021d */
[----:B------:R-:W-:Y:S01]  /*1c4e0*/  IADD3 R8, P0, PT, R27, R16, RZ ;  /* 0x000000101b087210 */ /* 0x000fe20007f1e0ff */
[----:B------:R-:W-:Y:S02]  /*1c4f0*/  IMAD.MOV.U32 R24, RZ, RZ, R23 ;  /* 0x000000ffff187224 */ /* 0x000fe400078e0017 */
[----:B------:R-:W-:-:S04]  /*1c500*/  IMAD.WIDE.U32 R22, R39, R68, RZ ;  /* 0x0000004427167225 */ /* 0x000fc800078e00ff */
[----:B------:R-:W-:Y:S02]  /*1c510*/  IMAD.IADD R53, R17, 0x1, R29 ;  /* 0x0000000111357824 */ /* 0x000fe400078e021d */
[----:B------:R-:W-:-:S04]  /*1c520*/  IMAD.WIDE.U32 R48, R39, R31, RZ ;  /* 0x0000001f27307225 */ /* 0x000fc800078e00ff */
[----:B------:R-:W-:Y:S02]  /*1c530*/  IMAD.X R9, R53, 0x1, R28, P0 ;  /* 0x0000000135097824 */ /* 0x000fe400000e061c */
[----:B------:R-:W-:-:S04]  /*1c540*/  IMAD.WIDE.U32 R22, P0, R38, R65, R22 ;  /* 0x0000004126167225 */ /* 0x000fc80007800016 */
[----:B------:R-:W-:-:S04]  /*1c550*/  IMAD.WIDE.U32 R26, R39, R67, RZ ;  /* 0x00000043271a7225 */ /* 0x000fc800078e00ff */
[----:B------:R-:W-:Y:S02]  /*1c560*/  IMAD.MOV.U32 R28, RZ, RZ, R45 ;  /* 0x000000ffff1c7224 */ /* 0x000fe400078e002d */
[----:B------:R-:W-:Y:S01]  /*1c570*/  IMAD.X R45, RZ, RZ, RZ, P0 ;  /* 0x000000ffff2d7224 */ /* 0x000fe200000e06ff */
[----:B------:R-:W-:Y:S01]  /*1c580*/  ISETP.GE.U32.AND P0, PT, R16, R2, PT ;  /* 0x000000021000720c */ /* 0x000fe20003f06070 */
[----:B------:R-:W-:-:S03]  /*1c590*/  IMAD.WIDE.U32 R34, R38, R31, RZ ;  /* 0x0000001f26227225 */ /* 0x000fc600078e00ff */
[----:B------:R-:W-:Y:S01]  /*1c5a0*/  ISETP.GE.U32.AND.EX P0, PT, R53, R3, PT, P0 ;  /* 0x000000033500720c */ /* 0x000fe20003f06100 */
[----:B------:R-:W-:-:S04]  /*1c5b0*/  IMAD.WIDE.U32 R48, P3, R38, R30, R48 ;  /* 0x0000001e26307225 */ /* 0x000fc80007860030 */
[----:B------:R-:W-:Y:S02]  /*1c5c0*/  IMAD R17, R30, R38, RZ ;  /* 0x000000261e117224 */ /* 0x000fe400078e02ff */
[----:B------:R-:W-:-:S04]  /*1c5d0*/  IMAD.WIDE.U32.X R24, R37, R65, R24, P1 ;  /* 0x0000004125187225 */ /* 0x000fc800008e0418 */
[----:B------:R-:W-:-:S04]  /*1c5e0*/  IMAD.WIDE.U32 R40, R38, R68, RZ ;  /* 0x0000004426287225 */ /* 0x000fc800078e00ff */
[----:B------:R-:W-:-:S04]  /*1c5f0*/  IMAD.WIDE.U32 R26, P1, R38, R64, R26 ;  /* 0x00000040261a7225 */ /* 0x000fc8000782001a */
[----:B------:R-:W-:Y:S02]  /*1c600*/  IMAD.MOV.U32 R34, RZ, RZ, R43 ;  /* 0x000000ffff227224 */ /* 0x000fe400078e002b */
[----:B------:R-:W-:Y:S01]  /*1c610*/  IMAD.X R29, RZ, RZ, RZ, P4 ;  /* 0x000000ffff1d7224 */ /* 0x000fe200020e06ff */
[----:B------:R-:W-:Y:S01]  /*1c620*/  IADD3 RZ, P4, PT, R35, R48, RZ ;  /* 0x0000003023ff7210 */ /* 0x000fe20007f9e0ff */
[----:B------:R-:W-:-:S04]  /*1c630*/  IMAD.WIDE.U32 R2, R38, R31, R20 ;  /* 0x0000001f26027225 */ /* 0x000fc800078e0014 */
[----:B------:R-:W-:Y:S02]  /*1c640*/  IMAD R43, R39, R31, R17 ;  /* 0x0000001f272b7224 */ /* 0x000fe400078e0211 */
[----:B------:R-:W-:Y:S01]  /*1c650*/  IMAD.X R35, RZ, RZ, RZ, P2 ;  /* 0x000000ffff237224 */ /* 0x000fe200010e06ff */
[----:B------:R-:W-:Y:S01]  /*1c660*/  IADD3 RZ, P2, PT, R41, R22, RZ ;  /* 0x0000001629ff7210 */ /* 0x000fe20007f5e0ff */
[----:B------:R-:W-:Y:S01]  /*1c670*/  IMAD.X R17, RZ, RZ, RZ, P1 ;  /* 0x000000ffff117224 */ /* 0x000fe200008e06ff */
[----:B------:R-:W-:Y:S01]  /*1c680*/  ISETP.GE.U32.AND P1, PT, R8, R16, PT ;  /* 0x000000100800720c */ /* 0x000fe20003f26070 */
[----:B------:R-:W-:Y:S01]  /*1c690*/  IMAD.IADD R43, R3, 0x1, R43 ;  /* 0x00000001032b7824 */ /* 0x000fe200078e022b */
[----:B------:R-:W-:Y:S01]  /*1c6a0*/  SEL R22, RZ, 0x1, P0 ;  /* 0x00000001ff167807 */ /* 0x000fe20000000000 */
[----:B------:R-:W-:Y:S01]  /*1c6b0*/  IMAD.WIDE.U32 R46, R38, R67, RZ ;  /* 0x00000043262e7225 */ /* 0x000fe200078e00ff */
[----:B------:R-:W-:Y:S02]  /*1c6c0*/  ISETP.GE.U32.AND P0, PT, R2, R20, PT ;  /* 0x000000140200720c */ /* 0x000fe40003f06070 */
[----:B------:R-:W-:Y:S01]  /*1c6d0*/  ISETP.GE.U32.AND.EX P1, PT, R9, R53, PT, P1 ;  /* 0x000000350900720c */ /* 0x000fe20003f26110 */
[----:B------:R-:W-:Y:S01]  /*1c6e0*/  IMAD.MOV.U32 R16, RZ, RZ, R27 ;  /* 0x000000ffff107224 */ /* 0x000fe200078e001b */
[----:B------:R-:W-:Y:S01]  /*1c6f0*/  ISETP.GE.U32.AND.EX P0, PT, R43, R21, PT, P0 ;  /* 0x000000152b00720c */ /* 0x000fe20003f06100 */
[----:B------:R-:W-:Y:S01]  /*1c700*/  IMAD R20, R64, R36, RZ ;  /* 0x0000002440147224 */ /* 0x000fe200078e02ff */
[----:B------:R-:W-:Y:S01]  /*1c710*/  SEL R27, RZ, 0x1, P1 ;  /* 0x00000001ff1b7807 */ /* 0x000fe20000800000 */
[----:B------:R-:W-:-:S02]  /*1c720*/  IMAD R21, R66, R38, RZ ;  /* 0x0000002642157224 */ /* 0x000fc400078e02ff */
[----:B------:R-:W-:Y:S01]  /*1c730*/  IMAD.X R41, RZ, RZ, RZ, P3 ;  /* 0x000000ffff297224 */ /* 0x000fe200018e06ff */
[----:B------:R-:W-:Y:S01]  /*1c740*/  IADD3 RZ, P3, PT, R47, R26, RZ ;  /* 0x0000001a2fff7210 */ /* 0x000fe20007f7e0ff */
[----:B------:R-:W-:Y:S01]  /*1c750*/  IMAD.MOV.U32 R40, RZ, RZ, R49 ;  /* 0x000000ffff287224 */ /* 0x000fe200078e0031 */
[----:B------:R-:W-:Y:S01]  /*1c760*/  SEL R47, RZ, 0x1, P0 ;  /* 0x00000001ff2f7807 */ /* 0x000fe20000000000 */
[----:B------:R-:W-:Y:S02]  /*1c770*/  IMAD.MOV.U32 R44, RZ, RZ, R23 ;  /* 0x000000ffff2c7224 */ /* 0x000fe400078e0017 */
[C---:B------:R-:W-:Y:S02]  /*1c780*/  IMAD R23, R37.reuse, R67, R20 ;  /* 0x0000004325177224 */ /* 0x040fe400078e0214 */
[----:B------:R-:W-:Y:S01]  /*1c790*/  IMAD.WIDE.U32.X R28, R37, R64, R28, P6 ;  /* 0x00000040251c7225 */ /* 0x000fe200030e041c */
[----:B------:R-:W-:-:S03]  /*1c7a0*/  IADD3 R27, P1, P6, R27, R24, R22 ;  /* 0x000000181b1b7210 */ /* 0x000fc60007e3e016 */
[----:B------:R-:W-:Y:S01]  /*1c7b0*/  IMAD R49, R39, R69, R21 ;  /* 0x0000004527317224 */ /* 0x000fe200078e0215 */
[----:B------:R-:W-:Y:S01]  /*1c7c0*/  IADD3.X R24, PT, PT, RZ, R25, RZ, P1, P6 ;  /* 0x00000019ff187210 */ /* 0x000fe20000fec4ff */
[----:B------:R-:W-:-:S04]  /*1c7d0*/  IMAD.WIDE.U32 R20, R38, R69, R8 ;  /* 0x0000004526147225 */ /* 0x000fc800078e0008 */
[----:B------:R-:W-:Y:S01]  /*1c7e0*/  IMAD.WIDE.U32.X R40, R39, R30, R40, P4 ;  /* 0x0000001e27287225 */ /* 0x000fe200020e0428 */
[----:B------:R-:W-:-:S03]  /*1c7f0*/  ISETP.GE.U32.AND P4, PT, R20, R8, PT ;  /* 0x000000081400720c */ /* 0x000fc60003f86070 */
[----:B------:R-:W-:Y:S01]  /*1c800*/  IMAD.WIDE.U32.X R34, R39, R66, R34, P5 ;  /* 0x0000004227227225 */ /* 0x000fe200028e0422 */
[----:B------:R-:W-:-:S03]  /*1c810*/  IADD3 R47, P5, P6, R20, R40, R47 ;  /* 0x00000028142f7210 */ /* 0x000fc60007ebe02f */
[----:B------:R-:W-:Y:S01]  /*1c820*/  IMAD.IADD R21, R21, 0x1, R49 ;  /* 0x0000000115157824 */ /* 0x000fe200078e0231 */
[----:B------:R-:W-:Y:S01]  /*1c830*/  ISETP.GE.U32.AND P1, PT, R47, R20, PT ;  /* 0x000000142f00720c */ /* 0x000fe20003f26070 */
[----:B------:R-:W-:-:S03]  /*1c840*/  IMAD.WIDE.U32 R36, R36, R67, R18 ;  /* 0x0000004324247225 */ /* 0x000fc600078e0012 */
[----:B------:R-:W-:Y:S01]  /*1c850*/  IADD3.X R25, PT, PT, R21, R41, RZ, P5, P6 ;  /* 0x0000002915197210 */ /* 0x000fe20002fec4ff */
[----:B------:R-:W-:Y:S01]  /*1c860*/  IMAD.IADD R23, R37, 0x1, R23 ;  /* 0x0000000125177824 */ /* 0x000fe200078e0217 */
[----:B------:R-:W-:Y:S01]  /*1c870*/  IADD3 R8, P5, PT, R27, R36, RZ ;  /* 0x000000241b087210 */ /* 0x000fe20007fbe0ff */
[----:B------:R-:W-:Y:S01]  /*1c880*/  IMAD.WIDE.U32.X R44, R39, R65, R44, P2 ;  /* 0x00000041272c7225 */ /* 0x000fe200010e042c */
[----:B------:R-:W-:Y:S02]  /*1c890*/  ISETP.GE.U32.AND.EX P4, PT, R21, R9, PT, P4 ;  /* 0x000000091500720c */ /* 0x000fe40003f86140 */
[----:B------:R-:W-:Y:S01]  /*1c8a0*/  ISETP.GE.U32.AND.EX P1, PT, R25, R21, PT, P1 ;  /* 0x000000151900720c */ /* 0x000fe20003f26110 */
[----:B------:R-:W-:Y:S01]  /*1c8b0*/  IMAD.X R9, R23, 0x1, R24, P5 ;  /* 0x0000000117097824 */ /* 0x000fe200028e0618 */
[----:B------:R-:W-:Y:S01]  /*1c8c0*/  ISETP.GE.U32.AND P0, PT, R36, R18, PT ;  /* 0x000000122400720c */ /* 0x000fe20003f06070 */
[----:B------:R-:W-:Y:S01]  /*1c8d0*/  IMAD R65, R65, R38, RZ ;  /* 0x0000002641417224 */ /* 0x000fe200078e02ff */
[----:B------:R-:W-:Y:S01]  /*1c8e0*/  ISETP.GE.U32.AND P5, PT, R8, R36, PT ;  /* 0x000000240800720c */ /* 0x000fe20003fa6070 */
[----:B------:R-:W-:Y:S01]  /*1c8f0*/  IMAD.WIDE.U32 R26, R25, 0x3d1, RZ ;  /* 0x000003d1191a7825 */ /* 0x000fe200078e00ff */
[----:B------:R-:W-:-:S02]  /*1c900*/  SEL R18, RZ, 0x1, P4 ;  /* 0x00000001ff127807 */ /* 0x000fc40002000000 */
[----:B------:R-:W-:Y:S01]  /*1c910*/  SEL R37, RZ, 0x1, P1 ;  /* 0x00000001ff257807 */ /* 0x000fe20000800000 */
[----:B------:R-:W-:Y:S01]  /*1c920*/  IMAD.WIDE.U32 R20, R47, 0x3d1, RZ ;  /* 0x000003d12f147825 */ /* 0x000fe200078e00ff */
[----:B------:R-:W-:Y:S02]  /*1c930*/  ISETP.GE.U32.AND.EX P0, PT, R23, R19, PT, P0 ;  /* 0x000000131700720c */ /* 0x000fe40003f06100 */
[----:B------:R-:W-:Y:S01]  /*1c940*/  ISETP.GE.U32.AND.EX P1, PT, R9, R23, PT, P5 ;  /* 0x000000170900720c */ /* 0x000fe20003f26150 */
[----:B------:R-:W-:Y:S01]  /*1c950*/  IMAD R19, R39, R68, R65 ;  /* 0x0000004427137224 */ /* 0x000fe200078e0241 */
[----:B------:R-:W-:Y:S01]  /*1c960*/  IADD3 R37, P4, P5, R37, R34, R18 ;  /* 0x0000002225257210 */ /* 0x000fe20007d9e012 */
[----:B------:R-:W-:Y:S01]  /*1c970*/  IMAD.WIDE.U32 R68, R38, R68, R8 ;  /* 0x0000004426447225 */ /* 0x000fe200078e0008 */
[----:B------:R-:W-:Y:S02]  /*1c980*/  IADD3 R18, P2, PT, RZ, R20, RZ ;  /* 0x00000014ff127210 */ /* 0x000fe40007f5e0ff */
[----:B------:R-:W-:Y:S01]  /*1c990*/  IADD3.X R24, PT, PT, RZ, R35, RZ, P4, P5 ;  /* 0x00000023ff187210 */ /* 0x000fe200027ea4ff */
[----:B------:R-:W-:Y:S01]  /*1c9a0*/  IMAD.IADD R19, R69, 0x1, R19 ;  /* 0x0000000145137824 */ /* 0x000fe200078e0213 */
[----:B------:R-:W-:Y:S01]  /*1c9b0*/  IADD3 R37, P5, PT, R37, R68, RZ ;  /* 0x0000004425257210 */ /* 0x000fe20007fbe0ff */
[----:B------:R-:W-:Y:S01]  /*1c9c0*/  IMAD.WIDE.U32.X R16, R39, R64, R16, P3 ;  /* 0x0000004027107225 */ /* 0x000fe200018e0410 */
[----:B------:R-:W-:-:S02]  /*1c9d0*/  SEL R35, RZ, 0x1, P1 ;  /* 0x00000001ff237807 */ /* 0x000fc40000800000 */
[----:B------:R-:W-:Y:S01]  /*1c9e0*/  ISETP.GE.U32.AND P1, PT, R68, R8, PT ;  /* 0x000000084400720c */ /* 0x000fe20003f26070 */
[----:B------:R-:W-:Y:S01]  /*1c9f0*/  IMAD.X R24, R19, 0x1, R24, P5 ;  /* 0x0000000113187824 */ /* 0x000fe200028e0618 */
[----:B------:R-:W-:Y:S01]  /*1ca00*/  ISETP.GE.U32.AND P3, PT, R37, R68, PT ;  /* 0x000000442500720c */ /* 0x000fe20003f66070 */
[----:B------:R-:W-:Y:S01]  /*1ca10*/  IMAD.WIDE.U32 R26, P4, RZ, R47, R26 ;  /* 0x0000002fff1a7225 */ /* 0x000fe2000788001a */
[----:B------:R-:W-:Y:S02]  /*1ca20*/  SEL R22, RZ, 0x1, P0 ;  /* 0x00000001ff167807 */ /* 0x000fe40000000000 */
[----:B------:R-:W-:Y:S01]  /*1ca30*/  ISETP.GE.U32.AND P0, PT, R18, R20, PT ;  /* 0x000000141200720c */ /* 0x000fe20003f06070 */
[----:B------:R-:W-:Y:S01]  /*1ca40*/  IMAD.X R23, RZ, RZ, RZ, P4 ;  /* 0x000000ffff177224 */ /* 0x000fe200020e06ff */
[----:B------:R-:W-:Y:S01]  /*1ca50*/  ISETP.GE.U32.AND.EX P1, PT, R19, R9, PT, P1 ;  /* 0x000000091300720c */ /* 0x000fe20003f26110 */
[----:B------:R-:W-:Y:S01]  /*1ca60*/  IMAD R64, R64, R38, RZ ;  /* 0x0000002640407224 */ /* 0x000fe200078e02ff */
[----:B------:R-:W-:Y:S01]  /*1ca70*/  ISETP.GE.U32.AND.EX P3, PT, R24, R19, PT, P3 ;  /* 0x000000131800720c */ /* 0x000fe20003f66130 */
[----:B------:R-:W-:Y:S01]  /*1ca80*/  IMAD R30, R30, R32, RZ ;  /* 0x000000201e1e7224 */ /* 0x000fe200078e02ff */
[----:B------:R-:W-:-:S02]  /*1ca90*/  IADD3 R34, P4, PT, R21, R26, RZ ;  /* 0x0000001a15227210 */ /* 0x000fc40007f9e0ff */
[----:B------:R-:W-:Y:S01]  /*1caa0*/  IADD3 R20, P5, P6, R35, R28, R22 ;  /* 0x0000001c23147210 */ /* 0x000fe20007ebe016 */
[----:B------:R-:W-:Y:S01]  /*1cab0*/  IMAD.MOV.U32 R22, RZ, RZ, R27 ;  /* 0x000000ffff167224 */ /* 0x000fe200078e001b */
[----:B------:R-:W-:Y:S01]  /*1cac0*/  SEL R8, RZ, 0x1, P1 ;  /* 0x00000001ff087807 */ /* 0x000fe20000800000 */
[----:B------:R-:W-:Y:S01]  /*1cad0*/  IMAD.WIDE.U32 R26, R37, 0x3d1, RZ ;  /* 0x000003d1251a7825 */ /* 0x000fe200078e00ff */
[----:B------:R-:W-:Y:S02]  /*1cae0*/  SEL R19, RZ, 0x1, P3 ;  /* 0x00000001ff137807 */ /* 0x000fe40001800000 */
[----:B------:R-:W-:Y:S01]  /*1caf0*/  IADD3.X R21, PT, PT, RZ, R29, RZ, P5, P6 ;  /* 0x0000001dff157210 */ /* 0x000fe20002fec4ff */
[----:B------:R-:W-:Y:S01]  /*1cb00*/  IMAD.WIDE.U32.X R22, RZ, R25, R22, P4 ;  /* 0x00000019ff167225 */ /* 0x000fe200020e0416 */
[----:B------:R-:W-:-:S03]  /*1cb10*/  IADD3 R19, P3, P4, R19, R44, R8 ;  /* 0x0000002c13137210 */ /* 0x000fc60007c7e008 */
[----:B------:R-:W-:Y:S01]  /*1cb20*/  IMAD.WIDE.U32 R28, R24, 0x3d1, RZ ;  /* 0x000003d1181c7825 */ /* 0x000fe200078e00ff */
[----:B------:R-:W-:-:S03]  /*1cb30*/  IADD3.X R36, PT, PT, RZ, R45, RZ, P3, P4 ;  /* 0x0000002dff247210 */ /* 0x000fc60001fe84ff */
[----:B------:R-:W-:Y:S01]  /*1cb40*/  IMAD.X R9, R34, 0x1, R47, P2 ;  /* 0x0000000122097824 */ /* 0x000fe200010e062f */
[----:B------:R-:W-:Y:S01]  /*1cb50*/  IADD3 R41, P2, PT, R22, R26, RZ ;  /* 0x0000001a16297210 */ /* 0x000fe20007f5e0ff */
[-C--:B------:R-:W-:Y:S02]  /*1cb60*/  IMAD R35, R39, R67.reuse, R64 ;  /* 0x0000004327237224 */ /* 0x080fe400078e0240 */
[----:B------:R-:W-:Y:S01]  /*1cb70*/  IMAD.WIDE.U32 R38, R38, R67, R20 ;  /* 0x0000004326267225 */ /* 0x000fe200078e0014 */
[----:B------:R-:W-:Y:S02]  /*1cb80*/  IADD3 R8, P5, PT, R41, R25, RZ ;  /* 0x0000001929087210 */ /* 0x000fe40007fbe0ff */
[----:B------:R-:W-:Y:S01]  /*1cb90*/  ISETP.GE.U32.AND.EX P0, PT, R9, R34, PT, P0 ;  /* 0x000000220900720c */ /* 0x000fe20003f06100 */
[----:B------:R-:W-:Y:S01]  /*1cba0*/  IMAD.WIDE.U32 R28, P3, RZ, R37, R28 ;  /* 0x00000025ff1c7225 */ /* 0x000fe2000786001c */
[----:B------:R-:W-:Y:S02]  /*1cbb0*/  IADD3 R45, P6, PT, R19, R38, RZ ;  /* 0x00000026132d7210 */ /* 0x000fe40007fde0ff */
[----:B------:R-:W-:Y:S01]  /*1cbc0*/  ISETP.GE.U32.AND P1, PT, R38, R20, PT ;  /* 0x000000142600720c */ /* 0x000fe20003f26070 */
[----:B------:R-:W-:Y:S01]  /*1cbd0*/  IMAD.IADD R25, R39, 0x1, R35 ;  /* 0x0000000127197824 */ /* 0x000fe200078e0223 */
[----:B------:R-:W-:Y:S01]  /*1cbe0*/  SEL R19, RZ, 0x1, P0 ;  /* 0x00000001ff137807 */ /* 0x000fe20000000000 */
        /* <DEDUP_REMOVED lines=25> */
[----:B------:R-:W-:Y:S02]  /*1cd80*/  IADD3 R35, P2, P3, R28, R22, R35 ;  /* 0x000000161c237210 */ /* 0x000fe40007b5e023 */
[----:B------:R-:W-:Y:S01]  /*1cd90*/  IADD3 R39, P4, P5, R39, R16, R21 ;  /* 0x0000001027277210 */ /* 0x000fe20007d9e015 */
[----:B------:R-:W-:Y:S01]  /*1cda0*/  IMAD.X R21, RZ, RZ, RZ, P1 ;  /* 0x000000ffff157224 */ /* 0x000fe200008e06ff */
[----:B------:R-:W-:-:S02]  /*1cdb0*/  IADD3 R22, P6, PT, R29, R26, RZ ;  /* 0x0000001a1d167210 */ /* 0x000fc40007fde0ff */
[----:B------:R-:W-:Y:S01]  /*1cdc0*/  IADD3.X R41, PT, PT, RZ, R17, RZ, P4, P5 ;  /* 0x00000011ff297210 */ /* 0x000fe200027ea4ff */
[----:B------:R-:W-:Y:S01]  /*1cdd0*/  IMAD.WIDE.U32 R16, R39, 0x3d1, RZ ;  /* 0x000003d127107825 */ /* 0x000fe200078e00ff */
[C---:B------:R-:W-:Y:S02]  /*1cde0*/  IADD3 R24, P4, PT, R35.reuse, R24, RZ ;  /* 0x0000001823187210 */ /* 0x040fe40007f9e0ff */
        /* <DEDUP_REMOVED lines=65> */
[----:B------:R-:W-:Y:S01]  /*1d200*/  IADD3 R28, P2, P3, R22, R19, R20 ;  /* 0x00000013161c7210 */ /* 0x000fe20007b5e014 */
[----:B------:R-:W-:Y:S01]  /*1d210*/  IMAD.X R31, RZ, RZ, RZ, P0 ;  /* 0x000000ffff1f7224 */ /* 0x000fe200000e06ff */
[----:B------:R-:W-:Y:S02]  /*1d220*/  ISETP.GE.U32.AND P1, PT, R20, R37, PT ;  /* 0x000000251400720c */ /* 0x000fe40003f26070 */
[----:B------:R-:W-:Y:S02]  /*1d230*/  ISETP.GE.U32.AND P0, PT, R28, R19, PT ;  /* 0x000000131c00720c */ /* 0x000fe40003f06070 */
[----:B------:R-:W-:Y:S02]  /*1d240*/  IADD3.X R23, PT, PT, R31, R8, R21, P2, P3 ;  /* 0x000000081f177210 */ /* 0x000fe400017e6415 */
[----:B------:R-:W-:Y:S02]  /*1d250*/  LOP3.LUT R19, RZ, R20, RZ, 0x33, !PT ;  /* 0x00000014ff137212 */ /* 0x000fe400078e33ff */
[----:B------:R-:W-:-:S02]  /*1d260*/  ISETP.GE.U32.AND.EX P0, PT, R23, R8, PT, P0 ;  /* 0x000000081700720c */ /* 0x000fc40003f06100 */
[----:B------:R-:W-:Y:S01]  /*1d270*/  ISETP.GT.U32.AND P2, PT, R22, R19, PT ;  /* 0x000000131600720c */ /* 0x000fe20003f44070 */
        /* <DEDUP_REMOVED lines=21> */
.L_x_655:
        /* <DEDUP_REMOVED lines=38> */
[----:B------:R-:W-:Y:S01]  /*1d630*/  IMAD.X R33, RZ, RZ, UR4, P2 ;  /* 0x00000004ff217e24 */ /* 0x000fe200090e06ff */
[----:B------:R-:W-:-:S04]  /*1d640*/  IADD3 R71, P2, PT, R71, -R10, RZ ;  /* 0x8000000a47477210 */ /* 0x000fc80007f5e0ff */
        /* <DEDUP_REMOVED lines=21> */
.L_x_656:
        /* <DEDUP_REMOVED lines=63> */
.L_x_658:
        /* <DEDUP_REMOVED lines=57> */
.L_x_659:
        /* <DEDUP_REMOVED lines=27> */
.L_x_657:
[----:B------:R-:W-:Y:S01]  /*1e0d0*/  IMAD.MOV.U32 R4, RZ, RZ, -0x3d3 ;  /* 0xfffffc2dff047424 */ /* 0x000fe200078e00ff */
[----:B------:R-:W-:Y:S01]  /*1e0e0*/  PRMT R51, RZ, 0x7610, R51 ;  /* 0x00007610ff337816 */ /* 0x000fe20000000033 */
[----:B------:R-:W-:Y:S01]  /*1e0f0*/  IMAD.MOV.U32 R5, RZ, RZ, -0x2 ;  /* 0xfffffffeff057424 */ /* 0x000fe200078e00ff */
[----:B------:R-:W-:Y:S01]  /*1e100*/  UMOV UR8, 0x3 ;  /* 0x0000000300087882 */ /* 0x000fe20000000000 */
[----:B------:R-:W-:Y:S02]  /*1e110*/  IMAD.MOV.U32 R6, RZ, RZ, -0x1 ;  /* 0xffffffffff067424 */ /* 0x000fe400078e00ff */
[----:B------:R-:W-:Y:S02]  /*1e120*/  IMAD.MOV.U32 R7, RZ, RZ, -0x1 ;  /* 0xffffffffff077424 */ /* 0x000fe400078e00ff */
[----:B------:R-:W-:Y:S02]  /*1e130*/  IMAD.MOV.U32 R8, RZ, RZ, -0x1 ;  /* 0xffffffffff087424 */ /* 0x000fe400078e00ff */
[----:B------:R-:W-:Y:S01]  /*1e140*/  IMAD.MOV.U32 R9, RZ, RZ, -0x1 ;  /* 0xffffffffff097424 */ /* 0x000fe200078e00ff */
[----:B------:R0:W-:Y:S01]  /*1e150*/  STL.128 [R1], R4 ;  /* 0x0000000401007387 */ /* 0x0001e20000100c00 */
[----:B------:R-:W-:-:S02]  /*1e160*/  IMAD.MOV.U32 R10, RZ, RZ, -0x1 ;  /* 0xffffffffff0a7424 */ /* 0x000fc400078e00ff */
[----:B------:R-:W-:Y:S02]  /*1e170*/  IMAD.MOV.U32 R11, RZ, RZ, -0x1 ;  /* 0xffffffffff0b7424 */ /* 0x000fe400078e00ff */
[----:B------:R-:W-:Y:S02]  /*1e180*/  IMAD.MOV.U32 R3, RZ, RZ, RZ ;  /* 0x000000ffff037224 */ /* 0x000fe400078e00ff */
[----:B------:R-:W-:Y:S01]  /*1e190*/  IMAD.MOV.U32 R2, RZ, RZ, 0x1 ;  /* 0x00000001ff027424 */ /* 0x000fe200078e00ff */
[----:B------:R1:W-:Y:S01]  /*1e1a0*/  STL.128 [R1+0x10], R8 ;  /* 0x0000100801007387 */ /* 0x0003e20000100c00 */
[----:B------:R-:W-:Y:S01]  /*1e1b0*/  IMAD.MOV.U32 R50, RZ, RZ, RZ ;  /* 0x000000ffff327224 */ /* 0x000fe200078e00ff */
[----:B0-----:R-:W-:Y:S02]  /*1e1c0*/  CS2R R6, SRZ ;  /* 0x0000000000067805 */ /* 0x001fe4000001ff00 */
[----:B------:R-:W-:Y:S01]  /*1e1d0*/  CS2R R4, SRZ ;  /* 0x0000000000047805 */ /* 0x000fe2000001ff00 */
[----:B-1----:R-:W-:-:S07]  /*1e1e0*/  IMAD.MOV.U32 R8, RZ, RZ, RZ ;  /* 0x000000ffff087224 */ /* 0x002fce00078e00ff */
.L_x_672:
[----:B------:R-:W-:Y:S01]  /*1e1f0*/  ULEA UR4, UR8, UR5, 0x3 ;  /* 0x0000000508047291 */ /* 0x000fe2000f8e18ff */
[----:B------:R-:W-:Y:S01]  /*1e200*/  IMAD.MOV.U32 R9, RZ, RZ, 0x3f ;  /* 0x0000003fff097424 */ /* 0x000fe200078e00ff */
[----:B------:R-:W-:Y:S01]  /*1e210*/  UIADD3 UR8, UPT, UPT, UR8, -0x1, URZ ;  /* 0xffffffff08087890 */ /* 0x000fe2000fffe0ff */
[----:B0-----:R-:W0:Y:S01]  /*1e220*/  LDCU.64 UR10, c[0x3][0x10] ;  /* 0x00c00200ff0a77ac */ /* 0x001e220008000a00 */
[----:B-1----:R-:W1:Y:S05]  /*1e230*/  LDCU.128 UR12, c[0x3][URZ] ;  /* 0x00c00000ff0c77ac */ /* 0x002e6a0008000c00 */
[----:B------:R-:W5:Y:S01]  /*1e240*/  LDL.64 R10, [UR4] ;  /* 0x00000004ff0a7983 */ /* 0x000f620008100a00 */
[----:B------:R-:W-:Y:S01]  /*1e250*/  UISETP.NE.AND UP0, UPT, UR8, -0x1, UPT ;  /* 0xffffffff0800788c */ /* 0x000fe2000bf05270 */
[----:B------:R-:W-:-:S10]  /*1e260*/  UMOV UR4, URZ ;  /* 0x000000ff00047c82 */ /* 0x000fd40008000000 */
.L_x_671:
[----:B------:R-:W-:Y:S01]  /*1e270*/  LOP3.LUT P0, RZ, R51, 0xff, RZ, 0xc0, !PT ;  /* 0x000000ff33ff7812 */ /* 0x000fe2000780c0ff */
[----:B------:R-:W-:Y:S01]  /*1e280*/  UIADD3 UR4, UPT, UPT, UR4, -0x1, URZ ;  /* 0xffffffff04047890 */ /* 0x000fe2000fffe0ff */
[----:B-----5:R-:W-:-:S03]  /*1e290*/  SHF.R.U64 R52, R10, R9, R11 ;  /* 0x000000090a347219 */ /* 0x020fc6000000120b */
[----:B------:R-:W-:Y:S01]  /*1e2a0*/  UISETP.NE.AND UP1, UPT, UR4, -0x40, UPT ;  /* 0xffffffc00400788c */ /* 0x000fe2000bf25270 */
[----:B------:R-:W-:-:S07]  /*1e2b0*/  LOP3.LUT R52, R52, 0x1, RZ, 0xc0, !PT ;  /* 0x0000000134347812 */ /* 0x000fce00078ec0ff */
[----:B------:R-:W-:Y:S05]  /*1e2c0*/  @P0 BRA `(.L_x_660) ;  /* 0x0000000000300947 */ /* 0x000fea0003800000 */
[C---:B------:R-:W-:Y:S02]  /*1e2d0*/  ISETP.NE.U32.AND P0, PT, R52.reuse, RZ, PT ;  /* 0x000000ff3400720c */ /* 0x040fe40003f05070 */
[----:B------:R-:W-:Y:S02]  /*1e2e0*/  PRMT R51, R52, 0x7610, R51 ;  /* 0x0000761034337816 */ /* 0x000fe40000000033 */
[----:B------:R-:W-:-:S04]  /*1e2f0*/  ISETP.NE.AND.EX P0, PT, RZ, RZ, PT, P0 ;  /* 0x000000ffff00720c */ /* 0x000fc80003f05300 */
[----:B------:R-:W-:Y:S02]  /*1e300*/  SEL R2, R2, R23, !P0 ;  /* 0x0000001702027207 */ /* 0x000fe40004000000 */
[----:B------:R-:W-:Y:S02]  /*1e310*/  SEL R50, R50, R22, !P0 ;  /* 0x0000001632327207 */ /* 0x000fe40004000000 */
[----:B------:R-:W-:Y:S02]  /*1e320*/  SEL R7, R7, R21, !P0 ;  /* 0x0000001507077207 */ /* 0x000fe40004000000 */
[----:B------:R-:W-:Y:S02]  /*1e330*/  SEL R3, R3, R20, !P0 ;  /* 0x0000001403037207 */ /* 0x000fe40004000000 */
[----:B------:R-:W-:Y:S02]  /*1e340*/  SEL R5, R5, R19, !P0 ;  /* 0x0000001305057207 */ /* 0x000fe40004000000 */
[----:B------:R-:W-:-:S02]  /*1e350*/  SEL R8, R8, R18, !P0 ;  /* 0x0000001208087207 */ /* 0x000fc40004000000 */
[----:B------:R-:W-:Y:S02]  /*1e360*/  SEL R4, R4, R17, !P0 ;  /* 0x0000001104047207 */ /* 0x000fe40004000000 */
[----:B------:R-:W-:Y:S01]  /*1e370*/  SEL R6, R6, R16, !P0 ;  /* 0x0000001006067207 */ /* 0x000fe20004000000 */
[----:B------:R-:W-:Y:S06]  /*1e380*/  BRA `(.L_x_661) ;  /* 0x0000004c00547947 */ /* 0x000fec0003800000 */
.L_x_660:
[----:B------:R-:W-:-:S04]  /*1e390*/  IMAD.WIDE.U32 R24, R50, R2, RZ ;  /* 0x0000000232187225 */ /* 0x000fc800078e00ff */
[----:B------:R-:W-:-:S04]  /*1e3a0*/  IMAD.WIDE.U32 R26, R2, R2, RZ ;  /* 0x00000002021a7225 */ /* 0x000fc800078e00ff */
[----:B------:R-:W-:-:S04]  /*1e3b0*/  IMAD.WIDE.U32 R24, P0, R2, R50, R24 ;  /* 0x0000003202187225 */ /* 0x000fc80007800018 */
[----:B------:R-:W-:-:S04]  /*1e3c0*/  IMAD.WIDE.U32 R32, R3, R2, RZ ;  /* 0x0000000203207225 */ /* 0x000fc800078e00ff */
[----:B------:R-:W-:Y:S01]  /*1e3d0*/  IMAD.X R31, RZ, RZ, RZ, P0 ;  /* 0x000000ffff1f7224 */ /* 0x000fe200000e06ff */
[----:B------:R-:W-:Y:S01]  /*1e3e0*/  IADD3 RZ, P0, PT, R27, R24, RZ ;  /* 0x000000181bff7210 */ /* 0x000fe20007f1e0ff */
[----:B------:R-:W-:Y:S02]  /*1e3f0*/  IMAD.MOV.U32 R30, RZ, RZ, R25 ;  /* 0x000000ffff1e7224 */ /* 0x000fe400078e0019 */
[----:B------:R-:W-:-:S04]  /*1e400*/  IMAD.WIDE.U32 R28, R7, R2, RZ ;  /* 0x00000002071c7225 */ /* 0x000fc800078e00ff */
[----:B------:R-:W-:-:S04]  /*1e410*/  IMAD.WIDE.U32 R32, P4, R7, R50, R32 ;  /* 0x0000003207207225 */ /* 0x000fc80007880020 */
[----:B------:R-:W-:Y:S01]  /*1e420*/  IMAD.WIDE.U32.X R30, R50, R50, R30, P0 ;  /* 0x00000032321e7225 */ /* 0x000fe200000e041e */
[----:B------:R-:W-:-:S03]  /*1e430*/  IADD3 R54, P2, PT, R29, R32, RZ ;  /* 0x000000201d367210 */ /* 0x000fc60007f5e0ff */
[----:B------:R-:W-:Y:S01]  /*1e440*/  IMAD.WIDE.U32 R34, R50, R7, RZ ;  /* 0x0000000732227225 */ /* 0x000fe200078e00ff */
[----:B------:R-:W-:-:S03]  /*1e450*/  IADD3 R41, P0, PT, R30, R28, RZ ;  /* 0x0000001c1e297210 */ /* 0x000fc60007f1e0ff */
[----:B------:R-:W-:Y:S01]  /*1e460*/  IMAD.WIDE.U32 R42, R8, R2, RZ ;  /* 0x00000002082a7225 */ /* 0x000fe200078e00ff */
[----:B------:R-:W-:-:S03]  /*1e470*/  ISETP.GE.U32.AND P3, PT, R41, R28, PT ;  /* 0x0000001c2900720c */ /* 0x000fc60003f66070 */
[----:B------:R-:W-:-:S04]  /*1e480*/  IMAD.WIDE.U32 R36, P1, R3, R2, R34 ;  /* 0x0000000203247225 */ /* 0x000fc80007820022 */
[----:B------:R-:W-:-:S04]  /*1e490*/  IMAD.WIDE.U32 R34, R2, R7, RZ ;  /* 0x0000000702227225 */ /* 0x000fc800078e00ff */
[----:B------:R-:W-:Y:S01]  /*1e4a0*/  IMAD.X R45, R54, 0x1, R31, P0 ;  /* 0x00000001362d7824 */ /* 0x000fe200000e061f */
[----:B------:R-:W-:Y:S01]  /*1e4b0*/  IADD3 RZ, P5, PT, R35, R36, RZ ;  /* 0x0000002423ff7210 */ /* 0x000fe20007fbe0ff */
[----:B------:R-:W-:Y:S01]  /*1e4c0*/  IMAD.X R27, RZ, RZ, RZ, P1 ;  /* 0x000000ffff1b7224 */ /* 0x000fe200008e06ff */
[----:B------:R-:W-:Y:S01]  /*1e4d0*/  IADD3 R53, P0, PT, R41, R28, RZ ;  /* 0x0000001c29357210 */ /* 0x000fe20007f1e0ff */
[----:B------:R-:W-:Y:S01]  /*1e4e0*/  IMAD.MOV.U32 R26, RZ, RZ, R37 ;  /* 0x000000ffff1a7224 */ /* 0x000fe200078e0025 */
[----:B------:R-:W-:Y:S01]  /*1e4f0*/  ISETP.GE.U32.AND.EX P3, PT, R45, R54, PT, P3 ;  /* 0x000000362d00720c */ /* 0x000fe20003f66130 */
[----:B------:R-:W-:-:S03]  /*1e500*/  IMAD.WIDE.U32 R28, R5, R2, RZ ;  /* 0x00000002051c7225 */ /* 0x000fc600078e00ff */
[----:B------:R-:W-:Y:S01]  /*1e510*/  SEL R35, RZ, 0x1, P3 ;  /* 0x00000001ff237807 */ /* 0x000fe20001800000 */
        /* <DEDUP_REMOVED lines=9> */
[----:B------:R-:W-:Y:S01]  /*1e5b0*/  IMAD.WIDE.U32 R40, R50, R5, RZ ;  /* 0x0000000532287225 */ /* 0x000fe200078e00ff */
[----:B------:R-:W-:-:S03]  /*1e5c0*/  ISETP.GE.U32.AND.EX P6, PT, R54, R45, PT, P0 ;  /* 0x0000002d3600720c */ /* 0x000fc60003fc6100 */
[----:B------:R-:W-:Y:S01]  /*1e5d0*/  IMAD.MOV.U32 R38, RZ, RZ, R33 ;  /* 0x000000ffff267224 */ /* 0x000fe200078e0021 */
[----:B------:R-:W-:Y:S01]  /*1e5e0*/  SEL R29, RZ, 0x1, P6 ;  /* 0x00000001ff1d7807 */ /* 0x000fe20003000000 */
[----:B------:R-:W-:-:S04]  /*1e5f0*/  IMAD.WIDE.U32 R32, R2, R5, RZ ;  /* 0x0000000502207225 */ /* 0x000fc800078e00ff */
[----:B------:R-:W-:-:S04]  /*1e600*/  IMAD.WIDE.U32 R40, P0, R2, R8, R40 ;  /* 0x0000000802287225 */ /* 0x000fc80007800028 */
[----:B------:R-:W-:Y:S01]  /*1e610*/  IMAD.WIDE.U32.X R38, R3, R50, R38, P2 ;  /* 0x0000003203267225 */ /* 0x000fe200010e0426 */
[----:B------:R-:W-:-:S03]  /*1e620*/  IADD3 RZ, P6, PT, R33, R40, RZ ;  /* 0x0000002821ff7210 */ /* 0x000fc60007fde0ff */
[----:B------:R-:W-:-:S04]  /*1e630*/  IMAD.WIDE.U32 R34, R7, R7, R26 ;  /* 0x0000000707227225 */ /* 0x000fc800078e001a */
[----:B------:R-:W-:-:S04]  /*1e640*/  IMAD.WIDE.U32 R30, R7, R7, RZ ;  /* 0x00000007071e7225 */ /* 0x000fc800078e00ff */
[----:B------:R-:W-:-:S04]  /*1e650*/  IMAD.WIDE.U32 R36, P3, R7, R3, R36 ;  /* 0x0000000307247225 */ /* 0x000fc80007860024 */
[----:B------:R-:W-:Y:S01]  /*1e660*/  IMAD.X R33, RZ, RZ, RZ, P0 ;  /* 0x000000ffff217224 */ /* 0x000fe200000e06ff */
[----:B------:R-:W-:Y:S01]  /*1e670*/  IADD3 R48, P0, P2, R34, R38, R29 ;  /* 0x0000002622307210 */ /* 0x000fe20007a1e01d */
[----:B------:R-:W-:Y:S01]  /*1e680*/  IMAD.IADD R29, R36, 0x1, R35 ;  /* 0x00000001241d7824 */ /* 0x000fe200078e0223 */
[----:B------:R-:W-:Y:S01]  /*1e690*/  IADD3 RZ, P5, PT, R31, R36, RZ ;  /* 0x000000241fff7210 */ /* 0x000fe20007fbe0ff */
[----:B------:R-:W-:Y:S01]  /*1e6a0*/  IMAD.X R31, RZ, RZ, RZ, P3 ;  /* 0x000000ffff1f7224 */ /* 0x000fe200018e06ff */
[----:B------:R-:W-:Y:S01]  /*1e6b0*/  ISETP.GE.U32.AND P3, PT, R26, R28, PT ;  /* 0x0000001c1a00720c */ /* 0x000fe20003f66070 */
[----:B------:R-:W-:Y:S01]  /*1e6c0*/  IMAD.MOV.U32 R30, RZ, RZ, R37 ;  /* 0x000000ffff1e7224 */ /* 0x000fe200078e0025 */
[----:B------:R-:W-:Y:S01]  /*1e6d0*/  IADD3.X R42, PT, PT, R29, R39, RZ, P0, P2 ;  /* 0x000000271d2a7210 */ /* 0x000fe200007e44ff */
[----:B------:R-:W-:Y:S01]  /*1e6e0*/  IMAD.WIDE.U32 R36, R6, R2, RZ ;  /* 0x0000000206247225 */ /* 0x000fe200078e00ff */
[----:B------:R-:W-:Y:S02]  /*1e6f0*/  ISETP.GE.U32.AND.EX P3, PT, R27, R56, PT, P3 ;  /* 0x000000381b00720c */ /* 0x000fe40003f66130 */
[----:B------:R-:W-:Y:S01]  /*1e700*/  ISETP.GE.U32.AND P0, PT, R34, R26, PT ;  /* 0x0000001a2200720c */ /* 0x000fe20003f06070 */
[----:B------:R-:W-:Y:S01]  /*1e710*/  IMAD.MOV.U32 R32, RZ, RZ, R41 ;  /* 0x000000ffff207224 */ /* 0x000fe200078e0029 */
[----:B------:R-:W-:Y:S01]  /*1e720*/  ISETP.GE.U32.AND P2, PT, R48, R34, PT ;  /* 0x000000223000720c */ /* 0x000fe20003f46070 */
[----:B------:R-:W-:Y:S01]  /*1e730*/  IMAD.WIDE.U32 R34, R4, R2, RZ ;  /* 0x0000000204227225 */ /* 0x000fe200078e00ff */
[----:B------:R-:W-:-:S02]  /*1e740*/  SEL R39, RZ, 0x1, P3 ;  /* 0x00000001ff277807 */ /* 0x000fc40001800000 */
[----:B------:R-:W-:Y:S01]  /*1e750*/  ISETP.GE.U32.AND.EX P0, PT, R29, R27, PT, P0 ;  /* 0x0000001b1d00720c */ /* 0x000fe20003f06100 */
[----:B------:R-:W-:-:S04]  /*1e760*/  IMAD.WIDE.U32 R36, P3, R50, R4, R36 ;  /* 0x0000000432247225 */ /* 0x000fc80007860024 */
[----:B------:R-:W-:Y:S01]  /*1e770*/  IMAD.WIDE.U32.X R26, R50, R8, R32, P6 ;  /* 0x00000008321a7225 */ /* 0x000fe200030e0420 */
[----:B------:R-:W-:Y:S02]  /*1e780*/  ISETP.GE.U32.AND.EX P6, PT, R42, R29, PT, P2 ;  /* 0x0000001d2a00720c */ /* 0x000fe40003fc6120 */
[----:B------:R-:W-:Y:S01]  /*1e790*/  SEL R29, RZ, 0x1, P0 ;  /* 0x00000001ff1d7807 */ /* 0x000fe20000000000 */
[----:B------:R-:W-:Y:S01]  /*1e7a0*/  IMAD.WIDE.U32.X R30, R3, R3, R30, P5 ;  /* 0x00000003031e7225 */ /* 0x000fe200028e041e */
[----:B------:R-:W-:Y:S02]  /*1e7b0*/  IADD3 R65, P2, PT, R35, R36, RZ ;  /* 0x0000002423417210 */ /* 0x000fe40007f5e0ff */
[----:B------:R-:W-:Y:S01]  /*1e7c0*/  IADD3 R38, P0, P5, R34, R26, R39 ;  /* 0x0000001a22267210 */ /* 0x000fe20007d1e027 */
[----:B------:R-:W-:Y:S01]  /*1e7d0*/  IMAD.WIDE.U32 R40, R8, R7, RZ ;  /* 0x0000000708287225 */ /* 0x000fe200078e00ff */
[----:B------:R-:W-:Y:S02]  /*1e7e0*/  SEL R35, RZ, 0x1, P6 ;  /* 0x00000001ff237807 */ /* 0x000fe40003000000 */
[----:B------:R-:W-:Y:S01]  /*1e7f0*/  IADD3.X R39, PT, PT, R65, R27, RZ, P0, P5 ;  /* 0x0000001b41277210 */ /* 0x000fe200007ea4ff */
[----:B------:R-:W-:Y:S01]  /*1e800*/  IMAD.WIDE.U32 R26, R3, R5, RZ ;  /* 0x00000005031a7225 */ /* 0x000fe200078e00ff */
[----:B------:R-:W-:-:S03]  /*1e810*/  IADD3 R35, P0, P5, R35, R30, R29 ;  /* 0x0000001e23237210 */ /* 0x000fc60007d1e01d */
[----:B------:R-:W-:Y:S01]  /*1e820*/  IMAD.WIDE.U32 R44, R7, R5, RZ ;  /* 0x00000005072c7225 */ /* 0x000fe200078e00ff */
[----:B------:R-:W-:-:S03]  /*1e830*/  IADD3.X R36, PT, PT, RZ, R31, RZ, P0, P5 ;  /* 0x0000001fff247210 */ /* 0x000fc600007ea4ff */
[----:B------:R-:W-:-:S04]  /*1e840*/  IMAD.WIDE.U32 R26, P0, R7, R8, R26 ;  /* 0x00000008071a7225 */ /* 0x000fc8000780001a */
[----:B------:R-:W-:-:S04]  /*1e850*/  IMAD.WIDE.U32 R30, R7, R5, R38 ;  /* 0x00000005071e7225 */ /* 0x000fc800078e0026 */
[----:B------:R-:W-:Y:S01]  /*1e860*/  IMAD.X R33, RZ, RZ, RZ, P0 ;  /* 0x000000ffff217224 */ /* 0x000fe200000e06ff */
[----:B------:R-:W-:Y:S01]  /*1e870*/  IADD3 RZ, P0, PT, R45, R26, RZ ;  /* 0x0000001a2dff7210 */ /* 0x000fe20007f1e0ff */
[----:B------:R-:W-:Y:S01]  /*1e880*/  IMAD.WIDE.U32 R40, P5, R3, R5, R40 ;  /* 0x0000000503287225 */ /* 0x000fe200078a0028 */
[----:B------:R-:W-:-:S03]  /*1e890*/  IADD3 R26, P6, PT, R35, R30, RZ ;  /* 0x0000001e231a7210 */ /* 0x000fc60007fde0ff */
[----:B------:R-:W-:Y:S02]  /*1e8a0*/  IMAD.MOV.U32 R32, RZ, RZ, R27 ;  /* 0x000000ffff207224 */ /* 0x000fe400078e001b */
[----:B------:R-:W-:-:S04]  /*1e8b0*/  IMAD.WIDE.U32 R44, R50, R4, RZ ;  /* 0x00000004322c7225 */ /* 0x000fc800078e00ff */
[----:B------:R-:W-:Y:S02]  /*1e8c0*/  IMAD.IADD R29, R31, 0x1, R40 ;  /* 0x000000011f1d7824 */ /* 0x000fe400078e0228 */
[----:B------:R-:W-:Y:S01]  /*1e8d0*/  IMAD.WIDE.U32.X R32, R3, R8, R32, P0 ;  /* 0x0000000803207225 */ /* 0x000fe200000e0420 */
[----:B------:R-:W-:-:S03]  /*1e8e0*/  ISETP.GE.U32.AND P0, PT, R30, R38, PT ;  /* 0x000000261e00720c */ /* 0x000fc60003f06070 */
[C---:B------:R-:W-:Y:S01]  /*1e8f0*/  IMAD.X R27, R29.reuse, 0x1, R36, P6 ;  /* 0x000000011d1b7824 */ /* 0x040fe200030e0624 */
[----:B------:R-:W-:Y:S01]  /*1e900*/  ISETP.GE.U32.AND.EX P0, PT, R29, R39, PT, P0 ;  /* 0x000000271d00720c */ /* 0x000fe20003f06100 */
[----:B------:R-:W-:-:S03]  /*1e910*/  IMAD.WIDE.U32 R44, P6, R2, R6, R44 ;  /* 0x00000006022c7225 */ /* 0x000fc600078c002c */
[----:B------:R-:W-:Y:S01]  /*1e920*/  SEL R36, RZ, 0x1, P0 ;  /* 0x00000001ff247807 */ /* 0x000fe20000000000 */
[----:B------:R-:W-:Y:S01]  /*1e930*/  IMAD.WIDE.U32 R46, R2, R4, RZ ;  /* 0x00000004022e7225 */ /* 0x000fe200078e00ff */
[----:B------:R-:W-:-:S03]  /*1e940*/  ISETP.GE.U32.AND P0, PT, R26, R30, PT ;  /* 0x0000001e1a00720c */ /* 0x000fc60003f06070 */
[----:B------:R-:W-:Y:S01]  /*1e950*/  IMAD.X R31, RZ, RZ, RZ, P6 ;  /* 0x000000ffff1f7224 */ /* 0x000fe200030e06ff */
[----:B------:R-:W-:Y:S01]  /*1e960*/  IADD3 RZ, P6, PT, R47, R44, RZ ;  /* 0x0000002c2fff7210 */ /* 0x000fe20007fde0ff */
[----:B------:R-:W-:Y:S01]  /*1e970*/  IMAD.MOV.U32 R30, RZ, RZ, R45 ;  /* 0x000000ffff1e7224 */ /* 0x000fe200078e002d */
[----:B------:R-:W-:Y:S01]  /*1e980*/  ISETP.GE.U32.AND.EX P0, PT, R27, R29, PT, P0 ;  /* 0x0000001d1b00720c */ /* 0x000fe20003f06100 */
[----:B------:R-:W-:Y:S01]  /*1e990*/  IMAD.X R63, RZ, RZ, RZ, P1 ;  /* 0x000000ffff3f7224 */ /* 0x000fe200008e06ff */
[----:B------:R-:W-:Y:S01]  /*1e9a0*/  ISETP.GE.U32.AND P1, PT, R38, R34, PT ;  /* 0x000000222600720c */ /* 0x000fe20003f26070 */
[----:B------:R-:W-:Y:S01]  /*1e9b0*/  IMAD.WIDE.U32.X R30, R50, R6, R30, P6 ;  /* 0x00000006321e7225 */ /* 0x000fe200030e041e */
[----:B------:R-:W-:Y:S02]  /*1e9c0*/  IADD3 R55, P6, PT, R48, R28, RZ ;  /* 0x0000001c30377210 */ /* 0x000fe40007fde0ff */
[----:B------:R-:W-:Y:S01]  /*1e9d0*/  SEL R35, RZ, 0x1, P0 ;  /* 0x00000001ff237807 */ /* 0x000fe20000000000 */
[----:B------:R-:W-:Y:S01]  /*1e9e0*/  IMAD.WIDE.U32 R28, R5, R7, RZ ;  /* 0x00000007051c7225 */ /* 0x000fe200078e00ff */
[----:B------:R-:W-:-:S02]  /*1e9f0*/  ISETP.GE.U32.AND P0, PT, R55, R48, PT ;  /* 0x000000303700720c */ /* 0x000fc40003f06070 */
[----:B------:R-:W-:Y:S01]  /*1ea00*/  ISETP.GE.U32.AND.EX P1, PT, R39, R65, PT, P1 ;  /* 0x000000412700720c */ /* 0x000fe20003f26110 */
[----:B------:R-:W-:Y:S01]  /*1ea10*/  IMAD.X R56, R42, 0x1, R56, P6 ;  /* 0x000000012a387824 */ /* 0x000fe200030e0638 */
[----:B------:R-:W-:Y:S01]  /*1ea20*/  IADD3 RZ, P6, PT, R40, R29, RZ ;  /* 0x0000001d28ff7210 */ /* 0x000fe20007fde0ff */
[----:B------:R-:W-:Y:S02]  /*1ea30*/  IMAD.MOV.U32 R62, RZ, RZ, R43 ;  /* 0x000000ffff3e7224 */ /* 0x000fe400078e002b */
[----:B------:R-:W-:Y:S01]  /*1ea40*/  IMAD.WIDE.U32 R28, R7, R5, R26 ;  /* 0x00000005071c7225 */ /* 0x000fe200078e001a */
[----:B------:R-:W-:-:S03]  /*1ea50*/  ISETP.GE.U32.AND.EX P0, PT, R56, R42, PT, P0 ;  /* 0x0000002a3800720c */ /* 0x000fc60003f06100 */
[----:B------:R-:W-:Y:S01]  /*1ea60*/  IMAD.WIDE.U32.X R62, R50, R8, R62, P4 ;  /* 0x00000008323e7225 */ /* 0x000fe200020e043e */
[----:B------:R-:W-:Y:S02]  /*1ea70*/  SEL R57, RZ, 0x1, P0 ;  /* 0x00000001ff397807 */ /* 0x000fe40000000000 */
[----:B------:R-:W-:Y:S01]  /*1ea80*/  IADD3 R36, P0, P4, R35, R32, R36 ;  /* 0x0000002023247210 */ /* 0x000fe20007c1e024 */
[----:B------:R-:W-:Y:S01]  /*1ea90*/  IMAD.MOV.U32 R38, RZ, RZ, R41 ;  /* 0x000000ffff267224 */ /* 0x000fe200078e0029 */
[----:B------:R-:W-:Y:S01]  /*1eaa0*/  SEL R41, RZ, 0x1, P1 ;  /* 0x00000001ff297807 */ /* 0x000fe20000800000 */
[----:B------:R-:W-:Y:S01]  /*1eab0*/  IMAD.X R39, RZ, RZ, RZ, P5 ;  /* 0x000000ffff277224 */ /* 0x000fe200028e06ff */
[----:B------:R-:W-:Y:S01]  /*1eac0*/  IADD3 R57, P5, P1, R28, R62, R57 ;  /* 0x0000003e1c397210 */ /* 0x000fe200079be039 */
[----:B------:R-:W-:Y:S01]  /*1ead0*/  IMAD.IADD R29, R40, 0x1, R29 ;  /* 0x00000001281d7824 */ /* 0x000fe200078e021d */
[----:B------:R-:W-:Y:S01]  /*1eae0*/  IADD3.X R35, PT, PT, RZ, R33, RZ, P0, P4 ;  /* 0x00000021ff237210 */ /* 0x000fe200007e84ff */
[----:B------:R-:W-:Y:S01]  /*1eaf0*/  IMAD.WIDE.U32.X R38, R3, R8, R38, P6 ;  /* 0x0000000803267225 */ /* 0x000fe200030e0426 */
[----:B------:R-:W-:-:S02]  /*1eb00*/  ISETP.GE.U32.AND P0, PT, R28, R26, PT ;  /* 0x0000001a1c00720c */ /* 0x000fc40003f06070 */
[----:B------:R-:W-:Y:S01]  /*1eb10*/  IADD3.X R62, PT, PT, R29, R63, RZ, P5, P1 ;  /* 0x0000003f1d3e7210 */ /* 0x000fe20002fe24ff */
[----:B------:R-:W-:Y:S01]  /*1eb20*/  IMAD.WIDE.U32 R42, R7, R4, RZ ;  /* 0x00000004072a7225 */ /* 0x000fe200078e00ff */
[----:B------:R-:W-:Y:S02]  /*1eb30*/  IADD3 R30, P4, PT, R41, R30, RZ ;  /* 0x0000001e291e7210 */ /* 0x000fe40007f9e0ff */
[----:B------:R-:W-:Y:S01]  /*1eb40*/  ISETP.GE.U32.AND P1, PT, R57, R28, PT ;  /* 0x0000001c3900720c */ /* 0x000fe20003f26070 */
[----:B------:R-:W-:Y:S01]  /*1eb50*/  IMAD.WIDE.U32 R40, R3, R4, RZ ;  /* 0x0000000403287225 */ /* 0x000fe200078e00ff */
[----:B------:R-:W-:Y:S02]  /*1eb60*/  ISETP.GE.U32.AND.EX P0, PT, R29, R27, PT, P0 ;  /* 0x0000001b1d00720c */ /* 0x000fe40003f06100 */
[----:B------:R-:W-:Y:S01]  /*1eb70*/  ISETP.GE.U32.AND.EX P1, PT, R62, R29, PT, P1 ;  /* 0x0000001d3e00720c */ /* 0x000fe20003f26110 */
[----:B------:R-:W-:Y:S01]  /*1eb80*/  IMAD.WIDE.U32 R26, R8, R5, RZ ;  /* 0x00000005081a7225 */ /* 0x000fe200078e00ff */
[----:B------:R-:W-:-:S02]  /*1eb90*/  SEL R64, RZ, 0x1, P0 ;  /* 0x00000001ff407807 */ /* 0x000fc40000000000 */
[----:B------:R-:W-:Y:S01]  /*1eba0*/  SEL R33, RZ, 0x1, P1 ;  /* 0x00000001ff217807 */ /* 0x000fe20000800000 */
[----:B------:R-:W-:-:S04]  /*1ebb0*/  IMAD.WIDE.U32 R40, P5, R7, R6, R40 ;  /* 0x0000000607287225 */ /* 0x000fc800078a0028 */
[----:B------:R-:W-:Y:S01]  /*1ebc0*/  IMAD.X R31, RZ, RZ, R31, P4 ;  /* 0x000000ffff1f7224 */ /* 0x000fe200020e061f */
[----:B------:R-:W-:Y:S01]  /*1ebd0*/  IADD3 RZ, P0, PT, R43, R40, RZ ;  /* 0x000000282bff7210 */ /* 0x000fe20007f1e0ff */
[----:B------:R-:W-:-:S04]  /*1ebe0*/  IMAD.WIDE.U32 R28, R5, R5, RZ ;  /* 0x00000005051c7225 */ /* 0x000fc800078e00ff */
[----:B------:R-:W-:-:S04]  /*1ebf0*/  IMAD.WIDE.U32 R26, P4, R5, R8, R26 ;  /* 0x00000008051a7225 */ /* 0x000fc8000788001a */
[----:B------:R-:W-:Y:S01]  /*1ec00*/  IMAD.X R49, RZ, RZ, RZ, P5 ;  /* 0x000000ffff317224 */ /* 0x000fe200028e06ff */
[----:B------:R-:W-:Y:S01]  /*1ec10*/  IADD3 R64, P5, P6, R33, R38, R64 ;  /* 0x0000002621407210 */ /* 0x000fe20007ebe040 */
[----:B------:R-:W-:Y:S01]  /*1ec20*/  IMAD.WIDE.U32 R32, R6, R7, RZ ;  /* 0x0000000706207225 */ /* 0x000fe200078e00ff */
[----:B------:R-:W-:Y:S02]  /*1ec30*/  IADD3 RZ, P1, PT, R29, R26, RZ ;  /* 0x0000001a1dff7210 */ /* 0x000fe40007f3e0ff */
[----:B------:R-:W-:Y:S01]  /*1ec40*/  IADD3.X R63, PT, PT, RZ, R39, RZ, P5, P6 ;  /* 0x00000027ff3f7210 */ /* 0x000fe20002fec4ff */
[----:B------:R-:W-:-:S04]  /*1ec50*/  IMAD.WIDE.U32 R28, R7, R4, R30 ;  /* 0x00000004071c7225 */ /* 0x000fc800078e001e */
[----:B------:R-:W-:-:S04]  /*1ec60*/  IMAD.WIDE.U32 R32, P6, R3, R4, R32 ;  /* 0x0000000403207225 */ /* 0x000fc800078c0020 */
[----:B------:R-:W-:Y:S02]  /*1ec70*/  IMAD.MOV.U32 R48, RZ, RZ, R41 ;  /* 0x000000ffff307224 */ /* 0x000fe400078e0029 */
[----:B------:R-:W-:-:S04]  /*1ec80*/  IMAD.WIDE.U32 R40, R8, R4, RZ ;  /* 0x0000000408287225 */ /* 0x000fc800078e00ff */
[----:B------:R-:W-:-:S04]  /*1ec90*/  IMAD.WIDE.U32 R46, R4, R7, RZ ;  /* 0x00000007042e7225 */ /* 0x000fc800078e00ff */
[----:B------:R-:W-:Y:S01]  /*1eca0*/  IMAD.X R43, RZ, RZ, RZ, P4 ;  /* 0x000000ffff2b7224 */ /* 0x000fe200020e06ff */
[----:B------:R-:W-:Y:S01]  /*1ecb0*/  IADD3 R46, P4, PT, R36, R28, RZ ;  /* 0x0000001c242e7210 */ /* 0x000fe20007f9e0ff */
[----:B------:R-:W-:Y:S02]  /*1ecc0*/  IMAD.IADD R51, R29, 0x1, R32 ;  /* 0x000000011d337824 */ /* 0x000fe400078e0220 */
[----:B------:R-:W-:Y:S01]  /*1ecd0*/  IMAD.WIDE.U32.X R48, R3, R6, R48, P0 ;  /* 0x0000000603307225 */ /* 0x000fe200000e0430 */
[----:B------:R-:W-:-:S03]  /*1ece0*/  IADD3 RZ, P0, PT, R32, R47, RZ ;  /* 0x0000002f20ff7210 */ /* 0x000fc60007f1e0ff */
[----:B------:R-:W-:-:S04]  /*1ecf0*/  IMAD.WIDE.U32 R38, R5, R4, RZ ;  /* 0x0000000405267225 */ /* 0x000fc800078e00ff */
[----:B------:R-:W-:-:S04]  /*1ed00*/  IMAD.WIDE.U32 R40, P5, R5, R6, R40 ;  /* 0x0000000605287225 */ /* 0x000fc800078a0028 */
[----:B------:R-:W-:Y:S01]  /*1ed10*/  IMAD.X R45, RZ, RZ, RZ, P3 ;  /* 0x000000ffff2d7224 */ /* 0x000fe200018e06ff */
[----:B------:R-:W-:Y:S01]  /*1ed20*/  IADD3 RZ, P3, PT, R39, R40, RZ ;  /* 0x0000002827ff7210 */ /* 0x000fe20007f7e0ff */
[C---:B------:R-:W-:Y:S01]  /*1ed30*/  IMAD.X R47, R51.reuse, 0x1, R35, P4 ;  /* 0x00000001332f7824 */ /* 0x040fe200020e0623 */
[----:B------:R-:W-:Y:S01]  /*1ed40*/  ISETP.GE.U32.AND P4, PT, R28, R30, PT ;  /* 0x0000001e1c00720c */ /* 0x000fe20003f86070 */
[----:B------:R-:W-:Y:S02]  /*1ed50*/  IMAD.MOV.U32 R44, RZ, RZ, R37 ;  /* 0x000000ffff2c7224 */ /* 0x000fe400078e0025 */
[----:B------:R-:W-:Y:S02]  /*1ed60*/  IMAD.MOV.U32 R42, RZ, RZ, R27 ;  /* 0x000000ffff2a7224 */ /* 0x000fe400078e001b */
[----:B------:R-:W-:Y:S01]  /*1ed70*/  IMAD.WIDE.U32.X R44, R50, R6, R44, P2 ;  /* 0x00000006322c7225 */ /* 0x000fe200010e042c */
[----:B------:R-:W-:Y:S02]  /*1ed80*/  ISETP.GE.U32.AND.EX P2, PT, R51, R31, PT, P4 ;  /* 0x0000001f3300720c */ /* 0x000fe40003f46140 */
[----:B------:R-:W-:Y:S01]  /*1ed90*/  IADD3 R40, P4, PT, R57, R34, RZ ;  /* 0x0000002239287210 */ /* 0x000fe20007f9e0ff */
[----:B------:R-:W-:Y:S01]  /*1eda0*/  IMAD.WIDE.U32.X R42, R8, R8, R42, P1 ;  /* 0x00000008082a7225 */ /* 0x000fe200008e042a */
[----:B------:R-:W-:-:S02]  /*1edb0*/  ISETP.GE.U32.AND P1, PT, R46, R28, PT ;  /* 0x0000001c2e00720c */ /* 0x000fc40003f26070 */
[----:B------:R-:W-:Y:S01]  /*1edc0*/  SEL R67, RZ, 0x1, P2 ;  /* 0x00000001ff437807 */ /* 0x000fe20001000000 */
[----:B------:R-:W-:Y:S01]  /*1edd0*/  IMAD.WIDE.U32 R34, R6, R5, RZ ;  /* 0x0000000506227225 */ /* 0x000fe200078e00ff */
[----:B------:R-:W-:-:S03]  /*1ede0*/  ISETP.GE.U32.AND.EX P1, PT, R47, R51, PT, P1 ;  /* 0x000000332f00720c */ /* 0x000fc60003f26110 */
[----:B------:R-:W-:-:S04]  /*1edf0*/  IMAD.WIDE.U32 R28, R5, R5, R46 ;  /* 0x00000005051c7225 */ /* 0x000fc800078e002e */
[----:B------:R-:W-:-:S04]  /*1ee00*/  IMAD.WIDE.U32 R50, R4, R5, RZ ;  /* 0x0000000504327225 */ /* 0x000fc800078e00ff */
[----:B------:R-:W-:-:S04]  /*1ee10*/  IMAD.WIDE.U32 R34, P2, R8, R4, R34 ;  /* 0x0000000408227225 */ /* 0x000fc80007840022 */
[----:B------:R-:W-:Y:S01]  /*1ee20*/  IMAD.X R27, RZ, RZ, RZ, P6 ;  /* 0x000000ffff1b7224 */ /* 0x000fe200030e06ff */
[----:B------:R-:W-:Y:S01]  /*1ee30*/  IADD3 R50, P6, PT, R64, R28, RZ ;  /* 0x0000001c40327210 */ /* 0x000fe20007fde0ff */
[----:B------:R-:W-:Y:S01]  /*1ee40*/  IMAD.WIDE.U32 R36, R4, R4, RZ ;  /* 0x0000000404247225 */ /* 0x000fe200078e00ff */
[----:B------:R-:W-:Y:S02]  /*1ee50*/  SEL R36, RZ, 0x1, P1 ;  /* 0x00000001ff247807 */ /* 0x000fe40000800000 */
[----:B------:R-:W-:Y:S01]  /*1ee60*/  ISETP.GE.U32.AND P1, PT, R28, R46, PT ;  /* 0x0000002e1c00720c */ /* 0x000fe20003f26070 */
[----:B------:R-:W-:Y:S02]  /*1ee70*/  IMAD.IADD R69, R26, 0x1, R29 ;  /* 0x000000011a457824 */ /* 0x000fe400078e021d */
[----:B------:R-:W-:-:S03]  /*1ee80*/  IMAD.WIDE.U32 R30, R6, R4, RZ ;  /* 0x00000004061e7225 */ /* 0x000fc600078e00ff */
[C---:B------:R-:W-:Y:S01]  /*1ee90*/  ISETP.GE.U32.AND.EX P1, PT, R69.reuse, R47, PT, P1 ;  /* 0x0000002f4500720c */ /* 0x040fe20003f26110 */
[----:B------:R-:W-:Y:S01]  /*1eea0*/  IMAD.X R39, RZ, RZ, RZ, P5 ;  /* 0x000000ffff277224 */ /* 0x000fe200028e06ff */
[----:B------:R-:W-:Y:S01]  /*1eeb0*/  IADD3 RZ, P5, PT, R34, R51, RZ ;  /* 0x0000003322ff7210 */ /* 0x000fe20007fbe0ff */
[----:B------:R-:W-:Y:S01]  /*1eec0*/  IMAD.MOV.U32 R26, RZ, RZ, R33 ;  /* 0x000000ffff1a7224 */ /* 0x000fe200078e0021 */
[----:B------:R-:W-:Y:S01]  /*1eed0*/  SEL R33, RZ, 0x1, P1 ;  /* 0x00000001ff217807 */ /* 0x000fe20000800000 */
[----:B------:R-:W-:Y:S02]  /*1eee0*/  IMAD.X R51, R69, 0x1, R63, P6 ;  /* 0x0000000145337824 */ /* 0x000fe400030e063f */
[----:B------:R-:W-:Y:S01]  /*1eef0*/  IMAD.X R29, RZ, RZ, RZ, P2 ;  /* 0x000000ffff1d7224 */ /* 0x000fe200010e06ff */
[----:B------:R-:W-:Y:S01]  /*1ef00*/  ISETP.GE.U32.AND P2, PT, R50, R28, PT ;  /* 0x0000001c3200720c */ /* 0x000fe20003f46070 */
[----:B------:R-:W-:Y:S02]  /*1ef10*/  IMAD.MOV.U32 R38, RZ, RZ, R41 ;  /* 0x000000ffff267224 */ /* 0x000fe400078e0029 */
[----:B------:R-:W-:Y:S01]  /*1ef20*/  IMAD.X R65, R62, 0x1, R65, P4 ;  /* 0x000000013e417824 */ /* 0x000fe200020e0641 */
[----:B------:R-:W-:Y:S01]  /*1ef30*/  ISETP.GE.U32.AND.EX P2, PT, R51, R69, PT, P2 ;  /* 0x000000453300720c */ /* 0x000fe20003f46120 */
[----:B------:R-:W-:Y:S01]  /*1ef40*/  IMAD.WIDE.U32.X R26, R3, R6, R26, P0 ;  /* 0x00000006031a7225 */ /* 0x000fe200000e041a */
[----:B------:R-:W-:-:S02]  /*1ef50*/  ISETP.GE.U32.AND P0, PT, R40, R57, PT ;  /* 0x000000392800720c */ /* 0x000fc40003f06070 */
[----:B------:R-:W-:Y:S01]  /*1ef60*/  SEL R3, RZ, 0x1, P2 ;  /* 0x00000001ff037807 */ /* 0x000fe20001000000 */
[----:B------:R-:W-:Y:S01]  /*1ef70*/  IMAD.WIDE.U32 R30, P4, R4, R6, R30 ;  /* 0x00000006041e7225 */ /* 0x000fe2000788001e */
[----:B------:R-:W-:-:S03]  /*1ef80*/  ISETP.GE.U32.AND.EX P0, PT, R65, R62, PT, P0 ;  /* 0x0000003e4100720c */ /* 0x000fc60003f06100 */
[----:B------:R-:W-:Y:S01]  /*1ef90*/  IMAD.WIDE.U32.X R38, R8, R6, R38, P3 ;  /* 0x0000000608267225 */ /* 0x000fe200018e0426 */
[----:B------:R-:W-:Y:S02]  /*1efa0*/  IADD3 R36, P1, P3, R36, R48, R67 ;  /* 0x0000003024247210 */ /* 0x000fe40007b3e043 */
[----:B------:R-:W-:Y:S01]  /*1efb0*/  IADD3 RZ, P6, PT, R37, R30, RZ ;  /* 0x0000001e25ff7210 */ /* 0x000fe20007fde0ff */
[----:B------:R-:W-:Y:S01]  /*1efc0*/  IMAD.MOV.U32 R28, RZ, RZ, R35 ;  /* 0x000000ffff1c7224 */ /* 0x000fe200078e0023 */
[----:B------:R-:W-:Y:S01]  /*1efd0*/  IADD3.X R37, PT, PT, RZ, R49, RZ, P1, P3 ;  /* 0x00000031ff257210 */ /* 0x000fe20000fe64ff */
[----:B------:R-:W-:Y:S01]  /*1efe0*/  IMAD.WIDE.U32 R46, R7, R4, R50 ;  /* 0x00000004072e7225 */ /* 0x000fe200078e0032 */
[----:B------:R-:W-:Y:S02]  /*1eff0*/  SEL R41, RZ, 0x1, P0 ;  /* 0x00000001ff297807 */ /* 0x000fe40000000000 */
[----:B------:R-:W-:Y:S01]  /*1f000*/  IADD3 R3, P1, P2, R3, R42, R33 ;  /* 0x0000002a03037210 */ /* 0x000fe20007a3e021 */
[----:B------:R-:W-:Y:S01]  /*1f010*/  IMAD.WIDE.U32.X R28, R8, R6, R28, P5 ;  /* 0x00000006081c7225 */ /* 0x000fe200028e041c */
[----:B------:R-:W-:-:S02]  /*1f020*/  IADD3 R41, P3, P5, R46, R44, R41 ;  /* 0x0000002c2e297210 */ /* 0x000fc40007d7e029 */
[----:B------:R-:W-:Y:S01]  /*1f030*/  IADD3.X R42, PT, PT, RZ, R43, RZ, P1, P2 ;  /* 0x0000002bff2a7210 */ /* 0x000fe20000fe44ff */
[----:B------:R-:W-:Y:S01]  /*1f040*/  IMAD.IADD R33, R32, 0x1, R47 ;  /* 0x0000000120217824 */ /* 0x000fe200078e022f */
[----:B------:R-:W-:Y:S01]  /*1f050*/  ISETP.GE.U32.AND P0, PT, R46, R50, PT ;  /* 0x000000322e00720c */ /* 0x000fe20003f06070 */
[----:B------:R-:W-:Y:S01]  /*1f060*/  IMAD.WIDE.U32 R48, R5, R4, R36 ;  /* 0x0000000405307225 */ /* 0x000fe200078e0024 */
[----:B------:R-:W-:Y:S02]  /*1f070*/  ISETP.GE.U32.AND P1, PT, R41, R46, PT ;  /* 0x0000002e2900720c */ /* 0x000fe40003f26070 */
[----:B------:R-:W-:Y:S01]  /*1f080*/  IADD3.X R45, PT, PT, R33, R45, RZ, P3, P5 ;  /* 0x0000002d212d7210 */ /* 0x000fe20001fea4ff */
[----:B------:R-:W-:Y:S01]  /*1f090*/  IMAD.IADD R35, R49, 0x1, R34 ;  /* 0x0000000131237824 */ /* 0x000fe200078e0222 */
[----:B------:R-:W-:Y:S01]  /*1f0a0*/  ISETP.GE.U32.AND P2, PT, R48, R36, PT ;  /* 0x000000243000720c */ /* 0x000fe20003f46070 */
[----:B------:R-:W-:Y:S01]  /*1f0b0*/  IMAD.MOV.U32 R36, RZ, RZ, R31 ;  /* 0x000000ffff247224 */ /* 0x000fe200078e001f */
[----:B------:R-:W-:-:S02]  /*1f0c0*/  IADD3 R32, P3, PT, R3, R48, RZ ;  /* 0x0000003003207210 */ /* 0x000fc40007f7e0ff */
[----:B------:R-:W-:Y:S02]  /*1f0d0*/  ISETP.GE.U32.AND.EX P0, PT, R33, R51, PT, P0 ;  /* 0x000000332100720c */ /* 0x000fe40003f06100 */
[----:B------:R-:W-:Y:S01]  /*1f0e0*/  ISETP.GE.U32.AND.EX P2, PT, R35, R37, PT, P2 ;  /* 0x000000252300720c */ /* 0x000fe20003f46120 */
[----:B------:R-:W-:Y:S01]  /*1f0f0*/  IMAD.X R37, RZ, RZ, RZ, P4 ;  /* 0x000000ffff257224 */ /* 0x000fe200020e06ff */
[----:B------:R-:W-:Y:S01]  /*1f100*/  ISETP.GE.U32.AND.EX P1, PT, R45, R33, PT, P1 ;  /* 0x000000212d00720c */ /* 0x000fe20003f26110 */
[----:B------:R-:W-:Y:S01]  /*1f110*/  IMAD.X R33, R35, 0x1, R42, P3 ;  /* 0x0000000123217824 */ /* 0x000fe200018e062a */
[----:B------:R-:W-:Y:S01]  /*1f120*/  ISETP.GE.U32.AND P4, PT, R32, R48, PT ;  /* 0x000000302000720c */ /* 0x000fe20003f86070 */
[----:B------:R-:W-:Y:S01]  /*1f130*/  IMAD.WIDE.U32.X R6, R6, R6, R36, P6 ;  /* 0x0000000606067225 */ /* 0x000fe200030e0424 */
[----:B------:R-:W-:Y:S02]  /*1f140*/  SEL R3, RZ, 0x1, P0 ;  /* 0x00000001ff037807 */ /* 0x000fe40000000000 */
[----:B------:R-:W-:Y:S01]  /*1f150*/  SEL R47, RZ, 0x1, P1 ;  /* 0x00000001ff2f7807 */ /* 0x000fe20000800000 */
[----:B------:R-:W-:Y:S01]  /*1f160*/  IMAD.WIDE.U32 R42, R5, R4, R32 ;  /* 0x00000004052a7225 */ /* 0x000fe200078e0020 */
[----:B------:R-:W-:-:S02]  /*1f170*/  ISETP.GE.U32.AND.EX P0, PT, R33, R35, PT, P4 ;  /* 0x000000232100720c */ /* 0x000fc40003f06140 */
[----:B------:R-:W-:Y:S01]  /*1f180*/  IADD3 R47, P1, P3, R47, R26, R3 ;  /* 0x0000001a2f2f7210 */ /* 0x000fe20007b3e003 */
[----:B------:R-:W-:Y:S01]  /*1f190*/  IMAD.WIDE.U32 R36, R45, 0x3d1, RZ ;  /* 0x000003d12d247825 */ /* 0x000fe200078e00ff */
[----:B------:R-:W-:Y:S02]  /*1f1a0*/  SEL R26, RZ, 0x1, P2 ;  /* 0x00000001ff1a7807 */ /* 0x000fe40001000000 */
[----:B------:R-:W-:Y:S01]  /*1f1b0*/  SEL R3, RZ, 0x1, P0 ;  /* 0x00000001ff037807 */ /* 0x000fe20000000000 */
[----:B------:R-:W-:Y:S01]  /*1f1c0*/  IMAD.IADD R5, R34, 0x1, R43 ;  /* 0x0000000122057824 */ /* 0x000fe200078e022b */
[----:B------:R-:W-:Y:S01]  /*1f1d0*/  IADD3.X R8, PT, PT, RZ, R27, RZ, P1, P3 ;  /* 0x0000001bff087210 */ /* 0x000fe20000fe64ff */
[----:B------:R-:W-:Y:S01]  /*1f1e0*/  IMAD.WIDE.U32 R36, P6, RZ, R41, R36 ;  /* 0x00000029ff247225 */ /* 0x000fe200078c0024 */
[----:B------:R-:W-:Y:S02]  /*1f1f0*/  IADD3 R47, P4, PT, R47, R42, RZ ;  /* 0x0000002a2f2f7210 */ /* 0x000fe40007f9e0ff */
[----:B------:R-:W-:Y:S01]  /*1f200*/  IADD3 R38, P2, P5, R3, R38, R26 ;  /* 0x0000002603267210 */ /* 0x000fe20007d5e01a */
[----:B------:R-:W-:Y:S01]  /*1f210*/  IMAD.WIDE.U32 R26, R41, 0x3d1, RZ ;  /* 0x000003d1291a7825 */ /* 0x000fe200078e00ff */
[----:B------:R-:W-:-:S02]  /*1f220*/  ISETP.GE.U32.AND P1, PT, R42, R32, PT ;  /* 0x000000202a00720c */ /* 0x000fc40003f26070 */
[----:B------:R-:W-:Y:S01]  /*1f230*/  ISETP.GE.U32.AND P0, PT, R47, R42, PT ;  /* 0x0000002a2f00720c */ /* 0x000fe20003f06070 */
[----:B------:R-:W-:Y:S01]  /*1f240*/  IMAD.X R3, R5, 0x1, R8, P4 ;  /* 0x0000000105037824 */ /* 0x000fe200020e0608 */
[----:B------:R-:W-:Y:S01]  /*1f250*/  IADD3 R31, P3, PT, RZ, R26, RZ ;  /* 0x0000001aff1f7210 */ /* 0x000fe20007f7e0ff */
[----:B------:R-:W-:Y:S01]  /*1f260*/  IMAD.X R35, RZ, RZ, RZ, P6 ;  /* 0x000000ffff237224 */ /* 0x000fe200030e06ff */
[----:B------:R-:W-:Y:S01]  /*1f270*/  IADD3 R8, P4, PT, R27, R36, RZ ;  /* 0x000000241b087210 */ /* 0x000fe20007f9e0ff */
[----:B------:R-:W-:Y:S01]  /*1f280*/  IMAD.MOV.U32 R34, RZ, RZ, R37 ;  /* 0x000000ffff227224 */ /* 0x000fe200078e0025 */
[----:B------:R-:W-:Y:S01]  /*1f290*/  ISETP.GE.U32.AND.EX P1, PT, R5, R33, PT, P1 ;  /* 0x000000210500720c */ /* 0x000fe20003f26110 */
[C---:B------:R-:W-:Y:S01]  /*1f2a0*/  IMAD.WIDE.U32 R36, R3.reuse, 0x3d1, RZ ;  /* 0x000003d103247825 */ /* 0x040fe200078e00ff */
[----:B------:R-:W-:Y:S02]  /*1f2b0*/  ISETP.GE.U32.AND.EX P0, PT, R3, R5, PT, P0 ;  /* 0x000000050300720c */ /* 0x000fe40003f06100 */
[----:B------:R-:W-:Y:S01]  /*1f2c0*/  IADD3.X R39, PT, PT, RZ, R39, RZ, P2, P5 ;  /* 0x00000027ff277210 */ /* 0x000fe200017ea4ff */
[----:B------:R-:W-:Y:S01]  /*1f2d0*/  IMAD.X R33, R8, 0x1, R41, P3 ;  /* 0x0000000108217824 */ /* 0x000fe200018e0629 */
[----:B------:R-:W-:Y:S01]  /*1f2e0*/  ISETP.GE.U32.AND P2, PT, R31, R26, PT ;  /* 0x0000001a1f00720c */ /* 0x000fe20003f46070 */
[----:B------:R-:W-:Y:S01]  /*1f2f0*/  IMAD.WIDE.U32.X R34, RZ, R45, R34, P4 ;  /* 0x0000002dff227225 */ /* 0x000fe200020e0422 */
[----:B------:R-:W-:-:S02]  /*1f300*/  SEL R32, RZ, 0x1, P1 ;  /* 0x00000001ff207807 */ /* 0x000fc40000800000 */
[----:B------:R-:W-:Y:S01]  /*1f310*/  SEL R43, RZ, 0x1, P0 ;  /* 0x00000001ff2b7807 */ /* 0x000fe20000000000 */
[----:B------:R-:W-:Y:S01]  /*1f320*/  IMAD.WIDE.U32 R26, R47, 0x3d1, RZ ;  /* 0x000003d12f1a7825 */ /* 0x000fe200078e00ff */
[----:B------:R-:W-:Y:S02]  /*1f330*/  ISETP.GE.U32.AND.EX P0, PT, R33, R8, PT, P2 ;  /* 0x000000082100720c */ /* 0x000fe40003f06120 */
[----:B------:R-:W-:Y:S01]  /*1f340*/  IADD3 R43, P4, P5, R43, R28, R32 ;  /* 0x0000001c2b2b7210 */ /* 0x000fe20007d9e020 */
[----:B------:R-:W-:Y:S01]  /*1f350*/  IMAD.WIDE.U32 R4, R4, R4, R38 ;  /* 0x0000000404047225 */ /* 0x000fe200078e0026 */
[----:B------:R-:W-:Y:S02]  /*1f360*/  IADD3 R28, P2, PT, R34, R26, RZ ;  /* 0x0000001a221c7210 */ /* 0x000fe40007f5e0ff */
[----:B------:R-:W-:Y:S01]  /*1f370*/  IADD3.X R41, PT, PT, RZ, R29, RZ, P4, P5 ;  /* 0x0000001dff297210 */ /* 0x000fe200027ea4ff */
[----:B------:R-:W-:Y:S01]  /*1f380*/  IMAD.WIDE.U32 R36, P3, RZ, R47, R36 ;  /* 0x0000002fff247225 */ /* 0x000fe20007860024 */
[----:B------:R-:W-:-:S02]  /*1f390*/  IADD3 R45, P5, PT, R28, R45, RZ ;  /* 0x0000002d1c2d7210 */ /* 0x000fc40007fbe0ff */
[----:B------:R-:W-:Y:S01]  /*1f3a0*/  SEL R8, RZ, 0x1, P0 ;  /* 0x00000001ff087807 */ /* 0x000fe20000000000 */
[----:B------:R-:W-:Y:S01]  /*1f3b0*/  IMAD.IADD R30, R30, 0x1, R5 ;  /* 0x000000011e1e7824 */ /* 0x000fe200078e0205 */
[----:B------:R-:W-:Y:S01]  /*1f3c0*/  ISETP.GE.U32.AND P4, PT, R28, R26, PT ;  /* 0x0000001a1c00720c */ /* 0x000fe20003f86070 */
[----:B------:R-:W-:Y:S01]  /*1f3d0*/  IMAD.X R29, RZ, RZ, RZ, P3 ;  /* 0x000000ffff1d7224 */ /* 0x000fe200018e06ff */
[----:B------:R-:W-:Y:S02]  /*1f3e0*/  IADD3 R5, P3, PT, R27, R36, RZ ;  /* 0x000000241b057210 */ /* 0x000fe40007f7e0ff */
[----:B------:R-:W-:Y:S02]  /*1f3f0*/  IADD3 R43, P6, PT, R43, R4, RZ ;  /* 0x000000042b2b7210 */ /* 0x000fe40007fde0ff */
[----:B------:R-:W-:Y:S01]  /*1f400*/  ISETP.LT.U32.AND P0, PT, R45, R28, PT ;  /* 0x0000001c2d00720c */ /* 0x000fe20003f01070 */
[----:B------:R-:W-:Y:S01]  /*1f410*/  IMAD.MOV.U32 R28, RZ, RZ, R37 ;  /* 0x000000ffff1c7224 */ /* 0x000fe200078e0025 */
[----:B------:R-:W-:Y:S01]  /*1f420*/  ISETP.GE.U32.AND P1, PT, R4, R38, PT ;  /* 0x000000260400720c */ /* 0x000fe20003f26070 */
[----:B------:R-:W-:-:S02]  /*1f430*/  IMAD.X R34, R5, 0x1, R35, P2 ;  /* 0x0000000105227824 */ /* 0x000fc400010e0623 */
[----:B------:R-:W-:Y:S01]  /*1f440*/  IMAD.X R41, R30, 0x1, R41, P6 ;  /* 0x000000011e297824 */ /* 0x000fe200030e0629 */
[----:B------:R-:W-:Y:S01]  /*1f450*/  IADD3 R8, P6, PT, R45, R8, RZ ;  /* 0x000000082d087210 */ /* 0x000fe20007fde0ff */
[----:B------:R-:W-:Y:S01]  /*1f460*/  IMAD.WIDE.U32.X R26, RZ, R3, R28, P3 ;  /* 0x00000003ff1a7225 */ /* 0x000fe200018e041c */
[----:B------:R-:W-:Y:S02]  /*1f470*/  ISETP.GE.U32.AND P3, PT, R43, R4, PT ;  /* 0x000000042b00720c */ /* 0x000fe40003f66070 */
[C---:B------:R-:W-:Y:S01]  /*1f480*/  ISETP.GE.U32.AND.EX P4, PT, R34.reuse, R5, PT, P4 ;  /* 0x000000052200720c */ /* 0x040fe20003f86140 */
[----:B------:R-:W-:Y:S01]  /*1f490*/  IMAD.X R4, R34, 0x1, R47, P5 ;  /* 0x0000000122047824 */ /* 0x000fe200028e062f */
[----:B------:R-:W-:Y:S01]  /*1f4a0*/  ISETP.GE.U32.AND.EX P1, PT, R30, R39, PT, P1 ;  /* 0x000000271e00720c */ /* 0x000fe20003f26110 */
[C---:B------:R-:W-:Y:S01]  /*1f4b0*/  IMAD.WIDE.U32 R36, R41.reuse, 0x3d1, RZ ;  /* 0x000003d129247825 */ /* 0x040fe200078e00ff */
[----:B------:R-:W-:Y:S02]  /*1f4c0*/  ISETP.GE.U32.AND P2, PT, R8, R45, PT ;  /* 0x0000002d0800720c */ /* 0x000fe40003f46070 */
        /* <DEDUP_REMOVED lines=14> */
[C---:B------:R-:W-:Y:S02]  /*1f5b0*/  ISETP.GE.U32.AND P1, PT, R26.reuse, R28, PT ;  /* 0x0000001c1a00720c */ /* 0x040fe40003f26070 */
[----:B------:R-:W-:Y:S02]  /*1f5c0*/  IADD3.X R47, PT, PT, RZ, R7, RZ, P4, P5 ;  /* 0x00000007ff2f7210 */ /* 0x000fe400027ea4ff */
[----:B------:R-:W-:Y:S02]  /*1f5d0*/  IADD3 R3, P4, PT, R26, R3, RZ ;  /* 0x000000031a037210 */ /* 0x000fe40007f9e0ff */
[----:B------:R-:W-:Y:S01]  /*1f5e0*/  SEL R28, RZ, 0x1, !P0 ;  /* 0x00000001ff1c7807 */ /* 0x000fe20004000000 */
[----:B------:R-:W-:Y:S01]  /*1f5f0*/  IMAD.WIDE.U32 R38, R47, 0x3d1, RZ ;  /* 0x000003d12f267825 */ /* 0x000fe200078e00ff */
[----:B------:R-:W-:Y:S02]  /*1f600*/  IADD3.X R29, PT, PT, R6, R27, RZ, P2, P3 ;  /* 0x0000001b061d7210 */ /* 0x000fe400017e64ff */
[----:B------:R-:W-:-:S02]  /*1f610*/  IADD3 R28, P3, PT, R3, R28, RZ ;  /* 0x0000001c031c7210 */ /* 0x000fc40007f7e0ff */
[C---:B------:R-:W-:Y:S01]  /*1f620*/  ISETP.GE.U32.AND.EX P1, PT, R29.reuse, R6, PT, P1 ;  /* 0x000000061d00720c */ /* 0x040fe20003f26110 */
[----:B------:R-:W-:Y:S01]  /*1f630*/  IMAD.X R30, R29, 0x1, R43, P4 ;  /* 0x000000011d1e7824 */ /* 0x000fe200020e062b */
[----:B------:R-:W-:Y:S01]  /*1f640*/  ISETP.LT.U32.AND P0, PT, R3, R26, PT ;  /* 0x0000001a0300720c */ /* 0x000fe20003f01070 */
[----:B------:R-:W-:Y:S01]  /*1f650*/  IMAD.WIDE.U32.X R26, RZ, R41, R4, P6 ;  /* 0x00000029ff1a7225 */ /* 0x000fe200030e0404 */
[----:B------:R-:W-:-:S03]  /*1f660*/  ISETP.GE.U32.AND P2, PT, R28, R3, PT ;  /* 0x000000031c00720c */ /* 0x000fc60003f46070 */
        /* <DEDUP_REMOVED lines=84> */
.L_x_662:
[----:B------:R-:W-:Y:S01]  /*1fbb0*/  IMAD.MOV.U32 R32, RZ, RZ, R31 ;  /* 0x000000ffff207224 */ /* 0x000fe200078e001f */
[----:B------:R-:W-:-:S03]  /*1fbc0*/  IADD3 R53, P1, PT, R8, R53, RZ ;  /* 0x0000003508357210 */ /* 0x000fc60007f3e0ff */
[----:B------:R-:W-:-:S04]  /*1fbd0*/  IMAD.WIDE.U32 R2, R2, R2, R32 ;  /* 0x0000000202027225 */ /* 0x000fc800078e0020 */
[----:B------:R-:W-:Y:S01]  /*1fbe0*/  IMAD.IADD R50, R24, 0x1, R3 ;  /* 0x0000000118327824 */ /* 0x000fe200078e0203 */
[----:B------:R-:W-:Y:S01]  /*1fbf0*/  ISETP.GE.U32.AND P0, PT, R2, R31, PT ;  /* 0x0000001f0200720c */ /* 0x000fe20003f06070 */
[----:B------:R-:W-:Y:S01]  /*1fc00*/  IMAD.X R54, R35, 0x1, R54, P1 ;  /* 0x0000000123367824 */ /* 0x000fe200008e0636 */
[----:B------:R-:W-:Y:S01]  /*1fc10*/  ISETP.LT.U32.AND P1, PT, R53, R8, PT ;  /* 0x000000083500720c */ /* 0x000fe20003f21070 */
[----:B------:R-:W2:Y:S01]  /*1fc20*/  LDC.64 R24, c[0x3][0x18] ;  /* 0x00c00600ff187b82 */ /* 0x000ea20000000a00 */
        /* <DEDUP_REMOVED lines=27> */
[----:B--2---:R-:W-:Y:S02]  /*1fde0*/  ISETP.GT.U32.AND P0, PT, R4, R24, PT ;  /* 0x000000180400720c */ /* 0x004fe40003f04070 */
        /* <DEDUP_REMOVED lines=8> */
[----:B------:R-:W-:Y:S05]  /*1fe70*/  @!P0 BRA `(.L_x_664) ;  /* 0x0000000800988947 */ /* 0x000fea0003800000 */
[----:B0-----:R-:W-:-:S04]  /*1fe80*/  ISETP.GT.U32.AND P0, PT, R5, UR10, PT ;  /* 0x0000000a05007c0c */ /* 0x001fc8000bf04070 */
[----:B------:R-:W-:-:S13]  /*1fe90*/  ISETP.GT.U32.AND.EX P0, PT, R8, UR11, PT, P0 ;  /* 0x0000000b08007c0c */ /* 0x000fda000bf04100 */
[----:B------:R-:W-:Y:S05]  /*1fea0*/  @P0 BRA `(.L_x_663) ;  /* 0x0000000000280947 */ /* 0x000fea0003800000 */
[----:B-1----:R-:W-:Y:S02]  /*1feb0*/  ISETP.GE.U32.AND P0, PT, R2, UR12, PT ;  /* 0x0000000c02007c0c */ /* 0x002fe4000bf06070 */
[----:B------:R-:W-:Y:S02]  /*1fec0*/  ISETP.LT.U32.AND P3, PT, R7, UR14, PT ;  /* 0x0000000e07007c0c */ /* 0x000fe4000bf61070 */
[----:B------:R-:W-:Y:S02]  /*1fed0*/  ISETP.GE.U32.AND P1, PT, R5, UR10, PT ;  /* 0x0000000a05007c0c */ /* 0x000fe4000bf26070 */
[----:B------:R-:W-:Y:S02]  /*1fee0*/  ISETP.GT.U32.AND P2, PT, R7, UR14, PT ;  /* 0x0000000e07007c0c */ /* 0x000fe4000bf44070 */
[----:B------:R-:W-:Y:S02]  /*1fef0*/  ISETP.GE.U32.AND.EX P0, PT, R50, UR13, PT, P0 ;  /* 0x0000000d32007c0c */ /* 0x000fe4000bf06100 */
[----:B------:R-:W-:-:S02]  /*1ff00*/  ISETP.GE.U32.AND.EX P1, PT, R8, UR11, PT, P1 ;  /* 0x0000000b08007c0c */ /* 0x000fc4000bf26110 */
[C---:B------:R-:W-:Y:S02]  /*1ff10*/  ISETP.GT.U32.AND.EX P2, PT, R3.reuse, UR15, PT, P2 ;  /* 0x0000000f03007c0c */ /* 0x040fe4000bf44120 */
[----:B------:R-:W-:-:S04]  /*1ff20*/  ISETP.LT.U32.OR.EX P0, PT, R3, UR15, !P0, P3 ;  /* 0x0000000f03007c0c */ /* 0x000fc8000c701530 */
[----:B------:R-:W-:-:S13]  /*1ff30*/  PLOP3.LUT P0, PT, P1, P2, P0, 0x2f, 0x0 ;  /* 0x000000000000781c */ /* 0x000fda0000f04507 */
[----:B------:R-:W-:Y:S05]  /*1ff40*/  @P0 BRA `(.L_x_664) ;  /* 0x0000000800640947 */ /* 0x000fea0003800000 */
.L_x_663:
[----:B------:R-:W2:Y:S01]  /*1ff50*/  LDC.64 R26, c[0x3][RZ] ;  /* 0x00c00000ff1a7b82 */ /* 0x000ea20000000a00 */
[----:B------:R-:W-:-:S07]  /*1ff60*/  ISETP.LT.U32.AND P4, PT, R4, R24, PT ;  /* 0x000000180400720c */ /* 0x000fce0003f81070 */
[----:B------:R-:W3:Y:S08]  /*1ff70*/  LDC.64 R30, c[0x3][0x8] ;  /* 0x00c00200ff1e7b82 */ /* 0x000ef00000000a00 */
[----:B------:R-:W4:Y:S01]  /*1ff80*/  LDC.64 R28, c[0x3][0x10] ;  /* 0x00c00400ff1c7b82 */ /* 0x000f220000000a00 */
[----:B--2---:R-:W-:-:S04]  /*1ff90*/  ISETP.GE.U32.AND P0, PT, R2, R26, PT ;  /* 0x0000001a0200720c */ /* 0x004fc80003f06070 */
[----:B------:R-:W-:Y:S02]  /*1ffa0*/  ISETP.GE.U32.AND.EX P0, PT, R50, R27, PT, P0 ;  /* 0x0000001b3200720c */ /* 0x000fe40003f06100 */
[CC--:B---3--:R-:W-:Y:S02]  /*1ffb0*/  IADD3 R37, P1, PT, R7.reuse, -R30.reuse, RZ ;  /* 0x8000001e07257210 */ /* 0x0c8fe40007f3e0ff */
[----:B------:R-:W-:Y:S02]  /*1ffc0*/  SEL R32, RZ, 0x1, P0 ;  /* 0x00000001ff207807 */ /* 0x000fe40000000000 */
[----:B------:R-:W-:Y:S01]  /*1ffd0*/  ISETP.LT.U32.AND P2, PT, R7, R30, PT ;  /* 0x0000001e0700720c */ /* 0x000fe20003f41070 */
[----:B------:R-:W-:Y:S01]  /*1ffe0*/  IMAD.X R39, R3, 0x1, ~R31, P1 ;  /* 0x0000000103277824 */ /* 0x000fe200008e0e1f */
[----:B------:R-:W-:Y:S02]  /*1fff0*/  ISETP.GE.U32.AND P1, PT, R37, R32, PT ;  /* 0x000000202500720c */ /* 0x000fe40003f26070 */
[----:B----4-:R-:W-:-:S02]  /*20000*/  ISETP.LT.U32.AND P3, PT, R5, R28, PT ;  /* 0x0000001c0500720c */ /* 0x010fc40003f61070 */
        /* <DEDUP_REMOVED lines=53> */
.L_x_665:
        /* <DEDUP_REMOVED lines=60> */
.L_x_666:
        /* <DEDUP_REMOVED lines=26> */
[----:B------:R-:W-:Y:S01]  /*208c0*/  IADD3.X R6, PT, PT, R3, ~R25, R6, P3, P4 ;  /* 0x8000001903067210 */ /* 0x000fe20001fe8406 */
[----:B------:R-:W-:-:S08]  /*208d0*/  IMAD.MOV.U32 R3, RZ, RZ, R26 ;  /* 0x000000ffff037224 */ /* 0x000fd000078e001a */
.L_x_664:
[----:B------:R-:W-:Y:S01]  /*208e0*/  ISETP.NE.U32.AND P0, PT, R52, RZ, PT ;  /* 0x000000ff3400720c */ /* 0x000fe20003f05070 */
[----:B------:R-:W-:-:S03]  /*208f0*/  IMAD.MOV.U32 R51, RZ, RZ, 0x1 ;  /* 0x00000001ff337424 */ /* 0x000fc600078e00ff */
[----:B------:R-:W-:-:S13]  /*20900*/  ISETP.NE.AND.EX P0, PT, RZ, RZ, PT, P0 ;  /* 0x000000ffff00720c */ /* 0x000fda0003f05300 */
[----:B------:R-:W-:Y:S05]  /*20910*/  @!P0 BRA `(.L_x_661) ;  /* 0x0000002400f08947 */ /* 0x000fea0003800000 */
        /* <DEDUP_REMOVED lines=15> */
[----:B------:R-:W-:-:S03]  /*20a10*/  IMAD.WIDE.U32 R32, R3, R23, RZ ;  /* 0x0000001703207225 */ /* 0x000fc600078e00ff */
[----:B------:R-:W-:Y:S01]  /*20a20*/  ISETP.GE.U32.AND P0, PT, R34, R28, PT ;  /* 0x0000001c2200720c */ /* 0x000fe20003f06070 */
[----:B------:R-:W-:Y:S02]  /*20a30*/  IMAD.IADD R29, R29, 0x1, R37 ;  /* 0x000000011d1d7824 */ /* 0x000fe400078e0225 */
[----:B------:R-:W-:-:S04]  /*20a40*/  IMAD.WIDE.U32 R40, R50, R19, RZ ;  /* 0x0000001332287225 */ /* 0x000fc800078e00ff */
[----:B------:R-:W-:Y:S02]  /*20a50*/  IMAD.X R35, R29, 0x1, R35, P6 ;  /* 0x000000011d237824 */ /* 0x000fe400030e0623 */
[----:B------:R-:W-:-:S03]  /*20a60*/  IMAD.WIDE.U32 R38, R7, R23, RZ ;  /* 0x0000001707267225 */ /* 0x000fc600078e00ff */
[----:B------:R-:W-:Y:S01]  /*20a70*/  ISETP.GE.U32.AND.EX P0, PT, R35, R29, PT, P0 ;  /* 0x0000001d2300720c */ /* 0x000fe20003f06100 */
[----:B------:R-:W-:-:S04]  /*20a80*/  IMAD.WIDE.U32 R32, P4, R22, R7, R32 ;  /* 0x0000000716207225 */ /* 0x000fc80007880020 */
[----:B------:R-:W-:-:S04]  /*20a90*/  IMAD.WIDE.U32 R30, R2, R19, RZ ;  /* 0x00000013021e7225 */ /* 0x000fc800078e00ff */
[----:B------:R-:W-:Y:S01]  /*20aa0*/  IMAD.X R37, RZ, RZ, RZ, P2 ;  /* 0x000000ffff257224 */ /* 0x000fe200010e06ff */
[----:B------:R-:W-:Y:S01]  /*20ab0*/  IADD3 RZ, P2, PT, R39, R32, RZ ;  /* 0x0000002027ff7210 */ /* 0x000fe20007f5e0ff */
[----:B------:R-:W-:Y:S02]  /*20ac0*/  IMAD.MOV.U32 R36, RZ, RZ, R27 ;  /* 0x000000ffff247224 */ /* 0x000fe400078e001b */
[CC--:B------:R-:W-:Y:S02]  /*20ad0*/  IMAD R26, R18.reuse, R2.reuse, RZ ;  /* 0x00000002121a7224 */ /* 0x0c0fe400078e02ff */
[----:B------:R-:W-:-:S04]  /*20ae0*/  IMAD.WIDE.U32 R40, P1, R18, R2, R40 ;  /* 0x0000000212287225 */ /* 0x000fc80007820028 */
[----:B------:R-:W-:Y:S01]  /*20af0*/  IMAD R30, R22, R7, RZ ;  /* 0x00000007161e7224 */ /* 0x000fe200078e02ff */
[----:B------:R-:W-:Y:S01]  /*20b00*/  IADD3 RZ, P5, PT, R31, R40, RZ ;  /* 0x000000281fff7210 */ /* 0x000fe20007fbe0ff */
[----:B------:R-:W-:-:S04]  /*20b10*/  IMAD.WIDE.U32 R28, R19, R2, RZ ;  /* 0x00000002131c7225 */ /* 0x000fc800078e00ff */
[-C--:B------:R-:W-:Y:S02]  /*20b20*/  IMAD R47, R19, R50.reuse, R26 ;  /* 0x00000032132f7224 */ /* 0x080fe400078e021a */
[----:B------:R-:W-:Y:S01]  /*20b30*/  IMAD.WIDE.U32.X R38, R20, R50, R36, P3 ;  /* 0x0000003214267225 */ /* 0x000fe200018e0424 */
[----:B------:R-:W-:-:S03]  /*20b40*/  SEL R37, RZ, 0x1, P0 ;  /* 0x00000001ff257807 */ /* 0x000fc60000000000 */
        /* <DEDUP_REMOVED lines=9> */
[----:B------:R-:W-:Y:S01]  /*20be0*/  IMAD.WIDE.U32 R36, R3, R21, RZ ;  /* 0x0000001503247225 */ /* 0x000fe200078e00ff */
[----:B------:R-:W-:-:S03]  /*20bf0*/  ISETP.GE.U32.AND.EX P0, PT, R67, R35, PT, P0 ;  /* 0x000000234300720c */ /* 0x000fc60003f06100 */
[----:B------:R-:W-:Y:S01]  /*20c00*/  IMAD R34, R20, R7, RZ ;  /* 0x0000000714227224 */ /* 0x000fe200078e02ff */
[----:B------:R-:W-:Y:S01]  /*20c10*/  SEL R45, RZ, 0x1, P0 ;  /* 0x00000001ff2d7807 */ /* 0x000fe20000000000 */
[----:B------:R-:W-:Y:S01]  /*20c20*/  IMAD.WIDE.U32.X R30, R22, R3, R30, P2 ;  /* 0x00000003161e7225 */ /* 0x000fe200010e041e */
[----:B------:R-:W-:-:S03]  /*20c30*/  ISETP.GE.U32.AND P0, PT, R32, R28, PT ;  /* 0x0000001c2000720c */ /* 0x000fc60003f06070 */
[----:B------:R-:W-:Y:S01]  /*20c40*/  IMAD R49, R21, R3, R34 ;  /* 0x0000000315317224 */ /* 0x000fe200078e0222 */
[----:B------:R-:W-:Y:S01]  /*20c50*/  ISETP.GE.U32.AND.EX P0, PT, R33, R47, PT, P0 ;  /* 0x0000002f2100720c */ /* 0x000fe20003f06100 */
[----:B------:R-:W-:-:S04]  /*20c60*/  IMAD.WIDE.U32 R34, P3, R20, R7, R36 ;  /* 0x0000000714227225 */ /* 0x000fc80007860024 */
[----:B------:R-:W-:-:S04]  /*20c70*/  IMAD.WIDE.U32 R38, R21, R7, R32 ;  /* 0x0000000715267225 */ /* 0x000fc800078e0020 */
[----:B------:R-:W-:Y:S01]  /*20c80*/  IMAD.X R29, RZ, RZ, RZ, P3 ;  /* 0x000000ffff1d7224 */ /* 0x000fe200018e06ff */
[----:B------:R-:W-:Y:S01]  /*20c90*/  IADD3 R30, P3, P4, R38, R30, R45 ;  /* 0x0000001e261e7210 */ /* 0x000fe20007c7e02d */
[----:B------:R-:W-:Y:S02]  /*20ca0*/  IMAD.IADD R39, R39, 0x1, R49 ;  /* 0x0000000127277824 */ /* 0x000fe400078e0231 */
[----:B------:R-:W-:Y:S01]  /*20cb0*/  IMAD.WIDE.U32 R42, R7, R21, RZ ;  /* 0x00000015072a7225 */ /* 0x000fe200078e00ff */
[----:B------:R-:W-:Y:S02]  /*20cc0*/  ISETP.GE.U32.AND P2, PT, R30, R38, PT ;  /* 0x000000261e00720c */ /* 0x000fe40003f46070 */
[----:B------:R-:W-:Y:S01]  /*20cd0*/  IADD3.X R31, PT, PT, R39, R31, RZ, P3, P4 ;  /* 0x0000001f271f7210 */ /* 0x000fe20001fe84ff */
[----:B------:R-:W-:Y:S01]  /*20ce0*/  IMAD.X R37, RZ, RZ, RZ, P1 ;  /* 0x000000ffff257224 */ /* 0x000fe200008e06ff */
[----:B------:R-:W-:Y:S01]  /*20cf0*/  ISETP.GE.U32.AND P1, PT, R38, R32, PT ;  /* 0x000000202600720c */ /* 0x000fe20003f26070 */
[----:B------:R-:W-:Y:S01]  /*20d00*/  IMAD.MOV.U32 R36, RZ, RZ, R41 ;  /* 0x000000ffff247224 */ /* 0x000fe200078e0029 */
[----:B------:R-:W-:Y:S01]  /*20d10*/  IADD3 RZ, P6, PT, R43, R34, RZ ;  /* 0x000000222bff7210 */ /* 0x000fe20007fde0ff */
[----:B------:R-:W-:Y:S01]  /*20d20*/  IMAD R32, R16, R2, RZ ;  /* 0x0000000210207224 */ /* 0x000fe200078e02ff */
[----:B------:R-:W-:Y:S01]  /*20d30*/  ISETP.GE.U32.AND.EX P1, PT, R39, R33, PT, P1 ;  /* 0x000000212700720c */ /* 0x000fe20003f26110 */
[----:B------:R-:W-:Y:S01]  /*20d40*/  IMAD.MOV.U32 R28, RZ, RZ, R35 ;  /* 0x000000ffff1c7224 */ /* 0x000fe200078e0023 */
[----:B------:R-:W-:Y:S01]  /*20d50*/  ISETP.GE.U32.AND.EX P2, PT, R31, R39, PT, P2 ;  /* 0x000000271f00720c */ /* 0x000fe20003f46120 */
[----:B------:R-:W-:Y:S01]  /*20d60*/  IMAD.WIDE.U32 R48, R3, R19, RZ ;  /* 0x0000001303307225 */ /* 0x000fe200078e00ff */
[----:B------:R-:W-:-:S02]  /*20d70*/  SEL R43, RZ, 0x1, P0 ;  /* 0x00000001ff2b7807 */ /* 0x000fc40000000000 */
[----:B------:R-:W-:Y:S01]  /*20d80*/  SEL R57, RZ, 0x1, P2 ;  /* 0x00000001ff397807 */ /* 0x000fe20001000000 */
[----:B------:R-:W-:-:S04]  /*20d90*/  IMAD.WIDE.U32 R54, R17, R2, RZ ;  /* 0x0000000211367225 */ /* 0x000fc800078e00ff */
[-C--:B------:R-:W-:Y:S02]  /*20da0*/  IMAD R39, R17, R50.reuse, R32 ;  /* 0x0000003211277224 */ /* 0x080fe400078e0220 */
[----:B------:R-:W-:-:S04]  /*20db0*/  IMAD.WIDE.U32.X R36, R18, R50, R36, P5 ;  /* 0x0000003212247225 */ /* 0x000fc800028e0424 */
[----:B------:R-:W-:-:S04]  /*20dc0*/  IMAD.WIDE.U32 R52, R50, R17, RZ ;  /* 0x0000001132347225 */ /* 0x000fc800078e00ff */
[----:B------:R-:W-:Y:S01]  /*20dd0*/  IMAD.WIDE.U32 R32, R7, R19, RZ ;  /* 0x0000001307207225 */ /* 0x000fe200078e00ff */
[----:B------:R-:W-:-:S03]  /*20de0*/  SEL R32, RZ, 0x1, P1 ;  /* 0x00000001ff207807 */ /* 0x000fc60000800000 */
[----:B------:R-:W-:Y:S01]  /*20df0*/  IMAD.WIDE.U32.X R28, R20, R3, R28, P6 ;  /* 0x00000003141c7225 */ /* 0x000fe200030e041c */
[----:B------:R-:W-:-:S03]  /*20e00*/  IADD3 R42, P5, P6, R54, R36, R43 ;  /* 0x00000024362a7210 */ /* 0x000fc60007ebe02b */
[----:B------:R-:W-:Y:S01]  /*20e10*/  IMAD.IADD R55, R55, 0x1, R39 ;  /* 0x0000000137377824 */ /* 0x000fe200078e0227 */
[----:B------:R-:W-:Y:S01]  /*20e20*/  IADD3 R57, P0, P2, R57, R28, R32 ;  /* 0x0000001c39397210 */ /* 0x000fe20007a1e020 */
[----:B------:R-:W-:-:S03]  /*20e30*/  IMAD.WIDE.U32 R48, P4, R18, R7, R48 ;  /* 0x0000000712307225 */ /* 0x000fc60007880030 */
[----:B------:R-:W-:Y:S01]  /*20e40*/  IADD3.X R43, PT, PT, R55, R37, RZ, P5, P6 ;  /* 0x00000025372b7210 */ /* 0x000fe20002fec4ff */
[----:B------:R-:W-:Y:S01]  /*20e50*/  IMAD.WIDE.U32 R34, R2, R17, RZ ;  /* 0x0000001102227225 */ /* 0x000fe200078e00ff */
[----:B------:R-:W-:Y:S02]  /*20e60*/  IADD3 RZ, P5, PT, R33, R48, RZ ;  /* 0x0000003021ff7210 */ /* 0x000fe40007fbe0ff */
[----:B------:R-:W-:Y:S01]  /*20e70*/  IADD3.X R48, PT, PT, RZ, R29, RZ, P0, P2 ;  /* 0x0000001dff307210 */ /* 0x000fe200007e44ff */
[----:B------:R-:W-:-:S04]  /*20e80*/  IMAD.WIDE.U32 R52, P3, R16, R2, R52 ;  /* 0x0000000210347225 */ /* 0x000fc80007860034 */
[----:B------:R-:W-:Y:S01]  /*20e90*/  IMAD.WIDE.U32 R44, R3, R17, RZ ;  /* 0x00000011032c7225 */ /* 0x000fe200078e00ff */
[----:B------:R-:W-:-:S03]  /*20ea0*/  IADD3 RZ, P1, PT, R35, R52, RZ ;  /* 0x0000003423ff7210 */ /* 0x000fc60007f3e0ff */
[----:B------:R-:W-:-:S04]  /*20eb0*/  IMAD.WIDE.U32 R38, R8, R23, RZ ;  /* 0x0000001708267225 */ /* 0x000fc800078e00ff */
[----:B------:R-:W-:-:S04]  /*20ec0*/  IMAD.WIDE.U32 R28, R8, R21, RZ ;  /* 0x00000015081c7225 */ /* 0x000fc800078e00ff */
[----:B------:R-:W-:-:S04]  /*20ed0*/  IMAD.WIDE.U32 R34, R7, R17, RZ ;  /* 0x0000001107227225 */ /* 0x000fc800078e00ff */
[----:B------:R-:W-:-:S04]  /*20ee0*/  IMAD.WIDE.U32 R44, P6, R16, R7, R44 ;  /* 0x00000007102c7225 */ /* 0x000fc800078c002c */
[----:B------:R-:W-:-:S04]  /*20ef0*/  IMAD.WIDE.U32 R36, R5, R23, RZ ;  /* 0x0000001705247225 */ /* 0x000fc800078e00ff */
[----:B------:R-:W-:-:S04]  /*20f00*/  IMAD.WIDE.U32 R38, P0, R22, R5, R38 ;  /* 0x0000000516267225 */ /* 0x000fc80007800026 */
[----:B------:R-:W-:-:S04]  /*20f10*/  IMAD.WIDE.U32 R28, P2, R20, R5, R28 ;  /* 0x00000005141c7225 */ /* 0x000fc8000784001c */
[----:B------:R-:W-:Y:S01]  /*20f20*/  IMAD.X R41, RZ, RZ, RZ, P3 ;  /* 0x000000ffff297224 */ /* 0x000fe200018e06ff */
[----:B------:R-:W-:Y:S01]  /*20f30*/  IADD3 RZ, P3, PT, R35, R44, RZ ;  /* 0x0000002c23ff7210 */ /* 0x000fe20007f7e0ff */
[----:B------:R-:W-:Y:S01]  /*20f40*/  IMAD.X R35, RZ, RZ, RZ, P6 ;  /* 0x000000ffff237224 */ /* 0x000fe200030e06ff */
[----:B------:R-:W-:Y:S01]  /*20f50*/  IADD3 RZ, P6, PT, R37, R38, RZ ;  /* 0x0000002625ff7210 */ /* 0x000fe20007fde0ff */
[----:B------:R-:W-:Y:S01]  /*20f60*/  IMAD.X R37, RZ, RZ, RZ, P2 ;  /* 0x000000ffff257224 */ /* 0x000fe200010e06ff */
[----:B------:R-:W-:Y:S01]  /*20f70*/  ISETP.GE.U32.AND P2, PT, R42, R54, PT ;  /* 0x000000362a00720c */ /* 0x000fe20003f46070 */
[----:B------:R-:W-:-:S03]  /*20f80*/  IMAD.WIDE.U32 R32, R5, R21, RZ ;  /* 0x0000001505207225 */ /* 0x000fc600078e00ff */
[----:B------:R-:W-:Y:S01]  /*20f90*/  ISETP.GE.U32.AND.EX P2, PT, R43, R55, PT, P2 ;  /* 0x000000372b00720c */ /* 0x000fe20003f46120 */
[----:B------:R-:W-:Y:S02]  /*20fa0*/  IMAD.MOV.U32 R40, RZ, RZ, R53 ;  /* 0x000000ffff287224 */ /* 0x000fe400078e0035 */
[----:B------:R-:W-:Y:S01]  /*20fb0*/  IMAD.X R47, RZ, RZ, RZ, P4 ;  /* 0x000000ffff2f7224 */ /* 0x000fe200020e06ff */
[----:B------:R-:W-:Y:S01]  /*20fc0*/  IADD3 RZ, P4, PT, R33, R28, RZ ;  /* 0x0000001c21ff7210 */ /* 0x000fe20007f9e0ff */
[----:B------:R-:W-:Y:S02]  /*20fd0*/  IMAD R28, R18, R7, RZ ;  /* 0x00000007121c7224 */ /* 0x000fe400078e02ff */
[----:B------:R-:W-:Y:S02]  /*20fe0*/  IMAD.MOV.U32 R34, RZ, RZ, R45 ;  /* 0x000000ffff227224 */ /* 0x000fe400078e002d */
[----:B------:R-:W-:Y:S01]  /*20ff0*/  IMAD.MOV.U32 R32, RZ, RZ, R39 ;  /* 0x000000ffff207224 */ /* 0x000fe200078e0027 */
[----:B------:R-:W-:Y:S01]  /*21000*/  SEL R39, RZ, 0x1, P2 ;  /* 0x00000001ff277807 */ /* 0x000fe20001000000 */
[----:B------:R-:W-:-:S04]  /*21010*/  IMAD.WIDE.U32.X R40, R16, R50, R40, P1 ;  /* 0x0000003210287225 */ /* 0x000fc800008e0428 */
[----:B------:R-:W-:Y:S01]  /*21020*/  IMAD.WIDE.U32 R44, R19, R7, R42 ;  /* 0x00000007132c7225 */ /* 0x000fe200078e002a */
[----:B------:R-:W-:-:S03]  /*21030*/  IADD3 R38, P2, PT, R39, R40, RZ ;  /* 0x0000002827267210 */ /* 0x000fc60007f5e0ff */
[----:B------:R-:W-:Y:S01]  /*21040*/  IMAD.MOV.U32 R36, RZ, RZ, R29 ;  /* 0x000000ffff247224 */ /* 0x000fe200078e001d */
[----:B------:R-:W-:Y:S01]  /*21050*/  IADD3 R40, P1, PT, R57, R44, RZ ;  /* 0x0000002c39287210 */ /* 0x000fe20007f3e0ff */
[----:B------:R-:W-:Y:S02]  /*21060*/  IMAD R29, R19, R3, R28 ;  /* 0x00000003131d7224 */ /* 0x000fe400078e021c */
[----:B------:R-:W-:Y:S01]  /*21070*/  IMAD.X R33, RZ, RZ, RZ, P0 ;  /* 0x000000ffff217224 */ /* 0x000fe200000e06ff */
[----:B------:R-:W-:Y:S01]  /*21080*/  ISETP.GE.U32.AND P0, PT, R44, R42, PT ;  /* 0x0000002a2c00720c */ /* 0x000fe20003f06070 */
[----:B------:R-:W-:Y:S02]  /*21090*/  IMAD.IADD R45, R45, 0x1, R29 ;  /* 0x000000012d2d7824 */ /* 0x000fe400078e021d */
[----:B------:R-:W-:Y:S02]  /*210a0*/  IMAD R42, R22, R5, RZ ;  /* 0x00000005162a7224 */ /* 0x000fe400078e02ff */
[----:B------:R-:W-:Y:S01]  /*210b0*/  IMAD.X R39, RZ, RZ, R41, P2 ;  /* 0x000000ffff277224 */ /* 0x000fe200010e0629 */
[----:B------:R-:W-:Y:S01]  /*210c0*/  ISETP.GE.U32.AND P2, PT, R40, R44, PT ;  /* 0x0000002c2800720c */ /* 0x000fe20003f46070 */
[----:B------:R-:W-:Y:S01]  /*210d0*/  IMAD.MOV.U32 R46, RZ, RZ, R49 ;  /* 0x000000ffff2e7224 */ /* 0x000fe200078e0031 */
[C---:B------:R-:W-:Y:S01]  /*210e0*/  ISETP.GE.U32.AND.EX P0, PT, R45.reuse, R43, PT, P0 ;  /* 0x0000002b2d00720c */ /* 0x040fe20003f06100 */
[----:B------:R-:W-:-:S02]  /*210f0*/  IMAD.X R41, R45, 0x1, R48, P1 ;  /* 0x000000012d297824 */ /* 0x000fc400008e0630 */
[----:B------:R-:W-:-:S03]  /*21100*/  IMAD.WIDE.U32 R28, R23, R5, R30 ;  /* 0x00000005171c7225 */ /* 0x000fc600078e001e */
[----:B------:R-:W-:Y:S01]  /*21110*/  ISETP.GE.U32.AND.EX P2, PT, R41, R45, PT, P2 ;  /* 0x0000002d2900720c */ /* 0x000fe20003f46120 */
[----:B------:R-:W-:Y:S01]  /*21120*/  IMAD R49, R23, R8, R42 ;  /* 0x0000000817317224 */ /* 0x000fe200078e022a */
[----:B------:R-:W-:Y:S01]  /*21130*/  ISETP.GE.U32.AND P1, PT, R28, R30, PT ;  /* 0x0000001e1c00720c */ /* 0x000fe20003f26070 */
[----:B------:R-:W-:Y:S01]  /*21140*/  IMAD.WIDE.U32.X R46, R18, R3, R46, P5 ;  /* 0x00000003122e7225 */ /* 0x000fe200028e042e */
[----:B------:R-:W-:-:S03]  /*21150*/  SEL R30, RZ, 0x1, P0 ;  /* 0x00000001ff1e7807 */ /* 0x000fc60000000000 */
[----:B------:R-:W-:Y:S01]  /*21160*/  IMAD.IADD R66, R29, 0x1, R49 ;  /* 0x000000011d427824 */ /* 0x000fe200078e0231 */
[----:B------:R-:W-:Y:S01]  /*21170*/  SEL R49, RZ, 0x1, P2 ;  /* 0x00000001ff317807 */ /* 0x000fe20001000000 */
[----:B------:R-:W-:-:S03]  /*21180*/  IMAD.WIDE.U32 R42, R17, R7, R38 ;  /* 0x00000007112a7225 */ /* 0x000fc600078e0026 */
[----:B------:R-:W-:Y:S01]  /*21190*/  ISETP.GE.U32.AND.EX P1, PT, R66, R31, PT, P1 ;  /* 0x0000001f4200720c */ /* 0x000fe20003f26110 */
[----:B------:R-:W-:Y:S01]  /*211a0*/  IMAD R31, R20, R5, RZ ;  /* 0x00000005141f7224 */ /* 0x000fe200078e02ff */
[----:B------:R-:W-:Y:S01]  /*211b0*/  IADD3 R49, P0, P5, R49, R46, R30 ;  /* 0x0000002e31317210 */ /* 0x000fe20007d1e01e */
[----:B------:R-:W-:Y:S01]  /*211c0*/  IMAD R30, R16, R7, RZ ;  /* 0x00000007101e7224 */ /* 0x000fe200078e02ff */
[----:B------:R-:W-:Y:S01]  /*211d0*/  ISETP.GE.U32.AND P2, PT, R42, R38, PT ;  /* 0x000000262a00720c */ /* 0x000fe20003f46070 */
[C---:B------:R-:W-:Y:S01]  /*211e0*/  IMAD R7, R21.reuse, R8, R31 ;  /* 0x0000000815077224 */ /* 0x040fe200078e021f */
[----:B------:R-:W-:Y:S01]  /*211f0*/  SEL R31, RZ, 0x1, P1 ;  /* 0x00000001ff1f7807 */ /* 0x000fe20000800000 */
[----:B------:R-:W-:Y:S01]  /*21200*/  IMAD.WIDE.U32 R44, R21, R5, R40 ;  /* 0x00000005152c7225 */ /* 0x000fe200078e0028 */
[----:B------:R-:W-:-:S03]  /*21210*/  IADD3.X R46, PT, PT, RZ, R47, RZ, P0, P5 ;  /* 0x0000002fff2e7210 */ /* 0x000fc600007ea4ff */
[----:B------:R-:W-:Y:S01]  /*21220*/  IMAD.WIDE.U32.X R32, R22, R8, R32, P6 ;  /* 0x0000000816207225 */ /* 0x000fe200030e0420 */
[----:B------:R-:W-:-:S03]  /*21230*/  ISETP.GE.U32.AND P5, PT, R44, R40, PT ;  /* 0x000000282c00720c */ /* 0x000fc60003fa6070 */
[----:B------:R-:W-:Y:S01]  /*21240*/  IMAD.IADD R7, R45, 0x1, R7 ;  /* 0x000000012d077824 */ /* 0x000fe200078e0207 */
[----:B------:R-:W-:Y:S01]  /*21250*/  IADD3 R32, P0, P1, R44, R32, R31 ;  /* 0x000000202c207210 */ /* 0x000fe2000791e01f */
[----:B------:R-:W-:Y:S01]  /*21260*/  IMAD R47, R17, R3, R30 ;  /* 0x00000003112f7224 */ /* 0x000fe200078e021e */
[----:B------:R-:W-:Y:S01]  /*21270*/  IADD3 R30, P6, PT, R49, R42, RZ ;  /* 0x0000002a311e7210 */ /* 0x000fe20007fde0ff */
[----:B------:R-:W-:Y:S01]  /*21280*/  IMAD.WIDE.U32 R64, R8, R19, RZ ;  /* 0x0000001308407225 */ /* 0x000fe200078e00ff */
[----:B------:R-:W-:Y:S02]  /*21290*/  IADD3.X R33, PT, PT, R7, R33, RZ, P0, P1 ;  /* 0x0000002107217210 */ /* 0x000fe400007e24ff */
[----:B------:R-:W-:Y:S01]  /*212a0*/  ISETP.GE.U32.AND P0, PT, R32, R44, PT ;  /* 0x0000002c2000720c */ /* 0x000fe20003f06070 */
[----:B------:R-:W-:Y:S01]  /*212b0*/  IMAD.IADD R43, R43, 0x1, R47 ;  /* 0x000000012b2b7824 */ /* 0x000fe200078e022f */
[----:B------:R-:W-:Y:S01]  /*212c0*/  ISETP.GE.U32.AND.EX P5, PT, R7, R41, PT, P5 ;  /* 0x000000290700720c */ /* 0x000fe20003fa6150 */
[----:B------:R-:W-:Y:S01]  /*212d0*/  IMAD.WIDE.U32 R56, R8, R17, RZ ;  /* 0x0000001108387225 */ /* 0x000fe200078e00ff */
[----:B------:R-:W-:-:S02]  /*212e0*/  ISETP.GE.U32.AND.EX P0, PT, R33, R7, PT, P0 ;  /* 0x000000072100720c */ /* 0x000fc40003f06100 */
[----:B------:R-:W-:Y:S01]  /*212f0*/  ISETP.GE.U32.AND P1, PT, R30, R42, PT ;  /* 0x0000002a1e00720c */ /* 0x000fe20003f26070 */
[C---:B------:R-:W-:Y:S01]  /*21300*/  IMAD.X R31, R43.reuse, 0x1, R46, P6 ;  /* 0x000000012b1f7824 */ /* 0x040fe200030e062e */
[----:B------:R-:W-:Y:S01]  /*21310*/  ISETP.GE.U32.AND.EX P2, PT, R43, R39, PT, P2 ;  /* 0x000000272b00720c */ /* 0x000fe20003f46120 */
[----:B------:R-:W-:Y:S01]  /*21320*/  IMAD.WIDE.U32.X R38, R20, R8, R36, P4 ;  /* 0x0000000814267225 */ /* 0x000fe200020e0424 */
[----:B------:R-:W-:Y:S02]  /*21330*/  SEL R40, RZ, 0x1, P5 ;  /* 0x00000001ff287807 */ /* 0x000fe40002800000 */
[----:B------:R-:W-:Y:S01]  /*21340*/  SEL R7, RZ, 0x1, P0 ;  /* 0x00000001ff077807 */ /* 0x000fe20000000000 */
[----:B------:R-:W-:Y:S01]  /*21350*/  IMAD.WIDE.U32.X R36, R16, R3, R34, P3 ;  /* 0x0000000310247225 */ /* 0x000fe200018e0422 */
[----:B------:R-:W-:Y:S02]  /*21360*/  ISETP.GE.U32.AND.EX P1, PT, R31, R43, PT, P1 ;  /* 0x0000002b1f00720c */ /* 0x000fe40003f26110 */
[----:B------:R-:W-:Y:S01]  /*21370*/  IADD3 R7, P6, P4, R7, R38, R40 ;  /* 0x0000002607077210 */ /* 0x000fe20007cde028 */
[----:B------:R-:W-:Y:S01]  /*21380*/  IMAD.WIDE.U32 R40, R6, R23, RZ ;  /* 0x0000001706287225 */ /* 0x000fe200078e00ff */
[----:B------:R-:W-:-:S02]  /*21390*/  SEL R34, RZ, 0x1, P2 ;  /* 0x00000001ff227807 */ /* 0x000fc40001000000 */
[----:B------:R-:W-:Y:S01]  /*213a0*/  SEL R3, RZ, 0x1, P1 ;  /* 0x00000001ff037807 */ /* 0x000fe20000800000 */
[----:B------:R-:W-:-:S03]  /*213b0*/  IMAD.WIDE.U32 R44, R5, R19, RZ ;  /* 0x00000013052c7225 */ /* 0x000fc600078e00ff */
[----:B------:R-:W-:Y:S01]  /*213c0*/  IADD3 R36, P0, P1, R3, R36, R34 ;  /* 0x0000002403247210 */ /* 0x000fe2000791e022 */
[----:B------:R-:W-:Y:S01]  /*213d0*/  IMAD.WIDE.U32 R34, R4, R23, RZ ;  /* 0x0000001704227225 */ /* 0x000fe200078e00ff */
[----:B------:R-:W-:Y:S02]  /*213e0*/  IADD3.X R3, PT, PT, RZ, R39, RZ, P6, P4 ;  /* 0x00000027ff037210 */ /* 0x000fe400037e84ff */
[----:B------:R-:W-:Y:S01]  /*213f0*/  IADD3.X R37, PT, PT, RZ, R37, RZ, P0, P1 ;  /* 0x00000025ff257210 */ /* 0x000fe200007e24ff */
[----:B------:R-:W-:-:S04]  /*21400*/  IMAD.WIDE.U32 R40, P3, R22, R4, R40 ;  /* 0x0000000416287225 */ /* 0x000fc80007860028 */
[----:B------:R-:W-:Y:S01]  /*21410*/  IMAD.WIDE.U32 R64, P5, R18, R5, R64 ;  /* 0x0000000512407225 */ /* 0x000fe200078a0040 */
[----:B------:R-:W-:-:S03]  /*21420*/  IADD3 RZ, P6, PT, R35, R40, RZ ;  /* 0x0000002823ff7210 */ /* 0x000fc60007fde0ff */
[----:B------:R-:W-:Y:S01]  /*21430*/  IMAD.WIDE.U32 R34, R6, R21, RZ ;  /* 0x0000001506227225 */ /* 0x000fe200078e00ff */
[----:B------:R-:W-:-:S03]  /*21440*/  IADD3 RZ, P1, PT, R45, R64, RZ ;  /* 0x000000402dff7210 */ /* 0x000fc60007f3e0ff */
[----:B------:R-:W-:-:S04]  /*21450*/  IMAD.WIDE.U32 R38, R6, R19, RZ ;  /* 0x0000001306267225 */ /* 0x000fc800078e00ff */
[----:B------:R-:W-:-:S04]  /*21460*/  IMAD.WIDE.U32 R42, R5, R17, RZ ;  /* 0x00000011052a7225 */ /* 0x000fc800078e00ff */
[----:B------:R-:W-:-:S04]  /*21470*/  IMAD.WIDE.U32 R56, P2, R16, R5, R56 ;  /* 0x0000000510387225 */ /* 0x000fc80007840038 */
[----:B------:R-:W-:Y:S01]  /*21480*/  IMAD.WIDE.U32 R44, R6, R17, RZ ;  /* 0x00000011062c7225 */ /* 0x000fe200078e00ff */
[----:B------:R-:W-:-:S03]  /*21490*/  IADD3 RZ, P0, PT, R43, R56, RZ ;  /* 0x000000382bff7210 */ /* 0x000fc60007f1e0ff */
[----:B------:R-:W-:-:S04]  /*214a0*/  IMAD.WIDE.U32 R48, R4, R21, RZ ;  /* 0x0000001504307225 */ /* 0x000fc800078e00ff */
[----:B------:R-:W-:-:S04]  /*214b0*/  IMAD.WIDE.U32 R34, P4, R20, R4, R34 ;  /* 0x0000000414227225 */ /* 0x000fc80007880022 */
[----:B------:R-:W-:Y:S02]  /*214c0*/  IMAD.X R63, RZ, RZ, RZ, P5 ;  /* 0x000000ffff3f7224 */ /* 0x000fe400028e06ff */
[----:B------:R-:W-:-:S04]  /*214d0*/  IMAD.WIDE.U32 R52, R4, R19, RZ ;  /* 0x0000001304347225 */ /* 0x000fc800078e00ff */
[----:B------:R-:W-:-:S04]  /*214e0*/  IMAD.WIDE.U32 R38, P5, R18, R4, R38 ;  /* 0x0000000412267225 */ /* 0x000fc800078a0026 */
[----:B------:R-:W-:Y:S02]  /*214f0*/  IMAD.X R55, RZ, RZ, RZ, P2 ;  /* 0x000000ffff377224 */ /* 0x000fe400010e06ff */
[----:B------:R-:W-:-:S04]  /*21500*/  IMAD.WIDE.U32 R42, R4, R17, RZ ;  /* 0x00000011042a7225 */ /* 0x000fc800078e00ff */
[----:B------:R-:W-:-:S04]  /*21510*/  IMAD.WIDE.U32 R44, P2, R16, R4, R44 ;  /* 0x00000004102c7225 */ /* 0x000fc8000784002c */
[----:B------:R-:W-:Y:S01]  /*21520*/  IMAD.X R47, RZ, RZ, RZ, P3 ;  /* 0x000000ffff2f7224 */ /* 0x000fe200018e06ff */
[----:B------:R-:W-:Y:S01]  /*21530*/  IADD3 RZ, P3, PT, R49, R34, RZ ;  /* 0x0000002231ff7210 */ /* 0x000fe20007f7e0ff */
[----:B------:R-:W-:Y:S02]  /*21540*/  IMAD.MOV.U32 R48, RZ, RZ, R35 ;  /* 0x000000ffff307224 */ /* 0x000fe400078e0023 */
[----:B------:R-:W-:Y:S01]  /*21550*/  IMAD.X R49, RZ, RZ, RZ, P4 ;  /* 0x000000ffff317224 */ /* 0x000fe200020e06ff */
[----:B------:R-:W-:Y:S01]  /*21560*/  IADD3 RZ, P4, PT, R53, R38, RZ ;  /* 0x0000002635ff7210 */ /* 0x000fe20007f9e0ff */
[----:B------:R-:W-:Y:S02]  /*21570*/  IMAD R34, R18, R5, RZ ;  /* 0x0000000512227224 */ /* 0x000fe400078e02ff */
[----:B------:R-:W-:Y:S02]  /*21580*/  IMAD R35, R22, R4, RZ ;  /* 0x0000000416237224 */ /* 0x000fe400078e02ff */
[----:B------:R-:W-:-:S02]  /*21590*/  IMAD.MOV.U32 R52, RZ, RZ, R39 ;  /* 0x000000ffff347224 */ /* 0x000fc400078e0027 */
[----:B------:R-:W-:Y:S01]  /*215a0*/  IMAD.X R53, RZ, RZ, RZ, P5 ;  /* 0x000000ffff357224 */ /* 0x000fe200028e06ff */
[----:B------:R-:W-:Y:S01]  /*215b0*/  IADD3 RZ, P5, PT, R43, R44, RZ ;  /* 0x0000002c2bff7210 */ /* 0x000fe20007fbe0ff */
[----:B------:R-:W-:Y:S02]  /*215c0*/  IMAD.MOV.U32 R62, RZ, RZ, R65 ;  /* 0x000000ffff3e7224 */ /* 0x000fe400078e0041 */
[----:B------:R-:W-:-:S04]  /*215d0*/  IMAD.WIDE.U32 R38, R19, R5, R30 ;  /* 0x0000000513267225 */ /* 0x000fc800078e001e */
[----:B------:R-:W-:Y:S02]  /*215e0*/  IMAD.MOV.U32 R40, RZ, RZ, R45 ;  /* 0x000000ffff287224 */ /* 0x000fe400078e002d */
[----:B------:R-:W-:Y:S02]  /*215f0*/  IMAD R45, R19, R8, R34 ;  /* 0x00000008132d7224 */ /* 0x000fe400078e0222 */
[C---:B------:R-:W-:Y:S02]  /*21600*/  IMAD R43, R23.reuse, R6, R35 ;  /* 0x00000006172b7224 */ /* 0x040fe400078e0223 */
[----:B------:R-:W-:Y:S02]  /*21610*/  IMAD.MOV.U32 R54, RZ, RZ, R57 ;  /* 0x000000ffff367224 */ /* 0x000fe400078e0039 */
[----:B------:R-:W-:-:S04]  /*21620*/  IMAD.WIDE.U32 R34, R23, R4, R32 ;  /* 0x0000000417227225 */ /* 0x000fc800078e0020 */
[----:B------:R-:W-:Y:S01]  /*21630*/  IMAD.WIDE.U32.X R62, R18, R8, R62, P1 ;  /* 0x00000008123e7225 */ /* 0x000fe200008e043e */
[----:B------:R-:W-:-:S03]  /*21640*/  IADD3 R42, P1, PT, R7, R38, RZ ;  /* 0x00000026072a7210 */ /* 0x000fc60007f3e0ff */
[----:B------:R-:W-:Y:S02]  /*21650*/  IMAD.IADD R45, R39, 0x1, R45 ;  /* 0x00000001272d7824 */ /* 0x000fe400078e022d */
[----:B------:R-:W-:Y:S01]  /*21660*/  IMAD.WIDE.U32.X R54, R16, R8, R54, P0 ;  /* 0x0000000810367225 */ /* 0x000fe200000e0436 */
[----:B------:R-:W-:-:S03]  /*21670*/  ISETP.GE.U32.AND P0, PT, R34, R32, PT ;  /* 0x000000202200720c */ /* 0x000fc60003f06070 */
[----:B------:R-:W-:Y:S02]  /*21680*/  IMAD.IADD R39, R35, 0x1, R43 ;  /* 0x0000000123277824 */ /* 0x000fe400078e022b */
[----:B------:R-:W-:Y:S02]  /*21690*/  IMAD.MOV.U32 R46, RZ, RZ, R41 ;  /* 0x000000ffff2e7224 */ /* 0x000fe400078e0029 */
[----:B------:R-:W-:Y:S01]  /*216a0*/  IMAD.X R41, RZ, RZ, RZ, P2 ;  /* 0x000000ffff297224 */ /* 0x000fe200010e06ff */
[----:B------:R-:W-:Y:S01]  /*216b0*/  ISETP.GE.U32.AND P2, PT, R38, R30, PT ;  /* 0x0000001e2600720c */ /* 0x000fe20003f46070 */
[----:B------:R-:W-:Y:S01]  /*216c0*/  IMAD.X R43, R45, 0x1, R3, P1 ;  /* 0x000000012d2b7824 */ /* 0x000fe200008e0603 */
[----:B------:R-:W-:Y:S01]  /*216d0*/  ISETP.GE.U32.AND P1, PT, R42, R38, PT ;  /* 0x000000262a00720c */ /* 0x000fe20003f26070 */
[----:B------:R-:W-:Y:S01]  /*216e0*/  IMAD R3, R20, R4, RZ ;  /* 0x0000000414037224 */ /* 0x000fe200078e02ff */
[----:B------:R-:W-:Y:S01]  /*216f0*/  ISETP.GE.U32.AND.EX P0, PT, R39, R33, PT, P0 ;  /* 0x000000212700720c */ /* 0x000fe20003f06100 */
[----:B------:R-:W-:Y:S01]  /*21700*/  IMAD R57, R16, R5, RZ ;  /* 0x0000000510397224 */ /* 0x000fe200078e02ff */
[----:B------:R-:W-:Y:S01]  /*21710*/  ISETP.GE.U32.AND.EX P2, PT, R45, R31, PT, P2 ;  /* 0x0000001f2d00720c */ /* 0x000fe20003f46120 */
[----:B------:R-:W-:Y:S01]  /*21720*/  IMAD R3, R21, R6, R3 ;  /* 0x0000000615037224 */ /* 0x000fe200078e0203 */
[----:B------:R-:W-:Y:S01]  /*21730*/  ISETP.GE.U32.AND.EX P1, PT, R43, R45, PT, P1 ;  /* 0x0000002d2b00720c */ /* 0x000fe20003f26110 */
[----:B------:R-:W-:Y:S01]  /*21740*/  IMAD.WIDE.U32 R30, R21, R4, R42 ;  /* 0x00000004151e7225 */ /* 0x000fe200078e002a */
[----:B------:R-:W-:-:S02]  /*21750*/  SEL R65, RZ, 0x1, P0 ;  /* 0x00000001ff417807 */ /* 0x000fc40000000000 */
[----:B------:R-:W-:Y:S01]  /*21760*/  SEL R7, RZ, 0x1, P1 ;  /* 0x00000001ff077807 */ /* 0x000fe20000800000 */
[----:B------:R-:W-:-:S04]  /*21770*/  IMAD.WIDE.U32.X R46, R22, R6, R46, P6 ;  /* 0x00000006162e7225 */ /* 0x000fc800030e042e */
[----:B------:R-:W-:Y:S01]  /*21780*/  IMAD R57, R17, R8, R57 ;  /* 0x0000000811397224 */ /* 0x000fe200078e0239 */
[----:B------:R-:W-:Y:S01]  /*21790*/  SEL R8, RZ, 0x1, P2 ;  /* 0x00000001ff087807 */ /* 0x000fe20001000000 */
[----:B------:R-:W-:Y:S01]  /*217a0*/  IMAD.IADD R3, R31, 0x1, R3 ;  /* 0x000000011f037824 */ /* 0x000fe200078e0203 */
[----:B------:R-:W-:Y:S01]  /*217b0*/  IADD3 R65, P0, P1, R30, R46, R65 ;  /* 0x0000002e1e417210 */ /* 0x000fe2000791e041 */
[----:B------:R-:W-:Y:S01]  /*217c0*/  IMAD.WIDE.U32 R32, R17, R5, R36 ;  /* 0x0000000511207225 */ /* 0x000fe200078e0024 */
[----:B------:R-:W-:Y:S02]  /*217d0*/  IADD3 R31, P2, P6, R7, R62, R8 ;  /* 0x0000003e071f7210 */ /* 0x000fe40007e5e008 */
[----:B------:R-:W-:Y:S01]  /*217e0*/  IADD3.X R46, PT, PT, R3, R47, RZ, P0, P1 ;  /* 0x0000002f032e7210 */ /* 0x000fe200007e24ff */
[----:B------:R-:W-:Y:S01]  /*217f0*/  IMAD R5, R18, R4, RZ ;  /* 0x0000000412057224 */ /* 0x000fe200078e02ff */
[----:B------:R-:W-:Y:S01]  /*21800*/  ISETP.GE.U32.AND P0, PT, R65, R30, PT ;  /* 0x0000001e4100720c */ /* 0x000fe20003f06070 */
[----:B------:R-:W-:Y:S01]  /*21810*/  IMAD R45, R16, R4, RZ ;  /* 0x00000004102d7224 */ /* 0x000fe200078e02ff */
[----:B------:R-:W-:Y:S01]  /*21820*/  ISETP.GE.U32.AND P1, PT, R30, R42, PT ;  /* 0x0000002a1e00720c */ /* 0x000fe20003f26070 */
[-C--:B------:R-:W-:Y:S01]  /*21830*/  IMAD R47, R19, R6.reuse, R5 ;  /* 0x00000006132f7224 */ /* 0x080fe200078e0205 */
[----:B------:R-:W-:Y:S01]  /*21840*/  IADD3.X R62, PT, PT, RZ, R63, RZ, P2, P6 ;  /* 0x0000003fff3e7210 */ /* 0x000fe200017ec4ff */
[----:B------:R-:W-:Y:S01]  /*21850*/  IMAD.IADD R5, R33, 0x1, R57 ;  /* 0x0000000121057824 */ /* 0x000fe200078e0239 */
[----:B------:R-:W-:Y:S01]  /*21860*/  ISETP.GE.U32.AND.EX P0, PT, R46, R3, PT, P0 ;  /* 0x000000032e00720c */ /* 0x000fe20003f06100 */
[----:B------:R-:W-:Y:S01]  /*21870*/  IMAD.WIDE.U32.X R48, R20, R6, R48, P3 ;  /* 0x0000000614307225 */ /* 0x000fe200018e0430 */
[----:B------:R-:W-:-:S02]  /*21880*/  IADD3 R30, P2, PT, R31, R32, RZ ;  /* 0x000000201f1e7210 */ /* 0x000fc40007f5e0ff */
[----:B------:R-:W-:Y:S01]  /*21890*/  ISETP.GE.U32.AND.EX P1, PT, R3, R43, PT, P1 ;  /* 0x0000002b0300720c */ /* 0x000fe20003f26110 */
[-C--:B------:R-:W-:Y:S01]  /*218a0*/  IMAD R45, R17, R6.reuse, R45 ;  /* 0x00000006112d7224 */ /* 0x080fe200078e022d */
[----:B------:R-:W-:Y:S01]  /*218b0*/  SEL R57, RZ, 0x1, P0 ;  /* 0x00000001ff397807 */ /* 0x000fe20000000000 */
[C---:B------:R-:W-:Y:S01]  /*218c0*/  IMAD.X R31, R5.reuse, 0x1, R62, P2 ;  /* 0x00000001051f7824 */ /* 0x040fe200010e063e */
[----:B------:R-:W-:Y:S01]  /*218d0*/  SEL R3, RZ, 0x1, P1 ;  /* 0x00000001ff037807 */ /* 0x000fe20000800000 */
[----:B------:R-:W-:Y:S01]  /*218e0*/  IMAD.WIDE.U32.X R52, R18, R6, R52, P4 ;  /* 0x0000000612347225 */ /* 0x000fe200020e0434 */
[----:B------:R-:W-:Y:S02]  /*218f0*/  ISETP.GE.U32.AND P0, PT, R32, R36, PT ;  /* 0x000000242000720c */ /* 0x000fe40003f06070 */
[----:B------:R-:W-:Y:S01]  /*21900*/  ISETP.GE.U32.AND P1, PT, R30, R32, PT ;  /* 0x000000201e00720c */ /* 0x000fe20003f26070 */
[----:B------:R-:W-:Y:S01]  /*21910*/  IMAD.WIDE.U32.X R6, R16, R6, R40, P5 ;  /* 0x0000000610067225 */ /* 0x000fe200028e0428 */
[----:B------:R-:W-:-:S02]  /*21920*/  ISETP.GE.U32.AND.EX P0, PT, R5, R37, PT, P0 ;  /* 0x000000250500720c */ /* 0x000fc40003f06100 */
[----:B------:R-:W-:Y:S01]  /*21930*/  ISETP.GE.U32.AND.EX P1, PT, R31, R5, PT, P1 ;  /* 0x000000051f00720c */ /* 0x000fe20003f26110 */
[----:B------:R-:W-:Y:S01]  /*21940*/  IMAD.WIDE.U32 R40, R46, 0x3d1, RZ ;  /* 0x000003d12e287825 */ /* 0x000fe200078e00ff */
[----:B------:R-:W-:Y:S02]  /*21950*/  IADD3 R57, P2, P3, R57, R48, R3 ;  /* 0x0000003039397210 */ /* 0x000fe40007b5e003 */
[----:B------:R-:W-:Y:S01]  /*21960*/  SEL R43, RZ, 0x1, P1 ;  /* 0x00000001ff2b7807 */ /* 0x000fe20000800000 */
[----:B------:R-:W-:Y:S01]  /*21970*/  IMAD.WIDE.U32 R36, R19, R4, R30 ;  /* 0x0000000413247225 */ /* 0x000fe200078e001e */
[----:B------:R-:W-:Y:S02]  /*21980*/  IADD3.X R48, PT, PT, RZ, R49, RZ, P2, P3 ;  /* 0x00000031ff307210 */ /* 0x000fe400017e64ff */
[----:B------:R-:W-:Y:S01]  /*21990*/  SEL R38, RZ, 0x1, P0 ;  /* 0x00000001ff267807 */ /* 0x000fe20000000000 */
[----:B------:R-:W-:Y:S01]  /*219a0*/  IMAD.WIDE.U32 R40, P2, RZ, R65, R40 ;  /* 0x00000041ff287225 */ /* 0x000fe20007840028 */
[----:B------:R-:W-:-:S03]  /*219b0*/  IADD3 R57, P1, PT, R57, R36, RZ ;  /* 0x0000002439397210 */ /* 0x000fc60007f3e0ff */
[----:B------:R-:W-:Y:S02]  /*219c0*/  IMAD.IADD R5, R37, 0x1, R47 ;  /* 0x0000000125057824 */ /* 0x000fe400078e022f */
[----:B------:R-:W-:-:S04]  /*219d0*/  IMAD.WIDE.U32 R32, R65, 0x3d1, RZ ;  /* 0x000003d141207825 */ /* 0x000fc800078e00ff */
[----:B------:R-:W-:Y:S01]  /*219e0*/  IMAD.X R37, RZ, RZ, RZ, P2 ;  /* 0x000000ffff257224 */ /* 0x000fe200010e06ff */
[----:B------:R-:W-:Y:S01]  /*219f0*/  ISETP.GE.U32.AND P2, PT, R36, R30, PT ;  /* 0x0000001e2400720c */ /* 0x000fe20003f46070 */
[----:B------:R-:W-:Y:S01]  /*21a00*/  IMAD.X R47, R5, 0x1, R48, P1 ;  /* 0x00000001052f7824 */ /* 0x000fe200008e0630 */
[----:B------:R-:W-:Y:S01]  /*21a10*/  ISETP.GE.U32.AND P1, PT, R57, R36, PT ;  /* 0x000000243900720c */ /* 0x000fe20003f26070 */
[----:B------:R-:W-:Y:S01]  /*21a20*/  IMAD.MOV.U32 R36, RZ, RZ, R41 ;  /* 0x000000ffff247224 */ /* 0x000fe200078e0029 */
[----:B------:R-:W-:Y:S02]  /*21a30*/  IADD3 R3, P3, PT, RZ, R32, RZ ;  /* 0x00000020ff037210 */ /* 0x000fe40007f7e0ff */
[----:B------:R-:W-:Y:S01]  /*21a40*/  IADD3 R8, P4, PT, R33, R40, RZ ;  /* 0x0000002821087210 */ /* 0x000fe20007f9e0ff */
[----:B------:R-:W-:Y:S01]  /*21a50*/  IMAD.WIDE.U32 R40, R47, 0x3d1, RZ ;  /* 0x000003d12f287825 */ /* 0x000fe200078e00ff */
[----:B------:R-:W-:Y:S02]  /*21a60*/  ISETP.GE.U32.AND.EX P2, PT, R5, R31, PT, P2 ;  /* 0x0000001f0500720c */ /* 0x000fe40003f46120 */
[----:B------:R-:W-:Y:S01]  /*21a70*/  ISETP.GE.U32.AND.EX P1, PT, R47, R5, PT, P1 ;  /* 0x000000052f00720c */ /* 0x000fe20003f26110 */
[----:B------:R-:W-:Y:S01]  /*21a80*/  IMAD.WIDE.U32.X R36, RZ, R46, R36, P4 ;  /* 0x0000002eff247225 */ /* 0x000fe200020e0424 */
[----:B------:R-:W-:-:S02]  /*21a90*/  ISETP.GE.U32.AND P0, PT, R3, R32, PT ;  /* 0x000000200300720c */ /* 0x000fc40003f06070 */
[----:B------:R-:W-:Y:S01]  /*21aa0*/  IADD3 R32, P5, P6, R43, R54, R38 ;  /* 0x000000362b207210 */ /* 0x000fe20007ebe026 */
[----:B------:R-:W-:Y:S01]  /*21ab0*/  IMAD.X R43, R8, 0x1, R65, P3 ;  /* 0x00000001082b7824 */ /* 0x000fe200018e0641 */
[----:B------:R-:W-:Y:S01]  /*21ac0*/  SEL R38, RZ, 0x1, P2 ;  /* 0x00000001ff267807 */ /* 0x000fe20001000000 */
[----:B------:R-:W-:Y:S01]  /*21ad0*/  IMAD.WIDE.U32 R30, R57, 0x3d1, RZ ;  /* 0x000003d1391e7825 */ /* 0x000fe200078e00ff */
[----:B------:R-:W-:Y:S02]  /*21ae0*/  SEL R65, RZ, 0x1, P1 ;  /* 0x00000001ff417807 */ /* 0x000fe40000800000 */
[----:B------:R-:W-:Y:S02]  /*21af0*/  IADD3.X R33, PT, PT, RZ, R55, RZ, P5, P6 ;  /* 0x00000037ff217210 */ /* 0x000fe40002fec4ff */
[----:B------:R-:W-:Y:S01]  /*21b00*/  IADD3 R65, P3, P4, R65, R52, R38 ;  /* 0x0000003441417210 */ /* 0x000fe20007c7e026 */
[----:B------:R-:W-:Y:S01]  /*21b10*/  IMAD R38, R22, R2, RZ ;  /* 0x0000000216267224 */ /* 0x000fe200078e02ff */
[----:B------:R-:W-:Y:S01]  /*21b20*/  ISETP.GE.U32.AND.EX P0, PT, R43, R8, PT, P0 ;  /* 0x000000082b00720c */ /* 0x000fe20003f06100 */
[----:B------:R-:W-:Y:S01]  /*21b30*/  IMAD.WIDE.U32 R4, R17, R4, R32 ;  /* 0x0000000411047225 */ /* 0x000fe200078e0020 */
[----:B------:R-:W-:-:S02]  /*21b40*/  IADD3.X R49, PT, PT, RZ, R53, RZ, P3, P4 ;  /* 0x00000035ff317210 */ /* 0x000fc40001fe84ff */
[----:B------:R-:W-:Y:S01]  /*21b50*/  IADD3 R55, P2, PT, R36, R30, RZ ;  /* 0x0000001e24377210 */ /* 0x000fe20007f5e0ff */
[----:B------:R-:W-:Y:S01]  /*21b60*/  IMAD.WIDE.U32 R40, P3, RZ, R57, R40 ;  /* 0x00000039ff287225 */ /* 0x000fe20007860028 */
[----:B------:R-:W-:Y:S02]  /*21b70*/  IADD3 R65, P6, PT, R65, R4, RZ ;  /* 0x0000000441417210 */ /* 0x000fe40007fde0ff */
[----:B------:R-:W-:Y:S01]  /*21b80*/  ISETP.GE.U32.AND P1, PT, R4, R32, PT ;  /* 0x000000200400720c */ /* 0x000fe20003f26070 */
[----:B------:R-:W-:Y:S01]  /*21b90*/  IMAD.IADD R8, R5, 0x1, R45 ;  /* 0x0000000105087824 */ /* 0x000fe200078e022d */
[----:B------:R-:W-:Y:S01]  /*21ba0*/  IADD3 R46, P5, PT, R55, R46, RZ ;  /* 0x0000002e372e7210 */ /* 0x000fe20007fbe0ff */
[----:B------:R-:W-:Y:S01]  /*21bb0*/  IMAD.X R45, RZ, RZ, RZ, P3 ;  /* 0x000000ffff2d7224 */ /* 0x000fe200018e06ff */
[----:B------:R-:W-:Y:S01]  /*21bc0*/  IADD3 R53, P3, PT, R31, R40, RZ ;  /* 0x000000281f357210 */ /* 0x000fe20007f7e0ff */
[----:B------:R-:W-:Y:S01]  /*21bd0*/  IMAD.MOV.U32 R44, RZ, RZ, R41 ;  /* 0x000000ffff2c7224 */ /* 0x000fe200078e0029 */
[----:B------:R-:W-:Y:S01]  /*21be0*/  SEL R5, RZ, 0x1, P0 ;  /* 0x00000001ff057807 */ /* 0x000fe20000000000 */
[C---:B------:R-:W-:Y:S01]  /*21bf0*/  IMAD.X R49, R8.reuse, 0x1, R49, P6 ;  /* 0x0000000108317824 */ /* 0x040fe200030e0631 */
[----:B------:R-:W-:Y:S01]  /*21c00*/  ISETP.GE.U32.AND P4, PT, R55, R30, PT ;  /* 0x0000001e3700720c */ /* 0x000fe20003f86070 */
        /* <DEDUP_REMOVED lines=11> */
[----:B------:R-:W-:Y:S01]  /*21cc0*/  SEL R53, RZ, 0x1, P4 ;  /* 0x00000001ff357807 */ /* 0x000fe20002000000 */
[----:B------:R-:W-:Y:S01]  /*21cd0*/  IMAD.WIDE.U32 R36, R65, 0x3d1, RZ ;  /* 0x000003d141247825 */ /* 0x000fe200078e00ff */
[----:B------:R-:W-:-:S02]  /*21ce0*/  ISETP.LT.U32.AND P0, PT, R46, R55, PT ;  /* 0x000000372e00720c */ /* 0x000fc40003f01070 */
[----:B------:R-:W-:Y:S02]  /*21cf0*/  ISETP.GE.U32.AND.EX P4, PT, R8, R57, PT, P2 ;  /* 0x000000390800720c */ /* 0x000fe40003f86120 */
[----:B------:R-:W-:Y:S01]  /*21d00*/  SEL R4, RZ, 0x1, P1 ;  /* 0x00000001ff047807 */ /* 0x000fe20000800000 */
[----:B------:R-:W-:Y:S01]  /*21d10*/  IMAD.WIDE.U32 R40, P1, RZ, R65, R40 ;  /* 0x00000041ff287225 */ /* 0x000fe20007820028 */
[----:B------:R-:W-:Y:S02]  /*21d20*/  SEL R5, RZ, 0x1, P3 ;  /* 0x00000001ff057807 */ /* 0x000fe40001800000 */
[----:B------:R-:W-:Y:S02]  /*21d30*/  IADD3 R53, P2, P3, R36, R30, R53 ;  /* 0x0000001e24357210 */ /* 0x000fe40007b5e035 */
[----:B------:R-:W-:Y:S02]  /*21d40*/  ISETP.LT.U32.OR.EX P0, PT, R57, R32, !P4, P0 ;  /* 0x000000203900720c */ /* 0x000fe40006701500 */
[----:B------:R-:W-:Y:S01]  /*21d50*/  IADD3 R57, P4, P5, R5, R6, R4 ;  /* 0x0000000605397210 */ /* 0x000fe20007d9e004 */
[----:B------:R-:W-:Y:S01]  /*21d60*/  IMAD.X R5, RZ, RZ, RZ, P1 ;  /* 0x000000ffff057224 */ /* 0x000fe200008e06ff */
[----:B------:R-:W-:Y:S01]  /*21d70*/  ISETP.GE.U32.AND P1, PT, R53, R36, PT ;  /* 0x000000243500720c */ /* 0x000fe20003f26070 */
[----:B------:R-:W-:Y:S01]  /*21d80*/  IMAD.MOV.U32 R4, RZ, RZ, R41 ;  /* 0x000000ffff047224 */ /* 0x000fe200078e0029 */
[----:B------:R-:W-:-:S02]  /*21d90*/  IADD3 R36, P6, PT, R37, R40, RZ ;  /* 0x0000002825247210 */ /* 0x000fc40007fde0ff */
[----:B------:R-:W-:Y:S02]  /*21da0*/  IADD3.X R63, PT, PT, RZ, R7, RZ, P4, P5 ;  /* 0x00000007ff3f7210 */ /* 0x000fe400027ea4ff */
[----:B------:R-:W-:Y:S02]  /*21db0*/  IADD3 R6, P4, PT, R53, R47, RZ ;  /* 0x0000002f35067210 */ /* 0x000fe40007f9e0ff */
[----:B------:R-:W-:Y:S02]  /*21dc0*/  SEL R45, RZ, 0x1, !P0 ;  /* 0x00000001ff2d7807 */ /* 0x000fe40004000000 */
[----:B------:R-:W-:Y:S01]  /*21dd0*/  IADD3.X R55, PT, PT, R36, R31, RZ, P2, P3 ;  /* 0x0000001f24377210 */ /* 0x000fe200017e64ff */
[----:B------:R-:W-:Y:S01]  /*21de0*/  IMAD.WIDE.U32 R30, R63, 0x3d1, RZ ;  /* 0x000003d13f1e7825 */ /* 0x000fe200078e00ff */
[C---:B------:R-:W-:Y:S02]  /*21df0*/  IADD3 R45, P3, PT, R6.reuse, R45, RZ ;  /* 0x0000002d062d7210 */ /* 0x040fe40007f7e0ff */
[C---:B------:R-:W-:Y:S01]  /*21e00*/  ISETP.GE.U32.AND.EX P1, PT, R55.reuse, R36, PT, P1 ;  /* 0x000000243700720c */ /* 0x040fe20003f26110 */
[----:B------:R-:W-:Y:S01]  /*21e10*/  IMAD.X R32, R55, 0x1, R65, P4 ;  /* 0x0000000137207824 */ /* 0x000fe200020e0641 */
[----:B------:R-:W-:Y:S01]  /*21e20*/  ISETP.GE.U32.AND P2, PT, R45, R6, PT ;  /* 0x000000062d00720c */ /* 0x000fe20003f46070 */
[----:B------:R-:W-:Y:S01]  /*21e30*/  IMAD.WIDE.U32.X R36, RZ, R49, R4, P6 ;  /* 0x00000031ff247225 */ /* 0x000fe200030e0404 */
[----:B------:R-:W-:-:S02]  /*21e40*/  ISETP.LT.U32.AND P0, PT, R6, R53, PT ;  /* 0x000000350600720c */ /* 0x000fc40003f01070 */
[----:B------:R-:W-:Y:S01]  /*21e50*/  SEL R47, RZ, 0x1, P1 ;  /* 0x00000001ff2f7807 */ /* 0x000fe20000800000 */
[----:B------:R-:W-:Y:S02]  /*21e60*/  IMAD.X R41, RZ, RZ, R32, P3 ;  /* 0x000000ffff297224 */ /* 0x000fe400018e0620 */
        /* <DEDUP_REMOVED lines=82> */
.L_x_667:
[----:B------:R-:W-:Y:S01]  /*22390*/  IMAD.MOV.U32 R42, RZ, RZ, R3 ;  /* 0x000000ffff2a7224 */ /* 0x000fe200078e0003 */
[----:B------:R-:W-:Y:S01]  /*223a0*/  IADD3 R26, P1, PT, R33, R26, RZ ;  /* 0x0000001a211a7210 */ /* 0x000fe20007f3e0ff */
[C---:B------:R-:W-:Y:S02]  /*223b0*/  IMAD R5, R23.reuse, R50, R38 ;  /* 0x0000003217057224 */ /* 0x040fe400078e0226 */
        /* <DEDUP_REMOVED lines=9> */
[----:B------:R-:W-:Y:S02]  /*22450*/  IMAD.X R3, RZ, RZ, R67, P2 ;  /* 0x000000ffff037224 */ /* 0x000fe400010e0643 */
[----:B------:R-:W-:-:S03]  /*22460*/  IMAD.MOV.U32 R26, RZ, RZ, RZ ;  /* 0x000000ffff1a7224 */ /* 0x000fc600078e00ff */
        /* <DEDUP_REMOVED lines=45> */
.L_x_668:
        /* <DEDUP_REMOVED lines=29> */
[C---:B------:R-:W-:Y:S02]  /*22910*/  IADD3 R39, P3, PT, R4.reuse, R8, RZ ;  /* 0x0000000804277210 */ /* 0x040fe40007f7e0ff */
[----:B------:R-:W-:Y:S02]  /*22920*/  IADD3 R47, P2, PT, R47, R33, RZ ;  /* 0x000000212f2f7210 */ /* 0x000fe40007f5e0ff */
[----:B------:R-:W-:Y:S01]  /*22930*/  ISETP.GT.U32.AND P0, PT, R39, R24, PT ;  /* 0x000000182700720c */ /* 0x000fe20003f04070 */
[----:B------:R-:W-:Y:S01]  /*22940*/  IMAD.X R6, R4, 0x1, R5, P3 ;  /* 0x0000000104067824 */ /* 0x000fe200018e0605 */
[----:B------:R-:W-:Y:S01]  /*22950*/  SEL R4, RZ, 0xffffffff, !P1 ;  /* 0xffffffffff047807 */ /* 0x000fe20004800000 */
[----:B------:R-:W-:Y:S01]  /*22960*/  IMAD.X R33, R32, 0x1, R33, P2 ;  /* 0x0000000120217824 */ /* 0x000fe200010e0621 */
[----:B------:R-:W-:-:S02]  /*22970*/  IADD3 R35, P2, PT, R2, -R26, RZ ;  /* 0x8000001a02237210 */ /* 0x000fc40007f5e0ff */
[----:B------:R-:W-:Y:S02]  /*22980*/  ISETP.GT.U32.AND.EX P1, PT, R6, R25, PT, P0 ;  /* 0x000000190600720c */ /* 0x000fe40003f24100 */
[----:B------:R-:W-:Y:S01]  /*22990*/  ISETP.NE.U32.AND P0, PT, R47, RZ, PT ;  /* 0x000000ff2f00720c */ /* 0x000fe20003f05070 */
[----:B------:R-:W-:Y:S01]  /*229a0*/  IMAD.X R50, R50, 0x1, ~R27, P2 ;  /* 0x0000000132327824 */ /* 0x000fe200010e0e1b */
[C---:B------:R-:W-:Y:S02]  /*229b0*/  IADD3 R5, P4, PT, R4.reuse, R38, RZ ;  /* 0x0000002604057210 */ /* 0x040fe40007f9e0ff */
[----:B------:R-:W-:Y:S02]  /*229c0*/  ISETP.NE.OR.EX P0, PT, R33, RZ, P1, P0 ;  /* 0x000000ff2100720c */ /* 0x000fe40000f05700 */
[----:B------:R-:W-:Y:S01]  /*229d0*/  IADD3 R7, P3, PT, R3, R34, RZ ;  /* 0x0000002203077210 */ /* 0x000fe20007f7e0ff */
[----:B------:R-:W-:Y:S02]  /*229e0*/  IMAD.X R8, R4, 0x1, R37, P4 ;  /* 0x0000000104087824 */ /* 0x000fe400020e0625 */
[----:B------:R-:W-:-:S02]  /*229f0*/  IMAD.MOV.U32 R4, RZ, RZ, R39 ;  /* 0x000000ffff047224 */ /* 0x000fc400078e0027 */
        /* <DEDUP_REMOVED lines=22> */
.L_x_669:
        /* <DEDUP_REMOVED lines=60> */
.L_x_670:
        /* <DEDUP_REMOVED lines=28> */
.L_x_661:
[----:B------:R-:W-:Y:S01]  /*230e0*/  VIADD R9, R9, 0xffffffff ;  /* 0xffffffff09097836 */ /* 0x000fe20000000000 */
[----:B------:R-:W-:Y:S06]  /*230f0*/  BRA.U UP1, `(.L_x_671) ;  /* 0xffffffb1015c7547 */ /* 0x000fec000b83ffff */
[----:B------:R-:W-:Y:S05]  /*23100*/  BRA.U UP0, `(.L_x_672) ;  /* 0xffffffb100387547 */ /* 0x000fea000b83ffff */
        /* <DEDUP_REMOVED lines=16> */
[----:B------:R-:W-:Y:S02]  /*23210*/  IMAD.X R30, R9, 0x1, R31, P5 ;  /* 0x00000001091e7824 */ /* 0x000fe400028e061f */
[----:B------:R-:W-:-:S03]  /*23220*/  IMAD.WIDE.U32 R16, R50, R2, RZ ;  /* 0x0000000232107225 */ /* 0x000fc600078e00ff */
[----:B------:R-:W-:Y:S01]  /*23230*/  ISETP.GE.U32.AND.EX P0, PT, R30, R9, PT, P0 ;  /* 0x000000091e00720c */ /* 0x000fe20003f06100 */
[----:B------:R-:W-:-:S04]  /*23240*/  IMAD.WIDE.U32 R24, R7, R5, RZ ;  /* 0x0000000507187225 */ /* 0x000fc800078e00ff */
[----:B------:R-:W-:-:S04]  /*23250*/  IMAD.WIDE.U32 R20, P4, R8, R7, R20 ;  /* 0x0000000708147225 */ /* 0x000fc80007880014 */
[-C--:B------:R-:W-:Y:S02]  /*23260*/  IMAD R9, R3, R2.reuse, RZ ;  /* 0x0000000203097224 */ /* 0x080fe400078e02ff */
[----:B------:R-:W-:-:S04]  /*23270*/  IMAD.WIDE.U32 R32, R2, R2, RZ ;  /* 0x0000000202207225 */ /* 0x000fc800078e00ff */
[----:B------:R-:W-:-:S04]  /*23280*/  IMAD.WIDE.U32 R16, P5, R2, R50, R16 ;  /* 0x0000003202107225 */ /* 0x000fc800078a0010 */
[----:B------:R-:W-:-:S04]  /*23290*/  IMAD.WIDE.U32 R18, R2, R5, RZ ;  /* 0x0000000502127225 */ /* 0x000fc800078e00ff */
[----:B------:R-:W-:Y:S01]  /*232a0*/  IMAD.WIDE.U32 R10, R50, R4, RZ ;  /* 0x00000004320a7225 */ /* 0x000fe200078e00ff */
[----:B------:R-:W-:-:S03]  /*232b0*/  IADD3 RZ, P3, PT, R19, R22, RZ ;  /* 0x0000001613ff7210 */ /* 0x000fc60007f7e0ff */
[----:B------:R-:W-:Y:S01]  /*232c0*/  IMAD.X R27, RZ, RZ, RZ, P2 ;  /* 0x000000ffff1b7224 */ /* 0x000fe200010e06ff */
[----:B------:R-:W-:Y:S01]  /*232d0*/  IADD3 RZ, P2, PT, R25, R20, RZ ;  /* 0x0000001419ff7210 */ /* 0x000fe20007f5e0ff */
[----:B------:R-:W-:Y:S01]  /*232e0*/  IMAD R31, R50, R7, R9 ;  /* 0x00000007321f7224 */ /* 0x000fe200078e0209 */
[----:B------:R-:W-:Y:S01]  /*232f0*/  SEL R9, RZ, 0x1, P0 ;  /* 0x00000001ff097807 */ /* 0x000fe20000000000 */
[----:B------:R-:W-:Y:S01]  /*23300*/  IMAD.WIDE.U32 R24, R7, R2, RZ ;  /* 0x0000000207187225 */ /* 0x000fe200078e00ff */
[----:B------:R-:W-:-:S03]  /*23310*/  IADD3 RZ, P0, PT, R33, R16, RZ ;  /* 0x0000001021ff7210 */ /* 0x000fc60007f1e0ff */
[----:B------:R-:W-:Y:S02]  /*23320*/  IMAD.X R37, RZ, RZ, RZ, P5 ;  /* 0x000000ffff257224 */ /* 0x000fe400028e06ff */
[----:B------:R-:W-:Y:S02]  /*23330*/  IMAD.MOV.U32 R36, RZ, RZ, R17 ;  /* 0x000000ffff247224 */ /* 0x000fe400078e0011 */
[----:B------:R-:W-:-:S04]  /*23340*/  IMAD.WIDE.U32 R18, R2, R4, RZ ;  /* 0x0000000402127225 */ /* 0x000fc800078e00ff */
[----:B------:R-:W-:-:S04]  /*23350*/  IMAD.WIDE.U32 R10, P1, R6, R2, R10 ;  /* 0x00000002060a7225 */ /* 0x000fc8000782000a */
[----:B------:R-:W-:Y:S01]  /*23360*/  IMAD.MOV.U32 R26, RZ, RZ, R23 ;  /* 0x000000ffff1a7224 */ /* 0x000fe200078e0017 */
[----:B------:R-:W-:Y:S01]  /*23370*/  IADD3 RZ, P6, PT, R19, R10, RZ ;  /* 0x0000000a13ff7210 */ /* 0x000fe20007fde0ff */
[----:B------:R-:W-:Y:S02]  /*23380*/  IMAD R23, R6, R2, RZ ;  /* 0x0000000206177224 */ /* 0x000fe400078e02ff */
[----:B------:R-:W-:Y:S02]  /*23390*/  IMAD.IADD R28, R25, 0x1, R31 ;  /* 0x00000001191c7824 */ /* 0x000fe400078e021f */
[C---:B------:R-:W-:Y:S02]  /*233a0*/  IMAD.SHL.U32 R31, R24.reuse, 0x2, RZ ;  /* 0x00000002181f7824 */ /* 0x040fe400078e00ff */
[----:B------:R-:W-:Y:S01]  /*233b0*/  IMAD.WIDE.U32 R32, R3, R4, RZ ;  /* 0x0000000403207225 */ /* 0x000fe200078e00ff */
[----:B------:R-:W-:Y:S02]  /*233c0*/  SHF.L.U64.HI R20, R24, 0x1, R28 ;  /* 0x0000000118147819 */ /* 0x000fe4000001021c */
[----:B------:R-:W-:Y:S01]  /*233d0*/  SHF.L.W.U32.HI R28, R28, 0x1, R29 ;  /* 0x000000011c1c7819 */ /* 0x000fe20000010e1d */
[----:B------:R-:W-:Y:S01]  /*233e0*/  IMAD.WIDE.U32.X R36, R50, R50, R36, P0 ;  /* 0x0000003232247225 */ /* 0x000fe200000e0424 */
[----:B------:R-:W-:-:S03]  /*233f0*/  SHF.L.W.U32.HI R29, R29, 0x1, R30 ;  /* 0x000000011d1d7819 */ /* 0x000fc60000010e1e */
[C---:B------:R-:W-:Y:S02]  /*23400*/  IMAD R41, R4.reuse, R50, R23 ;  /* 0x0000003204297224 */ /* 0x040fe400078e0217 */
[----:B------:R-:W-:-:S04]  /*23410*/  IMAD.WIDE.U32 R18, R4, R2, RZ ;  /* 0x0000000204127225 */ /* 0x000fc800078e00ff */
[----:B------:R-:W-:-:S04]  /*23420*/  IMAD.WIDE.U32.X R22, R8, R50, R26, P3 ;  /* 0x0000003208167225 */ /* 0x000fc800018e041a */
[----:B------:R-:W-:Y:S01]  /*23430*/  IMAD.X R35, RZ, RZ, RZ, P1 ;  /* 0x000000ffff237224 */ /* 0x000fe200008e06ff */
[----:B------:R-:W-:Y:S01]  /*23440*/  IADD3 R10, P1, PT, R31, R36, RZ ;  /* 0x000000241f0a7210 */ /* 0x000fe20007f3e0ff */
[----:B------:R-:W-:Y:S01]  /*23450*/  IMAD.WIDE.U32 R32, P0, R6, R7, R32 ;  /* 0x0000000706207225 */ /* 0x000fe20007800020 */
[----:B------:R-:W-:-:S03]  /*23460*/  IADD3 R22, P3, P5, R18, R22, R9 ;  /* 0x0000001612167210 */ /* 0x000fc60007d7e009 */
[----:B------:R-:W-:Y:S02]  /*23470*/  IMAD.IADD R41, R19, 0x1, R41 ;  /* 0x0000000113297824 */ /* 0x000fe400078e0229 */
[----:B------:R-:W-:Y:S01]  /*23480*/  IMAD.X R9, R20, 0x1, R37, P1 ;  /* 0x0000000114097824 */ /* 0x000fe200008e0625 */
[----:B------:R-:W-:Y:S01]  /*23490*/  ISETP.GE.U32.AND P1, PT, R22, R18, PT ;  /* 0x000000121600720c */ /* 0x000fe20003f26070 */
[----:B------:R-:W-:Y:S01]  /*234a0*/  IMAD.X R19, RZ, RZ, RZ, P0 ;  /* 0x000000ffff137224 */ /* 0x000fe200000e06ff */
[----:B------:R-:W-:Y:S01]  /*234b0*/  ISETP.GE.U32.AND P0, PT, R10, R31, PT ;  /* 0x0000001f0a00720c */ /* 0x000fe20003f06070 */
[----:B------:R-:W-:Y:S01]  /*234c0*/  IMAD.WIDE.U32 R26, R3, R7, RZ ;  /* 0x00000007031a7225 */ /* 0x000fe200078e00ff */
[----:B------:R-:W-:Y:S02]  /*234d0*/  IADD3.X R23, PT, PT, R41, R23, RZ, P3, P5 ;  /* 0x0000001729177210 */ /* 0x000fe40001fea4ff */
[----:B------:R-:W-:Y:S01]  /*234e0*/  ISETP.GE.U32.AND.EX P0, PT, R9, R20, PT, P0 ;  /* 0x000000140900720c */ /* 0x000fe20003f06100 */
[----:B------:R-:W-:Y:S01]  /*234f0*/  IMAD.MOV.U32 R34, RZ, RZ, R11 ;  /* 0x000000ffff227224 */ /* 0x000fe200078e000b */
[----:B------:R-:W-:Y:S01]  /*23500*/  ISETP.GE.U32.AND.EX P1, PT, R23, R41, PT, P1 ;  /* 0x000000291700720c */ /* 0x000fe20003f26110 */
[----:B------:R-:W-:Y:S01]  /*23510*/  IMAD.WIDE.U32 R36, R7, R7, R28 ;  /* 0x0000000707247225 */ /* 0x000fe200078e001c */
[----:B------:R-:W-:-:S03]  /*23520*/  SEL R11, RZ, 0x1, P0 ;  /* 0x00000001ff0b7807 */ /* 0x000fc60000000000 */
[----:B------:R-:W-:Y:S01]  /*23530*/  IMAD.WIDE.U32 R24, R7, R4, RZ ;  /* 0x0000000407187225 */ /* 0x000fe200078e00ff */
[----:B------:R-:W-:-:S03]  /*23540*/  ISETP.LT.U32.AND P0, PT, R36, R28, PT ;  /* 0x0000001c2400720c */ /* 0x000fc60003f01070 */
[----:B------:R-:W-:Y:S01]  /*23550*/  IMAD.WIDE.U32 R26, P5, R7, R3, R26 ;  /* 0x00000003071a7225 */ /* 0x000fe200078a001a */
[----:B------:R-:W-:-:S03]  /*23560*/  IADD3 RZ, P3, PT, R25, R32, RZ ;  /* 0x0000002019ff7210 */ /* 0x000fc60007f7e0ff */
[----:B------:R-:W-:Y:S01]  /*23570*/  IMAD.MOV.U32 R24, RZ, RZ, R21 ;  /* 0x000000ffff187224 */ /* 0x000fe200078e0015 */
[----:B------:R-:W-:Y:S01]  /*23580*/  SEL R21, RZ, 0x1, P1 ;  /* 0x00000001ff157807 */ /* 0x000fe20000800000 */
[----:B------:R-:W-:Y:S01]  /*23590*/  IMAD.WIDE.U32 R38, R7, R7, RZ ;  /* 0x0000000707267225 */ /* 0x000fe200078e00ff */
[----:B------:R-:W-:-:S03]  /*235a0*/  IADD3 R20, P1, PT, R11, R36, RZ ;  /* 0x000000240b147210 */ /* 0x000fc60007f3e0ff */
[----:B------:R-:W-:Y:S02]  /*235b0*/  IMAD.IADD R28, R26, 0x1, R37 ;  /* 0x000000011a1c7824 */ /* 0x000fe400078e0225 */
[----:B------:R-:W-:Y:S02]  /*235c0*/  IMAD R38, R8, R7, RZ ;  /* 0x0000000708267224 */ /* 0x000fe400078e02ff */
[----:B------:R-:W-:Y:S01]  /*235d0*/  IMAD.X R25, RZ, RZ, RZ, P4 ;  /* 0x000000ffff197224 */ /* 0x000fe200020e06ff */
[----:B------:R-:W-:Y:S01]  /*235e0*/  IADD3 RZ, P4, PT, R39, R26, RZ ;  /* 0x0000001a27ff7210 */ /* 0x000fe20007f9e0ff */
[----:B------:R-:W-:Y:S01]  /*235f0*/  IMAD.WIDE.U32.X R34, R6, R50, R34, P6 ;  /* 0x0000003206227225 */ /* 0x000fe200030e0422 */
[----:B------:R-:W-:-:S03]  /*23600*/  ISETP.GE.U32.AND P6, PT, R20, R36, PT ;  /* 0x000000241400720c */ /* 0x000fc60003fc6070 */
[----:B------:R-:W-:Y:S02]  /*23610*/  IMAD.X R11, RZ, RZ, R28, P1 ;  /* 0x000000ffff0b7224 */ /* 0x000fe400008e061c */
[----:B------:R-:W-:Y:S02]  /*23620*/  IMAD.MOV.U32 R18, RZ, RZ, R33 ;  /* 0x000000ffff127224 */ /* 0x000fe400078e0021 */
[----:B------:R-:W-:Y:S01]  /*23630*/  IMAD.WIDE.U32 R32, R5, R7, R22 ;  /* 0x0000000705207225 */ /* 0x000fe200078e0016 */
[----:B------:R-:W-:-:S03]  /*23640*/  ISETP.GE.U32.AND.EX P6, PT, R11, R28, PT, P6 ;  /* 0x0000001c0b00720c */ /* 0x000fc60003fc6160 */
[----:B------:R-:W-:Y:S01]  /*23650*/  IMAD R39, R5, R3, R38 ;  /* 0x0000000305277224 */ /* 0x000fe200078e0226 */
[----:B------:R-:W-:Y:S01]  /*23660*/  ISETP.GE.U32.AND P1, PT, R32, R22, PT ;  /* 0x000000162000720c */ /* 0x000fe20003f26070 */
[----:B------:R-:W-:Y:S01]  /*23670*/  IMAD.X R37, RZ, RZ, RZ, P5 ;  /* 0x000000ffff257224 */ /* 0x000fe200028e06ff */
[----:B------:R-:W-:Y:S01]  /*23680*/  IADD3 R26, P5, PT, R21, R34, RZ ;  /* 0x00000022151a7210 */ /* 0x000fe20007fbe0ff */
[----:B------:R-:W-:Y:S01]  /*23690*/  IMAD.IADD R39, R33, 0x1, R39 ;  /* 0x0000000121277824 */ /* 0x000fe200078e0227 */
[----:B------:R-:W-:Y:S01]  /*236a0*/  ISETP.LT.U32.OR.EX P0, PT, R28, R29, !P6, P0 ;  /* 0x0000001d1c00720c */ /* 0x000fe20007701500 */
[----:B------:R-:W-:Y:S01]  /*236b0*/  IMAD.MOV.U32 R36, RZ, RZ, R27 ;  /* 0x000000ffff247224 */ /* 0x000fe200078e001b */
[----:B------:R-:W-:Y:S01]  /*236c0*/  SHF.L.W.U32.HI R21, R30, 0x1, R32 ;  /* 0x000000011e157819 */ /* 0x000fe20000010e20 */
[----:B------:R-:W-:Y:S01]  /*236d0*/  IMAD R22, R6, R7, RZ ;  /* 0x0000000706167224 */ /* 0x000fe200078e02ff */
[----:B------:R-:W-:Y:S01]  /*236e0*/  ISETP.GE.U32.AND.EX P1, PT, R39, R23, PT, P1 ;  /* 0x000000172700720c */ /* 0x000fe20003f26110 */
[----:B------:R-:W-:Y:S01]  /*236f0*/  IMAD.X R27, RZ, RZ, R35, P5 ;  /* 0x000000ffff1b7224 */ /* 0x000fe200028e0623 */
[----:B------:R-:W-:Y:S01]  /*23700*/  SHF.L.W.U32.HI R33, R32, 0x1, R39 ;  /* 0x0000000120217819 */ /* 0x000fe20000010e27 */
[----:B------:R-:W-:Y:S01]  /*23710*/  IMAD.WIDE.U32.X R28, R3, R3, R36, P4 ;  /* 0x00000003031c7225 */ /* 0x000fe200020e0424 */
[----:B------:R-:W-:-:S03]  /*23720*/  SEL R37, RZ, 0x1, P1 ;  /* 0x00000001ff257807 */ /* 0x000fc60000800000 */
[-C--:B------:R-:W-:Y:S02]  /*23730*/  IMAD R31, R4, R3.reuse, R22 ;  /* 0x00000003041f7224 */ /* 0x080fe400078e0216 */
[----:B------:R-:W-:Y:S01]  /*23740*/  IMAD.WIDE.U32.X R24, R8, R3, R24, P2 ;  /* 0x0000000308187225 */ /* 0x000fe200010e0418 */
[----:B------:R-:W-:-:S03]  /*23750*/  IADD3 R28, P2, PT, R21, R28, RZ ;  /* 0x0000001c151c7210 */ /* 0x000fc60007f5e0ff */
[----:B------:R-:W-:-:S04]  /*23760*/  IMAD.WIDE.U32 R22, R4, R7, R26 ;  /* 0x0000000704167225 */ /* 0x000fc800078e001a */
[----:B------:R-:W-:Y:S01]  /*23770*/  IMAD.IADD R23, R23, 0x1, R31 ;  /* 0x0000000117177824 */ /* 0x000fe200078e021f */
[----:B------:R-:W-:Y:S01]  /*23780*/  IADD3 R37, P1, P6, R22, R24, R37 ;  /* 0x0000001816257210 */ /* 0x000fe20007e3e025 */
[----:B------:R-:W-:Y:S01]  /*23790*/  IMAD.X R32, R33, 0x1, R29, P2 ;  /* 0x0000000121207824 */ /* 0x000fe200010e061d */
[----:B------:R-:W-:Y:S01]  /*237a0*/  SEL R29, RZ, 0x1, !P0 ;  /* 0x00000001ff1d7807 */ /* 0x000fe20004000000 */
[----:B------:R-:W-:Y:S01]  /*237b0*/  IMAD.WIDE.U32 R30, R8, R5, RZ ;  /* 0x00000005081e7225 */ /* 0x000fe200078e00ff */
[----:B------:R-:W-:Y:S02]  /*237c0*/  ISETP.GE.U32.AND P2, PT, R22, R26, PT ;  /* 0x0000001a1600720c */ /* 0x000fe40003f46070 */
[----:B------:R-:W-:Y:S02]  /*237d0*/  ISETP.GE.U32.AND P4, PT, R37, R22, PT ;  /* 0x000000162500720c */ /* 0x000fe40003f86070 */
[----:B------:R-:W-:Y:S01]  /*237e0*/  IADD3.X R40, PT, PT, R23, R25, RZ, P1, P6 ;  /* 0x0000001917287210 */ /* 0x000fe20000fec4ff */
[----:B------:R-:W-:Y:S01]  /*237f0*/  IMAD.WIDE.U32 R24, R5, R5, RZ ;  /* 0x0000000505187225 */ /* 0x000fe200078e00ff */
[----:B------:R-:W-:-:S02]  /*23800*/  ISETP.LT.U32.AND P0, PT, R28, R21, PT ;  /* 0x000000151c00720c */ /* 0x000fc40003f01070 */
[----:B------:R-:W-:Y:S02]  /*23810*/  IADD3 R21, P5, PT, R28, R29, RZ ;  /* 0x0000001d1c157210 */ /* 0x000fe40007fbe0ff */
[----:B------:R-:W-:Y:S01]  /*23820*/  ISETP.GE.U32.AND.EX P2, PT, R23, R27, PT, P2 ;  /* 0x0000001b1700720c */ /* 0x000fe20003f46120 */
[----:B------:R-:W-:Y:S01]  /*23830*/  IMAD.WIDE.U32 R26, R8, R4, RZ ;  /* 0x00000004081a7225 */ /* 0x000fe200078e00ff */
[----:B------:R-:W-:Y:S02]  /*23840*/  ISETP.GE.U32.AND.EX P4, PT, R40, R23, PT, P4 ;  /* 0x000000172800720c */ /* 0x000fe40003f86140 */
[----:B------:R-:W-:Y:S01]  /*23850*/  ISETP.GE.U32.AND P1, PT, R21, R28, PT ;  /* 0x0000001c1500720c */ /* 0x000fe20003f26070 */
[----:B------:R-:W-:Y:S01]  /*23860*/  IMAD.WIDE.U32 R22, R5, R4, RZ ;  /* 0x0000000405167225 */ /* 0x000fe200078e00ff */
[----:B------:R-:W-:Y:S02]  /*23870*/  SEL R24, RZ, 0x1, P2 ;  /* 0x00000001ff187807 */ /* 0x000fe40001000000 */
[----:B------:R-:W-:Y:S01]  /*23880*/  SEL R35, RZ, 0x1, P4 ;  /* 0x00000001ff237807 */ /* 0x000fe20002000000 */
[----:B------:R-:W-:-:S02]  /*23890*/  IMAD.X R22, RZ, RZ, R32, P5 ;  /* 0x000000ffff167224 */ /* 0x000fc400028e0620 */
[----:B------:R-:W-:-:S03]  /*238a0*/  IMAD.WIDE.U32.X R28, R6, R3, R18, P3 ;  /* 0x00000003061c7225 */ /* 0x000fc600018e0412 */
[----:B------:R-:W-:Y:S01]  /*238b0*/  ISETP.GE.U32.AND.EX P3, PT, R22, R32, PT, P1 ;  /* 0x000000201600720c */ /* 0x000fe20003f66110 */
[----:B------:R-:W-:Y:S01]  /*238c0*/  IMAD.WIDE.U32 R18, P1, R5, R8, R30 ;  /* 0x0000000805127225 */ /* 0x000fe2000782001e */
[----:B------:R-:W-:Y:S02]  /*238d0*/  SHF.L.W.U32.HI R30, R39, 0x1, R37 ;  /* 0x00000001271e7819 */ /* 0x000fe40000010e25 */
[----:B------:R-:W-:Y:S01]  /*238e0*/  ISETP.LT.U32.OR.EX P0, PT, R32, R33, !P3, P0 ;  /* 0x000000212000720c */ /* 0x000fe20005f01500 */
[C---:B------:R-:W-:Y:S01]  /*238f0*/  IMAD.WIDE.U32 R26, P6, R6.reuse, R5, R26 ;  /* 0x00000005061a7225 */ /* 0x040fe200078c001a */
[----:B------:R-:W-:Y:S02]  /*23900*/  IADD3 R32, P3, P4, R35, R28, R24 ;  /* 0x0000001c23207210 */ /* 0x000fe40007c7e018 */
[----:B------:R-:W-:Y:S01]  /*23910*/  SHF.L.W.U32.HI R31, R37, 0x1, R40 ;  /* 0x00000001251f7819 */ /* 0x000fe20000010e28 */
[----:B------:R-:W-:Y:S01]  /*23920*/  IMAD.WIDE.U32 R34, R6, R4, RZ ;  /* 0x0000000406227225 */ /* 0x000fe200078e00ff */
[----:B------:R-:W-:-:S02]  /*23930*/  IADD3 RZ, P5, PT, R25, R18, RZ ;  /* 0x0000001219ff7210 */ /* 0x000fc40007fbe0ff */
[----:B------:R-:W-:Y:S01]  /*23940*/  IADD3.X R33, PT, PT, RZ, R29, RZ, P3, P4 ;  /* 0x0000001dff217210 */ /* 0x000fe20001fe84ff */
[C---:B------:R-:W-:Y:S01]  /*23950*/  IMAD.WIDE.U32 R28, R4.reuse, R4, RZ ;  /* 0x00000004041c7225 */ /* 0x040fe200078e00ff */
[----:B------:R-:W-:Y:S02]  /*23960*/  IADD3 RZ, P2, PT, R23, R26, RZ ;  /* 0x0000001a17ff7210 */ /* 0x000fe40007f5e0ff */
        /* <DEDUP_REMOVED lines=19> */
[----:B------:R-:W-:Y:S01]  /*23aa0*/  ISETP.LT.U32.OR.EX P0, PT, R23, R31, !P0, P6 ;  /* 0x0000001f1700720c */ /* 0x000fe20004701560 */
[----:B------:R-:W-:Y:S01]  /*23ab0*/  IMAD.WIDE.U32.X R30, R8, R8, R34, P5 ;  /* 0x00000008081e7225 */ /* 0x000fe200028e0422 */
[----:B------:R-:W-:-:S02]  /*23ac0*/  ISETP.GE.U32.AND.EX P1, PT, R47, R33, PT, P1 ;  /* 0x000000212f00720c */ /* 0x000fc40003f26110 */
        /* <DEDUP_REMOVED lines=11> */
[----:B------:R-:W-:Y:S01]  /*23b80*/  IMAD.WIDE.U32 R28, P6, RZ, R37, R28 ;  /* 0x00000025ff1c7225 */ /* 0x000fe200078c001c */
[----:B------:R-:W-:Y:S02]  /*23b90*/  SHF.L.W.U32.HI R26, R47, 0x1, R34 ;  /* 0x000000012f1a7819 */ /* 0x000fe40000010e22 */
[----:B------:R-:W-:Y:S01]  /*23ba0*/  IADD3 R23, P2, PT, RZ, R18, RZ ;  /* 0x00000012ff177210 */ /* 0x000fe20007f5e0ff */
[----:B------:R-:W-:Y:S01]  /*23bb0*/  IMAD.X R39, RZ, RZ, R32, P0 ;  /* 0x000000ffff277224 */ /* 0x000fe200000e0620 */
[----:B------:R-:W-:Y:S01]  /*23bc0*/  ISETP.GE.U32.AND P0, PT, R43, R30, PT ;  /* 0x0000001e2b00720c */ /* 0x000fe20003f06070 */
[----:B------:R-:W-:Y:S01]  /*23bd0*/  IMAD.X R45, RZ, RZ, R27, P1 ;  /* 0x000000ffff2d7224 */ /* 0x000fe200008e061b */
[----:B------:R-:W-:Y:S01]  /*23be0*/  IADD3 R38, P5, PT, R19, R28, RZ ;  /* 0x0000001c13267210 */ /* 0x000fe20007fbe0ff */
[----:B------:R-:W-:Y:S01]  /*23bf0*/  IMAD.X R19, RZ, RZ, RZ, P4 ;  /* 0x000000ffff137224 */ /* 0x000fe200020e06ff */
[----:B------:R-:W-:Y:S01]  /*23c00*/  ISETP.LT.U32.AND P4, PT, R30, R33, PT ;  /* 0x000000211e00720c */ /* 0x000fe20003f81070 */
[----:B------:R-:W-:Y:S01]  /*23c10*/  IMAD.X R35, RZ, RZ, RZ, P6 ;  /* 0x000000ffff237224 */ /* 0x000fe200030e06ff */
[----:B------:R-:W-:Y:S01]  /*23c20*/  ISETP.GE.U32.AND.EX P0, PT, R39, R32, PT, P0 ;  /* 0x000000202700720c */ /* 0x000fe20003f06100 */
[----:B------:R-:W-:Y:S01]  /*23c30*/  IMAD.WIDE.U32 R30, R43, 0x3d1, RZ ;  /* 0x000003d12b1e7825 */ /* 0x000fe200078e00ff */
[----:B------:R-:W-:-:S02]  /*23c40*/  SHF.L.W.U32.HI R27, R34, 0x1, R45 ;  /* 0x00000001221b7819 */ /* 0x000fc40000010e2d */
[----:B------:R-:W-:Y:S01]  /*23c50*/  ISETP.LT.U32.OR.EX P0, PT, R32, R41, !P0, P4 ;  /* 0x000000292000720c */ /* 0x000fe20004701540 */
[----:B------:R-:W-:Y:S01]  /*23c60*/  IMAD.MOV.U32 R34, RZ, RZ, R29 ;  /* 0x000000ffff227224 */ /* 0x000fe200078e001d */
[----:B------:R-:W-:Y:S01]  /*23c70*/  ISETP.GE.U32.AND P1, PT, R23, R18, PT ;  /* 0x000000121700720c */ /* 0x000fe20003f26070 */
[----:B------:R-:W-:Y:S01]  /*23c80*/  IMAD.WIDE.U32 R28, R39, 0x3d1, RZ ;  /* 0x000003d1271c7825 */ /* 0x000fe200078e00ff */
[----:B------:R-:W-:-:S03]  /*23c90*/  SEL R47, RZ, 0x1, !P0 ;  /* 0x00000001ff2f7807 */ /* 0x000fc60004000000 */
[----:B------:R-:W-:-:S04]  /*23ca0*/  IMAD.WIDE.U32 R32, R4, R4, R26 ;  /* 0x0000000404207225 */ /* 0x000fc800078e001a */
[----:B------:R-:W-:Y:S01]  /*23cb0*/  IMAD.WIDE.U32.X R34, RZ, R36, R34, P5 ;  /* 0x00000024ff227225 */ /* 0x000fe200028e0422 */
[----:B------:R-:W-:-:S03]  /*23cc0*/  IADD3 R47, P0, PT, R47, R32, RZ ;  /* 0x000000202f2f7210 */ /* 0x000fc60007f1e0ff */
[----:B------:R-:W-:-:S04]  /*23cd0*/  IMAD.WIDE.U32 R28, P6, RZ, R43, R28 ;  /* 0x0000002bff1c7225 */ /* 0x000fc800078c001c */
[----:B------:R-:W-:Y:S01]  /*23ce0*/  IMAD.MOV.U32 R18, RZ, RZ, R25 ;  /* 0x000000ffff127224 */ /* 0x000fe200078e0019 */
[----:B------:R-:W-:Y:S01]  /*23cf0*/  IADD3 R41, P4, PT, R31, R28, RZ ;  /* 0x0000001c1f297210 */ /* 0x000fe20007f9e0ff */
[----:B------:R-:W-:Y:S01]  /*23d00*/  IMAD.IADD R24, R24, 0x1, R33 ;  /* 0x0000000118187824 */ /* 0x000fe200078e0221 */
[----:B------:R-:W-:Y:S01]  /*23d10*/  IADD3 R33, P5, PT, R34, R30, RZ ;  /* 0x0000001e22217210 */ /* 0x000fe20007fbe0ff */
[----:B------:R-:W-:Y:S01]  /*23d20*/  IMAD.X R25, R38, 0x1, R37, P2 ;  /* 0x0000000126197824 */ /* 0x000fe200010e0625 */
[----:B------:R-:W-:Y:S01]  /*23d30*/  ISETP.GE.U32.AND P2, PT, R47, R32, PT ;  /* 0x000000202f00720c */ /* 0x000fe20003f46070 */
[----:B------:R-:W-:Y:S01]  /*23d40*/  IMAD.X R37, RZ, RZ, R24, P0 ;  /* 0x000000ffff257224 */ /* 0x000fe200000e0618 */
[----:B------:R-:W-:Y:S01]  /*23d50*/  ISETP.LT.U32.AND P0, PT, R32, R26, PT ;  /* 0x0000001a2000720c */ /* 0x000fe20003f01070 */
[----:B------:R-:W-:Y:S01]  /*23d60*/  IMAD.MOV.U32 R34, RZ, RZ, R29 ;  /* 0x000000ffff227224 */ /* 0x000fe200078e001d */
[----:B------:R-:W-:Y:S01]  /*23d70*/  ISETP.GE.U32.AND.EX P1, PT, R25, R38, PT, P1 ;  /* 0x000000261900720c */ /* 0x000fe20003f26110 */
[----:B------:R-:W-:Y:S01]  /*23d80*/  IMAD.X R38, R41, 0x1, R35, P5 ;  /* 0x0000000129267824 */ /* 0x000fe200028e0623 */
[----:B------:R-:W-:Y:S01]  /*23d90*/  ISETP.GE.U32.AND.EX P2, PT, R37, R24, PT, P2 ;  /* 0x000000182500720c */ /* 0x000fe20003f46120 */
[----:B------:R-:W-:Y:S01]  /*23da0*/  IMAD.X R35, RZ, RZ, RZ, P6 ;  /* 0x000000ffff237224 */ /* 0x000fe200030e06ff */
[----:B------:R-:W-:Y:S01]  /*23db0*/  SEL R31, RZ, 0x1, P1 ;  /* 0x00000001ff1f7807 */ /* 0x000fe20000800000 */
[----:B------:R-:W-:Y:S01]  /*23dc0*/  IMAD.WIDE.U32 R28, R47, 0x3d1, RZ ;  /* 0x000003d12f1c7825 */ /* 0x000fe200078e00ff */
[----:B------:R-:W-:-:S02]  /*23dd0*/  IADD3 R36, P5, PT, R33, R36, RZ ;  /* 0x0000002421247210 */ /* 0x000fc40007fbe0ff */
[----:B------:R-:W-:Y:S01]  /*23de0*/  ISETP.LT.U32.OR.EX P0, PT, R24, R27, !P2, P0 ;  /* 0x0000001b1800720c */ /* 0x000fe20005701500 */
[----:B------:R-:W-:Y:S01]  /*23df0*/  IMAD.WIDE.U32.X R34, RZ, R39, R34, P4 ;  /* 0x00000027ff227225 */ /* 0x000fe200020e0422 */
[----:B------:R-:W-:Y:S02]  /*23e00*/  ISETP.GE.U32.AND P1, PT, R33, R30, PT ;  /* 0x0000001e2100720c */ /* 0x000fe40003f26070 */
[----:B------:R-:W-:Y:S01]  /*23e10*/  IADD3 R27, P6, PT, R36, R31, RZ ;  /* 0x0000001f241b7210 */ /* 0x000fe20007fde0ff */
[----:B------:R-:W-:Y:S01]  /*23e20*/  IMAD.WIDE.U32.X R30, R6, R6, R18, P3 ;  /* 0x00000006061e7225 */ /* 0x000fe200018e0412 */
[----:B------:R-:W-:Y:S02]  /*23e30*/  ISETP.LT.U32.AND P2, PT, R36, R33, PT ;  /* 0x000000212400720c */ /* 0x000fe40003f41070 */
[----:B------:R-:W-:Y:S01]  /*23e40*/  ISETP.GE.U32.AND P3, PT, R27, R36, PT ;  /* 0x000000241b00720c */ /* 0x000fe20003f66070 */
[C---:B------:R-:W-:Y:S01]  /*23e50*/  IMAD.X R19, R38.reuse, 0x1, R43, P5 ;  /* 0x0000000126137824 */ /* 0x040fe200028e062b */
[----:B------:R-:W-:Y:S01]  /*23e60*/  ISETP.GE.U32.AND.EX P1, PT, R38, R41, PT, P1 ;  /* 0x000000292600720c */ /* 0x000fe20003f26110 */
[----:B------:R-:W-:Y:S01]  /*23e70*/  IMAD.WIDE.U32 R32, R37, 0x3d1, RZ ;  /* 0x000003d125207825 */ /* 0x000fe200078e00ff */
[----:B------:R-:W-:-:S02]  /*23e80*/  SHF.R.U32.HI R36, RZ, 0x1f, R45 ;  /* 0x0000001fff247819 */ /* 0x000fc4000001162d */
[----:B------:R-:W-:Y:S01]  /*23e90*/  SEL R41, RZ, 0x1, P1 ;  /* 0x00000001ff297807 */ /* 0x000fe20000800000 */
[----:B------:R-:W-:Y:S01]  /*23ea0*/  IMAD.X R24, RZ, RZ, R19, P6 ;  /* 0x000000ffff187224 */ /* 0x000fe200030e0613 */
[----:B------:R-:W-:Y:S01]  /*23eb0*/  SEL R43, RZ, 0x1, !P0 ;  /* 0x00000001ff2b7807 */ /* 0x000fe20004000000 */
[----:B------:R-:W-:-:S03]  /*23ec0*/  IMAD.WIDE.U32 R32, P1, RZ, R47, R32 ;  /* 0x0000002fff207225 */ /* 0x000fc60007820020 */
[----:B------:R-:W-:Y:S01]  /*23ed0*/  ISETP.GE.U32.AND.EX P3, PT, R24, R19, PT, P3 ;  /* 0x000000131800720c */ /* 0x000fe20003f66130 */
[----:B------:R-:W-:-:S03]  /*23ee0*/  IMAD.MOV.U32 R18, RZ, RZ, R33 ;  /* 0x000000ffff127224 */ /* 0x000fc600078e0021 */
[----:B------:R-:W-:Y:S01]  /*23ef0*/  ISETP.LT.U32.OR.EX P0, PT, R19, R38, !P3, P2 ;  /* 0x000000261300720c */ /* 0x000fe20005f01520 */
[----:B------:R-:W-:Y:S01]  /*23f00*/  IMAD.X R19, RZ, RZ, RZ, P1 ;  /* 0x000000ffff137224 */ /* 0x000fe200008e06ff */
[----:B------:R-:W-:Y:S02]  /*23f10*/  IADD3 R41, P5, P3, R28, R34, R41 ;  /* 0x000000221c297210 */ /* 0x000fe40007bbe029 */
[----:B------:R-:W-:Y:S02]  /*23f20*/  IADD3 R36, P4, P2, R43, R36, R30 ;  /* 0x000000242b247210 */ /* 0x000fe40007a9e01e */
[----:B------:R-:W-:Y:S02]  /*23f30*/  IADD3 R43, P6, PT, R29, R32, RZ ;  /* 0x000000201d2b7210 */ /* 0x000fe40007fde0ff */
[----:B------:R-:W-:Y:S02]  /*23f40*/  SEL R29, RZ, 0x1, !P0 ;  /* 0x00000001ff1d7807 */ /* 0x000fe40004000000 */
[C---:B------:R-:W-:Y:S01]  /*23f50*/  ISETP.GE.U32.AND P0, PT, R41.reuse, R28, PT ;  /* 0x0000001c2900720c */ /* 0x040fe20003f06070 */
[----:B------:R-:W-:Y:S01]  /*23f60*/  IMAD.WIDE.U32.X R32, RZ, R37, R18, P6 ;  /* 0x00000025ff207225 */ /* 0x000fe200030e0412 */
[----:B------:R-:W-:-:S02]  /*23f70*/  IADD3 R26, P1, PT, R41, R39, RZ ;  /* 0x00000027291a7210 */ /* 0x000fc40007f3e0ff */
[----:B------:R-:W-:Y:S02]  /*23f80*/  IADD3.X R28, PT, PT, R43, R35, RZ, P5, P3 ;  /* 0x000000232b1c7210 */ /* 0x000fe40002fe64ff */
[----:B------:R-:W-:Y:S01]  /*23f90*/  IADD3.X R45, PT, PT, RZ, RZ, R31, P4, P2 ;  /* 0x000000ffff2d7210 */ /* 0x000fe200027e441f */
[----:B------:R-:W-:Y:S01]  /*23fa0*/  IMAD.WIDE.U32 R30, R36, 0x3d1, RZ ;  /* 0x000003d1241e7825 */ /* 0x000fe200078e00ff */
[C---:B------:R-:W-:Y:S02]  /*23fb0*/  IADD3 R29, P2, PT, R26.reuse, R29, RZ ;  /* 0x0000001d1a1d7210 */ /* 0x040fe40007f5e0ff */
[----:B------:R-:W-:Y:S01]  /*23fc0*/  ISETP.LT.U32.AND P3, PT, R26, R41, PT ;  /* 0x000000291a00720c */ /* 0x000fe20003f61070 */
[C---:B------:R-:W-:Y:S01]  /*23fd0*/  IMAD.X R39, R28.reuse, 0x1, R47, P1 ;  /* 0x000000011c277824 */ /* 0x040fe200008e062f */
[----:B------:R-:W-:Y:S01]  /*23fe0*/  ISETP.GE.U32.AND P1, PT, R29, R26, PT ;  /* 0x0000001a1d00720c */ /* 0x000fe20003f26070 */
[----:B------:R-:W-:Y:S01]  /*23ff0*/  IMAD.WIDE.U32 R34, R45, 0x3d1, RZ ;  /* 0x000003d12d227825 */ /* 0x000fe200078e00ff */
[----:B------:R-:W-:-:S03]  /*24000*/  ISETP.GE.U32.AND.EX P0, PT, R28, R43, PT, P0 ;  /* 0x0000002b1c00720c */ /* 0x000fc60003f06100 */
[----:B------:R-:W-:Y:S01]  /*24010*/  IMAD.X R26, RZ, RZ, R39, P2 ;  /* 0x000000ffff1a7224 */ /* 0x000fe200010e0627 */
[----:B------:R-:W-:-:S04]  /*24020*/  SEL R41, RZ, 0x1, P0 ;  /* 0x00000001ff297807 */ /* 0x000fc80000000000 */
        /* <DEDUP_REMOVED lines=9> */
[----:B------:R-:W-:-:S03]  /*240c0*/  IADD3 R28, P2, PT, R37, R28, RZ ;  /* 0x0000001c251c7210 */ /* 0x000fc60007f5e0ff */
[----:B------:R-:W-:Y:S01]  /*240d0*/  IMAD.X R18, R35, 0x1, R36, P0 ;  /* 0x0000000123127824 */ /* 0x000fe200000e0624 */
[----:B------:R-:W-:Y:S01]  /*240e0*/  ISETP.GE.U32.AND P0, PT, R32, R30, PT ;  /* 0x0000001e2000720c */ /* 0x000fe20003f06070 */
[----:B------:R-:W-:Y:S01]  /*240f0*/  IMAD.MOV.U32 R30, RZ, RZ, RZ ;  /* 0x000000ffff1e7224 */ /* 0x000fe200078e00ff */
[----:B------:R-:W-:Y:S01]  /*24100*/  ISETP.GE.U32.AND P1, PT, R28, R37, PT ;  /* 0x000000251c00720c */ /* 0x000fe20003f26070 */
[----:B------:R-:W-:Y:S01]  /*24110*/  IMAD.X R31, RZ, RZ, R18, P2 ;  /* 0x000000ffff1f7224 */ /* 0x000fe200010e0612 */
[----:B------:R-:W-:Y:S01]  /*24120*/  ISETP.LT.U32.AND P2, PT, R37, R32, PT ;  /* 0x000000202500720c */ /* 0x000fe20003f41070 */
[----:B------:R-:W-:Y:S01]  /*24130*/  IMAD.MOV.U32 R32, RZ, RZ, R19 ;  /* 0x000000ffff207224 */ /* 0x000fe200078e0013 */
[----:B------:R-:W-:Y:S02]  /*24140*/  ISETP.GE.U32.AND.EX P0, PT, R35, R34, PT, P0 ;  /* 0x000000222300720c */ /* 0x000fe40003f06100 */
        /* <DEDUP_REMOVED lines=62> */
.L_x_673:
[----:B------:R-:W-:Y:S01]  /*24530*/  IMAD.MOV.U32 R18, RZ, RZ, R23 ;  /* 0x000000ffff127224 */ /* 0x000fe200078e0017 */
[----:B------:R-:W-:Y:S01]  /*24540*/  IADD3 R10, P1, PT, R27, R10, RZ ;  /* 0x0000000a1b0a7210 */ /* 0x000fe20007f3e0ff */
[----:B------:R-:W-:Y:S01]  /*24550*/  IMAD.MOV.U32 R19, RZ, RZ, R25 ;  /* 0x000000ffff137224 */ /* 0x000fe200078e0019 */
[----:B------:R-:W2:Y:S01]  /*24560*/  LDCU.64 UR8, c[0x3][0x18] ;  /* 0x00c00300ff0877ac */ /* 0x000ea20008000a00 */
[----:B------:R-:W-:Y:S01]  /*24570*/  IMAD.WIDE.U32 R18, R2, R2, R18 ;  /* 0x0000000202127225 */ /* 0x000fe200078e0012 */
[----:B------:R-:W-:-:S03]  /*24580*/  UMOV UR4, URZ ;  /* 0x000000ff00047c82 */ /* 0x000fc60008000000 */
[----:B------:R-:W-:Y:S01]  /*24590*/  IMAD.IADD R16, R16, 0x1, R19 ;  /* 0x0000000110107824 */ /* 0x000fe200078e0213 */
[----:B------:R-:W-:-:S04]  /*245a0*/  ISETP.GE.U32.AND P0, PT, R18, R23, PT ;  /* 0x000000171200720c */ /* 0x000fc80003f06070 */
[----:B------:R-:W-:-:S04]  /*245b0*/  ISETP.GE.U32.AND.EX P0, PT, R16, R25, PT, P0 ;  /* 0x000000191000720c */ /* 0x000fc80003f06100 */
[----:B------:R-:W-:-:S04]  /*245c0*/  SEL R17, RZ, 0x1, P0 ;  /* 0x00000001ff117807 */ /* 0x000fc80000000000 */
[----:B------:R-:W-:Y:S01]  /*245d0*/  IADD3 R54, P2, PT, R10, R17, RZ ;  /* 0x000000110a367210 */ /* 0x000fe20007f5e0ff */
[----:B------:R-:W-:Y:S01]  /*245e0*/  IMAD.X R17, R24, 0x1, R9, P1 ;  /* 0x0000000118117824 */ /* 0x000fe200008e0609 */
        /* <DEDUP_REMOVED lines=24> */
[----:B--2---:R-:W-:Y:S02]  /*24770*/  ISETP.GT.U32.AND P0, PT, R10, UR8, PT ;  /* 0x000000080a007c0c */ /* 0x004fe4000bf04070 */
        /* <DEDUP_REMOVED lines=9> */
[----:B------:R-:W-:Y:S05]  /*24810*/  @!P0 BRA `(.L_x_675) ;  /* 0x0000000800a08947 */ /* 0x000fea0003800000 */
[----:B------:R-:W2:Y:S02]  /*24820*/  LDCU.64 UR4, c[0x3][0x10] ;  /* 0x00c00200ff0477ac */ /* 0x000ea40008000a00 */
[----:B--2---:R-:W-:-:S04]  /*24830*/  ISETP.GT.U32.AND P0, PT, R51, UR4, PT ;  /* 0x0000000433007c0c */ /* 0x004fc8000bf04070 */
[----:B------:R-:W-:-:S13]  /*24840*/  ISETP.GT.U32.AND.EX P0, PT, R11, UR5, PT, P0 ;  /* 0x000000050b007c0c */ /* 0x000fda000bf04100 */
[----:B------:R-:W-:Y:S05]  /*24850*/  @P0 BRA `(.L_x_674) ;  /* 0x00000000002c0947 */ /* 0x000fea0003800000 */
[----:B-1----:R-:W1:Y:S01]  /*24860*/  LDCU.128 UR12, c[0x3][URZ] ;  /* 0x00c00000ff0c77ac */ /* 0x002e620008000c00 */
[----:B------:R-:W-:-:S04]  /*24870*/  ISETP.GE.U32.AND P1, PT, R51, UR4, PT ;  /* 0x0000000433007c0c */ /* 0x000fc8000bf26070 */
[----:B------:R-:W-:Y:S02]  /*24880*/  ISETP.GE.U32.AND.EX P1, PT, R11, UR5, PT, P1 ;  /* 0x000000050b007c0c */ /* 0x000fe4000bf26110 */
[----:B-1----:R-:W-:Y:S02]  /*24890*/  ISETP.GE.U32.AND P0, PT, R17, UR12, PT ;  /* 0x0000000c11007c0c */ /* 0x002fe4000bf06070 */
[C---:B------:R-:W-:Y:S02]  /*248a0*/  ISETP.GT.U32.AND P2, PT, R54.reuse, UR14, PT ;  /* 0x0000000e36007c0c */ /* 0x040fe4000bf44070 */
[----:B------:R-:W-:Y:S02]  /*248b0*/  ISETP.LT.U32.AND P3, PT, R54, UR14, PT ;  /* 0x0000000e36007c0c */ /* 0x000fe4000bf61070 */
[----:B------:R-:W-:Y:S02]  /*248c0*/  ISETP.GE.U32.AND.EX P0, PT, R16, UR13, PT, P0 ;  /* 0x0000000d10007c0c */ /* 0x000fe4000bf06100 */
[----:B------:R-:W-:-:S02]  /*248d0*/  ISETP.GT.U32.AND.EX P2, PT, R9, UR15, PT, P2 ;  /* 0x0000000f09007c0c */ /* 0x000fc4000bf44120 */
[----:B------:R-:W-:-:S04]  /*248e0*/  ISETP.LT.U32.OR.EX P0, PT, R9, UR15, !P0, P3 ;  /* 0x0000000f09007c0c */ /* 0x000fc8000c701530 */
[----:B------:R-:W-:-:S13]  /*248f0*/  PLOP3.LUT P0, PT, P1, P2, P0, 0x2f, 0x0 ;  /* 0x000000000000781c */ /* 0x000fda0000f04507 */
[----:B------:R-:W-:Y:S05]  /*24900*/  @P0 BRA `(.L_x_675) ;  /* 0x0000000800640947 */ /* 0x000fea0003800000 */
.L_x_674:
[----:B------:R-:W2:Y:S01]  /*24910*/  LDC.64 R18, c[0x3][RZ] ;  /* 0x00c00000ff127b82 */ /* 0x000ea20000000a00 */
[----:B------:R-:W-:-:S07]  /*24920*/  ISETP.LT.U32.AND P4, PT, R10, UR8, PT ;  /* 0x000000080a007c0c */ /* 0x000fce000bf81070 */
        /* <DEDUP_REMOVED lines=29> */
[----:B------:R-:W-:Y:S01]  /*24b00*/  SEL R24, RZ, 0xffffffff, P0 ;  /* 0xffffffffff187807 */ /* 0x000fe20000000000 */
[----:B------:R-:W-:Y:S01]  /*24b10*/  IMAD.X R55, R55, 0x1, R26, P2 ;  /* 0x0000000137377824 */ /* 0x000fe200010e061a */
[----:B------:R-:W-:Y:S01]  /*24b20*/  ISETP.GT.U32.AND P0, PT, R10, UR8, PT ;  /* 0x000000080a007c0c */ /* 0x000fe2000bf04070 */
[----:B------:R-:W-:Y:S01]  /*24b30*/  IMAD.X R34, R9, 0x1, R34, P3 ;  /* 0x0000000109227824 */ /* 0x000fe200018e0622 */
[----:B------:R-:W-:-:S02]  /*24b40*/  ISETP.NE.U32.AND P1, PT, R32, RZ, PT ;  /* 0x000000ff2000720c */ /* 0x000fc40003f25070 */
[----:B------:R-:W-:Y:S02]  /*24b50*/  ISETP.GT.U32.AND.EX P0, PT, R55, UR9, PT, P0 ;  /* 0x0000000937007c0c */ /* 0x000fe4000bf04100 */
[----:B------:R-:W-:Y:S02]  /*24b60*/  IADD3 R54, P3, PT, R24, R25, RZ ;  /* 0x0000001918367210 */ /* 0x000fe40007f7e0ff */
[----:B------:R-:W-:Y:S02]  /*24b70*/  ISETP.NE.OR.EX P0, PT, R34, RZ, P0, P1 ;  /* 0x000000ff2200720c */ /* 0x000fe40000705710 */
[----:B------:R-:W-:Y:S01]  /*24b80*/  IADD3 R17, P2, PT, R17, -R18, RZ ;  /* 0x8000001211117210 */ /* 0x000fe20007f5e0ff */
[----:B------:R-:W-:Y:S01]  /*24b90*/  IMAD.X R9, R24, 0x1, R27, P3 ;  /* 0x0000000118097824 */ /* 0x000fe200018e061b */
[----:B------:R-:W-:-:S03]  /*24ba0*/  IADD3 R51, P4, PT, R11, R28, RZ ;  /* 0x0000001c0b337210 */ /* 0x000fc60007f9e0ff */
[----:B------:R-:W-:Y:S02]  /*24bb0*/  IMAD.X R24, R16, 0x1, ~R19, P2 ;  /* 0x0000000110187824 */ /* 0x000fe400010e0e13 */
[----:B------:R-:W-:-:S04]  /*24bc0*/  IMAD.X R11, R11, 0x1, R30, P4 ;  /* 0x000000010b0b7824 */ /* 0x000fc800020e061e */
        /* <DEDUP_REMOVED lines=21> */
.L_x_676:
        /* <DEDUP_REMOVED lines=60> */
.L_x_677:
        /* <DEDUP_REMOVED lines=28> */
.L_x_675:
        /* <DEDUP_REMOVED lines=10> */
[C---:B------:R-:W-:Y:S02]  /*25340*/  IMAD R33, R16.reuse, R7, R30 ;  /* 0x0000000710217224 */ /* 0x040fe400078e021e */
[----:B------:R-:W-:-:S04]  /*25350*/  IMAD.WIDE.U32 R28, R16, R5, RZ ;  /* 0x00000005101c7225 */ /* 0x000fc800078e00ff */
[----:B------:R-:W-:Y:S01]  /*25360*/  IMAD.WIDE.U32 R20, R17, R7, RZ ;  /* 0x0000000711147225 */ /* 0x000fe200078e00ff */
[----:B------:R-:W-:-:S03]  /*25370*/  IADD3 R20, P3, PT, R18, R26, RZ ;  /* 0x0000001a12147210 */ /* 0x000fc60007f7e0ff */
[----:B------:R-:W-:-:S04]  /*25380*/  IMAD.WIDE.U32 R22, P0, R17, R3, R24 ;  /* 0x0000000311167225 */ /* 0x000fc80007800018 */
[----:B------:R-:W-:Y:S01]  /*25390*/  IMAD.IADD R27, R27, 0x1, R33 ;  /* 0x000000011b1b7824 */ /* 0x000fe200078e0221 */
[----:B------:R-:W-:Y:S01]  /*253a0*/  IADD3 RZ, P1, PT, R21, R22, RZ ;  /* 0x0000001615ff7210 */ /* 0x000fe20007f3e0ff */
[----:B------:R-:W-:-:S04]  /*253b0*/  IMAD.WIDE.U32 R24, P2, R17, R8, R28 ;  /* 0x0000000811187225 */ /* 0x000fc8000784001c */
[----:B------:R-:W-:Y:S01]  /*253c0*/  IMAD.X R29, RZ, RZ, RZ, P0 ;  /* 0x000000ffff1d7224 */ /* 0x000fe200000e06ff */
[----:B------:R-:W-:Y:S01]  /*253d0*/  ISETP.GE.U32.AND P0, PT, R20, R26, PT ;  /* 0x0000001a1400720c */ /* 0x000fe20003f06070 */
[----:B------:R-:W-:Y:S02]  /*253e0*/  IMAD.X R21, R27, 0x1, R19, P3 ;  /* 0x000000011b157824 */ /* 0x000fe400018e0613 */
[----:B------:R-:W-:Y:S02]  /*253f0*/  IMAD.MOV.U32 R28, RZ, RZ, R23 ;  /* 0x000000ffff1c7224 */ /* 0x000fe400078e0017 */
[----:B------:R-:W-:Y:S01]  /*25400*/  IMAD R18, R8, R17, RZ ;  /* 0x0000001108127224 */ /* 0x000fe200078e02ff */
[----:B------:R-:W-:Y:S01]  /*25410*/  ISETP.GE.U32.AND.EX P0, PT, R21, R27, PT, P0 ;  /* 0x0000001b1500720c */ /* 0x000fe20003f06100 */
[----:B------:R-:W-:-:S03]  /*25420*/  IMAD.WIDE.U32 R30, R17, R5, RZ ;  /* 0x00000005111e7225 */ /* 0x000fc600078e00ff */
[----:B------:R-:W-:Y:S01]  /*25430*/  SEL R37, RZ, 0x1, P0 ;  /* 0x00000001ff257807 */ /* 0x000fe20000000000 */
[----:B------:R-:W-:Y:S01]  /*25440*/  IMAD.WIDE.U32 R22, R16, R4, RZ ;  /* 0x0000000410167225 */ /* 0x000fe200078e00ff */
[----:B------:R-:W-:-:S03]  /*25450*/  IADD3 RZ, P3, PT, R31, R24, RZ ;  /* 0x000000181fff7210 */ /* 0x000fc60007f7e0ff */
[----:B------:R-:W-:-:S04]  /*25460*/  IMAD.WIDE.U32 R26, R5, R17, RZ ;  /* 0x00000011051a7225 */ /* 0x000fc800078e00ff */
[C---:B------:R-:W-:Y:S02]  /*25470*/  IMAD R33, R16.reuse, R5, R18 ;  /* 0x0000000510217224 */ /* 0x040fe400078e0212 */
[----:B------:R-:W-:-:S04]  /*25480*/  IMAD.WIDE.U32.X R28, R16, R3, R28, P1 ;  /* 0x00000003101c7225 */ /* 0x000fc800008e041c */
[----:B------:R-:W-:Y:S01]  /*25490*/  IMAD.IADD R33, R27, 0x1, R33 ;  /* 0x000000011b217824 */ /* 0x000fe200078e0221 */
[----:B------:R-:W-:Y:S01]  /*254a0*/  IADD3 R36, P0, P5, R26, R28, R37 ;  /* 0x0000001c1a247210 */ /* 0x000fe20007d1e025 */
[----:B------:R-:W-:-:S03]  /*254b0*/  IMAD.WIDE.U32 R30, R17, R4, RZ ;  /* 0x00000004111e7225 */ /* 0x000fc600078e00ff */
[----:B------:R-:W-:Y:S01]  /*254c0*/  IADD3.X R37, PT, PT, R33, R29, RZ, P0, P5 ;  /* 0x0000001d21257210 */ /* 0x000fe200007ea4ff */
[----:B------:R-:W-:-:S04]  /*254d0*/  IMAD.WIDE.U32 R22, P1, R17, R6, R22 ;  /* 0x0000000611167225 */ /* 0x000fc80007820016 */
[----:B------:R-:W-:Y:S01]  /*254e0*/  IMAD.WIDE.U32 R18, R54, R2, R20 ;  /* 0x0000000236127225 */ /* 0x000fe200078e0014 */
[----:B------:R-:W-:-:S03]  /*254f0*/  IADD3 RZ, P4, PT, R31, R22, RZ ;  /* 0x000000161fff7210 */ /* 0x000fc60007f9e0ff */
[----:B------:R-:W-:Y:S01]  /*25500*/  IMAD.X R27, RZ, RZ, RZ, P2 ;  /* 0x000000ffff1b7224 */ /* 0x000fe200010e06ff */
[----:B------:R-:W-:Y:S01]  /*25510*/  ISETP.GE.U32.AND P0, PT, R18, R20, PT ;  /* 0x000000141200720c */ /* 0x000fe20003f06070 */
[----:B------:R-:W-:Y:S01]  /*25520*/  IMAD.WIDE.U32 R30, R9, R2, RZ ;  /* 0x00000002091e7225 */ /* 0x000fe200078e00ff */
[----:B------:R-:W-:-:S03]  /*25530*/  ISETP.GE.U32.AND P2, PT, R36, R26, PT ;  /* 0x0000001a2400720c */ /* 0x000fc60003f46070 */
[----:B------:R-:W-:Y:S01]  /*25540*/  IMAD R20, R50, R54, RZ ;  /* 0x0000003632147224 */ /* 0x000fe200078e02ff */
[----:B------:R-:W-:Y:S01]  /*25550*/  ISETP.GE.U32.AND.EX P2, PT, R37, R33, PT, P2 ;  /* 0x000000212500720c */ /* 0x000fe20003f46120 */
[----:B------:R-:W-:Y:S02]  /*25560*/  IMAD.MOV.U32 R26, RZ, RZ, R25 ;  /* 0x000000ffff1a7224 */ /* 0x000fe400078e0019 */
[-C--:B------:R-:W-:Y:S02]  /*25570*/  IMAD R57, R9, R2.reuse, R20 ;  /* 0x0000000209397224 */ /* 0x080fe400078e0214 */
[----:B------:R-:W-:Y:S02]  /*25580*/  IMAD R33, R6, R17, RZ ;  /* 0x0000001106217224 */ /* 0x000fe400078e02ff */
[----:B------:R-:W-:-:S04]  /*25590*/  IMAD.WIDE.U32 R24, R54, R2, RZ ;  /* 0x0000000236187225 */ /* 0x000fc800078e00ff */
[----:B------:R-:W-:-:S04]  /*255a0*/  IMAD.WIDE.U32 R30, P5, R54, R50, R30 ;  /* 0x00000032361e7225 */ /* 0x000fc800078a001e */
[----:B------:R-:W-:Y:S02]  /*255b0*/  IMAD.IADD R57, R19, 0x1, R57 ;  /* 0x0000000113397824 */ /* 0x000fe400078e0239 */
[----:B------:R-:W-:-:S03]  /*255c0*/  IMAD.WIDE.U32 R28, R4, R17, RZ ;  /* 0x00000011041c7225 */ /* 0x000fc600078e00ff */
[----:B------:R-:W-:Y:S01]  /*255d0*/  ISETP.GE.U32.AND.EX P0, PT, R57, R21, PT, P0 ;  /* 0x000000153900720c */ /* 0x000fe20003f06100 */
[C---:B------:R-:W-:Y:S01]  /*255e0*/  IMAD R35, R16.reuse, R4, R33 ;  /* 0x0000000410237224 */ /* 0x040fe200078e0221 */
[----:B------:R-:W-:Y:S01]  /*255f0*/  SEL R33, RZ, 0x1, P2 ;  /* 0x00000001ff217807 */ /* 0x000fe20001000000 */
[----:B------:R-:W-:Y:S01]  /*25600*/  IMAD.WIDE.U32.X R26, R16, R8, R26, P3 ;  /* 0x00000008101a7225 */ /* 0x000fe200018e041a */
[----:B------:R-:W-:-:S03]  /*25610*/  SEL R21, RZ, 0x1, P0 ;  /* 0x00000001ff157807 */ /* 0x000fc60000000000 */
[----:B------:R-:W-:Y:S01]  /*25620*/  IMAD.X R41, RZ, RZ, RZ, P5 ;  /* 0x000000ffff297224 */ /* 0x000fe200028e06ff */
[----:B------:R-:W-:Y:S01]  /*25630*/  IADD3 RZ, P5, PT, R25, R30, RZ ;  /* 0x0000001e19ff7210 */ /* 0x000fe20007fbe0ff */
[----:B------:R-:W-:Y:S01]  /*25640*/  IMAD.MOV.U32 R40, RZ, RZ, R31 ;  /* 0x000000ffff287224 */ /* 0x000fe200078e001f */
[----:B------:R-:W-:Y:S01]  /*25650*/  IADD3 R32, P2, P3, R28, R26, R33 ;  /* 0x0000001a1c207210 */ /* 0x000fe20007b5e021 */
[----:B------:R-:W-:Y:S02]  /*25660*/  IMAD R20, R3, R54, RZ ;  /* 0x0000003603147224 */ /* 0x000fe400078e02ff */
[----:B------:R-:W-:Y:S02]  /*25670*/  IMAD.IADD R48, R29, 0x1, R35 ;  /* 0x000000011d307824 */ /* 0x000fe400078e0223 */
[----:B------:R-:W-:-:S03]  /*25680*/  IMAD.WIDE.U32 R46, R9, R7, RZ ;  /* 0x00000007092e7225 */ /* 0x000fc600078e00ff */
[----:B------:R-:W-:Y:S01]  /*25690*/  IADD3.X R33, PT, PT, R48, R27, RZ, P2, P3 ;  /* 0x0000001b30217210 */ /* 0x000fe200017e64ff */
[----:B------:R-:W-:-:S04]  /*256a0*/  IMAD.WIDE.U32 R44, R9, R5, RZ ;  /* 0x00000005092c7225 */ /* 0x000fc800078e00ff */
[-C--:B------:R-:W-:Y:S02]  /*256b0*/  IMAD R49, R9, R7.reuse, R20 ;  /* 0x0000000709317224 */ /* 0x080fe400078e0214 */
[----:B------:R-:W-:-:S04]  /*256c0*/  IMAD.WIDE.U32 R30, R54, R7, R36 ;  /* 0x00000007361e7225 */ /* 0x000fc800078e0024 */
[----:B------:R-:W-:-:S04]  /*256d0*/  IMAD.WIDE.U32.X R40, R9, R50, R40, P5 ;  /* 0x0000003209287225 */ /* 0x000fc800028e0428 */
[----:B------:R-:W-:Y:S01]  /*256e0*/  IMAD.WIDE.U32 R26, R54, R7, RZ ;  /* 0x00000007361a7225 */ /* 0x000fe200078e00ff */
[----:B------:R-:W-:-:S03]  /*256f0*/  IADD3 R26, P3, P5, R30, R40, R21 ;  /* 0x000000281e1a7210 */ /* 0x000fc60007d7e015 */
[----:B------:R-:W-:-:S04]  /*25700*/  IMAD.WIDE.U32 R46, P2, R54, R3, R46 ;  /* 0x00000003362e7225 */ /* 0x000fc8000784002e */
[----:B------:R-:W-:Y:S02]  /*25710*/  IMAD.IADD R49, R31, 0x1, R49 ;  /* 0x000000011f317824 */ /* 0x000fe400078e0231 */
[----:B------:R-:W-:-:S04]  /*25720*/  IMAD.WIDE.U32 R34, R54, R5, RZ ;  /* 0x0000000536227225 */ /* 0x000fc800078e00ff */
[----:B------:R-:W-:-:S04]  /*25730*/  IMAD.WIDE.U32 R44, P6, R54, R8, R44 ;  /* 0x00000008362c7225 */ /* 0x000fc800078c002c */
[----:B------:R-:W-:Y:S01]  /*25740*/  IMAD.X R21, RZ, RZ, RZ, P1 ;  /* 0x000000ffff157224 */ /* 0x000fe200008e06ff */
[----:B------:R-:W-:Y:S01]  /*25750*/  IADD3 RZ, P1, PT, R27, R46, RZ ;  /* 0x0000002e1bff7210 */ /* 0x000fe20007f3e0ff */
[----:B------:R-:W-:Y:S01]  /*25760*/  IMAD.MOV.U32 R20, RZ, RZ, R23 ;  /* 0x000000ffff147224 */ /* 0x000fe200078e0017 */
[----:B------:R-:W-:Y:S01]  /*25770*/  IADD3.X R27, PT, PT, R49, R41, RZ, P3, P5 ;  /* 0x00000029311b7210 */ /* 0x000fe20001fea4ff */
[----:B------:R-:W-:Y:S01]  /*25780*/  IMAD.WIDE.U32 R24, R9, R4, RZ ;  /* 0x0000000409187225 */ /* 0x000fe200078e00ff */
[----:B------:R-:W-:-:S03]  /*25790*/  IADD3 RZ, P5, PT, R35, R44, RZ ;  /* 0x0000002c23ff7210 */ /* 0x000fc60007fbe0ff */
[----:B------:R-:W-:-:S04]  /*257a0*/  IMAD.WIDE.U32 R34, R11, R2, RZ ;  /* 0x000000020b227225 */ /* 0x000fc800078e00ff */
[----:B------:R-:W-:-:S04]  /*257b0*/  IMAD.WIDE.U32.X R20, R16, R6, R20, P4 ;  /* 0x0000000610147225 */ /* 0x000fc800020e0414 */
[----:B------:R-:W-:-:S04]  /*257c0*/  IMAD.WIDE.U32 R22, R51, R2, RZ ;  /* 0x0000000233167225 */ /* 0x000fc800078e00ff */
[----:B------:R-:W-:-:S04]  /*257d0*/  IMAD.WIDE.U32 R34, P4, R51, R50, R34 ;  /* 0x0000003233227225 */ /* 0x000fc80007880022 */
[----:B------:R-:W-:-:S04]  /*257e0*/  IMAD.WIDE.U32 R38, R54, R4, RZ ;  /* 0x0000000436267225 */ /* 0x000fc800078e00ff */
[----:B------:R-:W-:-:S04]  /*257f0*/  IMAD.WIDE.U32 R24, P0, R54, R6, R24 ;  /* 0x0000000636187225 */ /* 0x000fc80007800018 */
[----:B------:R-:W-:Y:S01]  /*25800*/  IMAD.WIDE.U32 R40, R11, R7, RZ ;  /* 0x000000070b287225 */ /* 0x000fe200078e00ff */
[----:B------:R-:W-:-:S03]  /*25810*/  IADD3 RZ, P3, PT, R39, R24, RZ ;  /* 0x0000001827ff7210 */ /* 0x000fc60007f7e0ff */
[----:B------:R-:W-:Y:S01]  /*25820*/  IMAD.X R29, RZ, RZ, RZ, P6 ;  /* 0x000000ffff1d7224 */ /* 0x000fe200030e06ff */
[----:B------:R-:W-:Y:S01]  /*25830*/  IADD3 RZ, P6, PT, R23, R34, RZ ;  /* 0x0000002217ff7210 */ /* 0x000fe20007fde0ff */
[----:B------:R-:W-:Y:S01]  /*25840*/  IMAD.X R23, RZ, RZ, RZ, P0 ;  /* 0x000000ffff177224 */ /* 0x000fe200000e06ff */
[----:B------:R-:W-:Y:S01]  /*25850*/  ISETP.GE.U32.AND P0, PT, R32, R28, PT ;  /* 0x0000001c2000720c */ /* 0x000fe20003f06070 */
[----:B------:R-:W-:Y:S02]  /*25860*/  IMAD.X R39, RZ, RZ, RZ, P2 ;  /* 0x000000ffff277224 */ /* 0x000fe400010e06ff */
[----:B------:R-:W-:Y:S01]  /*25870*/  IMAD.WIDE.U32 R42, R51, R7, RZ ;  /* 0x00000007332a7225 */ /* 0x000fe200078e00ff */
[----:B------:R-:W-:-:S03]  /*25880*/  ISETP.GE.U32.AND.EX P0, PT, R33, R48, PT, P0 ;  /* 0x000000302100720c */ /* 0x000fc60003f06100 */
[----:B------:R-:W-:-:S04]  /*25890*/  IMAD.WIDE.U32 R40, P2, R51, R3, R40 ;  /* 0x0000000333287225 */ /* 0x000fc80007840028 */
[----:B------:R-:W-:Y:S01]  /*258a0*/  IMAD.X R31, RZ, RZ, RZ, P4 ;  /* 0x000000ffff1f7224 */ /* 0x000fe200020e06ff */
[----:B------:R-:W-:Y:S01]  /*258b0*/  IADD3 RZ, P4, PT, R43, R40, RZ ;  /* 0x000000282bff7210 */ /* 0x000fe20007f9e0ff */
[----:B------:R-:W-:Y:S01]  /*258c0*/  IMAD.MOV.U32 R22, RZ, RZ, R25 ;  /* 0x000000ffff167224 */ /* 0x000fe200078e0019 */
[----:B------:R-:W-:Y:S01]  /*258d0*/  SEL R43, RZ, 0x1, P0 ;  /* 0x00000001ff2b7807 */ /* 0x000fe20000000000 */
[----:B------:R-:W-:Y:S01]  /*258e0*/  IMAD.X R25, RZ, RZ, RZ, P2 ;  /* 0x000000ffff197224 */ /* 0x000fe200010e06ff */
[----:B------:R-:W-:Y:S01]  /*258f0*/  ISETP.GE.U32.AND P0, PT, R30, R36, PT ;  /* 0x000000241e00720c */ /* 0x000fe20003f06070 */
[----:B------:R-:W-:Y:S01]  /*25900*/  IMAD.MOV.U32 R38, RZ, RZ, R47 ;  /* 0x000000ffff267224 */ /* 0x000fe200078e002f */
        /* <DEDUP_REMOVED lines=8> */
[----:B------:R-:W-:Y:S01]  /*25990*/  IMAD R40, R8, R54, RZ ;  /* 0x0000003608287224 */ /* 0x000fe200078e02ff */
[----:B------:R-:W-:Y:S01]  /*259a0*/  IADD3 R34, P0, PT, R43, R20, RZ ;  /* 0x000000142b227210 */ /* 0x000fe20007f1e0ff */
[----:B------:R-:W-:Y:S01]  /*259b0*/  IMAD.WIDE.U32 R38, R54, R5, R32 ;  /* 0x0000000536267225 */ /* 0x000fe200078e0020 */
[----:B------:R-:W-:-:S03]  /*259c0*/  IADD3 R41, P1, P2, R41, R36, R35 ;  /* 0x0000002429297210 */ /* 0x000fc60007a3e023 */
[----:B------:R-:W-:Y:S02]  /*259d0*/  IMAD R36, R50, R51, RZ ;  /* 0x0000003332247224 */ /* 0x000fe400078e02ff */
[----:B------:R-:W-:Y:S01]  /*259e0*/  IMAD.X R35, RZ, RZ, R21, P0 ;  /* 0x000000ffff237224 */ /* 0x000fe200000e0615 */
[----:B------:R-:W-:Y:S01]  /*259f0*/  ISETP.GE.U32.AND P0, PT, R38, R32, PT ;  /* 0x000000202600720c */ /* 0x000fe20003f06070 */
[----:B------:R-:W-:Y:S01]  /*25a00*/  IMAD R43, R9, R5, R40 ;  /* 0x00000005092b7224 */ /* 0x000fe200078e0228 */
[----:B------:R-:W-:Y:S01]  /*25a10*/  IADD3.X R32, PT, PT, RZ, R37, RZ, P1, P2 ;  /* 0x00000025ff207210 */ /* 0x000fe20000fe44ff */
[----:B------:R-:W-:Y:S02]  /*25a20*/  IMAD.MOV.U32 R28, RZ, RZ, R45 ;  /* 0x000000ffff1c7224 */ /* 0x000fe400078e002d */
[----:B------:R-:W-:Y:S01]  /*25a30*/  IMAD R45, R11, R2, R36 ;  /* 0x000000020b2d7224 */ /* 0x000fe200078e0224 */
[----:B------:R-:W-:Y:S01]  /*25a40*/  IADD3 R36, P2, PT, R41, R38, RZ ;  /* 0x0000002629247210 */ /* 0x000fe20007f5e0ff */
[----:B------:R-:W-:-:S02]  /*25a50*/  IMAD.IADD R39, R39, 0x1, R43 ;  /* 0x0000000127277824 */ /* 0x000fc400078e022b */
[----:B------:R-:W-:-:S03]  /*25a60*/  IMAD.WIDE.U32 R20, R51, R2, R26 ;  /* 0x0000000233147225 */ /* 0x000fc600078e001a */
[C---:B------:R-:W-:Y:S01]  /*25a70*/  ISETP.GE.U32.AND.EX P0, PT, R39.reuse, R33, PT, P0 ;  /* 0x000000212700720c */ /* 0x040fe20003f06100 */
[----:B------:R-:W-:Y:S01]  /*25a80*/  IMAD.X R37, R39, 0x1, R32, P2 ;  /* 0x0000000127257824 */ /* 0x000fe200010e0620 */
[----:B------:R-:W-:Y:S01]  /*25a90*/  ISETP.GE.U32.AND P2, PT, R36, R38, PT ;  /* 0x000000262400720c */ /* 0x000fe20003f46070 */
[----:B------:R-:W-:Y:S01]  /*25aa0*/  IMAD.IADD R56, R21, 0x1, R45 ;  /* 0x0000000115387824 */ /* 0x000fe200078e022d */
[----:B------:R-:W-:Y:S01]  /*25ab0*/  ISETP.GE.U32.AND P1, PT, R20, R26, PT ;  /* 0x0000001a1400720c */ /* 0x000fe20003f26070 */
[----:B------:R-:W-:Y:S01]  /*25ac0*/  IMAD R26, R3, R51, RZ ;  /* 0x00000033031a7224 */ /* 0x000fe200078e02ff */
[----:B------:R-:W-:Y:S01]  /*25ad0*/  ISETP.GE.U32.AND.EX P2, PT, R37, R39, PT, P2 ;  /* 0x000000272500720c */ /* 0x000fe20003f46120 */
[----:B------:R-:W-:Y:S01]  /*25ae0*/  IMAD.WIDE.U32 R32, R54, R4, R34 ;  /* 0x0000000436207225 */ /* 0x000fe200078e0022 */
[----:B------:R-:W-:Y:S02]  /*25af0*/  ISETP.GE.U32.AND.EX P1, PT, R56, R27, PT, P1 ;  /* 0x0000001b3800720c */ /* 0x000fe40003f26110 */
[----:B------:R-:W-:Y:S01]  /*25b00*/  SEL R38, RZ, 0x1, P0 ;  /* 0x00000001ff267807 */ /* 0x000fe20000000000 */
[----:B------:R-:W-:Y:S01]  /*25b10*/  IMAD R43, R11, R7, R26 ;  /* 0x000000070b2b7224 */ /* 0x000fe200078e021a */
[----:B------:R-:W-:Y:S01]  /*25b20*/  SEL R41, RZ, 0x1, P2 ;  /* 0x00000001ff297807 */ /* 0x000fe20001000000 */
[----:B------:R-:W-:Y:S01]  /*25b30*/  IMAD.WIDE.U32.X R28, R9, R8, R28, P5 ;  /* 0x00000008091c7225 */ /* 0x000fe200028e041c */
[----:B------:R-:W-:-:S02]  /*25b40*/  SEL R39, RZ, 0x1, P1 ;  /* 0x00000001ff277807 */ /* 0x000fc40000800000 */
[----:B------:R-:W-:Y:S01]  /*25b50*/  ISETP.GE.U32.AND P0, PT, R32, R34, PT ;  /* 0x000000222000720c */ /* 0x000fe20003f06070 */
[----:B------:R-:W-:-:S04]  /*25b60*/  IMAD.WIDE.U32 R26, R51, R7, R36 ;  /* 0x00000007331a7225 */ /* 0x000fc800078e0024 */
[----:B------:R-:W-:Y:S01]  /*25b70*/  IMAD.WIDE.U32.X R30, R11, R50, R30, P6 ;  /* 0x000000320b1e7225 */ /* 0x000fe200030e041e */
[----:B------:R-:W-:-:S03]  /*25b80*/  IADD3 R41, P5, P6, R41, R28, R38 ;  /* 0x0000001c29297210 */ /* 0x000fc60007ebe026 */
[----:B------:R-:W-:Y:S01]  /*25b90*/  IMAD.IADD R27, R27, 0x1, R43 ;  /* 0x000000011b1b7824 */ /* 0x000fe200078e022b */
[----:B------:R-:W-:Y:S01]  /*25ba0*/  IADD3 R30, P1, P2, R26, R30, R39 ;  /* 0x0000001e1a1e7210 */ /* 0x000fe20007a3e027 */
[----:B------:R-:W-:Y:S01]  /*25bb0*/  IMAD R34, R6, R54, RZ ;  /* 0x0000003606227224 */ /* 0x000fe200078e02ff */
[----:B------:R-:W-:Y:S01]  /*25bc0*/  IADD3.X R28, PT, PT, RZ, R29, RZ, P5, P6 ;  /* 0x0000001dff1c7210 */ /* 0x000fe20002fec4ff */
[----:B------:R-:W-:Y:S01]  /*25bd0*/  IMAD.WIDE.U32.X R24, R11, R3, R24, P4 ;  /* 0x000000030b187225 */ /* 0x000fe200020e0418 */
        /* <DEDUP_REMOVED lines=9> */
[----:B------:R-:W-:Y:S01]  /*25c70*/  IMAD.WIDE.U32 R26, R11, R5, RZ ;  /* 0x000000050b1a7225 */ /* 0x000fe200078e00ff */
[----:B------:R-:W-:Y:S02]  /*25c80*/  ISETP.GE.U32.AND P2, PT, R36, R32, PT ;  /* 0x000000202400720c */ /* 0x000fe40003f46070 */
[----:B------:R-:W-:Y:S01]  /*25c90*/  SEL R39, RZ, 0x1, P1 ;  /* 0x00000001ff277807 */ /* 0x000fe20000800000 */
[----:B------:R-:W-:Y:S01]  /*25ca0*/  IMAD.X R37, R29, 0x1, R28, P6 ;  /* 0x000000011d257824 */ /* 0x000fe200030e061c */
[----:B------:R-:W-:Y:S01]  /*25cb0*/  SEL R28, RZ, 0x1, P5 ;  /* 0x00000001ff1c7807 */ /* 0x000fe20002800000 */
[----:B------:R-:W-:Y:S01]  /*25cc0*/  IMAD.WIDE.U32 R46, R55, R4, RZ ;  /* 0x00000004372e7225 */ /* 0x000fe200078e00ff */
[----:B------:R-:W-:-:S02]  /*25cd0*/  ISETP.GE.U32.AND.EX P1, PT, R29, R35, PT, P0 ;  /* 0x000000231d00720c */ /* 0x000fc40003f26100 */
[----:B------:R-:W-:Y:S01]  /*25ce0*/  ISETP.GE.U32.AND.EX P2, PT, R37, R29, PT, P2 ;  /* 0x0000001d2500720c */ /* 0x000fe20003f46120 */
[----:B------:R-:W-:Y:S01]  /*25cf0*/  IMAD.WIDE.U32 R26, P0, R51, R8, R26 ;  /* 0x00000008331a7225 */ /* 0x000fe2000780001a */
[----:B------:R-:W-:Y:S02]  /*25d00*/  IADD3 R39, P4, P5, R39, R24, R28 ;  /* 0x0000001827277210 */ /* 0x000fe40007d9e01c */
[----:B------:R-:W-:Y:S01]  /*25d10*/  SEL R33, RZ, 0x1, P2 ;  /* 0x00000001ff217807 */ /* 0x000fe20001000000 */
[----:B------:R-:W-:Y:S01]  /*25d20*/  IMAD.WIDE.U32 R28, R51, R5, RZ ;  /* 0x00000005331c7225 */ /* 0x000fe200078e00ff */
[----:B------:R-:W-:-:S03]  /*25d30*/  SEL R28, RZ, 0x1, P1 ;  /* 0x00000001ff1c7807 */ /* 0x000fc60000800000 */
[----:B------:R-:W-:Y:S01]  /*25d40*/  IMAD R24, R8, R51, RZ ;  /* 0x0000003308187224 */ /* 0x000fe200078e02ff */
[----:B------:R-:W-:Y:S01]  /*25d50*/  IADD3 RZ, P3, PT, R29, R26, RZ ;  /* 0x0000001a1dff7210 */ /* 0x000fe20007f7e0ff */
[----:B------:R-:W-:Y:S01]  /*25d60*/  IMAD.WIDE.U32 R34, R51, R5, R36 ;  /* 0x0000000533227225 */ /* 0x000fe200078e0024 */
[----:B------:R-:W-:Y:S02]  /*25d70*/  IADD3.X R26, PT, PT, RZ, R25, RZ, P4, P5 ;  /* 0x00000019ff1a7210 */ /* 0x000fe400027ea4ff */
[----:B------:R-:W-:Y:S01]  /*25d80*/  IADD3 R28, P2, P6, R33, R22, R28 ;  /* 0x00000016211c7210 */ /* 0x000fe20007e5e01c */
[----:B------:R-:W-:Y:S01]  /*25d90*/  IMAD R41, R11, R5, R24 ;  /* 0x000000050b297224 */ /* 0x000fe200078e0218 */
[----:B------:R-:W-:Y:S01]  /*25da0*/  IADD3 R22, P5, PT, R39, R34, RZ ;  /* 0x0000002227167210 */ /* 0x000fe20007fbe0ff */
[----:B------:R-:W-:Y:S01]  /*25db0*/  IMAD.WIDE.U32 R24, R55, R2, RZ ;  /* 0x0000000237187225 */ /* 0x000fe200078e00ff */
[----:B------:R-:W-:Y:S02]  /*25dc0*/  IADD3.X R29, PT, PT, RZ, R23, RZ, P2, P6 ;  /* 0x00000017ff1d7210 */ /* 0x000fe400017ec4ff */
[----:B------:R-:W-:Y:S01]  /*25dd0*/  ISETP.GE.U32.AND P1, PT, R34, R36, PT ;  /* 0x000000242200720c */ /* 0x000fe20003f26070 */
[----:B------:R-:W-:Y:S01]  /*25de0*/  IMAD.IADD R35, R35, 0x1, R41 ;  /* 0x0000000123237824 */ /* 0x000fe200078e0229 */
[----:B------:R-:W-:Y:S01]  /*25df0*/  ISETP.GE.U32.AND P4, PT, R22, R34, PT ;  /* 0x000000221600720c */ /* 0x000fe20003f86070 */
[----:B------:R-:W-:-:S03]  /*25e00*/  IMAD.WIDE.U32 R32, R11, R4, RZ ;  /* 0x000000040b207225 */ /* 0x000fc600078e00ff */
[----:B------:R-:W-:Y:S01]  /*25e10*/  ISETP.GE.U32.AND.EX P1, PT, R35, R37, PT, P1 ;  /* 0x000000252300720c */ /* 0x000fe20003f26110 */
[----:B------:R-:W-:-:S03]  /*25e20*/  IMAD.WIDE.U32 R38, R10, R2, RZ ;  /* 0x000000020a267225 */ /* 0x000fc600078e00ff */
[----:B------:R-:W-:Y:S01]  /*25e30*/  SEL R63, RZ, 0x1, P1 ;  /* 0x00000001ff3f7807 */ /* 0x000fe20000800000 */
[----:B------:R-:W-:-:S04]  /*25e40*/  IMAD.WIDE.U32 R24, P2, R10, R50, R24 ;  /* 0x000000320a187225 */ /* 0x000fc80007840018 */
[----:B------:R-:W-:Y:S01]  /*25e50*/  IMAD.X R23, R35, 0x1, R26, P5 ;  /* 0x0000000123177824 */ /* 0x000fe200028e061a */
[----:B------:R-:W-:Y:S01]  /*25e60*/  IADD3 RZ, P5, PT, R39, R24, RZ ;  /* 0x0000001827ff7210 */ /* 0x000fe20007fbe0ff */
[----:B------:R-:W-:-:S03]  /*25e70*/  IMAD.WIDE.U32 R36, R51, R4, RZ ;  /* 0x0000000433247225 */ /* 0x000fc600078e00ff */
[----:B------:R-:W-:Y:S01]  /*25e80*/  ISETP.GE.U32.AND.EX P4, PT, R23, R35, PT, P4 ;  /* 0x000000231700720c */ /* 0x000fe20003f86140 */
[----:B------:R-:W-:-:S04]  /*25e90*/  IMAD.WIDE.U32 R32, P6, R51, R6, R32 ;  /* 0x0000000633207225 */ /* 0x000fc800078c0020 */
[----:B------:R-:W-:Y:S01]  /*25ea0*/  IMAD.WIDE.U32 R38, R55, R7, RZ ;  /* 0x0000000737267225 */ /* 0x000fe200078e00ff */
[----:B------:R-:W-:Y:S02]  /*25eb0*/  IADD3 RZ, P1, PT, R37, R32, RZ ;  /* 0x0000002025ff7210 */ /* 0x000fe40007f3e0ff */
[----:B------:R-:W-:Y:S01]  /*25ec0*/  SEL R32, RZ, 0x1, P4 ;  /* 0x00000001ff207807 */ /* 0x000fe20002000000 */
[----:B------:R-:W-:Y:S02]  /*25ed0*/  IMAD R24, R50, R10, RZ ;  /* 0x0000000a32187224 */ /* 0x000fe400078e02ff */
[----:B------:R-:W-:-:S04]  /*25ee0*/  IMAD.WIDE.U32 R38, P4, R10, R3, R38 ;  /* 0x000000030a267225 */ /* 0x000fc80007880026 */
[----:B------:R-:W-:Y:S02]  /*25ef0*/  IMAD.X R45, RZ, RZ, RZ, P6 ;  /* 0x000000ffff2d7224 */ /* 0x000fe400030e06ff */
[----:B------:R-:W-:Y:S02]  /*25f00*/  IMAD.MOV.U32 R40, RZ, RZ, R27 ;  /* 0x000000ffff287224 */ /* 0x000fe400078e001b */
[----:B------:R-:W-:Y:S02]  /*25f10*/  IMAD.MOV.U32 R44, RZ, RZ, R33 ;  /* 0x000000ffff2c7224 */ /* 0x000fe400078e0021 */
[----:B------:R-:W-:-:S04]  /*25f20*/  IMAD.WIDE.U32 R42, R55, R5, RZ ;  /* 0x00000005372a7225 */ /* 0x000fc800078e00ff */
[----:B------:R-:W-:-:S04]  /*25f30*/  IMAD.WIDE.U32 R46, P6, R10, R6, R46 ;  /* 0x000000060a2e7225 */ /* 0x000fc800078c002e */
[----:B------:R-:W-:-:S04]  /*25f40*/  IMAD.WIDE.U32 R26, R10, R2, R30 ;  /* 0x000000020a1a7225 */ /* 0x000fc800078e001e */
[----:B------:R-:W-:Y:S02]  /*25f50*/  IMAD R33, R55, R2, R24 ;  /* 0x0000000237217224 */ /* 0x000fe400078e0218 */
[----:B------:R-:W-:-:S04]  /*25f60*/  IMAD.WIDE.U32 R52, R10, R7, RZ ;  /* 0x000000070a347225 */ /* 0x000fc800078e00ff */
[----:B------:R-:W-:Y:S02]  /*25f70*/  IMAD.X R41, RZ, RZ, RZ, P0 ;  /* 0x000000ffff297224 */ /* 0x000fe400000e06ff */
[----:B------:R-:W-:Y:S02]  /*25f80*/  IMAD.MOV.U32 R48, RZ, RZ, R25 ;  /* 0x000000ffff307224 */ /* 0x000fe400078e0019 */
[----:B------:R-:W-:Y:S02]  /*25f90*/  IMAD.MOV.U32 R52, RZ, RZ, R39 ;  /* 0x000000ffff347224 */ /* 0x000fe400078e0027 */
[----:B------:R-:W-:Y:S01]  /*25fa0*/  IMAD.X R25, RZ, RZ, RZ, P6 ;  /* 0x000000ffff197224 */ /* 0x000fe200030e06ff */
[----:B------:R-:W-:Y:S01]  /*25fb0*/  ISETP.GE.U32.AND P6, PT, R26, R30, PT ;  /* 0x0000001e1a00720c */ /* 0x000fe20003fc6070 */
[----:B------:R-:W-:Y:S02]  /*25fc0*/  IMAD.IADD R39, R27, 0x1, R33 ;  /* 0x000000011b277824 */ /* 0x000fe400078e0221 */
[----:B------:R-:W-:-:S03]  /*25fd0*/  IMAD.WIDE.U32 R42, P0, R10, R8, R42 ;  /* 0x000000080a2a7225 */ /* 0x000fc6000780002a */
[----:B------:R-:W-:Y:S01]  /*25fe0*/  ISETP.GE.U32.AND.EX P6, PT, R39, R31, PT, P6 ;  /* 0x0000001f2700720c */ /* 0x000fe20003fc6160 */
[----:B------:R-:W-:Y:S01]  /*25ff0*/  IMAD.X R49, RZ, RZ, RZ, P2 ;  /* 0x000000ffff317224 */ /* 0x000fe200010e06ff */
[----:B------:R-:W-:Y:S01]  /*26000*/  IADD3 RZ, P2, PT, R53, R38, RZ ;  /* 0x0000002635ff7210 */ /* 0x000fe20007f5e0ff */
[----:B------:R-:W-:Y:S02]  /*26010*/  IMAD R30, R3, R10, RZ ;  /* 0x0000000a031e7224 */ /* 0x000fe400078e02ff */
[----:B------:R-:W-:-:S04]  /*26020*/  IMAD.WIDE.U32.X R40, R11, R8, R40, P3 ;  /* 0x000000080b287225 */ /* 0x000fc800018e0428 */
[----:B------:R-:W-:-:S04]  /*26030*/  IMAD.WIDE.U32 R34, R10, R5, RZ ;  /* 0x000000050a227225 */ /* 0x000fc800078e00ff */
[----:B------:R-:W-:Y:S02]  /*26040*/  IMAD.MOV.U32 R34, RZ, RZ, R43 ;  /* 0x000000ffff227224 */ /* 0x000fe400078e002b */
[----:B------:R-:W-:-:S04]  /*26050*/  IMAD.WIDE.U32 R36, R10, R4, RZ ;  /* 0x000000040a247225 */ /* 0x000fc800078e00ff */
[----:B------:R-:W-:Y:S01]  /*26060*/  IMAD.X R53, RZ, RZ, RZ, P4 ;  /* 0x000000ffff357224 */ /* 0x000fe200020e06ff */
[----:B------:R-:W-:Y:S01]  /*26070*/  IADD3 RZ, P4, PT, R35, R42, RZ ;  /* 0x0000002a23ff7210 */ /* 0x000fe20007f9e0ff */
[C---:B------:R-:W-:Y:S02]  /*26080*/  IMAD R43, R55.reuse, R7, R30 ;  /* 0x00000007372b7224 */ /* 0x040fe400078e021e */
[----:B------:R-:W-:Y:S01]  /*26090*/  IMAD.WIDE.U32.X R48, R55, R50, R48, P5 ;  /* 0x0000003237307225 */ /* 0x000fe200028e0430 */
[----:B------:R-:W-:-:S03]  /*260a0*/  IADD3 R63, P3, P5, R32, R40, R63 ;  /* 0x00000028203f7210 */ /* 0x000fc60007d7e03f */
[----:B------:R-:W-:Y:S01]  /*260b0*/  IMAD.WIDE.U32 R30, R10, R7, R22 ;  /* 0x000000070a1e7225 */ /* 0x000fe200078e0016 */
[----:B------:R-:W-:Y:S02]  /*260c0*/  SEL R7, RZ, 0x1, P6 ;  /* 0x00000001ff077807 */ /* 0x000fe40003000000 */
[----:B------:R-:W-:Y:S01]  /*260d0*/  IADD3.X R40, PT, PT, RZ, R41, RZ, P3, P5 ;  /* 0x00000029ff287210 */ /* 0x000fe20001fea4ff */
[----:B------:R-:W-:Y:S01]  /*260e0*/  IMAD R33, R6, R51, RZ ;  /* 0x0000003306217224 */ /* 0x000fe200078e02ff */
[C---:B------:R-:W-:Y:S01]  /*260f0*/  IADD3 R7, P5, P6, R30.reuse, R48, R7 ;  /* 0x000000301e077210 */ /* 0x040fe20007ebe007 */
[----:B------:R-:W-:Y:S01]  /*26100*/  IMAD.X R35, RZ, RZ, RZ, P0 ;  /* 0x000000ffff237224 */ /* 0x000fe200000e06ff */
[----:B------:R-:W-:Y:S01]  /*26110*/  IADD3 RZ, P0, PT, R37, R46, RZ ;  /* 0x0000002e25ff7210 */ /* 0x000fe20007f1e0ff */
[----:B------:R-:W-:Y:S01]  /*26120*/  IMAD.WIDE.U32.X R52, R55, R3, R52, P2 ;  /* 0x0000000337347225 */ /* 0x000fe200010e0434 */
[----:B------:R-:W-:-:S03]  /*26130*/  ISETP.GE.U32.AND P3, PT, R30, R22, PT ;  /* 0x000000161e00720c */ /* 0x000fc60003f66070 */
[----:B------:R-:W-:Y:S02]  /*26140*/  IMAD.IADD R3, R31, 0x1, R43 ;  /* 0x000000011f037824 */ /* 0x000fe400078e022b */
[-C--:B------:R-:W-:Y:S02]  /*26150*/  IMAD R37, R11, R4.reuse, R33 ;  /* 0x000000040b257224 */ /* 0x080fe400078e0221 */
[----:B------:R-:W-:Y:S01]  /*26160*/  IMAD.WIDE.U32 R32, R51, R4, R28 ;  /* 0x0000000433207225 */ /* 0x000fe200078e001c */
[----:B------:R-:W-:Y:S02]  /*26170*/  IADD3.X R49, PT, PT, R3, R49, RZ, P5, P6 ;  /* 0x0000003103317210 */ /* 0x000fe40002fec4ff */
[----:B------:R-:W-:Y:S01]  /*26180*/  ISETP.GE.U32.AND P5, PT, R7, R30, PT ;  /* 0x0000001e0700720c */ /* 0x000fe20003fa6070 */
[----:B------:R-:W-:Y:S01]  /*26190*/  IMAD.IADD R31, R33, 0x1, R37 ;  /* 0x00000001211f7824 */ /* 0x000fe200078e0225 */
[----:B------:R-:W-:Y:S01]  /*261a0*/  IADD3 R36, P2, PT, R63, R32, RZ ;  /* 0x000000203f247210 */ /* 0x000fe20007f5e0ff */
[----:B------:R-:W-:Y:S01]  /*261b0*/  IMAD.WIDE.U32.X R34, R55, R8, R34, P4 ;  /* 0x0000000837227225 */ /* 0x000fe200020e0422 */
[----:B------:R-:W-:-:S02]  /*261c0*/  ISETP.GE.U32.AND.EX P3, PT, R3, R23, PT, P3 ;  /* 0x000000170300720c */ /* 0x000fc40003f66130 */
[----:B------:R-:W-:Y:S01]  /*261d0*/  ISETP.GE.U32.AND.EX P6, PT, R49, R3, PT, P5 ;  /* 0x000000033100720c */ /* 0x000fe20003fc6150 */
[C---:B------:R-:W-:Y:S01]  /*261e0*/  IMAD.X R37, R31.reuse, 0x1, R40, P2 ;  /* 0x000000011f257824 */ /* 0x040fe200010e0628 */
[----:B------:R-:W-:Y:S01]  /*261f0*/  ISETP.GE.U32.AND P2, PT, R32, R28, PT ;  /* 0x0000001c2000720c */ /* 0x000fe20003f46070 */
[----:B------:R-:W-:Y:S01]  /*26200*/  IMAD R8, R8, R10, RZ ;  /* 0x0000000a08087224 */ /* 0x000fe200078e02ff */
[----:B------:R-:W-:Y:S01]  /*26210*/  SEL R3, RZ, 0x1, P3 ;  /* 0x00000001ff037807 */ /* 0x000fe20001800000 */
[----:B------:R-:W-:Y:S01]  /*26220*/  IMAD.WIDE.U32 R22, R10, R5, R36 ;  /* 0x000000050a167225 */ /* 0x000fe200078e0024 */
[----:B------:R-:W-:Y:S02]  /*26230*/  SEL R43, RZ, 0x1, P6 ;  /* 0x00000001ff2b7807 */ /* 0x000fe40003000000 */
[----:B------:R-:W-:Y:S01]  /*26240*/  ISETP.GE.U32.AND.EX P2, PT, R31, R29, PT, P2 ;  /* 0x0000001d1f00720c */ /* 0x000fe20003f46120 */
[----:B------:R-:W-:Y:S01]  /*26250*/  IMAD R41, R55, R5, R8 ;  /* 0x0000000537297224 */ /* 0x000fe200078e0208 */
[----:B------:R-:W-:Y:S01]  /*26260*/  ISETP.GE.U32.AND P5, PT, R36, R32, PT ;  /* 0x000000202400720c */ /* 0x000fe20003fa6070 */
[----:B------:R-:W-:Y:S01]  /*26270*/  IMAD.MOV.U32 R24, RZ, RZ, R47 ;  /* 0x000000ffff187224 */ /* 0x000fe200078e002f */
[----:B------:R-:W-:Y:S01]  /*26280*/  IADD3 R43, P3, P4, R43, R52, R3 ;  /* 0x000000342b2b7210 */ /* 0x000fe20007c7e003 */
[----:B------:R-:W-:Y:S01]  /*26290*/  IMAD.IADD R5, R23, 0x1, R41 ;  /* 0x0000000117057824 */ /* 0x000fe200078e0229 */
[----:B------:R-:W-:Y:S01]  /*262a0*/  SEL R38, RZ, 0x1, P2 ;  /* 0x00000001ff267807 */ /* 0x000fe20001000000 */
[----:B------:R-:W-:Y:S01]  /*262b0*/  IMAD.WIDE.U32 R28, R7, 0x3d1, RZ ;  /* 0x000003d1071c7825 */ /* 0x000fe200078e00ff */
[----:B------:R-:W-:-:S02]  /*262c0*/  ISETP.GE.U32.AND.EX P5, PT, R37, R31, PT, P5 ;  /* 0x0000001f2500720c */ /* 0x000fc40003fa6150 */
[----:B------:R-:W-:Y:S01]  /*262d0*/  IADD3.X R52, PT, PT, RZ, R53, RZ, P3, P4 ;  /* 0x00000035ff347210 */ /* 0x000fe20001fe84ff */
[----:B------:R-:W-:Y:S01]  /*262e0*/  IMAD.WIDE.U32 R30, R49, 0x3d1, RZ ;  /* 0x000003d1311e7825 */ /* 0x000fe200078e00ff */
[----:B------:R-:W-:Y:S02]  /*262f0*/  IADD3 R43, P2, PT, R43, R22, RZ ;  /* 0x000000162b2b7210 */ /* 0x000fe40007f5e0ff */
[----:B------:R-:W-:Y:S01]  /*26300*/  IADD3 R3, P3, PT, RZ, R28, RZ ;  /* 0x0000001cff037210 */ /* 0x000fe20007f7e0ff */
[----:B------:R-:W-:Y:S01]  /*26310*/  IMAD.WIDE.U32.X R24, R55, R6, R24, P0 ;  /* 0x0000000637187225 */ /* 0x000fe200000e0418 */
[----:B------:R-:W-:Y:S02]  /*26320*/  ISETP.GE.U32.AND P0, PT, R43, R22, PT ;  /* 0x000000162b00720c */ /* 0x000fe40003f06070 */
[----:B------:R-:W-:Y:S01]  /*26330*/  SEL R23, RZ, 0x1, P5 ;  /* 0x00000001ff177807 */ /* 0x000fe20002800000 */
[----:B------:R-:W-:Y:S01]  /*26340*/  IMAD.X R41, R5, 0x1, R52, P2 ;  /* 0x0000000105297824 */ /* 0x000fe200010e0634 */
[----:B------:R-:W-:Y:S01]  /*26350*/  ISETP.GE.U32.AND P2, PT, R22, R36, PT ;  /* 0x000000241600720c */ /* 0x000fe20003f46070 */
[----:B------:R-:W-:Y:S01]  /*26360*/  IMAD.WIDE.U32.X R44, R11, R6, R44, P1 ;  /* 0x000000060b2c7225 */ /* 0x000fe200008e042c */
[----:B------:R-:W-:-:S02]  /*26370*/  ISETP.GE.U32.AND P1, PT, R3, R28, PT ;  /* 0x0000001c0300720c */ /* 0x000fc40003f26070 */
[----:B------:R-:W-:Y:S01]  /*26380*/  ISETP.GE.U32.AND.EX P2, PT, R5, R37, PT, P2 ;  /* 0x000000250500720c */ /* 0x000fe20003f46120 */
[----:B------:R-:W-:Y:S01]  /*26390*/  IMAD.WIDE.U32 R32, P4, RZ, R7, R30 ;  /* 0x00000007ff207225 */ /* 0x000fe2000788001e */
[----:B------:R-:W-:Y:S02]  /*263a0*/  ISETP.GE.U32.AND.EX P0, PT, R41, R5, PT, P0 ;  /* 0x000000052900720c */ /* 0x000fe40003f06100 */
[----:B------:R-:W-:Y:S01]  /*263b0*/  IADD3 R28, P5, P6, R23, R44, R38 ;  /* 0x0000002c171c7210 */ /* 0x000fe20007ebe026 */
[----:B------:R-:W-:Y:S01]  /*263c0*/  IMAD R6, R6, R10, RZ ;  /* 0x0000000a06067224 */ /* 0x000fe200078e02ff */
[----:B------:R-:W-:Y:S01]  /*263d0*/  SEL R37, RZ, 0x1, P0 ;  /* 0x00000001ff257807 */ /* 0x000fe20000000000 */
[----:B------:R-:W-:Y:S01]  /*263e0*/  IMAD.X R31, RZ, RZ, RZ, P4 ;  /* 0x000000ffff1f7224 */ /* 0x000fe200020e06ff */
[----:B------:R-:W-:Y:S01]  /*263f0*/  IADD3 R8, P4, PT, R29, R32, RZ ;  /* 0x000000201d087210 */ /* 0x000fe20007f9e0ff */
[----:B------:R-:W-:Y:S01]  /*26400*/  IMAD.MOV.U32 R30, RZ, RZ, R33 ;  /* 0x000000ffff1e7224 */ /* 0x000fe200078e0021 */
[----:B------:R-:W-:Y:S01]  /*26410*/  IADD3.X R29, PT, PT, RZ, R45, RZ, P5, P6 ;  /* 0x0000002dff1d7210 */ /* 0x000fe20002fec4ff */
[----:B------:R-:W-:Y:S01]  /*26420*/  IMAD R47, R55, R4, R6 ;  /* 0x00000004372f7224 */ /* 0x000fe200078e0206 */
[----:B------:R-:W-:Y:S01]  /*26430*/  SEL R6, RZ, 0x1, P2 ;  /* 0x00000001ff067807 */ /* 0x000fe20001000000 */
[----:B------:R-:W-:-:S02]  /*26440*/  IMAD.X R7, R8, 0x1, R7, P3 ;  /* 0x0000000108077824 */ /* 0x000fc400018e0607 */
[----:B------:R-:W-:Y:S01]  /*26450*/  IMAD.WIDE.U32.X R30, RZ, R49, R30, P4 ;  /* 0x00000031ff1e7225 */ /* 0x000fe200020e041e */
[----:B------:R-:W-:Y:S02]  /*26460*/  IADD3 R37, P3, P4, R37, R34, R6 ;  /* 0x0000002225257210 */ /* 0x000fe40007c7e006 */
[----:B------:R-:W-:Y:S01]  /*26470*/  ISETP.GE.U32.AND.EX P0, PT, R7, R8, PT, P1 ;  /* 0x000000080700720c */ /* 0x000fe20003f06110 */
[----:B------:R-:W-:Y:S01]  /*26480*/  IMAD.WIDE.U32 R32, R41, 0x3d1, RZ ;  /* 0x000003d129207825 */ /* 0x000fe200078e00ff */
[----:B------:R-:W-:-:S03]  /*26490*/  IADD3.X R53, PT, PT, RZ, R35, RZ, P3, P4 ;  /* 0x00000023ff357210 */ /* 0x000fc60001fe84ff */
[----:B------:R-:W-:-:S04]  /*264a0*/  IMAD.WIDE.U32 R22, R43, 0x3d1, RZ ;  /* 0x000003d12b167825 */ /* 0x000fc800078e00ff */
[----:B------:R-:W-:Y:S01]  /*264b0*/  IMAD.WIDE.U32 R4, R10, R4, R28 ;  /* 0x000000040a047225 */ /* 0x000fe200078e001c */
[----:B------:R-:W-:-:S03]  /*264c0*/  IADD3 R45, P2, PT, R30, R22, RZ ;  /* 0x000000161e2d7210 */ /* 0x000fc60007f5e0ff */
[----:B------:R-:W-:Y:S01]  /*264d0*/  IMAD.WIDE.U32 R32, P3, RZ, R43, R32 ;  /* 0x0000002bff207225 */ /* 0x000fe20007860020 */
[----:B------:R-:W-:Y:S02]  /*264e0*/  ISETP.GE.U32.AND P1, PT, R4, R28, PT ;  /* 0x0000001c0400720c */ /* 0x000fe40003f26070 */
[----:B------:R-:W-:Y:S01]  /*264f0*/  IADD3 R6, P5, PT, R45, R49, RZ ;  /* 0x000000312d067210 */ /* 0x000fe20007fbe0ff */
[----:B------:R-:W-:Y:S01]  /*26500*/  IMAD.IADD R28, R5, 0x1, R47 ;  /* 0x00000001051c7824 */ /* 0x000fe200078e022f */
[----:B------:R-:W-:Y:S01]  /*26510*/  IADD3 R49, P6, PT, R37, R4, RZ ;  /* 0x0000000425317210 */ /* 0x000fe20007fde0ff */
        /* <DEDUP_REMOVED lines=8> */
[----:B------:R-:W-:Y:S01]  /*265a0*/  IMAD.WIDE.U32 R30, R37, 0x3d1, RZ ;  /* 0x000003d1251e7825 */ /* 0x000fe200078e00ff */
[----:B------:R-:W-:-:S02]  /*265b0*/  ISETP.GE.U32.AND P4, PT, R45, R22, PT ;  /* 0x000000162d00720c */ /* 0x000fc40003f86070 */
[----:B------:R-:W-:Y:S01]  /*265c0*/  ISETP.LT.U32.AND P0, PT, R6, R45, PT ;  /* 0x0000002d0600720c */ /* 0x000fe20003f01070 */
[C---:B------:R-:W-:Y:S01]  /*265d0*/  IMAD.X R43, R8.reuse, 0x1, R43, P5 ;  /* 0x00000001082b7824 */ /* 0x040fe200028e062b */
[----:B------:R-:W-:Y:S01]  /*265e0*/  ISETP.GE.U32.AND P2, PT, R29, R6, PT ;  /* 0x000000061d00720c */ /* 0x000fe20003f46070 */
[----:B------:R-:W-:Y:S01]  /*265f0*/  IMAD.WIDE.U32.X R22, RZ, R41, R34, P3 ;  /* 0x00000029ff167225 */ /* 0x000fe200018e0422 */
[----:B------:R-:W-:Y:S02]  /*26600*/  ISETP.GE.U32.AND P3, PT, R49, R4, PT ;  /* 0x000000043100720c */ /* 0x000fe40003f66070 */
[----:B------:R-:W-:Y:S01]  /*26610*/  ISETP.GE.U32.AND.EX P4, PT, R8, R47, PT, P4 ;  /* 0x0000002f0800720c */ /* 0x000fe20003f86140 */
[----:B------:R-:W-:Y:S01]  /*26620*/  IMAD.X R6, RZ, RZ, R43, P6 ;  /* 0x000000ffff067224 */ /* 0x000fe200030e062b */
[----:B------:R-:W-:Y:S01]  /*26630*/  ISETP.GE.U32.AND.EX P3, PT, R37, R28, PT, P3 ;  /* 0x0000001c2500720c */ /* 0x000fe20003f66130 */
[----:B------:R-:W-:Y:S01]  /*26640*/  IMAD.WIDE.U32 R32, R49, 0x3d1, RZ ;  /* 0x000003d131207825 */ /* 0x000fe200078e00ff */
[----:B------:R-:W-:-:S02]  /*26650*/  SEL R35, RZ, 0x1, P4 ;  /* 0x00000001ff237807 */ /* 0x000fc40002000000 */
[----:B------:R-:W-:Y:S01]  /*26660*/  SEL R4, RZ, 0x1, P1 ;  /* 0x00000001ff047807 */ /* 0x000fe20000800000 */
[----:B------:R-:W-:Y:S01]  /*26670*/  IMAD.WIDE.U32 R30, P1, RZ, R49, R30 ;  /* 0x00000031ff1e7225 */ /* 0x000fe2000782001e */
[----:B------:R-:W-:Y:S02]  /*26680*/  ISETP.GE.U32.AND.EX P4, PT, R6, R43, PT, P2 ;  /* 0x0000002b0600720c */ /* 0x000fe40003f86120 */
[----:B------:R-:W-:Y:S01]  /*26690*/  SEL R45, RZ, 0x1, P3 ;  /* 0x00000001ff2d7807 */ /* 0x000fe20001800000 */
[----:B------:R-:W-:Y:S01]  /*266a0*/  IMAD.X R5, RZ, RZ, RZ, P1 ;  /* 0x000000ffff057224 */ /* 0x000fe200008e06ff */
[----:B------:R-:W-:Y:S02]  /*266b0*/  ISETP.LT.U32.OR.EX P0, PT, R43, R8, !P4, P0 ;  /* 0x000000082b00720c */ /* 0x000fe40006701500 */
[----:B------:R-:W-:Y:S02]  /*266c0*/  IADD3 R35, P2, P3, R32, R22, R35 ;  /* 0x0000001620237210 */ /* 0x000fe40007b5e023 */
[----:B------:R-:W-:Y:S01]  /*266d0*/  IADD3 R45, P4, P5, R45, R24, R4 ;  /* 0x000000182d2d7210 */ /* 0x000fe20007d9e004 */
[----:B------:R-:W-:Y:S01]  /*266e0*/  IMAD.MOV.U32 R4, RZ, RZ, R31 ;  /* 0x000000ffff047224 */ /* 0x000fe200078e001f */
[----:B------:R-:W-:-:S02]  /*266f0*/  IADD3 R22, P6, PT, R33, R30, RZ ;  /* 0x0000001e21167210 */ /* 0x000fc40007fde0ff */
[----:B------:R-:W-:Y:S02]  /*26700*/  IADD3.X R47, PT, PT, RZ, R25, RZ, P4, P5 ;  /* 0x00000019ff2f7210 */ /* 0x000fe400027ea4ff */
[C---:B------:R-:W-:Y:S02]  /*26710*/  IADD3 R8, P4, PT, R35.reuse, R41, RZ ;  /* 0x0000002923087210 */ /* 0x040fe40007f9e0ff */
[----:B------:R-:W-:Y:S02]  /*26720*/  SEL R25, RZ, 0x1, !P0 ;  /* 0x00000001ff197807 */ /* 0x000fe40004000000 */
[----:B------:R-:W-:Y:S02]  /*26730*/  IADD3.X R43, PT, PT, R22, R23, RZ, P2, P3 ;  /* 0x00000017162b7210 */ /* 0x000fe400017e64ff */
[C---:B------:R-:W-:Y:S02]  /*26740*/  IADD3 R25, P3, PT, R8.reuse, R25, RZ ;  /* 0x0000001908197210 */ /* 0x040fe40007f7e0ff */
        /* <DEDUP_REMOVED lines=30> */
[----:B------:R-:W-:-:S03]  /*26930*/  IMAD R41, R50, R17, RZ ;  /* 0x0000001132297224 */ /* 0x000fc600078e02ff */
        /* <DEDUP_REMOVED lines=24> */
[----:B------:R-:W-:-:S03]  /*26ac0*/  ISETP.GE.U32.AND.EX P1, PT, R7, R4, PT, P1 ;  /* 0x000000040700720c */ /* 0x000fc60003f26110 */
        /* <DEDUP_REMOVED lines=35> */
.L_x_678:
        /* <DEDUP_REMOVED lines=62> */
.L_x_679:
        /* <DEDUP_REMOVED lines=65> */
.L_x_681:
        /* <DEDUP_REMOVED lines=60> */
.L_x_682:
        /* <DEDUP_REMOVED lines=29> */
.L_x_680:
[----:B------:R-:W-:-:S04]  /*27a80*/  IMAD.WIDE.U32 R18, R82, R17, RZ ;  /* 0x0000001152127225 */ /* 0x000fc800078e00ff */
        /* <DEDUP_REMOVED lines=8> */
[----:B------:R-:W-:Y:S02]  /*27b10*/  IMAD R33, R54, R82, R33 ;  /* 0x0000005236217224 */ /* 0x000fe400078e0221 */
[----:B------:R-:W-:-:S04]  /*27b20*/  IMAD.WIDE.U32 R30, R82, R51, RZ ;  /* 0x00000033521e7225 */ /* 0x000fc800078e00ff */
[----:B------:R-:W-:-:S04]  /*27b30*/  IMAD.WIDE.U32.X R18, R16, R82, R22, P0 ;  /* 0x0000005210127225 */ /* 0x000fc800000e0416 */
[----:B------:R-:W-:Y:S01]  /*27b40*/  IMAD.IADD R39, R21, 0x1, R33 ;  /* 0x0000000115277824 */ /* 0x000fe200078e0221 */
[----:B------:R-:W-:Y:S01]  /*27b50*/  IADD3 R62, P0, PT, R18, R20, RZ ;  /* 0x00000014123e7210 */ /* 0x000fe20007f1e0ff */
[----:B------:R-:W-:-:S04]  /*27b60*/  IMAD.WIDE.U32 R24, R0, R54, RZ ;  /* 0x0000003600187225 */ /* 0x000fc800078e00ff */
[----:B------:R-:W-:-:S04]  /*27b70*/  IMAD.WIDE.U32 R28, P3, R9, R0, R28 ;  /* 0x00000000091c7225 */ /* 0x000fc8000786001c */
[----:B------:R-:W-:Y:S01]  /*27b80*/  IMAD.WIDE.U32 R32, R82, R10, RZ ;  /* 0x0000000a52207225 */ /* 0x000fe200078e00ff */
[----:B------:R-:W-:-:S03]  /*27b90*/  IADD3 RZ, P6, PT, R25, R28, RZ ;  /* 0x0000001c19ff7210 */ /* 0x000fc60007fde0ff */
[----:B------:R-:W-:-:S04]  /*27ba0*/  IMAD.WIDE.U32 R26, R0, R51, RZ ;  /* 0x00000033001a7225 */ /* 0x000fc800078e00ff */
[----:B------:R-:W-:-:S04]  /*27bb0*/  IMAD.WIDE.U32 R30, P1, R11, R0, R30 ;  /* 0x000000000b1e7225 */ /* 0x000fc8000782001e */
[----:B------:R-:W-:Y:S01]  /*27bc0*/  IMAD.WIDE.U32 R36, R61, R17, RZ ;  /* 0x000000113d247225 */ /* 0x000fe200078e00ff */
[----:B------:R-:W-:-:S03]  /*27bd0*/  IADD3 RZ, P2, PT, R27, R30, RZ ;  /* 0x0000001e1bff7210 */ /* 0x000fc60007f5e0ff */
[----:B------:R-:W-:-:S04]  /*27be0*/  IMAD.WIDE.U32 R24, R61, R54, RZ ;  /* 0x000000363d187225 */ /* 0x000fc800078e00ff */
[----:B------:R-:W-:-:S04]  /*27bf0*/  IMAD.WIDE.U32 R22, R0, R10, RZ ;  /* 0x0000000a00167225 */ /* 0x000fc800078e00ff */
[----:B------:R-:W-:-:S04]  /*27c00*/  IMAD.WIDE.U32 R32, P4, R55, R0, R32 ;  /* 0x0000000037207225 */ /* 0x000fc80007880020 */
[----:B------:R-:W-:Y:S02]  /*27c10*/  IMAD.X R63, R39, 0x1, R19, P0 ;  /* 0x00000001273f7824 */ /* 0x000fe400000e0613 */
[----:B------:R-:W-:-:S04]  /*27c20*/  IMAD.WIDE.U32 R26, R58, R17, RZ ;  /* 0x000000113a1a7225 */ /* 0x000fc800078e00ff */
[----:B------:R-:W-:-:S04]  /*27c30*/  IMAD.WIDE.U32 R36, P0, R58, R16, R36 ;  /* 0x000000103a247225 */ /* 0x000fc80007800024 */
[----:B------:R-:W-:Y:S01]  /*27c40*/  IMAD.X R19, RZ, RZ, RZ, P3 ;  /* 0x000000ffff137224 */ /* 0x000fe200018e06ff */
[----:B------:R-:W-:Y:S01]  /*27c50*/  IADD3 RZ, P3, PT, R23, R32, RZ ;  /* 0x0000002017ff7210 */ /* 0x000fe20007f7e0ff */
[----:B------:R-:W-:-:S04]  /*27c60*/  IMAD.WIDE.U32 R34, R58, R54, RZ ;  /* 0x000000363a227225 */ /* 0x000fc800078e00ff */
[----:B------:R-:W-:-:S04]  /*27c70*/  IMAD.WIDE.U32 R24, P5, R58, R9, R24 ;  /* 0x000000093a187225 */ /* 0x000fc800078a0018 */
[----:B------:R-:W-:Y:S01]  /*27c80*/  IMAD.X R23, RZ, RZ, RZ, P1 ;  /* 0x000000ffff177224 */ /* 0x000fe200008e06ff */
[----:B------:R-:W-:Y:S01]  /*27c90*/  IADD3 RZ, P1, PT, R27, R36, RZ ;  /* 0x000000241bff7210 */ /* 0x000fe20007f3e0ff */
[----:B------:R-:W-:Y:S01]  /*27ca0*/  IMAD.X R27, RZ, RZ, RZ, P0 ;  /* 0x000000ffff1b7224 */ /* 0x000fe200000e06ff */
[----:B------:R-:W-:Y:S01]  /*27cb0*/  ISETP.GE.U32.AND P0, PT, R62, R20, PT ;  /* 0x000000143e00720c */ /* 0x000fe20003f06070 */
[----:B------:R-:W-:Y:S01]  /*27cc0*/  IMAD.X R21, RZ, RZ, RZ, P4 ;  /* 0x000000ffff157224 */ /* 0x000fe200020e06ff */
[----:B------:R-:W-:Y:S01]  /*27cd0*/  IADD3 RZ, P4, PT, R35, R24, RZ ;  /* 0x0000001823ff7210 */ /* 0x000fe20007f9e0ff */
[----:B------:R-:W-:Y:S01]  /*27ce0*/  IMAD.MOV.U32 R18, RZ, RZ, R29 ;  /* 0x000000ffff127224 */ /* 0x000fe200078e001d */
[----:B------:R-:W-:Y:S01]  /*27cf0*/  ISETP.GE.U32.AND.EX P0, PT, R63, R39, PT, P0 ;  /* 0x000000273f00720c */ /* 0x000fe20003f06100 */
[----:B------:R-:W-:Y:S02]  /*27d00*/  IMAD R24, R11, R0, RZ ;  /* 0x000000000b187224 */ /* 0x000fe400078e02ff */
[----:B------:R-:W-:Y:S01]  /*27d10*/  IMAD.MOV.U32 R22, RZ, RZ, R31 ;  /* 0x000000ffff167224 */ /* 0x000fe200078e001f */
[----:B------:R-:W-:Y:S01]  /*27d20*/  SEL R35, RZ, 0x1, P0 ;  /* 0x00000001ff237807 */ /* 0x000fe20000000000 */
[----:B------:R-:W-:-:S02]  /*27d30*/  IMAD.MOV.U32 R20, RZ, RZ, R33 ;  /* 0x000000ffff147224 */ /* 0x000fc400078e0021 */
[----:B------:R-:W-:Y:S02]  /*27d40*/  IMAD.MOV.U32 R26, RZ, RZ, R37 ;  /* 0x000000ffff1a7224 */ /* 0x000fe400078e0025 */
[----:B------:R-:W-:Y:S02]  /*27d50*/  IMAD R28, R16, R58, RZ ;  /* 0x0000003a101c7224 */ /* 0x000fe400078e02ff */
[----:B------:R-:W-:-:S04]  /*27d60*/  IMAD.WIDE.U32 R32, R51, R0, RZ ;  /* 0x0000000033207225 */ /* 0x000fc800078e00ff */
[-C--:B------:R-:W-:Y:S02]  /*27d70*/  IMAD R37, R51, R82.reuse, R24 ;  /* 0x0000005233257224 */ /* 0x080fe400078e0218 */
        /* <DEDUP_REMOVED lines=14> */
[C---:B------:R-:W-:Y:S01]  /*27e60*/  IMAD R35, R10.reuse, R82, R25 ;  /* 0x000000520a237224 */ /* 0x040fe200078e0219 */
        /* <DEDUP_REMOVED lines=13> */
[----:B------:R-:W-:Y:S01]  /*27f40*/  IMAD R34, R11, R58, RZ ;  /* 0x0000003a0b227224 */ /* 0x000fe200078e02ff */
[----:B------:R-:W-:Y:S01]  /*27f50*/  IADD3.X R25, PT, PT, R35, R25, RZ, P1, P2 ;  /* 0x0000001923197210 */ /* 0x000fe20000fe44ff */
[----:B------:R-:W-:Y:S01]  /*27f60*/  IMAD.WIDE.U32 R48, R59, R10, RZ ;  /* 0x0000000a3b307225 */ /* 0x000fe200078e00ff */
[----:B------:R-:W-:-:S02]  /*27f70*/  ISETP.GE.U32.AND P2, PT, R24, R32, PT ;  /* 0x000000201800720c */ /* 0x000fc40003f46070 */
[----:B------:R-:W-:Y:S01]  /*27f80*/  ISETP.GE.U32.AND P1, PT, R36, R22, PT ;  /* 0x000000162400720c */ /* 0x000fe20003f26070 */
[----:B------:R-:W-:Y:S01]  /*27f90*/  IMAD.WIDE.U32 R22, R61, R51, RZ ;  /* 0x000000333d167225 */ /* 0x000fe200078e00ff */
[----:B------:R-:W-:Y:S02]  /*27fa0*/  IADD3.X R37, PT, PT, R33, R27, RZ, P5, P6 ;  /* 0x0000001b21257210 */ /* 0x000fe40002fec4ff */
[----:B------:R-:W-:Y:S01]  /*27fb0*/  ISETP.GE.U32.AND.EX P5, PT, R25, R35, PT, P2 ;  /* 0x000000231900720c */ /* 0x000fe20003fa6120 */
[----:B------:R-:W-:Y:S01]  /*27fc0*/  IMAD.WIDE.U32.X R26, R61, R9, R28, P4 ;  /* 0x000000093d1a7225 */ /* 0x000fe200020e041c */
[----:B------:R-:W-:Y:S02]  /*27fd0*/  ISETP.GE.U32.AND.EX P0, PT, R33, R31, PT, P0 ;  /* 0x0000001f2100720c */ /* 0x000fe40003f06100 */
        /* <DEDUP_REMOVED lines=8> */
[-C--:B------:R-:W-:Y:S01]  /*28060*/  IMAD.WIDE.U32 R20, R58, R51.reuse, R24 ;  /* 0x000000333a147225 */ /* 0x080fe200078e0018 */
[----:B------:R-:W-:Y:S02]  /*28070*/  IADD3 RZ, P1, PT, R33, R22, RZ ;  /* 0x0000001621ff7210 */ /* 0x000fe40007f3e0ff */
[----:B------:R-:W-:Y:S01]  /*28080*/  IADD3 R33, P4, P5, R29, R26, R32 ;  /* 0x0000001a1d217210 */ /* 0x000fe20007d9e020 */
[C---:B------:R-:W-:Y:S01]  /*28090*/  IMAD R39, R61.reuse, R51, R34 ;  /* 0x000000333d277224 */ /* 0x040fe200078e0222 */
[----:B------:R-:W-:Y:S01]  /*280a0*/  ISETP.GE.U32.AND P3, PT, R20, R24, PT ;  /* 0x000000181400720c */ /* 0x000fe20003f66070 */
[----:B------:R-:W-:Y:S01]  /*280b0*/  IMAD.X R29, RZ, RZ, R31, P0 ;  /* 0x000000ffff1d7224 */ /* 0x000fe200000e061f */
[----:B------:R-:W-:Y:S01]  /*280c0*/  IADD3.X R22, PT, PT, RZ, R27, RZ, P4, P5 ;  /* 0x0000001bff167210 */ /* 0x000fe200027ea4ff */
[----:B------:R-:W-:Y:S01]  /*280d0*/  IMAD.WIDE.U32 R30, R61, R10, RZ ;  /* 0x0000000a3d1e7225 */ /* 0x000fe200078e00ff */
[----:B------:R-:W-:-:S03]  /*280e0*/  IADD3 R24, P4, PT, R33, R20, RZ ;  /* 0x0000001421187210 */ /* 0x000fc60007f9e0ff */
[----:B------:R-:W-:Y:S01]  /*280f0*/  IMAD.IADD R35, R21, 0x1, R39 ;  /* 0x0000000115237824 */ /* 0x000fe200078e0227 */
[----:B------:R-:W-:Y:S01]  /*28100*/  ISETP.GE.U32.AND P6, PT, R24, R20, PT ;  /* 0x000000141800720c */ /* 0x000fe20003fc6070 */
[----:B------:R-:W-:-:S03]  /*28110*/  IMAD.WIDE.U32 R26, R58, R10, RZ ;  /* 0x0000000a3a1a7225 */ /* 0x000fc600078e00ff */
[----:B------:R-:W-:Y:S01]  /*28120*/  ISETP.GE.U32.AND.EX P3, PT, R35, R25, PT, P3 ;  /* 0x000000192300720c */ /* 0x000fe20003f66130 */
[----:B------:R-:W-:-:S03]  /*28130*/  IMAD.WIDE.U32 R30, P0, R58, R55, R30 ;  /* 0x000000373a1e7225 */ /* 0x000fc6000780001e */
[----:B------:R-:W-:Y:S01]  /*28140*/  SEL R52, RZ, 0x1, P3 ;  /* 0x00000001ff347807 */ /* 0x000fe20001800000 */
[----:B------:R-:W-:-:S04]  /*28150*/  IMAD.WIDE.U32 R32, R60, R17, RZ ;  /* 0x000000113c207225 */ /* 0x000fc800078e00ff */
[----:B------:R-:W-:Y:S01]  /*28160*/  IMAD.X R25, R35, 0x1, R22, P4 ;  /* 0x0000000123197824 */ /* 0x000fe200020e0616 */
[----:B------:R-:W-:Y:S01]  /*28170*/  IADD3 RZ, P4, PT, R27, R30, RZ ;  /* 0x0000001e1bff7210 */ /* 0x000fe20007f9e0ff */
[----:B------:R-:W-:-:S03]  /*28180*/  IMAD.WIDE.U32 R26, R60, R54, RZ ;  /* 0x000000363c1a7225 */ /* 0x000fc600078e00ff */
[----:B------:R-:W-:Y:S01]  /*28190*/  ISETP.GE.U32.AND.EX P6, PT, R25, R35, PT, P6 ;  /* 0x000000231900720c */ /* 0x000fe20003fc6160 */
[----:B------:R-:W-:-:S03]  /*281a0*/  IMAD.WIDE.U32 R20, R59, R17, RZ ;  /* 0x000000113b147225 */ /* 0x000fc600078e00ff */
[----:B------:R-:W-:Y:S01]  /*281b0*/  SEL R41, RZ, 0x1, P6 ;  /* 0x00000001ff297807 */ /* 0x000fe20003000000 */
[----:B------:R-:W-:-:S04]  /*281c0*/  IMAD.WIDE.U32 R32, P5, R59, R16, R32 ;  /* 0x000000103b207225 */ /* 0x000fc800078a0020 */
[----:B------:R-:W-:Y:S01]  /*281d0*/  IMAD R22, R16, R59, RZ ;  /* 0x0000003b10167224 */ /* 0x000fe200078e02ff */
[----:B------:R-:W-:Y:S01]  /*281e0*/  IADD3 RZ, P3, PT, R21, R32, RZ ;  /* 0x0000002015ff7210 */ /* 0x000fe20007f7e0ff */
[----:B------:R-:W-:-:S04]  /*281f0*/  IMAD.WIDE.U32 R34, R59, R54, RZ ;  /* 0x000000363b227225 */ /* 0x000fc800078e00ff */
[----:B------:R-:W-:-:S04]  /*28200*/  IMAD.WIDE.U32 R26, P6, R59, R9, R26 ;  /* 0x000000093b1a7225 */ /* 0x000fc800078c001a */
[----:B------:R-:W-:Y:S02]  /*28210*/  IMAD.MOV.U32 R46, RZ, RZ, R23 ;  /* 0x000000ffff2e7224 */ /* 0x000fe400078e0017 */
[----:B------:R-:W-:Y:S01]  /*28220*/  IMAD.X R47, RZ, RZ, RZ, P2 ;  /* 0x000000ffff2f7224 */ /* 0x000fe200010e06ff */
[----:B------:R-:W-:Y:S01]  /*28230*/  IADD3 RZ, P2, PT, R35, R26, RZ ;  /* 0x0000001a23ff7210 */ /* 0x000fe20007f5e0ff */
[----:B------:R-:W-:-:S04]  /*28240*/  IMAD.WIDE.U32 R20, R59, R17, R36 ;  /* 0x000000113b147225 */ /* 0x000fc800078e0024 */
[----:B------:R-:W-:Y:S02]  /*28250*/  IMAD R23, R60, R17, R22 ;  /* 0x000000113c177224 */ /* 0x000fe400078e0216 */
[----:B------:R-:W-:Y:S01]  /*28260*/  IMAD.WIDE.U32.X R46, R61, R11, R46, P1 ;  /* 0x0000000b3d2e7225 */ /* 0x000fe200008e042e */
[----:B------:R-:W-:-:S03]  /*28270*/  ISETP.GE.U32.AND P1, PT, R20, R36, PT ;  /* 0x000000241400720c */ /* 0x000fc60003f26070 */
[----:B------:R-:W-:Y:S02]  /*28280*/  IMAD.IADD R26, R21, 0x1, R23 ;  /* 0x00000001151a7824 */ /* 0x000fe400078e0217 */
[----:B------:R-:W-:Y:S02]  /*28290*/  IMAD.MOV.U32 R34, RZ, RZ, R31 ;  /* 0x000000ffff227224 */ /* 0x000fe400078e001f */
[----:B------:R-:W-:Y:S01]  /*282a0*/  IMAD R31, R9, R59, RZ ;  /* 0x0000003b091f7224 */ /* 0x000fe200078e02ff */
[----:B------:R-:W-:Y:S01]  /*282b0*/  ISETP.GE.U32.AND.EX P1, PT, R26, R37, PT, P1 ;  /* 0x000000251a00720c */ /* 0x000fe20003f26110 */
[----:B------:R-:W-:Y:S02]  /*282c0*/  IMAD.X R39, RZ, RZ, RZ, P5 ;  /* 0x000000ffff277224 */ /* 0x000fe400028e06ff */
[----:B------:R-:W-:-:S04]  /*282d0*/  IMAD.WIDE.U32 R22, R58, R10, R28 ;  /* 0x0000000a3a167225 */ /* 0x000fc800078e001c */
[----:B------:R-:W-:Y:S02]  /*282e0*/  IMAD.MOV.U32 R38, RZ, RZ, R33 ;  /* 0x000000ffff267224 */ /* 0x000fe400078e0021 */
[----:B------:R-:W-:Y:S02]  /*282f0*/  IMAD R58, R55, R58, RZ ;  /* 0x0000003a373a7224 */ /* 0x000fe400078e02ff */
[----:B------:R-:W-:Y:S01]  /*28300*/  IMAD.X R35, RZ, RZ, RZ, P0 ;  /* 0x000000ffff237224 */ /* 0x000fe200000e06ff */
[----:B------:R-:W-:Y:S01]  /*28310*/  IADD3 R52, P0, P5, R41, R46, R52 ;  /* 0x0000002e29347210 */ /* 0x000fe20007d1e034 */
[-C--:B------:R-:W-:Y:S01]  /*28320*/  IMAD R45, R60, R54.reuse, R31 ;  /* 0x000000363c2d7224 */ /* 0x080fe200078e021f */
[----:B------:R-:W-:Y:S01]  /*28330*/  SEL R41, RZ, 0x1, P1 ;  /* 0x00000001ff297807 */ /* 0x000fe20000800000 */
[----:B------:R-:W-:Y:S01]  /*28340*/  IMAD.WIDE.U32 R30, R59, R54, R24 ;  /* 0x000000363b1e7225 */ /* 0x000fe200078e0018 */
[----:B------:R-:W-:Y:S02]  /*28350*/  IADD3.X R46, PT, PT, RZ, R47, RZ, P0, P5 ;  /* 0x0000002fff2e7210 */ /* 0x000fe400007ea4ff */
        /* <DEDUP_REMOVED lines=10> */
[----:B------:R-:W-:-:S04]  /*28400*/  IMAD.WIDE.U32 R32, P5, R59, R11, R32 ;  /* 0x0000000b3b207225 */ /* 0x000fc800078a0020 */
[----:B------:R-:W-:-:S04]  /*28410*/  IMAD.WIDE.U32 R40, P1, R59, R55, R40 ;  /* 0x000000373b287225 */ /* 0x000fc80007820028 */
[----:B------:R-:W-:Y:S01]  /*28420*/  IMAD.X R47, RZ, RZ, RZ, P6 ;  /* 0x000000ffff2f7224 */ /* 0x000fe200030e06ff */
[----:B------:R-:W-:Y:S01]  /*28430*/  IADD3 R48, P6, PT, R52, R22, RZ ;  /* 0x0000001634307210 */ /* 0x000fe20007fde0ff */
[----:B------:R-:W-:-:S04]  /*28440*/  IMAD.WIDE.U32 R36, R59, R51, RZ ;  /* 0x000000333b247225 */ /* 0x000fc800078e00ff */
[----:B------:R-:W-:Y:S01]  /*28450*/  IMAD.X R53, RZ, RZ, RZ, P5 ;  /* 0x000000ffff357224 */ /* 0x000fe200028e06ff */
[----:B------:R-:W-:Y:S01]  /*28460*/  IADD3 RZ, P5, PT, R49, R40, RZ ;  /* 0x0000002831ff7210 */ /* 0x000fe20007fbe0ff */
[----:B------:R-:W-:Y:S01]  /*28470*/  IMAD.WIDE.U32.X R34, R61, R55, R34, P4 ;  /* 0x000000373d227225 */ /* 0x000fe200020e0422 */
[----:B------:R-:W-:-:S03]  /*28480*/  IADD3 RZ, P4, PT, R37, R32, RZ ;  /* 0x0000002025ff7210 */ /* 0x000fc60007f9e0ff */
[----:B------:R-:W-:Y:S02]  /*28490*/  IMAD.X R49, R58, 0x1, R46, P6 ;  /* 0x000000013a317824 */ /* 0x000fe400030e062e */
[----:B------:R-:W-:Y:S02]  /*284a0*/  IMAD.MOV.U32 R46, RZ, RZ, R27 ;  /* 0x000000ffff2e7224 */ /* 0x000fe400078e001b */
[----:B------:R-:W-:Y:S02]  /*284b0*/  IMAD.MOV.U32 R52, RZ, RZ, R33 ;  /* 0x000000ffff347224 */ /* 0x000fe400078e0021 */
[----:B------:R-:W-:-:S04]  /*284c0*/  IMAD.WIDE.U32 R42, R81, R17, RZ ;  /* 0x00000011512a7225 */ /* 0x000fc800078e00ff */
[----:B------:R-:W-:Y:S02]  /*284d0*/  IMAD.X R57, RZ, RZ, RZ, P1 ;  /* 0x000000ffff397224 */ /* 0x000fe400008e06ff */
[----:B------:R-:W-:Y:S02]  /*284e0*/  IMAD.MOV.U32 R56, RZ, RZ, R41 ;  /* 0x000000ffff387224 */ /* 0x000fe400078e0029 */
[----:B------:R-:W-:Y:S01]  /*284f0*/  IMAD.WIDE.U32.X R46, R60, R9, R46, P2 ;  /* 0x000000093c2e7225 */ /* 0x000fe200010e042e */
[----:B------:R-:W-:-:S03]  /*28500*/  ISETP.GE.U32.AND P2, PT, R30, R24, PT ;  /* 0x000000181e00720c */ /* 0x000fc60003f46070 */
[----:B------:R-:W-:Y:S01]  /*28510*/  IMAD.WIDE.U32.X R52, R60, R11, R52, P4 ;  /* 0x0000000b3c347225 */ /* 0x000fe200020e0434 */
[----:B------:R-:W-:-:S03]  /*28520*/  ISETP.GE.U32.AND P4, PT, R48, R22, PT ;  /* 0x000000163000720c */ /* 0x000fc60003f86070 */
[----:B------:R-:W-:Y:S01]  /*28530*/  IMAD.WIDE.U32.X R56, R60, R55, R56, P5 ;  /* 0x000000373c387225 */ /* 0x000fe200028e0438 */
[----:B------:R-:W-:Y:S02]  /*28540*/  ISETP.GE.U32.AND.EX P5, PT, R23, R25, PT, P2 ;  /* 0x000000191700720c */ /* 0x000fe40003fa6120 */
[----:B------:R-:W-:Y:S01]  /*28550*/  ISETP.GE.U32.AND.EX P2, PT, R49, R58, PT, P4 ;  /* 0x0000003a3100720c */ /* 0x000fe20003f46140 */
[----:B------:R-:W-:-:S03]  /*28560*/  IMAD.WIDE.U32 R44, R81, R54, RZ ;  /* 0x00000036512c7225 */ /* 0x000fc600078e00ff */
[----:B------:R-:W-:Y:S01]  /*28570*/  SEL R61, RZ, 0x1, P2 ;  /* 0x00000001ff3d7807 */ /* 0x000fe20001000000 */
[----:B------:R-:W-:Y:S01]  /*28580*/  IMAD.WIDE.U32 R36, R80, R17, RZ ;  /* 0x0000001150247225 */ /* 0x000fe200078e00ff */
[----:B------:R-:W-:-:S03]  /*28590*/  ISETP.GE.U32.AND P2, PT, R28, R30, PT ;  /* 0x0000001e1c00720c */ /* 0x000fc60003f46070 */
[----:B------:R-:W-:Y:S01]  /*285a0*/  IMAD.WIDE.U32 R42, P3, R80, R16, R42 ;  /* 0x00000010502a7225 */ /* 0x000fe2000786002a */
[----:B------:R-:W-:-:S03]  /*285b0*/  ISETP.GE.U32.AND.EX P2, PT, R29, R23, PT, P2 ;  /* 0x000000171d00720c */ /* 0x000fc60003f46120 */
[----:B------:R-:W-:Y:S01]  /*285c0*/  IMAD.WIDE.U32 R32, R81, R51, RZ ;  /* 0x0000003351207225 */ /* 0x000fe200078e00ff */
[----:B------:R-:W-:-:S03]  /*285d0*/  IADD3 RZ, P6, PT, R37, R42, RZ ;  /* 0x0000002a25ff7210 */ /* 0x000fc60007fde0ff */
[----:B------:R-:W-:-:S04]  /*285e0*/  IMAD.WIDE.U32 R24, R81, R10, RZ ;  /* 0x0000000a51187225 */ /* 0x000fc800078e00ff */
[----:B------:R-:W-:Y:S01]  /*285f0*/  IMAD.WIDE.U32 R38, R80, R54, RZ ;  /* 0x0000003650267225 */ /* 0x000fe200078e00ff */
[----:B------:R-:W-:-:S03]  /*28600*/  SEL R38, RZ, 0x1, P0 ;  /* 0x00000001ff267807 */ /* 0x000fc60000000000 */
[----:B------:R-:W-:-:S04]  /*28610*/  IMAD.WIDE.U32 R44, P0, R80, R9, R44 ;  /* 0x00000009502c7225 */ /* 0x000fc8000780002c */
[C---:B------:R-:W-:Y:S01]  /*28620*/  IMAD.WIDE.U32 R36, R80.reuse, R51, RZ ;  /* 0x0000003350247225 */ /* 0x040fe200078e00ff */
[----:B------:R-:W-:Y:S02]  /*28630*/  SEL R36, RZ, 0x1, P5 ;  /* 0x00000001ff247807 */ /* 0x000fe40002800000 */
[----:B------:R-:W-:Y:S01]  /*28640*/  IADD3 RZ, P1, PT, R39, R44, RZ ;  /* 0x0000002c27ff7210 */ /* 0x000fe20007f3e0ff */
        /* <DEDUP_REMOVED lines=9> */
[----:B------:R-:W-:Y:S01]  /*286e0*/  IMAD R41, R11, R59, RZ ;  /* 0x0000003b0b297224 */ /* 0x000fe200078e02ff */
[----:B------:R-:W-:Y:S01]  /*286f0*/  IADD3 R34, P2, P4, R61, R34, R38 ;  /* 0x000000223d227210 */ /* 0x000fe20007c5e026 */
[----:B------:R-:W-:Y:S02]  /*28700*/  IMAD.MOV.U32 R22, RZ, RZ, R45 ;  /* 0x000000ffff167224 */ /* 0x000fe400078e002d */
[----:B------:R-:W-:Y:S01]  /*28710*/  IMAD R41, R60, R51, R41 ;  /* 0x000000333c297224 */ /* 0x000fe200078e0229 */
[----:B------:R-:W-:Y:S01]  /*28720*/  IADD3.X R35, PT, PT, RZ, R35, RZ, P2, P4 ;  /* 0x00000023ff237210 */ /* 0x000fe200017e84ff */
[----:B------:R-:W-:Y:S01]  /*28730*/  IMAD R24, R16, R80, RZ ;  /* 0x0000005010187224 */ /* 0x000fe200078e02ff */
[----:B------:R-:W-:Y:S01]  /*28740*/  IADD3 R45, P2, P4, R37, R46, R36 ;  /* 0x0000002e252d7210 */ /* 0x000fe20007c5e024 */
[----:B------:R-:W-:-:S03]  /*28750*/  IMAD.WIDE.U32 R36, R59, R51, R48 ;  /* 0x000000333b247225 */ /* 0x000fc600078e0030 */
[----:B------:R-:W-:Y:S01]  /*28760*/  IADD3.X R46, PT, PT, RZ, R47, RZ, P2, P4 ;  /* 0x0000002fff2e7210 */ /* 0x000fe200017e84ff */
[----:B------:R-:W-:Y:S01]  /*28770*/  IMAD.MOV.U32 R38, RZ, RZ, R43 ;  /* 0x000000ffff267224 */ /* 0x000fe200078e002b */
[----:B------:R-:W-:Y:S01]  /*28780*/  IADD3 R40, P4, PT, R45, R36, RZ ;  /* 0x000000242d287210 */ /* 0x000fe20007f9e0ff */
[----:B------:R-:W-:Y:S02]  /*28790*/  IMAD.MOV.U32 R30, RZ, RZ, R33 ;  /* 0x000000ffff1e7224 */ /* 0x000fe400078e0021 */
[----:B------:R-:W-:-:S04]  /*287a0*/  IMAD.WIDE.U32 R32, R80, R17, R28 ;  /* 0x0000001150207225 */ /* 0x000fc800078e001c */
[----:B------:R-:W-:Y:S01]  /*287b0*/  IMAD.IADD R43, R37, 0x1, R41 ;  /* 0x00000001252b7824 */ /* 0x000fe200078e0229 */
[----:B------:R-:W-:Y:S01]  /*287c0*/  ISETP.GE.U32.AND P2, PT, R32, R28, PT ;  /* 0x0000001c2000720c */ /* 0x000fe20003f46070 */
[----:B------:R-:W-:Y:S02]  /*287d0*/  IMAD R47, R81, R17, R24 ;  /* 0x00000011512f7224 */ /* 0x000fe400078e0218 */
[----:B------:R-:W-:Y:S01]  /*287e0*/  IMAD.X R37, RZ, RZ, RZ, P5 ;  /* 0x000000ffff257224 */ /* 0x000fe200028e06ff */
[----:B------:R-:W-:Y:S01]  /*287f0*/  ISETP.GE.U32.AND P5, PT, R36, R48, PT ;  /* 0x000000302400720c */ /* 0x000fe20003fa6070 */
[----:B------:R-:W-:Y:S01]  /*28800*/  IMAD.X R41, R43, 0x1, R46, P4 ;  /* 0x000000012b297824 */ /* 0x000fe200020e062e */
[----:B------:R-:W-:Y:S01]  /*28810*/  ISETP.GE.U32.AND P4, PT, R40, R36, PT ;  /* 0x000000242800720c */ /* 0x000fe20003f86070 */
[----:B------:R-:W-:Y:S01]  /*28820*/  IMAD.IADD R28, R33, 0x1, R47 ;  /* 0x00000001211c7824 */ /* 0x000fe200078e022f */
[----:B------:R-:W-:Y:S01]  /*28830*/  ISETP.GE.U32.AND.EX P5, PT, R43, R49, PT, P5 ;  /* 0x000000312b00720c */ /* 0x000fe20003fa6150 */
[----:B------:R-:W-:Y:S01]  /*28840*/  IMAD.WIDE.U32.X R22, R81, R9, R22, P1 ;  /* 0x0000000951167225 */ /* 0x000fe200008e0416 */
[----:B------:R-:W-:-:S02]  /*28850*/  ISETP.GE.U32.AND.EX P4, PT, R41, R43, PT, P4 ;  /* 0x0000002b2900720c */ /* 0x000fc40003f86140 */
[----:B------:R-:W-:Y:S01]  /*28860*/  ISETP.GE.U32.AND.EX P2, PT, R28, R29, PT, P2 ;  /* 0x0000001d1c00720c */ /* 0x000fe20003f46120 */
[----:B------:R-:W-:Y:S02]  /*28870*/  IMAD R9, R9, R80, RZ ;  /* 0x0000005009097224 */ /* 0x000fe400078e02ff */
[----:B------:R-:W-:Y:S01]  /*28880*/  IMAD.WIDE.U32.X R30, R81, R11, R30, P3 ;  /* 0x0000000b511e7225 */ /* 0x000fe200018e041e */
[----:B------:R-:W-:-:S03]  /*28890*/  SEL R47, RZ, 0x1, P2 ;  /* 0x00000001ff2f7807 */ /* 0x000fc60001000000 */
[----:B------:R-:W-:Y:S01]  /*288a0*/  IMAD R44, R11, R80, RZ ;  /* 0x000000500b2c7224 */ /* 0x000fe200078e02ff */
[----:B------:R-:W-:Y:S01]  /*288b0*/  SEL R11, RZ, 0x1, P4 ;  /* 0x00000001ff0b7807 */ /* 0x000fe20002000000 */
[-C--:B------:R-:W-:Y:S01]  /*288c0*/  IMAD R45, R81, R54.reuse, R9 ;  /* 0x00000036512d7224 */ /* 0x080fe200078e0209 */
[----:B------:R-:W-:Y:S01]  /*288d0*/  SEL R9, RZ, 0x1, P5 ;  /* 0x00000001ff097807 */ /* 0x000fe20002800000 */
[----:B------:R-:W-:-:S03]  /*288e0*/  IMAD.WIDE.U32 R42, R80, R54, R40 ;  /* 0x00000036502a7225 */ /* 0x000fc600078e0028 */
[----:B------:R-:W-:Y:S01]  /*288f0*/  IADD3 R11, P3, P4, R11, R52, R9 ;  /* 0x000000340b0b7210 */ /* 0x000fe20007c7e009 */
[----:B------:R-:W-:Y:S01]  /*28900*/  IMAD.WIDE.U32.X R38, R81, R16, R38, P6 ;  /* 0x0000001051267225 */ /* 0x000fe200030e0426 */
[C---:B------:R-:W-:Y:S02]  /*28910*/  ISETP.GE.U32.AND P2, PT, R42.reuse, R40, PT ;  /* 0x000000282a00720c */ /* 0x040fe40003f46070 */
[----:B------:R-:W-:Y:S01]  /*28920*/  IADD3.X R52, PT, PT, RZ, R53, RZ, P3, P4 ;  /* 0x00000035ff347210 */ /* 0x000fe20001fe84ff */
[----:B------:R-:W-:Y:S01]  /*28930*/  IMAD R27, R55, R59, RZ ;  /* 0x0000003b371b7224 */ /* 0x000fe200078e02ff */
[----:B------:R-:W-:Y:S01]  /*28940*/  IADD3 R47, P5, P6, R42, R38, R47 ;  /* 0x000000262a2f7210 */ /* 0x000fe20007ebe02f */
[----:B------:R-:W-:Y:S02]  /*28950*/  IMAD.IADD R9, R43, 0x1, R45 ;  /* 0x000000012b097824 */ /* 0x000fe400078e022d */
[----:B------:R-:W-:Y:S01]  /*28960*/  IMAD.MOV.U32 R36, RZ, RZ, R25 ;  /* 0x000000ffff247224 */ /* 0x000fe200078e0019 */
[----:B------:R-:W-:Y:S01]  /*28970*/  ISETP.GE.U32.AND P1, PT, R47, R42, PT ;  /* 0x0000002a2f00720c */ /* 0x000fe20003f26070 */
[----:B------:R-:W-:Y:S01]  /*28980*/  IMAD.WIDE.U32 R24, R59, R10, R34 ;  /* 0x0000000a3b187225 */ /* 0x000fe200078e0022 */
[----:B------:R-:W-:-:S02]  /*28990*/  IADD3.X R43, PT, PT, R9, R39, RZ, P5, P6 ;  /* 0x00000027092b7210 */ /* 0x000fc40002fec4ff */
[----:B------:R-:W-:Y:S01]  /*289a0*/  ISETP.GE.U32.AND.EX P2, PT, R9, R41, PT, P2 ;  /* 0x000000290900720c */ /* 0x000fe20003f46120 */
[----:B------:R-:W-:Y:S01]  /*289b0*/  IMAD R27, R60, R10, R27 ;  /* 0x0000000a3c1b7224 */ /* 0x000fe200078e021b */
[----:B------:R-:W-:Y:S01]  /*289c0*/  IADD3 R38, P4, PT, R11, R24, RZ ;  /* 0x000000180b267210 */ /* 0x000fe20007f9e0ff */
[----:B------:R-:W-:Y:S01]  /*289d0*/  IMAD.WIDE.U32.X R36, R81, R55, R36, P0 ;  /* 0x0000003751247225 */ /* 0x000fe200000e0424 */
[----:B------:R-:W-:Y:S02]  /*289e0*/  ISETP.GE.U32.AND.EX P1, PT, R43, R9, PT, P1 ;  /* 0x000000092b00720c */ /* 0x000fe40003f26110 */
[----:B------:R-:W-:Y:S01]  /*289f0*/  ISETP.GE.U32.AND P0, PT, R24, R34, PT ;  /* 0x000000221800720c */ /* 0x000fe20003f06070 */
[----:B------:R-:W-:Y:S01]  /*28a00*/  IMAD.IADD R27, R25, 0x1, R27 ;  /* 0x00000001191b7824 */ /* 0x000fe200078e021b */
[----:B------:R-:W-:Y:S01]  /*28a10*/  ISETP.GE.U32.AND P3, PT, R38, R24, PT ;  /* 0x000000182600720c */ /* 0x000fe20003f66070 */
[----:B------:R-:W-:Y:S01]  /*28a20*/  IMAD.WIDE.U32 R24, R47, 0x3d1, RZ ;  /* 0x000003d12f187825 */ /* 0x000fe200078e00ff */
[----:B------:R-:W-:-:S02]  /*28a30*/  SEL R9, RZ, 0x1, P2 ;  /* 0x00000001ff097807 */ /* 0x000fc40001000000 */
[----:B------:R-:W-:Y:S01]  /*28a40*/  SEL R45, RZ, 0x1, P1 ;  /* 0x00000001ff2d7807 */ /* 0x000fe20000800000 */
[C---:B------:R-:W-:Y:S01]  /*28a50*/  IMAD.X R39, R27.reuse, 0x1, R52, P4 ;  /* 0x000000011b277824 */ /* 0x040fe200020e0634 */
[----:B------:R-:W-:Y:S01]  /*28a60*/  ISETP.GE.U32.AND.EX P0, PT, R27, R35, PT, P0 ;  /* 0x000000231b00720c */ /* 0x000fe20003f06100 */
[----:B------:R-:W-:Y:S01]  /*28a70*/  IMAD.WIDE.U32 R40, R43, 0x3d1, RZ ;  /* 0x000003d12b287825 */ /* 0x000fe200078e00ff */
[----:B------:R-:W-:Y:S02]  /*28a80*/  IADD3 R45, P2, P4, R45, R22, R9 ;  /* 0x000000162d2d7210 */ /* 0x000fe40007c5e009 */
[----:B------:R-:W-:Y:S01]  /*28a90*/  ISETP.GE.U32.AND.EX P1, PT, R39, R27, PT, P3 ;  /* 0x0000001b2700720c */ /* 0x000fe20003f26130 */
[-C--:B------:R-:W-:Y:S01]  /*28aa0*/  IMAD.WIDE.U32 R34, R80, R51.reuse, R38 ;  /* 0x0000003350227225 */ /* 0x080fe200078e0026 */
[----:B------:R-:W-:Y:S02]  /*28ab0*/  IADD3 R22, P3, PT, RZ, R24, RZ ;  /* 0x00000018ff167210 */ /* 0x000fe40007f7e0ff */
[----:B------:R-:W-:Y:S01]  /*28ac0*/  SEL R9, RZ, 0x1, P1 ;  /* 0x00000001ff097807 */ /* 0x000fe20000800000 */
[----:B------:R-:W-:Y:S01]  /*28ad0*/  IMAD R49, R81, R51, R44 ;  /* 0x0000003351317224 */ /* 0x000fe200078e022c */
[----:B------:R-:W-:Y:S01]  /*28ae0*/  IADD3.X R44, PT, PT, RZ, R23, RZ, P2, P4 ;  /* 0x00000017ff2c7210 */ /* 0x000fe200017e84ff */
[----:B------:R-:W-:Y:S01]  /*28af0*/  IMAD.WIDE.U32 R40, P2, RZ, R47, R40 ;  /* 0x0000002fff287225 */ /* 0x000fe20007840028 */
[----:B------:R-:W-:-:S02]  /*28b00*/  SEL R23, RZ, 0x1, P0 ;  /* 0x00000001ff177807 */ /* 0x000fc40000000000 */
[----:B------:R-:W-:Y:S01]  /*28b10*/  IADD3 R45, P1, PT, R45, R34, RZ ;  /* 0x000000222d2d7210 */ /* 0x000fe20007f3e0ff */
[----:B------:R-:W-:Y:S01]  /*28b20*/  IMAD.IADD R11, R35, 0x1, R49 ;  /* 0x00000001230b7824 */ /* 0x000fe200078e0231 */
[----:B------:R-:W-:Y:S01]  /*28b30*/  ISETP.GE.U32.AND P0, PT, R22, R24, PT ;  /* 0x000000181600720c */ /* 0x000fe20003f06070 */
[----:B------:R-:W-:Y:S01]  /*28b40*/  IMAD.X R35, RZ, RZ, RZ, P2 ;  /* 0x000000ffff237224 */ /* 0x000fe200010e06ff */
[----:B------:R-:W-:Y:S01]  /*28b50*/  IADD3 R24, P5, P6, R9, R56, R23 ;  /* 0x0000003809187210 */ /* 0x000fe20007ebe017 */
[----:B------:R-:W-:Y:S01]  /*28b60*/  IMAD.X R9, R11, 0x1, R44, P1 ;  /* 0x000000010b097824 */ /* 0x000fe200008e062c */
[----:B------:R-:W-:Y:S01]  /*28b70*/  ISETP.GE.U32.AND P2, PT, R34, R38, PT ;  /* 0x000000262200720c */ /* 0x000fe20003f46070 */
[----:B------:R-:W-:Y:S01]  /*28b80*/  IMAD R29, R55, R80, RZ ;  /* 0x00000050371d7224 */ /* 0x000fe200078e02ff */
[----:B------:R-:W-:Y:S01]  /*28b90*/  ISETP.GE.U32.AND P1, PT, R45, R34, PT ;  /* 0x000000222d00720c */ /* 0x000fe20003f26070 */
[----:B------:R-:W-:Y:S01]  /*28ba0*/  IMAD.MOV.U32 R34, RZ, RZ, R41 ;  /* 0x000000ffff227224 */ /* 0x000fe200078e0029 */
[----:B------:R-:W-:Y:S01]  /*28bb0*/  ISETP.GE.U32.AND.EX P2, PT, R11, R39, PT, P2 ;  /* 0x000000270b00720c */ /* 0x000fe20003f46120 */
[----:B------:R-:W-:Y:S01]  /*28bc0*/  IMAD.WIDE.U32 R38, R45, 0x3d1, RZ ;  /* 0x000003d12d267825 */ /* 0x000fe200078e00ff */
[----:B------:R-:W-:-:S02]  /*28bd0*/  ISETP.GE.U32.AND.EX P1, PT, R9, R11, PT, P1 ;  /* 0x0000000b0900720c */ /* 0x000fc40003f26110 */
[----:B------:R-:W-:Y:S01]  /*28be0*/  IADD3 R42, P4, PT, R25, R40, RZ ;  /* 0x00000028192a7210 */ /* 0x000fe20007f9e0ff */
[----:B------:R-:W-:Y:S01]  /*28bf0*/  IMAD.WIDE.U32 R40, R9, 0x3d1, RZ ;  /* 0x000003d109287825 */ /* 0x000fe200078e00ff */
[----:B------:R-:W-:Y:S02]  /*28c00*/  SEL R27, RZ, 0x1, P2 ;  /* 0x00000001ff1b7807 */ /* 0x000fe40001000000 */
[----:B------:R-:W-:Y:S01]  /*28c10*/  SEL R23, RZ, 0x1, P1 ;  /* 0x00000001ff177807 */ /* 0x000fe20000800000 */
[----:B------:R-:W-:Y:S01]  /*28c20*/  IMAD.X R11, R42, 0x1, R47, P3 ;  /* 0x000000012a0b7824 */ /* 0x000fe200018e062f */
[----:B------:R-:W-:Y:S01]  /*28c30*/  IADD3.X R25, PT, PT, RZ, R57, RZ, P5, P6 ;  /* 0x00000039ff197210 */ /* 0x000fe20002fec4ff */
[----:B------:R-:W-:Y:S01]  /*28c40*/  IMAD.WIDE.U32.X R34, RZ, R43, R34, P4 ;  /* 0x0000002bff227225 */ /* 0x000fe200020e0422 */
[----:B------:R-:W-:Y:S02]  /*28c50*/  IADD3 R23, P3, P4, R23, R30, R27 ;  /* 0x0000001e17177210 */ /* 0x000fe40007c7e01b */
[----:B------:R-:W-:Y:S01]  /*28c60*/  ISETP.GE.U32.AND.EX P0, PT, R11, R42, PT, P0 ;  /* 0x0000002a0b00720c */ /* 0x000fe20003f06100 */
[----:B------:R-:W-:Y:S01]  /*28c70*/  IMAD R29, R81, R10, R29 ;  /* 0x0000000a511d7224 */ /* 0x000fe200078e021d */
[----:B------:R-:W-:Y:S01]  /*28c80*/  IADD3 R27, P2, PT, R34, R38, RZ ;  /* 0x00000026221b7210 */ /* 0x000fe20007f5e0ff */
[----:B------:R-:W-:Y:S01]  /*28c90*/  IMAD.WIDE.U32 R80, R80, R10, R24 ;  /* 0x0000000a50507225 */ /* 0x000fe200078e0018 */
[----:B------:R-:W-:-:S02]  /*28ca0*/  IADD3.X R42, PT, PT, RZ, R31, RZ, P3, P4 ;  /* 0x0000001fff2a7210 */ /* 0x000fc40001fe84ff */
[----:B------:R-:W-:Y:S01]  /*28cb0*/  IADD3 R10, P5, PT, R27, R43, RZ ;  /* 0x0000002b1b0a7210 */ /* 0x000fe20007fbe0ff */
        /* <DEDUP_REMOVED lines=8> */
[C---:B------:R-:W-:Y:S01]  /*28d40*/  IADD3 R23, P6, PT, R10.reuse, R23, RZ ;  /* 0x000000170a177210 */ /* 0x040fe20007fde0ff */
[----:B------:R-:W-:Y:S01]  /*28d50*/  IMAD.MOV.U32 R40, RZ, RZ, R31 ;  /* 0x000000ffff287224 */ /* 0x000fe200078e001f */
[----:B------:R-:W-:Y:S01]  /*28d60*/  ISETP.LT.U32.AND P0, PT, R10, R27, PT ;  /* 0x0000001b0a00720c */ /* 0x000fe20003f01070 */
[----:B------:R-:W-:Y:S01]  /*28d70*/  IMAD.X R35, R34, 0x1, R35, P2 ;  /* 0x0000000122237824 */ /* 0x000fe200010e0623 */
[----:B------:R-:W-:Y:S01]  /*28d80*/  ISETP.GE.U32.AND P2, PT, R23, R10, PT ;  /* 0x0000000a1700720c */ /* 0x000fe20003f46070 */
[----:B------:R-:W-:Y:S01]  /*28d90*/  IMAD.WIDE.U32 R30, R42, 0x3d1, RZ ;  /* 0x000003d12a1e7825 */ /* 0x000fe200078e00ff */
[----:B------:R-:W-:-:S02]  /*28da0*/  ISETP.GE.U32.AND P4, PT, R27, R38, PT ;  /* 0x000000261b00720c */ /* 0x000fc40003f86070 */
[----:B------:R-:W-:Y:S01]  /*28db0*/  ISETP.GE.U32.AND.EX P1, PT, R29, R25, PT, P1 ;  /* 0x000000191d00720c */ /* 0x000fe20003f26110 */
[C---:B------:R-:W-:Y:S01]  /*28dc0*/  IMAD.X R10, R35.reuse, 0x1, R45, P5 ;  /* 0x00000001230a7824 */ /* 0x040fe200028e062d */
[----:B------:R-:W-:Y:S01]  /*28dd0*/  ISETP.GE.U32.AND.EX P4, PT, R35, R34, PT, P4 ;  /* 0x000000222300720c */ /* 0x000fe20003f86140 */
[----:B------:R-:W-:Y:S01]  /*28de0*/  IMAD.WIDE.U32.X R24, RZ, R9, R40, P3 ;  /* 0x00000009ff187225 */ /* 0x000fe200018e0428 */
[C---:B------:R-:W-:Y:S02]  /*28df0*/  ISETP.GE.U32.AND P3, PT, R43.reuse, R80, PT ;  /* 0x000000502b00720c */ /* 0x040fe40003f66070 */
[----:B------:R-:W-:Y:S01]  /*28e00*/  SEL R41, RZ, 0x1, P4 ;  /* 0x00000001ff297807 */ /* 0x000fe20002000000 */
[----:B------:R-:W-:Y:S01]  /*28e10*/  IMAD.X R27, RZ, RZ, R10, P6 ;  /* 0x000000ffff1b7224 */ /* 0x000fe200030e060a */
[----:B------:R-:W-:Y:S01]  /*28e20*/  ISETP.GE.U32.AND.EX P3, PT, R42, R29, PT, P3 ;  /* 0x0000001d2a00720c */ /* 0x000fe20003f66130 */
        /* <DEDUP_REMOVED lines=9> */
[----:B------:R-:W-:Y:S01]  /*28ec0*/  IADD3 R41, P2, P3, R38, R24, R41 ;  /* 0x0000001826297210 */ /* 0x000fe20007b5e029 */
[----:B------:R-:W-:Y:S01]  /*28ed0*/  IMAD R16, R16, R0, RZ ;  /* 0x0000000010107224 */ /* 0x000fe200078e02ff */
[----:B------:R-:W-:-:S02]  /*28ee0*/  IADD3 R24, P6, PT, R39, R30, RZ ;  /* 0x0000001e27187210 */ /* 0x000fc40007fde0ff */
[----:B------:R-:W-:Y:S02]  /*28ef0*/  IADD3.X R45, PT, PT, RZ, R37, RZ, P4, P5 ;  /* 0x00000025ff2d7210 */ /* 0x000fe400027ea4ff */
        /* <DEDUP_REMOVED lines=11> */
[----:B------:R-:W-:Y:S02]  /*28fb0*/  IMAD.X R31, RZ, RZ, R30, P3 ;  /* 0x000000ffff1f7224 */ /* 0x000fe400018e061e */
[----:B------:R-:W-:-:S04]  /*28fc0*/  IMAD.WIDE.U32 R24, R40, 0x3d1, RZ ;  /* 0x000003d128187825 */ /* 0x000fc800078e00ff */
        /* <DEDUP_REMOVED lines=23> */
[----:B------:R-:W-:Y:S01]  /*29140*/  IMAD R45, R17, R82, R16 ;  /* 0x00000052112d7224 */ /* 0x000fe200078e0210 */
        /* <DEDUP_REMOVED lines=59> */
.L_x_683:
        /* <DEDUP_REMOVED lines=59> */
.L_x_684:
        /* <DEDUP_REMOVED lines=68> */
.L_x_686:
        /* <DEDUP_REMOVED lines=60> */
.L_x_687:
        /* <DEDUP_REMOVED lines=27> */
.L_x_685:
[----:B------:R-:W-:-:S04]  /*2a260*/  IMAD.WIDE.U32 R10, R70, R50, RZ ;  /* 0x00000032460a7225 */ /* 0x000fc800078e00ff */
[----:B------:R-:W-:-:S04]  /*2a270*/  IMAD.WIDE.U32 R26, R70, R5, RZ ;  /* 0x00000005461a7225 */ /* 0x000fc800078e00ff */
[----:B------:R-:W-:-:S04]  /*2a280*/  IMAD.WIDE.U32 R16, P0, R2, R71, R10 ;  /* 0x0000004702107225 */ /* 0x000fc8000780000a */
[----:B------:R-:W-:-:S04]  /*2a290*/  IMAD.WIDE.U32 R10, R71, R50, RZ ;  /* 0x00000032470a7225 */ /* 0x000fc800078e00ff */
[----:B------:R-:W-:Y:S01]  /*2a2a0*/  IMAD.X R19, RZ, RZ, RZ, P0 ;  /* 0x000000ffff137224 */ /* 0x000fe200000e06ff */
[----:B------:R-:W-:Y:S01]  /*2a2b0*/  IADD3 RZ, P0, PT, R11, R16, RZ ;  /* 0x000000100bff7210 */ /* 0x000fe20007f1e0ff */
[----:B------:R-:W-:Y:S02]  /*2a2c0*/  IMAD R28, R4, R71, RZ ;  /* 0x00000047041c7224 */ /* 0x000fe400078e02ff */
[----:B------:R-:W-:Y:S02]  /*2a2d0*/  IMAD.MOV.U32 R18, RZ, RZ, R17 ;  /* 0x000000ffff127224 */ /* 0x000fe400078e0011 */
[----:B------:R-:W-:-:S04]  /*2a2e0*/  IMAD.WIDE.U32 R22, R70, R3, RZ ;  /* 0x0000000346167225 */ /* 0x000fc800078e00ff */
[----:B------:R-:W-:Y:S02]  /*2a2f0*/  IMAD R31, R3, R70, R28 ;  /* 0x00000046031f7224 */ /* 0x000fe400078e021c */
[----:B------:R-:W-:-:S04]  /*2a300*/  IMAD.WIDE.U32 R24, R71, R5, RZ ;  /* 0x0000000547187225 */ /* 0x000fc800078e00ff */
[----:B------:R-:W-:-:S04]  /*2a310*/  IMAD.WIDE.U32 R28, P1, R6, R71, R26 ;  /* 0x00000047061c7225 */ /* 0x000fc8000782001a */
[----:B------:R-:W-:Y:S01]  /*2a320*/  IMAD.WIDE.U32 R10, R3, R71, RZ ;  /* 0x00000047030a7225 */ /* 0x000fe200078e00ff */
[----:B------:R-:W-:-:S03]  /*2a330*/  IADD3 RZ, P2, PT, R25, R28, RZ ;  /* 0x0000001c19ff7210 */ /* 0x000fc60007f5e0ff */
[----:B------:R-:W-:-:S04]  /*2a340*/  IMAD.WIDE.U32.X R16, R2, R70, R18, P0 ;  /* 0x0000004602107225 */ /* 0x000fc800000e0412 */
[----:B------:R-:W-:Y:S01]  /*2a350*/  IMAD.WIDE.U32 R20, R71, R3, RZ ;  /* 0x0000000347147225 */ /* 0x000fe200078e00ff */
[----:B------:R-:W-:-:S03]  /*2a360*/  IADD3 R42, P0, PT, R16, R10, RZ ;  /* 0x0000000a102a7210 */ /* 0x000fc60007f1e0ff */
[----:B------:R-:W-:-:S04]  /*2a370*/  IMAD.WIDE.U32 R18, P3, R4, R71, R22 ;  /* 0x0000004704127225 */ /* 0x000fc80007860016 */
[----:B------:R-:W-:Y:S01]  /*2a380*/  IMAD.WIDE.U32 R24, R14, R50, RZ ;  /* 0x000000320e187225 */ /* 0x000fe200078e00ff */
[----:B------:R-:W-:-:S03]  /*2a390*/  IADD3 RZ, P6, PT, R21, R18, RZ ;  /* 0x0000001215ff7210 */ /* 0x000fc60007fde0ff */
[----:B------:R-:W-:Y:S02]  /*2a3a0*/  IMAD.IADD R11, R11, 0x1, R31 ;  /* 0x000000010b0b7824 */ /* 0x000fe400078e021f */
[----:B------:R-:W-:-:S04]  /*2a3b0*/  IMAD.WIDE.U32 R20, R70, R7, RZ ;  /* 0x0000000746147225 */ /* 0x000fc800078e00ff */
        /* <DEDUP_REMOVED lines=8> */
[----:B------:R-:W-:Y:S01]  /*2a440*/  ISETP.GE.U32.AND P0, PT, R42, R10, PT ;  /* 0x0000000a2a00720c */ /* 0x000fe20003f06070 */
[----:B------:R-:W-:-:S03]  /*2a450*/  IMAD.WIDE.U32 R16, R71, R7, RZ ;  /* 0x0000000747107225 */ /* 0x000fc600078e00ff */
[----:B------:R-:W-:Y:S01]  /*2a460*/  ISETP.GE.U32.AND.EX P0, PT, R43, R11, PT, P0 ;  /* 0x0000000b2b00720c */ /* 0x000fe20003f06100 */
[----:B------:R-:W-:-:S04]  /*2a470*/  IMAD.WIDE.U32 R24, P5, R12, R4, R26 ;  /* 0x000000040c187225 */ /* 0x000fc800078a001a */
[----:B------:R-:W-:Y:S01]  /*2a480*/  IMAD.X R27, RZ, RZ, RZ, P3 ;  /* 0x000000ffff1b7224 */ /* 0x000fe200018e06ff */
[----:B------:R-:W-:Y:S01]  /*2a490*/  IADD3 RZ, P3, PT, R17, R30, RZ ;  /* 0x0000001e11ff7210 */ /* 0x000fe20007f7e0ff */
[----:B------:R-:W-:Y:S02]  /*2a4a0*/  IMAD.MOV.U32 R26, RZ, RZ, R19 ;  /* 0x000000ffff1a7224 */ /* 0x000fe400078e0013 */
[----:B------:R-:W-:Y:S02]  /*2a4b0*/  IMAD R10, R6, R71, RZ ;  /* 0x00000047060a7224 */ /* 0x000fe400078e02ff */
[----:B------:R-:W-:-:S04]  /*2a4c0*/  IMAD.WIDE.U32 R36, R12, R3, RZ ;  /* 0x000000030c247225 */ /* 0x000fc800078e00ff */
[----:B------:R-:W-:Y:S02]  /*2a4d0*/  IMAD.MOV.U32 R20, RZ, RZ, R29 ;  /* 0x000000ffff147224 */ /* 0x000fe400078e001d */
[----:B------:R-:W-:Y:S02]  /*2a4e0*/  IMAD.MOV.U32 R22, RZ, RZ, R33 ;  /* 0x000000ffff167224 */ /* 0x000fe400078e0021 */
[----:B------:R-:W-:Y:S02]  /*2a4f0*/  IMAD R19, R2, R12, RZ ;  /* 0x0000000c02137224 */ /* 0x000fe400078e02ff */
[----:B------:R-:W-:Y:S01]  /*2a500*/  IMAD.MOV.U32 R16, RZ, RZ, R31 ;  /* 0x000000ffff107224 */ /* 0x000fe200078e001f */
[----:B------:R-:W-:Y:S01]  /*2a510*/  SEL R31, RZ, 0x1, P0 ;  /* 0x00000001ff1f7807 */ /* 0x000fe20000000000 */
[----:B------:R-:W-:-:S04]  /*2a520*/  IMAD.WIDE.U32 R28, R5, R71, RZ ;  /* 0x00000047051c7225 */ /* 0x000fc800078e00ff */
[-C--:B------:R-:W-:Y:S02]  /*2a530*/  IMAD R33, R5, R70.reuse, R10 ;  /* 0x0000004605217224 */ /* 0x080fe400078e020a */
[----:B------:R-:W-:-:S04]  /*2a540*/  IMAD.WIDE.U32.X R26, R4, R70, R26, P6 ;  /* 0x00000046041a7225 */ /* 0x000fc800030e041a */
[----:B------:R-:W-:Y:S01]  /*2a550*/  IMAD.X R17, RZ, RZ, RZ, P4 ;  /* 0x000000ffff117224 */ /* 0x000fe200020e06ff */
[----:B------:R-:W-:Y:S01]  /*2a560*/  IADD3 RZ, P4, PT, R37, R24, RZ ;  /* 0x0000001825ff7210 */ /* 0x000fe20007f9e0ff */
        /* <DEDUP_REMOVED lines=13> */
[----:B------:R-:W-:Y:S01]  /*2a640*/  IMAD.WIDE.U32 R26, R7, R71, RZ ;  /* 0x00000047071a7225 */ /* 0x000fe200078e00ff */
[----:B------:R-:W-:-:S03]  /*2a650*/  ISETP.GE.U32.AND.EX P0, PT, R25, R29, PT, P6 ;  /* 0x0000001d1900720c */ /* 0x000fc60003f06160 */
[-C--:B------:R-:W-:Y:S01]  /*2a660*/  IMAD R33, R7, R70.reuse, R28 ;  /* 0x0000004607217224 */ /* 0x080fe200078e021c */
[----:B------:R-:W-:Y:S01]  /*2a670*/  SEL R37, RZ, 0x1, P0 ;  /* 0x00000001ff257807 */ /* 0x000fe20000000000 */
[----:B------:R-:W-:-:S04]  /*2a680*/  IMAD.WIDE.U32.X R20, R6, R70, R20, P2 ;  /* 0x0000004606147225 */ /* 0x000fc800010e0414 */
[-C--:B------:R-:W-:Y:S02]  /*2a690*/  IMAD R43, R14, R3.reuse, R30 ;  /* 0x000000030e2b7224 */ /* 0x080fe400078e021e */
[----:B------:R-:W-:-:S04]  /*2a6a0*/  IMAD.WIDE.U32 R30, R12, R3, R24 ;  /* 0x000000030c1e7225 */ /* 0x000fc800078e0018 */
[----:B------:R-:W-:Y:S01]  /*2a6b0*/  IMAD.WIDE.U32.X R28, R14, R2, R22, P1 ;  /* 0x000000020e1c7225 */ /* 0x000fe200008e0416 */
[----:B------:R-:W-:Y:S02]  /*2a6c0*/  SEL R23, RZ, 0x1, P5 ;  /* 0x00000001ff177807 */ /* 0x000fe40002800000 */
[----:B------:R-:W-:Y:S01]  /*2a6d0*/  IADD3 R22, P1, P2, R26, R20, R37 ;  /* 0x000000141a167210 */ /* 0x000fe20007a3e025 */
[----:B------:R-:W-:Y:S01]  /*2a6e0*/  IMAD.IADD R33, R27, 0x1, R33 ;  /* 0x000000011b217824 */ /* 0x000fe200078e0221 */
[C---:B------:R-:W-:Y:S01]  /*2a6f0*/  IADD3 R20, P5, P6, R30.reuse, R28, R23 ;  /* 0x0000001c1e147210 */ /* 0x040fe20007ebe017 */
[----:B------:R-:W-:Y:S01]  /*2a700*/  IMAD.IADD R31, R31, 0x1, R43 ;  /* 0x000000011f1f7824 */ /* 0x000fe200078e022b */
[----:B------:R-:W-:Y:S01]  /*2a710*/  ISETP.GE.U32.AND P0, PT, R30, R24, PT ;  /* 0x000000181e00720c */ /* 0x000fe20003f06070 */
[----:B------:R-:W-:Y:S01]  /*2a720*/  IMAD R32, R6, R12, RZ ;  /* 0x0000000c06207224 */ /* 0x000fe200078e02ff */
[----:B------:R-:W-:Y:S01]  /*2a730*/  IADD3.X R23, PT, PT, R33, R21, RZ, P1, P2 ;  /* 0x0000001521177210 */ /* 0x000fe20000fe44ff */
[----:B------:R-:W-:Y:S01]  /*2a740*/  IMAD.WIDE.U32 R54, R15, R7, RZ ;  /* 0x000000070f367225 */ /* 0x000fe200078e00ff */
[----:B------:R-:W-:-:S02]  /*2a750*/  ISETP.GE.U32.AND P2, PT, R22, R26, PT ;  /* 0x0000001a1600720c */ /* 0x000fc40003f46070 */
[----:B------:R-:W-:Y:S01]  /*2a760*/  ISETP.GE.U32.AND P1, PT, R20, R30, PT ;  /* 0x0000001e1400720c */ /* 0x000fe20003f26070 */
[C---:B------:R-:W-:Y:S01]  /*2a770*/  IMAD.WIDE.U32 R26, R14.reuse, R5, RZ ;  /* 0x000000050e1a7225 */ /* 0x040fe200078e00ff */
[C---:B------:R-:W-:Y:S02]  /*2a780*/  IADD3.X R21, PT, PT, R31.reuse, R29, RZ, P5, P6 ;  /* 0x0000001d1f157210 */ /* 0x040fe40002fec4ff */
[----:B------:R-:W-:Y:S01]  /*2a790*/  ISETP.GE.U32.AND.EX P0, PT, R31, R25, PT, P0 ;  /* 0x000000191f00720c */ /* 0x000fe20003f06100 */
[----:B------:R-:W-:Y:S01]  /*2a7a0*/  IMAD.WIDE.U32.X R28, R14, R4, R18, P4 ;  /* 0x000000040e1c7225 */ /* 0x000fe200020e0412 */
[----:B------:R-:W-:Y:S02]  /*2a7b0*/  ISETP.GE.U32.AND.EX P1, PT, R21, R31, PT, P1 ;  /* 0x0000001f1500720c */ /* 0x000fe40003f26110 */
[----:B------:R-:W-:Y:S01]  /*2a7c0*/  ISETP.GE.U32.AND.EX P5, PT, R23, R33, PT, P2 ;  /* 0x000000211700720c */ /* 0x000fe20003fa6120 */
[----:B------:R-:W-:Y:S01]  /*2a7d0*/  IMAD.WIDE.U32 R30, R12, R5, RZ ;  /* 0x000000050c1e7225 */ /* 0x000fe200078e00ff */
[----:B------:R-:W-:-:S02]  /*2a7e0*/  SEL R30, RZ, 0x1, P0 ;  /* 0x00000001ff1e7807 */ /* 0x000fc40000000000 */
[----:B------:R-:W-:Y:S01]  /*2a7f0*/  SEL R19, RZ, 0x1, P1 ;  /* 0x00000001ff137807 */ /* 0x000fe20000800000 */
[----:B------:R-:W-:Y:S01]  /*2a800*/  IMAD.WIDE.U32 R24, P2, R12, R6, R26 ;  /* 0x000000060c187225 */ /* 0x000fe2000784001a */
[----:B------:R-:W-:-:S03]  /*2a810*/  SEL R33, RZ, 0x1, P5 ;  /* 0x00000001ff217807 */ /* 0x000fc60002800000 */
[----:B------:R-:W-:Y:S01]  /*2a820*/  IMAD.WIDE.U32.X R26, R8, R70, R16, P3 ;  /* 0x00000046081a7225 */ /* 0x000fe200018e0410 */
[----:B------:R-:W-:Y:S02]  /*2a830*/  IADD3 RZ, P1, PT, R31, R24, RZ ;  /* 0x000000181fff7210 */ /* 0x000fe40007f3e0ff */
[----:B------:R-:W-:Y:S01]  /*2a840*/  IADD3 R31, P4, P5, R19, R28, R30 ;  /* 0x0000001c131f7210 */ /* 0x000fe20007d9e01e */
[----:B------:R-:W-:Y:S01]  /*2a850*/  IMAD.WIDE.U32 R16, R12, R5, R22 ;  /* 0x000000050c107225 */ /* 0x000fe200078e0016 */
[----:B------:R-:W-:Y:S02]  /*2a860*/  IADD3 R18, P0, PT, R33, R26, RZ ;  /* 0x0000001a21127210 */ /* 0x000fe40007f1e0ff */
[----:B------:R-:W-:Y:S01]  /*2a870*/  IADD3.X R24, PT, PT, RZ, R29, RZ, P4, P5 ;  /* 0x0000001dff187210 */ /* 0x000fe200027ea4ff */
[----:B------:R-:W-:Y:S01]  /*2a880*/  IMAD R37, R14, R5, R32 ;  /* 0x000000050e257224 */ /* 0x000fe200078e0220 */
[----:B------:R-:W-:Y:S01]  /*2a890*/  ISETP.GE.U32.AND P3, PT, R16, R22, PT ;  /* 0x000000161000720c */ /* 0x000fe20003f66070 */
[----:B------:R-:W-:Y:S01]  /*2a8a0*/  IMAD.X R19, RZ, RZ, R27, P0 ;  /* 0x000000ffff137224 */ /* 0x000fe200000e061b */
[----:B------:R-:W-:Y:S01]  /*2a8b0*/  IADD3 R22, P4, PT, R31, R16, RZ ;  /* 0x000000101f167210 */ /* 0x000fe20007f9e0ff */
[----:B------:R-:W-:-:S02]  /*2a8c0*/  IMAD.IADD R33, R17, 0x1, R37 ;  /* 0x0000000111217824 */ /* 0x000fc400078e0225 */
[----:B------:R-:W-:Y:S01]  /*2a8d0*/  IMAD.WIDE.U32 R26, R14, R7, RZ ;  /* 0x000000070e1a7225 */ /* 0x000fe200078e00ff */
[----:B------:R-:W-:Y:S02]  /*2a8e0*/  ISETP.GE.U32.AND P6, PT, R22, R16, PT ;  /* 0x000000101600720c */ /* 0x000fe40003fc6070 */
        /* <DEDUP_REMOVED lines=18> */
[----:B------:R-:W-:Y:S02]  /*2aa10*/  IMAD.MOV.U32 R32, RZ, RZ, R25 ;  /* 0x000000ffff207224 */ /* 0x000fe400078e0019 */
[----:B------:R-:W-:-:S04]  /*2aa20*/  IMAD.WIDE.U32 R16, R13, R50, R20 ;  /* 0x000000320d107225 */ /* 0x000fc800078e0014 */
        /* <DEDUP_REMOVED lines=12> */
[----:B------:R-:W-:Y:S01]  /*2aaf0*/  IMAD.MOV.U32 R44, RZ, RZ, R29 ;  /* 0x000000ffff2c7224 */ /* 0x000fe200078e001d */
[----:B------:R-:W-:Y:S01]  /*2ab00*/  SEL R43, RZ, 0x1, P1 ;  /* 0x00000001ff2b7807 */ /* 0x000fe20000800000 */
[----:B------:R-:W-:-:S02]  /*2ab10*/  IMAD R18, R4, R13, RZ ;  /* 0x0000000d04127224 */ /* 0x000fc400078e02ff */
[----:B------:R-:W-:Y:S02]  /*2ab20*/  IMAD R51, R14, R7, R12 ;  /* 0x000000070e337224 */ /* 0x000fe400078e020c */
[-C--:B------:R-:W-:Y:S02]  /*2ab30*/  IMAD R47, R15, R3.reuse, R18 ;  /* 0x000000030f2f7224 */ /* 0x080fe400078e0212 */
        /* <DEDUP_REMOVED lines=8> */
[----:B------:R-:W-:Y:S01]  /*2abc0*/  IMAD.MOV.U32 R24, RZ, RZ, R27 ;  /* 0x000000ffff187224 */ /* 0x000fe200078e001b */
[----:B------:R-:W-:Y:S01]  /*2abd0*/  SEL R43, RZ, 0x1, P0 ;  /* 0x00000001ff2b7807 */ /* 0x000fe20000000000 */
[----:B------:R-:W-:-:S04]  /*2abe0*/  IMAD.WIDE.U32 R28, R77, R50, RZ ;  /* 0x000000324d1c7225 */ /* 0x000fc800078e00ff */
[----:B------:R-:W-:-:S04]  /*2abf0*/  IMAD.WIDE.U32 R26, R13, R5, RZ ;  /* 0x000000050d1a7225 */ /* 0x000fc800078e00ff */
[----:B------:R-:W-:-:S04]  /*2ac00*/  IMAD.WIDE.U32 R44, P5, R13, R6, R20 ;  /* 0x000000060d2c7225 */ /* 0x000fc800078a0014 */
[----:B------:R-:W-:Y:S01]  /*2ac10*/  IMAD.WIDE.U32.X R20, R14, R8, R24, P4 ;  /* 0x000000080e147225 */ /* 0x000fe200020e0418 */
[----:B------:R-:W-:-:S03]  /*2ac20*/  IADD3 RZ, P4, PT, R27, R44, RZ ;  /* 0x0000002c1bff7210 */ /* 0x000fc60007f9e0ff */
[----:B------:R-:W-:-:S04]  /*2ac30*/  IMAD.WIDE.U32 R24, R13, R7, RZ ;  /* 0x000000070d187225 */ /* 0x000fc800078e00ff */
[----:B------:R-:W-:-:S04]  /*2ac40*/  IMAD.WIDE.U32 R54, P1, R13, R8, R54 ;  /* 0x000000080d367225 */ /* 0x000fc80007820036 */
[----:B------:R-:W-:Y:S01]  /*2ac50*/  IMAD.X R57, RZ, RZ, RZ, P6 ;  /* 0x000000ffff397224 */ /* 0x000fe200030e06ff */
[----:B------:R-:W-:Y:S01]  /*2ac60*/  IADD3 R24, P6, PT, R49, R30, RZ ;  /* 0x0000001e31187210 */ /* 0x000fe20007fde0ff */
[----:B------:R-:W-:-:S04]  /*2ac70*/  IMAD.WIDE.U32 R46, R76, R50, RZ ;  /* 0x000000324c2e7225 */ /* 0x000fc800078e00ff */
[----:B------:R-:W-:-:S04]  /*2ac80*/  IMAD.WIDE.U32 R28, P3, R76, R2, R28 ;  /* 0x000000024c1c7225 */ /* 0x000fc8000786001c */
[----:B------:R-:W-:Y:S02]  /*2ac90*/  IMAD.MOV.U32 R56, RZ, RZ, R37 ;  /* 0x000000ffff387224 */ /* 0x000fe400078e0025 */
[----:B------:R-:W-:-:S04]  /*2aca0*/  IMAD.WIDE.U32 R26, R77, R3, RZ ;  /* 0x000000034d1a7225 */ /* 0x000fc800078e00ff */
[----:B------:R-:W-:Y:S01]  /*2acb0*/  IMAD.X R59, RZ, RZ, RZ, P5 ;  /* 0x000000ffff3b7224 */ /* 0x000fe200028e06ff */
[----:B------:R-:W-:Y:S01]  /*2acc0*/  IADD3 RZ, P5, PT, R25, R54, RZ ;  /* 0x0000003619ff7210 */ /* 0x000fe20007fbe0ff */
[----:B------:R-:W-:Y:S02]  /*2acd0*/  IMAD.MOV.U32 R58, RZ, RZ, R45 ;  /* 0x000000ffff3a7224 */ /* 0x000fe400078e002d */
[-C--:B------:R-:W-:Y:S02]  /*2ace0*/  IMAD R12, R6, R13.reuse, RZ ;  /* 0x0000000d060c7224 */ /* 0x080fe400078e02ff */
[----:B------:R-:W-:Y:S01]  /*2acf0*/  IMAD.X R25, R51, 0x1, R48, P6 ;  /* 0x0000000133197824 */ /* 0x000fe200030e0630 */
[----:B------:R-:W-:Y:S01]  /*2ad00*/  IADD3 RZ, P6, PT, R47, R28, RZ ;  /* 0x0000001c2fff7210 */ /* 0x000fe20007fde0ff */
[----:B------:R-:W-:Y:S02]  /*2ad10*/  IMAD R14, R8, R13, RZ ;  /* 0x0000000d080e7224 */ /* 0x000fe400078e02ff */
[----:B------:R-:W-:-:S02]  /*2ad20*/  IMAD.X R49, RZ, RZ, RZ, P1 ;  /* 0x000000ffff317224 */ /* 0x000fc400008e06ff */
[----:B------:R-:W-:Y:S02]  /*2ad30*/  IMAD.MOV.U32 R48, RZ, RZ, R55 ;  /* 0x000000ffff307224 */ /* 0x000fe400078e0037 */
[----:B------:R-:W-:Y:S01]  /*2ad40*/  IMAD.WIDE.U32.X R44, R15, R4, R56, P2 ;  /* 0x000000040f2c7225 */ /* 0x000fe200010e0438 */
[----:B------:R-:W-:-:S03]  /*2ad50*/  ISETP.GE.U32.AND P2, PT, R32, R22, PT ;  /* 0x000000162000720c */ /* 0x000fc60003f46070 */
[----:B------:R-:W-:Y:S01]  /*2ad60*/  IMAD.WIDE.U32.X R46, R15, R6, R58, P4 ;  /* 0x000000060f2e7225 */ /* 0x000fe200020e043a */
[----:B------:R-:W-:-:S03]  /*2ad70*/  ISETP.GE.U32.AND P4, PT, R24, R30, PT ;  /* 0x0000001e1800720c */ /* 0x000fc60003f86070 */
[----:B------:R-:W-:Y:S02]  /*2ad80*/  IMAD R57, R15, R5, R12 ;  /* 0x000000050f397224 */ /* 0x000fe400078e020c */
[----:B------:R-:W-:-:S04]  /*2ad90*/  IMAD.WIDE.U32 R52, R76, R3, RZ ;  /* 0x000000034c347225 */ /* 0x000fc800078e00ff */
[----:B------:R-:W-:-:S04]  /*2ada0*/  IMAD.WIDE.U32 R26, P0, R76, R4, R26 ;  /* 0x000000044c1a7225 */ /* 0x000fc8000780001a */
[----:B------:R-:W-:Y:S01]  /*2adb0*/  IMAD R12, R15, R7, R14 ;  /* 0x000000070f0c7224 */ /* 0x000fe200078e020e */
[----:B------:R-:W-:Y:S01]  /*2adc0*/  IADD3 RZ, P1, PT, R53, R26, RZ ;  /* 0x0000001a35ff7210 */ /* 0x000fe20007f3e0ff */
[----:B------:R-:W-:Y:S01]  /*2add0*/  IMAD.WIDE.U32.X R14, R15, R8, R48, P5 ;  /* 0x000000080f0e7225 */ /* 0x000fe200028e0430 */
[----:B------:R-:W-:Y:S02]  /*2ade0*/  ISETP.GE.U32.AND.EX P5, PT, R31, R23, PT, P2 ;  /* 0x000000171f00720c */ /* 0x000fe40003fa6120 */
[----:B------:R-:W-:Y:S01]  /*2adf0*/  ISETP.GE.U32.AND.EX P2, PT, R25, R51, PT, P4 ;  /* 0x000000331900720c */ /* 0x000fe20003f46140 */
[C---:B------:R-:W-:Y:S01]  /*2ae00*/  IMAD.WIDE.U32 R52, R77.reuse, R5, RZ ;  /* 0x000000054d347225 */ /* 0x040fe200078e00ff */
[----:B------:R-:W-:Y:S02]  /*2ae10*/  SEL R28, RZ, 0x1, P5 ;  /* 0x00000001ff1c7807 */ /* 0x000fe40002800000 */
[----:B------:R-:W-:Y:S01]  /*2ae20*/  SEL R26, RZ, 0x1, P2 ;  /* 0x00000001ff1a7807 */ /* 0x000fe20001000000 */
[----:B------:R-:W-:Y:S01]  /*2ae30*/  IMAD.WIDE.U32 R22, R77, R7, RZ ;  /* 0x000000074d167225 */ /* 0x000fe200078e00ff */
[----:B------:R-:W-:-:S03]  /*2ae40*/  ISETP.GE.U32.AND P2, PT, R18, R32, PT ;  /* 0x000000201200720c */ /* 0x000fc60003f46070 */
[----:B------:R-:W-:Y:S01]  /*2ae50*/  IMAD.WIDE.U32 R52, P4, R76, R6, R52 ;  /* 0x000000064c347225 */ /* 0x000fe20007880034 */
[----:B------:R-:W-:-:S03]  /*2ae60*/  ISETP.GE.U32.AND.EX P2, PT, R19, R31, PT, P2 ;  /* 0x0000001f1300720c */ /* 0x000fc60003f46120 */
[----:B------:R-:W-:Y:S01]  /*2ae70*/  IMAD.X R31, RZ, RZ, RZ, P4 ;  /* 0x000000ffff1f7224 */ /* 0x000fe200020e06ff */
[----:B------:R-:W-:Y:S01]  /*2ae80*/  SEL R37, RZ, 0x1, P2 ;  /* 0x00000001ff257807 */ /* 0x000fe20001000000 */
[----:B------:R-:W-:Y:S01]  /*2ae90*/  IMAD.WIDE.U32 R48, R76, R5, RZ ;  /* 0x000000054c307225 */ /* 0x000fe200078e00ff */
[----:B------:R-:W-:-:S03]  /*2aea0*/  IADD3 R26, P2, P4, R26, R20, R43 ;  /* 0x000000141a1a7210 */ /* 0x000fc60007c5e02b */
[----:B------:R-:W-:-:S04]  /*2aeb0*/  IMAD.WIDE.U32 R32, P5, R76, R8, R22 ;  /* 0x000000084c207225 */ /* 0x000fc800078a0016 */
[----:B------:R-:W-:Y:S01]  /*2aec0*/  IMAD.MOV.U32 R48, RZ, RZ, R27 ;  /* 0x000000ffff307224 */ /* 0x000fe200078e001b */
[----:B------:R-:W-:Y:S01]  /*2aed0*/  IADD3.X R27, PT, PT, RZ, R21, RZ, P2, P4 ;  /* 0x00000015ff1b7210 */ /* 0x000fe200017e84ff */
[----:B------:R-:W-:Y:S01]  /*2aee0*/  IMAD.X R23, RZ, RZ, RZ, P3 ;  /* 0x000000ffff177224 */ /* 0x000fe200018e06ff */
[----:B------:R-:W-:Y:S01]  /*2aef0*/  IADD3 RZ, P3, PT, R49, R52, RZ ;  /* 0x0000003431ff7210 */ /* 0x000fe20007f7e0ff */
[----:B------:R-:W-:Y:S01]  /*2af00*/  IMAD.MOV.U32 R22, RZ, RZ, R29 ;  /* 0x000000ffff167224 */ /* 0x000fe200078e001d */
[----:B------:R-:W-:Y:S01]  /*2af10*/  IADD3 R29, P2, P4, R37, R44, R28 ;  /* 0x0000002c251d7210 */ /* 0x000fe20007c5e01c */
[----:B------:R-:W-:Y:S02]  /*2af20*/  IMAD.MOV.U32 R30, RZ, RZ, R53 ;  /* 0x000000ffff1e7224 */ /* 0x000fe400078e0035 */
[----:B------:R-:W-:Y:S01]  /*2af30*/  IMAD R28, R2, R76, RZ ;  /* 0x0000004c021c7224 */ /* 0x000fe200078e02ff */
[----:B------:R-:W-:Y:S01]  /*2af40*/  IADD3.X R44, PT, PT, RZ, R45, RZ, P2, P4 ;  /* 0x0000002dff2c7210 */ /* 0x000fe200017e84ff */
[----:B------:R-:W-:-:S04]  /*2af50*/  IMAD.WIDE.U32 R52, R13, R5, R24 ;  /* 0x000000050d347225 */ /* 0x000fc800078e0018 */
[----:B------:R-:W-:Y:S01]  /*2af60*/  IMAD R43, R77, R50, R28 ;  /* 0x000000324d2b7224 */ /* 0x000fe200078e021c */
[----:B------:R-:W-:Y:S01]  /*2af70*/  IADD3 R28, P4, PT, R29, R52, RZ ;  /* 0x000000341d1c7210 */ /* 0x000fe20007f9e0ff */
[----:B------:R-:W-:-:S04]  /*2af80*/  IMAD.WIDE.U32 R20, R76, R50, R18 ;  /* 0x000000324c147225 */ /* 0x000fc800078e0012 */
[----:B------:R-:W-:Y:S01]  /*2af90*/  IMAD.IADD R37, R53, 0x1, R57 ;  /* 0x0000000135257824 */ /* 0x000fe200078e0239 */
[----:B------:R-:W-:Y:S01]  /*2afa0*/  ISETP.GE.U32.AND P2, PT, R20, R18, PT ;  /* 0x000000121400720c */ /* 0x000fe20003f46070 */
[----:B------:R-:W-:Y:S02]  /*2afb0*/  IMAD.X R49, RZ, RZ, RZ, P0 ;  /* 0x000000ffff317224 */ /* 0x000fe400000e06ff */
[----:B------:R-:W-:Y:S01]  /*2afc0*/  IMAD.X R45, RZ, RZ, RZ, P5 ;  /* 0x000000ffff2d7224 */ /* 0x000fe200028e06ff */
[----:B------:R-:W-:Y:S01]  /*2afd0*/  ISETP.GE.U32.AND P5, PT, R52, R24, PT ;  /* 0x000000183400720c */ /* 0x000fe20003fa6070 */
[C---:B------:R-:W-:Y:S01]  /*2afe0*/  IMAD.X R29, R37.reuse, 0x1, R44, P4 ;  /* 0x00000001251d7824 */ /* 0x040fe200020e062c */
[----:B------:R-:W-:Y:S01]  /*2aff0*/  ISETP.GE.U32.AND P4, PT, R28, R52, PT ;  /* 0x000000341c00720c */ /* 0x000fe20003f86070 */
[----:B------:R-:W-:Y:S01]  /*2b000*/  IMAD.WIDE.U32 R54, R76, R7, RZ ;  /* 0x000000074c367225 */ /* 0x000fe200078e00ff */
[----:B------:R-:W-:Y:S02]  /*2b010*/  ISETP.GE.U32.AND.EX P5, PT, R37, R25, PT, P5 ;  /* 0x000000192500720c */ /* 0x000fe40003fa6150 */
[----:B------:R-:W-:Y:S01]  /*2b020*/  ISETP.GE.U32.AND.EX P4, PT, R29, R37, PT, P4 ;  /* 0x000000251d00720c */ /* 0x000fe20003f86140 */
[----:B------:R-:W-:Y:S01]  /*2b030*/  IMAD.IADD R18, R21, 0x1, R43 ;  /* 0x0000000115127824 */ /* 0x000fe200078e022b */
[----:B------:R-:W-:Y:S01]  /*2b040*/  IADD3 RZ, P0, PT, R55, R32, RZ ;  /* 0x0000002037ff7210 */ /* 0x000fe20007f1e0ff */
[----:B------:R-:W-:-:S03]  /*2b050*/  IMAD.WIDE.U32.X R48, R77, R4, R48, P1 ;  /* 0x000000044d307225 */ /* 0x000fc600008e0430 */
[----:B------:R-:W-:Y:S01]  /*2b060*/  ISETP.GE.U32.AND.EX P2, PT, R18, R19, PT, P2 ;  /* 0x000000131200720c */ /* 0x000fe20003f46120 */
[----:B------:R-:W-:Y:S02]  /*2b070*/  IMAD R4, R4, R76, RZ ;  /* 0x0000004c04047224 */ /* 0x000fe400078e02ff */
[----:B------:R-:W-:Y:S01]  /*2b080*/  IMAD.MOV.U32 R44, RZ, RZ, R33 ;  /* 0x000000ffff2c7224 */ /* 0x000fe200078e0021 */
[----:B------:R-:W-:Y:S01]  /*2b090*/  SEL R43, RZ, 0x1, P2 ;  /* 0x00000001ff2b7807 */ /* 0x000fe20001000000 */
[----:B------:R-:W-:Y:S01]  /*2b0a0*/  IMAD.WIDE.U32 R32, R13, R7, R26 ;  /* 0x000000070d207225 */ /* 0x000fe200078e001a */
[----:B------:R-:W-:-:S03]  /*2b0b0*/  SEL R13, RZ, 0x1, P4 ;  /* 0x00000001ff0d7807 */ /* 0x000fc60002000000 */
[-C--:B------:R-:W-:Y:S02]  /*2b0c0*/  IMAD R37, R77, R3.reuse, R4 ;  /* 0x000000034d257224 */ /* 0x080fe400078e0204 */
[----:B------:R-:W-:Y:S01]  /*2b0d0*/  IMAD.WIDE.U32 R24, R76, R3, R28 ;  /* 0x000000034c187225 */ /* 0x000fe200078e001c */
[----:B------:R-:W-:-:S03]  /*2b0e0*/  SEL R3, RZ, 0x1, P5 ;  /* 0x00000001ff037807 */ /* 0x000fc60002800000 */
[----:B------:R-:W-:Y:S01]  /*2b0f0*/  IMAD.WIDE.U32.X R52, R77, R2, R22, P6 ;  /* 0x000000024d347225 */ /* 0x000fe200030e0416 */
[----:B------:R-:W-:-:S03]  /*2b100*/  ISETP.GE.U32.AND P2, PT, R24, R28, PT ;  /* 0x0000001c1800720c */ /* 0x000fc60003f46070 */
        /* <DEDUP_REMOVED lines=8> */
[----:B------:R-:W-:Y:S01]  /*2b190*/  IMAD R6, R6, R76, RZ ;  /* 0x0000004c06067224 */ /* 0x000fe200078e02ff */
[----:B------:R-:W-:Y:S01]  /*2b1a0*/  IADD3 R24, P4, PT, R13, R32, RZ ;  /* 0x000000200d187210 */ /* 0x000fe20007f9e0ff */
[----:B------:R-:W-:Y:S01]  /*2b1b0*/  IMAD.IADD R13, R33, 0x1, R12 ;  /* 0x00000001210d7824 */ /* 0x000fe200078e020c */
[----:B------:R-:W-:Y:S01]  /*2b1c0*/  ISETP.GE.U32.AND.EX P2, PT, R3, R29, PT, P2 ;  /* 0x0000001d0300720c */ /* 0x000fe20003f46120 */
[----:B------:R-:W-:Y:S01]  /*2b1d0*/  IMAD R4, R8, R76, RZ ;  /* 0x0000004c08047224 */ /* 0x000fe200078e02ff */
[----:B------:R-:W-:Y:S01]  /*2b1e0*/  ISETP.GE.U32.AND.EX P1, PT, R52, R3, PT, P1 ;  /* 0x000000033400720c */ /* 0x000fe20003f26110 */
[----:B------:R-:W-:Y:S01]  /*2b1f0*/  IMAD.X R25, R13, 0x1, R46, P4 ;  /* 0x000000010d197824 */ /* 0x000fe200020e062e */
[----:B------:R-:W-:Y:S01]  /*2b200*/  ISETP.GE.U32.AND P0, PT, R32, R26, PT ;  /* 0x0000001a2000720c */ /* 0x000fe20003f06070 */
[C---:B------:R-:W-:Y:S01]  /*2b210*/  IMAD R51, R77.reuse, R5, R6 ;  /* 0x000000054d337224 */ /* 0x040fe200078e0206 */
[----:B------:R-:W-:Y:S01]  /*2b220*/  ISETP.GE.U32.AND P3, PT, R24, R32, PT ;  /* 0x000000201800720c */ /* 0x000fe20003f66070 */
[----:B------:R-:W-:Y:S01]  /*2b230*/  IMAD R19, R77, R7, R4 ;  /* 0x000000074d137224 */ /* 0x000fe200078e0204 */
[----:B------:R-:W-:Y:S01]  /*2b240*/  SEL R3, RZ, 0x1, P2 ;  /* 0x00000001ff037807 */ /* 0x000fe20001000000 */
[----:B------:R-:W-:Y:S01]  /*2b250*/  IMAD.WIDE.U32 R4, R76, R5, R24 ;  /* 0x000000054c047225 */ /* 0x000fe200078e0018 */
[----:B------:R-:W-:-:S02]  /*2b260*/  SEL R33, RZ, 0x1, P1 ;  /* 0x00000001ff217807 */ /* 0x000fc40000800000 */
[----:B------:R-:W-:Y:S01]  /*2b270*/  ISETP.GE.U32.AND.EX P0, PT, R13, R27, PT, P0 ;  /* 0x0000001b0d00720c */ /* 0x000fe20003f06100 */
[----:B------:R-:W-:Y:S01]  /*2b280*/  IMAD.WIDE.U32 R26, R52, 0x3d1, RZ ;  /* 0x000003d1341a7825 */ /* 0x000fe200078e00ff */
[----:B------:R-:W-:Y:S02]  /*2b290*/  ISETP.GE.U32.AND.EX P1, PT, R25, R13, PT, P3 ;  /* 0x0000000d1900720c */ /* 0x000fe40003f26130 */
[----:B------:R-:W-:Y:S01]  /*2b2a0*/  IADD3 R33, P2, P4, R33, R48, R3 ;  /* 0x0000003021217210 */ /* 0x000fe20007c5e003 */
[----:B------:R-:W-:Y:S01]  /*2b2b0*/  IMAD.WIDE.U32 R12, R43, 0x3d1, RZ ;  /* 0x000003d12b0c7825 */ /* 0x000fe200078e00ff */
[----:B------:R-:W-:Y:S02]  /*2b2c0*/  SEL R45, RZ, 0x1, P1 ;  /* 0x00000001ff2d7807 */ /* 0x000fe40000800000 */
[----:B------:R-:W-:Y:S01]  /*2b2d0*/  IADD3.X R32, PT, PT, RZ, R49, RZ, P2, P4 ;  /* 0x00000031ff207210 */ /* 0x000fe200017e84ff */
[----:B------:R-:W-:Y:S01]  /*2b2e0*/  IMAD.WIDE.U32 R26, P2, RZ, R43, R26 ;  /* 0x0000002bff1a7225 */ /* 0x000fe2000784001a */
[----:B------:R-:W-:-:S02]  /*2b2f0*/  IADD3 R33, P1, PT, R33, R4, RZ ;  /* 0x0000000421217210 */ /* 0x000fc40007f3e0ff */
[-C--:B------:R-:W-:Y:S01]  /*2b300*/  IADD3 R3, P3, PT, RZ, R12.reuse, RZ ;  /* 0x0000000cff037210 */ /* 0x080fe20007f7e0ff */
[----:B------:R-:W-:Y:S01]  /*2b310*/  IMAD.IADD R37, R5, 0x1, R51 ;  /* 0x0000000105257824 */ /* 0x000fe200078e0233 */
[----:B------:R-:W-:Y:S01]  /*2b320*/  SEL R6, RZ, 0x1, P0 ;  /* 0x00000001ff067807 */ /* 0x000fe20000000000 */
[----:B------:R-:W-:Y:S01]  /*2b330*/  IMAD.X R29, RZ, RZ, RZ, P2 ;  /* 0x000000ffff1d7224 */ /* 0x000fe200010e06ff */
[----:B------:R-:W-:Y:S01]  /*2b340*/  ISETP.GE.U32.AND P0, PT, R3, R12, PT ;  /* 0x0000000c0300720c */ /* 0x000fe20003f06070 */
[----:B------:R-:W-:Y:S01]  /*2b350*/  IMAD.X R32, R37, 0x1, R32, P1 ;  /* 0x0000000125207824 */ /* 0x000fe200008e0620 */
[----:B------:R-:W-:Y:S01]  /*2b360*/  ISETP.GE.U32.AND P2, PT, R4, R24, PT ;  /* 0x000000180400720c */ /* 0x000fe20003f46070 */
[----:B------:R-:W-:Y:S01]  /*2b370*/  IMAD.MOV.U32 R28, RZ, RZ, R27 ;  /* 0x000000ffff1c7224 */ /* 0x000fe200078e001b */
[----:B------:R-:W-:Y:S02]  /*2b380*/  ISETP.GE.U32.AND P1, PT, R33, R4, PT ;  /* 0x000000042100720c */ /* 0x000fe40003f26070 */
[----:B------:R-:W-:-:S02]  /*2b390*/  IADD3 R12, P5, P6, R45, R14, R6 ;  /* 0x0000000e2d0c7210 */ /* 0x000fc40007ebe006 */
[----:B------:R-:W-:Y:S02]  /*2b3a0*/  IADD3 R5, P4, PT, R13, R26, RZ ;  /* 0x0000001a0d057210 */ /* 0x000fe40007f9e0ff */
[----:B------:R-:W-:Y:S01]  /*2b3b0*/  ISETP.GE.U32.AND.EX P2, PT, R37, R25, PT, P2 ;  /* 0x000000192500720c */ /* 0x000fe20003f46120 */
[----:B------:R-:W-:Y:S01]  /*2b3c0*/  IMAD.WIDE.U32 R24, R33, 0x3d1, RZ ;  /* 0x000003d121187825 */ /* 0x000fe200078e00ff */
[----:B------:R-:W-:Y:S02]  /*2b3d0*/  ISETP.GE.U32.AND.EX P1, PT, R32, R37, PT, P1 ;  /* 0x000000252000720c */ /* 0x000fe40003f26110 */
[----:B------:R-:W-:Y:S01]  /*2b3e0*/  IADD3.X R13, PT, PT, RZ, R15, RZ, P5, P6 ;  /* 0x0000000fff0d7210 */ /* 0x000fe20002fec4ff */
[----:B------:R-:W-:Y:S01]  /*2b3f0*/  IMAD.X R4, R5, 0x1, R43, P3 ;  /* 0x0000000105047824 */ /* 0x000fe200018e062b */
[----:B------:R-:W-:Y:S01]  /*2b400*/  SEL R8, RZ, 0x1, P2 ;  /* 0x00000001ff087807 */ /* 0x000fe20001000000 */
[----:B------:R-:W-:Y:S01]  /*2b410*/  IMAD.WIDE.U32.X R14, RZ, R52, R28, P4 ;  /* 0x00000034ff0e7225 */ /* 0x000fe200020e041c */
[----:B------:R-:W-:-:S02]  /*2b420*/  SEL R37, RZ, 0x1, P1 ;  /* 0x00000001ff257807 */ /* 0x000fc40000800000 */
[----:B------:R-:W-:Y:S01]  /*2b430*/  ISETP.GE.U32.AND.EX P0, PT, R4, R5, PT, P0 ;  /* 0x000000050400720c */ /* 0x000fe20003f06100 */
[----:B------:R-:W-:Y:S01]  /*2b440*/  IMAD.WIDE.U32 R76, R76, R7, R12 ;  /* 0x000000074c4c7225 */ /* 0x000fe200078e000c */
[----:B------:R-:W-:Y:S02]  /*2b450*/  IADD3 R37, P3, P4, R37, R30, R8 ;  /* 0x0000001e25257210 */ /* 0x000fe40007c7e008 */
[----:B------:R-:W-:Y:S01]  /*2b460*/  IADD3 R29, P2, PT, R14, R24, RZ ;  /* 0x000000180e1d7210 */ /* 0x000fe20007f5e0ff */
[----:B------:R-:W-:Y:S01]  /*2b470*/  IMAD.WIDE.U32 R6, R32, 0x3d1, RZ ;  /* 0x000003d120067825 */ /* 0x000fe200078e00ff */
[----:B------:R-:W-:Y:S02]  /*2b480*/  IADD3.X R30, PT, PT, RZ, R31, RZ, P3, P4 ;  /* 0x0000001fff1e7210 */ /* 0x000fe40001fe84ff */
[----:B------:R-:W-:Y:S01]  /*2b490*/  IADD3 R37, P6, PT, R37, R76, RZ ;  /* 0x0000004c25257210 */ /* 0x000fe20007fde0ff */
[----:B------:R-:W-:Y:S01]  /*2b4a0*/  IMAD.IADD R19, R77, 0x1, R19 ;  /* 0x000000014d137824 */ /* 0x000fe200078e0213 */
[----:B------:R-:W-:Y:S01]  /*2b4b0*/  IADD3 R8, P5, PT, R29, R52, RZ ;  /* 0x000000341d087210 */ /* 0x000fe20007fbe0ff */
[----:B------:R-:W-:Y:S01]  /*2b4c0*/  IMAD.WIDE.U32 R6, P3, RZ, R33, R6 ;  /* 0x00000021ff067225 */ /* 0x000fe20007860006 */
[----:B------:R-:W-:-:S02]  /*2b4d0*/  SEL R5, RZ, 0x1, P0 ;  /* 0x00000001ff057807 */ /* 0x000fc40000000000 */
[----:B------:R-:W-:Y:S01]  /*2b4e0*/  ISETP.GE.U32.AND P4, PT, R29, R24, PT ;  /* 0x000000181d00720c */ /* 0x000fe20003f86070 */
[----:B------:R-:W-:Y:S01]  /*2b4f0*/  IMAD.X R27, RZ, RZ, RZ, P3 ;  /* 0x000000ffff1b7224 */ /* 0x000fe200018e06ff */
[----:B------:R-:W-:Y:S01]  /*2b500*/  IADD3 R14, P3, PT, R25, R6, RZ ;  /* 0x00000006190e7210 */ /* 0x000fe20007f7e0ff */
[----:B------:R-:W-:Y:S01]  /*2b510*/  IMAD.X R30, R19, 0x1, R30, P6 ;  /* 0x00000001131e7824 */ /* 0x000fe200030e061e */
[C---:B------:R-:W-:Y:S01]  /*2b520*/  ISETP.LT.U32.AND P0, PT, R8.reuse, R29, PT ;  /* 0x0000001d0800720c */ /* 0x040fe20003f01070 */
[----:B------:R-:W-:Y:S01]  /*2b530*/  IMAD.MOV.U32 R26, RZ, RZ, R7 ;  /* 0x000000ffff1a7224 */ /* 0x000fe200078e0007 */
[----:B------:R-:W-:Y:S01]  /*2b540*/  IADD3 R5, P6, PT, R8, R5, RZ ;  /* 0x0000000508057210 */ /* 0x000fe20007fde0ff */
[----:B------:R-:W-:Y:S01]  /*2b550*/  IMAD.X R29, R14, 0x1, R15, P2 ;  /* 0x000000010e1d7824 */ /* 0x000fe200010e060f */
[----:B------:R-:W-:Y:S01]  /*2b560*/  ISETP.GE.U32.AND P1, PT, R76, R12, PT ;  /* 0x0000000c4c00720c */ /* 0x000fe20003f26070 */
[----:B------:R-:W-:Y:S01]  /*2b570*/  IMAD.WIDE.U32.X R6, RZ, R32, R26, P3 ;  /* 0x00000020ff067225 */ /* 0x000fe200018e041a */
[----:B------:R-:W-:-:S02]  /*2b580*/  ISETP.GE.U32.AND P2, PT, R5, R8, PT ;  /* 0x000000080500720c */ /* 0x000fc40003f46070 */
[----:B------:R-:W-:Y:S01]  /*2b590*/  ISETP.GE.U32.AND P3, PT, R37, R76, PT ;  /* 0x0000004c2500720c */ /* 0x000fe20003f66070 */
[----:B------:R-:W-:Y:S01]  /*2b5a0*/  IMAD.X R8, R29, 0x1, R33, P5 ;  /* 0x000000011d087824 */ /* 0x000fe200028e0621 */
        /* <DEDUP_REMOVED lines=11> */
[----:B------:R-:W-:Y:S01]  /*2b660*/  IADD3 R19, P2, P3, R14, R6, R19 ;  /* 0x000000060e137210 */ /* 0x000fe20007b5e013 */
[----:B------:R-:W-:Y:S01]  /*2b670*/  IMAD.MOV.U32 R26, RZ, RZ, R25 ;  /* 0x000000ffff1a7224 */ /* 0x000fe200078e0019 */
[----:B------:R-:W-:Y:S02]  /*2b680*/  ISETP.LT.U32.OR.EX P0, PT, R8, R29, !P4, P0 ;  /* 0x0000001d0800720c */ /* 0x000fe40006701500 */
[----:B------:R-:W-:Y:S01]  /*2b690*/  IADD3 R28, P4, P5, R27, R22, R28 ;  /* 0x000000161b1c7210 */ /* 0x000fe20007d9e01c */
[----:B------:R-:W-:Y:S01]  /*2b6a0*/  IMAD.X R27, RZ, RZ, RZ, P1 ;  /* 0x000000ffff1b7224 */ /* 0x000fe200008e06ff */
[----:B------:R-:W-:-:S02]  /*2b6b0*/  ISETP.GE.U32.AND P1, PT, R19, R14, PT ;  /* 0x0000000e1300720c */ /* 0x000fc40003f26070 */
[----:B------:R-:W-:Y:S02]  /*2b6c0*/  IADD3 R14, P6, PT, R15, R24, RZ ;  /* 0x000000180f0e7210 */ /* 0x000fe40007fde0ff */
[----:B------:R-:W-:Y:S01]  /*2b6d0*/  IADD3.X R33, PT, PT, RZ, R23, RZ, P4, P5 ;  /* 0x00000017ff217210 */ /* 0x000fe200027ea4ff */
[----:B------:R-:W-:Y:S01]  /*2b6e0*/  IMAD.WIDE.U32 R22, R28, 0x3d1, RZ ;  /* 0x000003d11c167825 */ /* 0x000fe200078e00ff */
[----:B------:R-:W-:Y:S02]  /*2b6f0*/  IADD3 R6, P4, PT, R19, R32, RZ ;  /* 0x0000002013067210 */ /* 0x000fe40007f9e0ff */
[----:B------:R-:W-:Y:S01]  /*2b700*/  SEL R15, RZ, 0x1, !P0 ;  /* 0x00000001ff0f7807 */ /* 0x000fe20004000000 */
[----:B------:R-:W-:Y:S01]  /*2b710*/  IMAD.WIDE.U32 R24, R33, 0x3d1, RZ ;  /* 0x000003d121187825 */ /* 0x000fe200078e00ff */
[----:B------:R-:W-:Y:S02]  /*2b720*/  IADD3.X R31, PT, PT, R14, R7, RZ, P2, P3 ;  /* 0x000000070e1f7210 */ /* 0x000fe400017e64ff */
[----:B------:R-:W-:-:S02]  /*2b730*/  IADD3 R15, P3, PT, R6, R15, RZ ;  /* 0x0000000f060f7210 */ /* 0x000fc40007f7e0ff */
[----:B------:R-:W-:Y:S01]  /*2b740*/  ISETP.LT.U32.AND P0, PT, R6, R19, PT ;  /* 0x000000130600720c */ /* 0x000fe20003f01070 */
[C---:B------:R-:W-:Y:S01]  /*2b750*/  IMAD.X R8, R31.reuse, 0x1, R37, P4 ;  /* 0x000000011f087824 */ /* 0x040fe200020e0625 */
[----:B------:R-:W-:Y:S02]  /*2b760*/  ISETP.GE.U32.AND.EX P1, PT, R31, R14, PT, P1 ;  /* 0x0000000e1f00720c */ /* 0x000fe40003f26110 */
[----:B------:R-:W-:Y:S01]  /*2b770*/  ISETP.GE.U32.AND P2, PT, R15, R6, PT ;  /* 0x000000060f00720c */ /* 0x000fe20003f46070 */
        /* <DEDUP_REMOVED lines=86> */
.L_x_688:
[----:B------:R-:W-:Y:S01]  /*2bce0*/  IADD3 R11, P1, PT, R3, R6, RZ ;  /* 0x00000006030b7210 */ /* 0x000fe20007f3e0ff */
[----:B------:R-:W-:Y:S01]  /*2bcf0*/  IMAD.IADD R43, R7, 0x1, R43 ;  /* 0x00000001072b7824 */ /* 0x000fe200078e022b */
[----:B------:R-:W-:Y:S01]  /*2bd00*/  UMOV UR4, URZ ;  /* 0x000000ff00047c82 */ /* 0x000fe20008000000 */
[----:B------:R-:W-:Y:S02]  /*2bd10*/  LOP3.LUT R35, R35, R34, RZ, 0x3c, !PT ;  /* 0x0000002223237212 */ /* 0x000fe400078e3cff */
[----:B------:R-:W-:Y:S01]  /*2bd20*/  IMAD.X R12, R4, 0x1, R43, P1 ;  /* 0x00000001040c7824 */ /* 0x000fe200008e062b */
[----:B------:R-:W-:Y:S01]  /*2bd30*/  ISETP.GE.U32.AND P0, PT, R11, R3, PT ;  /* 0x000000030b00720c */ /* 0x000fe20003f06070 */
[----:B------:R-:W-:Y:S01]  /*2bd40*/  IMAD.MOV.U32 R3, RZ, RZ, R0 ;  /* 0x000000ffff037224 */ /* 0x000fe200078e0000 */
[----:B------:R-:W-:Y:S02]  /*2bd50*/  IADD3 R10, P1, PT, R5, R10, RZ ;  /* 0x0000000a050a7210 */ /* 0x000fe40007f3e0ff */
[----:B------:R-:W-:-:S02]  /*2bd60*/  ISETP.GE.U32.AND.EX P0, PT, R12, R4, PT, P0 ;  /* 0x000000040c00720c */ /* 0x000fc40003f06100 */
[----:B------:R-:W-:Y:S01]  /*2bd70*/  LOP3.LUT R39, R39, R38, RZ, 0x3c, !PT ;  /* 0x0000002627277212 */ /* 0x000fe200078e3cff */
[----:B------:R-:W-:Y:S01]  /*2bd80*/  IMAD.X R42, R13, 0x1, R42, P1 ;  /* 0x000000010d2a7824 */ /* 0x000fe200008e062a */
[----:B------:R-:W-:Y:S02]  /*2bd90*/  SEL R17, RZ, 0x1, P0 ;  /* 0x00000001ff117807 */ /* 0x000fe40000000000 */
[C---:B------:R-:W-:Y:S02]  /*2bda0*/  ISETP.LT.U32.AND P1, PT, R10.reuse, R5, PT ;  /* 0x000000050a00720c */ /* 0x040fe40003f21070 */
[----:B------:R-:W-:Y:S02]  /*2bdb0*/  IADD3 R17, P2, PT, R10, R17, RZ ;  /* 0x000000110a117210 */ /* 0x000fe40007f5e0ff */
[----:B------:R-:W-:Y:S02]  /*2bdc0*/  LOP3.LUT R34, R35, R34, RZ, 0x3c, !PT ;  /* 0x0000002223227212 */ /* 0x000fe400078e3cff */
[----:B------:R-:W-:Y:S01]  /*2bdd0*/  ISETP.GE.U32.AND P0, PT, R17, R10, PT ;  /* 0x0000000a1100720c */ /* 0x000fe20003f06070 */
[----:B------:R-:W-:Y:S01]  /*2bde0*/  IMAD.X R22, RZ, RZ, R42, P2 ;  /* 0x000000ffff167224 */ /* 0x000fe200010e062a */
[----:B------:R-:W-:-:S02]  /*2bdf0*/  LOP3.LUT R38, R39, R38, RZ, 0x3c, !PT ;  /* 0x0000002627267212 */ /* 0x000fc400078e3cff */
[----:B------:R-:W-:Y:S02]  /*2be00*/  LOP3.LUT R35, R35, R34, RZ, 0x3c, !PT ;  /* 0x0000002223237212 */ /* 0x000fe400078e3cff */
[----:B------:R-:W-:Y:S02]  /*2be10*/  ISETP.GE.U32.AND.EX P0, PT, R22, R42, PT, P0 ;  /* 0x0000002a1600720c */ /* 0x000fe40003f06100 */
[----:B------:R-:W-:Y:S02]  /*2be20*/  LOP3.LUT R39, R39, R38, RZ, 0x3c, !PT ;  /* 0x0000002627277212 */ /* 0x000fe400078e3cff */
        /* <DEDUP_REMOVED lines=46> */
.L_x_689:
        /* <DEDUP_REMOVED lines=27> */
[C---:B------:R-:W-:Y:S02]  /*2c2c0*/  IADD3 R10, P2, PT, R13.reuse, R10, RZ ;  /* 0x0000000a0d0a7210 */ /* 0x040fe40007f5e0ff */
[----:B------:R-:W-:Y:S02]  /*2c2d0*/  ISETP.LT.U32.OR.EX P3, PT, R16, UR9, !P3, P4 ;  /* 0x0000000910007c0c */ /* 0x000fe4000df61540 */
[----:B------:R-:W-:Y:S01]  /*2c2e0*/  ISETP.GT.U32.AND P0, PT, R10, UR8, PT ;  /* 0x000000080a007c0c */ /* 0x000fe2000bf04070 */
[----:B------:R-:W-:Y:S01]  /*2c2f0*/  IMAD.X R13, R13, 0x1, R14, P2 ;  /* 0x000000010d0d7824 */ /* 0x000fe200010e060e */
[----:B------:R-:W-:Y:S01]  /*2c300*/  SEL R0, RZ, 0xffffffff, !P3 ;  /* 0xffffffffff007807 */ /* 0x000fe20005800000 */
[----:B------:R-:W-:Y:S01]  /*2c310*/  IMAD.MOV.U32 R27, RZ, RZ, R10 ;  /* 0x000000ffff1b7224 */ /* 0x000fe200078e000a */
[----:B------:R-:W-:-:S02]  /*2c320*/  SEL R14, RZ, 0xffffffff, !P1 ;  /* 0xffffffffff0e7807 */ /* 0x000fc40004800000 */
[C---:B------:R-:W-:Y:S02]  /*2c330*/  IADD3 R31, P3, PT, R0.reuse, R31, RZ ;  /* 0x0000001f001f7210 */ /* 0x040fe40007f7e0ff */
[----:B------:R-:W-:Y:S02]  /*2c340*/  ISETP.GT.U32.AND.EX P0, PT, R13, UR9, PT, P0 ;  /* 0x000000090d007c0c */ /* 0x000fe4000bf04100 */
[----:B------:R-:W-:Y:S01]  /*2c350*/  ISETP.NE.U32.AND P1, PT, R31, RZ, PT ;  /* 0x000000ff1f00720c */ /* 0x000fe20003f25070 */
[----:B------:R-:W-:Y:S01]  /*2c360*/  IMAD.X R20, R0, 0x1, R23, P3 ;  /* 0x0000000100147824 */ /* 0x000fe200018e0617 */
[----:B------:R-:W-:Y:S02]  /*2c370*/  IADD3 R16, P3, PT, R18, R19, RZ ;  /* 0x0000001312107210 */ /* 0x000fe40007f7e0ff */
[----:B------:R-:W-:Y:S02]  /*2c380*/  IADD3 R0, P4, PT, R14, R15, RZ ;  /* 0x0000000f0e007210 */ /* 0x000fe40007f9e0ff */
[----:B------:R-:W-:Y:S01]  /*2c390*/  ISETP.NE.OR.EX P0, PT, R20, RZ, P0, P1 ;  /* 0x000000ff1400720c */ /* 0x000fe20000705710 */
[----:B------:R-:W-:Y:S01]  /*2c3a0*/  IMAD.X R15, R18, 0x1, R21, P3 ;  /* 0x00000001120f7824 */ /* 0x000fe200018e0615 */
[----:B------:R-:W-:Y:S01]  /*2c3b0*/  IADD3 R23, P2, PT, R11, -R4, RZ ;  /* 0x800000040b177210 */ /* 0x000fe20007f5e0ff */
[----:B------:R-:W-:-:S02]  /*2c3c0*/  IMAD.X R11, R14, 0x1, R17, P4 ;  /* 0x000000010e0b7824 */ /* 0x000fc400020e0611 */
[----:B------:R-:W-:Y:S02]  /*2c3d0*/  IMAD.MOV.U32 R17, RZ, RZ, R16 ;  /* 0x000000ffff117224 */ /* 0x000fe400078e0010 */
[----:B------:R-:W-:Y:S02]  /*2c3e0*/  IMAD.X R18, R12, 0x1, ~R5, P2 ;  /* 0x000000010c127824 */ /* 0x000fe400010e0e05 */
[----:B------:R-:W-:Y:S02]  /*2c3f0*/  IMAD.MOV.U32 R22, RZ, RZ, R15 ;  /* 0x000000ffff167224 */ /* 0x000fe400078e000f */
[----:B------:R-:W-:Y:S02]  /*2c400*/  IMAD.MOV.U32 R29, RZ, RZ, R0 ;  /* 0x000000ffff1d7224 */ /* 0x000fe400078e0000 */
[----:B------:R-:W-:Y:S02]  /*2c410*/  IMAD.MOV.U32 R14, RZ, RZ, R11 ;  /* 0x000000ffff0e7224 */ /* 0x000fe400078e000b */
[----:B------:R-:W-:Y:S01]  /*2c420*/  IMAD.MOV.U32 R16, RZ, RZ, R13 ;  /* 0x000000ffff107224 */ /* 0x000fe200078e000d */
[----:B------:R-:W-:Y:S06]  /*2c430*/  @P0 BRA `(.L_x_691) ;  /* 0x00000000005c0947 */ /* 0x000fec0003800000 */
        /* <DEDUP_REMOVED lines=23> */
.L_x_691:
        /* <DEDUP_REMOVED lines=29> */
[----:B------:R-:W-:Y:S01]  /*2c780*/  SEL R12, RZ, 0xffffffff, !P1 ;  /* 0xffffffffff0c7807 */ /* 0x000fe20004800000 */
[----:B------:R-:W-:Y:S01]  /*2c790*/  IMAD.MOV.U32 R27, RZ, RZ, R10 ;  /* 0x000000ffff1b7224 */ /* 0x000fe200078e000a */
[----:B------:R-:W-:Y:S01]  /*2c7a0*/  ISETP.NE.U32.AND P1, PT, R31, R0, PT ;  /* 0x000000001f00720c */ /* 0x000fe20003f25070 */
[----:B------:R-:W-:Y:S01]  /*2c7b0*/  IMAD.MOV.U32 R16, RZ, RZ, R11 ;  /* 0x000000ffff107224 */ /* 0x000fe200078e000b */
[----:B------:R-:W-:-:S02]  /*2c7c0*/  ISETP.GT.U32.AND.EX P0, PT, R11, UR9, PT, P0 ;  /* 0x000000090b007c0c */ /* 0x000fc4000bf04100 */
[----:B------:R-:W-:Y:S02]  /*2c7d0*/  IADD3 R13, P3, PT, R14, R13, RZ ;  /* 0x0000000d0e0d7210 */ /* 0x000fe40007f7e0ff */
[----:B------:R-:W-:Y:S02]  /*2c7e0*/  ISETP.NE.OR.EX P0, PT, R20, RZ, P0, P1 ;  /* 0x000000ff1400720c */ /* 0x000fe40000705710 */
[----:B------:R-:W-:Y:S01]  /*2c7f0*/  IADD3 R0, P4, PT, R12, R17, RZ ;  /* 0x000000110c007210 */ /* 0x000fe20007f9e0ff */
[----:B------:R-:W-:Y:S01]  /*2c800*/  IMAD.X R14, R14, 0x1, R15, P3 ;  /* 0x000000010e0e7824 */ /* 0x000fe200018e060f */
[----:B------:R-:W-:Y:S01]  /*2c810*/  IADD3 R23, P2, PT, R23, -R4, RZ ;  /* 0x8000000417177210 */ /* 0x000fe20007f5e0ff */
[----:B------:R-:W-:Y:S02]  /*2c820*/  IMAD.MOV.U32 R17, RZ, RZ, R13 ;  /* 0x000000ffff117224 */ /* 0x000fe400078e000d */
[----:B------:R-:W-:Y:S02]  /*2c830*/  IMAD.X R12, R12, 0x1, R19, P4 ;  /* 0x000000010c0c7824 */ /* 0x000fe400020e0613 */
[----:B------:R-:W-:-:S02]  /*2c840*/  IMAD.MOV.U32 R22, RZ, RZ, R14 ;  /* 0x000000ffff167224 */ /* 0x000fc400078e000e */
[----:B------:R-:W-:Y:S02]  /*2c850*/  IMAD.X R18, R18, 0x1, ~R5, P2 ;  /* 0x0000000112127824 */ /* 0x000fe400010e0e05 */
        /* <DEDUP_REMOVED lines=26> */
.L_x_692:
        /* <DEDUP_REMOVED lines=24> */
[----:B------:R-:W-:-:S03]  /*2cb80*/  IADD3 R27, P3, P4, R0, -UR8, R27 ;  /* 0x80000008001b7c10 */ /* 0x000fc6000fc7e01b */
[----:B------:R-:W-:Y:S01]  /*2cb90*/  IMAD.X R5, R6, 0x1, R17, P2 ;  /* 0x0000000106057824 */ /* 0x000fe200010e0611 */
[----:B------:R-:W-:Y:S01]  /*2cba0*/  IADD3.X R16, PT, PT, R0, ~UR9, R16, P3, P4 ;  /* 0x8000000900107c10 */ /* 0x000fe20009fe8410 */
[----:B------:R-:W-:Y:S02]  /*2cbb0*/  IMAD.MOV.U32 R17, RZ, RZ, R7 ;  /* 0x000000ffff117224 */ /* 0x000fe400078e0007 */
[----:B------:R-:W-:Y:S02]  /*2cbc0*/  IMAD.MOV.U32 R22, RZ, RZ, R8 ;  /* 0x000000ffff167224 */ /* 0x000fe400078e0008 */
[----:B------:R-:W-:Y:S02]  /*2cbd0*/  IMAD.MOV.U32 R29, RZ, RZ, R4 ;  /* 0x000000ffff1d7224 */ /* 0x000fe400078e0004 */
[----:B------:R-:W-:-:S07]  /*2cbe0*/  IMAD.MOV.U32 R14, RZ, RZ, R5 ;  /* 0x000000ffff0e7224 */ /* 0x000fce00078e0005 */
.L_x_690:
[----:B------:R-:W2:Y:S01]  /*2cbf0*/  LDC.64 R4, c[0x0][0x3a8] ;  /* 0x0000ea00ff047b82 */ /* 0x000ea20000000a00 */
[----:B------:R-:W-:Y:S02]  /*2cc00*/  IMAD.MOV.U32 R13, RZ, RZ, R12 ;  /* 0x000000ffff0d7224 */ /* 0x000fe400078e000c */
[----:B------:R-:W-:Y:S02]  /*2cc10*/  IMAD.MOV.U32 R12, RZ, RZ, R11 ;  /* 0x000000ffff0c7224 */ /* 0x000fe400078e000b */
[----:B------:R-:W-:Y:S02]  /*2cc20*/  IMAD.MOV.U32 R8, RZ, RZ, R29 ;  /* 0x000000ffff087224 */ /* 0x000fe400078e001d */
[----:B------:R-:W-:Y:S01]  /*2cc30*/  IMAD.MOV.U32 R9, RZ, RZ, R14 ;  /* 0x000000ffff097224 */ /* 0x000fe200078e000e */
[----:B------:R-:W3:Y:S01]  /*2cc40*/  LDC.64 R6, c[0x0][0x3b0] ;  /* 0x0000ec00ff067b82 */ /* 0x000ee20000000a00 */
[----:B------:R-:W-:Y:S02]  /*2cc50*/  IMAD.MOV.U32 R10, RZ, RZ, R27 ;  /* 0x000000ffff0a7224 */ /* 0x000fe400078e001b */
[----:B------:R-:W-:Y:S01]  /*2cc60*/  IMAD.MOV.U32 R11, RZ, RZ, R16 ;  /* 0x000000ffff0b7224 */ /* 0x000fe200078e0010 */
[----:B--2---:R2:W-:Y:S04]  /*2cc70*/  STG.E.64 desc[UR6][R4.64], R2 ;  /* 0x0000000204007986 */ /* 0x0045e8000c101b06 */
[----:B---3--:R-:W-:Y:S04]  /*2cc80*/  STG.E.64 desc[UR6][R6.64], R12 ;  /* 0x0000000c06007986 */ /* 0x008fe8000c101b06 */
[----:B------:R-:W-:Y:S01]  /*2cc90*/  STG.E.64 desc[UR6][R4.64+0x8], R34 ;  /* 0x0000082204007986 */ /* 0x000fe2000c101b06 */
[----:B--2---:R-:W-:-:S02]  /*2cca0*/  IMAD.MOV.U32 R2, RZ, RZ, R17 ;  /* 0x000000ffff027224 */ /* 0x004fc400078e0011 */
[----:B------:R-:W-:-:S05]  /*2ccb0*/  IMAD.MOV.U32 R3, RZ, RZ, R22 ;  /* 0x000000ffff037224 */ /* 0x000fca00078e0016 */
[----:B------:R-:W-:Y:S04]  /*2ccc0*/  STG.E.64 desc[UR6][R6.64+0x8], R2 ;  /* 0x0000080206007986 */ /* 0x000fe8000c101b06 */
[----:B------:R-:W-:Y:S04]  /*2ccd0*/  STG.E.64 desc[UR6][R4.64+0x10], R38 ;  /* 0x0000102604007986 */ /* 0x000fe8000c101b06 */
[----:B------:R-:W-:Y:S04]  /*2cce0*/  STG.E.64 desc[UR6][R6.64+0x10], R8 ;  /* 0x0000100806007986 */ /* 0x000fe8000c101b06 */
[----:B------:R-:W-:Y:S04]  /*2ccf0*/  STG.E.64 desc[UR6][R4.64+0x18], R40 ;  /* 0x0000182804007986 */ /* 0x000fe8000c101b06 */
[----:B------:R-:W-:Y:S01]  /*2cd00*/  STG.E.64 desc[UR6][R6.64+0x18], R10 ;  /* 0x0000180a06007986 */ /* 0x000fe2000c101b06 */
[----:B01----:R-:W-:Y:S05]  /*2cd10*/  EXIT ;  /* 0x000000000000794d */ /* 0x003fea0003800000 */
.L_x_693:
        /* <DEDUP_REMOVED lines=14> */
.L_x_2688:


//--------------------- .text.test_point_mult     --------------------------
	.section	.text.test_point_mult,"ax",@progbits
	.align	128
        .global         test_point_mult
        .type           test_point_mult,@function
        .size           test_point_mult,(.L_x_2689 - test_point_mult)
        .other          test_point_mult,@"STO_CUDA_ENTRY STV_DEFAULT"
test_point_mult:
.text.test_point_mult:
[----:B------:R-:W0:Y:S01]  /*0000*/  LDC R1, c[0x0][0x37c] ;  /* 0x0000df00ff017b82 */ /* 0x000e220000000800 */
[----:B------:R-:W1:Y:S07]  /*0010*/  S2R R0, SR_TID.X ;  /* 0x0000000000007919 */ /* 0x000e6e0000002100 */
[----:B------:R-:W2:Y:S01]  /*0020*/  S2UR UR4, SR_CTAID.X ;  /* 0x00000000000479c3 */ /* 0x000ea20000002500 */
[----:B------:R-:W2:Y:S01]  /*0030*/  LDCU UR5, c[0x0][0x360] ;  /* 0x00006c00ff0577ac */ /* 0x000ea20008000800 */
[----:B0-----:R-:W-:Y:S01]  /*0040*/  VIADD R1, R1, 0xffffffc0 ;  /* 0xffffffc001017836 */ /* 0x001fe20000000000 */
[----:B--2---:R-:W-:Y:S01]  /*0050*/  UIMAD UR4, UR4, UR5, URZ ;  /* 0x00000005040472a4 */ /* 0x004fe2000f8e02ff */
[----:B-1----:R-:W-:-:S05]  /*0060*/  IMAD.MOV R0, RZ, RZ, -R0 ;  /* 0x000000ffff007224 */ /* 0x002fca00078e0a00 */
[----:B------:R-:W-:-:S13]  /*0070*/  ISETP.NE.AND P0, PT, R0, UR4, PT ;  /* 0x0000000400007c0c */ /* 0x000fda000bf05270 */
[----:B------:R-:W-:Y:S05]  /*0080*/  @P0 EXIT ;  /* 0x000000000000094d */ /* 0x000fea0003800000 */
[----:B------:R-:W0:Y:S01]  /*0090*/  LDC.64 R2, c[0x0][0x380] ;  /* 0x0000e000ff027b82 */ /* 0x000e220000000a00 */
[----:B------:R-:W0:Y:S02]  /*00a0*/  LDCU.64 UR20, c[0x0][0x358] ;  /* 0x00006b00ff1477ac */ /* 0x000e240008000a00 */
[----:B0-----:R-:W2:Y:S04]  /*00b0*/  LDG.E.64 R4, desc[UR20][R2.64] ;  /* 0x0000001402047981 */ /* 0x001ea8000c1e1b00 */
[----:B------:R-:W2:Y:S04]  /*00c0*/  LDG.E.64 R6, desc[UR20][R2.64+0x8] ;  /* 0x0000081402067981 */ /* 0x000ea8000c1e1b00 */
[----:B------:R-:W3:Y:S04]  /*00d0*/  LDG.E.64 R8, desc[UR20][R2.64+0x10] ;  /* 0x0000101402087981 */ /* 0x000ee8000c1e1b00 */
[----:B------:R0:W3:Y:S01]  /*00e0*/  LDG.E.64 R10, desc[UR20][R2.64+0x18] ;  /* 0x00001814020a7981 */ /* 0x0000e2000c1e1b00 */
[----:B------:R-:W-:Y:S01]  /*00f0*/  UIMAD.WIDE.U32 UR4, UP1, URZ, URZ, URZ ;  /* 0x000000ffff0472a5 */ /* 0x000fe2000f8200ff */
[----:B------:R-:W1:Y:S01]  /*0100*/  LDC.64 R12, c[0x0][0x388] ;  /* 0x0000e200ff0c7b82 */ /* 0x000e620000000a00 */
[----:B------:R-:W-:-:S04]  /*0110*/  UIADD3 UR6, UP0, UPT, URZ, URZ, URZ ;  /* 0x000000ffff067290 */ /* 0x000fc8000ff1e0ff */
[----:B------:R-:W-:Y:S02]  /*0120*/  UIADD3.X UR35, UPT, UPT, URZ, UR4, URZ, UP0, !UPT ;  /* 0x00000004ff237290 */ /* 0x000fe400087fe4ff */
[----:B------:R-:W-:Y:S01]  /*0130*/  UISETP.GE.U32.AND UP0, UPT, UR6, URZ, UPT ;  /* 0x000000ff0600728c */ /* 0x000fe2000bf06070 */
[----:B------:R-:W4:Y:S01]  /*0140*/  LDC.64 R14, c[0x0][0x390] ;  /* 0x0000e400ff0e7b82 */ /* 0x000f220000000a00 */
[----:B------:R-:W-:Y:S02]  /*0150*/  UIADD3.X UR7, UPT, UPT, URZ, URZ, URZ, UP1, !UPT ;  /* 0x000000ffff077290 */ /* 0x000fe40008ffe4ff */
[----:B------:R-:W-:Y:S02]  /*0160*/  UIADD3 URZ, UP1, UPT, URZ, UR4, URZ ;  /* 0x00000004ffff7290 */ /* 0x000fe4000ff3e0ff */
[----:B------:R-:W-:Y:S01]  /*0170*/  UISETP.GE.U32.AND.EX UP0, UPT, UR35, UR4, UPT, UP0 ;  /* 0x000000042300728c */ /* 0x000fe2000bf06100 */
[----:B------:R-:W-:Y:S02]  /*0180*/  UMOV UR6, UR5 ;  /* 0x0000000500067c82 */ /* 0x000fe40008000000 */
[----:B------:R-:W-:-:S02]  /*0190*/  UIMAD.WIDE.U32.X UR6, URZ, URZ, UR6, UP1 ;  /* 0x000000ffff0672a5 */ /* 0x000fc400088e0406 */
[----:B------:R-:W-:-:S04]  /*01a0*/  USEL UR4, URZ, 0x1, UP0 ;  /* 0x00000001ff047887 */ /* 0x000fc80008000000 */
[----:B------:R-:W-:Y:S01]  /*01b0*/  UIADD3 UR5, UP0, UP1, UR4, UR6, URZ ;  /* 0x0000000604057290 */ /* 0x000fe2000f91e0ff */
[----:B-1----:R-:W5:Y:S03]  /*01c0*/  LDG.E.64 R46, desc[UR20][R12.64] ;  /* 0x000000140c2e7981 */ /* 0x002f66000c1e1b00 */
[----:B------:R-:W-:Y:S01]  /*01d0*/  UIADD3.X UR7, UPT, UPT, URZ, UR7, URZ, UP0, UP1 ;  /* 0x00000007ff077290 */ /* 0x000fe200087e24ff */
[----:B------:R-:W5:Y:S03]  /*01e0*/  LDG.E.64 R48, desc[UR20][R12.64+0x8] ;  /* 0x000008140c307981 */ /* 0x000f66000c1e1b00 */
[----:B------:R-:W-:Y:S01]  /*01f0*/  UIMAD.WIDE.U32 UR8, UR7, 0x3d1, URZ ;  /* 0x000003d1070878a5 */ /* 0x000fe2000f8e00ff */
[----:B------:R-:W5:Y:S01]  /*0200*/  LDG.E.64 R50, desc[UR20][R12.64+0x10] ;  /* 0x000010140c327981 */ /* 0x000f62000c1e1b00 */
[----:B------:R-:W-:Y:S01]  /*0210*/  UMOV UR4, URZ ;  /* 0x000000ff00047c82 */ /* 0x000fe20008000000 */
[----:B------:R-:W-:-:S02]  /*0220*/  UIMAD.WIDE.U32 UR12, UR5, 0x3d1, URZ ;  /* 0x000003d1050c78a5 */ /* 0x000fc4000f8e00ff */
[----:B------:R-:W-:Y:S01]  /*0230*/  UIMAD.WIDE.U32 UR8, UP0, URZ, UR5, UR8 ;  /* 0x00000005ff0872a5 */ /* 0x000fe2000f800008 */
[----:B------:R-:W5:Y:S01]  /*0240*/  LDG.E.64 R52, desc[UR20][R12.64+0x18] ;  /* 0x000018140c347981 */ /* 0x000f62000c1e1b00 */
[----:B------:R-:W-:Y:S02]  /*0250*/  UIMAD.WIDE.U32 UR22, UR5, 0x3d1, UR4 ;  /* 0x000003d1051678a5 */ /* 0x000fe4000f8e0004 */
[----:B------:R-:W-:Y:S01]  /*0260*/  UIADD3.X UR11, UPT, UPT, URZ, URZ, URZ, UP0, !UPT ;  /* 0x000000ffff0b7290 */ /* 0x000fe200087fe4ff */
[----:B----4-:R-:W5:Y:S01]  /*0270*/  LDG.E.64 R54, desc[UR20][R14.64] ;  /* 0x000000140e367981 */ /* 0x010f62000c1e1b00 */
[----:B------:R-:W-:Y:S02]  /*0280*/  UISETP.GE.U32.AND UP0, UPT, UR22, URZ, UPT ;  /* 0x000000ff1600728c */ /* 0x000fe4000bf06070 */
[----:B------:R-:W-:Y:S01]  /*0290*/  UIADD3 URZ, UP1, UPT, UR13, UR8, URZ ;  /* 0x000000080dff7290 */ /* 0x000fe2000ff3e0ff */
[----:B------:R-:W5:Y:S01]  /*02a0*/  LDG.E.64 R56, desc[UR20][R14.64+0x8] ;  /* 0x000008140e387981 */ /* 0x000f62000c1e1b00 */
[----:B------:R-:W-:Y:S01]  /*02b0*/  UIADD3 UR38, UPT, UPT, UR8, UR23, URZ ;  /* 0x0000001708267290 */ /* 0x000fe2000fffe0ff */
[----:B------:R-:W-:-:S02]  /*02c0*/  UMOV UR10, UR9 ;  /* 0x00000009000a7c82 */ /* 0x000fc40008000000 */
[----:B------:R-:W5:Y:S01]  /*02d0*/  LDG.E.64 R58, desc[UR20][R14.64+0x10] ;  /* 0x000010140e3a7981 */ /* 0x000f62000c1e1b00 */
[----:B------:R-:W-:Y:S02]  /*02e0*/  UIMAD.WIDE.U32.X UR8, URZ, UR7, UR10, UP1 ;  /* 0x00000007ff0872a5 */ /* 0x000fe400088e040a */
[----:B------:R-:W-:Y:S01]  /*02f0*/  UISETP.GE.U32.AND.EX UP0, UPT, UR38, UR5, UPT, UP0 ;  /* 0x000000052600728c */ /* 0x000fe2000bf06100 */
[----:B------:R1:W5:Y:S01]  /*0300*/  LDG.E.64 R60, desc[UR20][R14.64+0x18] ;  /* 0x000018140e3c7981 */ /* 0x000362000c1e1b00 */
[----:B------:R-:W-:Y:S01]  /*0310*/  UIADD3 UR6, UP1, UPT, UR7, UR8, URZ ;  /* 0x0000000807067290 */ /* 0x000fe2000ff3e0ff */
[----:B0-----:R-:W-:Y:S01]  /*0320*/  IMAD.MOV.U32 R2, RZ, RZ, R1 ;  /* 0x000000ffff027224 */ /* 0x001fe200078e0001 */
[----:B------:R-:W-:Y:S01]  /*0330*/  USEL UR10, URZ, 0x1, UP0 ;  /* 0x00000001ff0a7887 */ /* 0x000fe20008000000 */
[----:B------:R-:W-:Y:S01]  /*0340*/  VIADD R0, R1, 0x20 ;  /* 0x0000002001007836 */ /* 0x000fe20000000000 */
[----:B------:R-:W-:Y:S01]  /*0350*/  UIADD3.X UR8, UPT, UPT, URZ, UR9, URZ, UP1, !UPT ;  /* 0x00000009ff087290 */ /* 0x000fe20008ffe4ff */
[----:B------:R-:W-:Y:S01]  /*0360*/  CS2R R82, SRZ ;  /* 0x0000000000527805 */ /* 0x000fe2000001ff00 */
[----:B------:R-:W-:Y:S01]  /*0370*/  UIADD3 UR39, UP0, UPT, UR6, UR10, URZ ;  /* 0x0000000a06277290 */ /* 0x000fe2000ff1e0ff */
[----:B------:R-:W-:Y:S01]  /*0380*/  IMAD.MOV.U32 R27, RZ, RZ, 0x1 ;  /* 0x00000001ff1b7424 */ /* 0x000fe200078e00ff */
[----:B------:R-:W-:Y:S01]  /*0390*/  UISETP.GE.U32.AND UP1, UPT, UR6, UR7, UPT ;  /* 0x000000070600728c */ /* 0x000fe2000bf26070 */
[----:B------:R-:W-:Y:S01]  /*03a0*/  CS2R R16, SRZ ;  /* 0x0000000000107805 */ /* 0x000fe2000001ff00 */
[----:B------:R-:W-:Y:S01]  /*03b0*/  UIADD3.X UR40, UPT, UPT, URZ, UR8, URZ, UP0, !UPT ;  /* 0x00000008ff287290 */ /* 0x000fe200087fe4ff */
[----:B------:R-:W-:Y:S01]  /*03c0*/  PRMT R44, RZ, 0x7610, R44 ;  /* 0x00007610ff2c7816 */ /* 0x000fe2000000002c */
[----:B------:R-:W-:Y:S01]  /*03d0*/  ULOP3.LUT UR6, URZ, UR6, URZ, 0x33, !UPT ;  /* 0x00000006ff067292 */ /* 0x000fe2000f8e33ff */
[----:B------:R-:W-:Y:S01]  /*03e0*/  IMAD.MOV.U32 R45, RZ, RZ, 0x3 ;  /* 0x00000003ff2d7424 */ /* 0x000fe200078e00ff */
[----:B------:R-:W-:Y:S01]  /*03f0*/  UISETP.GE.U32.AND UP0, UPT, UR39, URZ, UPT ;  /* 0x000000ff2700728c */ /* 0x000fe2000bf06070 */
[----:B------:R-:W-:Y:S01]  /*0400*/  CS2R R84, SRZ ;  /* 0x0000000000547805 */ /* 0x000fe2000001ff00 */
[----:B------:R-:W-:Y:S01]  /*0410*/  ULOP3.LUT UR9, URZ, UR8, URZ, 0x33, !UPT ;  /* 0x00000008ff097292 */ /* 0x000fe2000f8e33ff */
[----:B------:R-:W-:Y:S01]  /*0420*/  CS2R R86, SRZ ;  /* 0x0000000000567805 */ /* 0x000fe2000001ff00 */
[----:B------:R-:W-:Y:S01]  /*0430*/  UISETP.GT.U32.AND UP2, UPT, UR10, UR6, UPT ;  /* 0x000000060a00728c */ /* 0x000fe2000bf44070 */
[----:B------:R-:W-:Y:S01]  /*0440*/  IMAD.MOV.U32 R96, RZ, RZ, RZ ;  /* 0x000000ffff607224 */ /* 0x000fe200078e00ff */
[----:B------:R-:W-:Y:S01]  /*0450*/  UISETP.GE.U32.AND.EX UP0, UPT, UR40, URZ, UPT, UP0 ;  /* 0x000000ff2800728c */ /* 0x000fe2000bf06100 */
[----:B------:R-:W-:Y:S01]  /*0460*/  IMAD.MOV.U32 R95, RZ, RZ, RZ ;  /* 0x000000ffff5f7224 */ /* 0x000fe200078e00ff */
[----:B------:R-:W-:Y:S01]  /*0470*/  UISETP.GE.U32.AND.EX UP1, UPT, UR8, URZ, UPT, UP1 ;  /* 0x000000ff0800728c */ /* 0x000fe2000bf26110 */
[----:B-1----:R-:W-:Y:S01]  /*0480*/  CS2R R14, SRZ ;  /* 0x00000000000e7805 */ /* 0x002fe2000001ff00 */
[----:B------:R-:W-:Y:S01]  /*0490*/  UISETP.GT.U32.OR.EX UP0, UPT, URZ, UR9, !UP0, UP2 ;  /* 0x00000009ff00728c */ /* 0x000fe2000c704520 */
[----:B------:R-:W-:Y:S01]  /*04a0*/  CS2R R12, SRZ ;  /* 0x00000000000c7805 */ /* 0x000fe2000001ff00 */
[----:B------:R-:W-:Y:S01]  /*04b0*/  USEL UR6, URZ, 0x1, UP1 ;  /* 0x00000001ff067887 */ /* 0x000fe20008800000 */
[----:B------:R-:W-:Y:S01]  /*04c0*/  CS2R R42, SRZ ;  /* 0x00000000002a7805 */ /* 0x000fe2000001ff00 */
[----:B------:R-:W-:Y:S01]  /*04d0*/  USEL UR8, URZ, 0x1, !UP0 ;  /* 0x00000001ff087887 */ /* 0x000fe2000c000000 */
[----:B------:R-:W-:-:S02]  /*04e0*/  CS2R R40, SRZ ;  /* 0x0000000000287805 */ /* 0x000fc4000001ff00 */
[----:B------:R-:W-:Y:S02]  /*04f0*/  CS2R R38, SRZ ;  /* 0x0000000000267805 */ /* 0x000fe4000001ff00 */
[----:B------:R-:W-:Y:S01]  /*0500*/  CS2R R36, SRZ ;  /* 0x0000000000247805 */ /* 0x000fe2000001ff00 */
[----:B------:R-:W-:-:S04]  /*0510*/  UIADD3 UR8, UP0, UPT, UR8, UR6, URZ ;  /* 0x0000000608087290 */ /* 0x000fc8000ff1e0ff */
[----:B------:R-:W-:Y:S01]  /*0520*/  UIADD3.X UR42, UPT, UPT, URZ, URZ, URZ, UP0, !UPT ;  /* 0x000000ffff2a7290 */ /* 0x000fe200087fe4ff */
[----:B--2---:R-:W-:Y:S04]  /*0530*/  STL.128 [R1+0x20], R4 ;  /* 0x0000200401007387 */ /* 0x004fe80000100c00 */
[----:B---3--:R0:W-:Y:S02]  /*0540*/  STL.128 [R1+0x30], R8 ;  /* 0x0000300801007387 */ /* 0x0081e40000100c00 */
[----:B0-----:R-:W-:-:S07]  /*0550*/  IMAD.MOV.U32 R10, RZ, RZ, RZ ;  /* 0x000000ffff0a7224 */ /* 0x001fce00078e00ff */
.L_x_862:
[C---:B------:R-:W-:Y:S01]  /*0560*/  IMAD R62, R45.reuse, 0x8, R0 ;  /* 0x000000082d3e7824 */ /* 0x040fe200078e0200 */
[----:B0-----:R-:W0:Y:S01]  /*0570*/  LDCU.64 UR24, c[0x3][0x10] ;  /* 0x00c00200ff1877ac */ /* 0x001e220008000a00 */
[----:B-1----:R-:W1:Y:S04]  /*0580*/  LDCU.64 UR26, c[0x3][0x8] ;  /* 0x00c00100ff1a77ac */ /* 0x002e680008000a00 */
[----:B-----5:R-:W5:Y:S01]  /*0590*/  LDL.64 R62, [R62] ;  /* 0x000000003e3e7983 */ /* 0x020f620000100a00 */
[----:B------:R-:W-:Y:S02]  /*05a0*/  VIADD R45, R45, 0xffffffff ;  /* 0xffffffff2d2d7836 */ /* 0x000fe40000000000 */
[----:B------:R-:W-:Y:S01]  /*05b0*/  IMAD.MOV.U32 R35, RZ, RZ, 0x3f ;  /* 0x0000003fff237424 */ /* 0x000fe200078e00ff */
[----:B--2---:R-:W2:Y:S02]  /*05c0*/  LDCU.64 UR28, c[0x3][URZ] ;  /* 0x00c00000ff1c77ac */ /* 0x004ea40008000a00 */
[----:B------:R-:W-:Y:S01]  /*05d0*/  ISETP.NE.AND P2, PT, R45, -0x1, PT ;  /* 0xffffffff2d00780c */ /* 0x000fe20003f45270 */
[----:B---3--:R-:W3:Y:S01]  /*05e0*/  LDCU.64 UR30, c[0x3][0x18] ;  /* 0x00c00300ff1e77ac */ /* 0x008ee20008000a00 */
[----:B----4-:R-:W4:Y:S11]  /*05f0*/  LDCU.128 UR16, c[0x3][URZ] ;  /* 0x00c00000ff1077ac */ /* 0x010f360008000c00 */
.L_x_861:
[----:B------:R-:W-:Y:S01]  /*0600*/  LOP3.LUT P0, RZ, R44, 0xff, RZ, 0xc0, !PT ;  /* 0x000000ff2cff7812 */ /* 0x000fe2000780c0ff */
[----:B------:R-:W-:Y:S01]  /*0610*/  IMAD.MOV.U32 R3, RZ, RZ, R13 ;  /* 0x000000ffff037224 */ /* 0x000fe200078e000d */
[----:B-----5:R-:W-:Y:S01]  /*0620*/  SHF.R.U64 R9, R62, R35, R63 ;  /* 0x000000233e097219 */ /* 0x020fe2000000123f */
[----:B------:R-:W-:Y:S02]  /*0630*/  VIADD R35, R35, 0xffffffff ;  /* 0xffffffff23237836 */ /* 0x000fe40000000000 */
[----:B------:R-:W-:Y:S01]  /*0640*/  IMAD.MOV.U32 R4, RZ, RZ, R10 ;  /* 0x000000ffff047224 */ /* 0x000fe200078e000a */
[----:B------:R-:W-:Y:S01]  /*0650*/  LOP3.LUT R9, R9, 0x1, RZ, 0xc0, !PT ;  /* 0x0000000109097812 */ /* 0x000fe200078ec0ff */
[----:B------:R-:W-:Y:S01]  /*0660*/  IMAD.MOV.U32 R5, RZ, RZ, R15 ;  /* 0x000000ffff057224 */ /* 0x000fe200078e000f */
[----:B------:R-:W-:Y:S01]  /*0670*/  ISETP.NE.AND P3, PT, R35, -0x1, PT ;  /* 0xffffffff2300780c */ /* 0x000fe20003f65270 */
[----:B------:R-:W-:Y:S02]  /*0680*/  IMAD.MOV.U32 R6, RZ, RZ, R12 ;  /* 0x000000ffff067224 */ /* 0x000fe400078e000c */
[----:B------:R-:W-:-:S02]  /*0690*/  IMAD.MOV.U32 R7, RZ, RZ, R17 ;  /* 0x000000ffff077224 */ /* 0x000fc400078e0011 */
[----:B------:R-:W-:Y:S01]  /*06a0*/  IMAD.MOV.U32 R8, RZ, RZ, R14 ;  /* 0x000000ffff087224 */ /* 0x000fe200078e000e */
[----:B------:R-:W-:Y:S07]  /*06b0*/  @P0 BRA `(.L_x_694) ;  /* 0x00000000006c0947 */ /* 0x000fee0003800000 */
[----:B------:R-:W-:Y:S02]  /*06c0*/  ISETP.NE.U32.AND P0, PT, R9, RZ, PT ;  /* 0x000000ff0900720c */ /* 0x000fe40003f05070 */
[----:B------:R-:W-:Y:S02]  /*06d0*/  PRMT R44, RZ, 0x7610, R44 ;  /* 0x00007610ff2c7816 */ /* 0x000fe4000000002c */
[----:B------:R-:W-:-:S13]  /*06e0*/  ISETP.NE.AND.EX P0, PT, RZ, RZ, PT, P0 ;  /* 0x000000ffff00720c */ /* 0x000fda0003f05300 */
[----:B------:R-:W-:Y:S05]  /*06f0*/  @!P0 BRA `(.L_x_695) ;  /* 0x000003ac00388947 */ /* 0x000fea0003800000 */
[----:B------:R-:W-:Y:S01]  /*0700*/  IMAD.MOV.U32 R44, RZ, RZ, 0x1 ;  /* 0x00000001ff2c7424 */ /* 0x000fe200078e00ff */
[----:B------:R-:W-:Y:S01]  /*0710*/  CS2R R42, SRZ ;  /* 0x00000000002a7805 */ /* 0x000fe2000001ff00 */
[----:B------:R-:W-:Y:S01]  /*0720*/  IMAD.MOV.U32 R37, RZ, RZ, 0x1 ;  /* 0x00000001ff257424 */ /* 0x000fe200078e00ff */
[----:B------:R-:W-:Y:S01]  /*0730*/  CS2R R40, SRZ ;  /* 0x0000000000287805 */ /* 0x000fe2000001ff00 */
[----:B------:R-:W-:Y:S01]  /*0740*/  IMAD.MOV.U32 R36, RZ, RZ, RZ ;  /* 0x000000ffff247224 */ /* 0x000fe200078e00ff */
[----:B------:R-:W-:Y:S01]  /*0750*/  CS2R R38, SRZ ;  /* 0x0000000000267805 */ /* 0x000fe2000001ff00 */
[----:B------:R-:W-:Y:S02]  /*0760*/  IMAD.MOV.U32 R82, RZ, RZ, R52 ;  /* 0x000000ffff527224 */ /* 0x000fe400078e0034 */
[----:B------:R-:W-:Y:S02]  /*0770*/  IMAD.MOV.U32 R83, RZ, RZ, R53 ;  /* 0x000000ffff537224 */ /* 0x000fe400078e0035 */
[----:B------:R-:W-:-:S02]  /*0780*/  IMAD.MOV.U32 R84, RZ, RZ, R50 ;  /* 0x000000ffff547224 */ /* 0x000fc400078e0032 */
[----:B------:R-:W-:Y:S02]  /*0790*/  IMAD.MOV.U32 R85, RZ, RZ, R51 ;  /* 0x000000ffff557224 */ /* 0x000fe400078e0033 */
[----:B------:R-:W-:Y:S02]  /*07a0*/  IMAD.MOV.U32 R86, RZ, RZ, R48 ;  /* 0x000000ffff567224 */ /* 0x000fe400078e0030 */
[----:B------:R-:W-:Y:S02]  /*07b0*/  IMAD.MOV.U32 R87, RZ, RZ, R49 ;  /* 0x000000ffff577224 */ /* 0x000fe400078e0031 */
        /* <DEDUP_REMOVED lines=9> */
[----:B------:R-:W-:Y:S01]  /*0850*/  IMAD.MOV.U32 R16, RZ, RZ, R55 ;  /* 0x000000ffff107224 */ /* 0x000fe200078e0037 */
[----:B------:R-:W-:Y:S06]  /*0860*/  BRA `(.L_x_695) ;  /* 0x000003a800dc7947 */ /* 0x000fec0003800000 */
.L_x_694:
        /* <DEDUP_REMOVED lines=23> */
[----:B------:R-:W-:Y:S01]  /*09e0*/  IMAD.MOV.U32 R24, RZ, RZ, R29 ;  /* 0x000000ffff187224 */ /* 0x000fe200078e001d */
[----:B------:R-:W-:Y:S01]  /*09f0*/  IADD3 RZ, P5, PT, R31, R20, RZ ;  /* 0x000000141fff7210 */ /* 0x000fe20007fbe0ff */
[-C--:B------:R-:W-:Y:S02]  /*0a00*/  IMAD R11, R14, R27.reuse, RZ ;  /* 0x0000001b0e0b7224 */ /* 0x080fe400078e02ff */
[----:B------:R-:W-:-:S04]  /*0a10*/  IMAD.WIDE.U32 R18, R16, R27, RZ ;  /* 0x0000001b10127225 */ /* 0x000fc800078e00ff */
[----:B------:R-:W-:-:S04]  /*0a20*/  IMAD.WIDE.U32 R30, R17, R27, RZ ;  /* 0x0000001b111e7225 */ /* 0x000fc800078e00ff */
[-C--:B------:R-:W-:Y:S01]  /*0a30*/  IMAD R69, R17, R16.reuse, R11 ;  /* 0x0000001011457224 */ /* 0x080fe200078e020b */
[----:B------:R-:W-:Y:S01]  /*0a40*/  SEL R11, RZ, 0x1, P0 ;  /* 0x00000001ff0b7807 */ /* 0x000fe20000000000 */
[----:B------:R-:W-:-:S04]  /*0a50*/  IMAD.WIDE.U32.X R24, R12, R16, R24, P1 ;  /* 0x000000100c187225 */ /* 0x000fc800008e0418 */
[----:B------:R-:W-:Y:S02]  /*0a60*/  IMAD.IADD R69, R31, 0x1, R69 ;  /* 0x000000011f457824 */ /* 0x000fe400078e0245 */
[----:B------:R-:W-:Y:S01]  /*0a70*/  IMAD.X R29, RZ, RZ, RZ, P4 ;  /* 0x000000ffff1d7224 */ /* 0x000fe200020e06ff */
[----:B------:R-:W-:Y:S01]  /*0a80*/  IADD3 R24, P4, P6, R30, R24, R11 ;  /* 0x000000181e187210 */ /* 0x000fe20007e9e00b */
[----:B------:R-:W-:-:S03]  /*0a90*/  IMAD.WIDE.U32 R32, R27, R27, RZ ;  /* 0x0000001b1b207225 */ /* 0x000fc600078e00ff */
[----:B------:R-:W-:Y:S01]  /*0aa0*/  IADD3.X R25, PT, PT, R69, R25, RZ, P4, P6 ;  /* 0x0000001945197210 */ /* 0x000fe200027ec4ff */
[----:B------:R-:W-:-:S04]  /*0ab0*/  IMAD.WIDE.U32 R18, P0, R27, R16, R18 ;  /* 0x000000101b127225 */ /* 0x000fc80007800012 */
[C---:B------:R-:W-:Y:S01]  /*0ac0*/  IMAD R20, R10.reuse, R27, RZ ;  /* 0x0000001b0a147224 */ /* 0x040fe200078e02ff */
[----:B------:R-:W-:Y:S01]  /*0ad0*/  IADD3 RZ, P6, PT, R33, R18, RZ ;  /* 0x0000001221ff7210 */ /* 0x000fe20007fde0ff */
[----:B------:R-:W-:-:S04]  /*0ae0*/  IMAD.WIDE.U32 R22, R10, R15, RZ ;  /* 0x0000000f0a167225 */ /* 0x000fc800078e00ff */
[----:B------:R-:W-:-:S04]  /*0af0*/  IMAD.WIDE.U32 R66, R13, R27, RZ ;  /* 0x0000001b0d427225 */ /* 0x000fc800078e00ff */
[C---:B------:R-:W-:Y:S02]  /*0b00*/  IMAD R11, R13.reuse, R16, R20 ;  /* 0x000000100d0b7224 */ /* 0x040fe400078e0214 */
[----:B------:R-:W-:Y:S02]  /*0b10*/  IMAD.MOV.U32 R28, RZ, RZ, R21 ;  /* 0x000000ffff1c7224 */ /* 0x000fe400078e0015 */
[----:B------:R-:W-:Y:S01]  /*0b20*/  IMAD.X R21, RZ, RZ, RZ, P0 ;  /* 0x000000ffff157224 */ /* 0x000fe200000e06ff */
[----:B------:R-:W-:Y:S01]  /*0b30*/  ISETP.GE.U32.AND P0, PT, R24, R30, PT ;  /* 0x0000001e1800720c */ /* 0x000fe20003f06070 */
[----:B------:R-:W-:Y:S02]  /*0b40*/  IMAD.MOV.U32 R20, RZ, RZ, R19 ;  /* 0x000000ffff147224 */ /* 0x000fe400078e0013 */
[----:B------:R-:W-:Y:S01]  /*0b50*/  IMAD.WIDE.U32 R64, R13, R15, RZ ;  /* 0x0000000f0d407225 */ /* 0x000fe200078e00ff */
[----:B------:R-:W-:-:S03]  /*0b60*/  ISETP.GE.U32.AND.EX P0, PT, R25, R69, PT, P0 ;  /* 0x000000451900720c */ /* 0x000fc60003f06100 */
[----:B------:R-:W-:Y:S01]  /*0b70*/  IMAD.WIDE.U32 R22, P1, R13, R12, R22 ;  /* 0x0000000c0d167225 */ /* 0x000fe20007820016 */
[----:B------:R-:W-:-:S03]  /*0b80*/  SEL R73, RZ, 0x1, P0 ;  /* 0x00000001ff497807 */ /* 0x000fc60000000000 */
[----:B------:R-:W-:Y:S01]  /*0b90*/  IMAD.IADD R64, R67, 0x1, R11 ;  /* 0x0000000143407824 */ /* 0x000fe200078e020b */
[----:B------:R-:W-:Y:S01]  /*0ba0*/  IADD3 RZ, P4, PT, R65, R22, RZ ;  /* 0x0000001641ff7210 */ /* 0x000fe20007f9e0ff */
[----:B------:R-:W-:Y:S01]  /*0bb0*/  IMAD.SHL.U32 R11, R66, 0x2, RZ ;  /* 0x00000002420b7824 */ /* 0x000fe200078e00ff */
[----:B------:R-:W-:Y:S01]  /*0bc0*/  SHF.L.W.U32.HI R65, R75, 0x1, R26 ;  /* 0x000000014b417819 */ /* 0x000fe20000010e1a */
[----:B------:R-:W-:Y:S01]  /*0bd0*/  IMAD.WIDE.U32.X R20, R16, R16, R20, P6 ;  /* 0x0000001010147225 */ /* 0x000fe200030e0414 */
[----:B------:R-:W-:Y:S02]  /*0be0*/  SHF.L.U64.HI R71, R66, 0x1, R64 ;  /* 0x0000000142477819 */ /* 0x000fe40000010240 */
[----:B------:R-:W-:Y:S01]  /*0bf0*/  SHF.L.W.U32.HI R64, R64, 0x1, R75 ;  /* 0x0000000140407819 */ /* 0x000fe20000010e4b */
[----:B------:R-:W-:Y:S01]  /*0c00*/  IMAD.WIDE.U32 R30, R10, R13, RZ ;  /* 0x0000000d0a1e7225 */ /* 0x000fe200078e00ff */
[----:B------:R-:W-:-:S03]  /*0c10*/  IADD3 R22, P6, PT, R11, R20, RZ ;  /* 0x000000140b167210 */ /* 0x000fc60007fde0ff */
[----:B------:R-:W-:-:S04]  /*0c20*/  IMAD.WIDE.U32.X R28, R14, R16, R28, P5 ;  /* 0x000000100e1c7225 */ /* 0x000fc800028e041c */
[----:B------:R-:W-:-:S04]  /*0c30*/  IMAD.WIDE.U32 R30, P5, R13, R10, R30 ;  /* 0x0000000a0d1e7225 */ /* 0x000fc800078a001e */
[----:B------:R-:W-:Y:S01]  /*0c40*/  IMAD.X R20, R71, 0x1, R21, P6 ;  /* 0x0000000147147824 */ /* 0x000fe200030e0615 */
[----:B------:R-:W-:Y:S01]  /*0c50*/  ISETP.GE.U32.AND P6, PT, R22, R11, PT ;  /* 0x0000000b1600720c */ /* 0x000fe20003fc6070 */
[----:B------:R-:W-:Y:S02]  /*0c60*/  IMAD.X R67, RZ, RZ, RZ, P5 ;  /* 0x000000ffff437224 */ /* 0x000fe400028e06ff */
[----:B------:R-:W-:Y:S01]  /*0c70*/  IMAD.WIDE.U32 R32, R13, R13, RZ ;  /* 0x0000000d0d207225 */ /* 0x000fe200078e00ff */
[----:B------:R-:W-:Y:S02]  /*0c80*/  ISETP.GE.U32.AND.EX P5, PT, R20, R71, PT, P6 ;  /* 0x000000471400720c */ /* 0x000fe40003fa6160 */
[----:B------:R-:W-:Y:S01]  /*0c90*/  IADD3 R32, P6, PT, R73, R28, RZ ;  /* 0x0000001c49207210 */ /* 0x000fe20007fde0ff */
[----:B------:R-:W-:Y:S01]  /*0ca0*/  IMAD.WIDE.U32 R68, R13, R13, R64 ;  /* 0x0000000d0d447225 */ /* 0x000fe200078e0040 */
[----:B------:R-:W-:Y:S02]  /*0cb0*/  SEL R21, RZ, 0x1, P5 ;  /* 0x00000001ff157807 */ /* 0x000fe40002800000 */
[----:B------:R-:W-:Y:S01]  /*0cc0*/  IADD3 RZ, P0, PT, R33, R30, RZ ;  /* 0x0000001e21ff7210 */ /* 0x000fe20007f1e0ff */
[----:B------:R-:W-:-:S04]  /*0cd0*/  IMAD.WIDE.U32 R70, R10, R17, RZ ;  /* 0x000000110a467225 */ /* 0x000fc800078e00ff */
[----:B------:R-:W-:Y:S01]  /*0ce0*/  IMAD.X R33, RZ, RZ, R29, P6 ;  /* 0x000000ffff217224 */ /* 0x000fe200030e061d */
[----:B------:R-:W-:Y:S01]  /*0cf0*/  IADD3 R21, P6, PT, R21, R68, RZ ;  /* 0x0000004415157210 */ /* 0x000fe20007fde0ff */
[----:B------:R-:W-:Y:S02]  /*0d00*/  IMAD.MOV.U32 R66, RZ, RZ, R31 ;  /* 0x000000ffff427224 */ /* 0x000fe400078e001f */
[----:B------:R-:W-:Y:S02]  /*0d10*/  IMAD.IADD R28, R30, 0x1, R69 ;  /* 0x000000011e1c7824 */ /* 0x000fe400078e0245 */
[----:B------:R-:W-:Y:S02]  /*0d20*/  IMAD R11, R12, R13, RZ ;  /* 0x0000000d0c0b7224 */ /* 0x000fe400078e02ff */
[----:B------:R-:W-:-:S04]  /*0d30*/  IMAD.WIDE.U32 R30, P5, R13, R14, R70 ;  /* 0x0000000e0d1e7225 */ /* 0x000fc800078a0046 */
[-C--:B------:R-:W-:Y:S02]  /*0d40*/  IMAD R77, R10, R15.reuse, R11 ;  /* 0x0000000f0a4d7224 */ /* 0x080fe400078e020b */
[----:B------:R-:W-:Y:S01]  /*0d50*/  IMAD.X R29, RZ, RZ, RZ, P5 ;  /* 0x000000ffff1d7224 */ /* 0x000fe200028e06ff */
[----:B------:R-:W-:Y:S01]  /*0d60*/  ISETP.GE.U32.AND P5, PT, R21, R68, PT ;  /* 0x000000441500720c */ /* 0x000fe20003fa6070 */
[----:B------:R-:W-:Y:S02]  /*0d70*/  IMAD.X R11, RZ, RZ, R28, P6 ;  /* 0x000000ffff0b7224 */ /* 0x000fe400030e061c */
[----:B------:R-:W-:-:S03]  /*0d80*/  IMAD.WIDE.U32 R70, R13, R15, R24 ;  /* 0x0000000f0d467225 */ /* 0x000fc600078e0018 */
[----:B------:R-:W-:Y:S01]  /*0d90*/  ISETP.GE.U32.AND.EX P6, PT, R11, R28, PT, P5 ;  /* 0x0000001c0b00720c */ /* 0x000fe20003fc6150 */
[----:B------:R-:W-:Y:S01]  /*0da0*/  IMAD.X R69, RZ, RZ, RZ, P1 ;  /* 0x000000ffff457224 */ /* 0x000fe200008e06ff */
[----:B------:R-:W-:Y:S01]  /*0db0*/  ISETP.LT.U32.AND P1, PT, R68, R64, PT ;  /* 0x000000404400720c */ /* 0x000fe20003f21070 */
[----:B------:R-:W-:Y:S01]  /*0dc0*/  IMAD.WIDE.U32.X R66, R10, R10, R66, P0 ;  /* 0x0000000a0a427225 */ /* 0x000fe200000e0442 */
[----:B------:R-:W-:Y:S02]  /*0dd0*/  ISETP.GE.U32.AND P0, PT, R70, R24, PT ;  /* 0x000000184600720c */ /* 0x000fe40003f06070 */
[----:B------:R-:W-:Y:S01]  /*0de0*/  ISETP.LT.U32.OR.EX P1, PT, R28, R65, !P6, P1 ;  /* 0x000000411c00720c */ /* 0x000fe20007721510 */
[----:B------:R-:W-:Y:S02]  /*0df0*/  IMAD.IADD R77, R71, 0x1, R77 ;  /* 0x00000001474d7824 */ /* 0x000fe400078e024d */
[----:B------:R-:W-:-:S03]  /*0e00*/  IMAD.WIDE.U32 R72, R13, R17, RZ ;  /* 0x000000110d487225 */ /* 0x000fc600078e00ff */
[----:B------:R-:W-:Y:S01]  /*0e10*/  ISETP.GE.U32.AND.EX P6, PT, R77, R25, PT, P0 ;  /* 0x000000194d00720c */ /* 0x000fe20003fc6100 */
[----:B------:R-:W-:Y:S01]  /*0e20*/  IMAD.MOV.U32 R68, RZ, RZ, R23 ;  /* 0x000000ffff447224 */ /* 0x000fe200078e0017 */
[----:B------:R-:W-:Y:S01]  /*0e30*/  IADD3 RZ, P5, PT, R73, R30, RZ ;  /* 0x0000001e49ff7210 */ /* 0x000fe20007fbe0ff */
[----:B------:R-:W-:Y:S01]  /*0e40*/  IMAD R23, R14, R13, RZ ;  /* 0x0000000d0e177224 */ /* 0x000fe200078e02ff */
[----:B------:R-:W-:Y:S01]  /*0e50*/  SEL R73, RZ, 0x1, P6 ;  /* 0x00000001ff497807 */ /* 0x000fe20003000000 */
[-C--:B------:R-:W-:Y:S01]  /*0e60*/  IMAD.WIDE.U32 R24, R13, R17.reuse, R32 ;  /* 0x000000110d187225 */ /* 0x080fe200078e0020 */
[----:B------:R-:W-:Y:S02]  /*0e70*/  SHF.L.W.U32.HI R13, R26, 0x1, R70 ;  /* 0x000000011a0d7819 */ /* 0x000fe40000010e46 */
[----:B------:R-:W-:Y:S01]  /*0e80*/  SHF.L.W.U32.HI R71, R70, 0x1, R77 ;  /* 0x0000000146477819 */ /* 0x000fe20000010e4d */
[C---:B------:R-:W-:Y:S01]  /*0e90*/  IMAD R75, R10.reuse, R17, R23 ;  /* 0x000000110a4b7224 */ /* 0x040fe200078e0217 */
[----:B------:R-:W-:Y:S01]  /*0ea0*/  SEL R23, RZ, 0x1, !P1 ;  /* 0x00000001ff177807 */ /* 0x000fe20004800000 */
[----:B------:R-:W-:Y:S01]  /*0eb0*/  IMAD.WIDE.U32.X R68, R10, R12, R68, P4 ;  /* 0x0000000c0a447225 */ /* 0x000fe200020e0444 */
[----:B------:R-:W-:-:S02]  /*0ec0*/  IADD3 R26, P1, PT, R13, R66, RZ ;  /* 0x000000420d1a7210 */ /* 0x000fc40007f3e0ff */
[C---:B------:R-:W-:Y:S01]  /*0ed0*/  ISETP.GE.U32.AND P0, PT, R24.reuse, R32, PT ;  /* 0x000000201800720c */ /* 0x040fe20003f06070 */
[----:B------:R-:W-:Y:S01]  /*0ee0*/  IMAD.IADD R75, R25, 0x1, R75 ;  /* 0x00000001194b7824 */ /* 0x000fe200078e024b */
[----:B------:R-:W-:Y:S01]  /*0ef0*/  IADD3 R73, P4, P6, R24, R68, R73 ;  /* 0x0000004418497210 */ /* 0x000fe20007e9e049 */
[----:B------:R-:W-:Y:S02]  /*0f00*/  IMAD.X R66, R71, 0x1, R67, P1 ;  /* 0x0000000147427824 */ /* 0x000fe400008e0643 */
[----:B------:R-:W-:Y:S01]  /*0f10*/  IMAD.WIDE.U32 R64, R12, R17, RZ ;  /* 0x000000110c407225 */ /* 0x000fe200078e00ff */
[C---:B------:R-:W-:Y:S02]  /*0f20*/  IADD3.X R34, PT, PT, R75.reuse, R69, RZ, P4, P6 ;  /* 0x000000454b227210 */ /* 0x040fe400027ec4ff */
[----:B------:R-:W-:Y:S01]  /*0f30*/  IADD3 R25, P6, PT, R26, R23, RZ ;  /* 0x000000171a197210 */ /* 0x000fe20007fde0ff */
[----:B------:R-:W-:Y:S01]  /*0f40*/  IMAD.MOV.U32 R28, RZ, RZ, R31 ;  /* 0x000000ffff1c7224 */ /* 0x000fe200078e001f */
[----:B------:R-:W-:Y:S01]  /*0f50*/  ISETP.GE.U32.AND.EX P1, PT, R75, R33, PT, P0 ;  /* 0x000000214b00720c */ /* 0x000fe20003f26100 */
[----:B------:R-:W-:Y:S01]  /*0f60*/  IMAD.WIDE.U32 R30, R15, R17, RZ ;  /* 0x000000110f1e7225 */ /* 0x000fe200078e00ff */
[----:B------:R-:W-:-:S02]  /*0f70*/  ISETP.GE.U32.AND P4, PT, R73, R24, PT ;  /* 0x000000184900720c */ /* 0x000fc40003f86070 */
[----:B------:R-:W-:Y:S01]  /*0f80*/  SEL R23, RZ, 0x1, P1 ;  /* 0x00000001ff177807 */ /* 0x000fe20000800000 */
[----:B------:R-:W-:Y:S01]  /*0f90*/  IMAD.X R24, RZ, RZ, R66, P6 ;  /* 0x000000ffff187224 */ /* 0x000fe200030e0642 */
[----:B------:R-:W-:Y:S01]  /*0fa0*/  ISETP.GE.U32.AND P1, PT, R25, R26, PT ;  /* 0x0000001a1900720c */ /* 0x000fe20003f26070 */
[-C--:B------:R-:W-:Y:S01]  /*0fb0*/  IMAD.WIDE.U32 R64, P6, R15, R14.reuse, R64 ;  /* 0x0000000e0f407225 */ /* 0x080fe200078c0040 */
[----:B------:R-:W-:Y:S02]  /*0fc0*/  ISETP.GE.U32.AND.EX P4, PT, R34, R75, PT, P4 ;  /* 0x0000004b2200720c */ /* 0x000fe40003f86140 */
[----:B------:R-:W-:Y:S01]  /*0fd0*/  ISETP.LT.U32.AND P0, PT, R26, R13, PT ;  /* 0x0000000d1a00720c */ /* 0x000fe20003f01070 */
[----:B------:R-:W-:Y:S01]  /*0fe0*/  IMAD.WIDE.U32.X R28, R10, R14, R28, P5 ;  /* 0x0000000e0a1c7225 */ /* 0x000fe200028e041c */
[----:B------:R-:W-:Y:S02]  /*0ff0*/  ISETP.GE.U32.AND.EX P1, PT, R24, R66, PT, P1 ;  /* 0x000000421800720c */ /* 0x000fe40003f26110 */
[----:B------:R-:W-:Y:S01]  /*1000*/  IADD3 RZ, P5, PT, R31, R64, RZ ;  /* 0x000000401fff7210 */ /* 0x000fe20007fbe0ff */
[----:B------:R-:W-:Y:S01]  /*1010*/  IMAD.WIDE.U32 R68, R12, R15, RZ ;  /* 0x0000000f0c447225 */ /* 0x000fe200078e00ff */
[----:B------:R-:W-:-:S02]  /*1020*/  SHF.L.W.U32.HI R30, R77, 0x1, R73 ;  /* 0x000000014d1e7819 */ /* 0x000fc40000010e49 */
[----:B------:R-:W-:Y:S01]  /*1030*/  SHF.L.W.U32.HI R31, R73, 0x1, R34 ;  /* 0x00000001491f7819 */ /* 0x000fe20000010e22 */
[----:B------:R-:W-:Y:S01]  /*1040*/  IMAD.X R67, RZ, RZ, RZ, P6 ;  /* 0x000000ffff437224 */ /* 0x000fe200030e06ff */
[----:B------:R-:W-:Y:S02]  /*1050*/  SEL R13, RZ, 0x1, P4 ;  /* 0x00000001ff0d7807 */ /* 0x000fe40002000000 */
[----:B------:R-:W-:Y:S01]  /*1060*/  ISETP.LT.U32.OR.EX P0, PT, R66, R71, !P1, P0 ;  /* 0x000000474200720c */ /* 0x000fe20004f01500 */
[----:B------:R-:W-:Y:S01]  /*1070*/  IMAD.WIDE.U32 R72, R15, R15, R30 ;  /* 0x0000000f0f487225 */ /* 0x000fe200078e001e */
[----:B------:R-:W-:Y:S02]  /*1080*/  IADD3 R64, P4, P6, R13, R28, R23 ;  /* 0x0000001c0d407210 */ /* 0x000fe40007e9e017 */
[----:B------:R-:W-:Y:S01]  /*1090*/  SEL R77, RZ, 0x1, !P0 ;  /* 0x00000001ff4d7807 */ /* 0x000fe20004000000 */
[----:B------:R-:W-:-:S03]  /*10a0*/  IMAD.WIDE.U32 R68, P1, R15, R12, R68 ;  /* 0x0000000c0f447225 */ /* 0x000fc60007820044 */
[----:B------:R-:W-:Y:S01]  /*10b0*/  IADD3 R77, P0, PT, R77, R72, RZ ;  /* 0x000000484d4d7210 */ /* 0x000fe20007f1e0ff */
[----:B------:R-:W-:-:S04]  /*10c0*/  IMAD.WIDE.U32 R70, R15, R15, RZ ;  /* 0x0000000f0f467225 */ /* 0x000fc800078e00ff */
[----:B------:R-:W-:Y:S01]  /*10d0*/  IMAD.MOV.U32 R66, RZ, RZ, R65 ;  /* 0x000000ffff427224 */ /* 0x000fe200078e0041 */
[----:B------:R-:W-:Y:S01]  /*10e0*/  IADD3.X R65, PT, PT, RZ, R29, RZ, P4, P6 ;  /* 0x0000001dff417210 */ /* 0x000fe200027ec4ff */
[----:B------:R-:W-:Y:S01]  /*10f0*/  IMAD R13, R14, R15, RZ ;  /* 0x0000000f0e0d7224 */ /* 0x000fe200078e02ff */
[----:B------:R-:W-:Y:S01]  /*1100*/  ISETP.GE.U32.AND P6, PT, R77, R72, PT ;  /* 0x000000484d00720c */ /* 0x000fe20003fc6070 */
[----:B------:R-:W-:Y:S01]  /*1110*/  IMAD.IADD R10, R68, 0x1, R73 ;  /* 0x00000001440a7824 */ /* 0x000fe200078e0249 */
[----:B------:R-:W-:Y:S01]  /*1120*/  ISETP.LT.U32.AND P4, PT, R72, R30, PT ;  /* 0x0000001e4800720c */ /* 0x000fe20003f81070 */
[----:B------:R-:W-:Y:S01]  /*1130*/  IMAD.X R33, RZ, RZ, RZ, P1 ;  /* 0x000000ffff217224 */ /* 0x000fe200008e06ff */
[----:B------:R-:W-:Y:S01]  /*1140*/  IADD3 RZ, P1, PT, R71, R68, RZ ;  /* 0x0000004447ff7210 */ /* 0x000fe20007f3e0ff */
[----:B------:R-:W-:Y:S02]  /*1150*/  IMAD.MOV.U32 R32, RZ, RZ, R69 ;  /* 0x000000ffff207224 */ /* 0x000fe400078e0045 */
[----:B------:R-:W-:-:S04]  /*1160*/  IMAD.WIDE.U32 R68, R15, R17, R64 ;  /* 0x000000110f447225 */ /* 0x000fc800078e0040 */
[-C--:B------:R-:W-:Y:S01]  /*1170*/  IMAD R13, R12, R17.reuse, R13 ;  /* 0x000000110c0d7224 */ /* 0x080fe200078e020d */
[----:B------:R-:W-:Y:S01]  /*1180*/  SHF.L.W.U32.HI R15, R34, 0x1, R68 ;  /* 0x00000001220f7819 */ /* 0x000fe20000010e44 */
[----:B------:R-:W-:Y:S01]  /*1190*/  IMAD.X R23, RZ, RZ, R10, P0 ;  /* 0x000000ffff177224 */ /* 0x000fe200000e060a */
[----:B------:R-:W-:Y:S01]  /*11a0*/  ISETP.GE.U32.AND P0, PT, R68, R64, PT ;  /* 0x000000404400720c */ /* 0x000fe20003f06070 */
[----:B------:R-:W-:Y:S02]  /*11b0*/  IMAD.IADD R75, R69, 0x1, R13 ;  /* 0x00000001454b7824 */ /* 0x000fe400078e020d */
[----:B------:R-:W-:Y:S01]  /*11c0*/  IMAD.WIDE.U32 R28, R14, R17, RZ ;  /* 0x000000110e1c7225 */ /* 0x000fe200078e00ff */
[----:B------:R-:W-:Y:S02]  /*11d0*/  ISETP.GE.U32.AND.EX P6, PT, R23, R10, PT, P6 ;  /* 0x0000000a1700720c */ /* 0x000fe40003fc6160 */
[----:B------:R-:W-:Y:S01]  /*11e0*/  ISETP.GE.U32.AND.EX P0, PT, R75, R65, PT, P0 ;  /* 0x000000414b00720c */ /* 0x000fe20003f06100 */
[----:B------:R-:W-:Y:S01]  /*11f0*/  IMAD.WIDE.U32.X R32, R12, R12, R32, P1 ;  /* 0x0000000c0c207225 */ /* 0x000fe200008e0420 */
[----:B------:R-:W-:-:S02]  /*1200*/  ISETP.LT.U32.OR.EX P4, PT, R10, R31, !P6, P4 ;  /* 0x0000001f0a00720c */ /* 0x000fc40007781540 */
[----:B------:R-:W-:Y:S01]  /*1210*/  SEL R65, RZ, 0x1, P0 ;  /* 0x00000001ff417807 */ /* 0x000fe20000000000 */
[----:B------:R-:W-:Y:S01]  /*1220*/  IMAD.WIDE.U32.X R66, R12, R14, R66, P5 ;  /* 0x0000000e0c427225 */ /* 0x000fe200028e0442 */
[----:B------:R-:W-:Y:S02]  /*1230*/  SEL R31, RZ, 0x1, !P4 ;  /* 0x00000001ff1f7807 */ /* 0x000fe40006000000 */
[----:B------:R-:W-:Y:S01]  /*1240*/  IADD3 R10, P0, PT, R15, R32, RZ ;  /* 0x000000200f0a7210 */ /* 0x000fe20007f1e0ff */
[----:B------:R-:W-:Y:S01]  /*1250*/  IMAD.WIDE.U32 R28, P5, R17, R14, R28 ;  /* 0x0000000e111c7225 */ /* 0x000fe200078a001c */
[----:B------:R-:W-:Y:S02]  /*1260*/  SHF.L.W.U32.HI R69, R68, 0x1, R75 ;  /* 0x0000000144457819 */ /* 0x000fe40000010e4b */
[----:B------:R-:W-:Y:S01]  /*1270*/  IADD3 R66, P4, PT, R65, R66, RZ ;  /* 0x0000004241427210 */ /* 0x000fe20007f9e0ff */
[----:B------:R-:W-:Y:S01]  /*1280*/  IMAD.X R13, RZ, RZ, RZ, P5 ;  /* 0x000000ffff0d7224 */ /* 0x000fe200028e06ff */
[C---:B------:R-:W-:Y:S01]  /*1290*/  IADD3 R34, P5, PT, R10.reuse, R31, RZ ;  /* 0x0000001f0a227210 */ /* 0x040fe20007fbe0ff */
[----:B------:R-:W-:Y:S01]  /*12a0*/  IMAD.X R44, R69, 0x1, R33, P0 ;  /* 0x00000001452c7824 */ /* 0x000fe200000e0621 */
[----:B------:R-:W-:Y:S01]  /*12b0*/  ISETP.LT.U32.AND P0, PT, R10, R15, PT ;  /* 0x0000000f0a00720c */ /* 0x000fe20003f01070 */
[----:B------:R-:W-:Y:S01]  /*12c0*/  IMAD.WIDE.U32 R70, R17, R17, RZ ;  /* 0x0000001111467225 */ /* 0x000fe200078e00ff */
[----:B------:R-:W-:-:S03]  /*12d0*/  SHF.L.W.U32.HI R30, R75, 0x1, R66 ;  /* 0x000000014b1e7819 */ /* 0x000fc60000010e42 */
[----:B------:R-:W-:Y:S01]  /*12e0*/  IMAD.X R73, RZ, RZ, R67, P4 ;  /* 0x000000ffff497224 */ /* 0x000fe200020e0643 */
[----:B------:R-:W-:Y:S01]  /*12f0*/  ISETP.GE.U32.AND P4, PT, R34, R10, PT ;  /* 0x0000000a2200720c */ /* 0x000fe20003f86070 */
[----:B------:R-:W-:Y:S01]  /*1300*/  IMAD.X R26, RZ, RZ, R44, P5 ;  /* 0x000000ffff1a7224 */ /* 0x000fe200028e062c */
[----:B------:R-:W-:Y:S01]  /*1310*/  IADD3 RZ, P1, PT, R71, R28, RZ ;  /* 0x0000001c47ff7210 */ /* 0x000fe20007f3e0ff */
[----:B------:R-:W-:Y:S01]  /*1320*/  IMAD.WIDE.U32 R64, R23, 0x3d1, RZ ;  /* 0x000003d117407825 */ /* 0x000fe200078e00ff */
[----:B------:R-:W-:Y:S02]  /*1330*/  SHF.L.W.U32.HI R31, R66, 0x1, R73 ;  /* 0x00000001421f7819 */ /* 0x000fe40000010e49 */
[----:B------:R-:W-:Y:S01]  /*1340*/  ISETP.GE.U32.AND.EX P4, PT, R26, R44, PT, P4 ;  /* 0x0000002c1a00720c */ /* 0x000fe20003f86140 */
[----:B------:R-:W-:Y:S02]  /*1350*/  IMAD.MOV.U32 R12, RZ, RZ, R29 ;  /* 0x000000ffff0c7224 */ /* 0x000fe400078e001d */
[----:B------:R-:W-:Y:S01]  /*1360*/  IMAD.WIDE.U32 R32, R77, 0x3d1, RZ ;  /* 0x000003d14d207825 */ /* 0x000fe200078e00ff */
[----:B------:R-:W-:-:S02]  /*1370*/  ISETP.LT.U32.OR.EX P0, PT, R44, R69, !P4, P0 ;  /* 0x000000452c00720c */ /* 0x000fc40006701500 */
[----:B------:R-:W-:Y:S01]  /*1380*/  SHF.R.U32.HI R44, RZ, 0x1f, R73 ;  /* 0x0000001fff2c7819 */ /* 0x000fe20000011649 */
[----:B------:R-:W-:Y:S01]  /*1390*/  IMAD.WIDE.U32.X R12, R14, R14, R12, P1 ;  /* 0x0000000e0e0c7225 */ /* 0x000fe200008e040c */
[----:B------:R-:W-:Y:S02]  /*13a0*/  SEL R75, RZ, 0x1, !P0 ;  /* 0x00000001ff4b7807 */ /* 0x000fe40004000000 */
[----:B------:R-:W-:Y:S01]  /*13b0*/  IADD3 R10, P5, PT, RZ, R32, RZ ;  /* 0x00000020ff0a7210 */ /* 0x000fe20007fbe0ff */
[----:B------:R-:W-:-:S03]  /*13c0*/  IMAD.WIDE.U32 R14, P1, RZ, R77, R64 ;  /* 0x0000004dff0e7225 */ /* 0x000fc60007820040 */
[----:B------:R-:W-:Y:S01]  /*13d0*/  ISETP.GE.U32.AND P4, PT, R10, R32, PT ;  /* 0x000000200a00720c */ /* 0x000fe20003f86070 */
[----:B------:R-:W-:Y:S01]  /*13e0*/  IMAD.WIDE.U32 R64, R17, R17, R30 ;  /* 0x0000001111407225 */ /* 0x000fe200078e001e */
[----:B------:R-:W-:-:S03]  /*13f0*/  IADD3 R14, P6, PT, R33, R14, RZ ;  /* 0x0000000e210e7210 */ /* 0x000fc60007fde0ff */
[----:B------:R-:W-:Y:S01]  /*1400*/  IMAD.X R29, RZ, RZ, RZ, P1 ;  /* 0x000000ffff1d7224 */ /* 0x000fe200008e06ff */
[----:B------:R-:W-:Y:S01]  /*1410*/  IADD3 R75, P1, PT, R75, R64, RZ ;  /* 0x000000404b4b7210 */ /* 0x000fe20007f3e0ff */
[----:B------:R-:W-:Y:S01]  /*1420*/  IMAD.IADD R17, R28, 0x1, R65 ;  /* 0x000000011c117824 */ /* 0x000fe200078e0241 */
[----:B------:R-:W-:Y:S01]  /*1430*/  ISETP.LT.U32.AND P0, PT, R64, R30, PT ;  /* 0x0000001e4000720c */ /* 0x000fe20003f01070 */
[----:B------:R-:W-:Y:S02]  /*1440*/  IMAD.MOV.U32 R28, RZ, RZ, R15 ;  /* 0x000000ffff1c7224 */ /* 0x000fe400078e000f */
[----:B------:R-:W-:Y:S01]  /*1450*/  IMAD.X R67, RZ, RZ, R17, P1 ;  /* 0x000000ffff437224 */ /* 0x000fe200008e0611 */
[----:B------:R-:W-:Y:S01]  /*1460*/  ISETP.GE.U32.AND P1, PT, R75, R64, PT ;  /* 0x000000404b00720c */ /* 0x000fe20003f26070 */
[----:B------:R-:W-:-:S03]  /*1470*/  IMAD.WIDE.U32 R68, R26, 0x3d1, RZ ;  /* 0x000003d11a447825 */ /* 0x000fc600078e00ff */
[----:B------:R-:W-:Y:S01]  /*1480*/  ISETP.GE.U32.AND.EX P1, PT, R67, R17, PT, P1 ;  /* 0x000000114300720c */ /* 0x000fe20003f26110 */
[----:B------:R-:W-:Y:S02]  /*1490*/  IMAD.X R15, R14, 0x1, R77, P5 ;  /* 0x000000010e0f7824 */ /* 0x000fe400028e064d */
[----:B------:R-:W-:Y:S01]  /*14a0*/  IMAD.WIDE.U32.X R32, RZ, R23, R28, P6 ;  /* 0x00000017ff207225 */ /* 0x000fe200030e041c */
[----:B------:R-:W-:Y:S02]  /*14b0*/  ISETP.LT.U32.OR.EX P0, PT, R17, R31, !P1, P0 ;  /* 0x0000001f1100720c */ /* 0x000fe40004f01500 */
[----:B------:R-:W-:Y:S01]  /*14c0*/  ISETP.GE.U32.AND.EX P4, PT, R15, R14, PT, P4 ;  /* 0x0000000e0f00720c */ /* 0x000fe20003f86140 */
[----:B------:R-:W-:-:S03]  /*14d0*/  IMAD.WIDE.U32 R64, R34, 0x3d1, RZ ;  /* 0x000003d122407825 */ /* 0x000fc600078e00ff */
[----:B------:R-:W-:Y:S01]  /*14e0*/  SEL R17, RZ, 0x1, P4 ;  /* 0x00000001ff117807 */ /* 0x000fe20002000000 */
[----:B------:R-:W-:Y:S01]  /*14f0*/  IMAD.WIDE.U32 R28, P5, RZ, R34, R68 ;  /* 0x00000022ff1c7225 */ /* 0x000fe200078a0044 */
[----:B------:R-:W-:-:S03]  /*1500*/  IADD3 R69, P1, PT, R32, R64, RZ ;  /* 0x0000004020457210 */ /* 0x000fc60007f3e0ff */
[----:B------:R-:W-:Y:S01]  /*1510*/  IMAD.X R31, RZ, RZ, RZ, P5 ;  /* 0x000000ffff1f7224 */ /* 0x000fe200028e06ff */
[----:B------:R-:W-:Y:S01]  /*1520*/  IADD3 R32, P6, PT, R65, R28, RZ ;  /* 0x0000001c41207210 */ /* 0x000fe20007fde0ff */
[----:B------:R-:W-:Y:S01]  /*1530*/  IMAD.MOV.U32 R30, RZ, RZ, R29 ;  /* 0x000000ffff1e7224 */ /* 0x000fe200078e001d */
[C---:B------:R-:W-:Y:S02]  /*1540*/  IADD3 R14, P5, PT, R69.reuse, R23, RZ ;  /* 0x00000017450e7210 */ /* 0x040fe40007fbe0ff */
[----:B------:R-:W-:Y:S01]  /*1550*/  ISETP.GE.U32.AND P4, PT, R69, R64, PT ;  /* 0x000000404500720c */ /* 0x000fe20003f86070 */
[----:B------:R-:W-:Y:S01]  /*1560*/  IMAD.WIDE.U32.X R28, RZ, R26, R30, P6 ;  /* 0x0000001aff1c7225 */ /* 0x000fe200030e041e */
[----:B------:R-:W-:-:S03]  /*1570*/  IADD3 R17, P6, PT, R14, R17, RZ ;  /* 0x000000110e117210 */ /* 0x000fc60007fde0ff */
[----:B------:R-:W-:Y:S01]  /*1580*/  IMAD.X R71, R32, 0x1, R33, P1 ;  /* 0x0000000120477824 */ /* 0x000fe200008e0621 */
[----:B------:R-:W-:Y:S01]  /*1590*/  SEL R33, RZ, 0x1, !P0 ;  /* 0x00000001ff217807 */ /* 0x000fe20004000000 */
[----:B------:R-:W-:Y:S01]  /*15a0*/  IMAD.WIDE.U32 R30, R67, 0x3d1, RZ ;  /* 0x000003d1431e7825 */ /* 0x000fe200078e00ff */
[----:B------:R-:W-:Y:S02]  /*15b0*/  ISETP.LT.U32.AND P0, PT, R14, R69, PT ;  /* 0x000000450e00720c */ /* 0x000fe40003f01070 */
[----:B------:R-:W-:Y:S01]  /*15c0*/  ISETP.GE.U32.AND P1, PT, R17, R14, PT ;  /* 0x0000000e1100720c */ /* 0x000fe20003f26070 */
[C---:B------:R-:W-:Y:S01]  /*15d0*/  IMAD.X R14, R71.reuse, 0x1, R34, P5 ;  /* 0x00000001470e7824 */ /* 0x040fe200028e0622 */
[----:B------:R-:W-:-:S03]  /*15e0*/  ISETP.GE.U32.AND.EX P4, PT, R71, R32, PT, P4 ;  /* 0x000000204700720c */ /* 0x000fc60003f86140 */
[----:B------:R-:W-:Y:S01]  /*15f0*/  IMAD.X R23, RZ, RZ, R14, P6 ;  /* 0x000000ffff177224 */ /* 0x000fe200030e060e */
[----:B------:R-:W-:Y:S01]  /*1600*/  SEL R65, RZ, 0x1, P4 ;  /* 0x00000001ff417807 */ /* 0x000fe20002000000 */
[----:B------:R-:W-:Y:S01]  /*1610*/  IMAD.WIDE.U32 R30, P6, RZ, R75, R30 ;  /* 0x0000004bff1e7225 */ /* 0x000fe200078c001e */
[----:B------:R-:W-:Y:S02]  /*1620*/  IADD3 R44, P4, P5, R33, R44, R12 ;  /* 0x0000002c212c7210 */ /* 0x000fe40007d9e00c */
[----:B------:R-:W-:Y:S01]  /*1630*/  ISETP.GE.U32.AND.EX P1, PT, R23, R14, PT, P1 ;  /* 0x0000000e1700720c */ /* 0x000fe20003f26110 */
[----:B------:R-:W-:Y:S01]  /*1640*/  IMAD.WIDE.U32 R32, R75, 0x3d1, RZ ;  /* 0x000003d14b207825 */ /* 0x000fe200078e00ff */
[----:B------:R-:W-:Y:S02]  /*1650*/  IADD3.X R73, PT, PT, RZ, RZ, R13, P4, P5 ;  /* 0x000000ffff497210 */ /* 0x000fe400027ea40d */
[----:B------:R-:W-:Y:S01]  /*1660*/  ISETP.LT.U32.OR.EX P0, PT, R14, R71, !P1, P0 ;  /* 0x000000470e00720c */ /* 0x000fe20004f01500 */
[----:B------:R-:W-:Y:S01]  /*1670*/  IMAD.X R13, RZ, RZ, RZ, P6 ;  /* 0x000000ffff0d7224 */ /* 0x000fe200030e06ff */
[----:B------:R-:W-:Y:S01]  /*1680*/  IADD3 R65, P5, P4, R32, R28, R65 ;  /* 0x0000001c20417210 */ /* 0x000fe20007cbe041 */
[----:B------:R-:W-:Y:S01]  /*1690*/  IMAD.MOV.U32 R12, RZ, RZ, R31 ;  /* 0x000000ffff0c7224 */ /* 0x000fe200078e001f */
[----:B------:R-:W-:Y:S01]  /*16a0*/  IADD3 R69, P6, PT, R33, R30, RZ ;  /* 0x0000001e21457210 */ /* 0x000fe20007fde0ff */
[----:B------:R-:W-:Y:S01]  /*16b0*/  IMAD.WIDE.U32 R30, R44, 0x3d1, RZ ;  /* 0x000003d12c1e7825 */ /* 0x000fe200078e00ff */
[----:B------:R-:W-:-:S02]  /*16c0*/  IADD3 R33, P1, PT, R65, R26, RZ ;  /* 0x0000001a41217210 */ /* 0x000fc40007f3e0ff */
[----:B------:R-:W-:Y:S02]  /*16d0*/  SEL R14, RZ, 0x1, !P0 ;  /* 0x00000001ff0e7807 */ /* 0x000fe40004000000 */
[----:B------:R-:W-:Y:S01]  /*16e0*/  IADD3.X R34, PT, PT, R69, R29, RZ, P5, P4 ;  /* 0x0000001d45227210 */ /* 0x000fe20002fe84ff */
[----:B------:R-:W-:Y:S01]  /*16f0*/  IMAD.WIDE.U32.X R28, RZ, R67, R12, P6 ;  /* 0x00000043ff1c7225 */ /* 0x000fe200030e040c */
[----:B------:R-:W-:Y:S02]  /*1700*/  ISETP.GE.U32.AND P0, PT, R65, R32, PT ;  /* 0x000000204100720c */ /* 0x000fe40003f06070 */
[C---:B------:R-:W-:Y:S01]  /*1710*/  ISETP.LT.U32.AND P4, PT, R33.reuse, R65, PT ;  /* 0x000000412100720c */ /* 0x040fe20003f81070 */
[C---:B------:R-:W-:Y:S01]  /*1720*/  IMAD.X R65, R34.reuse, 0x1, R75, P1 ;  /* 0x0000000122417824 */ /* 0x040fe200008e064b */
[----:B------:R-:W-:Y:S02]  /*1730*/  IADD3 R14, P5, PT, R33, R14, RZ ;  /* 0x0000000e210e7210 */ /* 0x000fe40007fbe0ff */
[----:B------:R-:W-:-:S02]  /*1740*/  ISETP.GE.U32.AND.EX P0, PT, R34, R69, PT, P0 ;  /* 0x000000452200720c */ /* 0x000fc40003f06100 */
[----:B------:R-:W-:Y:S01]  /*1750*/  ISETP.GE.U32.AND P1, PT, R14, R33, PT ;  /* 0x000000210e00720c */ /* 0x000fe20003f26070 */
[----:B------:R-:W-:Y:S01]  /*1760*/  IMAD.WIDE.U32 R32, R73, 0x3d1, RZ ;  /* 0x000003d149207825 */ /* 0x000fe200078e00ff */
[----:B------:R-:W-:-:S03]  /*1770*/  SEL R69, RZ, 0x1, P0 ;  /* 0x00000001ff457807 */ /* 0x000fc60000000000 */
[----:B------:R-:W-:-:S05]  /*1780*/  IMAD.X R26, RZ, RZ, R65, P5 ;  /* 0x000000ffff1a7224 */ /* 0x000fca00028e0641 */
[----:B------:R-:W-:Y:S01]  /*1790*/  ISETP.GE.U32.AND.EX P0, PT, R26, R65, PT, P1 ;  /* 0x000000411a00720c */ /* 0x000fe20003f06110 */
[----:B------:R-:W-:-:S03]  /*17a0*/  IMAD.WIDE.U32 R12, P1, RZ, R44, R32 ;  /* 0x0000002cff0c7225 */ /* 0x000fc60007820020 */
[----:B------:R-:W-:Y:S02]  /*17b0*/  ISETP.LT.U32.OR.EX P0, PT, R65, R34, !P0, P4 ;  /* 0x000000224100720c */ /* 0x000fe40004701540 */
[----:B------:R-:W-:Y:S02]  /*17c0*/  IADD3 R34, P4, P6, R30, R28, R69 ;  /* 0x0000001c1e227210 */ /* 0x000fe40007e9e045 */
[----:B------:R-:W-:Y:S01]  /*17d0*/  IADD3 R12, P5, PT, R31, R12, RZ ;  /* 0x0000000c1f0c7210 */ /* 0x000fe20007fbe0ff */
[----:B------:R-:W-:Y:S01]  /*17e0*/  IMAD.X R31, RZ, RZ, RZ, P1 ;  /* 0x000000ffff1f7224 */ /* 0x000fe200008e06ff */
[----:B------:R-:W-:Y:S02]  /*17f0*/  SEL R28, RZ, 0x1, !P0 ;  /* 0x00000001ff1c7807 */ /* 0x000fe40004000000 */
        /* <DEDUP_REMOVED lines=74> */
.L_x_696:
[----:B------:R-:W-:Y:S01]  /*1ca0*/  IMAD.MOV.U32 R12, RZ, RZ, R10 ;  /* 0x000000ffff0c7224 */ /* 0x000fe200078e000a */
[----:B------:R-:W-:Y:S01]  /*1cb0*/  IADD3 R22, P1, PT, R17, R22, RZ ;  /* 0x0000001611167210 */ /* 0x000fe20007f3e0ff */
[----:B------:R-:W-:Y:S02]  /*1cc0*/  IMAD.MOV.U32 R13, RZ, RZ, R15 ;  /* 0x000000ffff0d7224 */ /* 0x000fe400078e000f */
        /* <DEDUP_REMOVED lines=33> */
[----:B---3--:R-:W-:Y:S02]  /*1ee0*/  ISETP.GT.U32.AND P0, PT, R26, UR30, PT ;  /* 0x0000001e1a007c0c */ /* 0x008fe4000bf04070 */
[----:B------:R-:W-:Y:S02]  /*1ef0*/  IADD3 R24, P1, PT, R31, R10, RZ ;  /* 0x0000000a1f187210 */ /* 0x000fe40007f3e0ff */
[----:B------:R-:W-:-:S03]  /*1f00*/  ISETP.GT.U32.AND.EX P0, PT, R79, UR31, PT, P0 ;  /* 0x0000001f4f007c0c */ /* 0x000fc6000bf04100 */
[----:B------:R-:W-:Y:S01]  /*1f10*/  IMAD.X R28, RZ, RZ, R11, P1 ;  /* 0x000000ffff1c7224 */ /* 0x000fe200008e060b */
[----:B------:R-:W-:-:S04]  /*1f20*/  ISETP.NE.U32.AND P1, PT, R24, RZ, PT ;  /* 0x000000ff1800720c */ /* 0x000fc80003f25070 */
[----:B------:R-:W-:-:S13]  /*1f30*/  ISETP.NE.OR.EX P0, PT, R28, RZ, P0, P1 ;  /* 0x000000ff1c00720c */ /* 0x000fda0000705710 */
[----:B------:R-:W-:Y:S05]  /*1f40*/  @P0 BRA `(.L_x_697) ;  /* 0x0000000000400947 */ /* 0x000fea0003800000 */
[----:B------:R-:W-:-:S04]  /*1f50*/  ISETP.GE.U32.AND P0, PT, R26, UR30, PT ;  /* 0x0000001e1a007c0c */ /* 0x000fc8000bf06070 */
[----:B------:R-:W-:-:S13]  /*1f60*/  ISETP.GE.U32.AND.EX P0, PT, R79, UR31, PT, P0 ;  /* 0x0000001f4f007c0c */ /* 0x000fda000bf06100 */
[----:B------:R-:W-:Y:S05]  /*1f70*/  @!P0 BRA `(.L_x_698) ;  /* 0x00000008007c8947 */ /* 0x000fea0003800000 */
[----:B0-----:R-:W-:-:S04]  /*1f80*/  ISETP.GT.U32.AND P0, PT, R23, UR24, PT ;  /* 0x0000001817007c0c */ /* 0x001fc8000bf04070 */
[----:B------:R-:W-:-:S13]  /*1f90*/  ISETP.GT.U32.AND.EX P0, PT, R22, UR25, PT, P0 ;  /* 0x0000001916007c0c */ /* 0x000fda000bf04100 */
[----:B------:R-:W-:Y:S05]  /*1fa0*/  @P0 BRA `(.L_x_697) ;  /* 0x0000000000280947 */ /* 0x000fea0003800000 */
[----:B----4-:R-:W-:Y:S02]  /*1fb0*/  ISETP.GE.U32.AND P4, PT, R21, UR16, PT ;  /* 0x0000001015007c0c */ /* 0x010fe4000bf86070 */
        /* <DEDUP_REMOVED lines=9> */
.L_x_697:
[----:B------:R-:W3:Y:S08]  /*2050*/  LDC.64 R10, c[0x3][RZ] ;  /* 0x00c00000ff0a7b82 */ /* 0x000ef00000000a00 */
[----:B------:R-:W5:Y:S08]  /*2060*/  LDC.64 R14, c[0x3][0x8] ;  /* 0x00c00200ff0e7b82 */ /* 0x000f700000000a00 */
[----:B------:R-:W0:Y:S01]  /*2070*/  LDC.64 R12, c[0x3][0x10] ;  /* 0x00c00400ff0c7b82 */ /* 0x000e220000000a00 */
[----:B---3--:R-:W-:-:S04]  /*2080*/  ISETP.GE.U32.AND P0, PT, R21, R10, PT ;  /* 0x0000000a1500720c */ /* 0x008fc80003f06070 */
[----:B------:R-:W-:Y:S02]  /*2090*/  ISETP.GE.U32.AND.EX P0, PT, R81, R11, PT, P0 ;  /* 0x0000000b5100720c */ /* 0x000fe40003f06100 */
[CC--:B-----5:R-:W-:Y:S02]  /*20a0*/  IADD3 R29, P1, PT, R89.reuse, -R14.reuse, RZ ;  /* 0x8000000e591d7210 */ /* 0x0e0fe40007f3e0ff */
[----:B------:R-:W-:Y:S02]  /*20b0*/  SEL R18, RZ, 0x1, P0 ;  /* 0x00000001ff127807 */ /* 0x000fe40000000000 */
[----:B------:R-:W-:Y:S01]  /*20c0*/  ISETP.LT.U32.AND P4, PT, R89, R14, PT ;  /* 0x0000000e5900720c */ /* 0x000fe20003f81070 */
[----:B------:R-:W-:Y:S01]  /*20d0*/  IMAD.X R31, R34, 0x1, ~R15, P1 ;  /* 0x00000001221f7824 */ /* 0x000fe200008e0e0f */
[----:B------:R-:W-:Y:S02]  /*20e0*/  ISETP.GE.U32.AND P1, PT, R29, R18, PT ;  /* 0x000000121d00720c */ /* 0x000fe40003f26070 */
[----:B0-----:R-:W-:-:S02]  /*20f0*/  ISETP.LT.U32.AND P5, PT, R23, R12, PT ;  /* 0x0000000c1700720c */ /* 0x001fc40003fa1070 */
[----:B------:R-:W-:-:S04]  /*2100*/  ISETP.GE.U32.AND.EX P1, PT, R31, RZ, PT, P1 ;  /* 0x000000ff1f00720c */ /* 0x000fc80003f26110 */
[----:B------:R-:W-:Y:S02]  /*2110*/  ISETP.LT.U32.OR.EX P1, PT, R34, R15, !P1, P4 ;  /* 0x0000000f2200720c */ /* 0x000fe40004f21540 */
[----:B------:R-:W-:Y:S02]  /*2120*/  IADD3 R19, P4, PT, R23, -R12, RZ ;  /* 0x8000000c17137210 */ /* 0x000fe40007f9e0ff */
[----:B------:R-:W-:Y:S02]  /*2130*/  SEL R18, RZ, 0x1, !P1 ;  /* 0x00000001ff127807 */ /* 0x000fe40004800000 */
[----:B------:R-:W-:Y:S01]  /*2140*/  SEL R34, RZ, 0xffffffff, P0 ;  /* 0xffffffffff227807 */ /* 0x000fe20000000000 */
[----:B------:R-:W-:Y:S01]  /*2150*/  IMAD.X R25, R22, 0x1, ~R13, P4 ;  /* 0x0000000116197824 */ /* 0x000fe200020e0e0d */
[----:B------:R-:W-:Y:S02]  /*2160*/  ISETP.GE.U32.AND P4, PT, R19, R18, PT ;  /* 0x000000121300720c */ /* 0x000fe40003f86070 */
[----:B------:R-:W-:-:S02]  /*2170*/  IADD3 R89, P0, PT, R34, R29, RZ ;  /* 0x0000001d22597210 */ /* 0x000fc40007f1e0ff */
[----:B------:R-:W-:-:S03]  /*2180*/  ISETP.GE.U32.AND.EX P4, PT, R25, RZ, PT, P4 ;  /* 0x000000ff1900720c */ /* 0x000fc60003f86140 */
[----:B------:R-:W-:Y:S01]  /*2190*/  IMAD.X R34, R34, 0x1, R31, P0 ;  /* 0x0000000122227824 */ /* 0x000fe200000e061f */
[----:B------:R-:W-:Y:S02]  /*21a0*/  ISETP.LT.U32.OR.EX P4, PT, R22, R13, !P4, P5 ;  /* 0x0000000d1600720c */ /* 0x000fe40006781550 */
[----:B------:R-:W-:Y:S02]  /*21b0*/  IADD3 R18, P5, PT, R26, -UR30, RZ ;  /* 0x8000001e1a127c10 */ /* 0x000fe4000ffbe0ff */
[----:B------:R-:W-:Y:S02]  /*21c0*/  SEL R17, RZ, 0x1, !P4 ;  /* 0x00000001ff117807 */ /* 0x000fe40006000000 */
[----:B------:R-:W-:Y:S02]  /*21d0*/  IADD3.X R20, PT, PT, R79, ~UR31, RZ, P5, !PT ;  /* 0x8000001f4f147c10 */ /* 0x000fe4000affe4ff */
[----:B------:R-:W-:Y:S02]  /*21e0*/  ISETP.GE.U32.AND P6, PT, R18, R17, PT ;  /* 0x000000111200720c */ /* 0x000fe40003fc6070 */
[----:B------:R-:W-:-:S02]  /*21f0*/  ISETP.LT.U32.AND P5, PT, R26, UR30, PT ;  /* 0x0000001e1a007c0c */ /* 0x000fc4000bfa1070 */
        /* <DEDUP_REMOVED lines=15> */
[----:B------:R-:W-:-:S03]  /*22f0*/  ISETP.NE.OR.EX P0, PT, R28, RZ, P0, P1 ;  /* 0x000000ff1c00720c */ /* 0x000fc60000705710 */
[----:B------:R-:W-:-:S10]  /*2300*/  IMAD.X R22, R22, 0x1, R25, P5 ;  /* 0x0000000116167824 */ /* 0x000fd400028e0619 */
        /* <DEDUP_REMOVED lines=18> */
.L_x_699:
        /* <DEDUP_REMOVED lines=22> */
[----:B------:R-:W-:Y:S02]  /*2590*/  ISETP.LT.U32.AND P5, PT, R26, UR30, PT ;  /* 0x0000001e1a007c0c */ /* 0x000fe4000bfa1070 */
[----:B------:R-:W-:Y:S02]  /*25a0*/  ISETP.GE.U32.AND.EX P6, PT, R23, RZ, PT, P6 ;  /* 0x000000ff1700720c */ /* 0x000fe40003fc6160 */
[C---:B------:R-:W-:Y:S02]  /*25b0*/  IADD3 R26, P4, PT, R18.reuse, R22, RZ ;  /* 0x00000016121a7210 */ /* 0x040fe40007f9e0ff */
[----:B------:R-:W-:Y:S02]  /*25c0*/  ISETP.LT.U32.OR.EX P5, PT, R79, UR31, !P6, P5 ;  /* 0x0000001f4f007c0c */ /* 0x000fe4000f7a1550 */
[----:B------:R-:W-:Y:S01]  /*25d0*/  SEL R22, RZ, 0xffffffff, !P1 ;  /* 0xffffffffff167807 */ /* 0x000fe20004800000 */
[----:B------:R-:W-:Y:S01]  /*25e0*/  IMAD.X R79, R18, 0x1, R23, P4 ;  /* 0x00000001124f7824 */ /* 0x000fe200020e0617 */
[----:B------:R-:W-:-:S02]  /*25f0*/  SEL R17, RZ, 0x1, !P5 ;  /* 0x00000001ff117807 */ /* 0x000fc40006800000 */
[----:B------:R-:W-:Y:S02]  /*2600*/  ISETP.GT.U32.AND P1, PT, R26, UR30, PT ;  /* 0x0000001e1a007c0c */ /* 0x000fe4000bf24070 */
        /* <DEDUP_REMOVED lines=27> */
.L_x_700:
        /* <DEDUP_REMOVED lines=27> */
.L_x_698:
        /* <DEDUP_REMOVED lines=26> */
[C---:B------:R-:W-:Y:S02]  /*2b10*/  IMAD R15, R81.reuse, R26, R15 ;  /* 0x0000001a510f7224 */ /* 0x040fe400078e020f */
[----:B------:R-:W-:-:S04]  /*2b20*/  IMAD.WIDE.U32.X R24, R81, R22, R12, P1 ;  /* 0x0000001651187225 */ /* 0x000fc800008e040c */
[----:B------:R-:W-:-:S04]  /*2b30*/  IMAD.WIDE.U32 R30, P5, R21, R79, R10 ;  /* 0x0000004f151e7225 */ /* 0x000fc800078a000a */
[----:B------:R-:W-:Y:S01]  /*2b40*/  IMAD.WIDE.U32 R32, R21, R21, RZ ;  /* 0x0000001515207225 */ /* 0x000fe200078e00ff */
[----:B------:R-:W-:-:S03]  /*2b50*/  IADD3 R32, P0, P6, R18, R24, R67 ;  /* 0x0000001812207210 */ /* 0x000fc60007e1e043 */
[----:B------:R-:W-:-:S04]  /*2b60*/  IMAD.WIDE.U32 R10, P4, R21, R81, R64 ;  /* 0x00000051150a7225 */ /* 0x000fc80007880040 */
[----:B------:R-:W-:Y:S02]  /*2b70*/  IMAD.IADD R15, R19, 0x1, R15 ;  /* 0x00000001130f7824 */ /* 0x000fe400078e020f */
[----:B------:R-:W-:-:S04]  /*2b80*/  IMAD.WIDE.U32 R28, R21, R26, RZ ;  /* 0x0000001a151c7225 */ /* 0x000fc800078e00ff */
[----:B------:R-:W-:Y:S01]  /*2b90*/  IMAD.X R13, RZ, RZ, RZ, P5 ;  /* 0x000000ffff0d7224 */ /* 0x000fe200028e06ff */
[----:B------:R-:W-:Y:S01]  /*2ba0*/  IADD3 RZ, P5, PT, R33, R10, RZ ;  /* 0x0000000a21ff7210 */ /* 0x000fe20007fbe0ff */
[----:B------:R-:W-:Y:S01]  /*2bb0*/  IMAD R20, R34, R21, RZ ;  /* 0x0000001522147224 */ /* 0x000fe200078e02ff */
[----:B------:R-:W-:Y:S01]  /*2bc0*/  IADD3.X R33, PT, PT, R15, R25, RZ, P0, P6 ;  /* 0x000000190f217210 */ /* 0x000fe200007ec4ff */
[----:B------:R-:W-:Y:S01]  /*2bd0*/  IMAD.WIDE.U32 R24, R89, R21, RZ ;  /* 0x0000001559187225 */ /* 0x000fe200078e00ff */
[----:B------:R-:W-:Y:S02]  /*2be0*/  ISETP.GE.U32.AND P0, PT, R32, R18, PT ;  /* 0x000000122000720c */ /* 0x000fe40003f06070 */
[----:B------:R-:W-:Y:S01]  /*2bf0*/  IADD3 RZ, P1, PT, R29, R30, RZ ;  /* 0x0000001e1dff7210 */ /* 0x000fe20007f3e0ff */
[----:B------:R-:W-:Y:S01]  /*2c00*/  IMAD R69, R81, R89, R20 ;  /* 0x0000005951457224 */ /* 0x000fe200078e0214 */
[----:B------:R-:W-:Y:S01]  /*2c10*/  ISETP.GE.U32.AND.EX P0, PT, R33, R15, PT, P0 ;  /* 0x0000000f2100720c */ /* 0x000fe20003f06100 */
[----:B------:R-:W-:-:S02]  /*2c20*/  IMAD.X R29, RZ, RZ, RZ, P4 ;  /* 0x000000ffff1d7224 */ /* 0x000fc400020e06ff */
[----:B------:R-:W-:Y:S02]  /*2c30*/  IMAD.MOV.U32 R28, RZ, RZ, R11 ;  /* 0x000000ffff1c7224 */ /* 0x000fe400078e000b */
[----:B------:R-:W-:Y:S02]  /*2c40*/  IMAD.MOV.U32 R12, RZ, RZ, R31 ;  /* 0x000000ffff0c7224 */ /* 0x000fe400078e001f */
[----:B------:R-:W-:-:S04]  /*2c50*/  IMAD.WIDE.U32 R18, R89, R23, RZ ;  /* 0x0000001759127225 */ /* 0x000fc800078e00ff */
[----:B------:R-:W-:-:S04]  /*2c60*/  IMAD.WIDE.U32 R64, R34, R23, RZ ;  /* 0x0000001722407225 */ /* 0x000fc800078e00ff */
[----:B------:R-:W-:Y:S01]  /*2c70*/  IMAD.IADD R69, R25, 0x1, R69 ;  /* 0x0000000119457824 */ /* 0x000fe200078e0245 */
[----:B------:R-:W-:Y:S01]  /*2c80*/  SEL R25, RZ, 0x1, P0 ;  /* 0x00000001ff197807 */ /* 0x000fe20000000000 */
[----:B------:R-:W-:-:S03]  /*2c90*/  IMAD.WIDE.U32.X R28, R81, R81, R28, P5 ;  /* 0x00000051511c7225 */ /* 0x000fc600028e041c */
[C---:B------:R-:W-:Y:S01]  /*2ca0*/  SHF.L.U64.HI R71, R24.reuse, 0x1, R69 ;  /* 0x0000000118477819 */ /* 0x040fe20000010245 */
[----:B------:R-:W-:Y:S01]  /*2cb0*/  IMAD.SHL.U32 R18, R24, 0x2, RZ ;  /* 0x0000000218127824 */ /* 0x000fe200078e00ff */
[----:B------:R-:W-:Y:S01]  /*2cc0*/  SHF.L.W.U32.HI R68, R69, 0x1, R14 ;  /* 0x0000000145447819 */ /* 0x000fe20000010e0e */
[----:B------:R-:W-:Y:S01]  /*2cd0*/  IMAD.WIDE.U32.X R12, R81, R79, R12, P1 ;  /* 0x0000004f510c7225 */ /* 0x000fe200008e040c */
[----:B------:R-:W-:Y:S02]  /*2ce0*/  SHF.L.W.U32.HI R69, R14, 0x1, R17 ;  /* 0x000000010e457819 */ /* 0x000fe40000010e11 */
[----:B------:R-:W-:Y:S01]  /*2cf0*/  IADD3 R15, P0, PT, R18, R28, RZ ;  /* 0x0000001c120f7210 */ /* 0x000fe20007f1e0ff */
[----:B------:R-:W-:Y:S01]  /*2d00*/  IMAD.WIDE.U32 R64, P4, R89, R22, R64 ;  /* 0x0000001659407225 */ /* 0x000fe20007880040 */
[----:B------:R-:W-:-:S03]  /*2d10*/  IADD3 R24, P1, PT, R25, R12, RZ ;  /* 0x0000000c19187210 */ /* 0x000fc60007f3e0ff */
[----:B------:R-:W-:Y:S01]  /*2d20*/  IMAD.WIDE.U32 R66, R34, R26, RZ ;  /* 0x0000001a22427225 */ /* 0x000fe200078e00ff */
[----:B------:R-:W-:-:S03]  /*2d30*/  IADD3 RZ, P5, PT, R19, R64, RZ ;  /* 0x0000004013ff7210 */ /* 0x000fc60007fbe0ff */
[----:B------:R-:W-:Y:S01]  /*2d40*/  IMAD.X R12, R71, 0x1, R29, P0 ;  /* 0x00000001470c7824 */ /* 0x000fe200000e061d */
[----:B------:R-:W-:Y:S01]  /*2d50*/  ISETP.GE.U32.AND P0, PT, R15, R18, PT ;  /* 0x000000120f00720c */ /* 0x000fe20003f06070 */
[----:B------:R-:W-:Y:S02]  /*2d60*/  IMAD.X R25, RZ, RZ, R13, P1 ;  /* 0x000000ffff197224 */ /* 0x000fe400008e060d */
[----:B------:R-:W-:Y:S01]  /*2d70*/  IMAD.WIDE.U32 R30, R34, R89, RZ ;  /* 0x00000059221e7225 */ /* 0x000fe200078e00ff */
[----:B------:R-:W-:-:S03]  /*2d80*/  ISETP.GE.U32.AND.EX P0, PT, R12, R71, PT, P0 ;  /* 0x000000470c00720c */ /* 0x000fc60003f06100 */
[----:B------:R-:W-:Y:S01]  /*2d90*/  IMAD.WIDE.U32 R18, R89, R26, RZ ;  /* 0x0000001a59127225 */ /* 0x000fe200078e00ff */
[----:B------:R-:W-:-:S03]  /*2da0*/  SEL R13, RZ, 0x1, P0 ;  /* 0x00000001ff0d7807 */ /* 0x000fc60000000000 */
[----:B------:R-:W-:-:S04]  /*2db0*/  IMAD.WIDE.U32 R66, P1, R89, R79, R66 ;  /* 0x0000004f59427225 */ /* 0x000fc80007820042 */
[----:B------:R-:W-:Y:S01]  /*2dc0*/  IMAD.X R29, RZ, RZ, RZ, P4 ;  /* 0x000000ffff1d7224 */ /* 0x000fe200020e06ff */
[----:B------:R-:W-:Y:S01]  /*2dd0*/  IADD3 RZ, P4, PT, R19, R66, RZ ;  /* 0x0000004213ff7210 */ /* 0x000fe20007f9e0ff */
[----:B------:R-:W-:-:S04]  /*2de0*/  IMAD.WIDE.U32 R30, P6, R89, R34, R30 ;  /* 0x00000022591e7225 */ /* 0x000fc800078c001e */
[----:B------:R-:W-:-:S04]  /*2df0*/  IMAD.WIDE.U32 R72, R89, R89, RZ ;  /* 0x0000005959487225 */ /* 0x000fc800078e00ff */
[----:B------:R-:W-:Y:S01]  /*2e00*/  IMAD.WIDE.U32 R18, R89, R89, R68 ;  /* 0x0000005959127225 */ /* 0x000fe200078e0044 */
[----:B------:R-:W-:-:S03]  /*2e10*/  IADD3 RZ, P0, PT, R73, R30, RZ ;  /* 0x0000001e49ff7210 */ /* 0x000fc60007f1e0ff */
[----:B------:R-:W-:Y:S01]  /*2e20*/  IMAD.X R71, RZ, RZ, RZ, P6 ;  /* 0x000000ffff477224 */ /* 0x000fe200030e06ff */
[-C--:B------:R-:W-:Y:S01]  /*2e30*/  IADD3 R13, P6, PT, R13, R18.reuse, RZ ;  /* 0x000000120d0d7210 */ /* 0x080fe20007fde0ff */
[----:B------:R-:W-:Y:S02]  /*2e40*/  IMAD R14, R22, R89, RZ ;  /* 0x00000059160e7224 */ /* 0x000fe400078e02ff */
[----:B------:R-:W-:Y:S02]  /*2e50*/  IMAD.IADD R73, R30, 0x1, R19 ;  /* 0x000000011e497824 */ /* 0x000fe400078e0213 */
[-C--:B------:R-:W-:Y:S02]  /*2e60*/  IMAD R75, R34, R23.reuse, R14 ;  /* 0x00000017224b7224 */ /* 0x080fe400078e020e */
[----:B------:R-:W-:Y:S02]  /*2e70*/  IMAD.MOV.U32 R70, RZ, RZ, R31 ;  /* 0x000000ffff467224 */ /* 0x000fe400078e001f */
[----:B------:R-:W-:Y:S01]  /*2e80*/  IMAD.X R19, RZ, RZ, RZ, P1 ;  /* 0x000000ffff137224 */ /* 0x000fe200008e06ff */
[----:B------:R-:W-:Y:S01]  /*2e90*/  ISETP.GE.U32.AND P1, PT, R13, R18, PT ;  /* 0x000000120d00720c */ /* 0x000fe20003f26070 */
[----:B------:R-:W-:Y:S01]  /*2ea0*/  IMAD.X R14, RZ, RZ, R73, P6 ;  /* 0x000000ffff0e7224 */ /* 0x000fe200030e0649 */
[----:B------:R-:W-:Y:S01]  /*2eb0*/  ISETP.LT.U32.AND P6, PT, R18, R68, PT ;  /* 0x000000441200720c */ /* 0x000fe20003fc1070 */
[----:B------:R-:W-:-:S03]  /*2ec0*/  IMAD.WIDE.U32 R30, R89, R23, R32 ;  /* 0x00000017591e7225 */ /* 0x000fc600078e0020 */
[----:B------:R-:W-:Y:S01]  /*2ed0*/  ISETP.GE.U32.AND.EX P1, PT, R14, R73, PT, P1 ;  /* 0x000000490e00720c */ /* 0x000fe20003f26110 */
[----:B------:R-:W-:Y:S01]  /*2ee0*/  IMAD.WIDE.U32.X R70, R34, R34, R70, P0 ;  /* 0x0000002222467225 */ /* 0x000fe200000e0446 */
[----:B------:R-:W-:Y:S02]  /*2ef0*/  ISETP.GE.U32.AND P0, PT, R30, R32, PT ;  /* 0x000000201e00720c */ /* 0x000fe40003f06070 */
[----:B------:R-:W-:Y:S01]  /*2f00*/  ISETP.LT.U32.OR.EX P1, PT, R73, R69, !P1, P6 ;  /* 0x000000454900720c */ /* 0x000fe20004f21560 */
[----:B------:R-:W-:Y:S02]  /*2f10*/  IMAD.IADD R75, R31, 0x1, R75 ;  /* 0x000000011f4b7824 */ /* 0x000fe400078e024b */
[----:B------:R-:W-:Y:S02]  /*2f20*/  IMAD R31, R79, R89, RZ ;  /* 0x000000594f1f7224 */ /* 0x000fe400078e02ff */
[----:B------:R-:W-:Y:S01]  /*2f30*/  IMAD.MOV.U32 R18, RZ, RZ, R67 ;  /* 0x000000ffff127224 */ /* 0x000fe200078e0043 */
[----:B------:R-:W-:Y:S01]  /*2f40*/  ISETP.GE.U32.AND.EX P6, PT, R75, R33, PT, P0 ;  /* 0x000000214b00720c */ /* 0x000fe20003fc6100 */
[----:B------:R-:W-:Y:S01]  /*2f50*/  IMAD.WIDE.U32 R32, R89, R26, R24 ;  /* 0x0000001a59207225 */ /* 0x000fe200078e0018 */
[----:B------:R-:W-:-:S02]  /*2f60*/  SHF.L.W.U32.HI R67, R17, 0x1, R30 ;  /* 0x0000000111437819 */ /* 0x000fc40000010e1e */
[----:B------:R-:W-:Y:S01]  /*2f70*/  SEL R17, RZ, 0x1, !P1 ;  /* 0x00000001ff117807 */ /* 0x000fe20004800000 */
[----:B------:R-:W-:Y:S01]  /*2f80*/  IMAD R73, R34, R26, R31 ;  /* 0x0000001a22497224 */ /* 0x000fe200078e021f */
[----:B------:R-:W-:Y:S01]  /*2f90*/  SHF.L.W.U32.HI R69, R30, 0x1, R75 ;  /* 0x000000011e457819 */ /* 0x000fe20000010e4b */
[----:B------:R-:W-:Y:S01]  /*2fa0*/  IMAD.MOV.U32 R28, RZ, RZ, R65 ;  /* 0x000000ffff1c7224 */ /* 0x000fe200078e0041 */
[----:B------:R-:W-:Y:S01]  /*2fb0*/  IADD3 R44, P1, PT, R67, R70, RZ ;  /* 0x00000046432c7210 */ /* 0x000fe20007f3e0ff */
[----:B------:R-:W-:Y:S01]  /*2fc0*/  IMAD.IADD R73, R33, 0x1, R73 ;  /* 0x0000000121497824 */ /* 0x000fe200078e0249 */
[----:B------:R-:W-:Y:S01]  /*2fd0*/  ISETP.GE.U32.AND P0, PT, R32, R24, PT ;  /* 0x000000182000720c */ /* 0x000fe20003f06070 */
[----:B------:R-:W-:Y:S01]  /*2fe0*/  IMAD.WIDE.U32.X R28, R34, R22, R28, P5 ;  /* 0x00000016221c7225 */ /* 0x000fe200028e041c */
[----:B------:R-:W-:-:S03]  /*2ff0*/  SEL R31, RZ, 0x1, P6 ;  /* 0x00000001ff1f7807 */ /* 0x000fc60003000000 */
[----:B------:R-:W-:Y:S01]  /*3000*/  IMAD.X R70, R69, 0x1, R71, P1 ;  /* 0x0000000145467824 */ /* 0x000fe200008e0647 */
[----:B------:R-:W-:Y:S01]  /*3010*/  ISETP.GE.U32.AND.EX P1, PT, R73, R25, PT, P0 ;  /* 0x000000194900720c */ /* 0x000fe20003f26100 */
[----:B------:R-:W-:Y:S01]  /*3020*/  IMAD.WIDE.U32 R24, R23, R26, RZ ;  /* 0x0000001a17187225 */ /* 0x000fe200078e00ff */
[----:B------:R-:W-:Y:S02]  /*3030*/  IADD3 R33, P5, P6, R32, R28, R31 ;  /* 0x0000001c20217210 */ /* 0x000fe40007ebe01f */
[----:B------:R-:W-:Y:S01]  /*3040*/  IADD3 R17, P0, PT, R44, R17, RZ ;  /* 0x000000112c117210 */ /* 0x000fe20007f1e0ff */
[----:B------:R-:W-:Y:S01]  /*3050*/  IMAD.WIDE.U32 R30, R22, R26, RZ ;  /* 0x0000001a161e7225 */ /* 0x000fe200078e00ff */
[----:B------:R-:W-:Y:S02]  /*3060*/  IADD3.X R68, PT, PT, R73, R29, RZ, P5, P6 ;  /* 0x0000001d49447210 */ /* 0x000fe40002fec4ff */
[----:B------:R-:W-:Y:S01]  /*3070*/  SHF.L.W.U32.HI R24, R75, 0x1, R33 ;  /* 0x000000014b187819 */ /* 0x000fe20000010e21 */
[----:B------:R-:W-:Y:S01]  /*3080*/  IMAD.X R20, RZ, RZ, R70, P0 ;  /* 0x000000ffff147224 */ /* 0x000fe200000e0646 */
[----:B------:R-:W-:Y:S01]  /*3090*/  ISETP.GE.U32.AND P0, PT, R33, R32, PT ;  /* 0x000000202100720c */ /* 0x000fe20003f06070 */
[----:B------:R-:W-:-:S03]  /*30a0*/  IMAD.WIDE.U32 R30, P6, R23, R79, R30 ;  /* 0x0000004f171e7225 */ /* 0x000fc600078c001e */
[----:B------:R-:W-:Y:S01]  /*30b0*/  ISETP.GE.U32.AND.EX P0, PT, R68, R73, PT, P0 ;  /* 0x000000494400720c */ /* 0x000fe20003f06100 */
[----:B------:R-:W-:Y:S01]  /*30c0*/  IMAD.WIDE.U32.X R64, R34, R79, R18, P4 ;  /* 0x0000004f22407225 */ /* 0x000fe200020e0412 */
[----:B------:R-:W-:Y:S02]  /*30d0*/  ISETP.GE.U32.AND P4, PT, R17, R44, PT ;  /* 0x0000002c1100720c */ /* 0x000fe40003f86070 */
[----:B------:R-:W-:Y:S01]  /*30e0*/  SEL R18, RZ, 0x1, P1 ;  /* 0x00000001ff127807 */ /* 0x000fe20000800000 */
[----:B------:R-:W-:Y:S01]  /*30f0*/  IMAD.WIDE.U32 R28, R22, R23, RZ ;  /* 0x00000017161c7225 */ /* 0x000fe200078e00ff */
[----:B------:R-:W-:Y:S02]  /*3100*/  ISETP.LT.U32.AND P1, PT, R44, R67, PT ;  /* 0x000000432c00720c */ /* 0x000fe40003f21070 */
[----:B------:R-:W-:Y:S01]  /*3110*/  ISETP.GE.U32.AND.EX P4, PT, R20, R70, PT, P4 ;  /* 0x000000461400720c */ /* 0x000fe20003f86140 */
[----:B------:R-:W-:Y:S01]  /*3120*/  IMAD.X R19, RZ, RZ, RZ, P6 ;  /* 0x000000ffff137224 */ /* 0x000fe200030e06ff */
[----:B------:R-:W-:Y:S01]  /*3130*/  IADD3 RZ, P5, PT, R25, R30, RZ ;  /* 0x0000001e19ff7210 */ /* 0x000fe20007fbe0ff */
[----:B------:R-:W-:Y:S01]  /*3140*/  IMAD.WIDE.U32 R66, R23, R23, RZ ;  /* 0x0000001717427225 */ /* 0x000fe200078e00ff */
[----:B------:R-:W-:-:S02]  /*3150*/  SHF.L.W.U32.HI R25, R33, 0x1, R68 ;  /* 0x0000000121197819 */ /* 0x000fc40000010e44 */
[----:B------:R-:W-:Y:S01]  /*3160*/  SEL R33, RZ, 0x1, P0 ;  /* 0x00000001ff217807 */ /* 0x000fe20000000000 */
[----:B------:R-:W-:Y:S01]  /*3170*/  IMAD.WIDE.U32 R28, P0, R23, R22, R28 ;  /* 0x00000016171c7225 */ /* 0x000fe2000780001c */
[----:B------:R-:W-:Y:S02]  /*3180*/  ISETP.LT.U32.OR.EX P1, PT, R70, R69, !P4, P1 ;  /* 0x000000454600720c */ /* 0x000fe40006721510 */
[----:B------:R-:W-:Y:S01]  /*3190*/  IADD3 R30, P4, P6, R33, R64, R18 ;  /* 0x00000040211e7210 */ /* 0x000fe20007e9e012 */
[----:B------:R-:W-:Y:S01]  /*31a0*/  IMAD.WIDE.U32 R32, R23, R23, R24 ;  /* 0x0000001717207225 */ /* 0x000fe200078e0018 */
[----:B------:R-:W-:Y:S02]  /*31b0*/  SEL R69, RZ, 0x1, !P1 ;  /* 0x00000001ff457807 */ /* 0x000fe40004800000 */
[----:B------:R-:W-:Y:S01]  /*31c0*/  IADD3 RZ, P1, PT, R67, R28, RZ ;  /* 0x0000001c43ff7210 */ /* 0x000fe20007f3e0ff */
[----:B------:R-:W-:Y:S01]  /*31d0*/  IMAD.MOV.U32 R18, RZ, RZ, R31 ;  /* 0x000000ffff127224 */ /* 0x000fe200078e001f */
[----:B------:R-:W-:Y:S01]  /*31e0*/  IADD3.X R31, PT, PT, RZ, R65, RZ, P4, P6 ;  /* 0x00000041ff1f7210 */ /* 0x000fe200027ec4ff */
[----:B------:R-:W-:Y:S01]  /*31f0*/  IMAD.IADD R28, R28, 0x1, R33 ;  /* 0x000000011c1c7824 */ /* 0x000fe200078e0221 */
[----:B------:R-:W-:Y:S01]  /*3200*/  IADD3 R67, P4, PT, R69, R32, RZ ;  /* 0x0000002045437210 */ /* 0x000fe20007f9e0ff */
[----:B------:R-:W-:-:S02]  /*3210*/  IMAD R69, R79, R23, RZ ;  /* 0x000000174f457224 */ /* 0x000fc400078e02ff */
[----:B------:R-:W-:Y:S01]  /*3220*/  IMAD.WIDE.U32 R64, R23, R26, R30 ;  /* 0x0000001a17407225 */ /* 0x000fe200078e001e */
[----:B------:R-:W-:-:S03]  /*3230*/  ISETP.GE.U32.AND P6, PT, R67, R32, PT ;  /* 0x000000204300720c */ /* 0x000fc60003fc6070 */
[----:B------:R-:W-:Y:S01]  /*3240*/  IMAD.X R77, RZ, RZ, R28, P4 ;  /* 0x000000ffff4d7224 */ /* 0x000fe200020e061c */
[----:B------:R-:W-:Y:S01]  /*3250*/  ISETP.LT.U32.AND P4, PT, R32, R24, PT ;  /* 0x000000182000720c */ /* 0x000fe20003f81070 */
[----:B------:R-:W-:Y:S02]  /*3260*/  IMAD R69, R22, R26, R69 ;  /* 0x0000001a16457224 */ /* 0x000fe400078e0245 */
[----:B------:R-:W-:Y:S01]  /*3270*/  IMAD.X R33, RZ, RZ, RZ, P0 ;  /* 0x000000ffff217224 */ /* 0x000fe200000e06ff */
[----:B------:R-:W-:Y:S01]  /*3280*/  ISETP.GE.U32.AND.EX P6, PT, R77, R28, PT, P6 ;  /* 0x0000001c4d00720c */ /* 0x000fe20003fc6160 */
[----:B------:R-:W-:Y:S01]  /*3290*/  IMAD.MOV.U32 R32, RZ, RZ, R29 ;  /* 0x000000ffff207224 */ /* 0x000fe200078e001d */
[----:B------:R-:W-:Y:S01]  /*32a0*/  ISETP.GE.U32.AND P0, PT, R64, R30, PT ;  /* 0x0000001e4000720c */ /* 0x000fe20003f06070 */
[----:B------:R-:W-:Y:S01]  /*32b0*/  IMAD.IADD R69, R65, 0x1, R69 ;  /* 0x0000000141457824 */ /* 0x000fe200078e0245 */
[----:B------:R-:W-:Y:S01]  /*32c0*/  ISETP.LT.U32.OR.EX P4, PT, R28, R25, !P6, P4 ;  /* 0x000000191c00720c */ /* 0x000fe20007781540 */
[----:B------:R-:W-:Y:S01]  /*32d0*/  IMAD.WIDE.U32.X R24, R22, R22, R32, P1 ;  /* 0x0000001616187225 */ /* 0x000fe200008e0420 */
[----:B------:R-:W-:-:S02]  /*32e0*/  SHF.L.W.U32.HI R29, R68, 0x1, R64 ;  /* 0x00000001441d7819 */ /* 0x000fc40000010e40 */
[----:B------:R-:W-:Y:S01]  /*32f0*/  ISETP.GE.U32.AND.EX P0, PT, R69, R31, PT, P0 ;  /* 0x0000001f4500720c */ /* 0x000fe20003f06100 */
[----:B------:R-:W-:Y:S01]  /*3300*/  IMAD.WIDE.U32.X R18, R22, R79, R18, P5 ;  /* 0x0000004f16127225 */ /* 0x000fe200028e0412 */
[----:B------:R-:W-:Y:S02]  /*3310*/  SHF.L.W.U32.HI R65, R64, 0x1, R69 ;  /* 0x0000000140417819 */ /* 0x000fe40000010e45 */
[----:B------:R-:W-:Y:S01]  /*3320*/  SEL R91, RZ, 0x1, !P4 ;  /* 0x00000001ff5b7807 */ /* 0x000fe20006000000 */
[----:B------:R-:W-:Y:S01]  /*3330*/  IMAD.WIDE.U32 R32, R26, R26, RZ ;  /* 0x0000001a1a207225 */ /* 0x000fe200078e00ff */
[----:B------:R-:W-:Y:S02]  /*3340*/  IADD3 R24, P1, PT, R29, R24, RZ ;  /* 0x000000181d187210 */ /* 0x000fe40007f3e0ff */
[----:B------:R-:W-:Y:S02]  /*3350*/  SEL R31, RZ, 0x1, P0 ;  /* 0x00000001ff1f7807 */ /* 0x000fe40000000000 */
[----:B------:R-:W-:Y:S01]  /*3360*/  IADD3 R91, P5, PT, R24, R91, RZ ;  /* 0x0000005b185b7210 */ /* 0x000fe20007fbe0ff */
[----:B------:R-:W-:Y:S01]  /*3370*/  IMAD.X R28, R65, 0x1, R25, P1 ;  /* 0x00000001411c7824 */ /* 0x000fe200008e0619 */
[----:B------:R-:W-:Y:S01]  /*3380*/  IADD3 R25, P4, PT, R31, R18, RZ ;  /* 0x000000121f197210 */ /* 0x000fe20007f9e0ff */
[----:B------:R-:W-:Y:S01]  /*3390*/  IMAD.WIDE.U32 R30, R79, R26, RZ ;  /* 0x0000001a4f1e7225 */ /* 0x000fe200078e00ff */
[----:B------:R-:W-:-:S02]  /*33a0*/  ISETP.GE.U32.AND P0, PT, R91, R24, PT ;  /* 0x000000185b00720c */ /* 0x000fc40003f06070 */
[----:B------:R-:W-:Y:S01]  /*33b0*/  ISETP.LT.U32.AND P1, PT, R24, R29, PT ;  /* 0x0000001d1800720c */ /* 0x000fe20003f21070 */
[----:B------:R-:W-:Y:S01]  /*33c0*/  IMAD.X R73, RZ, RZ, R28, P5 ;  /* 0x000000ffff497224 */ /* 0x000fe200028e061c */
[----:B------:R-:W-:Y:S01]  /*33d0*/  SHF.L.W.U32.HI R18, R69, 0x1, R25 ;  /* 0x0000000145127819 */ /* 0x000fe20000010e19 */
[----:B------:R-:W-:Y:S02]  /*33e0*/  IMAD.X R66, RZ, RZ, R19, P4 ;  /* 0x000000ffff427224 */ /* 0x000fe400020e0613 */
[----:B------:R-:W-:Y:S01]  /*33f0*/  IMAD.WIDE.U32 R30, P4, R26, R79, R30 ;  /* 0x0000004f1a1e7225 */ /* 0x000fe2000788001e */
[----:B------:R-:W-:Y:S02]  /*3400*/  ISETP.GE.U32.AND.EX P0, PT, R73, R28, PT, P0 ;  /* 0x0000001c4900720c */ /* 0x000fe40003f06100 */
[----:B------:R-:W-:Y:S02]  /*3410*/  SHF.L.W.U32.HI R19, R25, 0x1, R66 ;  /* 0x0000000119137819 */ /* 0x000fe40000010e42 */
[----:B------:R-:W-:Y:S01]  /*3420*/  ISETP.LT.U32.OR.EX P0, PT, R28, R65, !P0, P1 ;  /* 0x000000411c00720c */ /* 0x000fe20004701510 */
[----:B------:R-:W-:Y:S01]  /*3430*/  IMAD.WIDE.U32 R28, R77, 0x3d1, RZ ;  /* 0x000003d14d1c7825 */ /* 0x000fe200078e00ff */
[----:B------:R-:W-:-:S02]  /*3440*/  IADD3 RZ, P1, PT, R33, R30, RZ ;  /* 0x0000001e21ff7210 */ /* 0x000fc40007f3e0ff */
[----:B------:R-:W-:Y:S01]  /*3450*/  SEL R75, RZ, 0x1, !P0 ;  /* 0x00000001ff4b7807 */ /* 0x000fe20004000000 */
[----:B------:R-:W-:Y:S01]  /*3460*/  IMAD.WIDE.U32 R24, R26, R26, R18 ;  /* 0x0000001a1a187225 */ /* 0x000fe200078e0012 */
[----:B------:R-:W-:-:S03]  /*3470*/  SHF.R.U32.HI R66, RZ, 0x1f, R66 ;  /* 0x0000001fff427819 */ /* 0x000fc60000011642 */
[----:B------:R-:W-:Y:S01]  /*3480*/  IMAD.IADD R44, R30, 0x1, R25 ;  /* 0x000000011e2c7824 */ /* 0x000fe200078e0219 */
[----:B------:R-:W-:Y:S01]  /*3490*/  IADD3 R75, P0, PT, R75, R24, RZ ;  /* 0x000000184b4b7210 */ /* 0x000fe20007f1e0ff */
[----:B------:R-:W-:-:S03]  /*34a0*/  IMAD.WIDE.U32 R28, P5, RZ, R67, R28 ;  /* 0x00000043ff1c7225 */ /* 0x000fc600078a001c */
[----:B------:R-:W-:Y:S01]  /*34b0*/  ISETP.GE.U32.AND P6, PT, R75, R24, PT ;  /* 0x000000184b00720c */ /* 0x000fe20003fc6070 */
[----:B------:R-:W-:Y:S01]  /*34c0*/  IMAD.X R71, RZ, RZ, R44, P0 ;  /* 0x000000ffff477224 */ /* 0x000fe200000e062c */
[----:B------:R-:W-:Y:S01]  /*34d0*/  ISETP.LT.U32.AND P0, PT, R24, R18, PT ;  /* 0x000000121800720c */ /* 0x000fe20003f01070 */
[----:B------:R-:W-:-:S03]  /*34e0*/  IMAD.WIDE.U32 R24, R67, 0x3d1, RZ ;  /* 0x000003d143187825 */ /* 0x000fc600078e00ff */
[----:B------:R-:W-:Y:S01]  /*34f0*/  ISETP.GE.U32.AND.EX P6, PT, R71, R44, PT, P6 ;  /* 0x0000002c4700720c */ /* 0x000fe20003fc6160 */
[----:B------:R-:W-:Y:S01]  /*3500*/  IMAD.X R69, RZ, RZ, RZ, P5 ;  /* 0x000000ffff457224 */ /* 0x000fe200028e06ff */
[----:B------:R-:W-:Y:S01]  /*3510*/  IADD3 R30, P5, PT, R25, R28, RZ ;  /* 0x0000001c191e7210 */ /* 0x000fe20007fbe0ff */
[----:B------:R-:W-:Y:S01]  /*3520*/  IMAD.WIDE.U32 R32, R73, 0x3d1, RZ ;  /* 0x000003d149207825 */ /* 0x000fe200078e00ff */
[----:B------:R-:W-:Y:S02]  /*3530*/  ISETP.LT.U32.OR.EX P0, PT, R44, R19, !P6, P0 ;  /* 0x000000132c00720c */ /* 0x000fe40007701500 */
[-C--:B------:R-:W-:Y:S01]  /*3540*/  IADD3 R65, P6, PT, RZ, R24.reuse, RZ ;  /* 0x00000018ff417210 */ /* 0x080fe20007fde0ff */
[----:B------:R-:W-:Y:S02]  /*3550*/  IMAD.MOV.U32 R68, RZ, RZ, R29 ;  /* 0x000000ffff447224 */ /* 0x000fe400078e001d */
[----:B------:R-:W-:Y:S01]  /*3560*/  IMAD.X R19, RZ, RZ, RZ, P4 ;  /* 0x000000ffff137224 */ /* 0x000fe200020e06ff */
[----:B------:R-:W-:Y:S01]  /*3570*/  ISETP.GE.U32.AND P4, PT, R65, R24, PT ;  /* 0x000000184100720c */ /* 0x000fe20003f86070 */
[----:B------:R-:W-:-:S02]  /*3580*/  IMAD.X R67, R30, 0x1, R67, P6 ;  /* 0x000000011e437824 */ /* 0x000fc400030e0643 */
[----:B------:R-:W-:-:S03]  /*3590*/  IMAD.WIDE.U32.X R24, RZ, R77, R68, P5 ;  /* 0x0000004dff187225 */ /* 0x000fc600028e0444 */
[----:B------:R-:W-:Y:S01]  /*35a0*/  ISETP.GE.U32.AND.EX P4, PT, R67, R30, PT, P4 ;  /* 0x0000001e4300720c */ /* 0x000fe20003f86140 */
[----:B------:R-:W-:-:S04]  /*35b0*/  IMAD.WIDE.U32 R28, R91, 0x3d1, RZ ;  /* 0x000003d15b1c7825 */ /* 0x000fc800078e00ff */
[----:B------:R-:W-:-:S04]  /*35c0*/  IMAD.WIDE.U32 R32, P5, RZ, R91, R32 ;  /* 0x0000005bff207225 */ /* 0x000fc800078a0020 */
[----:B------:R-:W-:Y:S01]  /*35d0*/  IMAD.MOV.U32 R18, RZ, RZ, R31 ;  /* 0x000000ffff127224 */ /* 0x000fe200078e001f */
[----:B------:R-:W-:Y:S02]  /*35e0*/  IADD3 R29, P6, PT, R29, R32, RZ ;  /* 0x000000201d1d7210 */ /* 0x000fe40007fde0ff */
[----:B------:R-:W-:Y:S01]  /*35f0*/  SEL R32, RZ, 0x1, P4 ;  /* 0x00000001ff207807 */ /* 0x000fe20002000000 */
[----:B------:R-:W-:Y:S01]  /*3600*/  IMAD.WIDE.U32.X R30, R79, R79, R18, P1 ;  /* 0x0000004f4f1e7225 */ /* 0x000fe200008e0412 */
[----:B------:R-:W-:-:S03]  /*3610*/  IADD3 R24, P1, PT, R24, R28, RZ ;  /* 0x0000001c18187210 */ /* 0x000fc60007f3e0ff */
[----:B------:R-:W-:Y:S01]  /*3620*/  IMAD.X R19, RZ, RZ, RZ, P5 ;  /* 0x000000ffff137224 */ /* 0x000fe200028e06ff */
[C---:B------:R-:W-:Y:S01]  /*3630*/  IADD3 R77, P5, PT, R24.reuse, R77, RZ ;  /* 0x0000004d184d7210 */ /* 0x040fe20007fbe0ff */
[----:B------:R-:W-:Y:S01]  /*3640*/  IMAD.MOV.U32 R18, RZ, RZ, R33 ;  /* 0x000000ffff127224 */ /* 0x000fe200078e0021 */
[----:B------:R-:W-:Y:S01]  /*3650*/  ISETP.GE.U32.AND P4, PT, R24, R28, PT ;  /* 0x0000001c1800720c */ /* 0x000fe20003f86070 */
[----:B------:R-:W-:Y:S01]  /*3660*/  IMAD.X R64, R29, 0x1, R25, P1 ;  /* 0x000000011d407824 */ /* 0x000fe200008e0619 */
[----:B------:R-:W-:Y:S01]  /*3670*/  SEL R25, RZ, 0x1, !P0 ;  /* 0x00000001ff197807 */ /* 0x000fe20004000000 */
[----:B------:R-:W-:Y:S01]  /*3680*/  IMAD.WIDE.U32.X R18, RZ, R73, R18, P6 ;  /* 0x00000049ff127225 */ /* 0x000fe200030e0412 */
[----:B------:R-:W-:Y:S02]  /*3690*/  IADD3 R32, P6, PT, R77, R32, RZ ;  /* 0x000000204d207210 */ /* 0x000fe40007fde0ff */
[C---:B------:R-:W-:Y:S01]  /*36a0*/  ISETP.GE.U32.AND.EX P4, PT, R64.reuse, R29, PT, P4 ;  /* 0x0000001d4000720c */ /* 0x040fe20003f86140 */
[----:B------:R-:W-:Y:S01]  /*36b0*/  IMAD.X R44, R64, 0x1, R91, P5 ;  /* 0x00000001402c7824 */ /* 0x000fe200028e065b */
[----:B------:R-:W-:Y:S01]  /*36c0*/  ISETP.GE.U32.AND P1, PT, R32, R77, PT ;  /* 0x0000004d2000720c */ /* 0x000fe20003f26070 */
[----:B------:R-:W-:Y:S01]  /*36d0*/  IMAD.WIDE.U32 R28, R71, 0x3d1, RZ ;  /* 0x000003d1471c7825 */ /* 0x000fe200078e00ff */
[----:B------:R-:W-:-:S02]  /*36e0*/  SEL R69, RZ, 0x1, P4 ;  /* 0x00000001ff457807 */ /* 0x000fc40002000000 */
[----:B------:R-:W-:Y:S01]  /*36f0*/  ISETP.LT.U32.AND P0, PT, R77, R24, PT ;  /* 0x000000184d00720c */ /* 0x000fe20003f01070 */
[----:B------:R-:W-:Y:S01]  /*3700*/  IMAD.X R33, RZ, RZ, R44, P6 ;  /* 0x000000ffff217224 */ /* 0x000fe200030e062c */
[----:B------:R-:W-:Y:S01]  /*3710*/  IADD3 R66, P4, P5, R25, R66, R30 ;  /* 0x0000004219427210 */ /* 0x000fe20007d9e01e */
[----:B------:R-:W-:-:S03]  /*3720*/  IMAD.WIDE.U32 R24, R75, 0x3d1, RZ ;  /* 0x000003d14b187825 */ /* 0x000fc600078e00ff */
[----:B------:R-:W-:Y:S01]  /*3730*/  ISETP.GE.U32.AND.EX P1, PT, R33, R44, PT, P1 ;  /* 0x0000002c2100720c */ /* 0x000fe20003f26110 */
[----:B------:R-:W-:Y:S01]  /*3740*/  IMAD.WIDE.U32 R28, P6, RZ, R75, R28 ;  /* 0x0000004bff1c7225 */ /* 0x000fe200078c001c */
[----:B------:R-:W-:Y:S02]  /*3750*/  IADD3.X R77, PT, PT, RZ, RZ, R31, P4, P5 ;  /* 0x000000ffff4d7210 */ /* 0x000fe400027ea41f */
[----:B------:R-:W-:Y:S01]  /*3760*/  IADD3 R18, P5, P4, R24, R18, R69 ;  /* 0x0000001218127210 */ /* 0x000fe20007cbe045 */
[----:B------:R-:W-:Y:S01]  /*3770*/  IMAD.X R31, RZ, RZ, RZ, P6 ;  /* 0x000000ffff1f7224 */ /* 0x000fe200030e06ff */
[----:B------:R-:W-:Y:S01]  /*3780*/  ISETP.LT.U32.OR.EX P0, PT, R44, R64, !P1, P0 ;  /* 0x000000402c00720c */ /* 0x000fe20004f01500 */
[----:B------:R-:W-:Y:S01]  /*3790*/  IMAD.MOV.U32 R30, RZ, RZ, R29 ;  /* 0x000000ffff1e7224 */ /* 0x000fe200078e001d */
[----:B------:R-:W-:Y:S02]  /*37a0*/  IADD3 R25, P6, PT, R25, R28, RZ ;  /* 0x0000001c19197210 */ /* 0x000fe40007fde0ff */
[----:B------:R-:W-:-:S02]  /*37b0*/  IADD3 R73, P1, PT, R18, R73, RZ ;  /* 0x0000004912497210 */ /* 0x000fc40007f3e0ff */
[----:B------:R-:W-:Y:S01]  /*37c0*/  SEL R44, RZ, 0x1, !P0 ;  /* 0x00000001ff2c7807 */ /* 0x000fe20004000000 */
[----:B------:R-:W-:Y:S01]  /*37d0*/  IMAD.WIDE.U32.X R30, RZ, R71, R30, P6 ;  /* 0x00000047ff1e7225 */ /* 0x000fe200030e041e */
[----:B------:R-:W-:Y:S02]  /*37e0*/  IADD3.X R64, PT, PT, R25, R19, RZ, P5, P4 ;  /* 0x0000001319407210 */ /* 0x000fe40002fe84ff */
[C---:B------:R-:W-:Y:S02]  /*37f0*/  IADD3 R44, P5, PT, R73.reuse, R44, RZ ;  /* 0x0000002c492c7210 */ /* 0x040fe40007fbe0ff */
[----:B------:R-:W-:Y:S01]  /*3800*/  ISETP.GE.U32.AND P0, PT, R18, R24, PT ;  /* 0x000000181200720c */ /* 0x000fe20003f06070 */
[C---:B------:R-:W-:Y:S01]  /*3810*/  IMAD.X R28, R64.reuse, 0x1, R75, P1 ;  /* 0x00000001401c7824 */ /* 0x040fe200008e064b */
        /* <DEDUP_REMOVED lines=88> */
.L_x_701:
[----:B------:R-:W-:Y:S01]  /*3da0*/  IMAD.MOV.U32 R66, RZ, RZ, R65 ;  /* 0x000000ffff427224 */ /* 0x000fe200078e0041 */
[----:B------:R-:W-:-:S03]  /*3db0*/  IADD3 R15, P1, PT, R32, R15, RZ ;  /* 0x0000000f200f7210 */ /* 0x000fc60007f3e0ff */
        /* <DEDUP_REMOVED lines=33> */
[----:B------:R-:W-:Y:S01]  /*3fd0*/  IADD3 R32, P1, PT, R28, R19, RZ ;  /* 0x000000131c207210 */ /* 0x000fe20007f3e0ff */
[----:B------:R-:W-:Y:S01]  /*3fe0*/  IMAD.MOV.U32 R19, RZ, RZ, R18 ;  /* 0x000000ffff137224 */ /* 0x000fe200078e0012 */
        /* <DEDUP_REMOVED lines=21> */
.L_x_702:
        /* <DEDUP_REMOVED lines=19> */
[----:B------:R-:W-:-:S04]  /*4270*/  ISETP.GE.U32.AND.EX P4, PT, R65, RZ, PT, P4 ;  /* 0x000000ff4100720c */ /* 0x000fc80003f86140 */
[----:B------:R-:W-:Y:S02]  /*4280*/  ISETP.LT.U32.OR.EX P4, PT, R14, R29, !P4, P5 ;  /* 0x0000001d0e00720c */ /* 0x000fe40006781550 */
[----:B------:R-:W-:Y:S02]  /*4290*/  IADD3 R12, P5, PT, R15, -UR30, RZ ;  /* 0x8000001e0f0c7c10 */ /* 0x000fe4000ffbe0ff */
[----:B------:R-:W-:Y:S02]  /*42a0*/  SEL R11, RZ, 0x1, !P4 ;  /* 0x00000001ff0b7807 */ /* 0x000fe40006000000 */
[----:B------:R-:W-:Y:S02]  /*42b0*/  IADD3.X R14, PT, PT, R17, ~UR31, RZ, P5, !PT ;  /* 0x8000001f110e7c10 */ /* 0x000fe4000affe4ff */
[----:B------:R-:W-:Y:S02]  /*42c0*/  ISETP.GE.U32.AND P6, PT, R12, R11, PT ;  /* 0x0000000b0c00720c */ /* 0x000fe40003fc6070 */
[----:B------:R-:W-:-:S02]  /*42d0*/  ISETP.LT.U32.AND P5, PT, R15, UR30, PT ;  /* 0x0000001e0f007c0c */ /* 0x000fc4000bfa1070 */
[----:B------:R-:W-:-:S04]  /*42e0*/  ISETP.GE.U32.AND.EX P6, PT, R14, RZ, PT, P6 ;  /* 0x000000ff0e00720c */ /* 0x000fc80003fc6160 */
[----:B------:R-:W-:Y:S02]  /*42f0*/  ISETP.LT.U32.OR.EX P5, PT, R17, UR31, !P6, P5 ;  /* 0x0000001f11007c0c */ /* 0x000fe4000f7a1550 */
[----:B------:R-:W-:Y:S02]  /*4300*/  SEL R17, RZ, 0xffffffff, !P4 ;  /* 0xffffffffff117807 */ /* 0x000fe40006000000 */
[----:B------:R-:W-:Y:S02]  /*4310*/  SEL R11, RZ, 0xffffffff, !P5 ;  /* 0xffffffffff0b7807 */ /* 0x000fe40006800000 */
[----:B------:R-:W-:Y:S01]  /*4320*/  IADD3 R15, P4, PT, R17, R12, RZ ;  /* 0x0000000c110f7210 */ /* 0x000fe20007f9e0ff */
[----:B------:R-:W-:Y:S01]  /*4330*/  IMAD.X R12, R13, 0x1, R20, P0 ;  /* 0x000000010d0c7824 */ /* 0x000fe200000e0614 */
[----:B------:R-:W-:Y:S02]  /*4340*/  IADD3 R67, P5, PT, R11, R32, RZ ;  /* 0x000000200b437210 */ /* 0x000fe40007fbe0ff */
[----:B------:R-:W-:Y:S01]  /*4350*/  ISETP.GT.U32.AND P0, PT, R15, UR30, PT ;  /* 0x0000001e0f007c0c */ /* 0x000fe2000bf04070 */
[----:B------:R-:W-:Y:S01]  /*4360*/  IMAD.X R17, R17, 0x1, R14, P4 ;  /* 0x0000000111117824 */ /* 0x000fe200020e060e */
[----:B------:R-:W-:Y:S01]  /*4370*/  SEL R14, RZ, 0xffffffff, !P1 ;  /* 0xffffffffff0e7807 */ /* 0x000fe20004800000 */
[----:B------:R-:W-:Y:S01]  /*4380*/  IMAD.X R44, R11, 0x1, R44, P5 ;  /* 0x000000010b2c7824 */ /* 0x000fe200028e062c */
[----:B------:R-:W-:Y:S01]  /*4390*/  ISETP.NE.U32.AND P1, PT, R67, RZ, PT ;  /* 0x000000ff4300720c */ /* 0x000fe20003f25070 */
[----:B------:R-:W-:Y:S01]  /*43a0*/  IMAD.MOV.U32 R11, RZ, RZ, R18 ;  /* 0x000000ffff0b7224 */ /* 0x000fe200078e0012 */
[----:B------:R-:W-:-:S02]  /*43b0*/  ISETP.GT.U32.AND.EX P0, PT, R17, UR31, PT, P0 ;  /* 0x0000001f11007c0c */ /* 0x000fc4000bf04100 */
[----:B------:R-:W-:Y:S02]  /*43c0*/  IADD3 R19, P4, PT, R19, -R24, RZ ;  /* 0x8000001813137210 */ /* 0x000fe40007f9e0ff */
[----:B------:R-:W-:Y:S02]  /*43d0*/  ISETP.NE.OR.EX P0, PT, R44, RZ, P0, P1 ;  /* 0x000000ff2c00720c */ /* 0x000fe40000705710 */
        /* <DEDUP_REMOVED lines=24> */
.L_x_704:
        /* <DEDUP_REMOVED lines=23> */
[----:B------:R-:W-:Y:S02]  /*46d0*/  IADD3 R15, P4, PT, R11, R12, RZ ;  /* 0x0000000c0b0f7210 */ /* 0x000fe40007f9e0ff */
[----:B------:R-:W-:Y:S02]  /*46e0*/  ISETP.LT.U32.OR.EX P5, PT, R17, UR31, !P6, P5 ;  /* 0x0000001f11007c0c */ /* 0x000fe4000f7a1550 */
[----:B------:R-:W-:Y:S01]  /*46f0*/  SEL R12, RZ, 0xffffffff, P0 ;  /* 0xffffffffff0c7807 */ /* 0x000fe20000000000 */
[----:B------:R-:W-:Y:S01]  /*4700*/  IMAD.X R17, R11, 0x1, R14, P4 ;  /* 0x000000010b117824 */ /* 0x000fe200020e060e */
[----:B------:R-:W-:-:S02]  /*4710*/  SEL R14, RZ, 0xffffffff, !P1 ;  /* 0xffffffffff0e7807 */ /* 0x000fc40004800000 */
[----:B------:R-:W-:Y:S02]  /*4720*/  SEL R10, RZ, 0x1, !P5 ;  /* 0x00000001ff0a7807 */ /* 0x000fe40006800000 */
[----:B------:R-:W-:Y:S02]  /*4730*/  ISETP.GT.U32.AND P1, PT, R15, UR30, PT ;  /* 0x0000001e0f007c0c */ /* 0x000fe4000bf24070 */
[----:B------:R-:W-:Y:S02]  /*4740*/  ISETP.NE.U32.AND P0, PT, R67, R10, PT ;  /* 0x0000000a4300720c */ /* 0x000fe40003f05070 */
[----:B------:R-:W-:Y:S02]  /*4750*/  ISETP.GT.U32.AND.EX P1, PT, R17, UR31, PT, P1 ;  /* 0x0000001f11007c0c */ /* 0x000fe4000bf24110 */
[----:B------:R-:W-:Y:S02]  /*4760*/  IADD3 R11, P5, PT, R12, R33, RZ ;  /* 0x000000210c0b7210 */ /* 0x000fe40007fbe0ff */
[----:B------:R-:W-:-:S02]  /*4770*/  ISETP.NE.OR.EX P0, PT, R44, RZ, P1, P0 ;  /* 0x000000ff2c00720c */ /* 0x000fc40000f05700 */
        /* <DEDUP_REMOVED lines=26> */
.L_x_705:
        /* <DEDUP_REMOVED lines=28> */
.L_x_703:
        /* <DEDUP_REMOVED lines=22> */
[----:B------:R-:W-:-:S03]  /*4c40*/  IMAD.WIDE.U32 R28, P1, R81, R86, R28 ;  /* 0x00000056511c7225 */ /* 0x000fc6000782001c */
[----:B------:R-:W-:Y:S01]  /*4c50*/  SEL R69, RZ, 0x1, P0 ;  /* 0x00000001ff457807 */ /* 0x000fe20000000000 */
[----:B------:R-:W-:Y:S01]  /*4c60*/  IMAD.MOV.U32 R66, RZ, RZ, R33 ;  /* 0x000000ffff427224 */ /* 0x000fe200078e0021 */
[----:B------:R-:W-:Y:S01]  /*4c70*/  IADD3 RZ, P4, PT, R65, R28, RZ ;  /* 0x0000001c41ff7210 */ /* 0x000fe20007f9e0ff */
[----:B------:R-:W-:Y:S02]  /*4c80*/  IMAD R18, R22, R96, RZ ;  /* 0x0000006016127224 */ /* 0x000fe400078e02ff */
        /* <DEDUP_REMOVED lines=29> */
[----:B------:R-:W-:Y:S01]  /*4e60*/  IMAD.X R65, RZ, RZ, RZ, P1 ;  /* 0x000000ffff417224 */ /* 0x000fe200008e06ff */
[----:B------:R-:W-:Y:S01]  /*4e70*/  ISETP.GE.U32.AND P1, PT, R28, R64, PT ;  /* 0x000000401c00720c */ /* 0x000fe20003f26070 */
[----:B------:R-:W-:Y:S01]  /*4e80*/  IMAD.MOV.U32 R72, RZ, RZ, R71 ;  /* 0x000000ffff487224 */ /* 0x000fe200078e0047 */
[----:B------:R-:W-:Y:S01]  /*4e90*/  IADD3.X R69, PT, PT, R33, R67, RZ, P0, P4 ;  /* 0x0000004321457210 */ /* 0x000fe200007e84ff */
[----:B------:R-:W-:Y:S01]  /*4ea0*/  IMAD R20, R79, R96, RZ ;  /* 0x000000604f147224 */ /* 0x000fe200078e02ff */
[----:B------:R-:W-:Y:S01]  /*4eb0*/  IADD3 RZ, P6, PT, R75, R70, RZ ;  /* 0x000000464bff7210 */ /* 0x000fe20007fde0ff */
[----:B------:R-:W-:Y:S01]  /*4ec0*/  IMAD.MOV.U32 R64, RZ, RZ, R31 ;  /* 0x000000ffff407224 */ /* 0x000fe200078e001f */
[----:B------:R-:W-:Y:S01]  /*4ed0*/  ISETP.GE.U32.AND P0, PT, R32, R28, PT ;  /* 0x0000001c2000720c */ /* 0x000fe20003f06070 */
[----:B------:R-:W-:Y:S01]  /*4ee0*/  IMAD.WIDE.U32 R66, R26, R96, RZ ;  /* 0x000000601a427225 */ /* 0x000fe200078e00ff */
[----:B------:R-:W-:-:S02]  /*4ef0*/  ISETP.GE.U32.AND P4, PT, R68, R32, PT ;  /* 0x000000204400720c */ /* 0x000fc40003f86070 */
[----:B------:R-:W-:Y:S01]  /*4f00*/  ISETP.GE.U32.AND.EX P1, PT, R29, R77, PT, P1 ;  /* 0x0000004d1d00720c */ /* 0x000fe20003f26110 */
[----:B------:R-:W-:Y:S01]  /*4f10*/  IMAD R75, R26, R95, R20 ;  /* 0x0000005f1a4b7224 */ /* 0x000fe200078e0214 */
[----:B------:R-:W-:Y:S01]  /*4f20*/  ISETP.GE.U32.AND.EX P0, PT, R33, R29, PT, P0 ;  /* 0x0000001d2100720c */ /* 0x000fe20003f06100 */
[----:B------:R-:W-:Y:S01]  /*4f30*/  IMAD.WIDE.U32.X R72, R22, R95, R72, P6 ;  /* 0x0000005f16487225 */ /* 0x000fe200030e0448 */
[----:B------:R-:W-:Y:S02]  /*4f40*/  ISETP.GE.U32.AND.EX P4, PT, R69, R33, PT, P4 ;  /* 0x000000214500720c */ /* 0x000fe40003f86140 */
[----:B------:R-:W-:Y:S01]  /*4f50*/  SEL R29, RZ, 0x1, P1 ;  /* 0x00000001ff1d7807 */ /* 0x000fe20000800000 */
[----:B------:R-:W-:Y:S01]  /*4f60*/  IMAD.WIDE.U32 R32, R95, R26, RZ ;  /* 0x0000001a5f207225 */ /* 0x000fe200078e00ff */
[----:B------:R-:W-:Y:S02]  /*4f70*/  SEL R20, RZ, 0x1, P0 ;  /* 0x00000001ff147807 */ /* 0x000fe40000000000 */
[----:B------:R-:W-:Y:S01]  /*4f80*/  SEL R91, RZ, 0x1, P4 ;  /* 0x00000001ff5b7807 */ /* 0x000fe20002000000 */
[----:B------:R-:W-:-:S04]  /*4f90*/  IMAD.WIDE.U32 R70, R87, R23, RZ ;  /* 0x0000001757467225 */ /* 0x000fc800078e00ff */
[----:B------:R-:W-:Y:S02]  /*4fa0*/  IMAD.IADD R67, R67, 0x1, R75 ;  /* 0x0000000143437824 */ /* 0x000fe400078e024b */
[----:B------:R-:W-:Y:S01]  /*4fb0*/  IMAD.WIDE.U32.X R64, R34, R87, R64, P5 ;  /* 0x0000005722407225 */ /* 0x000fe200028e0440 */
[----:B------:R-:W-:-:S03]  /*4fc0*/  IADD3 R72, P0, P5, R66, R72, R29 ;  /* 0x0000004842487210 */ /* 0x000fc60007d1e01d */
[----:B------:R-:W-:Y:S01]  /*4fd0*/  IMAD.WIDE.U32 R30, R96, R26, RZ ;  /* 0x0000001a601e7225 */ /* 0x000fe200078e00ff */
[----:B------:R-:W-:Y:S02]  /*4fe0*/  IADD3.X R73, PT, PT, R67, R73, RZ, P0, P5 ;  /* 0x0000004943497210 */ /* 0x000fe400007ea4ff */
[----:B------:R-:W-:Y:S01]  /*4ff0*/  IADD3 R91, P0, P4, R91, R64, R20 ;  /* 0x000000405b5b7210 */ /* 0x000fe20007c1e014 */
[----:B------:R-:W-:-:S03]  /*5000*/  IMAD.WIDE.U32 R32, P1, R79, R96, R32 ;  /* 0x000000604f207225 */ /* 0x000fc60007820020 */
[----:B------:R-:W-:Y:S01]  /*5010*/  IADD3.X R20, PT, PT, RZ, R65, RZ, P0, P4 ;  /* 0x00000041ff147210 */ /* 0x000fe200007e84ff */
[----:B------:R-:W-:Y:S01]  /*5020*/  IMAD.WIDE.U32 R28, R86, R23, RZ ;  /* 0x00000017561c7225 */ /* 0x000fe200078e00ff */
[----:B------:R-:W-:Y:S02]  /*5030*/  IADD3 RZ, P5, PT, R31, R32, RZ ;  /* 0x000000201fff7210 */ /* 0x000fe40007fbe0ff */
[----:B------:R-:W-:Y:S01]  /*5040*/  ISETP.GE.U32.AND P0, PT, R72, R66, PT ;  /* 0x000000424800720c */ /* 0x000fe20003f06070 */
[----:B------:R-:W-:-:S03]  /*5050*/  IMAD.WIDE.U32 R70, P6, R22, R86, R70 ;  /* 0x0000005616467225 */ /* 0x000fc600078c0046 */
[----:B------:R-:W-:Y:S01]  /*5060*/  ISETP.GE.U32.AND.EX P0, PT, R73, R67, PT, P0 ;  /* 0x000000434900720c */ /* 0x000fe20003f06100 */
[----:B------:R-:W-:Y:S01]  /*5070*/  IMAD.X R31, RZ, RZ, RZ, P1 ;  /* 0x000000ffff1f7224 */ /* 0x000fe200008e06ff */
[----:B------:R-:W-:Y:S01]  /*5080*/  IADD3 RZ, P1, PT, R29, R70, RZ ;  /* 0x000000461dff7210 */ /* 0x000fe20007f3e0ff */
[----:B------:R-:W-:Y:S01]  /*5090*/  IMAD.WIDE.U32 R28, R85, R21, RZ ;  /* 0x00000015551c7225 */ /* 0x000fe200078e00ff */
[----:B------:R-:W-:-:S03]  /*50a0*/  SEL R75, RZ, 0x1, P0 ;  /* 0x00000001ff4b7807 */ /* 0x000fc60000000000 */
[----:B------:R-:W-:Y:S02]  /*50b0*/  IMAD.MOV.U32 R30, RZ, RZ, R33 ;  /* 0x000000ffff1e7224 */ /* 0x000fe400078e0021 */
[----:B------:R-:W-:-:S04]  /*50c0*/  IMAD.WIDE.U32 R64, R85, R89, RZ ;  /* 0x0000005955407225 */ /* 0x000fc800078e00ff */
[----:B------:R-:W-:-:S04]  /*50d0*/  IMAD.WIDE.U32 R66, R84, R21, RZ ;  /* 0x0000001554427225 */ /* 0x000fc800078e00ff */
[----:B------:R-:W-:-:S04]  /*50e0*/  IMAD.WIDE.U32 R28, P4, R81, R84, R28 ;  /* 0x00000054511c7225 */ /* 0x000fc8000788001c */
[----:B------:R-:W-:Y:S01]  /*50f0*/  IMAD.WIDE.U32.X R30, R79, R95, R30, P5 ;  /* 0x0000005f4f1e7225 */ /* 0x000fe200028e041e */
[----:B------:R-:W-:-:S03]  /*5100*/  IADD3 RZ, P0, PT, R67, R28, RZ ;  /* 0x0000001c43ff7210 */ /* 0x000fc60007f1e0ff */
[----:B------:R-:W-:-:S04]  /*5110*/  IMAD.WIDE.U32 R32, R84, R89, RZ ;  /* 0x0000005954207225 */ /* 0x000fc800078e00ff */
[----:B------:R-:W-:-:S04]  /*5120*/  IMAD.WIDE.U32 R64, P5, R34, R84, R64 ;  /* 0x0000005422407225 */ /* 0x000fc800078a0040 */
[----:B------:R-:W-:Y:S02]  /*5130*/  IMAD.MOV.U32 R76, RZ, RZ, R71 ;  /* 0x000000ffff4c7224 */ /* 0x000fe400078e0047 */
[----:B------:R-:W-:Y:S02]  /*5140*/  IMAD R28, R22, R86, RZ ;  /* 0x00000056161c7224 */ /* 0x000fe400078e02ff */
[----:B------:R-:W-:Y:S01]  /*5150*/  IMAD.X R71, RZ, RZ, RZ, P4 ;  /* 0x000000ffff477224 */ /* 0x000fe200020e06ff */
[----:B------:R-:W-:Y:S01]  /*5160*/  IADD3 R30, P4, PT, R75, R30, RZ ;  /* 0x0000001e4b1e7210 */ /* 0x000fe20007f9e0ff */
[----:B------:R-:W-:Y:S01]  /*5170*/  IMAD.X R77, RZ, RZ, RZ, P6 ;  /* 0x000000ffff4d7224 */ /* 0x000fe200030e06ff */
[----:B------:R-:W-:Y:S01]  /*5180*/  IADD3 RZ, P6, PT, R33, R64, RZ ;  /* 0x0000004021ff7210 */ /* 0x000fe20007fde0ff */
[----:B------:R-:W-:-:S04]  /*5190*/  IMAD.WIDE.U32 R74, R23, R86, R72 ;  /* 0x00000056174a7225 */ /* 0x000fc800078e0048 */
[----:B------:R-:W-:Y:S02]  /*51a0*/  IMAD R33, R23, R87, R28 ;  /* 0x0000005717217224 */ /* 0x000fe400078e021c */
[----:B------:R-:W-:Y:S02]  /*51b0*/  IMAD R44, R81, R84, RZ ;  /* 0x00000054512c7224 */ /* 0x000fe400078e02ff */
[----:B------:R-:W-:Y:S01]  /*51c0*/  IMAD.X R31, RZ, RZ, R31, P4 ;  /* 0x000000ffff1f7224 */ /* 0x000fe200020e061f */
[----:B------:R-:W-:Y:S01]  /*51d0*/  IADD3 R32, P4, PT, R91, R74, RZ ;  /* 0x0000004a5b207210 */ /* 0x000fe20007f9e0ff */
[----:B------:R-:W-:Y:S02]  /*51e0*/  IMAD.MOV.U32 R70, RZ, RZ, R29 ;  /* 0x000000ffff467224 */ /* 0x000fe400078e001d */
[----:B------:R-:W-:Y:S02]  /*51f0*/  IMAD.IADD R75, R75, 0x1, R33 ;  /* 0x000000014b4b7824 */ /* 0x000fe400078e0221 */
[----:B------:R-:W-:-:S04]  /*5200*/  IMAD.WIDE.U32 R28, R21, R84, R68 ;  /* 0x00000054151c7225 */ /* 0x000fc800078e0044 */
[----:B------:R-:W-:Y:S02]  /*5210*/  IMAD R91, R21, R85, R44 ;  /* 0x00000055155b7224 */ /* 0x000fe400078e022c */
[----:B------:R-:W-:Y:S01]  /*5220*/  IMAD.X R33, R75, 0x1, R20, P4 ;  /* 0x000000014b217824 */ /* 0x000fe200020e0614 */
[----:B------:R-:W-:Y:S01]  /*5230*/  ISETP.GE.U32.AND P4, PT, R74, R72, PT ;  /* 0x000000484a00720c */ /* 0x000fe20003f86070 */
[----:B------:R-:W-:Y:S01]  /*5240*/  IMAD.X R67, RZ, RZ, RZ, P5 ;  /* 0x000000ffff437224 */ /* 0x000fe200028e06ff */
[----:B------:R-:W-:Y:S01]  /*5250*/  ISETP.GE.U32.AND P5, PT, R28, R68, PT ;  /* 0x000000441c00720c */ /* 0x000fe20003fa6070 */
[----:B------:R-:W-:Y:S01]  /*5260*/  IMAD.IADD R20, R29, 0x1, R91 ;  /* 0x000000011d147824 */ /* 0x000fe200078e025b */
[----:B------:R-:W-:Y:S01]  /*5270*/  ISETP.GE.U32.AND.EX P4, PT, R75, R73, PT, P4 ;  /* 0x000000494b00720c */ /* 0x000fe20003f86140 */
[----:B------:R-:W-:Y:S02]  /*5280*/  IMAD R44, R34, R84, RZ ;  /* 0x00000054222c7224 */ /* 0x000fe400078e02ff */
[----:B------:R-:W-:Y:S01]  /*5290*/  IMAD.MOV.U32 R66, RZ, RZ, R65 ;  /* 0x000000ffff427224 */ /* 0x000fe200078e0041 */
[----:B------:R-:W-:Y:S01]  /*52a0*/  ISETP.GE.U32.AND.EX P5, PT, R20, R69, PT, P5 ;  /* 0x000000451400720c */ /* 0x000fe20003fa6150 */
[----:B------:R-:W-:Y:S01]  /*52b0*/  IMAD.WIDE.U32.X R70, R81, R85, R70, P0 ;  /* 0x0000005551467225 */ /* 0x000fe200000e0446 */
[----:B------:R-:W-:-:S02]  /*52c0*/  ISETP.GE.U32.AND P0, PT, R32, R74, PT ;  /* 0x0000004a2000720c */ /* 0x000fc40003f06070 */
[----:B------:R-:W-:Y:S01]  /*52d0*/  SEL R69, RZ, 0x1, P5 ;  /* 0x00000001ff457807 */ /* 0x000fe20002800000 */
[----:B------:R-:W-:Y:S01]  /*52e0*/  IMAD R73, R89, R85, R44 ;  /* 0x0000005559497224 */ /* 0x000fe200078e022c */
[----:B------:R-:W-:Y:S01]  /*52f0*/  ISETP.GE.U32.AND.EX P0, PT, R33, R75, PT, P0 ;  /* 0x0000004b2100720c */ /* 0x000fe20003f06100 */
[----:B------:R-:W-:Y:S01]  /*5300*/  IMAD.WIDE.U32 R64, R89, R84, R32 ;  /* 0x0000005459407225 */ /* 0x000fe200078e0020 */
[----:B------:R-:W-:Y:S02]  /*5310*/  SEL R44, RZ, 0x1, P4 ;  /* 0x00000001ff2c7807 */ /* 0x000fe40002000000 */
[----:B------:R-:W-:Y:S01]  /*5320*/  SEL R93, RZ, 0x1, P0 ;  /* 0x00000001ff5d7807 */ /* 0x000fe20000000000 */
[----:B------:R-:W-:Y:S01]  /*5330*/  IMAD.IADD R65, R65, 0x1, R73 ;  /* 0x0000000141417824 */ /* 0x000fe200078e0249 */
[----:B------:R-:W-:Y:S01]  /*5340*/  IADD3 R70, P4, P5, R64, R70, R69 ;  /* 0x0000004640467210 */ /* 0x000fe20007d9e045 */
[----:B------:R-:W-:Y:S01]  /*5350*/  IMAD.WIDE.U32.X R76, R22, R87, R76, P1 ;  /* 0x00000057164c7225 */ /* 0x000fe200008e044c */
[----:B------:R-:W-:-:S02]  /*5360*/  ISETP.GE.U32.AND P1, PT, R64, R32, PT ;  /* 0x000000204000720c */ /* 0x000fc40003f26070 */
[----:B------:R-:W-:Y:S01]  /*5370*/  ISETP.GE.U32.AND P0, PT, R70, R64, PT ;  /* 0x000000404600720c */ /* 0x000fe20003f06070 */
[----:B------:R-:W-:Y:S01]  /*5380*/  IMAD R32, R79, R86, RZ ;  /* 0x000000564f207224 */ /* 0x000fe200078e02ff */
[C---:B------:R-:W-:Y:S01]  /*5390*/  IADD3.X R71, PT, PT, R65.reuse, R71, RZ, P4, P5 ;  /* 0x0000004741477210 */ /* 0x040fe200027ea4ff */
[----:B------:R-:W-:Y:S01]  /*53a0*/  IMAD.WIDE.U32.X R66, R34, R85, R66, P6 ;  /* 0x0000005522427225 */ /* 0x000fe200030e0442 */
[----:B------:R-:W-:Y:S02]  /*53b0*/  ISETP.GE.U32.AND.EX P1, PT, R65, R33, PT, P1 ;  /* 0x000000214100720c */ /* 0x000fe40003f26110 */
[----:B------:R-:W-:Y:S01]  /*53c0*/  ISETP.GE.U32.AND.EX P0, PT, R71, R65, PT, P0 ;  /* 0x000000414700720c */ /* 0x000fe20003f06100 */
[----:B------:R-:W-:Y:S01]  /*53d0*/  IMAD R91, R26, R87, R32 ;  /* 0x000000571a5b7224 */ /* 0x000fe200078e0220 */
[----:B------:R-:W-:Y:S01]  /*53e0*/  IADD3 R93, P4, P5, R93, R76, R44 ;  /* 0x0000004c5d5d7210 */ /* 0x000fe20007d9e02c */
[----:B------:R-:W-:Y:S01]  /*53f0*/  IMAD.WIDE.U32 R64, R87, R26, RZ ;  /* 0x0000001a57407225 */ /* 0x000fe200078e00ff */
[----:B------:R-:W-:-:S02]  /*5400*/  SEL R73, RZ, 0x1, P0 ;  /* 0x00000001ff497807 */ /* 0x000fc40000000000 */
[----:B------:R-:W-:Y:S01]  /*5410*/  SEL R44, RZ, 0x1, P1 ;  /* 0x00000001ff2c7807 */ /* 0x000fe20000800000 */
[----:B------:R-:W-:Y:S01]  /*5420*/  IMAD.WIDE.U32 R32, R26, R86, R30 ;  /* 0x000000561a207225 */ /* 0x000fe200078e001e */
[----:B------:R-:W-:Y:S02]  /*5430*/  IADD3.X R78, PT, PT, RZ, R77, RZ, P4, P5 ;  /* 0x0000004dff4e7210 */ /* 0x000fe400027ea4ff */
[----:B------:R-:W-:Y:S01]  /*5440*/  IADD3 R77, P5, P6, R73, R66, R44 ;  /* 0x00000042494d7210 */ /* 0x000fe20007ebe02c */
[----:B------:R-:W-:Y:S01]  /*5450*/  IMAD.IADD R91, R33, 0x1, R91 ;  /* 0x00000001215b7824 */ /* 0x000fe200078e025b */
[----:B------:R-:W-:Y:S01]  /*5460*/  ISETP.GE.U32.AND P0, PT, R32, R30, PT ;  /* 0x0000001e2000720c */ /* 0x000fe20003f06070 */
[----:B------:R-:W-:Y:S01]  /*5470*/  IMAD.WIDE.U32 R68, R86, R26, RZ ;  /* 0x0000001a56447225 */ /* 0x000fe200078e00ff */
[----:B------:R-:W-:Y:S02]  /*5480*/  IADD3.X R44, PT, PT, RZ, R67, RZ, P5, P6 ;  /* 0x00000043ff2c7210 */ /* 0x000fe40002fec4ff */
[----:B------:R-:W-:Y:S01]  /*5490*/  ISETP.GE.U32.AND.EX P0, PT, R91, R31, PT, P0 ;  /* 0x0000001f5b00720c */ /* 0x000fe20003f06100 */
[----:B------:R-:W-:Y:S01]  /*54a0*/  IMAD.WIDE.U32 R64, P1, R79, R86, R64 ;  /* 0x000000564f407225 */ /* 0x000fe20007820040 */
[----:B------:R-:W-:-:S02]  /*54b0*/  IADD3 R66, P6, PT, R93, R32, RZ ;  /* 0x000000205d427210 */ /* 0x000fc40007fde0ff */
[----:B------:R-:W-:Y:S01]  /*54c0*/  SEL R76, RZ, 0x1, P0 ;  /* 0x00000001ff4c7807 */ /* 0x000fe20000000000 */
[----:B------:R-:W-:Y:S01]  /*54d0*/  IMAD.WIDE.U32 R30, R85, R23, RZ ;  /* 0x00000017551e7225 */ /* 0x000fe200078e00ff */
[----:B------:R-:W-:-:S03]  /*54e0*/  IADD3 RZ, P4, PT, R69, R64, RZ ;  /* 0x0000004045ff7210 */ /* 0x000fc60007f9e0ff */
[----:B------:R-:W-:-:S04]  /*54f0*/  IMAD.WIDE.U32 R68, R83, R21, RZ ;  /* 0x0000001553447225 */ /* 0x000fc800078e00ff */
[----:B------:R-:W-:-:S04]  /*5500*/  IMAD.WIDE.U32 R72, R84, R23, RZ ;  /* 0x0000001754487225 */ /* 0x000fc800078e00ff */
[----:B------:R-:W-:-:S04]  /*5510*/  IMAD.WIDE.U32 R30, P5, R22, R84, R30 ;  /* 0x00000054161e7225 */ /* 0x000fc800078a001e */
[----:B------:R-:W-:-:S04]  /*5520*/  IMAD.WIDE.U32 R74, R82, R21, RZ ;  /* 0x00000015524a7225 */ /* 0x000fc800078e00ff */
[----:B------:R-:W-:-:S04]  /*5530*/  IMAD.WIDE.U32 R68, P0, R81, R82, R68 ;  /* 0x0000005251447225 */ /* 0x000fc80007800044 */
[----:B------:R-:W-:Y:S01]  /*5540*/  IMAD.X R67, R91, 0x1, R78, P6 ;  /* 0x000000015b437824 */ /* 0x000fe200030e064e */
[----:B------:R-:W-:Y:S01]  /*5550*/  ISETP.GE.U32.AND P6, PT, R66, R32, PT ;  /* 0x000000204200720c */ /* 0x000fe20003fc6070 */
[----:B------:R-:W-:Y:S01]  /*5560*/  IMAD.X R33, RZ, RZ, RZ, P1 ;  /* 0x000000ffff217224 */ /* 0x000fe200008e06ff */
[----:B------:R-:W-:Y:S01]  /*5570*/  IADD3 RZ, P1, PT, R73, R30, RZ ;  /* 0x0000001e49ff7210 */ /* 0x000fe20007f3e0ff */
[----:B------:R-:W-:Y:S01]  /*5580*/  IMAD.X R73, RZ, RZ, RZ, P5 ;  /* 0x000000ffff497224 */ /* 0x000fe200028e06ff */
[----:B------:R-:W-:Y:S01]  /*5590*/  IADD3 RZ, P5, PT, R75, R68, RZ ;  /* 0x000000444bff7210 */ /* 0x000fe20007fbe0ff */
[-C--:B------:R-:W-:Y:S01]  /*55a0*/  IMAD R30, R22, R84.reuse, RZ ;  /* 0x00000054161e7224 */ /* 0x080fe200078e02ff */
[----:B------:R-:W-:Y:S01]  /*55b0*/  ISETP.GE.U32.AND.EX P6, PT, R67, R91, PT, P6 ;  /* 0x0000005b4300720c */ /* 0x000fe20003fc6160 */
[----:B------:R-:W-:-:S03]  /*55c0*/  IMAD.WIDE.U32 R74, R23, R84, R66 ;  /* 0x00000054174a7225 */ /* 0x000fc600078e0042 */
[----:B------:R-:W-:Y:S01]  /*55d0*/  SEL R93, RZ, 0x1, P6 ;  /* 0x00000001ff5d7807 */ /* 0x000fe20003000000 */
[----:B------:R-:W-:Y:S01]  /*55e0*/  IMAD.MOV.U32 R32, RZ, RZ, R65 ;  /* 0x000000ffff207224 */ /* 0x000fe200078e0041 */
[----:B------:R-:W-:Y:S01]  /*55f0*/  ISETP.GE.U32.AND P6, PT, R74, R66, PT ;  /* 0x000000424a00720c */ /* 0x000fe20003fc6070 */
[----:B------:R-:W-:Y:S02]  /*5600*/  IMAD R65, R23, R85, R30 ;  /* 0x0000005517417224 */ /* 0x000fe400078e021e */
[----:B------:R-:W-:Y:S01]  /*5610*/  IMAD.WIDE.U32.X R32, R79, R87, R32, P4 ;  /* 0x000000574f207225 */ /* 0x000fe200020e0420 */
[----:B------:R-:W-:-:S03]  /*5620*/  IADD3 R64, P4, PT, R77, R74, RZ ;  /* 0x0000004a4d407210 */ /* 0x000fc60007f9e0ff */
[----:B------:R-:W-:Y:S02]  /*5630*/  IMAD.IADD R75, R75, 0x1, R65 ;  /* 0x000000014b4b7824 */ /* 0x000fe400078e0241 */
[----:B------:R-:W-:Y:S02]  /*5640*/  IMAD R66, R81, R82, RZ ;  /* 0x0000005251427224 */ /* 0x000fe400078e02ff */
[C---:B------:R-:W-:Y:S01]  /*5650*/  IMAD.X R65, R75.reuse, 0x1, R44, P4 ;  /* 0x000000014b417824 */ /* 0x040fe200020e062c */
[----:B------:R-:W-:Y:S01]  /*5660*/  ISETP.GE.U32.AND P4, PT, R64, R74, PT ;  /* 0x0000004a4000720c */ /* 0x000fe20003f86070 */
[----:B------:R-:W-:Y:S01]  /*5670*/  IMAD.MOV.U32 R72, RZ, RZ, R31 ;  /* 0x000000ffff487224 */ /* 0x000fe200078e001f */
[----:B------:R-:W-:Y:S01]  /*5680*/  ISETP.GE.U32.AND.EX P6, PT, R75, R67, PT, P6 ;  /* 0x000000434b00720c */ /* 0x000fe20003fc6160 */
[----:B------:R-:W-:Y:S01]  /*5690*/  IMAD.WIDE.U32 R30, R21, R82, R70 ;  /* 0x00000052151e7225 */ /* 0x000fe200078e0046 */
[----:B------:R-:W-:Y:S02]  /*56a0*/  ISETP.GE.U32.AND.EX P4, PT, R65, R75, PT, P4 ;  /* 0x0000004b4100720c */ /* 0x000fe40003f86140 */
[----:B------:R-:W-:Y:S01]  /*56b0*/  SEL R44, RZ, 0x1, P6 ;  /* 0x00000001ff2c7807 */ /* 0x000fe20003000000 */
[----:B------:R-:W-:Y:S01]  /*56c0*/  IMAD R91, R21, R83, R66 ;  /* 0x00000053155b7224 */ /* 0x000fe200078e0242 */
[----:B------:R-:W-:Y:S01]  /*56d0*/  SEL R97, RZ, 0x1, P4 ;  /* 0x00000001ff617807 */ /* 0x000fe20002000000 */
[----:B------:R-:W-:Y:S01]  /*56e0*/  IMAD.WIDE.U32.X R72, R22, R85, R72, P1 ;  /* 0x0000005516487225 */ /* 0x000fe200008e0448 */
[----:B------:R-:W-:-:S02]  /*56f0*/  ISETP.GE.U32.AND P1, PT, R30, R70, PT ;  /* 0x000000461e00720c */ /* 0x000fc40003f26070 */
[----:B------:R-:W-:Y:S01]  /*5700*/  IADD3 R32, P4, P6, R93, R32, R76 ;  /* 0x000000205d207210 */ /* 0x000fe20007e9e04c */
[----:B------:R-:W-:Y:S02]  /*5710*/  IMAD.IADD R91, R31, 0x1, R91 ;  /* 0x000000011f5b7824 */ /* 0x000fe400078e025b */
[----:B------:R-:W-:Y:S01]  /*5720*/  IMAD.X R67, RZ, RZ, RZ, P0 ;  /* 0x000000ffff437224 */ /* 0x000fe200000e06ff */
[----:B------:R-:W-:Y:S01]  /*5730*/  IADD3.X R33, PT, PT, RZ, R33, RZ, P4, P6 ;  /* 0x00000021ff217210 */ /* 0x000fe200027ec4ff */
[----:B------:R-:W-:Y:S01]  /*5740*/  IMAD.MOV.U32 R66, RZ, RZ, R69 ;  /* 0x000000ffff427224 */ /* 0x000fe200078e0045 */
[----:B------:R-:W-:Y:S01]  /*5750*/  ISETP.GE.U32.AND.EX P0, PT, R91, R71, PT, P1 ;  /* 0x000000475b00720c */ /* 0x000fe20003f06110 */
[----:B------:R-:W-:Y:S01]  /*5760*/  IMAD.WIDE.U32 R70, R85, R26, RZ ;  /* 0x0000001a55467225 */ /* 0x000fe200078e00ff */
[----:B------:R-:W-:Y:S02]  /*5770*/  IADD3 R97, P6, P4, R97, R72, R44 ;  /* 0x0000004861617210 */ /* 0x000fe40007cde02c */
[----:B------:R-:W-:Y:S01]  /*5780*/  SEL R93, RZ, 0x1, P0 ;  /* 0x00000001ff5d7807 */ /* 0x000fe20000000000 */
[----:B------:R-:W-:-:S02]  /*5790*/  IMAD R44, R34, R82, RZ ;  /* 0x00000052222c7224 */ /* 0x000fc400078e02ff */
[----:B------:R-:W-:-:S04]  /*57a0*/  IMAD.WIDE.U32 R68, R84, R26, RZ ;  /* 0x0000001a54447225 */ /* 0x000fc800078e00ff */
[----:B------:R-:W-:-:S04]  /*57b0*/  IMAD.WIDE.U32 R76, R83, R89, RZ ;  /* 0x00000059534c7225 */ /* 0x000fc800078e00ff */
[----:B------:R-:W-:-:S04]  /*57c0*/  IMAD.WIDE.U32 R70, P1, R79, R84, R70 ;  /* 0x000000544f467225 */ /* 0x000fc80007820046 */
[----:B------:R-:W-:Y:S01]  /*57d0*/  IMAD R99, R89, R83, R44 ;  /* 0x0000005359637224 */ /* 0x000fe200078e022c */
[----:B------:R-:W-:Y:S01]  /*57e0*/  IADD3.X R44, PT, PT, RZ, R73, RZ, P6, P4 ;  /* 0x00000049ff2c7210 */ /* 0x000fe200037e84ff */
[----:B------:R-:W-:Y:S01]  /*57f0*/  IMAD.WIDE.U32.X R66, R81, R83, R66, P5 ;  /* 0x0000005351427225 */ /* 0x000fe200028e0442 */
[----:B------:R-:W-:-:S03]  /*5800*/  IADD3 RZ, P5, PT, R69, R70, RZ ;  /* 0x0000004645ff7210 */ /* 0x000fc60007fbe0ff */
[----:B------:R-:W-:-:S04]  /*5810*/  IMAD.WIDE.U32 R74, R89, R82, R64 ;  /* 0x00000052594a7225 */ /* 0x000fc800078e0040 */
[----:B------:R-:W-:Y:S01]  /*5820*/  IMAD.WIDE.U32 R68, P0, R34, R82, R76 ;  /* 0x0000005222447225 */ /* 0x000fe2000780004c */
[----:B------:R-:W-:-:S03]  /*5830*/  IADD3 R93, P4, P6, R74, R66, R93 ;  /* 0x000000424a5d7210 */ /* 0x000fc60007e9e05d */
[----:B------:R-:W-:Y:S02]  /*5840*/  IMAD.IADD R99, R75, 0x1, R99 ;  /* 0x000000014b637824 */ /* 0x000fe400078e0263 */
[----:B------:R-:W-:-:S03]  /*5850*/  IMAD.WIDE.U32 R76, R82, R89, RZ ;  /* 0x00000059524c7225 */ /* 0x000fc600078e00ff */
[----:B------:R-:W-:Y:S01]  /*5860*/  IADD3.X R89, PT, PT, R99, R67, RZ, P4, P6 ;  /* 0x0000004363597210 */ /* 0x000fe200027ec4ff */
[----:B------:R-:W-:Y:S01]  /*5870*/  IMAD.X R73, RZ, RZ, RZ, P0 ;  /* 0x000000ffff497224 */ /* 0x000fe200000e06ff */
[----:B------:R-:W-:Y:S01]  /*5880*/  IADD3 RZ, P4, PT, R77, R68, RZ ;  /* 0x000000444dff7210 */ /* 0x000fe20007f9e0ff */
[----:B------:R-:W-:Y:S01]  /*5890*/  IMAD.WIDE.U32 R76, R83, R26, RZ ;  /* 0x0000001a534c7225 */ /* 0x000fe200078e00ff */
[----:B------:R-:W-:-:S03]  /*58a0*/  ISETP.GE.U32.AND P0, PT, R74, R64, PT ;  /* 0x000000404a00720c */ /* 0x000fc60003f06070 */
[----:B------:R-:W-:Y:S01]  /*58b0*/  IMAD.WIDE.U32 R66, R83, R23, RZ ;  /* 0x0000001753427225 */ /* 0x000fe200078e00ff */
[----:B------:R-:W-:-:S03]  /*58c0*/  ISETP.GE.U32.AND.EX P0, PT, R99, R65, PT, P0 ;  /* 0x000000416300720c */ /* 0x000fc60003f06100 */
[----:B------:R-:W-:Y:S02]  /*58d0*/  IMAD.MOV.U32 R72, RZ, RZ, R69 ;  /* 0x000000ffff487224 */ /* 0x000fe400078e0045 */
[----:B------:R-:W-:Y:S02]  /*58e0*/  IMAD.X R75, RZ, RZ, RZ, P1 ;  /* 0x000000ffff4b7224 */ /* 0x000fe400008e06ff */
[----:B------:R-:W-:-:S04]  /*58f0*/  IMAD.WIDE.U32 R64, R82, R26, RZ ;  /* 0x0000001a52407225 */ /* 0x000fc800078e00ff */
[----:B------:R-:W-:-:S04]  /*5900*/  IMAD.WIDE.U32 R76, P1, R79, R82, R76 ;  /* 0x000000524f4c7225 */ /* 0x000fc8000782004c */
[----:B------:R-:W-:-:S04]  /*5910*/  IMAD.WIDE.U32 R68, R82, R23, RZ ;  /* 0x0000001752447225 */ /* 0x000fc800078e00ff */
[----:B------:R-:W-:-:S04]  /*5920*/  IMAD.WIDE.U32 R66, P6, R22, R82, R66 ;  /* 0x0000005216427225 */ /* 0x000fc800078c0042 */
[----:B------:R-:W-:Y:S01]  /*5930*/  IMAD.WIDE.U32.X R72, R34, R83, R72, P4 ;  /* 0x0000005322487225 */ /* 0x000fe200020e0448 */
[----:B------:R-:W-:Y:S02]  /*5940*/  SEL R34, RZ, 0x1, P0 ;  /* 0x00000001ff227807 */ /* 0x000fe40000000000 */
[----:B------:R-:W-:Y:S01]  /*5950*/  IADD3 RZ, P0, PT, R65, R76, RZ ;  /* 0x0000004c41ff7210 */ /* 0x000fe20007f1e0ff */
[----:B------:R-:W-:Y:S01]  /*5960*/  IMAD R64, R79, R84, RZ ;  /* 0x000000544f407224 */ /* 0x000fe200078e02ff */
[----:B------:R-:W-:Y:S01]  /*5970*/  IADD3 RZ, P4, PT, R69, R66, RZ ;  /* 0x0000004245ff7210 */ /* 0x000fe20007f9e0ff */
[----:B------:R-:W-:Y:S01]  /*5980*/  IMAD.X R65, RZ, RZ, RZ, P6 ;  /* 0x000000ffff417224 */ /* 0x000fe200030e06ff */
[----:B------:R-:W-:Y:S01]  /*5990*/  ISETP.GE.U32.AND P6, PT, R93, R74, PT ;  /* 0x0000004a5d00720c */ /* 0x000fe20003fc6070 */
[----:B------:R-:W-:-:S04]  /*59a0*/  IMAD.WIDE.U32 R68, R26, R84, R32 ;  /* 0x000000541a447225 */ /* 0x000fc800078e0020 */
[----:B------:R-:W-:Y:S02]  /*59b0*/  IMAD R101, R26, R85, R64 ;  /* 0x000000551a657224 */ /* 0x000fe400078e0240 */
[----:B------:R-:W-:Y:S02]  /*59c0*/  IMAD.MOV.U32 R74, RZ, RZ, R71 ;  /* 0x000000ffff4a7224 */ /* 0x000fe400078e0047 */
[----:B------:R-:W-:Y:S01]  /*59d0*/  IMAD.X R71, RZ, RZ, RZ, P1 ;  /* 0x000000ffff477224 */ /* 0x000fe200008e06ff */
[----:B------:R-:W-:Y:S01]  /*59e0*/  ISETP.GE.U32.AND.EX P1, PT, R89, R99, PT, P6 ;  /* 0x000000635900720c */ /* 0x000fe20003f26160 */
[----:B------:R-:W-:Y:S01]  /*59f0*/  IMAD.IADD R69, R69, 0x1, R101 ;  /* 0x0000000145457824 */ /* 0x000fe200078e0265 */
[----:B------:R-:W-:Y:S01]  /*5a00*/  IADD3 R66, P6, PT, R97, R68, RZ ;  /* 0x0000004461427210 */ /* 0x000fe20007fde0ff */
[----:B------:R-:W-:Y:S01]  /*5a10*/  IMAD.MOV.U32 R64, RZ, RZ, R67 ;  /* 0x000000ffff407224 */ /* 0x000fe200078e0043 */
[----:B------:R-:W-:Y:S01]  /*5a20*/  SEL R97, RZ, 0x1, P1 ;  /* 0x00000001ff617807 */ /* 0x000fe20000800000 */
[----:B------:R-:W-:-:S02]  /*5a30*/  IMAD R76, R22, R82, RZ ;  /* 0x00000052164c7224 */ /* 0x000fc400078e02ff */
[----:B------:R-:W-:Y:S01]  /*5a40*/  IMAD.X R67, R69, 0x1, R44, P6 ;  /* 0x0000000145437824 */ /* 0x000fe200030e062c */
[----:B------:R-:W-:Y:S01]  /*5a50*/  IADD3 R97, P1, P6, R97, R72, R34 ;  /* 0x0000004861617210 */ /* 0x000fe20007e3e022 */
[----:B------:R-:W-:Y:S01]  /*5a60*/  IMAD.WIDE.U32.X R64, R22, R83, R64, P4 ;  /* 0x0000005316407225 */ /* 0x000fe200020e0440 */
[----:B------:R-:W-:-:S03]  /*5a70*/  ISETP.GE.U32.AND P4, PT, R68, R32, PT ;  /* 0x000000204400720c */ /* 0x000fc60003f86070 */
[----:B------:R-:W-:Y:S01]  /*5a80*/  IMAD R99, R23, R83, R76 ;  /* 0x0000005317637224 */ /* 0x000fe200078e024c */
[----:B------:R-:W-:Y:S01]  /*5a90*/  ISETP.GE.U32.AND.EX P4, PT, R69, R33, PT, P4 ;  /* 0x000000214500720c */ /* 0x000fe20003f86140 */
[----:B------:R-:W-:-:S04]  /*5aa0*/  IMAD.WIDE.U32 R22, R23, R82, R66 ;  /* 0x0000005217167225 */ /* 0x000fc800078e0042 */
[----:B------:R-:W-:Y:S01]  /*5ab0*/  IMAD.MOV.U32 R70, RZ, RZ, R77 ;  /* 0x000000ffff467224 */ /* 0x000fe200078e004d */
[----:B------:R-:W-:Y:S01]  /*5ac0*/  IADD3.X R77, PT, PT, RZ, R73, RZ, P1, P6 ;  /* 0x00000049ff4d7210 */ /* 0x000fe20000fec4ff */
[----:B------:R-:W-:Y:S01]  /*5ad0*/  IMAD.WIDE.U32.X R74, R79, R85, R74, P5 ;  /* 0x000000554f4a7225 */ /* 0x000fe200028e044a */
[----:B------:R-:W-:Y:S02]  /*5ae0*/  ISETP.GE.U32.AND P1, PT, R66, R68, PT ;  /* 0x000000444200720c */ /* 0x000fe40003f26070 */
[----:B------:R-:W-:Y:S01]  /*5af0*/  ISETP.GE.U32.AND P5, PT, R22, R66, PT ;  /* 0x000000421600720c */ /* 0x000fe20003fa6070 */
[----:B------:R-:W-:Y:S01]  /*5b00*/  IMAD.WIDE.U32 R32, R89, 0x3d1, RZ ;  /* 0x000003d159207825 */ /* 0x000fe200078e00ff */
[-C--:B------:R-:W-:Y:S02]  /*5b10*/  IADD3 R97, P6, PT, R97, R22.reuse, RZ ;  /* 0x0000001661617210 */ /* 0x080fe40007fde0ff */
[----:B------:R-:W-:Y:S01]  /*5b20*/  SEL R68, RZ, 0x1, P4 ;  /* 0x00000001ff447807 */ /* 0x000fe20002000000 */
[----:B------:R-:W-:Y:S01]  /*5b30*/  IMAD.IADD R66, R23, 0x1, R99 ;  /* 0x0000000117427824 */ /* 0x000fe200078e0263 */
[----:B------:R-:W-:Y:S01]  /*5b40*/  ISETP.GE.U32.AND P4, PT, R97, R22, PT ;  /* 0x000000166100720c */ /* 0x000fe20003f86070 */
[----:B------:R-:W-:Y:S01]  /*5b50*/  IMAD.WIDE.U32 R22, R93, 0x3d1, RZ ;  /* 0x000003d15d167825 */ /* 0x000fe200078e00ff */
[----:B------:R-:W-:-:S02]  /*5b60*/  ISETP.GE.U32.AND.EX P1, PT, R67, R69, PT, P1 ;  /* 0x000000454300720c */ /* 0x000fc40003f26110 */
[C---:B------:R-:W-:Y:S01]  /*5b70*/  ISETP.GE.U32.AND.EX P5, PT, R66.reuse, R67, PT, P5 ;  /* 0x000000434200720c */ /* 0x040fe20003fa6150 */
[----:B------:R-:W-:Y:S01]  /*5b80*/  IMAD.X R77, R66, 0x1, R77, P6 ;  /* 0x00000001424d7824 */ /* 0x000fe200030e064d */
[----:B------:R-:W-:Y:S01]  /*5b90*/  SEL R69, RZ, 0x1, P1 ;  /* 0x00000001ff457807 */ /* 0x000fe20000800000 */
[----:B------:R-:W-:Y:S01]  /*5ba0*/  IMAD.WIDE.U32 R32, P6, RZ, R93, R32 ;  /* 0x0000005dff207225 */ /* 0x000fe200078c0020 */
[----:B------:R-:W-:Y:S02]  /*5bb0*/  SEL R44, RZ, 0x1, P5 ;  /* 0x00000001ff2c7807 */ /* 0x000fe40002800000 */
[----:B------:R-:W-:Y:S01]  /*5bc0*/  ISETP.GE.U32.AND.EX P4, PT, R77, R66, PT, P4 ;  /* 0x000000424d00720c */ /* 0x000fe20003f86140 */
[----:B------:R-:W-:Y:S01]  /*5bd0*/  IMAD.WIDE.U32.X R70, R79, R83, R70, P0 ;  /* 0x000000534f467225 */ /* 0x000fe200000e0446 */
[----:B------:R-:W-:Y:S02]  /*5be0*/  IADD3 R34, P0, PT, RZ, R22, RZ ;  /* 0x00000016ff227210 */ /* 0x000fe40007f1e0ff */
[----:B------:R-:W-:Y:S01]  /*5bf0*/  IADD3 R32, P1, PT, R23, R32, RZ ;  /* 0x0000002017207210 */ /* 0x000fe20007f3e0ff */
[----:B------:R-:W-:Y:S01]  /*5c00*/  IMAD.X R67, RZ, RZ, RZ, P6 ;  /* 0x000000ffff437224 */ /* 0x000fe200030e06ff */
[----:B------:R-:W-:Y:S01]  /*5c10*/  ISETP.GE.U32.AND P5, PT, R34, R22, PT ;  /* 0x000000162200720c */ /* 0x000fe20003fa6070 */
[----:B------:R-:W-:Y:S01]  /*5c20*/  IMAD.MOV.U32 R66, RZ, RZ, R33 ;  /* 0x000000ffff427224 */ /* 0x000fe200078e0021 */
[----:B------:R-:W-:Y:S01]  /*5c30*/  SEL R101, RZ, 0x1, P4 ;  /* 0x00000001ff657807 */ /* 0x000fe20002000000 */
[----:B------:R-:W-:Y:S01]  /*5c40*/  IMAD.X R93, R32, 0x1, R93, P0 ;  /* 0x00000001205d7824 */ /* 0x000fe200000e065d */
[----:B------:R-:W-:Y:S01]  /*5c50*/  IADD3 R22, P4, P6, R69, R74, R68 ;  /* 0x0000004a45167210 */ /* 0x000fe20007e9e044 */
[----:B------:R-:W-:-:S02]  /*5c60*/  IMAD R79, R79, R82, RZ ;  /* 0x000000524f4f7224 */ /* 0x000fc400078e02ff */
[----:B------:R-:W-:Y:S01]  /*5c70*/  IMAD.WIDE.U32.X R66, RZ, R89, R66, P1 ;  /* 0x00000059ff427225 */ /* 0x000fe200008e0442 */
[----:B------:R-:W-:Y:S02]  /*5c80*/  ISETP.GE.U32.AND.EX P0, PT, R93, R32, PT, P5 ;  /* 0x000000205d00720c */ /* 0x000fe40003f06150 */
[----:B------:R-:W-:Y:S01]  /*5c90*/  IADD3.X R23, PT, PT, RZ, R75, RZ, P4, P6 ;  /* 0x0000004bff177210 */ /* 0x000fe200027ec4ff */
[----:B------:R-:W-:Y:S01]  /*5ca0*/  IMAD.WIDE.U32 R32, R77, 0x3d1, RZ ;  /* 0x000003d14d207825 */ /* 0x000fe200078e00ff */
[----:B------:R-:W-:-:S03]  /*5cb0*/  IADD3 R101, P4, P5, R101, R64, R44 ;  /* 0x0000004065657210 */ /* 0x000fc60007d9e02c */
[C---:B------:R-:W-:Y:S01]  /*5cc0*/  IMAD R79, R26.reuse, R83, R79 ;  /* 0x000000531a4f7224 */ /* 0x040fe200078e024f */
[----:B------:R-:W-:Y:S01]  /*5cd0*/  IADD3.X R75, PT, PT, RZ, R65, RZ, P4, P5 ;  /* 0x00000041ff4b7210 */ /* 0x000fe200027ea4ff */
[----:B------:R-:W-:-:S04]  /*5ce0*/  IMAD.WIDE.U32 R68, R26, R82, R22 ;  /* 0x000000521a447225 */ /* 0x000fc800078e0016 */
[----:B------:R-:W-:Y:S01]  /*5cf0*/  IMAD.WIDE.U32 R64, R97, 0x3d1, RZ ;  /* 0x000003d161407825 */ /* 0x000fe200078e00ff */
[----:B------:R-:W-:Y:S02]  /*5d00*/  IADD3 R101, P1, PT, R101, R68, RZ ;  /* 0x0000004465657210 */ /* 0x000fe40007f3e0ff */
[----:B------:R-:W-:Y:S01]  /*5d10*/  ISETP.GE.U32.AND P6, PT, R68, R22, PT ;  /* 0x000000164400720c */ /* 0x000fe20003fc6070 */
[----:B------:R-:W-:-:S04]  /*5d20*/  IMAD.WIDE.U32 R32, P5, RZ, R97, R32 ;  /* 0x00000061ff207225 */ /* 0x000fc800078a0020 */
[----:B------:R-:W-:Y:S01]  /*5d30*/  IMAD.IADD R26, R69, 0x1, R79 ;  /* 0x00000001451a7824 */ /* 0x000fe200078e024f */
[----:B------:R-:W-:Y:S01]  /*5d40*/  IADD3 R69, P4, PT, R66, R64, RZ ;  /* 0x0000004042457210 */ /* 0x000fe20007f9e0ff */
[----:B------:R-:W-:Y:S01]  /*5d50*/  IMAD.X R73, RZ, RZ, RZ, P5 ;  /* 0x000000ffff497224 */ /* 0x000fe200028e06ff */
[----:B------:R-:W-:Y:S01]  /*5d60*/  IADD3 R65, P5, PT, R65, R32, RZ ;  /* 0x0000002041417210 */ /* 0x000fe20007fbe0ff */
[----:B------:R-:W-:Y:S01]  /*5d70*/  IMAD.MOV.U32 R72, RZ, RZ, R33 ;  /* 0x000000ffff487224 */ /* 0x000fe200078e0021 */
[C---:B------:R-:W-:Y:S01]  /*5d80*/  ISETP.GE.U32.AND.EX P6, PT, R26.reuse, R23, PT, P6 ;  /* 0x000000171a00720c */ /* 0x040fe20003fc6160 */
[----:B------:R-:W-:Y:S01]  /*5d90*/  IMAD.X R75, R26, 0x1, R75, P1 ;  /* 0x000000011a4b7824 */ /* 0x000fe200008e064b */
[----:B------:R-:W-:Y:S01]  /*5da0*/  ISETP.GE.U32.AND P1, PT, R69, R64, PT ;  /* 0x000000404500720c */ /* 0x000fe20003f26070 */
[----:B------:R-:W-:Y:S01]  /*5db0*/  IMAD.X R66, R65, 0x1, R67, P4 ;  /* 0x0000000141427824 */ /* 0x000fe200020e0643 */
[----:B------:R-:W-:Y:S01]  /*5dc0*/  ISETP.GE.U32.AND P4, PT, R101, R68, PT ;  /* 0x000000446500720c */ /* 0x000fe20003f86070 */
[----:B------:R-:W-:Y:S01]  /*5dd0*/  IMAD.WIDE.U32.X R72, RZ, R77, R72, P5 ;  /* 0x0000004dff487225 */ /* 0x000fe200028e0448 */
[----:B------:R-:W-:-:S02]  /*5de0*/  IADD3 R22, P5, PT, R69, R89, RZ ;  /* 0x0000005945167210 */ /* 0x000fc40007fbe0ff */
[----:B------:R-:W-:Y:S01]  /*5df0*/  SEL R67, RZ, 0x1, P0 ;  /* 0x00000001ff437807 */ /* 0x000fe20000000000 */
[----:B------:R-:W-:Y:S01]  /*5e00*/  IMAD R68, R81, R96, RZ ;  /* 0x0000006051447224 */ /* 0x000fe200078e02ff */
[----:B------:R-:W-:Y:S02]  /*5e10*/  SEL R23, RZ, 0x1, P6 ;  /* 0x00000001ff177807 */ /* 0x000fe40003000000 */
[C---:B------:R-:W-:Y:S01]  /*5e20*/  ISETP.GE.U32.AND.EX P6, PT, R75.reuse, R26, PT, P4 ;  /* 0x0000001a4b00720c */ /* 0x040fe20003fc6140 */
[----:B------:R-:W-:Y:S01]  /*5e30*/  IMAD.X R26, R66, 0x1, R97, P5 ;  /* 0x00000001421a7824 */ /* 0x000fe200028e0661 */
[----:B------:R-:W-:Y:S02]  /*5e40*/  IADD3 R67, P4, PT, R22, R67, RZ ;  /* 0x0000004316437210 */ /* 0x000fe40007f9e0ff */
[----:B------:R-:W-:Y:S01]  /*5e50*/  ISETP.GE.U32.AND.EX P1, PT, R66, R65, PT, P1 ;  /* 0x000000414200720c */ /* 0x000fe20003f26110 */
[----:B------:R-:W-:Y:S01]  /*5e60*/  IMAD.WIDE.U32 R64, R75, 0x3d1, RZ ;  /* 0x000003d14b407825 */ /* 0x000fe200078e00ff */
[----:B------:R-:W-:-:S02]  /*5e70*/  ISETP.LT.U32.AND P0, PT, R22, R69, PT ;  /* 0x000000451600720c */ /* 0x000fc40003f01070 */
[----:B------:R-:W-:Y:S01]  /*5e80*/  SEL R97, RZ, 0x1, P6 ;  /* 0x00000001ff617807 */ /* 0x000fe20003000000 */
[----:B------:R-:W-:Y:S01]  /*5e90*/  IMAD.X R69, RZ, RZ, R26, P4 ;  /* 0x000000ffff457224 */ /* 0x000fe200020e061a */
[----:B------:R-:W-:Y:S01]  /*5ea0*/  ISETP.GE.U32.AND P6, PT, R67, R22, PT ;  /* 0x000000164300720c */ /* 0x000fe20003fc6070 */
[----:B------:R-:W-:Y:S01]  /*5eb0*/  IMAD.WIDE.U32 R64, P5, RZ, R101, R64 ;  /* 0x00000065ff407225 */ /* 0x000fe200078a0040 */
[----:B------:R-:W-:Y:S02]  /*5ec0*/  SEL R79, RZ, 0x1, P1 ;  /* 0x00000001ff4f7807 */ /* 0x000fe40000800000 */
[----:B------:R-:W-:Y:S01]  /*5ed0*/  IADD3 R97, P1, P4, R97, R70, R23 ;  /* 0x0000004661617210 */ /* 0x000fe20007c3e017 */
[----:B------:R-:W-:Y:S01]  /*5ee0*/  IMAD.WIDE.U32 R22, R101, 0x3d1, RZ ;  /* 0x000003d165167825 */ /* 0x000fe200078e00ff */
[----:B------:R-:W-:Y:S02]  /*5ef0*/  ISETP.GE.U32.AND.EX P6, PT, R69, R26, PT, P6 ;  /* 0x0000001a4500720c */ /* 0x000fe40003fc6160 */
[----:B------:R-:W-:Y:S01]  /*5f00*/  IADD3.X R99, PT, PT, RZ, R71, RZ, P1, P4 ;  /* 0x00000047ff637210 */ /* 0x000fe20000fe84ff */
[----:B------:R-:W-:Y:S01]  /*5f10*/  IMAD.X R33, RZ, RZ, RZ, P5 ;  /* 0x000000ffff217224 */ /* 0x000fe200028e06ff */
[----:B------:R-:W-:Y:S01]  /*5f20*/  IADD3 R79, P4, P1, R22, R72, R79 ;  /* 0x00000048164f7210 */ /* 0x000fe2000799e04f */
[----:B------:R-:W-:Y:S01]  /*5f30*/  IMAD.MOV.U32 R32, RZ, RZ, R65 ;  /* 0x000000ffff207224 */ /* 0x000fe200078e0041 */
[----:B------:R-:W-:-:S02]  /*5f40*/  ISETP.LT.U32.OR.EX P0, PT, R26, R66, !P6, P0 ;  /* 0x000000421a00720c */ /* 0x000fc40007701500 */
[----:B------:R-:W-:Y:S01]  /*5f50*/  IADD3 R72, P6, PT, R23, R64, RZ ;  /* 0x0000004017487210 */ /* 0x000fe20007fde0ff */
[----:B------:R-:W-:Y:S01]  /*5f60*/  IMAD.WIDE.U32 R64, R99, 0x3d1, RZ ;  /* 0x000003d163407825 */ /* 0x000fe200078e00ff */
[C---:B------:R-:W-:Y:S02]  /*5f70*/  IADD3 R26, P5, PT, R79.reuse, R77, RZ ;  /* 0x0000004d4f1a7210 */ /* 0x040fe40007fbe0ff */
[----:B------:R-:W-:Y:S01]  /*5f80*/  SEL R71, RZ, 0x1, !P0 ;  /* 0x00000001ff477807 */ /* 0x000fe20004000000 */
[----:B------:R-:W-:Y:S01]  /*5f90*/  IMAD.WIDE.U32.X R32, RZ, R75, R32, P6 ;  /* 0x0000004bff207225 */ /* 0x000fe200030e0420 */
        /* <DEDUP_REMOVED lines=10> */
[----:B------:R-:W-:-:S03]  /*6040*/  IMAD.WIDE.U32 R64, P4, RZ, R97, R64 ;  /* 0x00000061ff407225 */ /* 0x000fc60007880040 */
[----:B------:R-:W-:-:S04]  /*6050*/  ISETP.GE.U32.AND.EX P5, PT, R73, R44, PT, P5 ;  /* 0x0000002c4900720c */ /* 0x000fc80003fa6150 */
[----:B------:R-:W-:Y:S02]  /*6060*/  ISETP.LT.U32.OR.EX P0, PT, R44, R89, !P5, P1 ;  /* 0x000000592c00720c */ /* 0x000fe40006f01510 */
[----:B------:R-:W-:Y:S02]  /*6070*/  IADD3 R77, P1, P6, R22, R32, R77 ;  /* 0x00000020164d7210 */ /* 0x000fe40007e3e04d */
[----:B------:R-:W-:Y:S02]  /*6080*/  IADD3 R79, P5, PT, R23, R64, RZ ;  /* 0x00000040174f7210 */ /* 0x000fe40007fbe0ff */
[----:B------:R-:W-:Y:S02]  /*6090*/  SEL R23, RZ, 0x1, !P0 ;  /* 0x00000001ff177807 */ /* 0x000fe40004000000 */
[----:B------:R-:W-:Y:S02]  /*60a0*/  IADD3 R26, P0, PT, R77, R75, RZ ;  /* 0x0000004b4d1a7210 */ /* 0x000fe40007f1e0ff */
[----:B------:R-:W-:-:S02]  /*60b0*/  IADD3.X R32, PT, PT, R79, R33, RZ, P1, P6 ;  /* 0x000000214f207210 */ /* 0x000fc40000fec4ff */
[C---:B------:R-:W-:Y:S01]  /*60c0*/  IADD3 R75, P6, PT, R26.reuse, R23, RZ ;  /* 0x000000171a4b7210 */ /* 0x040fe20007fde0ff */
[----:B------:R-:W-:Y:S01]  /*60d0*/  IMAD.X R23, RZ, RZ, RZ, P4 ;  /* 0x000000ffff177224 */ /* 0x000fe200020e06ff */
        /* <DEDUP_REMOVED lines=71> */
.L_x_706:
[----:B------:R-:W-:Y:S01]  /*6550*/  IMAD.MOV.U32 R92, RZ, RZ, R34 ;  /* 0x000000ffff5c7224 */ /* 0x000fe200078e0022 */
[----:B------:R-:W-:-:S03]  /*6560*/  IADD3 R24, P1, PT, R67, R24, RZ ;  /* 0x0000001843187210 */ /* 0x000fc60007f3e0ff */
[----:B------:R-:W-:-:S04]  /*6570*/  IMAD.WIDE.U32 R22, R21, R96, R92 ;  /* 0x0000006015167225 */ /* 0x000fc800078e005c */
[----:B------:R-:W-:Y:S01]  /*6580*/  IMAD R21, R21, R95, R68 ;  /* 0x0000005f15157224 */ /* 0x000fe200078e0244 */
[----:B------:R-:W-:Y:S01]  /*6590*/  ISETP.GE.U32.AND P0, PT, R22, R34, PT ;  /* 0x000000221600720c */ /* 0x000fe20003f06070 */
[----:B------:R-:W-:Y:S01]  /*65a0*/  IMAD.X R18, R69, 0x1, R18, P1 ;  /* 0x0000000145127824 */ /* 0x000fe200008e0612 */
[----:B------:R-:W-:Y:S01]  /*65b0*/  ISETP.LT.U32.AND P1, PT, R24, R67, PT ;  /* 0x000000431800720c */ /* 0x000fe20003f21070 */
[----:B------:R-:W-:-:S05]  /*65c0*/  IMAD.IADD R26, R23, 0x1, R21 ;  /* 0x00000001171a7824 */ /* 0x000fca00078e0215 */
        /* <DEDUP_REMOVED lines=12> */
[----:B------:R-:W-:Y:S01]  /*6690*/  IMAD.MOV.U32 R71, RZ, RZ, R22 ;  /* 0x000000ffff477224 */ /* 0x000fe200078e0016 */
        /* <DEDUP_REMOVED lines=38> */
.L_x_707:
        /* <DEDUP_REMOVED lines=11> */
[----:B------:R-:W-:Y:S02]  /*69b0*/  ISETP.GE.U32.AND.EX P1, PT, R69, RZ, PT, P1 ;  /* 0x000000ff4500720c */ /* 0x000fe40003f26110 */
[----:B------:R-:W-:Y:S02]  /*69c0*/  SEL R44, RZ, 0xffffffff, P0 ;  /* 0xffffffffff2c7807 */ /* 0x000fe40000000000 */
[----:B------:R-:W-:Y:S02]  /*69d0*/  ISETP.LT.U32.OR.EX P1, PT, R34, R25, !P1, P4 ;  /* 0x000000192200720c */ /* 0x000fe40004f21540 */
[----:B------:R-:W-:Y:S02]  /*69e0*/  IADD3 R33, P4, PT, R31, -R22, RZ ;  /* 0x800000161f217210 */ /* 0x000fe40007f9e0ff */
[----:B------:R-:W-:Y:S02]  /*69f0*/  SEL R30, RZ, 0x1, !P1 ;  /* 0x00000001ff1e7807 */ /* 0x000fe40004800000 */
[----:B------:R-:W-:Y:S01]  /*6a00*/  IADD3 R34, P0, PT, R44, R67, RZ ;  /* 0x000000432c227210 */ /* 0x000fe20007f1e0ff */
[----:B------:R-:W-:Y:S01]  /*6a10*/  IMAD.X R65, R32, 0x1, ~R23, P4 ;  /* 0x0000000120417824 */ /* 0x000fe200020e0e17 */
[----:B------:R-:W-:-:S03]  /*6a20*/  ISETP.GE.U32.AND P4, PT, R33, R30, PT ;  /* 0x0000001e2100720c */ /* 0x000fc60003f86070 */
[----:B------:R-:W-:Y:S01]  /*6a30*/  IMAD.X R44, R44, 0x1, R69, P0 ;  /* 0x000000012c2c7824 */ /* 0x000fe200000e0645 */
[----:B------:R-:W-:-:S04]  /*6a40*/  ISETP.GE.U32.AND.EX P4, PT, R65, RZ, PT, P4 ;  /* 0x000000ff4100720c */ /* 0x000fc80003f86140 */
        /* <DEDUP_REMOVED lines=9> */
[----:B------:R-:W-:Y:S01]  /*6ae0*/  IADD3 R28, P4, PT, R30, R29, RZ ;  /* 0x0000001d1e1c7210 */ /* 0x000fe20007f9e0ff */
[----:B------:R-:W-:Y:S01]  /*6af0*/  IMAD.MOV.U32 R29, RZ, RZ, R34 ;  /* 0x000000ffff1d7224 */ /* 0x000fe200078e0022 */
[----:B------:R-:W-:Y:S01]  /*6b00*/  SEL R18, RZ, 0xffffffff, !P5 ;  /* 0xffffffffff127807 */ /* 0x000fe20006800000 */
[----:B------:R-:W-:Y:S01]  /*6b10*/  IMAD.MOV.U32 R34, RZ, RZ, R44 ;  /* 0x000000ffff227224 */ /* 0x000fe200078e002c */
        /* <DEDUP_REMOVED lines=34> */
.L_x_709:
        /* <DEDUP_REMOVED lines=62> */
.L_x_710:
        /* <DEDUP_REMOVED lines=20> */
[----:B------:R-:W-:Y:S02]  /*7260*/  IADD3 R29, P1, PT, R22, R33, RZ ;  /* 0x00000021161d7210 */ /* 0x000fe40007f3e0ff */
[----:B------:R-:W-:Y:S02]  /*7270*/  SEL R23, RZ, 0xffffffff, !P4 ;  /* 0xffffffffff177807 */ /* 0x000fe40006000000 */
[----:B------:R-:W-:Y:S01]  /*7280*/  IADD3 R31, P4, PT, R32, R25, RZ ;  /* 0x00000019201f7210 */ /* 0x000fe20007f9e0ff */
[----:B------:R-:W-:Y:S01]  /*7290*/  IMAD.X R20, R22, 0x1, R65, P1 ;  /* 0x0000000116147824 */ /* 0x000fe200008e0641 */
[----:B------:R-:W-:-:S03]  /*72a0*/  IADD3 R28, P5, P6, R23, -UR30, R28 ;  /* 0x8000001e171c7c10 */ /* 0x000fc6000febe01c */
[----:B------:R-:W-:Y:S01]  /*72b0*/  IMAD.X R32, R32, 0x1, R67, P4 ;  /* 0x0000000120207824 */ /* 0x000fe200020e0643 */
[----:B------:R-:W-:Y:S01]  /*72c0*/  IADD3.X R18, PT, PT, R23, ~UR31, R18, P5, P6 ;  /* 0x8000001f17127c10 */ /* 0x000fe2000afec412 */
[----:B------:R-:W-:-:S08]  /*72d0*/  IMAD.MOV.U32 R34, RZ, RZ, R20 ;  /* 0x000000ffff227224 */ /* 0x000fd000078e0014 */
.L_x_708:
[----:B------:R-:W-:-:S04]  /*72e0*/  LEA.HI R20, P0, R26, R29, RZ, 0x1 ;  /* 0x0000001d1a147211 */ /* 0x000fc800078108ff */
        /* <DEDUP_REMOVED lines=22> */
[-C--:B------:R-:W-:Y:S02]  /*7450*/  IADD3 R99, P4, PT, R28, R21.reuse, RZ ;  /* 0x000000151c637210 */ /* 0x080fe40007f9e0ff */
[C---:B------:R-:W-:Y:S02]  /*7460*/  IADD3.X R23, PT, PT, R18.reuse, RZ, RZ, P1, P5 ;  /* 0x000000ff12177210 */ /* 0x040fe40000fea4ff */
[----:B------:R-:W-:Y:S02]  /*7470*/  ISETP.GE.U32.AND P0, PT, R21, R28, PT ;  /* 0x0000001c1500720c */ /* 0x000fe40003f06070 */
[----:B------:R-:W-:Y:S01]  /*7480*/  ISETP.LT.U32.AND P1, PT, R99, R21, PT ;  /* 0x000000156300720c */ /* 0x000fe20003f21070 */
[----:B------:R-:W-:Y:S01]  /*7490*/  IMAD.X R28, R18, 0x1, R23, P4 ;  /* 0x00000001121c7824 */ /* 0x000fe200020e0617 */
[----:B------:R-:W-:Y:S02]  /*74a0*/  ISETP.GE.U32.AND.EX P0, PT, R23, R18, PT, P0 ;  /* 0x000000121700720c */ /* 0x000fe40003f06100 */
[----:B------:R-:W-:-:S02]  /*74b0*/  ISETP.GT.U32.AND P4, PT, R99, UR30, PT ;  /* 0x0000001e63007c0c */ /* 0x000fc4000bf84070 */
[----:B------:R-:W-:-:S04]  /*74c0*/  ISETP.LT.U32.OR.EX P0, PT, R28, R23, !P0, P1 ;  /* 0x000000171c00720c */ /* 0x000fc80004701510 */
[----:B------:R-:W-:-:S13]  /*74d0*/  ISETP.GT.U32.OR.EX P0, PT, R28, UR31, P0, P4 ;  /* 0x0000001f1c007c0c */ /* 0x000fda0008704540 */
[----:B------:R-:W-:Y:S05]  /*74e0*/  @P0 BRA `(.L_x_711) ;  /* 0x0000000000500947 */ /* 0x000fea0003800000 */
[----:B------:R-:W-:Y:S01]  /*74f0*/  ISETP.GE.U32.AND P0, PT, R99, UR30, PT ;  /* 0x0000001e63007c0c */ /* 0x000fe2000bf06070 */
[----:B------:R-:W-:-:S03]  /*7500*/  IMAD.MOV.U32 R25, RZ, RZ, R32 ;  /* 0x000000ffff197224 */ /* 0x000fc600078e0020 */
[----:B------:R-:W-:-:S13]  /*7510*/  ISETP.GE.U32.AND.EX P0, PT, R28, UR31, PT, P0 ;  /* 0x0000001f1c007c0c */ /* 0x000fda000bf06100 */
[----:B------:R-:W-:Y:S05]  /*7520*/  @!P0 BRA `(.L_x_712) ;  /* 0x0000000000c88947 */ /* 0x000fea0003800000 */
[----:B0-----:R-:W-:-:S04]  /*7530*/  ISETP.GT.U32.AND P0, PT, R65, UR24, PT ;  /* 0x0000001841007c0c */ /* 0x001fc8000bf04070 */
[----:B------:R-:W-:-:S13]  /*7540*/  ISETP.GT.U32.AND.EX P0, PT, R24, UR25, PT, P0 ;  /* 0x0000001918007c0c */ /* 0x000fda000bf04100 */
[----:B------:R-:W-:Y:S05]  /*7550*/  @P0 BRA `(.L_x_711) ;  /* 0x0000000000340947 */ /* 0x000fea0003800000 */
[----:B------:R-:W-:Y:S01]  /*7560*/  ISETP.GE.U32.AND P0, PT, R65, UR24, PT ;  /* 0x0000001841007c0c */ /* 0x000fe2000bf06070 */
[----:B------:R-:W-:-:S03]  /*7570*/  IMAD.MOV.U32 R25, RZ, RZ, R32 ;  /* 0x000000ffff197224 */ /* 0x000fc600078e0020 */
[----:B------:R-:W-:-:S13]  /*7580*/  ISETP.GE.U32.AND.EX P0, PT, R24, UR25, PT, P0 ;  /* 0x0000001918007c0c */ /* 0x000fda000bf06100 */
[----:B------:R-:W-:Y:S05]  /*7590*/  @!P0 BRA `(.L_x_712) ;  /* 0x0000000000ac8947 */ /* 0x000fea0003800000 */
[----:B-1----:R-:W-:-:S04]  /*75a0*/  ISETP.GT.U32.AND P0, PT, R67, UR26, PT ;  /* 0x0000001a43007c0c */ /* 0x002fc8000bf04070 */
[----:B------:R-:W-:-:S13]  /*75b0*/  ISETP.GT.U32.AND.EX P0, PT, R30, UR27, PT, P0 ;  /* 0x0000001b1e007c0c */ /* 0x000fda000bf04100 */
[----:B------:R-:W-:Y:S05]  /*75c0*/  @P0 BRA `(.L_x_711) ;  /* 0x0000000000180947 */ /* 0x000fea0003800000 */
[----:B--2---:R-:W-:Y:S01]  /*75d0*/  ISETP.GE.U32.AND P0, PT, R26, UR28, PT ;  /* 0x0000001c1a007c0c */ /* 0x004fe2000bf06070 */
[----:B------:R-:W-:Y:S01]  /*75e0*/  IMAD.MOV.U32 R25, RZ, RZ, R32 ;  /* 0x000000ffff197224 */ /* 0x000fe200078e0020 */
[----:B------:R-:W-:Y:S02]  /*75f0*/  ISETP.LT.U32.AND P1, PT, R67, UR26, PT ;  /* 0x0000001a43007c0c */ /* 0x000fe4000bf21070 */
[----:B------:R-:W-:-:S04]  /*7600*/  ISETP.GE.U32.AND.EX P0, PT, R32, UR29, PT, P0 ;  /* 0x0000001d20007c0c */ /* 0x000fc8000bf06100 */
[----:B------:R-:W-:-:S13]  /*7610*/  ISETP.LT.U32.OR.EX P0, PT, R30, UR27, !P0, P1 ;  /* 0x0000001b1e007c0c */ /* 0x000fda000c701510 */
[----:B------:R-:W-:Y:S05]  /*7620*/  @P0 BRA `(.L_x_712) ;  /* 0x0000000000880947 */ /* 0x000fea0003800000 */
.L_x_711:
        /* <DEDUP_REMOVED lines=20> */
[----:B------:R-:W-:Y:S02]  /*7770*/  SEL R24, RZ, 0xffffffff, P0 ;  /* 0xffffffffff187807 */ /* 0x000fe40000000000 */
[----:B------:R-:W-:Y:S02]  /*7780*/  SEL R18, RZ, 0xffffffff, !P4 ;  /* 0xffffffffff127807 */ /* 0x000fe40006000000 */
[----:B------:R-:W-:Y:S02]  /*7790*/  IADD3 R26, P0, PT, R26, -R20, RZ ;  /* 0x800000141a1a7210 */ /* 0x000fe40007f1e0ff */
[----:B------:R-:W-:Y:S02]  /*77a0*/  IADD3 R23, P1, PT, R24, R31, RZ ;  /* 0x0000001f18177210 */ /* 0x000fe40007f3e0ff */
[----:B------:R-:W-:Y:S01]  /*77b0*/  IADD3 R20, P4, PT, R22, R25, RZ ;  /* 0x0000001916147210 */ /* 0x000fe20007f9e0ff */
[----:B------:R-:W-:Y:S01]  /*77c0*/  IMAD.X R25, R32, 0x1, ~R21, P0 ;  /* 0x0000000120197824 */ /* 0x000fe200000e0e15 */
        /* <DEDUP_REMOVED lines=8> */
.L_x_712:
[-C--:B------:R-:W-:Y:S01]  /*7850*/  LEA.HI R18, P0, R25, R67.reuse, RZ, 0x1 ;  /* 0x0000004319127211 */ /* 0x080fe200078108ff */
[C---:B------:R-:W-:Y:S01]  /*7860*/  IMAD.SHL.U32 R91, R26.reuse, 0x2, RZ ;  /* 0x000000021a5b7824 */ /* 0x040fe200078e00ff */
[----:B------:R-:W-:Y:S02]  /*7870*/  SHF.L.U64.HI R44, R26, 0x1, R25 ;  /* 0x000000011a2c7819 */ /* 0x000fe40000010219 */
        /* <DEDUP_REMOVED lines=32> */
[----:B------:R-:W-:Y:S05]  /*7a80*/  @!P0 BRA `(.L_x_714) ;  /* 0x0000000000b88947 */ /* 0x000fea0003800000 */
[----:B0-----:R-:W-:-:S04]  /*7a90*/  ISETP.GT.U32.AND P0, PT, R79, UR24, PT ;  /* 0x000000184f007c0c */ /* 0x001fc8000bf04070 */
[----:B------:R-:W-:-:S13]  /*7aa0*/  ISETP.GT.U32.AND.EX P0, PT, R78, UR25, PT, P0 ;  /* 0x000000194e007c0c */ /* 0x000fda000bf04100 */
[----:B------:R-:W-:Y:S05]  /*7ab0*/  @P0 BRA `(.L_x_713) ;  /* 0x00000000002c0947 */ /* 0x000fea0003800000 */
[----:B------:R-:W-:-:S04]  /*7ac0*/  ISETP.GE.U32.AND P0, PT, R79, UR24, PT ;  /* 0x000000184f007c0c */ /* 0x000fc8000bf06070 */
[----:B------:R-:W-:-:S13]  /*7ad0*/  ISETP.GE.U32.AND.EX P0, PT, R78, UR25, PT, P0 ;  /* 0x000000194e007c0c */ /* 0x000fda000bf06100 */
[----:B------:R-:W-:Y:S05]  /*7ae0*/  @!P0 BRA `(.L_x_714) ;  /* 0x0000000000a08947 */ /* 0x000fea0003800000 */
[----:B-1----:R-:W-:-:S04]  /*7af0*/  ISETP.GT.U32.AND P0, PT, R23, UR26, PT ;  /* 0x0000001a17007c0c */ /* 0x002fc8000bf04070 */
[----:B------:R-:W-:-:S13]  /*7b00*/  ISETP.GT.U32.AND.EX P0, PT, R20, UR27, PT, P0 ;  /* 0x0000001b14007c0c */ /* 0x000fda000bf04100 */
[----:B------:R-:W-:Y:S05]  /*7b10*/  @P0 BRA `(.L_x_713) ;  /* 0x0000000000140947 */ /* 0x000fea0003800000 */
[----:B--2---:R-:W-:Y:S02]  /*7b20*/  ISETP.GE.U32.AND P0, PT, R91, UR28, PT ;  /* 0x0000001c5b007c0c */ /* 0x004fe4000bf06070 */
[----:B------:R-:W-:Y:S02]  /*7b30*/  ISETP.LT.U32.AND P1, PT, R23, UR26, PT ;  /* 0x0000001a17007c0c */ /* 0x000fe4000bf21070 */
[----:B------:R-:W-:-:S04]  /*7b40*/  ISETP.GE.U32.AND.EX P0, PT, R44, UR29, PT, P0 ;  /* 0x0000001d2c007c0c */ /* 0x000fc8000bf06100 */
[----:B------:R-:W-:-:S13]  /*7b50*/  ISETP.LT.U32.OR.EX P0, PT, R20, UR27, !P0, P1 ;  /* 0x0000001b14007c0c */ /* 0x000fda000c701510 */
[----:B------:R-:W-:Y:S05]  /*7b60*/  @P0 BRA `(.L_x_714) ;  /* 0x0000000000800947 */ /* 0x000fea0003800000 */
.L_x_713:
        /* <DEDUP_REMOVED lines=16> */
[----:B------:R-:W-:Y:S01]  /*7c70*/  IADD3 R91, P0, PT, R91, -R24, RZ ;  /* 0x800000185b5b7210 */ /* 0x000fe20007f1e0ff */
[----:B------:R-:W-:Y:S01]  /*7c80*/  IMAD.X R23, R78, 0x1, ~R29, P4 ;  /* 0x000000014e177824 */ /* 0x000fe200020e0e1d */
[----:B------:R-:W-:-:S03]  /*7c90*/  ISETP.GE.U32.AND P4, PT, R21, R20, PT ;  /* 0x000000141500720c */ /* 0x000fc60003f86070 */
[----:B------:R-:W-:Y:S01]  /*7ca0*/  IMAD.X R44, R44, 0x1, ~R25, P0 ;  /* 0x000000012c2c7824 */ /* 0x000fe200000e0e19 */
        /* <DEDUP_REMOVED lines=11> */
[----:B------:R-:W-:-:S07]  /*7d60*/  IMAD.MOV.U32 R20, RZ, RZ, R21 ;  /* 0x000000ffff147224 */ /* 0x000fce00078e0015 */
.L_x_714:
        /* <DEDUP_REMOVED lines=25> */
[----:B------:R-:W-:-:S04]  /*7f00*/  IMAD.WIDE.U32 R66, P4, R96, R83, R66 ;  /* 0x0000005360427225 */ /* 0x000fc80007880042 */
[----:B------:R-:W-:Y:S01]  /*7f10*/  IMAD.WIDE.U32 R24, R95, R96, RZ ;  /* 0x000000605f187225 */ /* 0x000fe200078e00ff */
[----:B------:R-:W-:-:S03]  /*7f20*/  IADD3 RZ, P5, PT, R33, R66, RZ ;  /* 0x0000004221ff7210 */ /* 0x000fc60007fbe0ff */
[----:B------:R-:W-:-:S04]  /*7f30*/  IMAD.WIDE.U32 R64, R82, R96, RZ ;  /* 0x0000006052407225 */ /* 0x000fc800078e00ff */
[C---:B------:R-:W-:Y:S02]  /*7f40*/  IMAD R21, R95.reuse, R82, R21 ;  /* 0x000000525f157224 */ /* 0x040fe400078e0215 */
[----:B------:R-:W-:-:S04]  /*7f50*/  IMAD.WIDE.U32.X R28, R95, R85, R28, P1 ;  /* 0x000000555f1c7225 */ /* 0x000fc800008e041c */
[----:B------:R-:W-:Y:S02]  /*7f60*/  IMAD.IADD R21, R65, 0x1, R21 ;  /* 0x0000000141157824 */ /* 0x000fe400078e0215 */
[----:B------:R-:W-:Y:S01]  /*7f70*/  IMAD.X R33, RZ, RZ, RZ, P4 ;  /* 0x000000ffff217224 */ /* 0x000fe200020e06ff */
[----:B------:R-:W-:Y:S01]  /*7f80*/  IADD3 R28, P4, P6, R64, R28, R73 ;  /* 0x0000001c401c7210 */ /* 0x000fe20007e9e049 */
[----:B------:R-:W-:-:S03]  /*7f90*/  IMAD.WIDE.U32 R68, R96, R96, RZ ;  /* 0x0000006060447225 */ /* 0x000fc600078e00ff */
[----:B------:R-:W-:Y:S01]  /*7fa0*/  IADD3.X R29, PT, PT, R21, R29, RZ, P4, P6 ;  /* 0x0000001d151d7210 */ /* 0x000fe200027ec4ff */
[----:B------:R-:W-:-:S04]  /*7fb0*/  IMAD.WIDE.U32 R24, P0, R96, R95, R24 ;  /* 0x0000005f60187225 */ /* 0x000fc80007800018 */
[----:B------:R-:W-:Y:S01]  /*7fc0*/  IMAD R26, R87, R96, RZ ;  /* 0x00000060571a7224 */ /* 0x000fe200078e02ff */
[----:B------:R-:W-:Y:S01]  /*7fd0*/  IADD3 RZ, P6, PT, R69, R24, RZ ;  /* 0x0000001845ff7210 */ /* 0x000fe20007fde0ff */
[----:B------:R-:W-:Y:S01]  /*7fe0*/  IMAD.X R65, RZ, RZ, RZ, P0 ;  /* 0x000000ffff417224 */ /* 0x000fe200000e06ff */
[----:B------:R-:W-:Y:S01]  /*7ff0*/  ISETP.GE.U32.AND P0, PT, R28, R64, PT ;  /* 0x000000401c00720c */ /* 0x000fe20003f06070 */
[----:B------:R-:W-:-:S03]  /*8000*/  IMAD.WIDE.U32 R30, R87, R84, RZ ;  /* 0x00000054571e7225 */ /* 0x000fc600078e00ff */
[----:B------:R-:W-:Y:S01]  /*8010*/  ISETP.GE.U32.AND.EX P0, PT, R29, R21, PT, P0 ;  /* 0x000000151d00720c */ /* 0x000fe20003f06100 */
[----:B------:R-:W-:-:S03]  /*8020*/  IMAD.WIDE.U32 R72, R86, R96, RZ ;  /* 0x0000006056487225 */ /* 0x000fc600078e00ff */
[----:B------:R-:W-:Y:S01]  /*8030*/  SEL R75, RZ, 0x1, P0 ;  /* 0x00000001ff4b7807 */ /* 0x000fe20000000000 */
[----:B------:R-:W-:Y:S02]  /*8040*/  IMAD R77, R95, R86, R26 ;  /* 0x000000565f4d7224 */ /* 0x000fe400078e021a */
[----:B------:R-:W-:Y:S02]  /*8050*/  IMAD.MOV.U32 R64, RZ, RZ, R25 ;  /* 0x000000ffff407224 */ /* 0x000fe400078e0019 */
[----:B------:R-:W-:Y:S02]  /*8060*/  IMAD.IADD R77, R73, 0x1, R77 ;  /* 0x00000001494d7824 */ /* 0x000fe400078e024d */
[C---:B------:R-:W-:Y:S02]  /*8070*/  IMAD.SHL.U32 R26, R72.reuse, 0x2, RZ ;  /* 0x00000002481a7824 */ /* 0x040fe400078e00ff */
[----:B------:R-:W-:Y:S01]  /*8080*/  IMAD.WIDE.U32.X R64, R95, R95, R64, P6 ;  /* 0x0000005f5f407225 */ /* 0x000fe200030e0440 */
[----:B------:R-:W-:-:S03]  /*8090*/  SHF.L.U64.HI R73, R72, 0x1, R77 ;  /* 0x0000000148497819 */ /* 0x000fc6000001024d */
[----:B------:R-:W-:Y:S01]  /*80a0*/  IMAD.WIDE.U32 R70, R86, R84, RZ ;  /* 0x0000005456467225 */ /* 0x000fe200078e00ff */
[----:B------:R-:W-:-:S03]  /*80b0*/  IADD3 R21, P6, PT, R26, R64, RZ ;  /* 0x000000401a157210 */ /* 0x000fc60007fde0ff */
[----:B------:R-:W-:-:S04]  /*80c0*/  IMAD.WIDE.U32 R30, P1, R86, R85, R30 ;  /* 0x00000055561e7225 */ /* 0x000fc8000782001e */
[----:B------:R-:W-:Y:S01]  /*80d0*/  IMAD.MOV.U32 R32, RZ, RZ, R67 ;  /* 0x000000ffff207224 */ /* 0x000fe200078e0043 */
[----:B------:R-:W-:Y:S01]  /*80e0*/  IADD3 RZ, P4, PT, R71, R30, RZ ;  /* 0x0000001e47ff7210 */ /* 0x000fe20007f9e0ff */
[----:B------:R-:W-:-:S04]  /*80f0*/  IMAD.WIDE.U32 R66, R87, R86, RZ ;  /* 0x0000005657427225 */ /* 0x000fc800078e00ff */
[----:B------:R-:W-:-:S04]  /*8100*/  IMAD.WIDE.U32.X R70, R95, R83, R32, P5 ;  /* 0x000000535f467225 */ /* 0x000fc800028e0420 */
[----:B------:R-:W-:-:S04]  /*8110*/  IMAD.WIDE.U32 R68, R86, R86, RZ ;  /* 0x0000005656447225 */ /* 0x000fc800078e00ff */
[----:B------:R-:W-:Y:S01]  /*8120*/  IMAD.WIDE.U32 R32, P5, R86, R87, R66 ;  /* 0x0000005756207225 */ /* 0x000fe200078a0042 */
[----:B------:R-:W-:Y:S02]  /*8130*/  SHF.L.W.U32.HI R66, R77, 0x1, R22 ;  /* 0x000000014d427819 */ /* 0x000fe40000010e16 */
[----:B------:R-:W-:Y:S01]  /*8140*/  SHF.L.W.U32.HI R67, R22, 0x1, R89 ;  /* 0x0000000116437819 */ /* 0x000fe20000010e59 */
[----:B------:R-:W-:Y:S01]  /*8150*/  IMAD.X R22, R73, 0x1, R65, P6 ;  /* 0x0000000149167824 */ /* 0x000fe200030e0641 */
[----:B------:R-:W-:Y:S01]  /*8160*/  ISETP.GE.U32.AND P6, PT, R21, R26, PT ;  /* 0x0000001a1500720c */ /* 0x000fe20003fc6070 */
[----:B------:R-:W-:Y:S01]  /*8170*/  IMAD.MOV.U32 R68, RZ, RZ, R33 ;  /* 0x000000ffff447224 */ /* 0x000fe200078e0021 */
[----:B------:R-:W-:Y:S01]  /*8180*/  IADD3 RZ, P0, PT, R69, R32, RZ ;  /* 0x0000002045ff7210 */ /* 0x000fe20007f1e0ff */
[----:B------:R-:W-:Y:S01]  /*8190*/  IMAD.X R69, RZ, RZ, RZ, P5 ;  /* 0x000000ffff457224 */ /* 0x000fe200028e06ff */
[----:B------:R-:W-:Y:S01]  /*81a0*/  ISETP.GE.U32.AND.EX P5, PT, R22, R73, PT, P6 ;  /* 0x000000491600720c */ /* 0x000fe20003fa6160 */
[----:B------:R-:W-:Y:S01]  /*81b0*/  IMAD.WIDE.U32 R64, R86, R86, R66 ;  /* 0x0000005656407225 */ /* 0x000fe200078e0042 */
[----:B------:R-:W-:-:S02]  /*81c0*/  IADD3 R70, P6, PT, R75, R70, RZ ;  /* 0x000000464b467210 */ /* 0x000fc40007fde0ff */
[----:B------:R-:W-:Y:S01]  /*81d0*/  SEL R81, RZ, 0x1, P5 ;  /* 0x00000001ff517807 */ /* 0x000fe20002800000 */
[----:B------:R-:W-:-:S04]  /*81e0*/  IMAD.WIDE.U32 R72, R87, R82, RZ ;  /* 0x0000005257487225 */ /* 0x000fc800078e00ff */
[----:B------:R-:W-:Y:S01]  /*81f0*/  IMAD.X R71, RZ, RZ, R71, P6 ;  /* 0x000000ffff477224 */ /* 0x000fe200030e0647 */
[----:B------:R-:W-:Y:S01]  /*8200*/  IADD3 R81, P6, PT, R81, R64, RZ ;  /* 0x0000004051517210 */ /* 0x000fe20007fde0ff */
[----:B------:R-:W-:Y:S02]  /*8210*/  IMAD.IADD R93, R32, 0x1, R65 ;  /* 0x00000001205d7824 */ /* 0x000fe400078e0241 */
[----:B------:R-:W-:Y:S02]  /*8220*/  IMAD R26, R85, R86, RZ ;  /* 0x00000056551a7224 */ /* 0x000fe400078e02ff */
[----:B------:R-:W-:-:S04]  /*8230*/  IMAD.WIDE.U32 R32, P5, R86, R83, R72 ;  /* 0x0000005356207225 */ /* 0x000fc800078a0048 */
[----:B------:R-:W-:Y:S02]  /*8240*/  IMAD R95, R87, R84, R26 ;  /* 0x00000054575f7224 */ /* 0x000fe400078e021a */
        /* <DEDUP_REMOVED lines=10> */
[----:B------:R-:W-:Y:S01]  /*82f0*/  IMAD.IADD R95, R75, 0x1, R95 ;  /* 0x000000014b5f7824 */ /* 0x000fe200078e025f */
[----:B------:R-:W-:Y:S01]  /*8300*/  SHF.L.W.U32.HI R89, R89, 0x1, R74 ;  /* 0x0000000159597819 */ /* 0x000fe20000010e4a */
[----:B------:R-:W-:-:S03]  /*8310*/  IMAD.WIDE.U32 R72, R86, R82, RZ ;  /* 0x0000005256487225 */ /* 0x000fc600078e00ff */
[----:B------:R-:W-:Y:S01]  /*8320*/  ISETP.GE.U32.AND.EX P6, PT, R95, R29, PT, P0 ;  /* 0x0000001d5f00720c */ /* 0x000fe20003fc6100 */
[----:B------:R-:W-:Y:S01]  /*8330*/  IMAD.MOV.U32 R76, RZ, RZ, R31 ;  /* 0x000000ffff4c7224 */ /* 0x000fe200078e001f */
[----:B------:R-:W-:Y:S01]  /*8340*/  IADD3 RZ, P5, PT, R73, R32, RZ ;  /* 0x0000002049ff7210 */ /* 0x000fe20007fbe0ff */
[----:B------:R-:W-:Y:S01]  /*8350*/  IMAD R30, R83, R86, RZ ;  /* 0x00000056531e7224 */ /* 0x000fe200078e02ff */
[----:B------:R-:W-:Y:S01]  /*8360*/  SEL R73, RZ, 0x1, P6 ;  /* 0x00000001ff497807 */ /* 0x000fe20003000000 */
[-C--:B------:R-:W-:Y:S01]  /*8370*/  IMAD.WIDE.U32 R28, R86, R82.reuse, R70 ;  /* 0x00000052561c7225 */ /* 0x080fe200078e0046 */
[----:B------:R-:W-:Y:S02]  /*8380*/  SEL R31, RZ, 0x1, !P1 ;  /* 0x00000001ff1f7807 */ /* 0x000fe40004800000 */
[----:B------:R-:W-:Y:S01]  /*8390*/  SHF.L.W.U32.HI R67, R74, 0x1, R95 ;  /* 0x000000014a437819 */ /* 0x000fe20000010e5f */
[C---:B------:R-:W-:Y:S01]  /*83a0*/  IMAD R75, R87.reuse, R82, R30 ;  /* 0x00000052574b7224 */ /* 0x040fe200078e021e */
[----:B------:R-:W-:Y:S01]  /*83b0*/  ISETP.GE.U32.AND P0, PT, R28, R70, PT ;  /* 0x000000461c00720c */ /* 0x000fe20003f06070 */
[----:B------:R-:W-:Y:S01]  /*83c0*/  IMAD.WIDE.U32.X R76, R87, R85, R76, P4 ;  /* 0x00000055574c7225 */ /* 0x000fe200020e044c */
[----:B------:R-:W-:-:S03]  /*83d0*/  IADD3 R30, P1, PT, R89, R68, RZ ;  /* 0x00000044591e7210 */ /* 0x000fc60007f3e0ff */
[----:B------:R-:W-:Y:S01]  /*83e0*/  IMAD.IADD R70, R29, 0x1, R75 ;  /* 0x000000011d467824 */ /* 0x000fe200078e024b */
[----:B------:R-:W-:Y:S01]  /*83f0*/  IADD3 R66, P4, P6, R28, R76, R73 ;  /* 0x0000004c1c427210 */ /* 0x000fe20007e9e049 */
[----:B------:R-:W-:Y:S02]  /*8400*/  IMAD.X R68, R67, 0x1, R69, P1 ;  /* 0x0000000143447824 */ /* 0x000fe400008e0645 */
[----:B------:R-:W-:Y:S01]  /*8410*/  IMAD.MOV.U32 R64, RZ, RZ, R33 ;  /* 0x000000ffff407224 */ /* 0x000fe200078e0021 */
[----:B------:R-:W-:Y:S01]  /*8420*/  IADD3.X R75, PT, PT, R70, R77, RZ, P4, P6 ;  /* 0x0000004d464b7210 */ /* 0x000fe200027ec4ff */
[----:B------:R-:W-:Y:S01]  /*8430*/  IMAD.WIDE.U32 R32, R85, R82, RZ ;  /* 0x0000005255207225 */ /* 0x000fe200078e00ff */
[----:B------:R-:W-:Y:S02]  /*8440*/  IADD3 R34, P6, PT, R30, R31, RZ ;  /* 0x0000001f1e227210 */ /* 0x000fe40007fde0ff */
[----:B------:R-:W-:Y:S01]  /*8450*/  ISETP.GE.U32.AND.EX P1, PT, R70, R71, PT, P0 ;  /* 0x000000474600720c */ /* 0x000fe20003f26100 */
[----:B------:R-:W-:Y:S01]  /*8460*/  IMAD.WIDE.U32.X R72, R87, R83, R64, P5 ;  /* 0x0000005357487225 */ /* 0x000fe200028e0440 */
[----:B------:R-:W-:-:S02]  /*8470*/  ISETP.GE.U32.AND P4, PT, R66, R28, PT ;  /* 0x0000001c4200720c */ /* 0x000fc40003f86070 */
[----:B------:R-:W-:Y:S01]  /*8480*/  SEL R69, RZ, 0x1, P1 ;  /* 0x00000001ff457807 */ /* 0x000fe20000800000 */
[----:B------:R-:W-:Y:S01]  /*8490*/  IMAD.X R74, RZ, RZ, R68, P6 ;  /* 0x000000ffff4a7224 */ /* 0x000fe200030e0644 */
[----:B------:R-:W-:Y:S01]  /*84a0*/  ISETP.GE.U32.AND P1, PT, R34, R30, PT ;  /* 0x0000001e2200720c */ /* 0x000fe20003f26070 */
[----:B------:R-:W-:Y:S01]  /*84b0*/  IMAD.WIDE.U32 R28, P6, R84, R83, R32 ;  /* 0x00000053541c7225 */ /* 0x000fe200078c0020 */
[----:B------:R-:W-:Y:S02]  /*84c0*/  ISETP.LT.U32.AND P0, PT, R30, R89, PT ;  /* 0x000000591e00720c */ /* 0x000fe40003f01070 */
[----:B------:R-:W-:Y:S01]  /*84d0*/  ISETP.GE.U32.AND.EX P1, PT, R74, R68, PT, P1 ;  /* 0x000000444a00720c */ /* 0x000fe20003f26110 */
[----:B------:R-:W-:Y:S01]  /*84e0*/  IMAD.WIDE.U32 R30, R84, R82, RZ ;  /* 0x00000052541e7225 */ /* 0x000fe200078e00ff */
[----:B------:R-:W-:Y:S02]  /*84f0*/  ISETP.GE.U32.AND.EX P4, PT, R75, R70, PT, P4 ;  /* 0x000000464b00720c */ /* 0x000fe40003f86140 */
[----:B------:R-:W-:Y:S01]  /*8500*/  ISETP.LT.U32.OR.EX P0, PT, R68, R67, !P1, P0 ;  /* 0x000000434400720c */ /* 0x000fe20004f01500 */
[----:B------:R-:W-:Y:S01]  /*8510*/  IMAD.WIDE.U32 R32, R85, R84, RZ ;  /* 0x0000005455207225 */ /* 0x000fe200078e00ff */
[----:B------:R-:W-:-:S02]  /*8520*/  IADD3 RZ, P5, PT, R31, R28, RZ ;  /* 0x0000001c1fff7210 */ /* 0x000fc40007fbe0ff */
[----:B------:R-:W-:Y:S01]  /*8530*/  SEL R67, RZ, 0x1, P4 ;  /* 0x00000001ff437807 */ /* 0x000fe20002000000 */
[----:B------:R-:W-:Y:S01]  /*8540*/  IMAD.X R65, RZ, RZ, RZ, P6 ;  /* 0x000000ffff417224 */ /* 0x000fe200030e06ff */
[----:B------:R-:W-:Y:S01]  /*8550*/  SEL R77, RZ, 0x1, !P0 ;  /* 0x00000001ff4d7807 */ /* 0x000fe20004000000 */
[----:B------:R-:W-:Y:S01]  /*8560*/  IMAD.WIDE.U32 R30, P1, R84, R85, R32 ;  /* 0x00000055541e7225 */ /* 0x000fe20007820020 */
[----:B------:R-:W-:Y:S02]  /*8570*/  SHF.L.W.U32.HI R32, R95, 0x1, R66 ;  /* 0x000000015f207819 */ /* 0x000fe40000010e42 */
[----:B------:R-:W-:Y:S01]  /*8580*/  SHF.L.W.U32.HI R33, R66, 0x1, R75 ;  /* 0x0000000142217819 */ /* 0x000fe20000010e4b */
[----:B------:R-:W-:Y:S01]  /*8590*/  IMAD.MOV.U32 R64, RZ, RZ, R29 ;  /* 0x000000ffff407224 */ /* 0x000fe200078e001d */
[----:B------:R-:W-:Y:S01]  /*85a0*/  IADD3 R28, P4, P6, R67, R72, R69 ;  /* 0x00000048431c7210 */ /* 0x000fe20007e9e045 */
[----:B------:R-:W-:-:S03]  /*85b0*/  IMAD.WIDE.U32 R66, R84, R84, RZ ;  /* 0x0000005454427225 */ /* 0x000fc600078e00ff */
[----:B------:R-:W-:Y:S01]  /*85c0*/  IADD3.X R29, PT, PT, RZ, R73, RZ, P4, P6 ;  /* 0x00000049ff1d7210 */ /* 0x000fe200027ec4ff */
[----:B------:R-:W-:-:S04]  /*85d0*/  IMAD.WIDE.U32 R70, R84, R84, R32 ;  /* 0x0000005454467225 */ /* 0x000fc800078e0020 */
[----:B------:R-:W-:Y:S01]  /*85e0*/  IMAD.X R69, RZ, RZ, RZ, P1 ;  /* 0x000000ffff457224 */ /* 0x000fe200008e06ff */
[----:B------:R-:W-:Y:S01]  /*85f0*/  ISETP.LT.U32.AND P4, PT, R70, R32, PT ;  /* 0x000000204600720c */ /* 0x000fe20003f81070 */
[----:B------:R-:W-:Y:S01]  /*8600*/  IMAD R32, R83, R84, RZ ;  /* 0x0000005453207224 */ /* 0x000fe200078e02ff */
[----:B------:R-:W-:Y:S01]  /*8610*/  IADD3 R77, P0, PT, R77, R70, RZ ;  /* 0x000000464d4d7210 */ /* 0x000fe20007f1e0ff */
[----:B------:R-:W-:Y:S01]  /*8620*/  IMAD.IADD R72, R30, 0x1, R71 ;  /* 0x000000011e487824 */ /* 0x000fe200078e0247 */
[----:B------:R-:W-:Y:S01]  /*8630*/  IADD3 RZ, P1, PT, R67, R30, RZ ;  /* 0x0000001e43ff7210 */ /* 0x000fe20007f3e0ff */
[----:B------:R-:W-:Y:S01]  /*8640*/  IMAD.MOV.U32 R68, RZ, RZ, R31 ;  /* 0x000000ffff447224 */ /* 0x000fe200078e001f */
[----:B------:R-:W-:Y:S01]  /*8650*/  ISETP.GE.U32.AND P6, PT, R77, R70, PT ;  /* 0x000000464d00720c */ /* 0x000fe20003fc6070 */
[----:B------:R-:W-:-:S04]  /*8660*/  IMAD.WIDE.U32 R30, R84, R82, R28 ;  /* 0x00000052541e7225 */ /* 0x000fc800078e001c */
[----:B------:R-:W-:Y:S01]  /*8670*/  IMAD R89, R85, R82, R32 ;  /* 0x0000005255597224 */ /* 0x000fe200078e0220 */
        /* <DEDUP_REMOVED lines=10> */
[-C--:B------:R-:W-:Y:S01]  /*8720*/  IMAD.WIDE.U32.X R70, R85, R83.reuse, R64, P5 ;  /* 0x0000005355467225 */ /* 0x080fe200028e0440 */
[----:B------:R-:W-:Y:S02]  /*8730*/  IADD3 R28, P0, PT, R75, R68, RZ ;  /* 0x000000444b1c7210 */ /* 0x000fe40007f1e0ff */
[----:B------:R-:W-:Y:S01]  /*8740*/  SEL R29, RZ, 0x1, !P4 ;  /* 0x00000001ff1d7807 */ /* 0x000fe20006000000 */
[----:B------:R-:W-:Y:S01]  /*8750*/  IMAD.WIDE.U32 R66, P5, R82, R83, R66 ;  /* 0x0000005352427225 */ /* 0x000fe200078a0042 */
[----:B------:R-:W-:Y:S02]  /*8760*/  SHF.L.W.U32.HI R68, R30, 0x1, R89 ;  /* 0x000000011e447819 */ /* 0x000fe40000010e59 */
[----:B------:R-:W-:Y:S01]  /*8770*/  IADD3 R70, P4, PT, R31, R70, RZ ;  /* 0x000000461f467210 */ /* 0x000fe20007f9e0ff */
[----:B------:R-:W-:Y:S01]  /*8780*/  IMAD.X R33, RZ, RZ, RZ, P5 ;  /* 0x000000ffff217224 */ /* 0x000fe200028e06ff */
[----:B------:R-:W-:Y:S01]  /*8790*/  IADD3 R80, P5, PT, R28, R29, RZ ;  /* 0x0000001d1c507210 */ /* 0x000fe20007fbe0ff */
[----:B------:R-:W-:Y:S01]  /*87a0*/  IMAD.X R69, R68, 0x1, R69, P0 ;  /* 0x0000000144457824 */ /* 0x000fe200000e0645 */
[----:B------:R-:W-:Y:S01]  /*87b0*/  ISETP.LT.U32.AND P0, PT, R28, R75, PT ;  /* 0x0000004b1c00720c */ /* 0x000fe20003f01070 */
[----:B------:R-:W-:-:S04]  /*87c0*/  IMAD.WIDE.U32 R64, R82, R82, RZ ;  /* 0x0000005252407225 */ /* 0x000fc800078e00ff */
[----:B------:R-:W-:Y:S01]  /*87d0*/  IMAD.X R87, RZ, RZ, R71, P4 ;  /* 0x000000ffff577224 */ /* 0x000fe200020e0647 */
[----:B------:R-:W-:Y:S01]  /*87e0*/  ISETP.GE.U32.AND P4, PT, R80, R28, PT ;  /* 0x0000001c5000720c */ /* 0x000fe20003f86070 */
[----:B------:R-:W-:Y:S01]  /*87f0*/  IMAD.X R75, RZ, RZ, R69, P5 ;  /* 0x000000ffff4b7224 */ /* 0x000fe200028e0645 */
[----:B------:R-:W-:Y:S01]  /*8800*/  IADD3 RZ, P1, PT, R65, R66, RZ ;  /* 0x0000004241ff7210 */ /* 0x000fe20007f3e0ff */
[----:B------:R-:W-:Y:S01]  /*8810*/  IMAD.WIDE.U32 R64, R73, 0x3d1, RZ ;  /* 0x000003d149407825 */ /* 0x000fe200078e00ff */
[----:B------:R-:W-:Y:S02]  /*8820*/  SHF.L.W.U32.HI R28, R89, 0x1, R70 ;  /* 0x00000001591c7819 */ /* 0x000fe40000010e46 */
[----:B------:R-:W-:Y:S01]  /*8830*/  ISETP.GE.U32.AND.EX P4, PT, R75, R69, PT, P4 ;  /* 0x000000454b00720c */ /* 0x000fe20003f86140 */
[----:B------:R-:W-:Y:S01]  /*8840*/  IMAD.MOV.U32 R32, RZ, RZ, R67 ;  /* 0x000000ffff207224 */ /* 0x000fe200078e0043 */
[----:B------:R-:W-:Y:S01]  /*8850*/  SHF.L.W.U32.HI R29, R70, 0x1, R87 ;  /* 0x00000001461d7819 */ /* 0x000fe20000010e57 */
[----:B------:R-:W-:Y:S01]  /*8860*/  IMAD.WIDE.U32 R30, R77, 0x3d1, RZ ;  /* 0x000003d14d1e7825 */ /* 0x000fe200078e00ff */
[----:B------:R-:W-:-:S03]  /*8870*/  ISETP.LT.U32.OR.EX P0, PT, R69, R68, !P4, P0 ;  /* 0x000000444500720c */ /* 0x000fc60006701500 */
        /* <DEDUP_REMOVED lines=11> */
[----:B------:R-:W-:-:S04]  /*8930*/  IMAD.WIDE.U32 R30, R75, 0x3d1, RZ ;  /* 0x000003d14b1e7825 */ /* 0x000fc800078e00ff */
[----:B------:R-:W-:Y:S01]  /*8940*/  IMAD.X R69, RZ, RZ, R76, P1 ;  /* 0x000000ffff457224 */ /* 0x000fe200008e064c */
[----:B------:R-:W-:Y:S01]  /*8950*/  ISETP.GE.U32.AND P1, PT, R85, R68, PT ;  /* 0x000000445500720c */ /* 0x000fe20003f26070 */
[----:B------:R-:W-:Y:S02]  /*8960*/  IMAD.MOV.U32 R66, RZ, RZ, R65 ;  /* 0x000000ffff427224 */ /* 0x000fe400078e0041 */
[----:B------:R-:W-:Y:S01]  /*8970*/  IMAD.X R71, R72, 0x1, R77, P5 ;  /* 0x0000000148477824 */ /* 0x000fe200028e064d */
[----:B------:R-:W-:Y:S01]  /*8980*/  ISETP.GE.U32.AND.EX P1, PT, R69, R76, PT, P1 ;  /* 0x0000004c4500720c */ /* 0x000fe20003f26110 */
[----:B------:R-:W-:-:S03]  /*8990*/  IMAD.WIDE.U32.X R66, RZ, R73, R66, P6 ;  /* 0x00000049ff427225 */ /* 0x000fc600030e0442 */
[----:B------:R-:W-:Y:S01]  /*89a0*/  ISETP.LT.U32.OR.EX P0, PT, R76, R29, !P1, P0 ;  /* 0x0000001d4c00720c */ /* 0x000fe20004f01500 */
[----:B------:R-:W-:Y:S01]  /*89b0*/  IMAD.WIDE.U32 R64, R80, 0x3d1, RZ ;  /* 0x000003d150407825 */ /* 0x000fe200078e00ff */
[----:B------:R-:W-:Y:S02]  /*89c0*/  ISETP.GE.U32.AND.EX P4, PT, R71, R72, PT, P4 ;  /* 0x000000484700720c */ /* 0x000fe40003f86140 */
[----:B------:R-:W-:Y:S01]  /*89d0*/  SHF.R.U32.HI R76, RZ, 0x1f, R87 ;  /* 0x0000001fff4c7819 */ /* 0x000fe20000011657 */
[----:B------:R-:W-:Y:S01]  /*89e0*/  IMAD.WIDE.U32 R30, P5, RZ, R80, R30 ;  /* 0x00000050ff1e7225 */ /* 0x000fe200078a001e */
[----:B------:R-:W-:Y:S02]  /*89f0*/  IADD3 R66, P1, PT, R66, R64, RZ ;  /* 0x0000004042427210 */ /* 0x000fe40007f3e0ff */
[----:B------:R-:W-:Y:S01]  /*8a00*/  SEL R68, RZ, 0x1, P4 ;  /* 0x00000001ff447807 */ /* 0x000fe20002000000 */
[----:B------:R-:W-:Y:S01]  /*8a10*/  IMAD.X R29, RZ, RZ, RZ, P5 ;  /* 0x000000ffff1d7224 */ /* 0x000fe200028e06ff */
[----:B------:R-:W-:Y:S01]  /*8a20*/  IADD3 R30, P6, PT, R65, R30, RZ ;  /* 0x0000001e411e7210 */ /* 0x000fe20007fde0ff */
[----:B------:R-:W-:Y:S01]  /*8a30*/  IMAD.MOV.U32 R28, RZ, RZ, R31 ;  /* 0x000000ffff1c7224 */ /* 0x000fe200078e001f */
[----:B------:R-:W-:-:S02]  /*8a40*/  IADD3 R73, P5, PT, R66, R73, RZ ;  /* 0x0000004942497210 */ /* 0x000fc40007fbe0ff */
[----:B------:R-:W-:Y:S01]  /*8a50*/  ISETP.GE.U32.AND P4, PT, R66, R64, PT ;  /* 0x000000404200720c */ /* 0x000fe20003f86070 */
[----:B------:R-:W-:Y:S01]  /*8a60*/  IMAD.X R77, R30, 0x1, R67, P1 ;  /* 0x000000011e4d7824 */ /* 0x000fe200008e0643 */
[----:B------:R-:W-:Y:S01]  /*8a70*/  SEL R31, RZ, 0x1, !P0 ;  /* 0x00000001ff1f7807 */ /* 0x000fe20004000000 */
[----:B------:R-:W-:Y:S01]  /*8a80*/  IMAD.WIDE.U32.X R28, RZ, R75, R28, P6 ;  /* 0x0000004bff1c7225 */ /* 0x000fe200030e041c */
[C---:B------:R-:W-:Y:S02]  /*8a90*/  IADD3 R68, P6, PT, R73.reuse, R68, RZ ;  /* 0x0000004449447210 */ /* 0x040fe40007fde0ff */
[----:B------:R-:W-:Y:S01]  /*8aa0*/  ISETP.LT.U32.AND P0, PT, R73, R66, PT ;  /* 0x000000424900720c */ /* 0x000fe20003f01070 */
[C---:B------:R-:W-:Y:S01]  /*8ab0*/  IMAD.X R66, R77.reuse, 0x1, R80, P5 ;  /* 0x000000014d427824 */ /* 0x040fe200028e0650 */
[----:B------:R-:W-:Y:S01]  /*8ac0*/  ISETP.GE.U32.AND.EX P4, PT, R77, R30, PT, P4 ;  /* 0x0000001e4d00720c */ /* 0x000fe20003f86140 */
[----:B------:R-:W-:Y:S01]  /*8ad0*/  IMAD.WIDE.U32 R64, R69, 0x3d1, RZ ;  /* 0x000003d145407825 */ /* 0x000fe200078e00ff */
[----:B------:R-:W-:-:S02]  /*8ae0*/  ISETP.GE.U32.AND P1, PT, R68, R73, PT ;  /* 0x000000494400720c */ /* 0x000fc40003f26070 */
[----:B------:R-:W-:Y:S01]  /*8af0*/  SEL R73, RZ, 0x1, P4 ;  /* 0x00000001ff497807 */ /* 0x000fe20002000000 */
        /* <DEDUP_REMOVED lines=29> */
[----:B------:R-:W-:Y:S02]  /*8cd0*/  IADD3 R64, P5, PT, R31, R28, RZ ;  /* 0x0000001c1f407210 */ /* 0x000fe40007fbe0ff */
[----:B------:R-:W-:Y:S02]  /*8ce0*/  SEL R31, RZ, 0x1, !P0 ;  /* 0x00000001ff1f7807 */ /* 0x000fe40004000000 */
[----:B------:R-:W-:Y:S02]  /*8cf0*/  IADD3 R28, P0, PT, R75, R69, RZ ;  /* 0x000000454b1c7210 */ /* 0x000fe40007f1e0ff */
[----:B------:R-:W-:-:S02]  /*8d00*/  IADD3.X R33, PT, PT, R64, R33, RZ, P4, P6 ;  /* 0x0000002140217210 */ /* 0x000fc400027ec4ff */
[C---:B------:R-:W-:Y:S01]  /*8d10*/  IADD3 R69, P4, PT, R28.reuse, R31, RZ ;  /* 0x0000001f1c457210 */ /* 0x040fe20007f9e0ff */
[----:B------:R-:W-:Y:S02]  /*8d20*/  IMAD.X R31, RZ, RZ, RZ, P1 ;  /* 0x000000ffff1f7224 */ /* 0x000fe400008e06ff */
[----:B------:R-:W-:Y:S01]  /*8d30*/  IMAD.X R32, R33, 0x1, R76, P0 ;  /* 0x0000000121207824 */ /* 0x000fe200000e064c */
[----:B------:R-:W-:Y:S01]  /*8d40*/  ISETP.GE.U32.AND P0, PT, R75, R30, PT ;  /* 0x0000001e4b00720c */ /* 0x000fe20003f06070 */
[----:B------:R-:W-:Y:S01]  /*8d50*/  IMAD.MOV.U32 R30, RZ, RZ, R29 ;  /* 0x000000ffff1e7224 */ /* 0x000fe200078e001d */
[----:B------:R-:W-:Y:S01]  /*8d60*/  ISETP.GE.U32.AND P1, PT, R69, R28, PT ;  /* 0x0000001c4500720c */ /* 0x000fe20003f26070 */
[----:B------:R-:W-:Y:S01]  /*8d70*/  IMAD.X R73, RZ, RZ, R32, P4 ;  /* 0x000000ffff497224 */ /* 0x000fe200020e0620 */
[----:B------:R-:W-:Y:S01]  /*8d80*/  ISETP.GE.U32.AND.EX P0, PT, R33, R64, PT, P0 ;  /* 0x000000402100720c */ /* 0x000fe20003f06100 */
[----:B------:R-:W-:Y:S01]  /*8d90*/  IMAD.WIDE.U32.X R30, RZ, R83, R30, P5 ;  /* 0x00000053ff1e7225 */ /* 0x000fe200028e041e */
[----:B------:R-:W-:-:S02]  /*8da0*/  ISETP.LT.U32.AND P4, PT, R28, R75, PT ;  /* 0x0000004b1c00720c */ /* 0x000fc40003f81070 */
[----:B------:R-:W-:Y:S02]  /*8db0*/  ISETP.GE.U32.AND.EX P1, PT, R73, R32, PT, P1 ;  /* 0x000000204900720c */ /* 0x000fe40003f26110 */
[----:B------:R-:W-:Y:S02]  /*8dc0*/  SEL R29, RZ, 0x1, P0 ;  /* 0x00000001ff1d7807 */ /* 0x000fe40000000000 */
        /* <DEDUP_REMOVED lines=61> */
.L_x_715:
[----:B------:R-:W-:-:S04]  /*91a0*/  IMAD.WIDE.U32 R28, R96, R96, R70 ;  /* 0x00000060601c7225 */ /* 0x000fc800078e0046 */
[----:B------:R-:W-:Y:S01]  /*91b0*/  IMAD.IADD R32, R24, 0x1, R29 ;  /* 0x0000000118207824 */ /* 0x000fe200078e021d */
[----:B------:R-:W-:Y:S01]  /*91c0*/  ISETP.GE.U32.AND P0, PT, R28, R70, PT ;  /* 0x000000461c00720c */ /* 0x000fe20003f06070 */
[----:B------:R-:W-:Y:S01]  /*91d0*/  IMAD.MOV.U32 R25, RZ, RZ, RZ ;  /* 0x000000ffff197224 */ /* 0x000fe200078e00ff */
[----:B------:R-:W-:Y:S01]  /*91e0*/  IADD3 R24, P1, PT, R68, R21, RZ ;  /* 0x0000001544187210 */ /* 0x000fe20007f3e0ff */
[----:B------:R-:W-:Y:S01]  /*91f0*/  IMAD.MOV.U32 R33, RZ, RZ, R28 ;  /* 0x000000ffff217224 */ /* 0x000fe200078e001c */
[----:B------:R-:W-:-:S03]  /*9200*/  ISETP.GE.U32.AND.EX P0, PT, R32, R71, PT, P0 ;  /* 0x000000472000720c */ /* 0x000fc60003f06100 */
[----:B------:R-:W-:Y:S01]  /*9210*/  IMAD.X R22, R67, 0x1, R22, P1 ;  /* 0x0000000143167824 */ /* 0x000fe200008e0616 */
[----:B------:R-:W-:Y:S02]  /*9220*/  SEL R21, RZ, 0x1, P0 ;  /* 0x00000001ff157807 */ /* 0x000fe40000000000 */
[C---:B------:R-:W-:Y:S02]  /*9230*/  ISETP.LT.U32.AND P1, PT, R24.reuse, R68, PT ;  /* 0x000000441800720c */ /* 0x040fe40003f21070 */
        /* <DEDUP_REMOVED lines=47> */
.L_x_716:
        /* <DEDUP_REMOVED lines=26> */
[----:B------:R-:W-:Y:S02]  /*96d0*/  IADD3 R26, P0, PT, R66, R73, RZ ;  /* 0x00000049421a7210 */ /* 0x000fe40007f1e0ff */
[----:B------:R-:W-:Y:S02]  /*96e0*/  ISETP.LT.U32.OR.EX P5, PT, R22, UR31, !P6, P5 ;  /* 0x0000001f16007c0c */ /* 0x000fe4000f7a1550 */
[----:B------:R-:W-:Y:S01]  /*96f0*/  SEL R22, RZ, 0xffffffff, !P4 ;  /* 0xffffffffff167807 */ /* 0x000fe20006000000 */
[----:B------:R-:W-:Y:S01]  /*9700*/  IMAD.X R66, R66, 0x1, R75, P0 ;  /* 0x0000000142427824 */ /* 0x000fe200000e064b */
[----:B------:R-:W-:Y:S02]  /*9710*/  SEL R21, RZ, 0xffffffff, !P5 ;  /* 0xffffffffff157807 */ /* 0x000fe40006800000 */
[----:B------:R-:W-:-:S02]  /*9720*/  IADD3 R89, P4, PT, R22, R65, RZ ;  /* 0x0000004116597210 */ /* 0x000fc40007f9e0ff */
[----:B------:R-:W-:Y:S02]  /*9730*/  IADD3 R34, P5, PT, R21, R34, RZ ;  /* 0x0000002215227210 */ /* 0x000fe40007fbe0ff */
[----:B------:R-:W-:Y:S01]  /*9740*/  ISETP.GT.U32.AND P0, PT, R89, UR30, PT ;  /* 0x0000001e59007c0c */ /* 0x000fe2000bf04070 */
[----:B------:R-:W-:Y:S01]  /*9750*/  IMAD.X R22, R22, 0x1, R67, P4 ;  /* 0x0000000116167824 */ /* 0x000fe200020e0643 */
[----:B------:R-:W-:Y:S01]  /*9760*/  SEL R64, RZ, 0xffffffff, !P1 ;  /* 0xffffffffff407807 */ /* 0x000fe20004800000 */
[----:B------:R-:W-:Y:S01]  /*9770*/  IMAD.X R68, R21, 0x1, R68, P5 ;  /* 0x0000000115447824 */ /* 0x000fe200028e0644 */
[----:B------:R-:W-:Y:S01]  /*9780*/  ISETP.NE.U32.AND P1, PT, R34, RZ, PT ;  /* 0x000000ff2200720c */ /* 0x000fe20003f25070 */
[----:B------:R-:W-:Y:S01]  /*9790*/  IMAD.MOV.U32 R21, RZ, RZ, R26 ;  /* 0x000000ffff157224 */ /* 0x000fe200078e001a */
[----:B------:R-:W-:Y:S02]  /*97a0*/  ISETP.GT.U32.AND.EX P0, PT, R22, UR31, PT, P0 ;  /* 0x0000001f16007c0c */ /* 0x000fe4000bf04100 */
[----:B------:R-:W-:-:S02]  /*97b0*/  IADD3 R33, P4, PT, R33, -R24, RZ ;  /* 0x8000001821217210 */ /* 0x000fc40007f9e0ff */
[----:B------:R-:W-:Y:S02]  /*97c0*/  ISETP.NE.OR.EX P0, PT, R68, RZ, P0, P1 ;  /* 0x000000ff4400720c */ /* 0x000fe40000705710 */
[----:B------:R-:W-:Y:S01]  /*97d0*/  IADD3 R81, P5, PT, R64, R69, RZ ;  /* 0x0000004540517210 */ /* 0x000fe20007fbe0ff */
[----:B------:R-:W-:-:S04]  /*97e0*/  IMAD.X R32, R32, 0x1, ~R25, P4 ;  /* 0x0000000120207824 */ /* 0x000fc800020e0e19 */
        /* <DEDUP_REMOVED lines=19> */
.L_x_718:
        /* <DEDUP_REMOVED lines=57> */
.L_x_719:
        /* <DEDUP_REMOVED lines=28> */
.L_x_717:
        /* <DEDUP_REMOVED lines=53> */
.L_x_720:
        /* <DEDUP_REMOVED lines=16> */
[----:B------:R-:W-:Y:S01]  /*a2c0*/  SEL R28, RZ, 0xffffffff, !P1 ;  /* 0xffffffffff1c7807 */ /* 0x000fe20004800000 */
[----:B------:R-:W-:Y:S01]  /*a2d0*/  IMAD.X R65, R70, 0x1, ~R29, P4 ;  /* 0x0000000146417824 */ /* 0x000fe200020e0e1d */
[----:B------:R-:W-:-:S02]  /*a2e0*/  ISETP.GE.U32.AND P4, PT, R31, R26, PT ;  /* 0x0000001a1f00720c */ /* 0x000fc40003f86070 */
[----:B------:R-:W-:Y:S02]  /*a2f0*/  IADD3 R34, P0, PT, R34, -R24, RZ ;  /* 0x8000001822227210 */ /* 0x000fe40007f1e0ff */
[----:B------:R-:W-:-:S04]  /*a300*/  ISETP.GE.U32.AND.EX P4, PT, R65, RZ, PT, P4 ;  /* 0x000000ff4100720c */ /* 0x000fc80003f86140 */
[----:B------:R-:W-:Y:S02]  /*a310*/  ISETP.LT.U32.OR.EX P4, PT, R70, R29, !P4, P5 ;  /* 0x0000001d4600720c */ /* 0x000fe40006781550 */
[----:B------:R-:W-:Y:S02]  /*a320*/  IADD3 R29, P1, PT, R30, R67, RZ ;  /* 0x000000431e1d7210 */ /* 0x000fe40007f3e0ff */
[----:B------:R-:W-:Y:S02]  /*a330*/  SEL R26, RZ, 0xffffffff, !P4 ;  /* 0xffffffffff1a7807 */ /* 0x000fe40006000000 */
[----:B------:R-:W-:Y:S01]  /*a340*/  IADD3 R24, P4, PT, R28, R31, RZ ;  /* 0x0000001f1c187210 */ /* 0x000fe20007f9e0ff */
[----:B------:R-:W-:Y:S01]  /*a350*/  IMAD.X R31, R74, 0x1, ~R25, P0 ;  /* 0x000000014a1f7824 */ /* 0x000fe200000e0e19 */
[----:B------:R-:W-:Y:S01]  /*a360*/  IADD3 R71, P5, P6, R26, -UR30, R71 ;  /* 0x8000001e1a477c10 */ /* 0x000fe2000febe047 */
[----:B------:R-:W-:Y:S02]  /*a370*/  IMAD.X R30, R30, 0x1, R69, P1 ;  /* 0x000000011e1e7824 */ /* 0x000fe400008e0645 */
[----:B------:R-:W-:Y:S01]  /*a380*/  IMAD.X R25, R28, 0x1, R65, P4 ;  /* 0x000000011c197824 */ /* 0x000fe200020e0641 */
[----:B------:R-:W-:Y:S01]  /*a390*/  IADD3.X R68, PT, PT, R26, ~UR31, R68, P5, P6 ;  /* 0x8000001f1a447c10 */ /* 0x000fe2000afec444 */
[----:B------:R-:W-:-:S02]  /*a3a0*/  IMAD.MOV.U32 R65, RZ, RZ, R29 ;  /* 0x000000ffff417224 */ /* 0x000fc400078e001d */
[----:B------:R-:W-:Y:S02]  /*a3b0*/  IMAD.MOV.U32 R72, RZ, RZ, R30 ;  /* 0x000000ffff487224 */ /* 0x000fe400078e001e */
[----:B------:R-:W-:Y:S02]  /*a3c0*/  IMAD.MOV.U32 R73, RZ, RZ, R24 ;  /* 0x000000ffff497224 */ /* 0x000fe400078e0018 */
[----:B------:R-:W-:-:S07]  /*a3d0*/  IMAD.MOV.U32 R70, RZ, RZ, R25 ;  /* 0x000000ffff467224 */ /* 0x000fce00078e0019 */
.L_x_721:
[----:B------:R-:W-:-:S04]  /*a3e0*/  IADD3 R80, P1, PT, R33, R34, RZ ;  /* 0x0000002221507210 */ /* 0x000fc80007f3e0ff */
        /* <DEDUP_REMOVED lines=52> */
.L_x_722:
        /* <DEDUP_REMOVED lines=14> */
[----:B------:R-:W-:-:S03]  /*a810*/  SEL R26, RZ, 0x1, !P1 ;  /* 0x00000001ff1a7807 */ /* 0x000fc60004800000 */
[----:B------:R-:W-:Y:S01]  /*a820*/  IMAD.X R33, R34, 0x1, ~R29, P4 ;  /* 0x0000000122217824 */ /* 0x000fe200020e0e1d */
[----:B------:R-:W-:Y:S02]  /*a830*/  ISETP.GE.U32.AND P4, PT, R31, R26, PT ;  /* 0x0000001a1f00720c */ /* 0x000fe40003f86070 */
[----:B------:R-:W-:Y:S02]  /*a840*/  SEL R26, RZ, 0xffffffff, P0 ;  /* 0xffffffffff1a7807 */ /* 0x000fe40000000000 */
[----:B------:R-:W-:Y:S02]  /*a850*/  ISETP.GE.U32.AND.EX P4, PT, R33, RZ, PT, P4 ;  /* 0x000000ff2100720c */ /* 0x000fe40003f86140 */
[----:B------:R-:W-:Y:S02]  /*a860*/  IADD3 R80, P0, PT, R80, -R24, RZ ;  /* 0x8000001850507210 */ /* 0x000fe40007f1e0ff */
[----:B------:R-:W-:Y:S02]  /*a870*/  ISETP.LT.U32.OR.EX P4, PT, R34, R29, !P4, P5 ;  /* 0x0000001d2200720c */ /* 0x000fe40006781550 */
[----:B------:R-:W-:Y:S01]  /*a880*/  SEL R34, RZ, 0xffffffff, !P1 ;  /* 0xffffffffff227807 */ /* 0x000fe20004800000 */
[----:B------:R-:W-:Y:S01]  /*a890*/  IMAD.X R88, R88, 0x1, ~R25, P0 ;  /* 0x0000000158587824 */ /* 0x000fe200000e0e19 */
[----:B------:R-:W-:-:S02]  /*a8a0*/  SEL R21, RZ, 0xffffffff, !P4 ;  /* 0xffffffffff157807 */ /* 0x000fc40006000000 */
[----:B------:R-:W-:Y:S02]  /*a8b0*/  IADD3 R24, P1, PT, R26, R65, RZ ;  /* 0x000000411a187210 */ /* 0x000fe40007f3e0ff */
[----:B------:R-:W-:Y:S02]  /*a8c0*/  IADD3 R81, P4, PT, R34, R31, RZ ;  /* 0x0000001f22517210 */ /* 0x000fe40007f9e0ff */
[C---:B------:R-:W-:Y:S01]  /*a8d0*/  IADD3 R89, P5, P6, R21.reuse, -UR30, R89 ;  /* 0x8000001e15597c10 */ /* 0x040fe2000febe059 */
[----:B------:R-:W-:Y:S02]  /*a8e0*/  IMAD.X R26, R26, 0x1, R67, P1 ;  /* 0x000000011a1a7824 */ /* 0x000fe400008e0643 */
[----:B------:R-:W-:Y:S01]  /*a8f0*/  IMAD.X R34, R34, 0x1, R33, P4 ;  /* 0x0000000122227824 */ /* 0x000fe200020e0621 */
[----:B------:R-:W-:Y:S01]  /*a900*/  IADD3.X R22, PT, PT, R21, ~UR31, R22, P5, P6 ;  /* 0x8000001f15167c10 */ /* 0x000fe2000afec416 */
[----:B------:R-:W-:-:S08]  /*a910*/  IMAD.MOV.U32 R21, RZ, RZ, R24 ;  /* 0x000000ffff157224 */ /* 0x000fd000078e0018 */
.L_x_723:
        /* <DEDUP_REMOVED lines=26> */
[-C--:B------:R-:W-:Y:S02]  /*aac0*/  IMAD R71, R89, R88.reuse, R24 ;  /* 0x0000005859477224 */ /* 0x080fe400078e0218 */
[----:B------:R-:W-:-:S04]  /*aad0*/  IMAD.WIDE.U32.X R68, R34, R88, R68, P1 ;  /* 0x0000005822447225 */ /* 0x000fc800008e0444 */
[----:B------:R-:W-:Y:S01]  /*aae0*/  IMAD.WIDE.U32 R64, R80, R89, RZ ;  /* 0x0000005950407225 */ /* 0x000fe200078e00ff */
[----:B------:R-:W-:-:S03]  /*aaf0*/  IADD3 R68, P0, P6, R30, R68, R73 ;  /* 0x000000441e447210 */ /* 0x000fc60007e1e049 */
[----:B------:R-:W-:-:S04]  /*ab00*/  IMAD.WIDE.U32 R32, P5, R22, R80, R32 ;  /* 0x0000005016207225 */ /* 0x000fc800078a0020 */
[----:B------:R-:W-:Y:S01]  /*ab10*/  IMAD.IADD R71, R31, 0x1, R71 ;  /* 0x000000011f477824 */ /* 0x000fe200078e0247 */
[----:B------:R-:W-:Y:S01]  /*ab20*/  IADD3 RZ, P1, PT, R65, R32, RZ ;  /* 0x0000002041ff7210 */ /* 0x000fe20007f3e0ff */
[----:B------:R-:W-:-:S03]  /*ab30*/  IMAD.WIDE.U32 R66, R80, R80, RZ ;  /* 0x0000005050427225 */ /* 0x000fc600078e00ff */
[----:B------:R-:W-:Y:S01]  /*ab40*/  IADD3.X R69, PT, PT, R71, R69, RZ, P0, P6 ;  /* 0x0000004547457210 */ /* 0x000fe200007ec4ff */
[----:B------:R-:W-:Y:S01]  /*ab50*/  IMAD.WIDE.U32 R28, P4, R80, R88, R28 ;  /* 0x00000058501c7225 */ /* 0x000fe2000788001c */
[----:B------:R-:W-:-:S03]  /*ab60*/  ISETP.GE.U32.AND P0, PT, R68, R30, PT ;  /* 0x0000001e4400720c */ /* 0x000fc60003f06070 */
[----:B------:R-:W-:Y:S01]  /*ab70*/  IMAD R31, R26, R80, RZ ;  /* 0x000000501a1f7224 */ /* 0x000fe200078e02ff */
[----:B------:R-:W-:Y:S01]  /*ab80*/  ISETP.GE.U32.AND.EX P0, PT, R69, R71, PT, P0 ;  /* 0x000000474500720c */ /* 0x000fe20003f06100 */
[----:B------:R-:W-:Y:S01]  /*ab90*/  IMAD.X R25, RZ, RZ, RZ, P5 ;  /* 0x000000ffff197224 */ /* 0x000fe200028e06ff */
[----:B------:R-:W-:Y:S01]  /*aba0*/  IADD3 RZ, P5, PT, R67, R28, RZ ;  /* 0x0000001c43ff7210 */ /* 0x000fe20007fbe0ff */
[----:B------:R-:W-:Y:S01]  /*abb0*/  IMAD.WIDE.U32 R64, R21, R80, RZ ;  /* 0x0000005015407225 */ /* 0x000fe200078e00ff */
[----:B------:R-:W-:-:S03]  /*abc0*/  SEL R67, RZ, 0x1, P0 ;  /* 0x00000001ff437807 */ /* 0x000fc60000000000 */
[----:B------:R-:W-:Y:S02]  /*abd0*/  IMAD R85, R21, R88, R31 ;  /* 0x0000005815557224 */ /* 0x000fe400078e021f */
[----:B------:R-:W-:Y:S02]  /*abe0*/  IMAD.X R31, RZ, RZ, RZ, P4 ;  /* 0x000000ffff1f7224 */ /* 0x000fe400020e06ff */
[----:B------:R-:W-:Y:S02]  /*abf0*/  IMAD.MOV.U32 R30, RZ, RZ, R29 ;  /* 0x000000ffff1e7224 */ /* 0x000fe400078e001d */
[----:B------:R-:W-:-:S04]  /*ac00*/  IMAD.WIDE.U32 R72, R26, R81, RZ ;  /* 0x000000511a487225 */ /* 0x000fc800078e00ff */
[----:B------:R-:W-:Y:S02]  /*ac10*/  IMAD.IADD R85, R65, 0x1, R85 ;  /* 0x0000000141557824 */ /* 0x000fe400078e0255 */
[----:B------:R-:W-:-:S03]  /*ac20*/  IMAD.WIDE.U32.X R30, R88, R88, R30, P5 ;  /* 0x00000058581e7225 */ /* 0x000fc600028e041e */
[C---:B------:R-:W-:Y:S01]  /*ac30*/  SHF.L.U64.HI R77, R64.reuse, 0x1, R85 ;  /* 0x00000001404d7819 */ /* 0x040fe20000010255 */
[----:B------:R-:W-:Y:S01]  /*ac40*/  IMAD.SHL.U32 R65, R64, 0x2, RZ ;  /* 0x0000000240417824 */ /* 0x000fe200078e00ff */
[----:B------:R-:W-:Y:S01]  /*ac50*/  SHF.L.W.U32.HI R64, R85, 0x1, R76 ;  /* 0x0000000155407819 */ /* 0x000fe20000010e4c */
[----:B------:R-:W-:Y:S02]  /*ac60*/  IMAD.MOV.U32 R24, RZ, RZ, R33 ;  /* 0x000000ffff187224 */ /* 0x000fe400078e0021 */
[----:B------:R-:W-:Y:S01]  /*ac70*/  IMAD.WIDE.U32 R32, R21, R81, RZ ;  /* 0x0000005115207225 */ /* 0x000fe200078e00ff */
[----:B------:R-:W-:-:S03]  /*ac80*/  IADD3 R82, P0, PT, R65, R30, RZ ;  /* 0x0000001e41527210 */ /* 0x000fc60007f1e0ff */
[----:B------:R-:W-:-:S04]  /*ac90*/  IMAD.WIDE.U32 R72, P4, R21, R34, R72 ;  /* 0x0000002215487225 */ /* 0x000fc80007880048 */
[----:B------:R-:W-:Y:S01]  /*aca0*/  IMAD.WIDE.U32.X R24, R22, R88, R24, P1 ;  /* 0x0000005816187225 */ /* 0x000fe200008e0418 */
[----:B------:R-:W-:-:S03]  /*acb0*/  IADD3 RZ, P5, PT, R33, R72, RZ ;  /* 0x0000004821ff7210 */ /* 0x000fc60007fbe0ff */
[----:B------:R-:W-:Y:S01]  /*acc0*/  IMAD.WIDE.U32 R70, R26, R89, RZ ;  /* 0x000000591a467225 */ /* 0x000fe200078e00ff */
[----:B------:R-:W-:-:S03]  /*acd0*/  IADD3 R66, P1, PT, R67, R24, RZ ;  /* 0x0000001843427210 */ /* 0x000fc60007f3e0ff */
[----:B------:R-:W-:Y:S01]  /*ace0*/  IMAD.X R72, R77, 0x1, R31, P0 ;  /* 0x000000014d487824 */ /* 0x000fe200000e061f */
[----:B------:R-:W-:Y:S01]  /*acf0*/  ISETP.GE.U32.AND P0, PT, R82, R65, PT ;  /* 0x000000415200720c */ /* 0x000fe20003f06070 */
[----:B------:R-:W-:Y:S01]  /*ad00*/  IMAD.WIDE.U32 R74, R26, R21, RZ ;  /* 0x000000151a4a7225 */ /* 0x000fe200078e00ff */
[----:B------:R-:W-:Y:S02]  /*ad10*/  SHF.L.W.U32.HI R65, R76, 0x1, R83 ;  /* 0x000000014c417819 */ /* 0x000fe40000010e53 */
[----:B------:R-:W-:Y:S01]  /*ad20*/  ISETP.GE.U32.AND.EX P0, PT, R72, R77, PT, P0 ;  /* 0x0000004d4800720c */ /* 0x000fe20003f06100 */
[----:B------:R-:W-:Y:S02]  /*ad30*/  IMAD.X R67, RZ, RZ, R25, P1 ;  /* 0x000000ffff437224 */ /* 0x000fe400008e0619 */
[----:B------:R-:W-:Y:S01]  /*ad40*/  IMAD.WIDE.U32 R30, R21, R89, RZ ;  /* 0x00000059151e7225 */ /* 0x000fe200078e00ff */
[----:B------:R-:W-:-:S03]  /*ad50*/  SEL R87, RZ, 0x1, P0 ;  /* 0x00000001ff577807 */ /* 0x000fc60000000000 */
[----:B------:R-:W-:-:S04]  /*ad60*/  IMAD.WIDE.U32 R70, P1, R21, R22, R70 ;  /* 0x0000001615467225 */ /* 0x000fc80007820046 */
[----:B------:R-:W-:-:S04]  /*ad70*/  IMAD.WIDE.U32 R74, P6, R21, R26, R74 ;  /* 0x0000001a154a7225 */ /* 0x000fc800078c004a */
[----:B------:R-:W-:-:S04]  /*ad80*/  IMAD.WIDE.U32 R76, R21, R21, RZ ;  /* 0x00000015154c7225 */ /* 0x000fc800078e00ff */
[----:B------:R-:W-:Y:S01]  /*ad90*/  IMAD.WIDE.U32 R32, R21, R21, R64 ;  /* 0x0000001515207225 */ /* 0x000fe200078e0040 */
[----:B------:R-:W-:-:S03]  /*ada0*/  IADD3 RZ, P0, PT, R77, R74, RZ ;  /* 0x0000004a4dff7210 */ /* 0x000fc60007f1e0ff */
[----:B------:R-:W-:Y:S01]  /*adb0*/  IMAD.X R25, RZ, RZ, RZ, P4 ;  /* 0x000000ffff197224 */ /* 0x000fe200020e06ff */
[----:B------:R-:W-:Y:S01]  /*adc0*/  IADD3 RZ, P4, PT, R31, R70, RZ ;  /* 0x000000461fff7210 */ /* 0x000fe20007f9e0ff */
[----:B------:R-:W-:Y:S01]  /*add0*/  IMAD.X R31, RZ, RZ, RZ, P6 ;  /* 0x000000ffff1f7224 */ /* 0x000fe200030e06ff */
[-C--:B------:R-:W-:Y:S01]  /*ade0*/  IADD3 R77, P6, PT, R87, R32.reuse, RZ ;  /* 0x00000020574d7210 */ /* 0x080fe20007fde0ff */
[----:B------:R-:W-:Y:S02]  /*adf0*/  IMAD.IADD R85, R74, 0x1, R33 ;  /* 0x000000014a557824 */ /* 0x000fe400078e0221 */
[----:B------:R-:W-:Y:S01]  /*ae00*/  IMAD.X R33, RZ, RZ, RZ, P1 ;  /* 0x000000ffff217224 */ /* 0x000fe200008e06ff */
[----:B------:R-:W-:Y:S01]  /*ae10*/  ISETP.GE.U32.AND P1, PT, R77, R32, PT ;  /* 0x000000204d00720c */ /* 0x000fe20003f26070 */
[----:B------:R-:W-:Y:S01]  /*ae20*/  IMAD.X R76, RZ, RZ, R85, P6 ;  /* 0x000000ffff4c7224 */ /* 0x000fe200030e0655 */
[----:B------:R-:W-:Y:S01]  /*ae30*/  ISETP.LT.U32.AND P6, PT, R32, R64, PT ;  /* 0x000000402000720c */ /* 0x000fe20003fc1070 */
[----:B------:R-:W-:-:S02]  /*ae40*/  IMAD R24, R34, R21, RZ ;  /* 0x0000001522187224 */ /* 0x000fc400078e02ff */
[----:B------:R-:W-:Y:S01]  /*ae50*/  IMAD.MOV.U32 R30, RZ, RZ, R75 ;  /* 0x000000ffff1e7224 */ /* 0x000fe200078e004b */
[----:B------:R-:W-:Y:S01]  /*ae60*/  ISETP.GE.U32.AND.EX P1, PT, R76, R85, PT, P1 ;  /* 0x000000554c00720c */ /* 0x000fe20003f26110 */
[----:B------:R-:W-:-:S03]  /*ae70*/  IMAD.WIDE.U32 R74, R21, R81, R68 ;  /* 0x00000051154a7225 */ /* 0x000fc600078e0044 */
[----:B------:R-:W-:Y:S01]  /*ae80*/  ISETP.LT.U32.OR.EX P1, PT, R85, R65, !P1, P6 ;  /* 0x000000415500720c */ /* 0x000fe20004f21560 */
[C---:B------:R-:W-:Y:S01]  /*ae90*/  IMAD R93, R26.reuse, R81, R24 ;  /* 0x000000511a5d7224 */ /* 0x040fe200078e0218 */
[----:B------:R-:W-:Y:S01]  /*aea0*/  SHF.L.W.U32.HI R83, R83, 0x1, R74 ;  /* 0x0000000153537819 */ /* 0x000fe20000010e4a */
[----:B------:R-:W-:Y:S01]  /*aeb0*/  IMAD.WIDE.U32.X R30, R26, R26, R30, P0 ;  /* 0x0000001a1a1e7225 */ /* 0x000fe200000e041e */
[----:B------:R-:W-:-:S03]  /*aec0*/  ISETP.GE.U32.AND P0, PT, R74, R68, PT ;  /* 0x000000444a00720c */ /* 0x000fc60003f06070 */
[----:B------:R-:W-:Y:S02]  /*aed0*/  IMAD.IADD R87, R75, 0x1, R93 ;  /* 0x000000014b577824 */ /* 0x000fe400078e025d */
[----:B------:R-:W-:Y:S02]  /*aee0*/  IMAD R68, R22, R21, RZ ;  /* 0x0000001516447224 */ /* 0x000fe400078e02ff */
[----:B------:R-:W-:Y:S01]  /*aef0*/  IMAD.WIDE.U32 R64, R21, R89, R66 ;  /* 0x0000005915407225 */ /* 0x000fe200078e0042 */
[----:B------:R-:W-:Y:S02]  /*af00*/  ISETP.GE.U32.AND.EX P6, PT, R87, R69, PT, P0 ;  /* 0x000000455700720c */ /* 0x000fe40003fc6100 */
[----:B------:R-:W-:Y:S01]  /*af10*/  SHF.L.W.U32.HI R75, R74, 0x1, R87 ;  /* 0x000000014a4b7819 */ /* 0x000fe20000010e57 */
[----:B------:R-:W-:Y:S01]  /*af20*/  IMAD R85, R26, R89, R68 ;  /* 0x000000591a557224 */ /* 0x000fe200078e0244 */
[----:B------:R-:W-:Y:S01]  /*af30*/  ISETP.GE.U32.AND P0, PT, R64, R66, PT ;  /* 0x000000424000720c */ /* 0x000fe20003f06070 */
[----:B------:R-:W-:Y:S01]  /*af40*/  IMAD.MOV.U32 R24, RZ, RZ, R73 ;  /* 0x000000ffff187224 */ /* 0x000fe200078e0049 */
[----:B------:R-:W-:Y:S01]  /*af50*/  SEL R73, RZ, 0x1, !P1 ;  /* 0x00000001ff497807 */ /* 0x000fe20004800000 */
[----:B------:R-:W-:Y:S01]  /*af60*/  IMAD.IADD R85, R65, 0x1, R85 ;  /* 0x0000000141557824 */ /* 0x000fe200078e0255 */
[----:B------:R-:W-:Y:S01]  /*af70*/  IADD3 R66, P1, PT, R83, R30, RZ ;  /* 0x0000001e53427210 */ /* 0x000fe20007f3e0ff */
[----:B------:R-:W-:Y:S01]  /*af80*/  IMAD.MOV.U32 R32, RZ, RZ, R71 ;  /* 0x000000ffff207224 */ /* 0x000fe200078e0047 */
[----:B------:R-:W-:Y:S01]  /*af90*/  SEL R71, RZ, 0x1, P6 ;  /* 0x00000001ff477807 */ /* 0x000fe20003000000 */
[----:B------:R-:W-:-:S04]  /*afa0*/  IMAD.WIDE.U32.X R68, R26, R34, R24, P5 ;  /* 0x000000221a447225 */ /* 0x000fc800028e0418 */
[----:B------:R-:W-:Y:S01]  /*afb0*/  IMAD.X R65, R75, 0x1, R31, P1 ;  /* 0x000000014b417824 */ /* 0x000fe200008e061f */
[----:B------:R-:W-:Y:S01]  /*afc0*/  ISETP.GE.U32.AND.EX P1, PT, R85, R67, PT, P0 ;  /* 0x000000435500720c */ /* 0x000fe20003f26100 */
[----:B------:R-:W-:Y:S01]  /*afd0*/  IMAD.WIDE.U32 R24, R34, R89, RZ ;  /* 0x0000005922187225 */ /* 0x000fe200078e00ff */
[----:B------:R-:W-:Y:S02]  /*afe0*/  IADD3 R73, P0, PT, R66, R73, RZ ;  /* 0x0000004942497210 */ /* 0x000fe40007f1e0ff */
[----:B------:R-:W-:Y:S01]  /*aff0*/  IADD3 R71, P5, P6, R64, R68, R71 ;  /* 0x0000004440477210 */ /* 0x000fe20007ebe047 */
[----:B------:R-:W-:Y:S01]  /*b000*/  IMAD.WIDE.U32 R30, R81, R89, RZ ;  /* 0x00000059511e7225 */ /* 0x000fe200078e00ff */
[----:B------:R-:W-:Y:S02]  /*b010*/  SEL R68, RZ, 0x1, P1 ;  /* 0x00000001ff447807 */ /* 0x000fe40000800000 */
[----:B------:R-:W-:Y:S01]  /*b020*/  IADD3.X R84, PT, PT, R85, R69, RZ, P5, P6 ;  /* 0x0000004555547210 */ /* 0x000fe20002fec4ff */
[----:B------:R-:W-:Y:S01]  /*b030*/  IMAD.X R74, RZ, RZ, R65, P0 ;  /* 0x000000ffff4a7224 */ /* 0x000fe200000e0641 */
[----:B------:R-:W-:Y:S01]  /*b040*/  ISETP.GE.U32.AND P0, PT, R71, R64, PT ;  /* 0x000000404700720c */ /* 0x000fe20003f06070 */
[----:B------:R-:W-:Y:S01]  /*b050*/  IMAD.WIDE.U32 R24, P6, R81, R22, R24 ;  /* 0x0000001651187225 */ /* 0x000fe200078c0018 */
[----:B------:R-:W-:-:S02]  /*b060*/  ISETP.LT.U32.AND P1, PT, R66, R83, PT ;  /* 0x000000534200720c */ /* 0x000fc40003f21070 */
[----:B------:R-:W-:Y:S01]  /*b070*/  ISETP.GE.U32.AND.EX P0, PT, R84, R85, PT, P0 ;  /* 0x000000555400720c */ /* 0x000fe20003f06100 */
[----:B------:R-:W-:Y:S01]  /*b080*/  IMAD.WIDE.U32.X R32, R26, R22, R32, P4 ;  /* 0x000000161a207225 */ /* 0x000fe200020e0420 */
[----:B------:R-:W-:Y:S02]  /*b090*/  ISETP.GE.U32.AND P4, PT, R73, R66, PT ;  /* 0x000000424900720c */ /* 0x000fe40003f86070 */
[----:B------:R-:W-:Y:S01]  /*b0a0*/  IADD3 RZ, P5, PT, R31, R24, RZ ;  /* 0x000000181fff7210 */ /* 0x000fe20007fbe0ff */
[----:B------:R-:W-:Y:S01]  /*b0b0*/  IMAD.WIDE.U32 R66, R34, R81, RZ ;  /* 0x0000005122427225 */ /* 0x000fe200078e00ff */
[----:B------:R-:W-:Y:S02]  /*b0c0*/  ISETP.GE.U32.AND.EX P4, PT, R74, R65, PT, P4 ;  /* 0x000000414a00720c */ /* 0x000fe40003f86140 */
[----:B------:R-:W-:Y:S01]  /*b0d0*/  SHF.L.W.U32.HI R30, R87, 0x1, R71 ;  /* 0x00000001571e7819 */ /* 0x000fe20000010e47 */
[----:B------:R-:W-:Y:S01]  /*b0e0*/  IMAD.X R69, RZ, RZ, RZ, P6 ;  /* 0x000000ffff457224 */ /* 0x000fe200030e06ff */
[----:B------:R-:W-:-:S02]  /*b0f0*/  SHF.L.W.U32.HI R31, R71, 0x1, R84 ;  /* 0x00000001471f7819 */ /* 0x000fc40000010e54 */
[----:B------:R-:W-:Y:S01]  /*b100*/  SEL R71, RZ, 0x1, P0 ;  /* 0x00000001ff477807 */ /* 0x000fe20000000000 */
[----:B------:R-:W-:Y:S01]  /*b110*/  IMAD.WIDE.U32 R66, P0, R81, R34, R66 ;  /* 0x0000002251427225 */ /* 0x000fe20007800042 */
[----:B------:R-:W-:Y:S02]  /*b120*/  ISETP.LT.U32.OR.EX P1, PT, R65, R75, !P4, P1 ;  /* 0x0000004b4100720c */ /* 0x000fe40006721510 */
[----:B------:R-:W-:Y:S01]  /*b130*/  IADD3 R24, P4, P6, R71, R32, R68 ;  /* 0x0000002047187210 */ /* 0x000fe20007e9e044 */
[----:B------:R-:W-:Y:S01]  /*b140*/  IMAD.WIDE.U32 R64, R81, R81, RZ ;  /* 0x0000005151407225 */ /* 0x000fe200078e00ff */
[----:B------:R-:W-:-:S03]  /*b150*/  SEL R95, RZ, 0x1, !P1 ;  /* 0x00000001ff5f7807 */ /* 0x000fc60004800000 */
[----:B------:R-:W-:Y:S01]  /*b160*/  IMAD.WIDE.U32 R70, R81, R81, R30 ;  /* 0x0000005151467225 */ /* 0x000fe200078e001e */
[----:B------:R-:W-:-:S03]  /*b170*/  IADD3 RZ, P1, PT, R65, R66, RZ ;  /* 0x0000004241ff7210 */ /* 0x000fc60007f3e0ff */
[----:B------:R-:W-:Y:S01]  /*b180*/  IMAD.MOV.U32 R68, RZ, RZ, R25 ;  /* 0x000000ffff447224 */ /* 0x000fe200078e0019 */
[----:B------:R-:W-:Y:S01]  /*b190*/  IADD3.X R25, PT, PT, RZ, R33, RZ, P4, P6 ;  /* 0x00000021ff197210 */ /* 0x000fe200027ec4ff */
[----:B------:R-:W-:Y:S01]  /*b1a0*/  IMAD.IADD R66, R66, 0x1, R71 ;  /* 0x0000000142427824 */ /* 0x000fe200078e0247 */
[-C--:B------:R-:W-:Y:S01]  /*b1b0*/  IADD3 R95, P4, PT, R95, R70.reuse, RZ ;  /* 0x000000465f5f7210 */ /* 0x080fe20007f9e0ff */
[----:B------:R-:W-:Y:S02]  /*b1c0*/  IMAD R64, R22, R81, RZ ;  /* 0x0000005116407224 */ /* 0x000fe400078e02ff */
        /* <DEDUP_REMOVED lines=16> */
[----:B------:R-:W-:Y:S02]  /*b2d0*/  SEL R93, RZ, 0x1, !P4 ;  /* 0x00000001ff5d7807 */ /* 0x000fe40006000000 */
[----:B------:R-:W-:Y:S02]  /*b2e0*/  IADD3 R24, P1, PT, R31, R64, RZ ;  /* 0x000000401f187210 */ /* 0x000fe40007f3e0ff */
[----:B------:R-:W-:Y:S02]  /*b2f0*/  SEL R25, RZ, 0x1, P0 ;  /* 0x00000001ff197807 */ /* 0x000fe40000000000 */
[----:B------:R-:W-:Y:S01]  /*b300*/  IADD3 R93, P5, PT, R24, R93, RZ ;  /* 0x0000005d185d7210 */ /* 0x000fe20007fbe0ff */
[----:B------:R-:W-:Y:S01]  /*b310*/  IMAD.X R30, R33, 0x1, R65, P1 ;  /* 0x00000001211e7824 */ /* 0x000fe200008e0641 */
[----:B------:R-:W-:-:S02]  /*b320*/  IADD3 R65, P4, PT, R25, R68, RZ ;  /* 0x0000004419417210 */ /* 0x000fc40007f9e0ff */
        /* <DEDUP_REMOVED lines=17> */
[----:B------:R-:W-:Y:S01]  /*b440*/  IMAD.WIDE.U32 R32, R75, 0x3d1, RZ ;  /* 0x000003d14b207825 */ /* 0x000fe200078e00ff */
[----:B------:R-:W-:-:S03]  /*b450*/  IADD3 RZ, P1, PT, R67, R24, RZ ;  /* 0x0000001843ff7210 */ /* 0x000fc60007f3e0ff */
[----:B------:R-:W-:Y:S01]  /*b460*/  IMAD.X R83, RZ, RZ, R68, P0 ;  /* 0x000000ffff537224 */ /* 0x000fe200000e0644 */
[----:B------:R-:W-:Y:S01]  /*b470*/  ISETP.LT.U32.AND P0, PT, R30, R64, PT ;  /* 0x000000401e00720c */ /* 0x000fe20003f01070 */
[----:B------:R-:W-:-:S03]  /*b480*/  IMAD.WIDE.U32 R30, R95, 0x3d1, RZ ;  /* 0x000003d15f1e7825 */ /* 0x000fc600078e00ff */
[----:B------:R-:W-:Y:S01]  /*b490*/  ISETP.GE.U32.AND.EX P6, PT, R83, R68, PT, P6 ;  /* 0x000000445300720c */ /* 0x000fe20003fc6160 */
[----:B------:R-:W-:-:S03]  /*b4a0*/  IMAD.WIDE.U32 R32, P5, RZ, R95, R32 ;  /* 0x0000005fff207225 */ /* 0x000fc600078a0020 */
[----:B------:R-:W-:Y:S01]  /*b4b0*/  ISETP.LT.U32.OR.EX P0, PT, R68, R65, !P6, P0 ;  /* 0x000000414400720c */ /* 0x000fe20007701500 */
[----:B------:R-:W-:Y:S01]  /*b4c0*/  IMAD.X R65, RZ, RZ, RZ, P5 ;  /* 0x000000ffff417224 */ /* 0x000fe200028e06ff */
[----:B------:R-:W-:Y:S01]  /*b4d0*/  IADD3 R24, P5, PT, R31, R32, RZ ;  /* 0x000000201f187210 */ /* 0x000fe20007fbe0ff */
[----:B------:R-:W-:Y:S01]  /*b4e0*/  IMAD.WIDE.U32 R68, R85, 0x3d1, RZ ;  /* 0x000003d155447825 */ /* 0x000fe200078e00ff */
[-C--:B------:R-:W-:Y:S02]  /*b4f0*/  IADD3 R71, P6, PT, RZ, R30.reuse, RZ ;  /* 0x0000001eff477210 */ /* 0x080fe40007fde0ff */
[----:B------:R-:W-:Y:S01]  /*b500*/  SEL R97, RZ, 0x1, !P0 ;  /* 0x00000001ff617807 */ /* 0x000fe20004000000 */
[----:B------:R-:W-:Y:S02]  /*b510*/  IMAD.MOV.U32 R64, RZ, RZ, R33 ;  /* 0x000000ffff407224 */ /* 0x000fe400078e0021 */
[----:B------:R-:W-:Y:S01]  /*b520*/  IMAD.X R67, RZ, RZ, RZ, P4 ;  /* 0x000000ffff437224 */ /* 0x000fe200020e06ff */
[----:B------:R-:W-:Y:S01]  /*b530*/  ISETP.GE.U32.AND P4, PT, R71, R30, PT ;  /* 0x0000001e4700720c */ /* 0x000fe20003f86070 */
[----:B------:R-:W-:-:S04]  /*b540*/  IMAD.WIDE.U32.X R64, RZ, R75, R64, P5 ;  /* 0x0000004bff407225 */ /* 0x000fc800028e0440 */
[----:B------:R-:W-:Y:S02]  /*b550*/  IMAD.X R70, R24, 0x1, R95, P6 ;  /* 0x0000000118467824 */ /* 0x000fe400030e065f */
[----:B------:R-:W-:-:S03]  /*b560*/  IMAD.WIDE.U32 R30, R93, 0x3d1, RZ ;  /* 0x000003d15d1e7825 */ /* 0x000fc600078e00ff */
[----:B------:R-:W-:Y:S01]  /*b570*/  ISETP.GE.U32.AND.EX P4, PT, R70, R24, PT, P4 ;  /* 0x000000184600720c */ /* 0x000fe20003f86140 */
[----:B------:R-:W-:-:S04]  /*b580*/  IMAD.WIDE.U32 R68, P5, RZ, R93, R68 ;  /* 0x0000005dff447225 */ /* 0x000fc800078a0044 */
[----:B------:R-:W-:Y:S01]  /*b590*/  IMAD.MOV.U32 R66, RZ, RZ, R25 ;  /* 0x000000ffff427224 */ /* 0x000fe200078e0019 */
[----:B------:R-:W-:Y:S01]  /*b5a0*/  IADD3 R95, P6, PT, R31, R68, RZ ;  /* 0x000000441f5f7210 */ /* 0x000fe20007fde0ff */
[----:B------:R-:W-:Y:S01]  /*b5b0*/  IMAD.X R25, RZ, RZ, RZ, P5 ;  /* 0x000000ffff197224 */ /* 0x000fe200028e06ff */
[----:B------:R-:W-:Y:S01]  /*b5c0*/  SEL R31, RZ, 0x1, P4 ;  /* 0x00000001ff1f7807 */ /* 0x000fe20002000000 */
[----:B------:R-:W-:Y:S01]  /*b5d0*/  IMAD.WIDE.U32.X R66, R22, R22, R66, P1 ;  /* 0x0000001616427225 */ /* 0x000fe200008e0442 */
[----:B------:R-:W-:-:S03]  /*b5e0*/  IADD3 R33, P1, PT, R64, R30, RZ ;  /* 0x0000001e40217210 */ /* 0x000fc60007f3e0ff */
[----:B------:R-:W-:Y:S01]  /*b5f0*/  IMAD.MOV.U32 R24, RZ, RZ, R69 ;  /* 0x000000ffff187224 */ /* 0x000fe200078e0045 */
[----:B------:R-:W-:Y:S01]  /*b600*/  IADD3 R32, P5, PT, R33, R75, RZ ;  /* 0x0000004b21207210 */ /* 0x000fe20007fbe0ff */
[----:B------:R-:W-:Y:S01]  /*b610*/  IMAD.X R68, R95, 0x1, R65, P1 ;  /* 0x000000015f447824 */ /* 0x000fe200008e0641 */
[----:B------:R-:W-:Y:S01]  /*b620*/  ISETP.GE.U32.AND P4, PT, R33, R30, PT ;  /* 0x0000001e2100720c */ /* 0x000fe20003f86070 */
[----:B------:R-:W-:Y:S01]  /*b630*/  IMAD.WIDE.U32.X R24, RZ, R85, R24, P6 ;  /* 0x00000055ff187225 */ /* 0x000fe200030e0418 */
[----:B------:R-:W-:Y:S02]  /*b640*/  IADD3 R69, P6, PT, R32, R31, RZ ;  /* 0x0000001f20457210 */ /* 0x000fe40007fde0ff */
[C---:B------:R-:W-:Y:S01]  /*b650*/  ISETP.GE.U32.AND.EX P4, PT, R68.reuse, R95, PT, P4 ;  /* 0x0000005f4400720c */ /* 0x040fe20003f86140 */
[----:B------:R-:W-:Y:S01]  /*b660*/  IMAD.X R64, R68, 0x1, R93, P5 ;  /* 0x0000000144407824 */ /* 0x000fe200028e065d */
[----:B------:R-:W-:Y:S01]  /*b670*/  ISETP.LT.U32.AND P0, PT, R32, R33, PT ;  /* 0x000000212000720c */ /* 0x000fe20003f01070 */
        /* <DEDUP_REMOVED lines=13> */
[----:B------:R-:W-:Y:S01]  /*b750*/  IADD3 R33, P6, PT, R33, R30, RZ ;  /* 0x0000001e21217210 */ /* 0x000fe20007fde0ff */
[----:B------:R-:W-:Y:S01]  /*b760*/  IMAD.WIDE.U32 R30, R90, 0x3d1, RZ ;  /* 0x000003d15a1e7825 */ /* 0x000fe200078e00ff */
[----:B------:R-:W-:-:S02]  /*b770*/  IADD3 R85, P1, PT, R24, R85, RZ ;  /* 0x0000005518557210 */ /* 0x000fc40007f3e0ff */
[----:B------:R-:W-:Y:S01]  /*b780*/  SEL R84, RZ, 0x1, !P0 ;  /* 0x00000001ff547807 */ /* 0x000fe20004000000 */
[----:B------:R-:W-:Y:S01]  /*b790*/  IMAD.WIDE.U32.X R64, RZ, R83, R64, P6 ;  /* 0x00000053ff407225 */ /* 0x000fe200030e0440 */
[----:B------:R-:W-:Y:S02]  /*b7a0*/  IADD3.X R66, PT, PT, R33, R25, RZ, P5, P4 ;  /* 0x0000001921427210 */ /* 0x000fe40002fe84ff */
[----:B------:R-:W-:Y:S02]  /*b7b0*/  ISETP.GE.U32.AND P0, PT, R24, R32, PT ;  /* 0x000000201800720c */ /* 0x000fe40003f06070 */
[C---:B------:R-:W-:Y:S01]  /*b7c0*/  IADD3 R84, P5, PT, R85.reuse, R84, RZ ;  /* 0x0000005455547210 */ /* 0x040fe20007fbe0ff */
[----:B------:R-:W-:Y:S01]  /*b7d0*/  IMAD.X R32, R66, 0x1, R87, P1 ;  /* 0x0000000142207824 */ /* 0x000fe200008e0657 */
[----:B------:R-:W-:Y:S01]  /*b7e0*/  ISETP.LT.U32.AND P4, PT, R85, R24, PT ;  /* 0x000000185500720c */ /* 0x000fe20003f81070 */
[----:B------:R-:W-:Y:S01]  /*b7f0*/  IMAD.WIDE.U32 R24, R67, 0x3d1, RZ ;  /* 0x000003d143187825 */ /* 0x000fe200078e00ff */
[----:B------:R-:W-:-:S02]  /*b800*/  ISETP.GE.U32.AND P1, PT, R84, R85, PT ;  /* 0x000000555400720c */ /* 0x000fc40003f26070 */
[----:B------:R-:W-:Y:S01]  /*b810*/  ISETP.GE.U32.AND.EX P0, PT, R66, R33, PT, P0 ;  /* 0x000000214200720c */ /* 0x000fe20003f06100 */
[----:B------:R-:W-:-:S03]  /*b820*/  IMAD.X R85, RZ, RZ, R32, P5 ;  /* 0x000000ffff557224 */ /* 0x000fc600028e0620 */
[----:B------:R-:W-:Y:S02]  /*b830*/  SEL R33, RZ, 0x1, P0 ;  /* 0x00000001ff217807 */ /* 0x000fe40000000000 */
        /* <DEDUP_REMOVED lines=81> */
.L_x_724:
[----:B------:R-:W-:Y:S01]  /*bd50*/  IMAD.MOV.U32 R24, RZ, RZ, R71 ;  /* 0x000000ffff187224 */ /* 0x000fe200078e0047 */
[----:B------:R-:W-:Y:S01]  /*bd60*/  IADD3 R82, P1, PT, R69, R82, RZ ;  /* 0x0000005245527210 */ /* 0x000fe20007f3e0ff */
[----:B------:R-:W-:Y:S02]  /*bd70*/  IMAD.MOV.U32 R25, RZ, RZ, R70 ;  /* 0x000000ffff197224 */ /* 0x000fe400078e0046 */
        /* <DEDUP_REMOVED lines=56> */
.L_x_725:
        /* <DEDUP_REMOVED lines=26> */
[C---:B------:R-:W-:Y:S02]  /*c2a0*/  IADD3 R33, P0, PT, R70.reuse, R73, RZ ;  /* 0x0000004946217210 */ /* 0x040fe40007f1e0ff */
        /* <DEDUP_REMOVED lines=16> */
[----:B------:R-:W-:Y:S02]  /*c3b0*/  IMAD.X R64, R64, 0x1, ~R25, P4 ;  /* 0x0000000140407824 */ /* 0x000fe400020e0e19 */
        /* <DEDUP_REMOVED lines=20> */
.L_x_727:
        /* <DEDUP_REMOVED lines=25> */
[----:B------:R-:W-:-:S03]  /*c690*/  ISETP.LT.U32.OR.EX P5, PT, R83, UR31, !P6, P5 ;  /* 0x0000001f53007c0c */ /* 0x000fc6000f7a1550 */
[----:B------:R-:W-:Y:S01]  /*c6a0*/  IMAD.X R83, R33, 0x1, R66, P4 ;  /* 0x0000000121537824 */ /* 0x000fe200020e0642 */
[----:B------:R-:W-:Y:S02]  /*c6b0*/  SEL R66, RZ, 0xffffffff, !P1 ;  /* 0xffffffffff427807 */ /* 0x000fe40004800000 */
[----:B------:R-:W-:Y:S02]  /*c6c0*/  SEL R32, RZ, 0x1, !P5 ;  /* 0x00000001ff207807 */ /* 0x000fe40006800000 */
[----:B------:R-:W-:Y:S02]  /*c6d0*/  ISETP.GT.U32.AND P1, PT, R82, UR30, PT ;  /* 0x0000001e52007c0c */ /* 0x000fe4000bf24070 */
[----:B------:R-:W-:Y:S02]  /*c6e0*/  ISETP.NE.U32.AND P0, PT, R77, R32, PT ;  /* 0x000000204d00720c */ /* 0x000fe40003f05070 */
[----:B------:R-:W-:Y:S02]  /*c6f0*/  ISETP.GT.U32.AND.EX P1, PT, R83, UR31, PT, P1 ;  /* 0x0000001f53007c0c */ /* 0x000fe4000bf24110 */
[----:B------:R-:W-:-:S02]  /*c700*/  IADD3 R67, P5, PT, R68, R69, RZ ;  /* 0x0000004544437210 */ /* 0x000fc40007fbe0ff */
        /* <DEDUP_REMOVED lines=24> */
.L_x_728:
        /* <DEDUP_REMOVED lines=27> */
.L_x_726:
        /* <DEDUP_REMOVED lines=50> */
.L_x_729:
        /* <DEDUP_REMOVED lines=15> */
[C---:B------:R-:W-:Y:S01]  /*ce50*/  IMAD.X R74, R69.reuse, 0x1, ~R31, P4 ;  /* 0x00000001454a7824 */ /* 0x040fe200020e0e1f */
[----:B------:R-:W-:Y:S02]  /*ce60*/  ISETP.GE.U32.AND P4, PT, R72, R29, PT ;  /* 0x0000001d4800720c */ /* 0x000fe40003f86070 */
[----:B------:R-:W-:Y:S02]  /*ce70*/  SEL R29, RZ, 0xffffffff, P0 ;  /* 0xffffffffff1d7807 */ /* 0x000fe40000000000 */
[----:B------:R-:W-:Y:S02]  /*ce80*/  ISETP.GE.U32.AND.EX P4, PT, R74, RZ, PT, P4 ;  /* 0x000000ff4a00720c */ /* 0x000fe40003f86140 */
[----:B------:R-:W-:Y:S02]  /*ce90*/  IADD3 R96, P0, PT, R96, -R24, RZ ;  /* 0x8000001860607210 */ /* 0x000fe40007f1e0ff */
[----:B------:R-:W-:Y:S02]  /*cea0*/  ISETP.LT.U32.OR.EX P4, PT, R69, R31, !P4, P5 ;  /* 0x0000001f4500720c */ /* 0x000fe40006781550 */
[----:B------:R-:W-:Y:S01]  /*ceb0*/  SEL R69, RZ, 0xffffffff, !P1 ;  /* 0xffffffffff457807 */ /* 0x000fe20004800000 */
[----:B------:R-:W-:Y:S01]  /*cec0*/  IMAD.X R95, R95, 0x1, ~R25, P0 ;  /* 0x000000015f5f7824 */ /* 0x000fe200000e0e19 */
[----:B------:R-:W-:-:S02]  /*ced0*/  IADD3 R24, P1, PT, R29, R76, RZ ;  /* 0x0000004c1d187210 */ /* 0x000fc40007f3e0ff */
        /* <DEDUP_REMOVED lines=8> */
.L_x_730:
        /* <DEDUP_REMOVED lines=19> */
.L_x_731:
        /* <DEDUP_REMOVED lines=26> */
.L_x_732:
[----:B------:R-:W3:Y:S08]  /*d230*/  LDC.64 R28, c[0x3][RZ] ;  /* 0x00c00000ff1c7b82 */ /* 0x000ef00000000a00 */
[----:B------:R-:W5:Y:S01]  /*d240*/  LDC.64 R24, c[0x3][0x8] ;  /* 0x00c00200ff187b82 */ /* 0x000f620000000a00 */
[----:B---3--:R-:W-:-:S04]  /*d250*/  IADD3 R72, P1, PT, R71, R28, RZ ;  /* 0x0000001c47487210 */ /* 0x008fc80007f3e0ff */
[----:B------:R-:W-:Y:S01]  /*d260*/  ISETP.GE.U32.AND P0, PT, R72, R71, PT ;  /* 0x000000474800720c */ /* 0x000fe20003f06070 */
[----:B------:R-:W-:Y:S01]  /*d270*/  IMAD.X R73, R64, 0x1, R29, P1 ;  /* 0x0000000140497824 */ /* 0x000fe200008e061d */
[----:B------:R-:W-:Y:S01]  /*d280*/  ISETP.GE.U32.AND P1, PT, R72, R96, PT ;  /* 0x000000604800720c */ /* 0x000fe20003f26070 */
[----:B------:R-:W3:Y:S03]  /*d290*/  LDC.64 R28, c[0x3][0x10] ;  /* 0x00c00400ff1c7b82 */ /* 0x000ee60000000a00 */
[C---:B------:R-:W-:Y:S02]  /*d2a0*/  ISETP.GE.U32.AND.EX P0, PT, R73.reuse, R64, PT, P0 ;  /* 0x000000404900720c */ /* 0x040fe40003f06100 */
[----:B------:R-:W-:Y:S02]  /*d2b0*/  ISETP.GE.U32.AND.EX P1, PT, R73, R95, PT, P1 ;  /* 0x0000005f4900720c */ /* 0x000fe40003f26110 */
[----:B------:R-:W-:-:S02]  /*d2c0*/  SEL R30, RZ, 0x1, P0 ;  /* 0x00000001ff1e7807 */ /* 0x000fc40000000000 */
[----:B------:R-:W-:Y:S02]  /*d2d0*/  SEL R87, RZ, 0xffffffff, P1 ;  /* 0xffffffffff577807 */ /* 0x000fe40000800000 */
[----:B------:R-:W-:-:S04]  /*d2e0*/  IADD3 R30, P0, PT, R67, R30, RZ ;  /* 0x0000001e431e7210 */ /* 0x000fc80007f1e0ff */
[C---:B-----5:R-:W-:Y:S01]  /*d2f0*/  IADD3 R31, P5, PT, R30.reuse, R24, RZ ;  /* 0x000000181e1f7210 */ /* 0x060fe20007fbe0ff */
[----:B------:R-:W-:Y:S01]  /*d300*/  IMAD.X R71, RZ, RZ, R68, P0 ;  /* 0x000000ffff477224 */ /* 0x000fe200000e0644 */
[----:B------:R-:W-:Y:S02]  /*d310*/  ISETP.GE.U32.AND P4, PT, R30, R67, PT ;  /* 0x000000431e00720c */ /* 0x000fe40003f86070 */
[----:B------:R-:W-:Y:S01]  /*d320*/  ISETP.GE.U32.AND P0, PT, R31, R30, PT ;  /* 0x0000001e1f00720c */ /* 0x000fe20003f06070 */
[C---:B------:R-:W-:Y:S01]  /*d330*/  IMAD.X R64, R71.reuse, 0x1, R25, P5 ;  /* 0x0000000147407824 */ /* 0x040fe200028e0619 */
[----:B------:R-:W-:Y:S02]  /*d340*/  ISETP.GE.U32.AND.EX P4, PT, R71, R68, PT, P4 ;  /* 0x000000444700720c */ /* 0x000fe40003f86140 */
[----:B------:R-:W-:Y:S02]  /*d350*/  IADD3 R86, P5, PT, -R74, R31, RZ ;  /* 0x0000001f4a567210 */ /* 0x000fe40007fbe1ff */
[C---:B------:R-:W-:Y:S01]  /*d360*/  ISETP.GE.U32.AND.EX P0, PT, R64.reuse, R71, PT, P0 ;  /* 0x000000474000720c */ /* 0x040fe20003f06100 */
[----:B------:R-:W-:Y:S01]  /*d370*/  IMAD.MOV.U32 R71, RZ, RZ, R72 ;  /* 0x000000ffff477224 */ /* 0x000fe200078e0048 */
[----:B------:R-:W-:Y:S01]  /*d380*/  SEL R67, RZ, 0x1, P4 ;  /* 0x00000001ff437807 */ /* 0x000fe20002000000 */
[----:B------:R-:W-:Y:S01]  /*d390*/  IMAD.X R30, R64, 0x1, ~R75, P5 ;  /* 0x00000001401e7824 */ /* 0x000fe200028e0e4b */
[----:B------:R-:W-:-:S02]  /*d3a0*/  SEL R24, RZ, 0x1, P0 ;  /* 0x00000001ff187807 */ /* 0x000fc40000000000 */
[----:B------:R-:W-:Y:S02]  /*d3b0*/  SEL R25, RZ, 0x1, P1 ;  /* 0x00000001ff197807 */ /* 0x000fe40000800000 */
[----:B------:R-:W-:Y:S02]  /*d3c0*/  IADD3 R24, P4, P5, R65, R24, R67 ;  /* 0x0000001841187210 */ /* 0x000fe40007d9e043 */
[----:B------:R-:W-:Y:S02]  /*d3d0*/  ISETP.GE.U32.AND P6, PT, R86, R25, PT ;  /* 0x000000195600720c */ /* 0x000fe40003fc6070 */
[----:B------:R-:W-:Y:S02]  /*d3e0*/  ISETP.LT.U32.AND P0, PT, R31, R74, PT ;  /* 0x0000004a1f00720c */ /* 0x000fe40003f01070 */
[----:B------:R-:W-:Y:S02]  /*d3f0*/  IADD3.X R67, PT, PT, R66, RZ, RZ, P4, P5 ;  /* 0x000000ff42437210 */ /* 0x000fe400027ea4ff */
[----:B------:R-:W-:-:S02]  /*d400*/  ISETP.GE.U32.AND.EX P6, PT, R30, RZ, PT, P6 ;  /* 0x000000ff1e00720c */ /* 0x000fc40003fc6160 */
[C---:B---3--:R-:W-:Y:S02]  /*d410*/  IADD3 R31, P4, PT, R24.reuse, R28, RZ ;  /* 0x0000001c181f7210 */ /* 0x048fe40007f9e0ff */
[----:B------:R-:W-:Y:S02]  /*d420*/  ISETP.GE.U32.AND P5, PT, R24, R65, PT ;  /* 0x000000411800720c */ /* 0x000fe40003fa6070 */
[----:B------:R-:W-:Y:S01]  /*d430*/  ISETP.LT.U32.OR.EX P0, PT, R64, R75, !P6, P0 ;  /* 0x0000004b4000720c */ /* 0x000fe20007701500 */
[----:B------:R-:W-:Y:S01]  /*d440*/  IMAD.X R28, R67, 0x1, R29, P4 ;  /* 0x00000001431c7824 */ /* 0x000fe200020e061d */
[----:B------:R-:W-:Y:S01]  /*d450*/  ISETP.GE.U32.AND P4, PT, R31, R24, PT ;  /* 0x000000181f00720c */ /* 0x000fe20003f86070 */
[----:B------:R-:W-:Y:S01]  /*d460*/  IMAD.MOV.U32 R64, RZ, RZ, R73 ;  /* 0x000000ffff407224 */ /* 0x000fe200078e0049 */
[----:B------:R-:W-:Y:S02]  /*d470*/  IADD3 R84, P6, PT, -R70, R31, RZ ;  /* 0x0000001f46547210 */ /* 0x000fe40007fde1ff */
[----:B------:R-:W-:-:S02]  /*d480*/  ISETP.GE.U32.AND.EX P5, PT, R67, R66, PT, P5 ;  /* 0x000000424300720c */ /* 0x000fc40003fa6150 */
[----:B------:R-:W-:Y:S01]  /*d490*/  SEL R25, RZ, 0x1, !P0 ;  /* 0x00000001ff197807 */ /* 0x000fe20004000000 */
[C---:B------:R-:W-:Y:S01]  /*d4a0*/  IMAD.X R24, R28.reuse, 0x1, ~R69, P6 ;  /* 0x000000011c187824 */ /* 0x040fe200030e0e45 */
[----:B------:R-:W-:Y:S02]  /*d4b0*/  ISETP.GE.U32.AND.EX P4, PT, R28, R67, PT, P4 ;  /* 0x000000431c00720c */ /* 0x000fe40003f86140 */
[----:B------:R-:W-:Y:S02]  /*d4c0*/  SEL R29, RZ, 0x1, P5 ;  /* 0x00000001ff1d7807 */ /* 0x000fe40002800000 */
[----:B------:R-:W-:Y:S02]  /*d4d0*/  ISETP.GE.U32.AND P5, PT, R84, R25, PT ;  /* 0x000000195400720c */ /* 0x000fe40003fa6070 */
[----:B------:R-:W-:Y:S02]  /*d4e0*/  SEL R25, RZ, 0x1, P4 ;  /* 0x00000001ff197807 */ /* 0x000fe40002000000 */
[----:B------:R-:W-:-:S02]  /*d4f0*/  ISETP.LT.U32.AND P4, PT, R31, R70, PT ;  /* 0x000000461f00720c */ /* 0x000fc40003f81070 */
[----:B------:R-:W-:Y:S02]  /*d500*/  ISETP.GE.U32.AND.EX P6, PT, R24, RZ, PT, P5 ;  /* 0x000000ff1800720c */ /* 0x000fe40003fc6150 */
[----:B------:R-:W-:Y:S02]  /*d510*/  IADD3 R82, P1, P5, R82, R25, R29 ;  /* 0x0000001952527210 */ /* 0x000fe40007d3e01d */
[----:B------:R-:W-:Y:S02]  /*d520*/  ISETP.LT.U32.OR.EX P4, PT, R28, R69, !P6, P4 ;  /* 0x000000451c00720c */ /* 0x000fe40007781540 */
[----:B------:R-:W-:Y:S02]  /*d530*/  IADD3.X R25, PT, PT, R83, RZ, RZ, P1, P5 ;  /* 0x000000ff53197210 */ /* 0x000fe40000fea4ff */
[----:B------:R-:W-:Y:S02]  /*d540*/  IADD3 R33, P1, P5, -R33, UR30, R82 ;  /* 0x0000001e21217c10 */ /* 0x000fe4000fd3e152 */
[----:B------:R-:W-:-:S02]  /*d550*/  SEL R85, RZ, 0xffffffff, !P0 ;  /* 0xffffffffff557807 */ /* 0x000fc40004000000 */
[----:B------:R-:W-:Y:S02]  /*d560*/  SEL R83, RZ, 0xffffffff, !P4 ;  /* 0xffffffffff537807 */ /* 0x000fe40006000000 */
[----:B------:R-:W-:Y:S02]  /*d570*/  IADD3.X R32, PT, PT, ~R32, UR31, R25, P1, P5 ;  /* 0x0000001f20207c10 */ /* 0x000fe40008fea519 */
[----:B------:R-:W-:Y:S02]  /*d580*/  IADD3 R86, P0, PT, R87, R86, RZ ;  /* 0x0000005657567210 */ /* 0x000fe40007f1e0ff */
[----:B------:R-:W-:Y:S02]  /*d590*/  IADD3 R84, P1, PT, R85, R84, RZ ;  /* 0x0000005455547210 */ /* 0x000fe40007f3e0ff */
[----:B------:R-:W-:Y:S01]  /*d5a0*/  IADD3 R82, P4, PT, R33, R83, RZ ;  /* 0x0000005321527210 */ /* 0x000fe20007f9e0ff */
[----:B------:R-:W-:Y:S02]  /*d5b0*/  IMAD.X R87, R87, 0x1, R30, P0 ;  /* 0x0000000157577824 */ /* 0x000fe400000e061e */
[----:B------:R-:W-:-:S02]  /*d5c0*/  IMAD.X R85, R85, 0x1, R24, P1 ;  /* 0x0000000155557824 */ /* 0x000fc400008e0618 */
[----:B------:R-:W-:-:S08]  /*d5d0*/  IMAD.X R83, R32, 0x1, R83, P4 ;  /* 0x0000000120537824 */ /* 0x000fd000020e0653 */
.L_x_733:
[----:B------:R-:W-:Y:S02]  /*d5e0*/  ISETP.GT.U32.AND P0, PT, R99, R82, PT ;  /* 0x000000526300720c */ /* 0x000fe40003f04070 */
[----:B------:R-:W-:Y:S02]  /*d5f0*/  IADD3 R96, P1, PT, R71, -R96, RZ ;  /* 0x8000006047607210 */ /* 0x000fe40007f3e0ff */
        /* <DEDUP_REMOVED lines=19> */
.L_x_734:
        /* <DEDUP_REMOVED lines=26> */
.L_x_735:
[----:B------:R-:W3:Y:S08]  /*d8d0*/  LDC.64 R24, c[0x3][RZ] ;  /* 0x00c00000ff187b82 */ /* 0x000ef00000000a00 */
[----:B------:R-:W5:Y:S01]  /*d8e0*/  LDC.64 R28, c[0x3][0x8] ;  /* 0x00c00200ff1c7b82 */ /* 0x000f620000000a00 */
[----:B---3--:R-:W-:-:S04]  /*d8f0*/  IADD3 R64, P1, PT, R91, R24, RZ ;  /* 0x000000185b407210 */ /* 0x008fc80007f3e0ff */
[----:B------:R-:W-:Y:S01]  /*d900*/  ISETP.GE.U32.AND P0, PT, R64, R91, PT ;  /* 0x0000005b4000720c */ /* 0x000fe20003f06070 */
[----:B------:R-:W-:Y:S01]  /*d910*/  IMAD.X R65, R44, 0x1, R25, P1 ;  /* 0x000000012c417824 */ /* 0x000fe200008e0619 */
[----:B------:R-:W-:Y:S01]  /*d920*/  ISETP.GE.U32.AND P1, PT, R64, R96, PT ;  /* 0x000000604000720c */ /* 0x000fe20003f26070 */
[----:B------:R-:W3:Y:S01]  /*d930*/  LDC.64 R24, c[0x3][0x10] ;  /* 0x00c00400ff187b82 */ /* 0x000ee20000000a00 */
[----:B------:R-:W-:Y:S02]  /*d940*/  IMAD.MOV.U32 R91, RZ, RZ, R64 ;  /* 0x000000ffff5b7224 */ /* 0x000fe400078e0040 */
        /* <DEDUP_REMOVED lines=11> */
[----:B------:R-:W-:Y:S02]  /*da00*/  IADD3 R28, P5, PT, R31, -R86, RZ ;  /* 0x800000561f1c7210 */ /* 0x000fe40007fbe0ff */
[----:B------:R-:W-:-:S02]  /*da10*/  ISETP.GE.U32.AND.EX P0, PT, R32, R33, PT, P0 ;  /* 0x000000212000720c */ /* 0x000fc40003f06100 */
[----:B------:R-:W-:Y:S01]  /*da20*/  SEL R29, RZ, 0x1, P4 ;  /* 0x00000001ff1d7807 */ /* 0x000fe20002000000 */
[----:B------:R-:W-:Y:S01]  /*da30*/  IMAD.X R30, R32, 0x1, ~R87, P5 ;  /* 0x00000001201e7824 */ /* 0x000fe200028e0e57 */
[----:B------:R-:W-:Y:S02]  /*da40*/  SEL R20, RZ, 0x1, P0 ;  /* 0x00000001ff147807 */ /* 0x000fe40000000000 */
[----:B------:R-:W-:Y:S02]  /*da50*/  SEL R23, RZ, 0x1, P1 ;  /* 0x00000001ff177807 */ /* 0x000fe40000800000 */
[----:B------:R-:W-:Y:S02]  /*da60*/  IADD3 R20, P4, P5, R79, R20, R29 ;  /* 0x000000144f147210 */ /* 0x000fe40007d9e01d */
[----:B------:R-:W-:Y:S02]  /*da70*/  ISETP.GE.U32.AND P6, PT, R28, R23, PT ;  /* 0x000000171c00720c */ /* 0x000fe40003fc6070 */
[----:B------:R-:W-:-:S02]  /*da80*/  ISETP.LT.U32.AND P0, PT, R31, R86, PT ;  /* 0x000000561f00720c */ /* 0x000fc40003f01070 */
[----:B------:R-:W-:Y:S02]  /*da90*/  IADD3.X R31, PT, PT, R78, RZ, RZ, P4, P5 ;  /* 0x000000ff4e1f7210 */ /* 0x000fe400027ea4ff */
[----:B---3--:R-:W-:Y:S02]  /*daa0*/  IADD3 R29, P4, PT, R20, R24, RZ ;  /* 0x00000018141d7210 */ /* 0x008fe40007f9e0ff */
[----:B------:R-:W-:Y:S02]  /*dab0*/  ISETP.GE.U32.AND.EX P6, PT, R30, RZ, PT, P6 ;  /* 0x000000ff1e00720c */ /* 0x000fe40003fc6160 */
[----:B------:R-:W-:Y:S01]  /*dac0*/  ISETP.GE.U32.AND P5, PT, R20, R79, PT ;  /* 0x0000004f1400720c */ /* 0x000fe20003fa6070 */
[----:B------:R-:W-:Y:S01]  /*dad0*/  IMAD.X R44, R31, 0x1, R25, P4 ;  /* 0x000000011f2c7824 */ /* 0x000fe200020e0619 */
[----:B------:R-:W-:Y:S02]  /*dae0*/  ISETP.LT.U32.OR.EX P0, PT, R32, R87, !P6, P0 ;  /* 0x000000572000720c */ /* 0x000fe40007701500 */
[----:B------:R-:W-:-:S02]  /*daf0*/  ISETP.GE.U32.AND P4, PT, R29, R20, PT ;  /* 0x000000141d00720c */ /* 0x000fc40003f86070 */
[----:B------:R-:W-:Y:S02]  /*db00*/  IADD3 R20, P6, PT, R29, -R84, RZ ;  /* 0x800000541d147210 */ /* 0x000fe40007fde0ff */
[----:B------:R-:W-:Y:S02]  /*db10*/  ISETP.GE.U32.AND.EX P5, PT, R31, R78, PT, P5 ;  /* 0x0000004e1f00720c */ /* 0x000fe40003fa6150 */
[----:B------:R-:W-:Y:S01]  /*db20*/  SEL R23, RZ, 0x1, !P0 ;  /* 0x00000001ff177807 */ /* 0x000fe20004000000 */
[C---:B------:R-:W-:Y:S01]  /*db30*/  IMAD.X R24, R44.reuse, 0x1, ~R85, P6 ;  /* 0x000000012c187824 */ /* 0x040fe200030e0e55 */
[----:B------:R-:W-:Y:S02]  /*db40*/  ISETP.GE.U32.AND.EX P4, PT, R44, R31, PT, P4 ;  /* 0x0000001f2c00720c */ /* 0x000fe40003f86140 */
[----:B------:R-:W-:Y:S02]  /*db50*/  SEL R25, RZ, 0x1, P5 ;  /* 0x00000001ff197807 */ /* 0x000fe40002800000 */
[----:B------:R-:W-:-:S02]  /*db60*/  ISETP.GE.U32.AND P5, PT, R20, R23, PT ;  /* 0x000000171400720c */ /* 0x000fc40003fa6070 */
[----:B------:R-:W-:Y:S02]  /*db70*/  SEL R32, RZ, 0x1, P4 ;  /* 0x00000001ff207807 */ /* 0x000fe40002000000 */
[----:B------:R-:W-:Y:S02]  /*db80*/  ISETP.LT.U32.AND P4, PT, R29, R84, PT ;  /* 0x000000541d00720c */ /* 0x000fe40003f81070 */
[----:B------:R-:W-:Y:S02]  /*db90*/  ISETP.GE.U32.AND.EX P5, PT, R24, RZ, PT, P5 ;  /* 0x000000ff1800720c */ /* 0x000fe40003fa6150 */
[----:B------:R-:W-:Y:S02]  /*dba0*/  IADD3 R99, P1, P6, R99, R32, R25 ;  /* 0x0000002063637210 */ /* 0x000fe40007e3e019 */
[----:B------:R-:W-:Y:S01]  /*dbb0*/  ISETP.LT.U32.OR.EX P4, PT, R44, R85, !P5, P4 ;  /* 0x000000552c00720c */ /* 0x000fe20006f81540 */
[----:B------:R-:W-:Y:S01]  /*dbc0*/  IMAD.MOV.U32 R44, RZ, RZ, R65 ;  /* 0x000000ffff2c7224 */ /* 0x000fe200078e0041 */
[----:B------:R-:W-:-:S02]  /*dbd0*/  IADD3.X R32, PT, PT, R18, RZ, RZ, P1, P6 ;  /* 0x000000ff12207210 */ /* 0x000fc40000fec4ff */
        /* <DEDUP_REMOVED lines=10> */
.L_x_736:
[----:B------:R-:W-:Y:S01]  /*dc80*/  IADD3 R91, P0, PT, R91, -R96, RZ ;  /* 0x800000605b5b7210 */ /* 0x000fe20007f1e0ff */
[----:B------:R-:W-:Y:S02]  /*dc90*/  IMAD R18, R97, R80, RZ ;  /* 0x0000005061127224 */ /* 0x000fe400078e02ff */
        /* <DEDUP_REMOVED lines=26> */
[-C--:B------:R-:W-:Y:S02]  /*de40*/  IMAD R18, R93, R80.reuse, RZ ;  /* 0x000000505d127224 */ /* 0x080fe400078e02ff */
[----:B------:R-:W-:Y:S02]  /*de50*/  IMAD R20, R44, R21, RZ ;  /* 0x000000152c147224 */ /* 0x000fe400078e02ff */
[----:B------:R-:W-:-:S04]  /*de60*/  IMAD.WIDE.U32 R66, R103, R80, RZ ;  /* 0x0000005067427225 */ /* 0x000fc800078e00ff */
[C---:B------:R-:W-:Y:S02]  /*de70*/  IMAD R79, R88.reuse, R103, R18 ;  /* 0x00000067584f7224 */ /* 0x040fe400078e0212 */
        /* <DEDUP_REMOVED lines=25> */
[----:B------:R-:W-:Y:S01]  /*e010*/  ISETP.GE.U32.AND P1, PT, R30, R66, PT ;  /* 0x000000421e00720c */ /* 0x000fe20003f26070 */
[C---:B------:R-:W-:Y:S01]  /*e020*/  IMAD.WIDE.U32 R70, P5, R80.reuse, R93, R70 ;  /* 0x0000005d50467225 */ /* 0x040fe200078a0046 */
[----:B------:R-:W-:Y:S02]  /*e030*/  ISETP.GE.U32.AND.EX P4, PT, R67, R31, PT, P4 ;  /* 0x0000001f4300720c */ /* 0x000fe40003f86140 */
[----:B------:R-:W-:Y:S01]  /*e040*/  ISETP.GE.U32.AND.EX P1, PT, R31, R79, PT, P1 ;  /* 0x0000004f1f00720c */ /* 0x000fe20003f26110 */
[----:B------:R-:W-:Y:S01]  /*e050*/  IMAD.WIDE.U32 R72, R80, R103, RZ ;  /* 0x0000006750487225 */ /* 0x000fe200078e00ff */
[----:B------:R-:W-:-:S02]  /*e060*/  ISETP.GE.U32.AND.EX P0, PT, R65, R67, PT, P0 ;  /* 0x000000434100720c */ /* 0x000fc40003f06100 */
[----:B------:R-:W-:Y:S01]  /*e070*/  SEL R79, RZ, 0x1, P1 ;  /* 0x00000001ff4f7807 */ /* 0x000fe20000800000 */
[----:B------:R-:W-:-:S04]  /*e080*/  IMAD.WIDE.U32 R68, R21, R101, RZ ;  /* 0x0000006515447225 */ /* 0x000fc800078e00ff */
[----:B------:R-:W-:Y:S01]  /*e090*/  IMAD.X R75, RZ, RZ, RZ, P5 ;  /* 0x000000ffff4b7224 */ /* 0x000fe200028e06ff */
[----:B------:R-:W-:Y:S01]  /*e0a0*/  IADD3 RZ, P5, PT, R73, R70, RZ ;  /* 0x0000004649ff7210 */ /* 0x000fe20007fbe0ff */
[----:B------:R-:W-:Y:S01]  /*e0b0*/  IMAD.WIDE.U32 R30, R88, R99, RZ ;  /* 0x00000063581e7225 */ /* 0x000fe200078e00ff */
[----:B------:R-:W-:-:S03]  /*e0c0*/  IADD3 RZ, P6, PT, R69, R32, RZ ;  /* 0x0000002045ff7210 */ /* 0x000fc60007fde0ff */
[----:B------:R-:W-:Y:S02]  /*e0d0*/  IMAD.MOV.U32 R74, RZ, RZ, R71 ;  /* 0x000000ffff4a7224 */ /* 0x000fe400078e0047 */
[----:B------:R-:W-:Y:S02]  /*e0e0*/  IMAD R20, R23, R80, RZ ;  /* 0x0000005017147224 */ /* 0x000fe400078e02ff */
[----:B------:R-:W-:-:S04]  /*e0f0*/  IMAD.WIDE.U32 R70, R34, R91, RZ ;  /* 0x0000005b22467225 */ /* 0x000fc800078e00ff */
[----:B------:R-:W-:-:S04]  /*e100*/  IMAD.WIDE.U32 R68, R99, R80, RZ ;  /* 0x0000005063447225 */ /* 0x000fc800078e00ff */
[----:B------:R-:W-:Y:S01]  /*e110*/  IMAD R77, R88, R99, R20 ;  /* 0x00000063584d7224 */ /* 0x000fe200078e0214 */
[----:B------:R-:W-:Y:S01]  /*e120*/  SEL R20, RZ, 0x1, P4 ;  /* 0x00000001ff147807 */ /* 0x000fe20002000000 */
[----:B------:R-:W-:-:S04]  /*e130*/  IMAD.WIDE.U32 R30, P1, R80, R23, R30 ;  /* 0x00000017501e7225 */ /* 0x000fc8000782001e */
[----:B------:R-:W-:-:S04]  /*e140*/  IMAD.WIDE.U32.X R74, R88, R93, R74, P5 ;  /* 0x0000005d584a7225 */ /* 0x000fc800028e044a */
[----:B------:R-:W-:Y:S02]  /*e150*/  IMAD.MOV.U32 R24, RZ, RZ, R33 ;  /* 0x000000ffff187224 */ /* 0x000fe400078e0021 */
[----:B------:R-:W-:-:S04]  /*e160*/  IMAD.WIDE.U32 R32, R81, R91, RZ ;  /* 0x0000005b51207225 */ /* 0x000fc800078e00ff */
[----:B------:R-:W-:-:S04]  /*e170*/  IMAD.WIDE.U32 R70, P5, R81, R44, R70 ;  /* 0x0000002c51467225 */ /* 0x000fc800078a0046 */
[----:B------:R-:W-:-:S04]  /*e180*/  IMAD.WIDE.U32 R72, R80, R99, RZ ;  /* 0x0000006350487225 */ /* 0x000fc800078e00ff */
[----:B------:R-:W-:Y:S01]  /*e190*/  IMAD.IADD R77, R69, 0x1, R77 ;  /* 0x00000001454d7824 */ /* 0x000fe200078e024d */
[----:B------:R-:W-:Y:S01]  /*e1a0*/  SEL R69, RZ, 0x1, P0 ;  /* 0x00000001ff457807 */ /* 0x000fe20000000000 */
[----:B------:R-:W-:Y:S01]  /*e1b0*/  IMAD.X R67, RZ, RZ, RZ, P1 ;  /* 0x000000ffff437224 */ /* 0x000fe200008e06ff */
[----:B------:R-:W-:Y:S01]  /*e1c0*/  IADD3 R32, P4, P1, R68, R74, R79 ;  /* 0x0000004a44207210 */ /* 0x000fe2000799e04f */
[----:B------:R-:W-:Y:S01]  /*e1d0*/  IMAD.WIDE.U32.X R24, R26, R97, R24, P6 ;  /* 0x000000611a187225 */ /* 0x000fe200030e0418 */
[----:B------:R-:W-:Y:S02]  /*e1e0*/  IADD3 RZ, P0, PT, R33, R70, RZ ;  /* 0x0000004621ff7210 */ /* 0x000fe40007f1e0ff */
[----:B------:R-:W-:Y:S01]  /*e1f0*/  IADD3 RZ, P6, PT, R73, R30, RZ ;  /* 0x0000001e49ff7210 */ /* 0x000fe20007fde0ff */
[----:B------:R-:W-:Y:S01]  /*e200*/  IMAD.MOV.U32 R66, RZ, RZ, R31 ;  /* 0x000000ffff427224 */ /* 0x000fe200078e001f */
[----:B------:R-:W-:Y:S01]  /*e210*/  IADD3.X R33, PT, PT, R77, R75, RZ, P4, P1 ;  /* 0x0000004b4d217210 */ /* 0x000fe200027e24ff */
[----:B------:R-:W-:Y:S01]  /*e220*/  IMAD.WIDE.U32 R30, R81, R91, R64 ;  /* 0x0000005b511e7225 */ /* 0x000fe200078e0040 */
[----:B------:R-:W-:-:S03]  /*e230*/  IADD3 R73, P1, P4, R69, R24, R20 ;  /* 0x0000001845497210 */ /* 0x000fc60007c3e014 */
[----:B------:R-:W-:Y:S01]  /*e240*/  IMAD R24, R44, R81, RZ ;  /* 0x000000512c187224 */ /* 0x000fe200078e02ff */
[----:B------:R-:W-:Y:S01]  /*e250*/  IADD3.X R70, PT, PT, RZ, R25, RZ, P1, P4 ;  /* 0x00000019ff467210 */ /* 0x000fe20000fe84ff */
[----:B------:R-:W-:Y:S01]  /*e260*/  IMAD R20, R93, R21, RZ ;  /* 0x000000155d147224 */ /* 0x000fe200078e02ff */
[----:B------:R-:W-:Y:S01]  /*e270*/  ISETP.GE.U32.AND P4, PT, R32, R68, PT ;  /* 0x000000442000720c */ /* 0x000fe20003f86070 */
[----:B------:R-:W-:Y:S01]  /*e280*/  IMAD R25, R34, R91, R24 ;  /* 0x0000005b22197224 */ /* 0x000fe200078e0218 */
[----:B------:R-:W-:Y:S01]  /*e290*/  ISETP.GE.U32.AND P1, PT, R30, R64, PT ;  /* 0x000000401e00720c */ /* 0x000fe20003f26070 */
[----:B------:R-:W-:Y:S01]  /*e2a0*/  IMAD R105, R26, R103, R20 ;  /* 0x000000671a697224 */ /* 0x000fe200078e0214 */
[----:B------:R-:W-:Y:S01]  /*e2b0*/  ISETP.GE.U32.AND.EX P4, PT, R33, R77, PT, P4 ;  /* 0x0000004d2100720c */ /* 0x000fe20003f86140 */
[----:B------:R-:W-:Y:S02]  /*e2c0*/  IMAD.IADD R20, R31, 0x1, R25 ;  /* 0x000000011f147824 */ /* 0x000fe400078e0219 */
[----:B------:R-:W-:-:S03]  /*e2d0*/  IMAD.WIDE.U32 R24, R21, R103, R32 ;  /* 0x0000006715187225 */ /* 0x000fc600078e0020 */
[----:B------:R-:W-:Y:S01]  /*e2e0*/  ISETP.GE.U32.AND.EX P1, PT, R20, R65, PT, P1 ;  /* 0x000000411400720c */ /* 0x000fe20003f26110 */
[----:B------:R-:W-:Y:S01]  /*e2f0*/  IMAD.X R69, RZ, RZ, RZ, P5 ;  /* 0x000000ffff457224 */ /* 0x000fe200028e06ff */
[----:B------:R-:W-:Y:S01]  /*e300*/  IADD3 R72, P5, PT, R73, R24, RZ ;  /* 0x0000001849487210 */ /* 0x000fe20007fbe0ff */
[----:B------:R-:W-:Y:S01]  /*e310*/  IMAD.IADD R105, R25, 0x1, R105 ;  /* 0x0000000119697824 */ /* 0x000fe200078e0269 */
[----:B------:R-:W-:Y:S01]  /*e320*/  SEL R25, RZ, 0x1, P4 ;  /* 0x00000001ff197807 */ /* 0x000fe20002000000 */
[----:B------:R-:W-:Y:S01]  /*e330*/  IMAD.MOV.U32 R68, RZ, RZ, R71 ;  /* 0x000000ffff447224 */ /* 0x000fe200078e0047 */
[----:B------:R-:W-:Y:S01]  /*e340*/  ISETP.GE.U32.AND P4, PT, R24, R32, PT ;  /* 0x000000201800720c */ /* 0x000fe20003f86070 */
[----:B------:R-:W-:-:S03]  /*e350*/  IMAD.WIDE.U32 R74, R26, R103, RZ ;  /* 0x000000671a4a7225 */ /* 0x000fc600078e00ff */
[----:B------:R-:W-:Y:S01]  /*e360*/  ISETP.GE.U32.AND.EX P4, PT, R105, R33, PT, P4 ;  /* 0x000000216900720c */ /* 0x000fe20003f86140 */
[----:B------:R-:W-:-:S04]  /*e370*/  IMAD.WIDE.U32.X R66, R88, R23, R66, P6 ;  /* 0x0000001758427225 */ /* 0x000fc800030e0442 */
[----:B------:R-:W-:Y:S02]  /*e380*/  IMAD R71, R97, R81, RZ ;  /* 0x0000005161477224 */ /* 0x000fe400078e02ff */
[----:B------:R-:W-:Y:S01]  /*e390*/  IMAD.X R73, R105, 0x1, R70, P5 ;  /* 0x0000000169497824 */ /* 0x000fe200028e0646 */
[----:B------:R-:W-:Y:S01]  /*e3a0*/  IADD3 R66, P5, PT, R25, R66, RZ ;  /* 0x0000004219427210 */ /* 0x000fe20007fbe0ff */
[----:B------:R-:W-:Y:S01]  /*e3b0*/  IMAD R107, R34, R101, R71 ;  /* 0x00000065226b7224 */ /* 0x000fe200078e0247 */
[----:B------:R-:W-:Y:S01]  /*e3c0*/  SEL R25, RZ, 0x1, P1 ;  /* 0x00000001ff197807 */ /* 0x000fe20000800000 */
[----:B------:R-:W-:-:S04]  /*e3d0*/  IMAD.WIDE.U32 R64, R21, R103, RZ ;  /* 0x0000006715407225 */ /* 0x000fc800078e00ff */
[----:B------:R-:W-:-:S04]  /*e3e0*/  IMAD.WIDE.U32 R74, P6, R21, R93, R74 ;  /* 0x0000005d154a7225 */ /* 0x000fc800078c004a */
[----:B------:R-:W-:Y:S01]  /*e3f0*/  IMAD.WIDE.U32 R70, R81, R101, R72 ;  /* 0x0000006551467225 */ /* 0x000fe200078e0048 */
[----:B------:R-:W-:-:S03]  /*e400*/  IADD3 RZ, P1, PT, R65, R74, RZ ;  /* 0x0000004a41ff7210 */ /* 0x000fc60007f3e0ff */
[----:B------:R-:W-:-:S04]  /*e410*/  IMAD.WIDE.U32.X R68, R34, R44, R68, P0 ;  /* 0x0000002c22447225 */ /* 0x000fc800000e0444 */
[----:B------:R-:W-:Y:S01]  /*e420*/  IMAD.X R67, RZ, RZ, R67, P5 ;  /* 0x000000ffff437224 */ /* 0x000fe200028e0643 */
[----:B------:R-:W-:Y:S01]  /*e430*/  IADD3 R32, P0, P5, R70, R68, R25 ;  /* 0x0000004446207210 */ /* 0x000fe20007d1e019 */
[----:B------:R-:W-:Y:S02]  /*e440*/  IMAD.IADD R107, R71, 0x1, R107 ;  /* 0x00000001476b7824 */ /* 0x000fe400078e026b */
[----:B------:R-:W-:-:S03]  /*e450*/  IMAD.WIDE.U32 R64, R26, R99, RZ ;  /* 0x000000631a407225 */ /* 0x000fc600078e00ff */
[----:B------:R-:W-:Y:S01]  /*e460*/  IADD3.X R33, PT, PT, R107, R69, RZ, P0, P5 ;  /* 0x000000456b217210 */ /* 0x000fe200007ea4ff */
[----:B------:R-:W-:Y:S01]  /*e470*/  IMAD.WIDE.U32 R78, R34, R101, RZ ;  /* 0x00000065224e7225 */ /* 0x000fe200078e00ff */
[----:B------:R-:W-:-:S03]  /*e480*/  ISETP.GE.U32.AND P5, PT, R72, R24, PT ;  /* 0x000000184800720c */ /* 0x000fc60003fa6070 */
[----:B------:R-:W-:Y:S01]  /*e490*/  IMAD.X R25, RZ, RZ, RZ, P6 ;  /* 0x000000ffff197224 */ /* 0x000fe200030e06ff */
[----:B------:R-:W-:Y:S01]  /*e4a0*/  ISETP.GE.U32.AND.EX P5, PT, R73, R105, PT, P5 ;  /* 0x000000694900720c */ /* 0x000fe20003fa6150 */
[----:B------:R-:W-:Y:S01]  /*e4b0*/  IMAD.WIDE.U32 R76, R21, R99, RZ ;  /* 0x00000063154c7225 */ /* 0x000fe200078e00ff */
[----:B------:R-:W-:-:S03]  /*e4c0*/  SEL R76, RZ, 0x1, P4 ;  /* 0x00000001ff4c7807 */ /* 0x000fc60002000000 */
[----:B------:R-:W-:-:S04]  /*e4d0*/  IMAD.WIDE.U32 R64, P0, R21, R23, R64 ;  /* 0x0000001715407225 */ /* 0x000fc80007800040 */
[----:B------:R-:W-:Y:S01]  /*e4e0*/  IMAD.WIDE.U32 R68, R81, R101, RZ ;  /* 0x0000006551447225 */ /* 0x000fe200078e00ff */
[----:B------:R-:W-:Y:S02]  /*e4f0*/  IADD3 RZ, P4, PT, R77, R64, RZ ;  /* 0x000000404dff7210 */ /* 0x000fe40007f9e0ff */
[----:B------:R-:W-:Y:S01]  /*e500*/  SEL R77, RZ, 0x1, P5 ;  /* 0x00000001ff4d7807 */ /* 0x000fe20002800000 */
[----:B------:R-:W-:Y:S01]  /*e510*/  IMAD.WIDE.U32 R78, P6, R81, R97, R78 ;  /* 0x00000061514e7225 */ /* 0x000fe200078c004e */
[----:B------:R-:W-:-:S03]  /*e520*/  ISETP.GE.U32.AND P5, PT, R70, R72, PT ;  /* 0x000000484600720c */ /* 0x000fc60003fa6070 */
[----:B------:R-:W-:Y:S01]  /*e530*/  IMAD.MOV.U32 R24, RZ, RZ, R75 ;  /* 0x000000ffff187224 */ /* 0x000fe200078e004b */
[----:B------:R-:W-:Y:S01]  /*e540*/  ISETP.GE.U32.AND.EX P5, PT, R107, R73, PT, P5 ;  /* 0x000000496b00720c */ /* 0x000fe20003fa6150 */
[----:B------:R-:W-:Y:S02]  /*e550*/  IMAD.MOV.U32 R68, RZ, RZ, R79 ;  /* 0x000000ffff447224 */ /* 0x000fe400078e004f */
[----:B------:R-:W-:Y:S01]  /*e560*/  IMAD.WIDE.U32.X R24, R26, R93, R24, P1 ;  /* 0x0000005d1a187225 */ /* 0x000fe200008e0418 */
[----:B------:R-:W-:Y:S02]  /*e570*/  IADD3 RZ, P1, PT, R69, R78, RZ ;  /* 0x0000004e45ff7210 */ /* 0x000fe40007f3e0ff */
[----:B------:R-:W-:Y:S01]  /*e580*/  SEL R64, RZ, 0x1, P5 ;  /* 0x00000001ff407807 */ /* 0x000fe20002800000 */
[----:B------:R-:W-:Y:S01]  /*e590*/  IMAD.X R69, RZ, RZ, RZ, P6 ;  /* 0x000000ffff457224 */ /* 0x000fe200030e06ff */
[----:B------:R-:W-:Y:S01]  /*e5a0*/  ISETP.GE.U32.AND P6, PT, R32, R70, PT ;  /* 0x000000462000720c */ /* 0x000fe20003fc6070 */
[----:B------:R-:W-:-:S03]  /*e5b0*/  IMAD.WIDE.U32 R70, R34, R103, RZ ;  /* 0x0000006722467225 */ /* 0x000fc600078e00ff */
[----:B------:R-:W-:Y:S01]  /*e5c0*/  ISETP.GE.U32.AND.EX P6, PT, R33, R107, PT, P6 ;  /* 0x0000006b2100720c */ /* 0x000fe20003fc6160 */
[----:B------:R-:W-:Y:S02]  /*e5d0*/  IMAD.X R73, RZ, RZ, RZ, P0 ;  /* 0x000000ffff497224 */ /* 0x000fe400000e06ff */
[----:B------:R-:W-:Y:S01]  /*e5e0*/  IMAD.WIDE.U32 R74, R81, R103, RZ ;  /* 0x00000067514a7225 */ /* 0x000fe200078e00ff */
[----:B------:R-:W-:Y:S02]  /*e5f0*/  SEL R105, RZ, 0x1, P6 ;  /* 0x00000001ff697807 */ /* 0x000fe40003000000 */
[----:B------:R-:W-:Y:S01]  /*e600*/  IADD3 R107, P5, P6, R77, R24, R76 ;  /* 0x000000184d6b7210 */ /* 0x000fe20007ebe04c */
[----:B------:R-:W-:-:S04]  /*e610*/  IMAD.WIDE.U32 R70, P0, R81, R93, R70 ;  /* 0x0000005d51467225 */ /* 0x000fc80007800046 */
[----:B------:R-:W-:Y:S01]  /*e620*/  IMAD.WIDE.U32.X R68, R34, R97, R68, P1 ;  /* 0x0000006122447225 */ /* 0x000fe200008e0444 */
[----:B------:R-:W-:Y:S02]  /*e630*/  IADD3 RZ, P1, PT, R75, R70, RZ ;  /* 0x000000464bff7210 */ /* 0x000fe40007f3e0ff */
[----:B------:R-:W-:Y:S01]  /*e640*/  IADD3.X R70, PT, PT, RZ, R25, RZ, P5, P6 ;  /* 0x00000019ff467210 */ /* 0x000fe20002fec4ff */
[----:B------:R-:W-:Y:S01]  /*e650*/  IMAD.MOV.U32 R72, RZ, RZ, R65 ;  /* 0x000000ffff487224 */ /* 0x000fe200078e0041 */
[----:B------:R-:W-:Y:S01]  /*e660*/  IADD3 R105, P5, P6, R105, R68, R64 ;  /* 0x0000004469697210 */ /* 0x000fe20007ebe040 */
[----:B------:R-:W-:Y:S02]  /*e670*/  IMAD R65, R23, R21, RZ ;  /* 0x0000001517417224 */ /* 0x000fe400078e02ff */
[----:B------:R-:W-:-:S04]  /*e680*/  IMAD.WIDE.U32 R24, R22, R101, RZ ;  /* 0x0000006516187225 */ /* 0x000fc800078e00ff */
[C---:B------:R-:W-:Y:S02]  /*e690*/  IMAD R109, R26.reuse, R99, R65 ;  /* 0x000000631a6d7224 */ /* 0x040fe400078e0241 */
[----:B------:R-:W-:Y:S01]  /*e6a0*/  IMAD.WIDE.U32.X R72, R26, R23, R72, P4 ;  /* 0x000000171a487225 */ /* 0x000fe200020e0448 */
[----:B------:R-:W-:-:S03]  /*e6b0*/  IADD3.X R26, PT, PT, RZ, R69, RZ, P5, P6 ;  /* 0x00000045ff1a7210 */ /* 0x000fc60002fec4ff */
[----:B------:R-:W-:-:S04]  /*e6c0*/  IMAD.WIDE.U32 R68, R89, R101, RZ ;  /* 0x0000006559447225 */ /* 0x000fc800078e00ff */
[----:B------:R-:W-:-:S04]  /*e6d0*/  IMAD.WIDE.U32 R24, P5, R89, R97, R24 ;  /* 0x0000006159187225 */ /* 0x000fc800078a0018 */
[----:B------:R-:W-:Y:S01]  /*e6e0*/  IMAD.WIDE.U32 R64, R22, R91, RZ ;  /* 0x0000005b16407225 */ /* 0x000fe200078e00ff */
[----:B------:R-:W-:-:S03]  /*e6f0*/  IADD3 RZ, P6, PT, R69, R24, RZ ;  /* 0x0000001845ff7210 */ /* 0x000fc60007fde0ff */
[----:B------:R-:W-:-:S04]  /*e700*/  IMAD.WIDE.U32 R76, R21, R99, R66 ;  /* 0x00000063154c7225 */ /* 0x000fc800078e0042 */
[----:B------:R-:W-:Y:S01]  /*e710*/  IMAD.X R79, RZ, RZ, RZ, P0 ;  /* 0x000000ffff4f7224 */ /* 0x000fe200000e06ff */
[----:B------:R-:W-:Y:S01]  /*e720*/  IADD3 R24, P0, PT, R107, R76, RZ ;  /* 0x0000004c6b187210 */ /* 0x000fe20007f1e0ff */
[----:B------:R-:W-:-:S04]  /*e730*/  IMAD.WIDE.U32 R74, R89, R91, RZ ;  /* 0x0000005b594a7225 */ /* 0x000fc800078e00ff */
[----:B------:R-:W-:-:S04]  /*e740*/  IMAD.WIDE.U32 R64, P4, R89, R44, R64 ;  /* 0x0000002c59407225 */ /* 0x000fc80007880040 */
[----:B------:R-:W-:Y:S02]  /*e750*/  IMAD.IADD R21, R77, 0x1, R109 ;  /* 0x000000014d157824 */ /* 0x000fe400078e026d */
[----:B------:R-:W-:Y:S02]  /*e760*/  IMAD.MOV.U32 R78, RZ, RZ, R71 ;  /* 0x000000ffff4e7224 */ /* 0x000fe400078e0047 */
[----:B------:R-:W-:Y:S02]  /*e770*/  IMAD.MOV.U32 R68, RZ, RZ, R25 ;  /* 0x000000ffff447224 */ /* 0x000fe400078e0019 */
[----:B------:R-:W-:Y:S01]  /*e780*/  IMAD.X R69, RZ, RZ, RZ, P5 ;  /* 0x000000ffff457224 */ /* 0x000fe200028e06ff */
[----:B------:R-:W-:Y:S01]  /*e790*/  IADD3 RZ, P5, PT, R75, R64, RZ ;  /* 0x000000404bff7210 */ /* 0x000fe20007fbe0ff */
[----:B------:R-:W-:Y:S01]  /*e7a0*/  IMAD.X R71, RZ, RZ, RZ, P4 ;  /* 0x000000ffff477224 */ /* 0x000fe200020e06ff */
[----:B------:R-:W-:Y:S01]  /*e7b0*/  ISETP.GE.U32.AND P4, PT, R24, R76, PT ;  /* 0x0000004c1800720c */ /* 0x000fe20003f86070 */
[----:B------:R-:W-:Y:S01]  /*e7c0*/  IMAD.X R25, R21, 0x1, R70, P0 ;  /* 0x0000000115197824 */ /* 0x000fe200000e0646 */
[----:B------:R-:W-:Y:S01]  /*e7d0*/  ISETP.GE.U32.AND P0, PT, R76, R66, PT ;  /* 0x000000424c00720c */ /* 0x000fe20003f06070 */
[----:B------:R-:W-:-:S02]  /*e7e0*/  IMAD R64, R93, R81, RZ ;  /* 0x000000515d407224 */ /* 0x000fc400078e02ff */
[----:B------:R-:W-:Y:S01]  /*e7f0*/  IMAD.WIDE.U32 R74, R81, R103, R24 ;  /* 0x00000067514a7225 */ /* 0x000fe200078e0018 */
[----:B------:R-:W-:Y:S02]  /*e800*/  ISETP.GE.U32.AND.EX P0, PT, R21, R67, PT, P0 ;  /* 0x000000431500720c */ /* 0x000fe40003f06100 */
[----:B------:R-:W-:Y:S01]  /*e810*/  ISETP.GE.U32.AND.EX P4, PT, R25, R21, PT, P4 ;  /* 0x000000151900720c */ /* 0x000fe20003f86140 */
[----:B------:R-:W-:Y:S01]  /*e820*/  IMAD R21, R34, R103, R64 ;  /* 0x0000006722157224 */ /* 0x000fe200078e0240 */
[----:B------:R-:W-:Y:S01]  /*e830*/  SEL R76, RZ, 0x1, P0 ;  /* 0x00000001ff4c7807 */ /* 0x000fe20000000000 */
[----:B------:R-:W-:Y:S01]  /*e840*/  IMAD R67, R44, R89, RZ ;  /* 0x000000592c437224 */ /* 0x000fe200078e02ff */
[----:B------:R-:W-:Y:S01]  /*e850*/  IADD3 R66, P0, PT, R105, R74, RZ ;  /* 0x0000004a69427210 */ /* 0x000fe20007f1e0ff */
[----:B------:R-:W-:Y:S01]  /*e860*/  IMAD.MOV.U32 R70, RZ, RZ, R65 ;  /* 0x000000ffff467224 */ /* 0x000fe200078e0041 */
[----:B------:R-:W-:Y:S01]  /*e870*/  SEL R77, RZ, 0x1, P4 ;  /* 0x00000001ff4d7807 */ /* 0x000fe20002000000 */
[----:B------:R-:W-:-:S02]  /*e880*/  IMAD.IADD R75, R75, 0x1, R21 ;  /* 0x000000014b4b7824 */ /* 0x000fc400078e0215 */
[----:B------:R-:W-:-:S04]  /*e890*/  IMAD.WIDE.U32 R64, R89, R91, R32 ;  /* 0x0000005b59407225 */ /* 0x000fc800078e0020 */
[----:B------:R-:W-:Y:S01]  /*e8a0*/  IMAD R21, R22, R91, R67 ;  /* 0x0000005b16157224 */ /* 0x000fe200078e0243 */
[----:B------:R-:W-:Y:S01]  /*e8b0*/  ISETP.GE.U32.AND P4, PT, R64, R32, PT ;  /* 0x000000204000720c */ /* 0x000fe20003f86070 */
[----:B------:R-:W-:Y:S01]  /*e8c0*/  IMAD.X R67, R75, 0x1, R26, P0 ;  /* 0x000000014b437824 */ /* 0x000fe200000e061a */
[----:B------:R-:W-:Y:S01]  /*e8d0*/  ISETP.GE.U32.AND P0, PT, R74, R24, PT ;  /* 0x000000184a00720c */ /* 0x000fe20003f06070 */
[----:B------:R-:W-:Y:S02]  /*e8e0*/  IMAD.IADD R21, R65, 0x1, R21 ;  /* 0x0000000141157824 */ /* 0x000fe400078e0215 */
[----:B------:R-:W-:Y:S01]  /*e8f0*/  IMAD.WIDE.U32.X R78, R34, R93, R78, P1 ;  /* 0x0000005d224e7225 */ /* 0x000fe200008e044e */
[----:B------:R-:W-:Y:S02]  /*e900*/  ISETP.GE.U32.AND P1, PT, R66, R74, PT ;  /* 0x0000004a4200720c */ /* 0x000fe40003f26070 */
[----:B------:R-:W-:Y:S01]  /*e910*/  ISETP.GE.U32.AND.EX P4, PT, R21, R33, PT, P4 ;  /* 0x000000211500720c */ /* 0x000fe20003f86140 */
[----:B------:R-:W-:Y:S01]  /*e920*/  IMAD.WIDE.U32.X R68, R22, R97, R68, P6 ;  /* 0x0000006116447225 */ /* 0x000fe200030e0444 */
[----:B------:R-:W-:-:S02]  /*e930*/  ISETP.GE.U32.AND.EX P0, PT, R75, R25, PT, P0 ;  /* 0x000000194b00720c */ /* 0x000fc40003f06100 */
[----:B------:R-:W-:Y:S01]  /*e940*/  ISETP.GE.U32.AND.EX P1, PT, R67, R75, PT, P1 ;  /* 0x0000004b4300720c */ /* 0x000fe20003f26110 */
[----:B------:R-:W-:Y:S01]  /*e950*/  IMAD R97, R97, R89, RZ ;  /* 0x0000005961617224 */ /* 0x000fe200078e02ff */
[----:B------:R-:W-:Y:S01]  /*e960*/  SEL R26, RZ, 0x1, P0 ;  /* 0x00000001ff1a7807 */ /* 0x000fe20000000000 */
[C---:B------:R-:W-:Y:S01]  /*e970*/  IMAD.WIDE.U32.X R70, R22.reuse, R44, R70, P5 ;  /* 0x0000002c16467225 */ /* 0x040fe200028e0446 */
[----:B------:R-:W-:Y:S02]  /*e980*/  IADD3 R24, P5, P6, R77, R72, R76 ;  /* 0x000000484d187210 */ /* 0x000fe40007ebe04c */
[----:B------:R-:W-:Y:S01]  /*e990*/  SEL R77, RZ, 0x1, P4 ;  /* 0x00000001ff4d7807 */ /* 0x000fe20002000000 */
[----:B------:R-:W-:Y:S01]  /*e9a0*/  IMAD R75, R22, R101, R97 ;  /* 0x00000065164b7224 */ /* 0x000fe200078e0261 */
[----:B------:R-:W-:Y:S01]  /*e9b0*/  IADD3.X R25, PT, PT, RZ, R73, RZ, P5, P6 ;  /* 0x00000049ff197210 */ /* 0x000fe20002fec4ff */
[----:B------:R-:W-:Y:S01]  /*e9c0*/  IMAD.WIDE.U32 R32, R89, R101, R66 ;  /* 0x0000006559207225 */ /* 0x000fe200078e0042 */
[----:B------:R-:W-:-:S03]  /*e9d0*/  SEL R101, RZ, 0x1, P1 ;  /* 0x00000001ff657807 */ /* 0x000fc60000800000 */
[----:B------:R-:W-:Y:S01]  /*e9e0*/  IMAD.IADD R75, R33, 0x1, R75 ;  /* 0x00000001214b7824 */ /* 0x000fe200078e024b */
[C---:B------:R-:W-:Y:S01]  /*e9f0*/  IADD3 R77, P0, P1, R32.reuse, R70, R77 ;  /* 0x00000046204d7210 */ /* 0x040fe2000791e04d */
[----:B------:R-:W-:Y:S01]  /*ea00*/  IMAD.WIDE.U32 R72, R81, R99, RZ ;  /* 0x0000006351487225 */ /* 0x000fe200078e00ff */
[----:B------:R-:W-:Y:S02]  /*ea10*/  IADD3 R101, P4, P5, R101, R78, R26 ;  /* 0x0000004e65657210 */ /* 0x000fe40007d9e01a */
[----:B------:R-:W-:Y:S01]  /*ea20*/  ISETP.GE.U32.AND P6, PT, R32, R66, PT ;  /* 0x000000422000720c */ /* 0x000fe20003fc6070 */
[----:B------:R-:W-:Y:S01]  /*ea30*/  IMAD R44, R44, R80, RZ ;  /* 0x000000502c2c7224 */ /* 0x000fe200078e02ff */
[----:B------:R-:W-:Y:S01]  /*ea40*/  IADD3.X R26, PT, PT, R75, R71, RZ, P0, P1 ;  /* 0x000000474b1a7210 */ /* 0x000fe200007e24ff */
[----:B------:R-:W-:Y:S01]  /*ea50*/  IMAD.WIDE.U32 R70, R89, R103, RZ ;  /* 0x0000006759467225 */ /* 0x000fe200078e00ff */
[----:B------:R-:W-:Y:S02]  /*ea60*/  ISETP.GE.U32.AND P1, PT, R77, R32, PT ;  /* 0x000000204d00720c */ /* 0x000fe40003f26070 */
[----:B------:R-:W-:Y:S01]  /*ea70*/  ISETP.GE.U32.AND.EX P0, PT, R75, R67, PT, P6 ;  /* 0x000000434b00720c */ /* 0x000fe20003f06160 */
[----:B------:R-:W-:Y:S01]  /*ea80*/  IMAD.WIDE.U32 R32, R34, R99, RZ ;  /* 0x0000006322207225 */ /* 0x000fe200078e00ff */
[----:B------:R-:W-:-:S02]  /*ea90*/  ISETP.GE.U32.AND.EX P1, PT, R26, R75, PT, P1 ;  /* 0x0000004b1a00720c */ /* 0x000fc40003f26110 */
[----:B------:R-:W-:Y:S01]  /*eaa0*/  SEL R70, RZ, 0x1, P0 ;  /* 0x00000001ff467807 */ /* 0x000fe20000000000 */
[----:B------:R-:W-:Y:S01]  /*eab0*/  IMAD.WIDE.U32 R66, R22, R103, RZ ;  /* 0x0000006716427225 */ /* 0x000fe200078e00ff */
[----:B------:R-:W-:Y:S02]  /*eac0*/  SEL R75, RZ, 0x1, P1 ;  /* 0x00000001ff4b7807 */ /* 0x000fe40000800000 */
[----:B------:R-:W-:Y:S01]  /*ead0*/  IADD3.X R78, PT, PT, RZ, R79, RZ, P4, P5 ;  /* 0x0000004fff4e7210 */ /* 0x000fe200027ea4ff */
[----:B------:R-:W-:-:S04]  /*eae0*/  IMAD.WIDE.U32 R32, P6, R81, R23, R32 ;  /* 0x0000001751207225 */ /* 0x000fc800078c0020 */
[----:B------:R-:W-:Y:S01]  /*eaf0*/  IMAD.WIDE.U32 R66, P0, R89, R93, R66 ;  /* 0x0000005d59427225 */ /* 0x000fe20007800042 */
[----:B------:R-:W-:-:S03]  /*eb00*/  IADD3 RZ, P1, PT, R73, R32, RZ ;  /* 0x0000002049ff7210 */ /* 0x000fc60007f3e0ff */
[----:B------:R-:W-:Y:S01]  /*eb10*/  IMAD.X R73, RZ, RZ, RZ, P6 ;  /* 0x000000ffff497224 */ /* 0x000fe200030e06ff */
[----:B------:R-:W-:Y:S01]  /*eb20*/  IADD3 RZ, P4, PT, R71, R66, RZ ;  /* 0x0000004247ff7210 */ /* 0x000fe20007f9e0ff */
[----:B------:R-:W-:Y:S01]  /*eb30*/  IMAD R32, R23, R81, RZ ;  /* 0x0000005117207224 */ /* 0x000fe200078e02ff */
[----:B------:R-:W-:Y:S01]  /*eb40*/  IADD3 R79, P5, P6, R75, R68, R70 ;  /* 0x000000444b4f7210 */ /* 0x000fe20007ebe046 */
[----:B------:R-:W-:-:S03]  /*eb50*/  IMAD.WIDE.U32 R70, R22, R99, RZ ;  /* 0x0000006316467225 */ /* 0x000fc600078e00ff */
[----:B------:R-:W-:Y:S01]  /*eb60*/  IADD3.X R97, PT, PT, RZ, R69, RZ, P5, P6 ;  /* 0x00000045ff617210 */ /* 0x000fe20002fec4ff */
[----:B------:R-:W-:-:S04]  /*eb70*/  IMAD.WIDE.U32 R74, R81, R99, R24 ;  /* 0x00000063514a7225 */ /* 0x000fc800078e0018 */
[-C--:B------:R-:W-:Y:S01]  /*eb80*/  IMAD R81, R34, R99.reuse, R32 ;  /* 0x0000006322517224 */ /* 0x080fe200078e0220 */
[----:B------:R-:W-:Y:S01]  /*eb90*/  IADD3 R32, P6, PT, R101, R74, RZ ;  /* 0x0000004a65207210 */ /* 0x000fe20007fde0ff */
[----:B------:R-:W-:-:S04]  /*eba0*/  IMAD.WIDE.U32 R68, R89, R99, RZ ;  /* 0x0000006359447225 */ /* 0x000fc800078e00ff */
[----:B------:R-:W-:-:S04]  /*ebb0*/  IMAD.WIDE.U32 R70, P5, R89, R23, R70 ;  /* 0x0000001759467225 */ /* 0x000fc800078a0046 */
[----:B------:R-:W-:Y:S02]  /*ebc0*/  IMAD.MOV.U32 R72, RZ, RZ, R33 ;  /* 0x000000ffff487224 */ /* 0x000fe400078e0021 */
[----:B------:R-:W-:Y:S02]  /*ebd0*/  IMAD.IADD R81, R75, 0x1, R81 ;  /* 0x000000014b517824 */ /* 0x000fe400078e0251 */
[----:B------:R-:W-:Y:S01]  /*ebe0*/  IMAD.WIDE.U32.X R72, R34, R23, R72, P1 ;  /* 0x0000001722487225 */ /* 0x000fe200008e0448 */
[----:B------:R-:W-:-:S03]  /*ebf0*/  IADD3 RZ, P1, PT, R69, R70, RZ ;  /* 0x0000004645ff7210 */ /* 0x000fc60007f3e0ff */
[----:B------:R-:W-:Y:S01]  /*ec00*/  IMAD.X R33, R81, 0x1, R78, P6 ;  /* 0x0000000151217824 */ /* 0x000fe200030e064e */
[----:B------:R-:W-:Y:S01]  /*ec10*/  ISETP.GE.U32.AND P6, PT, R74, R24, PT ;  /* 0x000000184a00720c */ /* 0x000fe20003fc6070 */
[----:B------:R-:W-:Y:S02]  /*ec20*/  IMAD R34, R93, R89, RZ ;  /* 0x000000595d227224 */ /* 0x000fe400078e02ff */
[----:B------:R-:W-:Y:S01]  /*ec30*/  IMAD.X R69, RZ, RZ, RZ, P0 ;  /* 0x000000ffff457224 */ /* 0x000fe200000e06ff */
[----:B------:R-:W-:Y:S01]  /*ec40*/  ISETP.GE.U32.AND P0, PT, R32, R74, PT ;  /* 0x0000004a2000720c */ /* 0x000fe20003f06070 */
[----:B------:R-:W-:Y:S01]  /*ec50*/  IMAD.WIDE.U32 R74, R89, R103, R32 ;  /* 0x00000067594a7225 */ /* 0x000fe200078e0020 */
[----:B------:R-:W-:Y:S02]  /*ec60*/  ISETP.GE.U32.AND.EX P6, PT, R81, R25, PT, P6 ;  /* 0x000000195100720c */ /* 0x000fe40003fc6160 */
[----:B------:R-:W-:Y:S01]  /*ec70*/  ISETP.GE.U32.AND.EX P0, PT, R33, R81, PT, P0 ;  /* 0x000000512100720c */ /* 0x000fe20003f06100 */
[----:B------:R-:W-:Y:S01]  /*ec80*/  IMAD.MOV.U32 R68, RZ, RZ, R67 ;  /* 0x000000ffff447224 */ /* 0x000fe200078e0043 */
[----:B------:R-:W-:Y:S01]  /*ec90*/  SEL R70, RZ, 0x1, P6 ;  /* 0x00000001ff467807 */ /* 0x000fe20003000000 */
[----:B------:R-:W-:-:S02]  /*eca0*/  IMAD R101, R22, R103, R34 ;  /* 0x0000006716657224 */ /* 0x000fc400078e0222 */
[----:B------:R-:W-:Y:S01]  /*ecb0*/  IMAD.WIDE.U32.X R68, R22, R93, R68, P4 ;  /* 0x0000005d16447225 */ /* 0x000fe200020e0444 */
[----:B------:R-:W-:-:S03]  /*ecc0*/  IADD3 R81, P4, PT, R79, R74, RZ ;  /* 0x0000004a4f517210 */ /* 0x000fc60007f9e0ff */
[----:B------:R-:W-:Y:S01]  /*ecd0*/  IMAD.IADD R34, R75, 0x1, R101 ;  /* 0x000000014b227824 */ /* 0x000fe200078e0265 */
[----:B------:R-:W-:Y:S01]  /*ece0*/  ISETP.GE.U32.AND P6, PT, R81, R74, PT ;  /* 0x0000004a5100720c */ /* 0x000fe20003fc6070 */
[----:B------:R-:W-:Y:S01]  /*ecf0*/  IMAD.X R67, RZ, RZ, RZ, P5 ;  /* 0x000000ffff437224 */ /* 0x000fe200028e06ff */
[----:B------:R-:W-:Y:S01]  /*ed00*/  ISETP.GE.U32.AND P5, PT, R74, R32, PT ;  /* 0x000000204a00720c */ /* 0x000fe20003fa6070 */
[----:B------:R-:W-:-:S04]  /*ed10*/  IMAD.WIDE.U32 R24, R26, 0x3d1, RZ ;  /* 0x000003d11a187825 */ /* 0x000fc800078e00ff */
[C---:B------:R-:W-:Y:S01]  /*ed20*/  IMAD.X R79, R34.reuse, 0x1, R97, P4 ;  /* 0x00000001224f7824 */ /* 0x040fe200020e0661 */
[----:B------:R-:W-:Y:S01]  /*ed30*/  ISETP.GE.U32.AND.EX P4, PT, R34, R33, PT, P5 ;  /* 0x000000212200720c */ /* 0x000fe20003f86150 */
[----:B------:R-:W-:Y:S01]  /*ed40*/  IMAD.MOV.U32 R66, RZ, RZ, R71 ;  /* 0x000000ffff427224 */ /* 0x000fe200078e0047 */
[----:B------:R-:W-:Y:S01]  /*ed50*/  SEL R71, RZ, 0x1, P0 ;  /* 0x00000001ff477807 */ /* 0x000fe20000000000 */
[----:B------:R-:W-:Y:S01]  /*ed60*/  IMAD.WIDE.U32 R32, R77, 0x3d1, RZ ;  /* 0x000003d14d207825 */ /* 0x000fe200078e00ff */
[----:B------:R-:W-:Y:S02]  /*ed70*/  ISETP.GE.U32.AND.EX P5, PT, R79, R34, PT, P6 ;  /* 0x000000224f00720c */ /* 0x000fe40003fa6160 */
[----:B------:R-:W-:Y:S01]  /*ed80*/  SEL R74, RZ, 0x1, P4 ;  /* 0x00000001ff4a7807 */ /* 0x000fe20002000000 */
[----:B------:R-:W-:Y:S01]  /*ed90*/  IMAD.WIDE.U32 R24, P0, RZ, R77, R24 ;  /* 0x0000004dff187225 */ /* 0x000fe20007800018 */
[----:B------:R-:W-:Y:S02]  /*eda0*/  SEL R93, RZ, 0x1, P5 ;  /* 0x00000001ff5d7807 */ /* 0x000fe40002800000 */
[----:B------:R-:W-:Y:S01]  /*edb0*/  IADD3 R34, P5, PT, RZ, R32, RZ ;  /* 0x00000020ff227210 */ /* 0x000fe20007fbe0ff */
[----:B------:R-:W-:Y:S01]  /*edc0*/  IMAD.WIDE.U32.X R66, R22, R23, R66, P1 ;  /* 0x0000001716427225 */ /* 0x000fe200008e0442 */
[----:B------:R-:W-:-:S02]  /*edd0*/  IADD3 R24, P1, PT, R33, R24, RZ ;  /* 0x0000001821187210 */ /* 0x000fc40007f3e0ff */
[----:B------:R-:W-:Y:S01]  /*ede0*/  IADD3 R70, P4, P6, R71, R72, R70 ;  /* 0x0000004847467210 */ /* 0x000fe20007e9e046 */
[----:B------:R-:W-:Y:S02]  /*edf0*/  IMAD R33, R23, R89, RZ ;  /* 0x0000005917217224 */ /* 0x000fe400078e02ff */
[----:B------:R-:W-:Y:S01]  /*ee00*/  IMAD.X R23, RZ, RZ, RZ, P0 ;  /* 0x000000ffff177224 */ /* 0x000fe200000e06ff */
[----:B------:R-:W-:Y:S01]  /*ee10*/  ISETP.GE.U32.AND P0, PT, R34, R32, PT ;  /* 0x000000202200720c */ /* 0x000fe20003f06070 */
[----:B------:R-:W-:Y:S01]  /*ee20*/  IMAD.X R75, R24, 0x1, R77, P5 ;  /* 0x00000001184b7824 */ /* 0x000fe200028e064d */
[----:B------:R-:W-:Y:S01]  /*ee30*/  IADD3.X R71, PT, PT, RZ, R73, RZ, P4, P6 ;  /* 0x00000049ff477210 */ /* 0x000fe200027ec4ff */
[----:B------:R-:W-:Y:S01]  /*ee40*/  IMAD R97, R22, R99, R33 ;  /* 0x0000006316617224 */ /* 0x000fe200078e0221 */
[----:B------:R-:W-:Y:S01]  /*ee50*/  IADD3 R77, P4, P5, R93, R68, R74 ;  /* 0x000000445d4d7210 */ /* 0x000fe20007d9e04a */
[----:B------:R-:W-:Y:S01]  /*ee60*/  IMAD.MOV.U32 R22, RZ, RZ, R25 ;  /* 0x000000ffff167224 */ /* 0x000fe200078e0019 */
[----:B------:R-:W-:Y:S01]  /*ee70*/  ISETP.GE.U32.AND.EX P0, PT, R75, R24, PT, P0 ;  /* 0x000000184b00720c */ /* 0x000fe20003f06100 */
[----:B------:R-:W-:-:S04]  /*ee80*/  IMAD.WIDE.U32 R24, R79, 0x3d1, RZ ;  /* 0x000003d14f187825 */ /* 0x000fc800078e00ff */
[----:B------:R-:W-:Y:S01]  /*ee90*/  IMAD.WIDE.U32 R32, R89, R99, R70 ;  /* 0x0000006359207225 */ /* 0x000fe200078e0046 */
[----:B------:R-:W-:-:S03]  /*eea0*/  IADD3.X R89, PT, PT, RZ, R69, RZ, P4, P5 ;  /* 0x00000045ff597210 */ /* 0x000fc600027ea4ff */
[----:B------:R-:W-:Y:S01]  /*eeb0*/  IMAD.WIDE.U32.X R68, RZ, R26, R22, P1 ;  /* 0x0000001aff447225 */ /* 0x000fe200008e0416 */
[----:B------:R-:W-:Y:S02]  /*eec0*/  IADD3 R99, P1, PT, R77, R32, RZ ;  /* 0x000000204d637210 */ /* 0x000fe40007f3e0ff */
[----:B------:R-:W-:Y:S01]  /*eed0*/  ISETP.GE.U32.AND P6, PT, R32, R70, PT ;  /* 0x000000462000720c */ /* 0x000fe20003fc6070 */
[----:B------:R-:W-:-:S04]  /*eee0*/  IMAD.WIDE.U32 R22, R81, 0x3d1, RZ ;  /* 0x000003d151167825 */ /* 0x000fc800078e00ff */
        /* <DEDUP_REMOVED lines=13> */
[----:B------:R-:W-:Y:S02]  /*efc0*/  SEL R69, RZ, 0x1, P0 ;  /* 0x00000001ff457807 */ /* 0x000fe40000000000 */
[----:B------:R-:W-:Y:S01]  /*efd0*/  SEL R22, RZ, 0x1, P6 ;  /* 0x00000001ff167807 */ /* 0x000fe20003000000 */
[----:B------:R-:W-:Y:S01]  /*efe0*/  IMAD.X R68, R70, 0x1, R81, P5 ;  /* 0x0000000146447824 */ /* 0x000fe200028e0651 */
[C---:B------:R-:W-:Y:S02]  /*eff0*/  ISETP.GE.U32.AND.EX P6, PT, R77.reuse, R74, PT, P4 ;  /* 0x0000004a4d00720c */ /* 0x040fe40003fc6140 */
[C---:B------:R-:W-:Y:S02]  /*f000*/  IADD3 R69, P4, PT, R26.reuse, R69, RZ ;  /* 0x000000451a457210 */ /* 0x040fe40007f9e0ff */
[----:B------:R-:W-:Y:S01]  /*f010*/  ISETP.LT.U32.AND P0, PT, R26, R33, PT ;  /* 0x000000211a00720c */ /* 0x000fe20003f01070 */
[----:B------:R-:W-:Y:S01]  /*f020*/  IMAD.WIDE.U32 R32, R77, 0x3d1, RZ ;  /* 0x000003d14d207825 */ /* 0x000fe200078e00ff */
[----:B------:R-:W-:-:S02]  /*f030*/  ISETP.GE.U32.AND.EX P1, PT, R70, R23, PT, P1 ;  /* 0x000000174600720c */ /* 0x000fc40003f26110 */
        /* <DEDUP_REMOVED lines=10> */
[----:B------:R-:W-:Y:S01]  /*f0e0*/  ISETP.LT.U32.OR.EX P0, PT, R68, R70, !P6, P0 ;  /* 0x000000464400720c */ /* 0x000fe20007701500 */
[----:B------:R-:W-:Y:S01]  /*f0f0*/  IMAD.MOV.U32 R66, RZ, RZ, R33 ;  /* 0x000000ffff427224 */ /* 0x000fe200078e0021 */
[----:B------:R-:W-:-:S02]  /*f100*/  IADD3 R81, P4, P1, R22, R24, R81 ;  /* 0x0000001816517210 */ /* 0x000fc4000799e051 */
[----:B------:R-:W-:Y:S02]  /*f110*/  IADD3 R23, P6, PT, R23, R32, RZ ;  /* 0x0000002017177210 */ /* 0x000fe40007fde0ff */
[----:B------:R-:W-:Y:S02]  /*f120*/  IADD3 R26, P5, PT, R81, R79, RZ ;  /* 0x0000004f511a7210 */ /* 0x000fe40007fbe0ff */
[----:B------:R-:W-:Y:S01]  /*f130*/  SEL R73, RZ, 0x1, !P0 ;  /* 0x00000001ff497807 */ /* 0x000fe20004000000 */
[----:B------:R-:W-:Y:S01]  /*f140*/  IMAD.WIDE.U32.X R66, RZ, R77, R66, P6 ;  /* 0x0000004dff427225 */ /* 0x000fe200030e0442 */
[----:B------:R-:W-:Y:S02]  /*f150*/  IADD3.X R89, PT, PT, R23, R25, RZ, P4, P1 ;  /* 0x0000001917597210 */ /* 0x000fe400027e24ff */
[----:B------:R-:W-:Y:S01]  /*f160*/  IADD3 R73, P4, PT, R26, R73, RZ ;  /* 0x000000491a497210 */ /* 0x000fe20007f9e0ff */
[----:B------:R-:W-:Y:S01]  /*f170*/  IMAD.WIDE.U32 R24, R97, 0x3d1, RZ ;  /* 0x000003d161187825 */ /* 0x000fe200078e00ff */
[----:B------:R-:W-:-:S02]  /*f180*/  ISETP.GE.U32.AND P0, PT, R81, R22, PT ;  /* 0x000000165100720c */ /* 0x000fc40003f06070 */
[----:B------:R-:W-:Y:S01]  /*f190*/  ISETP.LT.U32.AND P1, PT, R26, R81, PT ;  /* 0x000000511a00720c */ /* 0x000fe20003f21070 */
[----:B------:R-:W-:Y:S01]  /*f1a0*/  IMAD.X R32, R89, 0x1, R99, P5 ;  /* 0x0000000159207824 */ /* 0x000fe200028e0663 */
[----:B------:R-:W-:Y:S02]  /*f1b0*/  ISETP.GE.U32.AND P5, PT, R73, R26, PT ;  /* 0x0000001a4900720c */ /* 0x000fe40003fa6070 */
[----:B------:R-:W-:Y:S01]  /*f1c0*/  ISETP.GE.U32.AND.EX P0, PT, R89, R23, PT, P0 ;  /* 0x000000175900720c */ /* 0x000fe20003f06100 */
[----:B------:R-:W-:Y:S02]  /*f1d0*/  IMAD.X R79, RZ, RZ, R32, P4 ;  /* 0x000000ffff4f7224 */ /* 0x000fe400020e0620 */
[----:B------:R-:W-:Y:S01]  /*f1e0*/  IMAD.WIDE.U32 R22, R93, 0x3d1, RZ ;  /* 0x000003d15d167825 */ /* 0x000fe200078e00ff */
[----:B------:R-:W-:Y:S02]  /*f1f0*/  SEL R81, RZ, 0x1, P0 ;  /* 0x00000001ff517807 */ /* 0x000fe40000000000 */
[----:B------:R-:W-:Y:S01]  /*f200*/  ISETP.GE.U32.AND.EX P5, PT, R79, R32, PT, P5 ;  /* 0x000000204f00720c */ /* 0x000fe20003fa6150 */
[----:B------:R-:W-:-:S03]  /*f210*/  IMAD.WIDE.U32 R24, P4, RZ, R93, R24 ;  /* 0x0000005dff187225 */ /* 0x000fc60007880018 */
[----:B------:R-:W-:Y:S01]  /*f220*/  ISETP.LT.U32.OR.EX P0, PT, R32, R89, !P5, P1 ;  /* 0x000000592000720c */ /* 0x000fe20006f01510 */
[----:B------:R-:W-:Y:S01]  /*f230*/  IMAD.MOV.U32 R32, RZ, RZ, RZ ;  /* 0x000000ffff207224 */ /* 0x000fe200078e00ff */
        /* <DEDUP_REMOVED lines=16> */
[----:B------:R-:W-:Y:S01]  /*f340*/  IMAD.WIDE.U32 R80, R91, R80, RZ ;  /* 0x000000505b507225 */ /* 0x000fe200078e00ff */
[----:B------:R-:W-:Y:S02]  /*f350*/  SEL R25, RZ, 0x1, P0 ;  /* 0x00000001ff197807 */ /* 0x000fe40000000000 */
[----:B------:R-:W-:Y:S01]  /*f360*/  ISETP.LT.U32.OR.EX P4, PT, R33, R26, !P1, P4 ;  /* 0x0000001a2100720c */ /* 0x000fe20004f81540 */
[----:B------:R-:W-:Y:S01]  /*f370*/  IMAD R91, R88, R91, R44 ;  /* 0x0000005b585b7224 */ /* 0x000fe200078e022c */
        /* <DEDUP_REMOVED lines=59> */
.L_x_737:
[----:B------:R-:W-:Y:S01]  /*f730*/  IADD3 R77, P1, PT, R34, R80, RZ ;  /* 0x00000050224d7210 */ /* 0x000fe20007f3e0ff */
[----:B------:R-:W-:-:S03]  /*f740*/  IMAD.IADD R26, R81, 0x1, R91 ;  /* 0x00000001511a7824 */ /* 0x000fc600078e025b */
        /* <DEDUP_REMOVED lines=55> */
.L_x_738:
        /* <DEDUP_REMOVED lines=30> */
[C---:B------:R-:W-:Y:S02]  /*fca0*/  IADD3 R20, P4, PT, R21.reuse, R22, RZ ;  /* 0x0000001615147210 */ /* 0x040fe40007f9e0ff */
[----:B------:R-:W-:Y:S02]  /*fcb0*/  SEL R18, RZ, 0xffffffff, !P5 ;  /* 0xffffffffff127807 */ /* 0x000fe40006800000 */
[----:B------:R-:W-:Y:S01]  /*fcc0*/  ISETP.GT.U32.AND P0, PT, R20, UR30, PT ;  /* 0x0000001e14007c0c */ /* 0x000fe2000bf04070 */
[----:B------:R-:W-:Y:S01]  /*fcd0*/  IMAD.X R21, R21, 0x1, R24, P4 ;  /* 0x0000000115157824 */ /* 0x000fe200020e0618 */
[----:B------:R-:W-:Y:S01]  /*fce0*/  IADD3 R71, P5, PT, R18, R71, RZ ;  /* 0x0000004712477210 */ /* 0x000fe20007fbe0ff */
[----:B------:R-:W-:Y:S01]  /*fcf0*/  IMAD.MOV.U32 R24, RZ, RZ, R44 ;  /* 0x000000ffff187224 */ /* 0x000fe200078e002c */
[----:B------:R-:W-:-:S02]  /*fd00*/  SEL R22, RZ, 0xffffffff, !P1 ;  /* 0xffffffffff167807 */ /* 0x000fc40004800000 */
[----:B------:R-:W-:Y:S01]  /*fd10*/  ISETP.GT.U32.AND.EX P0, PT, R21, UR31, PT, P0 ;  /* 0x0000001f15007c0c */ /* 0x000fe2000bf04100 */
[----:B------:R-:W-:Y:S01]  /*fd20*/  IMAD.X R73, R18, 0x1, R73, P5 ;  /* 0x0000000112497824 */ /* 0x000fe200028e0649 */
[----:B------:R-:W-:Y:S01]  /*fd30*/  ISETP.NE.U32.AND P1, PT, R71, RZ, PT ;  /* 0x000000ff4700720c */ /* 0x000fe20003f25070 */
[----:B------:R-:W-:Y:S01]  /*fd40*/  IMAD.MOV.U32 R18, RZ, RZ, R21 ;  /* 0x000000ffff127224 */ /* 0x000fe200078e0015 */
[----:B------:R-:W-:Y:S02]  /*fd50*/  IADD3 R77, P4, PT, R77, -R28, RZ ;  /* 0x8000001c4d4d7210 */ /* 0x000fe40007f9e0ff */
[----:B------:R-:W-:Y:S02]  /*fd60*/  ISETP.NE.OR.EX P0, PT, R73, RZ, P0, P1 ;  /* 0x000000ff4900720c */ /* 0x000fe40000705710 */
[----:B------:R-:W-:Y:S01]  /*fd70*/  IADD3 R23, P5, PT, R22, R25, RZ ;  /* 0x0000001916177210 */ /* 0x000fe20007fbe0ff */
[----:B------:R-:W-:Y:S02]  /*fd80*/  IMAD.X R26, R26, 0x1, ~R29, P4 ;  /* 0x000000011a1a7824 */ /* 0x000fe400020e0e1d */
        /* <DEDUP_REMOVED lines=20> */
.L_x_740:
        /* <DEDUP_REMOVED lines=30> */
[----:B------:R-:W-:Y:S01]  /*100b0*/  ISETP.NE.U32.AND P0, PT, R71, R18, PT ;  /* 0x000000124700720c */ /* 0x000fe20003f05070 */
[----:B------:R-:W-:Y:S01]  /*100c0*/  IMAD.MOV.U32 R18, RZ, RZ, R21 ;  /* 0x000000ffff127224 */ /* 0x000fe200078e0015 */
        /* <DEDUP_REMOVED lines=26> */
.L_x_741:
        /* <DEDUP_REMOVED lines=27> */
.L_x_739:
[-C--:B------:R-:W-:Y:S02]  /*10420*/  LEA.HI R28, P0, R10, R11.reuse, RZ, 0x1 ;  /* 0x0000000b0a1c7211 */ /* 0x080fe400078108ff */
[----:B------:R-:W-:Y:S02]  /*10430*/  SHF.L.U64.HI R34, R19, 0x1, R10 ;  /* 0x0000000113227819 */ /* 0x000fe4000001020a */
[-C--:B------:R-:W-:Y:S01]  /*10440*/  IADD3 R67, P4, PT, R11, R28.reuse, RZ ;  /* 0x0000001c0b437210 */ /* 0x080fe20007f9e0ff */
[----:B------:R-:W-:Y:S01]  /*10450*/  IMAD.X R21, RZ, RZ, R12, P0 ;  /* 0x000000ffff157224 */ /* 0x000fe200000e060c */
[----:B------:R-:W-:Y:S02]  /*10460*/  ISETP.GE.U32.AND P0, PT, R28, R11, PT ;  /* 0x0000000b1c00720c */ /* 0x000fe40003f06070 */
[----:B------:R-:W-:Y:S01]  /*10470*/  ISETP.GE.U32.AND P1, PT, R67, R28, PT ;  /* 0x0000001c4300720c */ /* 0x000fe20003f26070 */
[----:B------:R-:W-:Y:S01]  /*10480*/  IMAD.X R28, R12, 0x1, R21, P4 ;  /* 0x000000010c1c7824 */ /* 0x000fe200020e0615 */
[----:B------:R-:W-:-:S04]  /*10490*/  ISETP.GE.U32.AND.EX P0, PT, R21, R12, PT, P0 ;  /* 0x0000000c1500720c */ /* 0x000fc80003f06100 */
[----:B------:R-:W-:Y:S01]  /*104a0*/  ISETP.GE.U32.AND.EX P1, PT, R28, R21, PT, P1 ;  /* 0x000000151c00720c */ /* 0x000fe20003f26110 */
[----:B------:R-:W-:Y:S01]  /*104b0*/  IMAD.SHL.U32 R21, R19, 0x2, RZ ;  /* 0x0000000213157824 */ /* 0x000fe200078e00ff */
        /* <DEDUP_REMOVED lines=43> */
.L_x_742:
        /* <DEDUP_REMOVED lines=18> */
[----:B------:R-:W-:-:S04]  /*10890*/  ISETP.GE.U32.AND P4, PT, R14, R15, PT ;  /* 0x0000000f0e00720c */ /* 0x000fc80003f86070 */
[----:B------:R-:W-:-:S04]  /*108a0*/  ISETP.GE.U32.AND.EX P4, PT, R28, RZ, PT, P4 ;  /* 0x000000ff1c00720c */ /* 0x000fc80003f86140 */
[----:B------:R-:W-:Y:S02]  /*108b0*/  ISETP.LT.U32.OR.EX P4, PT, R44, R13, !P4, P5 ;  /* 0x0000000d2c00720c */ /* 0x000fe40006781550 */
[----:B------:R-:W-:Y:S02]  /*108c0*/  SEL R13, RZ, 0xffffffff, !P1 ;  /* 0xffffffffff0d7807 */ /* 0x000fe40004800000 */
[----:B------:R-:W-:Y:S02]  /*108d0*/  SEL R12, RZ, 0xffffffff, !P4 ;  /* 0xffffffffff0c7807 */ /* 0x000fe40006000000 */
[----:B------:R-:W-:Y:S01]  /*108e0*/  IADD3 R15, P1, PT, R17, R30, RZ ;  /* 0x0000001e110f7210 */ /* 0x000fe20007f3e0ff */
[----:B------:R-:W-:Y:S01]  /*108f0*/  IMAD.X R30, R34, 0x1, ~R11, P0 ;  /* 0x00000001221e7824 */ /* 0x000fe200000e0e0b */
        /* <DEDUP_REMOVED lines=9> */
.L_x_743:
        /* <DEDUP_REMOVED lines=53> */
.L_x_744:
        /* <DEDUP_REMOVED lines=32> */
[----:B------:R-:W-:-:S07]  /*10ee0*/  IMAD.MOV.U32 R34, RZ, RZ, R11 ;  /* 0x000000ffff227224 */ /* 0x000fce00078e000b */
.L_x_745:
[----:B------:R-:W-:Y:S02]  /*10ef0*/  LEA.HI R11, P0, R30, R31, RZ, 0x1 ;  /* 0x0000001f1e0b7211 */ /* 0x000fe400078108ff */
[----:B------:R-:W-:Y:S02]  /*10f00*/  SHF.L.U64.HI R64, R21, 0x1, R30 ;  /* 0x0000000115407819 */ /* 0x000fe4000001021e */
[----:B------:R-:W-:Y:S01]  /*10f10*/  IADD3 R44, P4, PT, R31, R11, RZ ;  /* 0x0000000b1f2c7210 */ /* 0x000fe20007f9e0ff */
        /* <DEDUP_REMOVED lines=50> */
.L_x_746:
        /* <DEDUP_REMOVED lines=34> */
.L_x_747:
        /* <DEDUP_REMOVED lines=19> */
.L_x_748:
        /* <DEDUP_REMOVED lines=26> */
.L_x_749:
[----:B------:R-:W3:Y:S08]  /*11730*/  LDC.64 R28, c[0x3][RZ] ;  /* 0x00c00000ff1c7b82 */ /* 0x000ef00000000a00 */
[----:B------:R-:W5:Y:S08]  /*11740*/  LDC.64 R14, c[0x3][0x8] ;  /* 0x00c00200ff0e7b82 */ /* 0x000f700000000a00 */
[----:B------:R-:W0:Y:S01]  /*11750*/  LDC.64 R12, c[0x3][0x10] ;  /* 0x00c00400ff0c7b82 */ /* 0x000e220000000a00 */
[----:B---3--:R-:W-:-:S04]  /*11760*/  IADD3 R28, P1, PT, R77, R28, RZ ;  /* 0x0000001c4d1c7210 */ /* 0x008fc80007f3e0ff */
[----:B------:R-:W-:Y:S01]  /*11770*/  ISETP.GE.U32.AND P0, PT, R28, R77, PT ;  /* 0x0000004d1c00720c */ /* 0x000fe20003f06070 */
[----:B------:R-:W-:Y:S01]  /*11780*/  IMAD.X R30, R26, 0x1, R29, P1 ;  /* 0x000000011a1e7824 */ /* 0x000fe200008e061d */
[----:B------:R-:W-:Y:S01]  /*11790*/  ISETP.GE.U32.AND P1, PT, R28, R34, PT ;  /* 0x000000221c00720c */ /* 0x000fe20003f26070 */
[----:B------:R-:W-:-:S03]  /*117a0*/  IMAD.MOV.U32 R77, RZ, RZ, R28 ;  /* 0x000000ffff4d7224 */ /* 0x000fc600078e001c */
[C---:B------:R-:W-:Y:S02]  /*117b0*/  ISETP.GE.U32.AND.EX P0, PT, R30.reuse, R26, PT, P0 ;  /* 0x0000001a1e00720c */ /* 0x040fe40003f06100 */
[----:B------:R-:W-:Y:S02]  /*117c0*/  ISETP.GE.U32.AND.EX P1, PT, R30, R11, PT, P1 ;  /* 0x0000000b1e00720c */ /* 0x000fe40003f26110 */
[----:B------:R-:W-:-:S04]  /*117d0*/  SEL R10, RZ, 0x1, P0 ;  /* 0x00000001ff0a7807 */ /* 0x000fc80000000000 */
        /* <DEDUP_REMOVED lines=17> */
[----:B0-----:R-:W-:Y:S02]  /*118f0*/  IADD3 R12, P4, PT, R15, R12, RZ ;  /* 0x0000000c0f0c7210 */ /* 0x001fe40007f9e0ff */
[----:B------:R-:W-:Y:S02]  /*11900*/  ISETP.GE.U32.AND.EX P6, PT, R29, RZ, PT, P6 ;  /* 0x000000ff1d00720c */ /* 0x000fe40003fc6160 */
[----:B------:R-:W-:Y:S01]  /*11910*/  ISETP.GE.U32.AND P5, PT, R15, R23, PT ;  /* 0x000000170f00720c */ /* 0x000fe20003fa6070 */
[----:B------:R-:W-:Y:S01]  /*11920*/  IMAD.X R14, R21, 0x1, R13, P4 ;  /* 0x00000001150e7824 */ /* 0x000fe200020e060d */
[----:B------:R-:W-:Y:S01]  /*11930*/  ISETP.LT.U32.OR.EX P0, PT, R26, R65, !P6, P0 ;  /* 0x000000411a00720c */ /* 0x000fe20007701500 */
[----:B------:R-:W-:Y:S01]  /*11940*/  IMAD.MOV.U32 R26, RZ, RZ, R30 ;  /* 0x000000ffff1a7224 */ /* 0x000fe200078e001e */
[----:B------:R-:W-:-:S02]  /*11950*/  ISETP.GE.U32.AND P4, PT, R12, R15, PT ;  /* 0x0000000f0c00720c */ /* 0x000fc40003f86070 */
[----:B------:R-:W-:Y:S02]  /*11960*/  IADD3 R15, P6, PT, -R31, R12, RZ ;  /* 0x0000000c1f0f7210 */ /* 0x000fe40007fde1ff */
[----:B------:R-:W-:Y:S02]  /*11970*/  ISETP.GE.U32.AND.EX P5, PT, R21, R22, PT, P5 ;  /* 0x000000161500720c */ /* 0x000fe40003fa6150 */
[----:B------:R-:W-:Y:S02]  /*11980*/  SEL R10, RZ, 0x1, !P0 ;  /* 0x00000001ff0a7807 */ /* 0x000fe40004000000 */
[C---:B------:R-:W-:Y:S01]  /*11990*/  ISETP.GE.U32.AND.EX P4, PT, R14.reuse, R21, PT, P4 ;  /* 0x000000150e00720c */ /* 0x040fe20003f86140 */
[----:B------:R-:W-:Y:S01]  /*119a0*/  IMAD.X R21, R14, 0x1, ~R33, P6 ;  /* 0x000000010e157824 */ /* 0x000fe200030e0e21 */
[----:B------:R-:W-:Y:S02]  /*119b0*/  SEL R22, RZ, 0x1, P5 ;  /* 0x00000001ff167807 */ /* 0x000fe40002800000 */
[----:B------:R-:W-:-:S02]  /*119c0*/  ISETP.GE.U32.AND P5, PT, R15, R10, PT ;  /* 0x0000000a0f00720c */ /* 0x000fc40003fa6070 */
[----:B------:R-:W-:Y:S02]  /*119d0*/  SEL R13, RZ, 0x1, P4 ;  /* 0x00000001ff0d7807 */ /* 0x000fe40002000000 */
[----:B------:R-:W-:Y:S02]  /*119e0*/  ISETP.LT.U32.AND P4, PT, R12, R31, PT ;  /* 0x0000001f0c00720c */ /* 0x000fe40003f81070 */
[----:B------:R-:W-:Y:S02]  /*119f0*/  ISETP.GE.U32.AND.EX P6, PT, R21, RZ, PT, P5 ;  /* 0x000000ff1500720c */ /* 0x000fe40003fc6150 */
[----:B------:R-:W-:Y:S02]  /*11a00*/  SEL R10, RZ, 0xffffffff, P1 ;  /* 0xffffffffff0a7807 */ /* 0x000fe40000800000 */
[----:B------:R-:W-:Y:S02]  /*11a10*/  IADD3 R20, P1, P5, R20, R13, R22 ;  /* 0x0000000d14147210 */ /* 0x000fe40007d3e016 */
[----:B------:R-:W-:-:S02]  /*11a20*/  ISETP.LT.U32.OR.EX P4, PT, R14, R33, !P6, P4 ;  /* 0x000000210e00720c */ /* 0x000fc40007781540 */
[----:B------:R-:W-:Y:S02]  /*11a30*/  IADD3.X R14, PT, PT, R18, RZ, RZ, P1, P5 ;  /* 0x000000ff120e7210 */ /* 0x000fe40000fea4ff */
[----:B------:R-:W-:Y:S02]  /*11a40*/  IADD3 R17, P1, P5, -R17, UR30, R20 ;  /* 0x0000001e11117c10 */ /* 0x000fe4000fd3e114 */
[----:B------:R-:W-:Y:S02]  /*11a50*/  SEL R12, RZ, 0xffffffff, !P0 ;  /* 0xffffffffff0c7807 */ /* 0x000fe40004000000 */
[----:B------:R-:W-:Y:S02]  /*11a60*/  SEL R18, RZ, 0xffffffff, !P4 ;  /* 0xffffffffff127807 */ /* 0x000fe40006000000 */
[----:B------:R-:W-:Y:S02]  /*11a70*/  IADD3.X R14, PT, PT, ~R19, UR31, R14, P1, P5 ;  /* 0x0000001f130e7c10 */ /* 0x000fe40008fea50e */
[----:B------:R-:W-:-:S02]  /*11a80*/  IADD3 R13, P0, PT, R10, R25, RZ ;  /* 0x000000190a0d7210 */ /* 0x000fc40007f1e0ff */
[----:B------:R-:W-:Y:S02]  /*11a90*/  IADD3 R15, P1, PT, R12, R15, RZ ;  /* 0x0000000f0c0f7210 */ /* 0x000fe40007f3e0ff */
[----:B------:R-:W-:Y:S01]  /*11aa0*/  IADD3 R17, P4, PT, R17, R18, RZ ;  /* 0x0000001211117210 */ /* 0x000fe20007f9e0ff */
[----:B------:R-:W-:Y:S02]  /*11ab0*/  IMAD.X R10, R10, 0x1, R29, P0 ;  /* 0x000000010a0a7824 */ /* 0x000fe400000e061d */
[----:B------:R-:W-:Y:S02]  /*11ac0*/  IMAD.X R12, R12, 0x1, R21, P1 ;  /* 0x000000010c0c7824 */ /* 0x000fe400008e0615 */
[----:B------:R-:W-:-:S08]  /*11ad0*/  IMAD.X R14, R14, 0x1, R18, P4 ;  /* 0x000000010e0e7824 */ /* 0x000fd000020e0612 */
.L_x_750:
        /* <DEDUP_REMOVED lines=27> */
[----:B------:R-:W-:-:S04]  /*11c90*/  IMAD.WIDE.U32 R30, R4, R37, RZ ;  /* 0x00000025041e7225 */ /* 0x000fc800078e00ff */
[----:B------:R-:W-:-:S04]  /*11ca0*/  IMAD.WIDE.U32 R24, R41, R27, RZ ;  /* 0x0000001b29187225 */ /* 0x000fc800078e00ff */
[----:B------:R-:W-:-:S04]  /*11cb0*/  IMAD.WIDE.U32.X R20, R38, R16, R20, P1 ;  /* 0x0000001026147225 */ /* 0x000fc800008e0414 */
[----:B------:R-:W-:Y:S01]  /*11cc0*/  IMAD R71, R41, R16, R18 ;  /* 0x0000001029477224 */ /* 0x000fe200078e0212 */
[----:B------:R-:W-:Y:S01]  /*11cd0*/  IADD3 R20, P1, P5, R24, R20, R19 ;  /* 0x0000001418147210 */ /* 0x000fe20007d3e013 */
[----:B------:R-:W-:Y:S02]  /*11ce0*/  IMAD R22, R36, R3, RZ ;  /* 0x0000000324167224 */ /* 0x000fe400078e02ff */
        /* <DEDUP_REMOVED lines=10> */
[----:B------:R-:W-:-:S03]  /*11d90*/  IMAD.WIDE.U32 R64, R4, R39, RZ ;  /* 0x0000002704407225 */ /* 0x000fc600078e00ff */
[----:B------:R-:W-:Y:S01]  /*11da0*/  ISETP.GE.U32.AND.EX P0, PT, R44, R29, PT, P0 ;  /* 0x0000001d2c00720c */ /* 0x000fe20003f06100 */
[----:B------:R-:W-:Y:S02]  /*11db0*/  IMAD R22, R38, R3, RZ ;  /* 0x0000000326167224 */ /* 0x000fe400078e02ff */
[----:B------:R-:W-:Y:S01]  /*11dc0*/  IMAD.MOV.U32 R66, RZ, RZ, R31 ;  /* 0x000000ffff427224 */ /* 0x000fe200078e001f */
[----:B------:R-:W-:Y:S01]  /*11dd0*/  SEL R69, RZ, 0x1, P0 ;  /* 0x00000001ff457807 */ /* 0x000fe20000000000 */
[-C--:B------:R-:W-:Y:S02]  /*11de0*/  IMAD R25, R4, R39.reuse, R22 ;  /* 0x0000002704197224 */ /* 0x080fe400078e0216 */
[----:B------:R-:W-:-:S04]  /*11df0*/  IMAD.WIDE.U32 R32, R3, R39, R20 ;  /* 0x0000002703207225 */ /* 0x000fc800078e0014 */
[----:B------:R-:W-:-:S04]  /*11e00*/  IMAD.WIDE.U32.X R66, R4, R36, R66, P5 ;  /* 0x0000002404427225 */ /* 0x000fc800028e0442 */
        /* <DEDUP_REMOVED lines=10> */
[----:B------:R-:W-:Y:S01]  /*11eb0*/  IMAD.MOV.U32 R30, RZ, RZ, R65 ;  /* 0x000000ffff1e7224 */ /* 0x000fe200078e0041 */
[----:B------:R-:W-:Y:S01]  /*11ec0*/  ISETP.GE.U32.AND P0, PT, R32, R20, PT ;  /* 0x000000142000720c */ /* 0x000fe20003f06070 */
[----:B------:R-:W-:Y:S01]  /*11ed0*/  IMAD.WIDE.U32.X R28, R40, R16, R28, P6 ;  /* 0x00000010281c7225 */ /* 0x000fe200030e041c */
[----:B------:R-:W-:-:S02]  /*11ee0*/  ISETP.GE.U32.AND P4, PT, R22, R32, PT ;  /* 0x000000201600720c */ /* 0x000fc40003f86070 */
[----:B------:R-:W-:Y:S01]  /*11ef0*/  ISETP.GE.U32.AND.EX P1, PT, R21, R71, PT, P1 ;  /* 0x000000471500720c */ /* 0x000fe20003f26110 */
[----:B------:R-:W-:Y:S01]  /*11f00*/  IMAD R32, R42, R27, RZ ;  /* 0x0000001b2a207224 */ /* 0x000fe200078e02ff */
[----:B------:R-:W-:Y:S01]  /*11f10*/  ISETP.GE.U32.AND.EX P0, PT, R25, R21, PT, P0 ;  /* 0x000000151900720c */ /* 0x000fe20003f06100 */
[----:B------:R-:W-:Y:S01]  /*11f20*/  IMAD.WIDE.U32 R20, R43, R27, RZ ;  /* 0x0000001b2b147225 */ /* 0x000fe200078e00ff */
[----:B------:R-:W-:Y:S02]  /*11f30*/  ISETP.GE.U32.AND.EX P4, PT, R23, R25, PT, P4 ;  /* 0x000000191700720c */ /* 0x000fe40003f86140 */
[----:B------:R-:W-:Y:S01]  /*11f40*/  SEL R65, RZ, 0x1, P1 ;  /* 0x00000001ff417807 */ /* 0x000fe20000800000 */
[----:B------:R-:W-:Y:S01]  /*11f50*/  IMAD R73, R43, R16, R32 ;  /* 0x000000102b497224 */ /* 0x000fe200078e0220 */
[----:B------:R-:W-:Y:S01]  /*11f60*/  SEL R71, RZ, 0x1, P4 ;  /* 0x00000001ff477807 */ /* 0x000fe20002000000 */
        /* <DEDUP_REMOVED lines=11> */
[----:B------:R-:W-:-:S03]  /*12020*/  IADD3 RZ, P5, PT, R33, R24, RZ ;  /* 0x0000001821ff7210 */ /* 0x000fc60007fbe0ff */
[----:B------:R-:W-:Y:S02]  /*12030*/  IMAD R21, R40, R3, RZ ;  /* 0x0000000328157224 */ /* 0x000fe400078e02ff */
[----:B------:R-:W-:-:S04]  /*12040*/  IMAD.WIDE.U32 R32, P6, R3, R40, R64 ;  /* 0x0000002803207225 */ /* 0x000fc800078c0040 */
[----:B------:R-:W-:-:S04]  /*12050*/  IMAD.WIDE.U32 R64, R3, R41, R28 ;  /* 0x0000002903407225 */ /* 0x000fc800078e001c */
[-C--:B------:R-:W-:Y:S01]  /*12060*/  IMAD R21, R4, R41.reuse, R21 ;  /* 0x0000002904157224 */ /* 0x080fe200078e0215 */
[----:B------:R-:W-:Y:S01]  /*12070*/  ISETP.GE.U32.AND P0, PT, R64, R28, PT ;  /* 0x0000001c4000720c */ /* 0x000fe20003f06070 */
[----:B------:R-:W-:Y:S01]  /*12080*/  IMAD.X R31, RZ, RZ, RZ, P1 ;  /* 0x000000ffff1f7224 */ /* 0x000fe200008e06ff */
[----:B------:R-:W-:Y:S01]  /*12090*/  ISETP.GE.U32.AND P1, PT, R28, R20, PT ;  /* 0x000000141c00720c */ /* 0x000fe20003f26070 */
[----:B------:R-:W-:Y:S02]  /*120a0*/  IMAD.IADD R69, R65, 0x1, R21 ;  /* 0x0000000141457824 */ /* 0x000fe400078e0215 */
[----:B------:R-:W-:Y:S01]  /*120b0*/  IMAD.WIDE.U32 R66, R3, R41, RZ ;  /* 0x0000002903427225 */ /* 0x000fe200078e00ff */
[----:B------:R-:W-:Y:S02]  /*120c0*/  ISETP.GE.U32.AND.EX P1, PT, R29, R73, PT, P1 ;  /* 0x000000491d00720c */ /* 0x000fe40003f26110 */
[----:B------:R-:W-:Y:S01]  /*120d0*/  ISETP.GE.U32.AND.EX P0, PT, R69, R29, PT, P0 ;  /* 0x0000001d4500720c */ /* 0x000fe20003f06100 */
[----:B------:R-:W-:Y:S01]  /*120e0*/  IMAD.WIDE.U32 R20, R4, R43, RZ ;  /* 0x0000002b04147225 */ /* 0x000fe200078e00ff */
[----:B------:R-:W-:-:S02]  /*120f0*/  SEL R89, RZ, 0x1, P1 ;  /* 0x00000001ff597807 */ /* 0x000fc40000800000 */
[----:B------:R-:W-:Y:S01]  /*12100*/  IADD3 RZ, P4, PT, R67, R32, RZ ;  /* 0x0000002043ff7210 */ /* 0x000fe20007f9e0ff */
[----:B------:R-:W-:Y:S02]  /*12110*/  IMAD.MOV.U32 R30, RZ, RZ, R25 ;  /* 0x000000ffff1e7224 */ /* 0x000fe400078e0019 */
[----:B------:R-:W-:-:S04]  /*12120*/  IMAD.WIDE.U32 R66, R3, R43, RZ ;  /* 0x0000002b03427225 */ /* 0x000fc800078e00ff */
[----:B------:R-:W-:Y:S01]  /*12130*/  IMAD.WIDE.U32.X R24, R42, R16, R30, P5 ;  /* 0x000000102a187225 */ /* 0x000fe200028e041e */
[----:B------:R-:W-:-:S03]  /*12140*/  IADD3 R30, P1, PT, R71, R64, RZ ;  /* 0x00000040471e7210 */ /* 0x000fc60007f3e0ff */
[----:B------:R-:W-:-:S04]  /*12150*/  IMAD.WIDE.U32 R28, P5, R3, R42, R20 ;  /* 0x0000002a031c7225 */ /* 0x000fc800078a0014 */
[----:B------:R-:W-:-:S04]  /*12160*/  IMAD.WIDE.U32 R20, R5, R37, R22 ;  /* 0x0000002505147225 */ /* 0x000fc800078e0016 */
[----:B------:R-:W-:Y:S01]  /*12170*/  IMAD.X R31, R69, 0x1, R68, P1 ;  /* 0x00000001451f7824 */ /* 0x000fe200008e0644 */
[----:B------:R-:W-:Y:S01]  /*12180*/  IADD3 RZ, P1, PT, R67, R28, RZ ;  /* 0x0000001c43ff7210 */ /* 0x000fe20007f3e0ff */
[----:B------:R-:W-:Y:S01]  /*12190*/  IMAD.X R65, RZ, RZ, RZ, P6 ;  /* 0x000000ffff417224 */ /* 0x000fe200030e06ff */
[----:B------:R-:W-:Y:S01]  /*121a0*/  SEL R28, RZ, 0x1, P0 ;  /* 0x00000001ff1c7807 */ /* 0x000fe20000000000 */
[----:B------:R-:W-:Y:S01]  /*121b0*/  IMAD.WIDE.U32 R66, R6, R37, RZ ;  /* 0x0000002506427225 */ /* 0x000fe200078e00ff */
[----:B------:R-:W-:Y:S02]  /*121c0*/  ISETP.GE.U32.AND P0, PT, R20, R22, PT ;  /* 0x000000161400720c */ /* 0x000fe40003f06070 */
[----:B------:R-:W-:Y:S01]  /*121d0*/  ISETP.GE.U32.AND P6, PT, R30, R64, PT ;  /* 0x000000401e00720c */ /* 0x000fe20003fc6070 */
[----:B------:R-:W-:Y:S02]  /*121e0*/  IMAD R22, R36, R5, RZ ;  /* 0x0000000524167224 */ /* 0x000fe400078e02ff */
[----:B------:R-:W-:Y:S01]  /*121f0*/  IMAD.MOV.U32 R64, RZ, RZ, R33 ;  /* 0x000000ffff407224 */ /* 0x000fe200078e0021 */
[----:B------:R-:W-:Y:S01]  /*12200*/  ISETP.GE.U32.AND.EX P6, PT, R31, R69, PT, P6 ;  /* 0x000000451f00720c */ /* 0x000fe20003fc6160 */
[----:B------:R-:W-:-:S02]  /*12210*/  IMAD R79, R6, R37, R22 ;  /* 0x00000025064f7224 */ /* 0x000fc400078e0216 */
[----:B------:R-:W-:Y:S01]  /*12220*/  IMAD.WIDE.U32.X R64, R4, R40, R64, P4 ;  /* 0x0000002804407225 */ /* 0x000fe200020e0440 */
[----:B------:R-:W-:-:S03]  /*12230*/  SEL R81, RZ, 0x1, P6 ;  /* 0x00000001ff517807 */ /* 0x000fc60003000000 */
[----:B------:R-:W-:-:S04]  /*12240*/  IMAD.WIDE.U32 R32, R5, R37, RZ ;  /* 0x0000002505207225 */ /* 0x000fc800078e00ff */
[----:B------:R-:W-:-:S04]  /*12250*/  IMAD.WIDE.U32 R66, P4, R5, R36, R66 ;  /* 0x0000002405427225 */ /* 0x000fc80007880042 */
[----:B------:R-:W-:Y:S02]  /*12260*/  IMAD.IADD R79, R21, 0x1, R79 ;  /* 0x00000001154f7824 */ /* 0x000fe400078e024f */
[----:B------:R-:W-:-:S03]  /*12270*/  IMAD.WIDE.U32 R72, R6, R39, RZ ;  /* 0x0000002706487225 */ /* 0x000fc600078e00ff */
[----:B------:R-:W-:Y:S01]  /*12280*/  ISETP.GE.U32.AND.EX P0, PT, R79, R23, PT, P0 ;  /* 0x000000174f00720c */ /* 0x000fe20003f06100 */
[----:B------:R-:W-:Y:S01]  /*12290*/  IMAD.X R75, RZ, RZ, RZ, P4 ;  /* 0x000000ffff4b7224 */ /* 0x000fe200020e06ff */
[----:B------:R-:W-:Y:S01]  /*122a0*/  IADD3 RZ, P4, PT, R33, R66, RZ ;  /* 0x0000004221ff7210 */ /* 0x000fe20007f9e0ff */
[----:B------:R-:W-:Y:S01]  /*122b0*/  IMAD.MOV.U32 R74, RZ, RZ, R67 ;  /* 0x000000ffff4a7224 */ /* 0x000fe200078e0043 */
[----:B------:R-:W-:Y:S01]  /*122c0*/  SEL R67, RZ, 0x1, P0 ;  /* 0x00000001ff437807 */ /* 0x000fe20000000000 */
[----:B------:R-:W-:Y:S02]  /*122d0*/  IMAD.X R71, RZ, RZ, RZ, P5 ;  /* 0x000000ffff477224 */ /* 0x000fe400028e06ff */
[----:B------:R-:W-:-:S04]  /*122e0*/  IMAD.WIDE.U32 R68, R5, R39, RZ ;  /* 0x0000002705447225 */ /* 0x000fc800078e00ff */
[----:B------:R-:W-:-:S04]  /*122f0*/  IMAD.WIDE.U32 R72, P5, R5, R38, R72 ;  /* 0x0000002605487225 */ /* 0x000fc800078a0048 */
[----:B------:R-:W-:Y:S01]  /*12300*/  IMAD R22, R38, R5, RZ ;  /* 0x0000000526167224 */ /* 0x000fe200078e02ff */
[----:B------:R-:W-:Y:S01]  /*12310*/  IADD3 RZ, P6, PT, R69, R72, RZ ;  /* 0x0000004845ff7210 */ /* 0x000fe20007fde0ff */
[----:B------:R-:W-:Y:S01]  /*12320*/  IMAD.WIDE.U32.X R74, R6, R36, R74, P4 ;  /* 0x00000024064a7225 */ /* 0x000fe200020e044a */
[----:B------:R-:W-:-:S03]  /*12330*/  IADD3 R81, P0, P4, R81, R64, R28 ;  /* 0x0000004051517210 */ /* 0x000fc60007c1e01c */
[----:B------:R-:W-:Y:S01]  /*12340*/  IMAD R69, R6, R39, R22 ;  /* 0x0000002706457224 */ /* 0x000fe200078e0216 */
[----:B------:R-:W-:Y:S01]  /*12350*/  IADD3.X R68, PT, PT, RZ, R65, RZ, P0, P4 ;  /* 0x00000041ff447210 */ /* 0x000fe200007e84ff */
[----:B------:R-:W-:Y:S01]  /*12360*/  IMAD.WIDE.U32 R32, R5, R39, R30 ;  /* 0x0000002705207225 */ /* 0x000fe200078e001e */
[----:B------:R-:W-:-:S03]  /*12370*/  IADD3 R24, P0, PT, R89, R24, RZ ;  /* 0x0000001859187210 */ /* 0x000fc60007f1e0ff */
[----:B------:R-:W-:Y:S01]  /*12380*/  IMAD.X R23, RZ, RZ, RZ, P5 ;  /* 0x000000ffff177224 */ /* 0x000fe200028e06ff */
[C---:B------:R-:W-:Y:S01]  /*12390*/  IADD3 R28, P4, P5, R32.reuse, R74, R67 ;  /* 0x0000004a201c7210 */ /* 0x040fe20007d9e043 */
[----:B------:R-:W-:Y:S02]  /*123a0*/  IMAD.IADD R65, R33, 0x1, R69 ;  /* 0x0000000121417824 */ /* 0x000fe400078e0245 */
[----:B------:R-:W-:Y:S01]  /*123b0*/  IMAD.X R25, RZ, RZ, R25, P0 ;  /* 0x000000ffff197224 */ /* 0x000fe200000e0619 */
[----:B------:R-:W-:Y:S01]  /*123c0*/  ISETP.GE.U32.AND P0, PT, R32, R30, PT ;  /* 0x0000001e2000720c */ /* 0x000fe20003f06070 */
[----:B------:R-:W-:Y:S01]  /*123d0*/  IMAD.MOV.U32 R70, RZ, RZ, R29 ;  /* 0x000000ffff467224 */ /* 0x000fe200078e001d */
[C---:B------:R-:W-:Y:S01]  /*123e0*/  IADD3.X R29, PT, PT, R65.reuse, R75, RZ, P4, P5 ;  /* 0x0000004b411d7210 */ /* 0x040fe200027ea4ff */
[----:B------:R-:W-:Y:S01]  /*123f0*/  IMAD R30, R42, R3, RZ ;  /* 0x000000032a1e7224 */ /* 0x000fe200078e02ff */
[----:B------:R-:W-:Y:S01]  /*12400*/  ISETP.GE.U32.AND P5, PT, R28, R32, PT ;  /* 0x000000201c00720c */ /* 0x000fe20003fa6070 */
[----:B------:R-:W-:Y:S01]  /*12410*/  IMAD.WIDE.U32 R66, R6, R41, RZ ;  /* 0x0000002906427225 */ /* 0x000fe200078e00ff */
[----:B------:R-:W-:-:S02]  /*12420*/  ISETP.GE.U32.AND.EX P0, PT, R65, R31, PT, P0 ;  /* 0x0000001f4100720c */ /* 0x000fc40003f06100 */
[----:B------:R-:W-:Y:S01]  /*12430*/  ISETP.GE.U32.AND.EX P5, PT, R29, R65, PT, P5 ;  /* 0x000000411d00720c */ /* 0x000fe20003fa6150 */
[----:B------:R-:W-:Y:S01]  /*12440*/  IMAD.WIDE.U32 R32, R3, R43, R24 ;  /* 0x0000002b03207225 */ /* 0x000fe200078e0018 */
[----:B------:R-:W-:-:S03]  /*12450*/  SEL R3, RZ, 0x1, P0 ;  /* 0x00000001ff037807 */ /* 0x000fc60000000000 */
[----:B------:R-:W-:Y:S01]  /*12460*/  IMAD R69, R4, R43, R30 ;  /* 0x0000002b04457224 */ /* 0x000fe200078e021e */
[----:B------:R-:W-:Y:S01]  /*12470*/  ISETP.GE.U32.AND P0, PT, R32, R24, PT ;  /* 0x000000182000720c */ /* 0x000fe20003f06070 */
[----:B------:R-:W-:Y:S02]  /*12480*/  IMAD.MOV.U32 R22, RZ, RZ, R73 ;  /* 0x000000ffff167224 */ /* 0x000fe400078e0049 */
[----:B------:R-:W-:-:S04]  /*12490*/  IMAD.WIDE.U32 R30, P4, R5, R40, R66 ;  /* 0x00000028051e7225 */ /* 0x000fc80007880042 */
[----:B------:R-:W-:Y:S01]  /*124a0*/  IMAD.IADD R69, R33, 0x1, R69 ;  /* 0x0000000121457824 */ /* 0x000fe200078e0245 */
[----:B------:R-:W-:Y:S01]  /*124b0*/  SEL R33, RZ, 0x1, P5 ;  /* 0x00000001ff217807 */ /* 0x000fe20002800000 */
[----:B------:R-:W-:Y:S01]  /*124c0*/  IMAD.WIDE.U32.X R66, R6, R38, R22, P6 ;  /* 0x0000002606427225 */ /* 0x000fe200030e0416 */
[----:B------:R-:W-:Y:S02]  /*124d0*/  IADD3 R22, P5, PT, R81, R32, RZ ;  /* 0x0000002051167210 */ /* 0x000fe40007fbe0ff */
[----:B------:R-:W-:Y:S01]  /*124e0*/  ISETP.GE.U32.AND.EX P0, PT, R69, R25, PT, P0 ;  /* 0x000000194500720c */ /* 0x000fe20003f06100 */
[----:B------:R-:W-:Y:S01]  /*124f0*/  IMAD.WIDE.U32.X R70, R4, R42, R70, P1 ;  /* 0x0000002a04467225 */ /* 0x000fe200008e0446 */
[----:B------:R-:W-:-:S03]  /*12500*/  IADD3 R33, P1, P6, R33, R66, R3 ;  /* 0x0000004221217210 */ /* 0x000fc60007e3e003 */
[----:B------:R-:W-:Y:S01]  /*12510*/  IMAD.X R23, R69, 0x1, R68, P5 ;  /* 0x0000000145177824 */ /* 0x000fe200028e0644 */
[----:B------:R-:W-:Y:S01]  /*12520*/  IADD3.X R4, PT, PT, RZ, R67, RZ, P1, P6 ;  /* 0x00000043ff047210 */ /* 0x000fe20000fec4ff */
[----:B------:R-:W-:Y:S01]  /*12530*/  IMAD R3, R40, R5, RZ ;  /* 0x0000000528037224 */ /* 0x000fe200078e02ff */
[----:B------:R-:W-:Y:S01]  /*12540*/  ISETP.GE.U32.AND P1, PT, R22, R32, PT ;  /* 0x000000201600720c */ /* 0x000fe20003f26070 */
[----:B------:R-:W-:-:S03]  /*12550*/  IMAD.WIDE.U32 R66, R5, R41, R22 ;  /* 0x0000002905427225 */ /* 0x000fc600078e0016 */
[----:B------:R-:W-:Y:S01]  /*12560*/  ISETP.GE.U32.AND.EX P1, PT, R23, R69, PT, P1 ;  /* 0x000000451700720c */ /* 0x000fe20003f26110 */
[----:B------:R-:W-:Y:S02]  /*12570*/  IMAD R3, R6, R41, R3 ;  /* 0x0000002906037224 */ /* 0x000fe400078e0203 */
[----:B------:R-:W-:Y:S01]  /*12580*/  IMAD.WIDE.U32 R24, R7, R37, RZ ;  /* 0x0000002507187225 */ /* 0x000fe200078e00ff */
[----:B------:R-:W-:Y:S02]  /*12590*/  SEL R24, RZ, 0x1, P0 ;  /* 0x00000001ff187807 */ /* 0x000fe40000000000 */
[----:B------:R-:W-:Y:S01]  /*125a0*/  IADD3 R32, P0, PT, R33, R66, RZ ;  /* 0x0000004221207210 */ /* 0x000fe20007f1e0ff */
[----:B------:R-:W-:Y:S01]  /*125b0*/  IMAD.IADD R3, R67, 0x1, R3 ;  /* 0x0000000143037824 */ /* 0x000fe200078e0203 */
[----:B------:R-:W-:Y:S01]  /*125c0*/  SEL R69, RZ, 0x1, P1 ;  /* 0x00000001ff457807 */ /* 0x000fe20000800000 */
[----:B------:R-:W-:Y:S01]  /*125d0*/  IMAD.WIDE.U32 R64, R5, R41, RZ ;  /* 0x0000002905407225 */ /* 0x000fe200078e00ff */
[----:B------:R-:W-:-:S03]  /*125e0*/  ISETP.GE.U32.AND P1, PT, R66, R22, PT ;  /* 0x000000164200720c */ /* 0x000fc60003f26070 */
[----:B------:R-:W-:Y:S01]  /*125f0*/  IMAD.X R67, RZ, RZ, RZ, P4 ;  /* 0x000000ffff437224 */ /* 0x000fe200020e06ff */
[----:B------:R-:W-:Y:S01]  /*12600*/  ISETP.GE.U32.AND P4, PT, R32, R66, PT ;  /* 0x000000422000720c */ /* 0x000fe20003f86070 */
[----:B------:R-:W-:Y:S01]  /*12610*/  IMAD.X R33, R3, 0x1, R4, P0 ;  /* 0x0000000103217824 */ /* 0x000fe200000e0604 */
[----:B------:R-:W-:Y:S01]  /*12620*/  IADD3 RZ, P5, PT, R65, R30, RZ ;  /* 0x0000001e41ff7210 */ /* 0x000fe20007fbe0ff */
[----:B------:R-:W-:Y:S01]  /*12630*/  IMAD.WIDE.U32 R64, R8, R37, RZ ;  /* 0x0000002508407225 */ /* 0x000fe200078e00ff */
[----:B------:R-:W-:Y:S02]  /*12640*/  ISETP.GE.U32.AND.EX P1, PT, R3, R23, PT, P1 ;  /* 0x000000170300720c */ /* 0x000fe40003f26110 */
[----:B------:R-:W-:Y:S01]  /*12650*/  ISETP.GE.U32.AND.EX P4, PT, R33, R3, PT, P4 ;  /* 0x000000032100720c */ /* 0x000fe20003f86140 */
[----:B------:R-:W-:Y:S01]  /*12660*/  IMAD R3, R36, R7, RZ ;  /* 0x0000000724037224 */ /* 0x000fe200078e02ff */
[----:B------:R-:W-:Y:S01]  /*12670*/  SEL R4, RZ, 0x1, P1 ;  /* 0x00000001ff047807 */ /* 0x000fe20000800000 */
[----:B------:R-:W-:Y:S01]  /*12680*/  IMAD.MOV.U32 R66, RZ, RZ, R31 ;  /* 0x000000ffff427224 */ /* 0x000fe200078e001f */
[----:B------:R-:W-:Y:S01]  /*12690*/  SEL R75, RZ, 0x1, P4 ;  /* 0x00000001ff4b7807 */ /* 0x000fe20002000000 */
[----:B------:R-:W-:-:S04]  /*126a0*/  IMAD.WIDE.U32 R64, P6, R7, R36, R64 ;  /* 0x0000002407407225 */ /* 0x000fc800078c0040 */
[----:B------:R-:W-:Y:S01]  /*126b0*/  IMAD.WIDE.U32 R22, R7, R37, R28 ;  /* 0x0000002507167225 */ /* 0x000fe200078e001c */
[----:B------:R-:W-:-:S03]  /*126c0*/  IADD3 RZ, P0, PT, R25, R64, RZ ;  /* 0x0000004019ff7210 */ /* 0x000fc60007f1e0ff */
[----:B------:R-:W-:Y:S01]  /*126d0*/  IMAD R3, R8, R37, R3 ;  /* 0x0000002508037224 */ /* 0x000fe200078e0203 */
[----:B------:R-:W-:Y:S01]  /*126e0*/  ISETP.GE.U32.AND P4, PT, R22, R28, PT ;  /* 0x0000001c1600720c */ /* 0x000fe20003f86070 */
[----:B------:R-:W-:Y:S01]  /*126f0*/  IMAD.WIDE.U32.X R30, R6, R40, R66, P5 ;  /* 0x00000028061e7225 */ /* 0x000fe200028e0442 */
[----:B------:R-:W-:-:S03]  /*12700*/  IADD3 R24, P1, P5, R69, R70, R24 ;  /* 0x0000004645187210 */ /* 0x000fc60007d3e018 */
[----:B------:R-:W-:Y:S01]  /*12710*/  IMAD.IADD R3, R23, 0x1, R3 ;  /* 0x0000000117037824 */ /* 0x000fe200078e0203 */
[----:B------:R-:W-:Y:S01]  /*12720*/  IADD3.X R25, PT, PT, RZ, R71, RZ, P1, P5 ;  /* 0x00000047ff197210 */ /* 0x000fe20000fea4ff */
[----:B------:R-:W-:Y:S01]  /*12730*/  IMAD.MOV.U32 R68, RZ, RZ, R65 ;  /* 0x000000ffff447224 */ /* 0x000fe200078e0041 */
[----:B------:R-:W-:Y:S01]  /*12740*/  IADD3 R75, P1, P5, R75, R30, R4 ;  /* 0x0000001e4b4b7210 */ /* 0x000fe20007d3e004 */
[----:B------:R-:W-:Y:S01]  /*12750*/  IMAD.X R69, RZ, RZ, RZ, P6 ;  /* 0x000000ffff457224 */ /* 0x000fe200030e06ff */
[----:B------:R-:W-:Y:S01]  /*12760*/  ISETP.GE.U32.AND.EX P4, PT, R3, R29, PT, P4 ;  /* 0x0000001d0300720c */ /* 0x000fe20003f86140 */
[----:B------:R-:W-:Y:S01]  /*12770*/  IMAD.WIDE.U32 R64, R6, R43, RZ ;  /* 0x0000002b06407225 */ /* 0x000fe200078e00ff */
[----:B------:R-:W-:Y:S02]  /*12780*/  IADD3.X R74, PT, PT, RZ, R31, RZ, P1, P5 ;  /* 0x0000001fff4a7210 */ /* 0x000fe40000fea4ff */
[----:B------:R-:W-:Y:S01]  /*12790*/  SEL R73, RZ, 0x1, P4 ;  /* 0x00000001ff497807 */ /* 0x000fe20002000000 */
[----:B------:R-:W-:-:S02]  /*127a0*/  IMAD R4, R38, R7, RZ ;  /* 0x0000000726047224 */ /* 0x000fc400078e02ff */
[----:B------:R-:W-:-:S04]  /*127b0*/  IMAD.WIDE.U32 R28, R8, R39, RZ ;  /* 0x00000027081c7225 */ /* 0x000fc800078e00ff */
[-C--:B------:R-:W-:Y:S02]  /*127c0*/  IMAD R81, R8, R39.reuse, R4 ;  /* 0x0000002708517224 */ /* 0x080fe400078e0204 */
[----:B------:R-:W-:-:S04]  /*127d0*/  IMAD.WIDE.U32 R30, R7, R39, R32 ;  /* 0x00000027071e7225 */ /* 0x000fc800078e0020 */
[----:B------:R-:W-:-:S04]  /*127e0*/  IMAD.WIDE.U32.X R68, R8, R36, R68, P0 ;  /* 0x0000002408447225 */ /* 0x000fc800000e0444 */
[----:B------:R-:W-:Y:S01]  /*127f0*/  IMAD.WIDE.U32 R66, R5, R43, RZ ;  /* 0x0000002b05427225 */ /* 0x000fe200078e00ff */
[----:B------:R-:W-:-:S03]  /*12800*/  IADD3 R73, P1, P4, R30, R68, R73 ;  /* 0x000000441e497210 */ /* 0x000fc60007c3e049 */
[----:B------:R-:W-:-:S04]  /*12810*/  IMAD.WIDE.U32 R64, P5, R5, R42, R64 ;  /* 0x0000002a05407225 */ /* 0x000fc800078a0040 */
[----:B------:R-:W-:Y:S01]  /*12820*/  IMAD.WIDE.U32 R70, R7, R39, RZ ;  /* 0x0000002707467225 */ /* 0x000fe200078e00ff */
[----:B------:R-:W-:-:S03]  /*12830*/  IADD3 RZ, P0, PT, R67, R64, RZ ;  /* 0x0000004043ff7210 */ /* 0x000fc60007f1e0ff */
[----:B------:R-:W-:-:S04]  /*12840*/  IMAD.WIDE.U32 R28, P6, R7, R38, R28 ;  /* 0x00000026071c7225 */ /* 0x000fc800078c001c */
[----:B------:R-:W-:Y:S02]  /*12850*/  IMAD.IADD R39, R31, 0x1, R81 ;  /* 0x000000011f277824 */ /* 0x000fe400078e0251 */
[----:B------:R-:W-:Y:S01]  /*12860*/  IMAD.X R67, RZ, RZ, RZ, P5 ;  /* 0x000000ffff437224 */ /* 0x000fe200028e06ff */
[----:B------:R-:W-:Y:S01]  /*12870*/  IADD3 RZ, P5, PT, R71, R28, RZ ;  /* 0x0000001c47ff7210 */ /* 0x000fe20007fbe0ff */
[----:B------:R-:W-:Y:S01]  /*12880*/  IMAD.WIDE.U32 R70, R8, R41, RZ ;  /* 0x0000002908467225 */ /* 0x000fe200078e00ff */
[C---:B------:R-:W-:Y:S02]  /*12890*/  IADD3.X R72, PT, PT, R39.reuse, R69, RZ, P1, P4 ;  /* 0x0000004527487210 */ /* 0x040fe40000fe84ff */
[----:B------:R-:W-:Y:S01]  /*128a0*/  ISETP.GE.U32.AND P1, PT, R30, R32, PT ;  /* 0x000000201e00720c */ /* 0x000fe20003f26070 */
[----:B------:R-:W-:Y:S02]  /*128b0*/  IMAD.MOV.U32 R66, RZ, RZ, R65 ;  /* 0x000000ffff427224 */ /* 0x000fe400078e0041 */
[----:B------:R-:W-:Y:S01]  /*128c0*/  IMAD R4, R42, R5, RZ ;  /* 0x000000052a047224 */ /* 0x000fe200078e02ff */
[----:B------:R-:W-:Y:S01]  /*128d0*/  ISETP.GE.U32.AND.EX P1, PT, R39, R33, PT, P1 ;  /* 0x000000212700720c */ /* 0x000fe20003f26110 */
[----:B------:R-:W-:Y:S01]  /*128e0*/  IMAD.WIDE.U32.X R32, R6, R42, R66, P0 ;  /* 0x0000002a06207225 */ /* 0x000fe200000e0442 */
[----:B------:R-:W-:-:S03]  /*128f0*/  ISETP.GE.U32.AND P0, PT, R73, R30, PT ;  /* 0x0000001e4900720c */ /* 0x000fc60003f06070 */
[----:B------:R-:W-:Y:S01]  /*12900*/  IMAD.WIDE.U32 R68, R7, R41, RZ ;  /* 0x0000002907447225 */ /* 0x000fe200078e00ff */
[----:B------:R-:W-:-:S03]  /*12910*/  ISETP.GE.U32.AND.EX P0, PT, R72, R39, PT, P0 ;  /* 0x000000274800720c */ /* 0x000fc60003f06100 */
[----:B------:R-:W-:Y:S01]  /*12920*/  IMAD.WIDE.U32 R64, P4, R7, R40, R70 ;  /* 0x0000002807407225 */ /* 0x000fe20007880046 */
[----:B------:R-:W-:-:S03]  /*12930*/  SEL R81, RZ, 0x1, P0 ;  /* 0x00000001ff517807 */ /* 0x000fc60000000000 */
[----:B------:R-:W-:-:S04]  /*12940*/  IMAD.WIDE.U32 R30, R8, R43, RZ ;  /* 0x0000002b081e7225 */ /* 0x000fc800078e00ff */
[-C--:B------:R-:W-:Y:S01]  /*12950*/  IMAD R89, R6, R43.reuse, R4 ;  /* 0x0000002b06597224 */ /* 0x080fe200078e0204 */
[----:B------:R-:W-:Y:S01]  /*12960*/  SEL R6, RZ, 0x1, P1 ;  /* 0x00000001ff067807 */ /* 0x000fe20000800000 */
[----:B------:R-:W-:Y:S01]  /*12970*/  IMAD.WIDE.U32 R70, R7, R43, RZ ;  /* 0x0000002b07467225 */ /* 0x000fe200078e00ff */
[----:B------:R-:W-:-:S03]  /*12980*/  IADD3 RZ, P1, PT, R69, R64, RZ ;  /* 0x0000004045ff7210 */ /* 0x000fc60007f3e0ff */
[----:B------:R-:W-:Y:S02]  /*12990*/  IMAD.X R69, RZ, RZ, RZ, P6 ;  /* 0x000000ffff457224 */ /* 0x000fe400030e06ff */
[----:B------:R-:W-:-:S04]  /*129a0*/  IMAD.WIDE.U32 R30, P6, R7, R42, R30 ;  /* 0x0000002a071e7225 */ /* 0x000fc800078c001e */
[----:B------:R-:W-:-:S04]  /*129b0*/  IMAD.WIDE.U32 R66, R5, R43, R24 ;  /* 0x0000002b05427225 */ /* 0x000fc800078e0018 */
[----:B------:R-:W-:Y:S01]  /*129c0*/  IMAD.X R5, RZ, RZ, RZ, P4 ;  /* 0x000000ffff057224 */ /* 0x000fe200020e06ff */
[----:B------:R-:W-:Y:S01]  /*129d0*/  IADD3 RZ, P4, PT, R71, R30, RZ ;  /* 0x0000001e47ff7210 */ /* 0x000fe20007f9e0ff */
[----:B------:R-:W-:Y:S01]  /*129e0*/  IMAD.MOV.U32 R68, RZ, RZ, R29 ;  /* 0x000000ffff447224 */ /* 0x000fe200078e001d */
[----:B------:R-:W-:Y:S01]  /*129f0*/  IADD3 R28, P0, PT, R75, R66, RZ ;  /* 0x000000424b1c7210 */ /* 0x000fe20007f1e0ff */
[----:B------:R-:W-:Y:S02]  /*12a00*/  IMAD.IADD R71, R67, 0x1, R89 ;  /* 0x0000000143477824 */ /* 0x000fe400078e0259 */
[----:B------:R-:W-:Y:S01]  /*12a10*/  IMAD.WIDE.U32.X R68, R8, R38, R68, P5 ;  /* 0x0000002608447225 */ /* 0x000fe200028e0444 */
[----:B------:R-:W-:-:S03]  /*12a20*/  ISETP.GE.U32.AND P5, PT, R66, R24, PT ;  /* 0x000000184200720c */ /* 0x000fc60003fa6070 */
[C---:B------:R-:W-:Y:S01]  /*12a30*/  IMAD.X R29, R71.reuse, 0x1, R74, P0 ;  /* 0x00000001471d7824 */ /* 0x040fe200000e064a */
[----:B------:R-:W-:Y:S01]  /*12a40*/  ISETP.GE.U32.AND.EX P5, PT, R71, R25, PT, P5 ;  /* 0x000000194700720c */ /* 0x000fe20003fa6150 */
[----:B------:R-:W-:Y:S02]  /*12a50*/  IMAD R30, R40, R7, RZ ;  /* 0x00000007281e7224 */ /* 0x000fe400078e02ff */
[----:B------:R-:W-:Y:S01]  /*12a60*/  IMAD.MOV.U32 R4, RZ, RZ, R65 ;  /* 0x000000ffff047224 */ /* 0x000fe200078e0041 */
[----:B------:R-:W-:Y:S01]  /*12a70*/  SEL R24, RZ, 0x1, P5 ;  /* 0x00000001ff187807 */ /* 0x000fe20002800000 */
[----:B------:R-:W-:Y:S01]  /*12a80*/  IMAD.X R39, RZ, RZ, RZ, P6 ;  /* 0x000000ffff277224 */ /* 0x000fe200030e06ff */
[----:B------:R-:W-:Y:S01]  /*12a90*/  IADD3 R67, P0, P6, R81, R68, R6 ;  /* 0x0000004451437210 */ /* 0x000fe20007e1e006 */
[----:B------:R-:W-:-:S04]  /*12aa0*/  IMAD.WIDE.U32 R64, R7, R41, R28 ;  /* 0x0000002907407225 */ /* 0x000fc800078e001c */
[----:B------:R-:W-:Y:S01]  /*12ab0*/  IMAD R75, R8, R41, R30 ;  /* 0x00000029084b7224 */ /* 0x000fe200078e021e */
[----:B------:R-:W-:Y:S01]  /*12ac0*/  IADD3.X R30, PT, PT, RZ, R69, RZ, P0, P6 ;  /* 0x00000045ff1e7210 */ /* 0x000fe200007ec4ff */
[----:B------:R-:W-:Y:S01]  /*12ad0*/  IMAD.MOV.U32 R38, RZ, RZ, R31 ;  /* 0x000000ffff267224 */ /* 0x000fe200078e001f */
[----:B------:R-:W-:Y:S01]  /*12ae0*/  IADD3 R67, P6, PT, R67, R64, RZ ;  /* 0x0000004043437210 */ /* 0x000fe20007fde0ff */
[----:B------:R-:W-:Y:S01]  /*12af0*/  IMAD.IADD R25, R65, 0x1, R75 ;  /* 0x0000000141197824 */ /* 0x000fe200078e024b */
[----:B------:R-:W-:Y:S01]  /*12b00*/  ISETP.GE.U32.AND P0, PT, R28, R66, PT ;  /* 0x000000421c00720c */ /* 0x000fe20003f06070 */
[----:B------:R-:W-:Y:S01]  /*12b10*/  IMAD.WIDE.U32.X R40, R8, R40, R4, P1 ;  /* 0x0000002808287225 */ /* 0x000fe200008e0404 */
[----:B------:R-:W-:Y:S02]  /*12b20*/  ISETP.GE.U32.AND P5, PT, R64, R28, PT ;  /* 0x0000001c4000720c */ /* 0x000fe40003fa6070 */
[----:B------:R-:W-:Y:S01]  /*12b30*/  ISETP.GE.U32.AND.EX P0, PT, R29, R71, PT, P0 ;  /* 0x000000471d00720c */ /* 0x000fe20003f06100 */
[----:B------:R-:W-:Y:S01]  /*12b40*/  IMAD.X R30, R25, 0x1, R30, P6 ;  /* 0x00000001191e7824 */ /* 0x000fe200030e061e */
[----:B------:R-:W-:Y:S01]  /*12b50*/  ISETP.GE.U32.AND P6, PT, R67, R64, PT ;  /* 0x000000404300720c */ /* 0x000fe20003fc6070 */
[----:B------:R-:W-:Y:S01]  /*12b60*/  IMAD.WIDE.U32 R64, R72, 0x3d1, RZ ;  /* 0x000003d148407825 */ /* 0x000fe200078e00ff */
[----:B------:R-:W-:-:S02]  /*12b70*/  ISETP.GE.U32.AND.EX P5, PT, R25, R29, PT, P5 ;  /* 0x0000001d1900720c */ /* 0x000fc40003fa6150 */
[----:B------:R-:W-:Y:S01]  /*12b80*/  ISETP.GE.U32.AND.EX P6, PT, R30, R25, PT, P6 ;  /* 0x000000191e00720c */ /* 0x000fe20003fc6160 */
[----:B------:R-:W-:Y:S01]  /*12b90*/  IMAD.WIDE.U32 R28, R73, 0x3d1, RZ ;  /* 0x000003d1491c7825 */ /* 0x000fe200078e00ff */
[----:B------:R-:W-:Y:S02]  /*12ba0*/  SEL R25, RZ, 0x1, P0 ;  /* 0x00000001ff197807 */ /* 0x000fe40000000000 */
[----:B------:R-:W-:Y:S01]  /*12bb0*/  SEL R31, RZ, 0x1, P5 ;  /* 0x00000001ff1f7807 */ /* 0x000fe20002800000 */
[----:B------:R-:W-:Y:S01]  /*12bc0*/  IMAD.WIDE.U32 R64, P0, RZ, R73, R64 ;  /* 0x00000049ff407225 */ /* 0x000fe20007800040 */
[----:B------:R-:W-:Y:S02]  /*12bd0*/  SEL R69, RZ, 0x1, P6 ;  /* 0x00000001ff457807 */ /* 0x000fe40003000000 */
[----:B------:R-:W-:Y:S01]  /*12be0*/  IADD3 R24, P1, P5, R25, R32, R24 ;  /* 0x0000002019187210 */ /* 0x000fe20007d3e018 */
[----:B------:R-:W-:Y:S01]  /*12bf0*/  IMAD.WIDE.U32.X R4, R8, R42, R38, P4 ;  /* 0x0000002a08047225 */ /* 0x000fe200020e0426 */
[----:B------:R-:W-:-:S02]  /*12c00*/  IADD3 R6, P6, PT, RZ, R28, RZ ;  /* 0x0000001cff067210 */ /* 0x000fc40007fde0ff */
[----:B------:R-:W-:Y:S01]  /*12c10*/  IADD3 R32, P4, PT, R29, R64, RZ ;  /* 0x000000401d207210 */ /* 0x000fe20007f9e0ff */
[----:B------:R-:W-:Y:S01]  /*12c20*/  IMAD.X R29, RZ, RZ, RZ, P0 ;  /* 0x000000ffff1d7224 */ /* 0x000fe200000e06ff */
[----:B------:R-:W-:Y:S01]  /*12c30*/  ISETP.GE.U32.AND P0, PT, R6, R28, PT ;  /* 0x0000001c0600720c */ /* 0x000fe20003f06070 */
[----:B------:R-:W-:Y:S01]  /*12c40*/  IMAD.MOV.U32 R28, RZ, RZ, R65 ;  /* 0x000000ffff1c7224 */ /* 0x000fe200078e0041 */
[----:B------:R-:W-:Y:S01]  /*12c50*/  IADD3.X R25, PT, PT, RZ, R33, RZ, P1, P5 ;  /* 0x00000021ff197210 */ /* 0x000fe20000fea4ff */
[----:B------:R-:W-:Y:S01]  /*12c60*/  IMAD R42, R42, R7, RZ ;  /* 0x000000072a2a7224 */ /* 0x000fe200078e02ff */
[----:B------:R-:W-:Y:S01]  /*12c70*/  IADD3 R69, P1, P5, R69, R40, R31 ;  /* 0x0000002845457210 */ /* 0x000fe20007d3e01f */
[----:B------:R-:W-:Y:S02]  /*12c80*/  IMAD.X R73, R32, 0x1, R73, P6 ;  /* 0x0000000120497824 */ /* 0x000fe400030e0649 */
[----:B------:R-:W-:-:S03]  /*12c90*/  IMAD.WIDE.U32 R64, R30, 0x3d1, RZ ;  /* 0x000003d11e407825 */ /* 0x000fc600078e00ff */
[----:B------:R-:W-:Y:S01]  /*12ca0*/  ISETP.GE.U32.AND.EX P0, PT, R73, R32, PT, P0 ;  /* 0x000000204900720c */ /* 0x000fe20003f06100 */
[----:B------:R-:W-:Y:S01]  /*12cb0*/  IMAD R71, R8, R43, R42 ;  /* 0x0000002b08477224 */ /* 0x000fe200078e022a */
[----:B------:R-:W-:Y:S01]  /*12cc0*/  IADD3.X R42, PT, PT, RZ, R41, RZ, P1, P5 ;  /* 0x00000029ff2a7210 */ /* 0x000fe20000fea4ff */
[----:B------:R-:W-:-:S04]  /*12cd0*/  IMAD.WIDE.U32 R32, R7, R43, R24 ;  /* 0x0000002b07207225 */ /* 0x000fc800078e0018 */
[----:B------:R-:W-:Y:S01]  /*12ce0*/  IMAD.WIDE.U32.X R28, RZ, R72, R28, P4 ;  /* 0x00000048ff1c7225 */ /* 0x000fe200020e041c */
[----:B------:R-:W-:Y:S02]  /*12cf0*/  IADD3 R69, P1, PT, R69, R32, RZ ;  /* 0x0000002045457210 */ /* 0x000fe40007f3e0ff */
[----:B------:R-:W-:Y:S01]  /*12d00*/  ISETP.GE.U32.AND P6, PT, R32, R24, PT ;  /* 0x000000182000720c */ /* 0x000fe20003fc6070 */
[----:B------:R-:W-:-:S04]  /*12d10*/  IMAD.WIDE.U32 R38, R67, 0x3d1, RZ ;  /* 0x000003d143267825 */ /* 0x000fc800078e00ff */
[----:B------:R-:W-:Y:S01]  /*12d20*/  IMAD.WIDE.U32 R64, P5, RZ, R67, R64 ;  /* 0x00000043ff407225 */ /* 0x000fe200078a0040 */
[----:B------:R-:W-:-:S03]  /*12d30*/  IADD3 R7, P4, PT, R28, R38, RZ ;  /* 0x000000261c077210 */ /* 0x000fc60007f9e0ff */
[----:B------:R-:W-:Y:S01]  /*12d40*/  IMAD.X R41, RZ, RZ, RZ, P5 ;  /* 0x000000ffff297224 */ /* 0x000fe200028e06ff */
[----:B------:R-:W-:Y:S01]  /*12d50*/  IADD3 R8, P5, PT, R39, R64, RZ ;  /* 0x0000004027087210 */ /* 0x000fe20007fbe0ff */
[----:B------:R-:W-:Y:S02]  /*12d60*/  IMAD.IADD R31, R33, 0x1, R71 ;  /* 0x00000001211f7824 */ /* 0x000fe400078e0247 */
[----:B------:R-:W-:Y:S02]  /*12d70*/  IMAD.MOV.U32 R40, RZ, RZ, R65 ;  /* 0x000000ffff287224 */ /* 0x000fe400078e0041 */
[C---:B------:R-:W-:Y:S01]  /*12d80*/  IMAD.X R42, R31.reuse, 0x1, R42, P1 ;  /* 0x000000011f2a7824 */ /* 0x040fe200008e062a */
[----:B------:R-:W-:Y:S01]  /*12d90*/  ISETP.GE.U32.AND.EX P6, PT, R31, R25, PT, P6 ;  /* 0x000000191f00720c */ /* 0x000fe20003fc6160 */
[----:B------:R-:W-:Y:S01]  /*12da0*/  IMAD.X R33, R8, 0x1, R29, P4 ;  /* 0x0000000108217824 */ /* 0x000fe200020e061d */
[----:B------:R-:W-:Y:S01]  /*12db0*/  ISETP.GE.U32.AND P4, PT, R69, R32, PT ;  /* 0x000000204500720c */ /* 0x000fe20003f86070 */
[----:B------:R-:W-:Y:S01]  /*12dc0*/  IMAD.WIDE.U32.X R28, RZ, R30, R40, P5 ;  /* 0x0000001eff1c7225 */ /* 0x000fe200028e0428 */
[----:B------:R-:W-:-:S02]  /*12dd0*/  ISETP.GE.U32.AND P1, PT, R7, R38, PT ;  /* 0x000000260700720c */ /* 0x000fc40003f26070 */
[----:B------:R-:W-:Y:S01]  /*12de0*/  IADD3 R72, P5, PT, R7, R72, RZ ;  /* 0x0000004807487210 */ /* 0x000fe20007fbe0ff */
[C---:B------:R-:W-:Y:S01]  /*12df0*/  IMAD.WIDE.U32 R40, R42.reuse, 0x3d1, RZ ;  /* 0x000003d12a287825 */ /* 0x040fe200078e00ff */
[----:B------:R-:W-:Y:S02]  /*12e00*/  SEL R25, RZ, 0x1, P0 ;  /* 0x00000001ff197807 */ /* 0x000fe40000000000 */
[----:B------:R-:W-:Y:S01]  /*12e10*/  SEL R24, RZ, 0x1, P6 ;  /* 0x00000001ff187807 */ /* 0x000fe20003000000 */
[----:B------:R-:W-:Y:S01]  /*12e20*/  IMAD.WIDE.U32 R38, R69, 0x3d1, RZ ;  /* 0x000003d145267825 */ /* 0x000fe200078e00ff */
[----:B------:R-:W-:Y:S02]  /*12e30*/  ISETP.GE.U32.AND.EX P6, PT, R42, R31, PT, P4 ;  /* 0x0000001f2a00720c */ /* 0x000fe40003fc6140 */
[C---:B------:R-:W-:Y:S01]  /*12e40*/  ISETP.GE.U32.AND.EX P1, PT, R33.reuse, R8, PT, P1 ;  /* 0x000000082100720c */ /* 0x040fe20003f26110 */
[----:B------:R-:W-:Y:S01]  /*12e50*/  IMAD.X R8, R33, 0x1, R67, P5 ;  /* 0x0000000121087824 */ /* 0x000fe200028e0643 */
[C---:B------:R-:W-:Y:S01]  /*12e60*/  IADD3 R25, P4, PT, R72.reuse, R25, RZ ;  /* 0x0000001948197210 */ /* 0x040fe20007f9e0ff */
[----:B------:R-:W-:Y:S01]  /*12e70*/  IMAD.WIDE.U32 R40, P5, RZ, R69, R40 ;  /* 0x00000045ff287225 */ /* 0x000fe200078a0028 */
[----:B------:R-:W-:-:S02]  /*12e80*/  ISETP.LT.U32.AND P0, PT, R72, R7, PT ;  /* 0x000000074800720c */ /* 0x000fc40003f01070 */
[----:B------:R-:W-:Y:S01]  /*12e90*/  SEL R65, RZ, 0x1, P6 ;  /* 0x00000001ff417807 */ /* 0x000fe20003000000 */
[----:B------:R-:W-:Y:S01]  /*12ea0*/  IMAD.X R7, RZ, RZ, R8, P4 ;  /* 0x000000ffff077224 */ /* 0x000fe200020e0608 */
[----:B------:R-:W-:Y:S01]  /*12eb0*/  ISETP.GE.U32.AND P6, PT, R25, R72, PT ;  /* 0x000000481900720c */ /* 0x000fe20003fc6070 */
[----:B------:R-:W-:Y:S01]  /*12ec0*/  IMAD.MOV.U32 R32, RZ, RZ, R41 ;  /* 0x000000ffff207224 */ /* 0x000fe200078e0029 */
[----:B------:R-:W-:Y:S01]  /*12ed0*/  SEL R31, RZ, 0x1, P1 ;  /* 0x00000001ff1f7807 */ /* 0x000fe20000800000 */
[----:B------:R-:W-:Y:S01]  /*12ee0*/  IMAD R36, R36, R27, RZ ;  /* 0x0000001b24247224 */ /* 0x000fe200078e02ff */
[----:B------:R-:W-:Y:S02]  /*12ef0*/  IADD3 R65, P1, P4, R65, R4, R24 ;  /* 0x0000000441417210 */ /* 0x000fe40007c3e018 */
[----:B------:R-:W-:Y:S02]  /*12f00*/  ISETP.GE.U32.AND.EX P6, PT, R7, R8, PT, P6 ;  /* 0x000000080700720c */ /* 0x000fe40003fc6160 */
[----:B------:R-:W-:-:S02]  /*12f10*/  IADD3.X R67, PT, PT, RZ, R5, RZ, P1, P4 ;  /* 0x00000005ff437210 */ /* 0x000fc40000fe84ff */
[----:B------:R-:W-:Y:S01]  /*12f20*/  ISETP.LT.U32.OR.EX P0, PT, R8, R33, !P6, P0 ;  /* 0x000000210800720c */ /* 0x000fe20007701500 */
[----:B------:R-:W-:Y:S01]  /*12f30*/  IMAD.X R33, RZ, RZ, RZ, P5 ;  /* 0x000000ffff217224 */ /* 0x000fe200028e06ff */
[----:B------:R-:W-:Y:S02]  /*12f40*/  IADD3 R5, P4, P1, R38, R28, R31 ;  /* 0x0000001c26057210 */ /* 0x000fe4000799e01f */
[----:B------:R-:W-:Y:S02]  /*12f50*/  IADD3 R43, P6, PT, R39, R40, RZ ;  /* 0x00000028272b7210 */ /* 0x000fe40007fde0ff */
[----:B------:R-:W-:Y:S02]  /*12f60*/  IADD3 R30, P5, PT, R5, R30, RZ ;  /* 0x0000001e051e7210 */ /* 0x000fe40007fbe0ff */
[----:B------:R-:W-:Y:S02]  /*12f70*/  SEL R31, RZ, 0x1, !P0 ;  /* 0x00000001ff1f7807 */ /* 0x000fe40004000000 */
[----:B------:R-:W-:Y:S01]  /*12f80*/  IADD3.X R8, PT, PT, R43, R29, RZ, P4, P1 ;  /* 0x0000001d2b087210 */ /* 0x000fe200027e24ff */
[----:B------:R-:W-:Y:S01]  /*12f90*/  IMAD.WIDE.U32.X R28, RZ, R42, R32, P6 ;  /* 0x0000002aff1c7225 */ /* 0x000fe200030e0420 */
[----:B------:R-:W-:-:S02]  /*12fa0*/  IADD3 R31, P4, PT, R30, R31, RZ ;  /* 0x0000001f1e1f7210 */ /* 0x000fc40007f9e0ff */
[----:B------:R-:W-:Y:S01]  /*12fb0*/  ISETP.GE.U32.AND P0, PT, R5, R38, PT ;  /* 0x000000260500720c */ /* 0x000fe20003f06070 */
[C---:B------:R-:W-:Y:S01]  /*12fc0*/  IMAD.X R41, R8.reuse, 0x1, R69, P5 ;  /* 0x0000000108297824 */ /* 0x040fe200028e0645 */
[----:B------:R-:W-:Y:S01]  /*12fd0*/  ISETP.GE.U32.AND P5, PT, R31, R30, PT ;  /* 0x0000001e1f00720c */ /* 0x000fe20003fa6070 */
[----:B------:R-:W-:Y:S01]  /*12fe0*/  IMAD.WIDE.U32 R38, R67, 0x3d1, RZ ;  /* 0x000003d143267825 */ /* 0x000fe200078e00ff */
[----:B------:R-:W-:Y:S02]  /*12ff0*/  ISETP.GE.U32.AND.EX P0, PT, R8, R43, PT, P0 ;  /* 0x0000002b0800720c */ /* 0x000fe40003f06100 */
[----:B------:R-:W-:Y:S01]  /*13000*/  ISETP.LT.U32.AND P1, PT, R30, R5, PT ;  /* 0x000000051e00720c */ /* 0x000fe20003f21070 */
[----:B------:R-:W-:Y:S02]  /*13010*/  IMAD.X R24, RZ, RZ, R41, P4 ;  /* 0x000000ffff187224 */ /* 0x000fe400020e0629 */
[----:B------:R-:W-:-:S03]  /*13020*/  IMAD.WIDE.U32 R4, R65, 0x3d1, RZ ;  /* 0x000003d141047825 */ /* 0x000fc600078e00ff */
[----:B------:R-:W-:Y:S01]  /*13030*/  ISETP.GE.U32.AND.EX P5, PT, R24, R41, PT, P5 ;  /* 0x000000291800720c */ /* 0x000fe20003fa6150 */
[----:B------:R-:W-:Y:S01]  /*13040*/  IMAD.WIDE.U32 R32, P4, RZ, R65, R38 ;  /* 0x00000041ff207225 */ /* 0x000fe20007880026 */
[----:B------:R-:W-:Y:S02]  /*13050*/  SEL R39, RZ, 0x1, P0 ;  /* 0x00000001ff277807 */ /* 0x000fe40000000000 */
[----:B------:R-:W-:Y:S02]  /*13060*/  ISETP.LT.U32.OR.EX P0, PT, R41, R8, !P5, P1 ;  /* 0x000000082900720c */ /* 0x000fe40006f01510 */
[----:B------:R-:W-:Y:S02]  /*13070*/  IADD3 R41, P1, P6, R4, R28, R39 ;  /* 0x0000001c04297210 */ /* 0x000fe40007e3e027 */
[----:B------:R-:W-:Y:S02]  /*13080*/  IADD3 R43, P5, PT, R5, R32, RZ ;  /* 0x00000020052b7210 */ /* 0x000fe40007fbe0ff */
[----:B------:R-:W-:-:S02]  /*13090*/  SEL R5, RZ, 0x1, !P0 ;  /* 0x00000001ff057807 */ /* 0x000fc40004000000 */
[----:B------:R-:W-:Y:S02]  /*130a0*/  IADD3 R8, P0, PT, R41, R42, RZ ;  /* 0x0000002a29087210 */ /* 0x000fe40007f1e0ff */
[----:B------:R-:W-:Y:S02]  /*130b0*/  IADD3.X R30, PT, PT, R43, R29, RZ, P1, P6 ;  /* 0x0000001d2b1e7210 */ /* 0x000fe40000fec4ff */
        /* <DEDUP_REMOVED lines=11> */
[----:B------:R-:W-:Y:S01]  /*13170*/  IMAD R41, R37, R16, R36 ;  /* 0x0000001025297224 */ /* 0x000fe200078e0224 */
[----:B------:R-:W-:Y:S01]  /*13180*/  SEL R33, RZ, 0x1, P0 ;  /* 0x00000001ff217807 */ /* 0x000fe20000000000 */
        /* <DEDUP_REMOVED lines=41> */
[----:B------:R-:W-:Y:S02]  /*13420*/  ISETP.GE.U32.AND.EX P0, PT, R32, R7, PT, P0 ;  /* 0x000000072000720c */ /* 0x000fe40003f06100 */
[----:B------:R-:W-:Y:S02]  /*13430*/  LOP3.LUT R7, RZ, R36, RZ, 0x33, !PT ;  /* 0x00000024ff077212 */ /* 0x000fe400078e33ff */
[----:B------:R-:W-:Y:S02]  /*13440*/  ISETP.GE.U32.AND.EX P1, PT, R36, RZ, PT, P1 ;  /* 0x000000ff2400720c */ /* 0x000fe40003f26110 */
[----:B------:R-:W-:Y:S02]  /*13450*/  ISETP.GT.U32.OR.EX P0, PT, R38, R7, !P0, P4 ;  /* 0x000000072600720c */ /* 0x000fe40004704540 */
[----:B------:R-:W-:-:S02]  /*13460*/  SEL R7, RZ, 0x1, P1 ;  /* 0x00000001ff077807 */ /* 0x000fc40000800000 */
        /* <DEDUP_REMOVED lines=16> */
.L_x_751:
[----:B------:R-:W-:Y:S01]  /*13570*/  IADD3 R21, P1, PT, R6, R4, RZ ;  /* 0x0000000406157210 */ /* 0x000fe20007f3e0ff */
[----:B------:R-:W-:-:S03]  /*13580*/  IMAD.IADD R4, R5, 0x1, R41 ;  /* 0x0000000105047824 */ /* 0x000fc600078e0229 */
        /* <DEDUP_REMOVED lines=31> */
[----:B------:R-:W-:-:S04]  /*13780*/  ISETP.LT.U32.OR.EX P0, PT, R3, R28, !P0, P1 ;  /* 0x0000001c0300720c */ /* 0x000fc80004701510 */
[----:B------:R-:W-:Y:S02]  /*13790*/  SEL R3, RZ, 0x1, !P0 ;  /* 0x00000001ff037807 */ /* 0x000fe40004000000 */
[----:B------:R-:W-:Y:S02]  /*137a0*/  ISETP.GT.U32.AND P0, PT, R43, UR30, PT ;  /* 0x0000001e2b007c0c */ /* 0x000fe4000bf04070 */
[----:B------:R-:W-:Y:S01]  /*137b0*/  IADD3 R22, P1, PT, R16, R3, RZ ;  /* 0x0000000310167210 */ /* 0x000fe20007f3e0ff */
[----:B------:R-:W-:Y:S01]  /*137c0*/  IMAD.X R16, R26, 0x1, ~R11, P4 ;  /* 0x000000011a107824 */ /* 0x000fe200020e0e0b */
        /* <DEDUP_REMOVED lines=21> */
.L_x_752:
        /* <DEDUP_REMOVED lines=20> */
[----:B------:R-:W-:Y:S01]  /*13a60*/  ISETP.GE.U32.AND.EX P4, PT, R29, RZ, PT, P4 ;  /* 0x000000ff1d00720c */ /* 0x000fe20003f86140 */
[----:B------:R-:W-:Y:S02]  /*13a70*/  IMAD.MOV.U32 R33, RZ, RZ, R24 ;  /* 0x000000ffff217224 */ /* 0x000fe400078e0018 */
[----:B------:R-:W-:Y:S01]  /*13a80*/  IMAD.MOV.U32 R32, RZ, RZ, R26 ;  /* 0x000000ffff207224 */ /* 0x000fe200078e001a */
[----:B------:R-:W-:Y:S02]  /*13a90*/  ISETP.LT.U32.OR.EX P4, PT, R30, R7, !P4, P5 ;  /* 0x000000071e00720c */ /* 0x000fe40006781550 */
[----:B------:R-:W-:Y:S02]  /*13aa0*/  IADD3 R11, P5, PT, R43, -UR30, RZ ;  /* 0x8000001e2b0b7c10 */ /* 0x000fe4000ffbe0ff */
[----:B------:R-:W-:Y:S02]  /*13ab0*/  SEL R20, RZ, 0x1, !P4 ;  /* 0x00000001ff147807 */ /* 0x000fe40006000000 */
[----:B------:R-:W-:-:S02]  /*13ac0*/  IADD3.X R23, PT, PT, R42, ~UR31, RZ, P5, !PT ;  /* 0x8000001f2a177c10 */ /* 0x000fc4000affe4ff */
[----:B------:R-:W-:Y:S02]  /*13ad0*/  ISETP.GE.U32.AND P6, PT, R11, R20, PT ;  /* 0x000000140b00720c */ /* 0x000fe40003fc6070 */
[----:B------:R-:W-:Y:S02]  /*13ae0*/  ISETP.LT.U32.AND P5, PT, R43, UR30, PT ;  /* 0x0000001e2b007c0c */ /* 0x000fe4000bfa1070 */
[----:B------:R-:W-:Y:S02]  /*13af0*/  ISETP.GE.U32.AND.EX P6, PT, R23, RZ, PT, P6 ;  /* 0x000000ff1700720c */ /* 0x000fe40003fc6160 */
[----:B------:R-:W-:Y:S02]  /*13b00*/  SEL R20, RZ, 0xffffffff, !P4 ;  /* 0xffffffffff147807 */ /* 0x000fe40006000000 */
[----:B------:R-:W-:Y:S02]  /*13b10*/  ISETP.LT.U32.OR.EX P5, PT, R42, UR31, !P6, P5 ;  /* 0x0000001f2a007c0c */ /* 0x000fe4000f7a1550 */
[----:B------:R-:W-:-:S02]  /*13b20*/  IADD3 R11, P4, PT, R20, R11, RZ ;  /* 0x0000000b140b7210 */ /* 0x000fc40007f9e0ff */
[----:B------:R-:W-:Y:S02]  /*13b30*/  SEL R3, RZ, 0xffffffff, !P5 ;  /* 0xffffffffff037807 */ /* 0x000fe40006800000 */
[----:B------:R-:W-:Y:S01]  /*13b40*/  ISETP.GT.U32.AND P0, PT, R11, UR30, PT ;  /* 0x0000001e0b007c0c */ /* 0x000fe2000bf04070 */
[----:B------:R-:W-:Y:S01]  /*13b50*/  IMAD.X R20, R20, 0x1, R23, P4 ;  /* 0x0000000114147824 */ /* 0x000fe200020e0617 */
[C---:B------:R-:W-:Y:S01]  /*13b60*/  IADD3 R34, P5, PT, R3.reuse, R22, RZ ;  /* 0x0000001603227210 */ /* 0x040fe20007fbe0ff */
[----:B------:R-:W-:Y:S01]  /*13b70*/  IMAD.MOV.U32 R43, RZ, RZ, R11 ;  /* 0x000000ffff2b7224 */ /* 0x000fe200078e000b */
[----:B------:R-:W-:Y:S01]  /*13b80*/  SEL R22, RZ, 0xffffffff, !P1 ;  /* 0xffffffffff167807 */ /* 0x000fe20004800000 */
[----:B------:R-:W-:Y:S01]  /*13b90*/  IMAD.MOV.U32 R42, RZ, RZ, R20 ;  /* 0x000000ffff2a7224 */ /* 0x000fe200078e0014 */
[----:B------:R-:W-:Y:S01]  /*13ba0*/  ISETP.GT.U32.AND.EX P0, PT, R20, UR31, PT, P0 ;  /* 0x0000001f14007c0c */ /* 0x000fe2000bf04100 */
[----:B------:R-:W-:Y:S01]  /*13bb0*/  IMAD.X R36, R3, 0x1, R28, P5 ;  /* 0x0000000103247824 */ /* 0x000fe200028e061c */
[----:B------:R-:W-:-:S02]  /*13bc0*/  ISETP.NE.U32.AND P1, PT, R34, RZ, PT ;  /* 0x000000ff2200720c */ /* 0x000fc40003f25070 */
[----:B------:R-:W-:Y:S02]  /*13bd0*/  IADD3 R3, P5, PT, R22, R25, RZ ;  /* 0x0000001916037210 */ /* 0x000fe40007fbe0ff */
[----:B------:R-:W-:Y:S02]  /*13be0*/  ISETP.NE.OR.EX P0, PT, R36, RZ, P0, P1 ;  /* 0x000000ff2400720c */ /* 0x000fe40000705710 */
[----:B------:R-:W-:Y:S01]  /*13bf0*/  IADD3 R31, P4, PT, R21, -R4, RZ ;  /* 0x80000004151f7210 */ /* 0x000fe20007f9e0ff */
[----:B------:R-:W-:Y:S02]  /*13c00*/  IMAD.X R21, R22, 0x1, R29, P5 ;  /* 0x0000000116157824 */ /* 0x000fe400028e061d */
[----:B------:R-:W-:Y:S02]  /*13c10*/  IMAD.MOV.U32 R23, RZ, RZ, R3 ;  /* 0x000000ffff177224 */ /* 0x000fe400078e0003 */
[----:B------:R-:W-:Y:S02]  /*13c20*/  IMAD.X R28, R8, 0x1, ~R5, P4 ;  /* 0x00000001081c7824 */ /* 0x000fe400020e0e05 */
[----:B------:R-:W-:-:S04]  /*13c30*/  IMAD.MOV.U32 R30, RZ, RZ, R21 ;  /* 0x000000ffff1e7224 */ /* 0x000fc800078e0015 */
        /* <DEDUP_REMOVED lines=24> */
.L_x_754:
        /* <DEDUP_REMOVED lines=27> */
[----:B------:R-:W-:Y:S01]  /*13f70*/  SEL R20, RZ, 0xffffffff, !P1 ;  /* 0xffffffffff147807 */ /* 0x000fe20004800000 */
[----:B------:R-:W-:Y:S01]  /*13f80*/  IMAD.MOV.U32 R43, RZ, RZ, R8 ;  /* 0x000000ffff2b7224 */ /* 0x000fe200078e0008 */
[----:B------:R-:W-:Y:S01]  /*13f90*/  SEL R3, RZ, 0x1, !P5 ;  /* 0x00000001ff037807 */ /* 0x000fe20006800000 */
[----:B------:R-:W-:Y:S01]  /*13fa0*/  IMAD.MOV.U32 R42, RZ, RZ, R11 ;  /* 0x000000ffff2a7224 */ /* 0x000fe200078e000b */
[----:B------:R-:W-:Y:S02]  /*13fb0*/  ISETP.GT.U32.AND P1, PT, R8, UR30, PT ;  /* 0x0000001e08007c0c */ /* 0x000fe4000bf24070 */
[----:B------:R-:W-:Y:S02]  /*13fc0*/  ISETP.NE.U32.AND P0, PT, R34, R3, PT ;  /* 0x000000032200720c */ /* 0x000fe40003f05070 */
[----:B------:R-:W-:Y:S02]  /*13fd0*/  ISETP.GT.U32.AND.EX P1, PT, R11, UR31, PT, P1 ;  /* 0x0000001f0b007c0c */ /* 0x000fe4000bf24110 */
[----:B------:R-:W-:-:S02]  /*13fe0*/  IADD3 R21, P5, PT, R22, R21, RZ ;  /* 0x0000001516157210 */ /* 0x000fc40007fbe0ff */
[----:B------:R-:W-:Y:S02]  /*13ff0*/  ISETP.NE.OR.EX P0, PT, R36, RZ, P1, P0 ;  /* 0x000000ff2400720c */ /* 0x000fe40000f05700 */
[----:B------:R-:W-:Y:S01]  /*14000*/  IADD3 R3, P6, PT, R20, R24, RZ ;  /* 0x0000001814037210 */ /* 0x000fe20007fde0ff */
[----:B------:R-:W-:Y:S01]  /*14010*/  IMAD.X R22, R22, 0x1, R25, P5 ;  /* 0x0000000116167824 */ /* 0x000fe200028e0619 */
[----:B------:R-:W-:Y:S01]  /*14020*/  IADD3 R31, P4, PT, R31, -R4, RZ ;  /* 0x800000041f1f7210 */ /* 0x000fe20007f9e0ff */
[----:B------:R-:W-:Y:S02]  /*14030*/  IMAD.MOV.U32 R33, RZ, RZ, R21 ;  /* 0x000000ffff217224 */ /* 0x000fe400078e0015 */
[----:B------:R-:W-:Y:S02]  /*14040*/  IMAD.X R20, R20, 0x1, R29, P6 ;  /* 0x0000000114147824 */ /* 0x000fe400030e061d */
[----:B------:R-:W-:Y:S02]  /*14050*/  IMAD.X R28, R28, 0x1, ~R5, P4 ;  /* 0x000000011c1c7824 */ /* 0x000fe400020e0e05 */
[----:B------:R-:W-:-:S02]  /*14060*/  IMAD.MOV.U32 R32, RZ, RZ, R22 ;  /* 0x000000ffff207224 */ /* 0x000fc400078e0016 */
        /* <DEDUP_REMOVED lines=26> */
.L_x_755:
        /* <DEDUP_REMOVED lines=13> */
[----:B------:R-:W-:Y:S02]  /*142e0*/  SEL R3, RZ, 0x1, !P1 ;  /* 0x00000001ff037807 */ /* 0x000fe40004800000 */
[----:B------:R-:W-:Y:S01]  /*142f0*/  SEL R6, RZ, 0xffffffff, !P1 ;  /* 0xffffffffff067807 */ /* 0x000fe20004800000 */
[----:B------:R-:W-:Y:S01]  /*14300*/  IMAD.X R19, R30, 0x1, ~R7, P4 ;  /* 0x000000011e137824 */ /* 0x000fe200020e0e07 */
[----:B------:R-:W-:-:S04]  /*14310*/  ISETP.GE.U32.AND P4, PT, R18, R3, PT ;  /* 0x000000031200720c */ /* 0x000fc80003f86070 */
[----:B------:R-:W-:-:S04]  /*14320*/  ISETP.GE.U32.AND.EX P4, PT, R19, RZ, PT, P4 ;  /* 0x000000ff1300720c */ /* 0x000fc80003f86140 */
[----:B------:R-:W-:Y:S02]  /*14330*/  ISETP.LT.U32.OR.EX P4, PT, R30, R7, !P4, P5 ;  /* 0x000000071e00720c */ /* 0x000fe40006781550 */
[C---:B------:R-:W-:Y:S01]  /*14340*/  IADD3 R7, P1, PT, R11.reuse, R8, RZ ;  /* 0x000000080b077210 */ /* 0x040fe20007f3e0ff */
[----:B------:R-:W-:Y:S01]  /*14350*/  IMAD.X R8, R28, 0x1, ~R5, P0 ;  /* 0x000000011c087824 */ /* 0x000fe200000e0e05 */
[----:B------:R-:W-:Y:S02]  /*14360*/  SEL R3, RZ, 0xffffffff, !P4 ;  /* 0xffffffffff037807 */ /* 0x000fe40006000000 */
[C---:B------:R-:W-:Y:S01]  /*14370*/  IADD3 R4, P4, PT, R6.reuse, R18, RZ ;  /* 0x0000001206047210 */ /* 0x040fe20007f9e0ff */
[----:B------:R-:W-:Y:S01]  /*14380*/  IMAD.X R11, R11, 0x1, R20, P1 ;  /* 0x000000010b0b7824 */ /* 0x000fe200008e0614 */
[C---:B------:R-:W-:Y:S01]  /*14390*/  IADD3 R43, P5, P6, R3.reuse, -UR30, R43 ;  /* 0x8000001e032b7c10 */ /* 0x040fe2000febe02b */
[----:B------:R-:W-:Y:S02]  /*143a0*/  IMAD.MOV.U32 R33, RZ, RZ, R7 ;  /* 0x000000ffff217224 */ /* 0x000fe400078e0007 */
[----:B------:R-:W-:Y:S01]  /*143b0*/  IMAD.X R5, R6, 0x1, R19, P4 ;  /* 0x0000000106057824 */ /* 0x000fe200020e0613 */
[----:B------:R-:W-:Y:S01]  /*143c0*/  IADD3.X R42, PT, PT, R3, ~UR31, R42, P5, P6 ;  /* 0x8000001f032a7c10 */ /* 0x000fe2000afec42a */
[----:B------:R-:W-:-:S02]  /*143d0*/  IMAD.MOV.U32 R32, RZ, RZ, R11 ;  /* 0x000000ffff207224 */ /* 0x000fc400078e000b */
[----:B------:R-:W-:Y:S02]  /*143e0*/  IMAD.MOV.U32 R23, RZ, RZ, R4 ;  /* 0x000000ffff177224 */ /* 0x000fe400078e0004 */
[----:B------:R-:W-:-:S07]  /*143f0*/  IMAD.MOV.U32 R30, RZ, RZ, R5 ;  /* 0x000000ffff1e7224 */ /* 0x000fce00078e0005 */
.L_x_753:
        /* <DEDUP_REMOVED lines=50> */
.L_x_756:
        /* <DEDUP_REMOVED lines=30> */
.L_x_757:
[----:B------:R-:W-:Y:S01]  /*14900*/  ISETP.NE.U32.AND P0, PT, R9, 0x1, PT ;  /* 0x000000010900780c */ /* 0x000fe20003f05070 */
[----:B------:R-:W-:-:S03]  /*14910*/  IMAD.MOV.U32 R44, RZ, RZ, 0x1 ;  /* 0x00000001ff2c7424 */ /* 0x000fc600078e00ff */
[----:B------:R-:W-:-:S13]  /*14920*/  ISETP.NE.U32.AND.EX P0, PT, RZ, RZ, PT, P0 ;  /* 0x000000ffff00720c */ /* 0x000fda0003f05100 */
[----:B------:R-:W-:Y:S05]  /*14930*/  @P0 BRA `(.L_x_695) ;  /* 0x0000026800a80947 */ /* 0x000fea0003800000 */
        /* <DEDUP_REMOVED lines=14> */
[----:B------:R-:W-:Y:S01]  /*14a20*/  IMAD.X R7, RZ, RZ, RZ, P0 ;  /* 0x000000ffff077224 */ /* 0x000fe200000e06ff */
[----:B------:R-:W-:Y:S01]  /*14a30*/  ISETP.GE.U32.AND P0, PT, R26, R6, PT ;  /* 0x000000061a00720c */ /* 0x000fe20003f06070 */
[----:B------:R-:W-:Y:S02]  /*14a40*/  IMAD.X R11, R4, 0x1, R5, P1 ;  /* 0x00000001040b7824 */ /* 0x000fe400008e0605 */
[----:B------:R-:W-:-:S03]  /*14a50*/  IMAD.WIDE.U32 R8, R37, R41, RZ ;  /* 0x0000002925087225 */ /* 0x000fc600078e00ff */
[----:B------:R-:W-:Y:S01]  /*14a60*/  ISETP.GE.U32.AND.EX P0, PT, R11, R4, PT, P0 ;  /* 0x000000040b00720c */ /* 0x000fe20003f06100 */
[----:B------:R-:W-:Y:S01]  /*14a70*/  IMAD.WIDE.U32 R4, R36, R43, RZ ;  /* 0x0000002b24047225 */ /* 0x000fe200078e00ff */
[----:B------:R-:W-:-:S03]  /*14a80*/  IADD3 RZ, P1, PT, R9, R18, RZ ;  /* 0x0000001209ff7210 */ /* 0x000fc60007f3e0ff */
[----:B------:R-:W-:Y:S02]  /*14a90*/  IMAD.MOV.U32 R6, RZ, RZ, R19 ;  /* 0x000000ffff067224 */ /* 0x000fe400078e0013 */
[-C--:B------:R-:W-:Y:S02]  /*14aa0*/  IMAD R3, R42, R37.reuse, RZ ;  /* 0x000000252a037224 */ /* 0x080fe400078e02ff */
[----:B------:R-:W-:-:S04]  /*14ab0*/  IMAD.WIDE.U32 R18, R36, R37, RZ ;  /* 0x0000002524127225 */ /* 0x000fc800078e00ff */
[----:B------:R-:W-:-:S04]  /*14ac0*/  IMAD.WIDE.U32 R22, P5, R37, R42, R4 ;  /* 0x0000002a25167225 */ /* 0x000fc800078a0004 */
[----:B------:R-:W-:-:S04]  /*14ad0*/  IMAD.WIDE.U32 R20, R43, R37, RZ ;  /* 0x000000252b147225 */ /* 0x000fc800078e00ff */
[C---:B------:R-:W-:Y:S02]  /*14ae0*/  IMAD R3, R36.reuse, R43, R3 ;  /* 0x0000002b24037224 */ /* 0x040fe400078e0203 */
[----:B------:R-:W-:Y:S01]  /*14af0*/  IMAD.WIDE.U32.X R4, R36, R40, R6, P1 ;  /* 0x0000002824047225 */ /* 0x000fe200008e0406 */
[----:B------:R-:W-:-:S03]  /*14b00*/  SEL R7, RZ, 0x1, P0 ;  /* 0x00000001ff077807 */ /* 0x000fc60000000000 */
[----:B------:R-:W-:Y:S01]  /*14b10*/  IMAD.WIDE.U32 R8, R37, R43, RZ ;  /* 0x0000002b25087225 */ /* 0x000fe200078e00ff */
[----:B------:R-:W-:-:S03]  /*14b20*/  IADD3 R8, P0, P6, R20, R4, R7 ;  /* 0x0000000414087210 */ /* 0x000fc60007e1e007 */
        /* <DEDUP_REMOVED lines=10> */
[----:B------:R-:W-:-:S04]  /*14bd0*/  IMAD.WIDE.U32 R4, R39, R37, RZ ;  /* 0x0000002527047225 */ /* 0x000fc800078e00ff */
[----:B------:R-:W-:Y:S02]  /*14be0*/  IMAD R21, R36, R39, R21 ;  /* 0x0000002724157224 */ /* 0x000fe400078e0215 */
[----:B------:R-:W-:Y:S02]  /*14bf0*/  IMAD.X R29, RZ, RZ, RZ, P4 ;  /* 0x000000ffff1d7224 */ /* 0x000fe400020e06ff */
[----:B------:R-:W-:Y:S02]  /*14c00*/  IMAD.MOV.U32 R28, RZ, RZ, R19 ;  /* 0x000000ffff1c7224 */ /* 0x000fe400078e0013 */
[----:B------:R-:W-:-:S04]  /*14c10*/  IMAD.WIDE.U32 R6, R38, R41, RZ ;  /* 0x0000002926067225 */ /* 0x000fc800078e00ff */
[----:B------:R-:W-:Y:S02]  /*14c20*/  IMAD.MOV.U32 R24, RZ, RZ, R23 ;  /* 0x000000ffff187224 */ /* 0x000fe400078e0017 */
[----:B------:R-:W-:Y:S02]  /*14c30*/  IMAD.IADD R33, R5, 0x1, R21 ;  /* 0x0000000105217824 */ /* 0x000fe400078e0215 */
[----:B------:R-:W-:-:S03]  /*14c40*/  IMAD.WIDE.U32.X R28, R36, R36, R28, P5 ;  /* 0x00000024241c7225 */ /* 0x000fc600028e041c */
[C---:B------:R-:W-:Y:S01]  /*14c50*/  SHF.L.U64.HI R65, R4.reuse, 0x1, R33 ;  /* 0x0000000104417819 */ /* 0x040fe20000010221 */
[----:B------:R-:W-:Y:S01]  /*14c60*/  IMAD.SHL.U32 R3, R4, 0x2, RZ ;  /* 0x0000000204037824 */ /* 0x000fe200078e00ff */
[----:B------:R-:W-:Y:S01]  /*14c70*/  SHF.L.W.U32.HI R32, R33, 0x1, R26 ;  /* 0x0000000121207819 */ /* 0x000fe20000010e1a */
[----:B------:R-:W-:Y:S01]  /*14c80*/  IMAD.WIDE.U32.X R20, R36, R42, R24, P1 ;  /* 0x0000002a24147225 */ /* 0x000fe200008e0418 */
[----:B------:R-:W-:Y:S02]  /*14c90*/  SEL R25, RZ, 0x1, P0 ;  /* 0x00000001ff197807 */ /* 0x000fe40000000000 */
[----:B------:R-:W-:Y:S01]  /*14ca0*/  IADD3 R5, P0, PT, R3, R28, RZ ;  /* 0x0000001c03057210 */ /* 0x000fe20007f1e0ff */
[----:B------:R-:W-:Y:S01]  /*14cb0*/  IMAD.WIDE.U32 R22, R39, R41, RZ ;  /* 0x0000002927167225 */ /* 0x000fe200078e00ff */
[----:B------:R-:W-:Y:S02]  /*14cc0*/  IADD3 R20, P1, PT, R25, R20, RZ ;  /* 0x0000001419147210 */ /* 0x000fe40007f3e0ff */
[----:B------:R-:W-:Y:S01]  /*14cd0*/  SHF.L.W.U32.HI R33, R26, 0x1, R11 ;  /* 0x000000011a217819 */ /* 0x000fe20000010e0b */
[----:B------:R-:W-:-:S04]  /*14ce0*/  IMAD.WIDE.U32 R6, P4, R39, R40, R6 ;  /* 0x0000002827067225 */ /* 0x000fc80007880006 */
[----:B------:R-:W-:Y:S01]  /*14cf0*/  IMAD.WIDE.U32 R30, R38, R43, RZ ;  /* 0x0000002b261e7225 */ /* 0x000fe200078e00ff */
[----:B------:R-:W-:-:S03]  /*14d00*/  IADD3 RZ, P5, PT, R23, R6, RZ ;  /* 0x0000000617ff7210 */ /* 0x000fc60007fbe0ff */
[----:B------:R-:W-:Y:S01]  /*14d10*/  IMAD.X R6, R65, 0x1, R29, P0 ;  /* 0x0000000141067824 */ /* 0x000fe200000e061d */
[----:B------:R-:W-:Y:S01]  /*14d20*/  ISETP.GE.U32.AND P0, PT, R5, R3, PT ;  /* 0x000000030500720c */ /* 0x000fe20003f06070 */
[----:B------:R-:W-:-:S03]  /*14d30*/  IMAD.WIDE.U32 R28, R38, R39, RZ ;  /* 0x00000027261c7225 */ /* 0x000fc600078e00ff */
[----:B------:R-:W-:Y:S01]  /*14d40*/  ISETP.GE.U32.AND.EX P0, PT, R6, R65, PT, P0 ;  /* 0x000000410600720c */ /* 0x000fe20003f06100 */
[----:B------:R-:W-:Y:S02]  /*14d50*/  IMAD.X R21, RZ, RZ, R21, P1 ;  /* 0x000000ffff157224 */ /* 0x000fe400008e0615 */
[----:B------:R-:W-:Y:S01]  /*14d60*/  IMAD.WIDE.U32 R22, R39, R43, RZ ;  /* 0x0000002b27167225 */ /* 0x000fe200078e00ff */
[----:B------:R-:W-:-:S03]  /*14d70*/  SEL R3, RZ, 0x1, P0 ;  /* 0x00000001ff037807 */ /* 0x000fc60000000000 */
[----:B------:R-:W-:-:S04]  /*14d80*/  IMAD.WIDE.U32 R30, P1, R39, R42, R30 ;  /* 0x0000002a271e7225 */ /* 0x000fc8000782001e */
[----:B------:R-:W-:-:S04]  /*14d90*/  IMAD.WIDE.U32 R28, P6, R39, R38, R28 ;  /* 0x00000026271c7225 */ /* 0x000fc800078c001c */
[----:B------:R-:W-:-:S04]  /*14da0*/  IMAD.WIDE.U32 R68, R39, R39, R32 ;  /* 0x0000002727447225 */ /* 0x000fc800078e0020 */
[----:B------:R-:W-:Y:S01]  /*14db0*/  IMAD.X R25, RZ, RZ, RZ, P4 ;  /* 0x000000ffff197224 */ /* 0x000fe200020e06ff */
[----:B------:R-:W-:Y:S01]  /*14dc0*/  IADD3 RZ, P4, PT, R23, R30, RZ ;  /* 0x0000001e17ff7210 */ /* 0x000fe20007f9e0ff */
[----:B------:R-:W-:-:S04]  /*14dd0*/  IMAD.WIDE.U32 R22, R39, R39, RZ ;  /* 0x0000002727167225 */ /* 0x000fc800078e00ff */
[----:B------:R-:W-:Y:S01]  /*14de0*/  IMAD.X R67, RZ, RZ, RZ, P6 ;  /* 0x000000ffff437224 */ /* 0x000fe200030e06ff */
[----:B------:R-:W-:Y:S01]  /*14df0*/  IADD3 R3, P6, PT, R3, R68, RZ ;  /* 0x0000004403037210 */ /* 0x000fe20007fde0ff */
[----:B------:R-:W-:Y:S01]  /*14e00*/  IMAD R4, R40, R39, RZ ;  /* 0x0000002728047224 */ /* 0x000fe200078e02ff */
[----:B------:R-:W-:Y:S01]  /*14e10*/  IADD3 RZ, P0, PT, R23, R28, RZ ;  /* 0x0000001c17ff7210 */ /* 0x000fe20007f1e0ff */
[----:B------:R-:W-:Y:S02]  /*14e20*/  IMAD.IADD R69, R28, 0x1, R69 ;  /* 0x000000011c457824 */ /* 0x000fe400078e0245 */
[----:B------:R-:W-:Y:S02]  /*14e30*/  IMAD R71, R38, R41, R4 ;  /* 0x0000002926477224 */ /* 0x000fe400078e0204 */
[----:B------:R-:W-:Y:S01]  /*14e40*/  IMAD.X R23, RZ, RZ, RZ, P1 ;  /* 0x000000ffff177224 */ /* 0x000fe200008e06ff */
[----:B------:R-:W-:Y:S01]  /*14e50*/  ISETP.GE.U32.AND P1, PT, R3, R68, PT ;  /* 0x000000440300720c */ /* 0x000fe20003f26070 */
[----:B------:R-:W-:Y:S01]  /*14e60*/  IMAD.X R4, RZ, RZ, R69, P6 ;  /* 0x000000ffff047224 */ /* 0x000fe200030e0645 */
[----:B------:R-:W-:Y:S01]  /*14e70*/  ISETP.LT.U32.AND P6, PT, R68, R32, PT ;  /* 0x000000204400720c */ /* 0x000fe20003fc1070 */
[----:B------:R-:W-:-:S02]  /*14e80*/  IMAD.MOV.U32 R66, RZ, RZ, R29 ;  /* 0x000000ffff427224 */ /* 0x000fc400078e001d */
[----:B------:R-:W-:Y:S01]  /*14e90*/  IMAD.WIDE.U32 R64, R39, R41, R8 ;  /* 0x0000002927407225 */ /* 0x000fe200078e0008 */
[----:B------:R-:W-:-:S03]  /*14ea0*/  ISETP.GE.U32.AND.EX P1, PT, R4, R69, PT, P1 ;  /* 0x000000450400720c */ /* 0x000fc60003f26110 */
[----:B------:R-:W-:Y:S01]  /*14eb0*/  IMAD.WIDE.U32.X R28, R38, R38, R66, P0 ;  /* 0x00000026261c7225 */ /* 0x000fe200000e0442 */
[----:B------:R-:W-:Y:S02]  /*14ec0*/  ISETP.GE.U32.AND P0, PT, R64, R8, PT ;  /* 0x000000084000720c */ /* 0x000fe40003f06070 */
[----:B------:R-:W-:Y:S01]  /*14ed0*/  ISETP.LT.U32.OR.EX P1, PT, R69, R33, !P1, P6 ;  /* 0x000000214500720c */ /* 0x000fe20004f21560 */
[----:B------:R-:W-:Y:S01]  /*14ee0*/  IMAD.IADD R71, R65, 0x1, R71 ;  /* 0x0000000141477824 */ /* 0x000fe200078e0247 */
[----:B------:R-:W-:Y:S01]  /*14ef0*/  SHF.L.W.U32.HI R11, R11, 0x1, R64 ;  /* 0x000000010b0b7819 */ /* 0x000fe20000010e40 */
[----:B------:R-:W-:Y:S02]  /*14f00*/  IMAD.MOV.U32 R24, RZ, RZ, R7 ;  /* 0x000000ffff187224 */ /* 0x000fe400078e0007 */
[----:B------:R-:W-:Y:S01]  /*14f10*/  IMAD.MOV.U32 R22, RZ, RZ, R31 ;  /* 0x000000ffff167224 */ /* 0x000fe200078e001f */
[----:B------:R-:W-:Y:S01]  /*14f20*/  ISETP.GE.U32.AND.EX P6, PT, R71, R9, PT, P0 ;  /* 0x000000094700720c */ /* 0x000fe20003fc6100 */
[----:B------:R-:W-:Y:S01]  /*14f30*/  IMAD R7, R42, R39, RZ ;  /* 0x000000272a077224 */ /* 0x000fe200078e02ff */
[----:B------:R-:W-:Y:S01]  /*14f40*/  SHF.L.W.U32.HI R65, R64, 0x1, R71 ;  /* 0x0000000140417819 */ /* 0x000fe20000010e47 */
[----:B------:R-:W-:Y:S01]  /*14f50*/  IMAD.WIDE.U32 R30, R39, R43, R20 ;  /* 0x0000002b271e7225 */ /* 0x000fe200078e0014 */
[----:B------:R-:W-:-:S03]  /*14f60*/  SEL R67, RZ, 0x1, P6 ;  /* 0x00000001ff437807 */ /* 0x000fc60003000000 */
[-C--:B------:R-:W-:Y:S01]  /*14f70*/  IMAD R9, R38, R43.reuse, R7 ;  /* 0x0000002b26097224 */ /* 0x080fe200078e0207 */
[----:B------:R-:W-:Y:S01]  /*14f80*/  ISETP.GE.U32.AND P0, PT, R30, R20, PT ;  /* 0x000000141e00720c */ /* 0x000fe20003f06070 */
[----:B------:R-:W-:Y:S01]  /*14f90*/  IMAD.WIDE.U32.X R24, R38, R40, R24, P5 ;  /* 0x0000002826187225 */ /* 0x000fe200028e0418 */
[----:B------:R-:W-:Y:S02]  /*14fa0*/  SEL R7, RZ, 0x1, !P1 ;  /* 0x00000001ff077807 */ /* 0x000fe40004800000 */
[----:B------:R-:W-:Y:S01]  /*14fb0*/  IADD3 R20, P1, PT, R11, R28, RZ ;  /* 0x0000001c0b147210 */ /* 0x000fe20007f3e0ff */
[----:B------:R-:W-:Y:S01]  /*14fc0*/  IMAD.IADD R31, R31, 0x1, R9 ;  /* 0x000000011f1f7824 */ /* 0x000fe200078e0209 */
[----:B------:R-:W-:Y:S01]  /*14fd0*/  IADD3 R67, P5, P6, R30, R24, R67 ;  /* 0x000000181e437210 */ /* 0x000fe20007ebe043 */
[----:B------:R-:W-:-:S03]  /*14fe0*/  IMAD.WIDE.U32 R32, R40, R43, RZ ;  /* 0x0000002b28207225 */ /* 0x000fc600078e00ff */
[----:B------:R-:W-:Y:S01]  /*14ff0*/  IADD3.X R34, PT, PT, R31, R25, RZ, P5, P6 ;  /* 0x000000191f227210 */ /* 0x000fe20002fec4ff */
[----:B------:R-:W-:Y:S01]  /*15000*/  IMAD.X R26, R65, 0x1, R29, P1 ;  /* 0x00000001411a7824 */ /* 0x000fe200008e061d */
[----:B------:R-:W-:Y:S01]  /*15010*/  ISETP.GE.U32.AND.EX P1, PT, R31, R21, PT, P0 ;  /* 0x000000151f00720c */ /* 0x000fe20003f26100 */
[----:B------:R-:W-:Y:S01]  /*15020*/  IMAD.WIDE.U32 R8, R41, R43, RZ ;  /* 0x0000002b29087225 */ /* 0x000fe200078e00ff */
[----:B------:R-:W-:Y:S02]  /*15030*/  IADD3 R7, P0, PT, R20, R7, RZ ;  /* 0x0000000714077210 */ /* 0x000fe40007f1e0ff */
[----:B------:R-:W-:Y:S01]  /*15040*/  SEL R64, RZ, 0x1, P1 ;  /* 0x00000001ff407807 */ /* 0x000fe20000800000 */
[----:B------:R-:W-:Y:S01]  /*15050*/  IMAD.WIDE.U32.X R28, R38, R42, R22, P4 ;  /* 0x0000002a261c7225 */ /* 0x000fe200020e0416 */
[----:B------:R-:W-:Y:S02]  /*15060*/  ISETP.GE.U32.AND P4, PT, R7, R20, PT ;  /* 0x000000140700720c */ /* 0x000fe40003f86070 */
[----:B------:R-:W-:Y:S01]  /*15070*/  ISETP.LT.U32.AND P1, PT, R20, R11, PT ;  /* 0x0000000b1400720c */ /* 0x000fe20003f21070 */
[----:B------:R-:W-:Y:S01]  /*15080*/  IMAD.X R8, RZ, RZ, R26, P0 ;  /* 0x000000ffff087224 */ /* 0x000fe200000e061a */
[----:B------:R-:W-:Y:S01]  /*15090*/  ISETP.GE.U32.AND P0, PT, R67, R30, PT ;  /* 0x0000001e4300720c */ /* 0x000fe20003f06070 */
[----:B------:R-:W-:Y:S01]  /*150a0*/  IMAD.WIDE.U32 R24, P6, R41, R42, R32 ;  /* 0x0000002a29187225 */ /* 0x000fe200078c0020 */
[----:B------:R-:W-:-:S02]  /*150b0*/  SHF.L.W.U32.HI R22, R71, 0x1, R67 ;  /* 0x0000000147167819 */ /* 0x000fc40000010e43 */
[----:B------:R-:W-:Y:S01]  /*150c0*/  ISETP.GE.U32.AND.EX P0, PT, R34, R31, PT, P0 ;  /* 0x0000001f2200720c */ /* 0x000fe20003f06100 */
[-C--:B------:R-:W-:Y:S01]  /*150d0*/  IMAD.WIDE.U32 R30, R40, R41.reuse, RZ ;  /* 0x00000029281e7225 */ /* 0x080fe200078e00ff */
[----:B------:R-:W-:Y:S02]  /*150e0*/  ISETP.GE.U32.AND.EX P4, PT, R8, R26, PT, P4 ;  /* 0x0000001a0800720c */ /* 0x000fe40003f86140 */
[----:B------:R-:W-:Y:S01]  /*150f0*/  IADD3 RZ, P5, PT, R9, R24, RZ ;  /* 0x0000001809ff7210 */ /* 0x000fe20007fbe0ff */
[----:B------:R-:W-:Y:S01]  /*15100*/  IMAD.X R21, RZ, RZ, RZ, P6 ;  /* 0x000000ffff157224 */ /* 0x000fe200030e06ff */
[----:B------:R-:W-:Y:S01]  /*15110*/  SHF.L.W.U32.HI R23, R67, 0x1, R34 ;  /* 0x0000000143177819 */ /* 0x000fe20000010e22 */
[C---:B------:R-:W-:Y:S01]  /*15120*/  IMAD.WIDE.U32 R32, R41.reuse, R41, RZ ;  /* 0x0000002929207225 */ /* 0x040fe200078e00ff */
[----:B------:R-:W-:Y:S02]  /*15130*/  SEL R9, RZ, 0x1, P0 ;  /* 0x00000001ff097807 */ /* 0x000fe40000000000 */
[----:B------:R-:W-:Y:S01]  /*15140*/  ISETP.LT.U32.OR.EX P1, PT, R26, R65, !P4, P1 ;  /* 0x000000411a00720c */ /* 0x000fe20006721510 */
[----:B------:R-:W-:Y:S01]  /*15150*/  IMAD.WIDE.U32 R30, P0, R41, R40, R30 ;  /* 0x00000028291e7225 */ /* 0x000fe2000780001e */
[----:B------:R-:W-:-:S02]  /*15160*/  IADD3 R28, P4, P6, R9, R28, R64 ;  /* 0x0000001c091c7210 */ /* 0x000fc40007e9e040 */
[----:B------:R-:W-:Y:S01]  /*15170*/  SEL R69, RZ, 0x1, !P1 ;  /* 0x00000001ff457807 */ /* 0x000fe20004800000 */
[----:B------:R-:W-:Y:S01]  /*15180*/  IMAD.WIDE.U32 R64, R41, R41, R22 ;  /* 0x0000002929407225 */ /* 0x000fe200078e0016 */
[----:B------:R-:W-:Y:S02]  /*15190*/  IADD3.X R29, PT, PT, RZ, R29, RZ, P4, P6 ;  /* 0x0000001dff1d7210 */ /* 0x000fe400027ec4ff */
[----:B------:R-:W-:Y:S01]  /*151a0*/  IADD3 RZ, P1, PT, R33, R30, RZ ;  /* 0x0000001e21ff7210 */ /* 0x000fe20007f3e0ff */
[----:B------:R-:W-:Y:S01]  /*151b0*/  IMAD.IADD R9, R30, 0x1, R65 ;  /* 0x000000011e097824 */ /* 0x000fe200078e0241 */
[-C--:B------:R-:W-:Y:S01]  /*151c0*/  IADD3 R69, P4, PT, R69, R64.reuse, RZ ;  /* 0x0000004045457210 */ /* 0x080fe20007f9e0ff */
[----:B------:R-:W-:Y:S02]  /*151d0*/  IMAD R26, R42, R41, RZ ;  /* 0x000000292a1a7224 */ /* 0x000fe400078e02ff */
[----:B------:R-:W-:Y:S01]  /*151e0*/  IMAD.MOV.U32 R20, RZ, RZ, R25 ;  /* 0x000000ffff147224 */ /* 0x000fe200078e0019 */
[----:B------:R-:W-:Y:S01]  /*151f0*/  ISETP.GE.U32.AND P6, PT, R69, R64, PT ;  /* 0x000000404500720c */ /* 0x000fe20003fc6070 */
[----:B------:R-:W-:Y:S01]  /*15200*/  IMAD.X R11, RZ, RZ, R9, P4 ;  /* 0x000000ffff0b7224 */ /* 0x000fe200020e0609 */
[----:B------:R-:W-:Y:S01]  /*15210*/  ISETP.LT.U32.AND P4, PT, R64, R22, PT ;  /* 0x000000164000720c */ /* 0x000fe20003f81070 */
[----:B------:R-:W-:-:S03]  /*15220*/  IMAD.WIDE.U32 R24, R41, R43, R28 ;  /* 0x0000002b29187225 */ /* 0x000fc600078e001c */
[----:B------:R-:W-:Y:S01]  /*15230*/  ISETP.GE.U32.AND.EX P6, PT, R11, R9, PT, P6 ;  /* 0x000000090b00720c */ /* 0x000fe20003fc6160 */
[----:B------:R-:W-:Y:S02]  /*15240*/  IMAD R65, R40, R43, R26 ;  /* 0x0000002b28417224 */ /* 0x000fe400078e021a */
[----:B------:R-:W-:Y:S01]  /*15250*/  IMAD.X R33, RZ, RZ, RZ, P0 ;  /* 0x000000ffff217224 */ /* 0x000fe200000e06ff */
[----:B------:R-:W-:Y:S01]  /*15260*/  ISETP.GE.U32.AND P0, PT, R24, R28, PT ;  /* 0x0000001c1800720c */ /* 0x000fe20003f06070 */
[----:B------:R-:W-:Y:S01]  /*15270*/  IMAD.MOV.U32 R32, RZ, RZ, R31 ;  /* 0x000000ffff207224 */ /* 0x000fe200078e001f */
[----:B------:R-:W-:Y:S01]  /*15280*/  ISETP.LT.U32.OR.EX P4, PT, R9, R23, !P6, P4 ;  /* 0x000000170900720c */ /* 0x000fe20007781540 */
[----:B------:R-:W-:Y:S01]  /*15290*/  IMAD.IADD R28, R25, 0x1, R65 ;  /* 0x00000001191c7824 */ /* 0x000fe200078e0241 */
[----:B------:R-:W-:Y:S01]  /*152a0*/  SHF.L.W.U32.HI R9, R34, 0x1, R24 ;  /* 0x0000000122097819 */ /* 0x000fe20000010e18 */
[----:B------:R-:W-:-:S03]  /*152b0*/  IMAD.WIDE.U32.X R22, R40, R40, R32, P1 ;  /* 0x0000002828167225 */ /* 0x000fc600008e0420 */
        /* <DEDUP_REMOVED lines=15> */
[----:B------:R-:W-:Y:S01]  /*153b0*/  IMAD.WIDE.U32 R20, R42, R43, RZ ;  /* 0x0000002b2a147225 */ /* 0x000fe200078e00ff */
[----:B------:R-:W-:Y:S02]  /*153c0*/  ISETP.GE.U32.AND.EX P0, PT, R26, R24, PT, P0 ;  /* 0x000000181a00720c */ /* 0x000fe40003f06100 */
[----:B------:R-:W-:Y:S01]  /*153d0*/  SHF.L.W.U32.HI R23, R23, 0x1, R66 ;  /* 0x0000000117177819 */ /* 0x000fe20000010e42 */
[----:B------:R-:W-:Y:S01]  /*153e0*/  IMAD.WIDE.U32 R28, R11, 0x3d1, RZ ;  /* 0x000003d10b1c7825 */ /* 0x000fe200078e00ff */
[----:B------:R-:W-:-:S03]  /*153f0*/  ISETP.LT.U32.OR.EX P0, PT, R24, R25, !P0, P1 ;  /* 0x000000191800720c */ /* 0x000fc60004701510 */
[----:B------:R-:W-:Y:S01]  /*15400*/  IMAD.WIDE.U32 R24, R43, R43, R22 ;  /* 0x0000002b2b187225 */ /* 0x000fe200078e0016 */
[----:B------:R-:W-:-:S03]  /*15410*/  SEL R67, RZ, 0x1, !P0 ;  /* 0x00000001ff437807 */ /* 0x000fc60004000000 */
[----:B------:R-:W-:Y:S01]  /*15420*/  IMAD.WIDE.U32 R20, P4, R43, R42, R20 ;  /* 0x0000002a2b147225 */ /* 0x000fe20007880014 */
[----:B------:R-:W-:-:S03]  /*15430*/  IADD3 R67, P0, PT, R67, R24, RZ ;  /* 0x0000001843437210 */ /* 0x000fc60007f1e0ff */
[----:B------:R-:W-:Y:S01]  /*15440*/  IMAD.IADD R9, R20, 0x1, R25 ;  /* 0x0000000114097824 */ /* 0x000fe200078e0219 */
[----:B------:R-:W-:Y:S01]  /*15450*/  ISETP.GE.U32.AND P6, PT, R67, R24, PT ;  /* 0x000000184300720c */ /* 0x000fe20003fc6070 */
[----:B------:R-:W-:Y:S01]  /*15460*/  IMAD.WIDE.U32 R28, P5, RZ, R69, R28 ;  /* 0x00000045ff1c7225 */ /* 0x000fe200078a001c */
[----:B------:R-:W-:-:S03]  /*15470*/  IADD3 RZ, P1, PT, R31, R20, RZ ;  /* 0x000000141fff7210 */ /* 0x000fc60007f3e0ff */
        /* <DEDUP_REMOVED lines=18> */
[----:B------:R-:W-:Y:S01]  /*155a0*/  IADD3 R31, P6, PT, R31, R28, RZ ;  /* 0x0000001c1f1f7210 */ /* 0x000fe20007fde0ff */
[----:B------:R-:W-:Y:S02]  /*155b0*/  IMAD.X R33, RZ, RZ, RZ, P5 ;  /* 0x000000ffff217224 */ /* 0x000fe400028e06ff */
[----:B------:R-:W-:Y:S01]  /*155c0*/  IMAD.WIDE.U32.X R22, R42, R42, R22, P1 ;  /* 0x0000002a2a167225 */ /* 0x000fe200008e0416 */
[-C--:B------:R-:W-:Y:S02]  /*155d0*/  IADD3 R34, P1, PT, R24, R30.reuse, RZ ;  /* 0x0000001e18227210 */ /* 0x080fe40007f3e0ff */
[----:B------:R-:W-:Y:S01]  /*155e0*/  SEL R24, RZ, 0x1, P4 ;  /* 0x00000001ff187807 */ /* 0x000fe20002000000 */
[----:B------:R-:W-:Y:S01]  /*155f0*/  IMAD.MOV.U32 R32, RZ, RZ, R29 ;  /* 0x000000ffff207224 */ /* 0x000fe200078e001d */
[C---:B------:R-:W-:Y:S01]  /*15600*/  IADD3 R11, P5, PT, R34.reuse, R11, RZ ;  /* 0x0000000b220b7210 */ /* 0x040fe20007fbe0ff */
[----:B------:R-:W-:Y:S01]  /*15610*/  IMAD.X R21, R31, 0x1, R25, P1 ;  /* 0x000000011f157824 */ /* 0x000fe200008e0619 */
[----:B------:R-:W-:Y:S01]  /*15620*/  ISETP.GE.U32.AND P4, PT, R34, R30, PT ;  /* 0x0000001e2200720c */ /* 0x000fe20003f86070 */
[----:B------:R-:W-:Y:S01]  /*15630*/  IMAD.WIDE.U32.X R28, RZ, R26, R32, P6 ;  /* 0x0000001aff1c7225 */ /* 0x000fe200030e0420 */
[----:B------:R-:W-:-:S02]  /*15640*/  SEL R33, RZ, 0x1, !P0 ;  /* 0x00000001ff217807 */ /* 0x000fc40004000000 */
[C---:B------:R-:W-:Y:S02]  /*15650*/  IADD3 R24, P6, PT, R11.reuse, R24, RZ ;  /* 0x000000180b187210 */ /* 0x040fe40007fde0ff */
[----:B------:R-:W-:Y:S01]  /*15660*/  ISETP.LT.U32.AND P0, PT, R11, R34, PT ;  /* 0x000000220b00720c */ /* 0x000fe20003f01070 */
[C---:B------:R-:W-:Y:S01]  /*15670*/  IMAD.X R34, R21.reuse, 0x1, R64, P5 ;  /* 0x0000000115227824 */ /* 0x040fe200028e0640 */
[----:B------:R-:W-:Y:S01]  /*15680*/  ISETP.GE.U32.AND.EX P4, PT, R21, R31, PT, P4 ;  /* 0x0000001f1500720c */ /* 0x000fe20003f86140 */
[----:B------:R-:W-:Y:S01]  /*15690*/  IMAD.WIDE.U32 R30, R65, 0x3d1, RZ ;  /* 0x000003d1411e7825 */ /* 0x000fe200078e00ff */
[----:B------:R-:W-:Y:S02]  /*156a0*/  ISETP.GE.U32.AND P1, PT, R24, R11, PT ;  /* 0x0000000b1800720c */ /* 0x000fe40003f26070 */
[----:B------:R-:W-:Y:S01]  /*156b0*/  SHF.R.U32.HI R64, RZ, 0x1f, R66 ;  /* 0x0000001fff407819 */ /* 0x000fe20000011642 */
[----:B------:R-:W-:Y:S01]  /*156c0*/  IMAD.X R11, RZ, RZ, R34, P6 ;  /* 0x000000ffff0b7224 */ /* 0x000fe200030e0622 */
[----:B------:R-:W-:Y:S01]  /*156d0*/  SEL R25, RZ, 0x1, P4 ;  /* 0x00000001ff197807 */ /* 0x000fe20002000000 */
[----:B------:R-:W-:Y:S01]  /*156e0*/  IMAD.WIDE.U32 R30, P6, RZ, R67, R30 ;  /* 0x00000043ff1e7225 */ /* 0x000fe200078c001e */
[----:B------:R-:W-:-:S02]  /*156f0*/  IADD3 R64, P4, P5, R33, R64, R22 ;  /* 0x0000004021407210 */ /* 0x000fc40007d9e016 */
[----:B------:R-:W-:Y:S01]  /*15700*/  ISETP.GE.U32.AND.EX P1, PT, R11, R34, PT, P1 ;  /* 0x000000220b00720c */ /* 0x000fe20003f26110 */
[----:B------:R-:W-:Y:S01]  /*15710*/  IMAD.WIDE.U32 R32, R67, 0x3d1, RZ ;  /* 0x000003d143207825 */ /* 0x000fe200078e00ff */
[----:B------:R-:W-:Y:S02]  /*15720*/  IADD3.X R69, PT, PT, RZ, RZ, R23, P4, P5 ;  /* 0x000000ffff457210 */ /* 0x000fe400027ea417 */
[----:B------:R-:W-:Y:S01]  /*15730*/  ISETP.LT.U32.OR.EX P0, PT, R34, R21, !P1, P0 ;  /* 0x000000152200720c */ /* 0x000fe20004f01500 */
[----:B------:R-:W-:Y:S01]  /*15740*/  IMAD.X R23, RZ, RZ, RZ, P6 ;  /* 0x000000ffff177224 */ /* 0x000fe200030e06ff */
[----:B------:R-:W-:Y:S01]  /*15750*/  IADD3 R25, P5, P4, R32, R28, R25 ;  /* 0x0000001c20197210 */ /* 0x000fe20007cbe019 */
[----:B------:R-:W-:Y:S01]  /*15760*/  IMAD.MOV.U32 R22, RZ, RZ, R31 ;  /* 0x000000ffff167224 */ /* 0x000fe200078e001f */
[----:B------:R-:W-:Y:S02]  /*15770*/  IADD3 R30, P6, PT, R33, R30, RZ ;  /* 0x0000001e211e7210 */ /* 0x000fe40007fde0ff */
[----:B------:R-:W-:-:S02]  /*15780*/  IADD3 R21, P1, PT, R25, R26, RZ ;  /* 0x0000001a19157210 */ /* 0x000fc40007f3e0ff */
        /* <DEDUP_REMOVED lines=94> */
.L_x_758:
[----:B------:R-:W-:Y:S01]  /*15d70*/  IMAD.MOV.U32 R21, RZ, RZ, R9 ;  /* 0x000000ffff157224 */ /* 0x000fe200078e0009 */
[----:B------:R-:W-:Y:S01]  /*15d80*/  IADD3 R5, P1, PT, R24, R5, RZ ;  /* 0x0000000518057210 */ /* 0x000fe20007f3e0ff */
        /* <DEDUP_REMOVED lines=56> */
.L_x_759:
        /* <DEDUP_REMOVED lines=28> */
[----:B------:R-:W-:Y:S02]  /*162d0*/  SEL R88, RZ, 0xffffffff, !P4 ;  /* 0xffffffffff587807 */ /* 0x000fe40006000000 */
[----:B------:R-:W-:Y:S02]  /*162e0*/  SEL R3, RZ, 0xffffffff, !P5 ;  /* 0xffffffffff037807 */ /* 0x000fe40006800000 */
[----:B------:R-:W-:Y:S01]  /*162f0*/  IADD3 R34, P4, PT, R88, R11, RZ ;  /* 0x0000000b58227210 */ /* 0x000fe20007f9e0ff */
[----:B------:R-:W-:Y:S01]  /*16300*/  IMAD.X R11, R21, 0x1, R24, P0 ;  /* 0x00000001150b7824 */ /* 0x000fe200000e0618 */
[----:B------:R-:W-:-:S02]  /*16310*/  IADD3 R32, P5, PT, R3, R32, RZ ;  /* 0x0000002003207210 */ /* 0x000fc40007fbe0ff */
[----:B------:R-:W-:Y:S01]  /*16320*/  ISETP.GT.U32.AND P0, PT, R34, UR30, PT ;  /* 0x0000001e22007c0c */ /* 0x000fe2000bf04070 */
[----:B------:R-:W-:Y:S01]  /*16330*/  IMAD.X R88, R88, 0x1, R19, P4 ;  /* 0x0000000158587824 */ /* 0x000fe200020e0613 */
[----:B------:R-:W-:Y:S01]  /*16340*/  SEL R26, RZ, 0xffffffff, !P1 ;  /* 0xffffffffff1a7807 */ /* 0x000fe20004800000 */
[----:B------:R-:W-:Y:S01]  /*16350*/  IMAD.X R28, R3, 0x1, R28, P5 ;  /* 0x00000001031c7824 */ /* 0x000fe200028e061c */
[----:B------:R-:W-:Y:S01]  /*16360*/  ISETP.NE.U32.AND P1, PT, R32, RZ, PT ;  /* 0x000000ff2000720c */ /* 0x000fe20003f25070 */
[----:B------:R-:W-:Y:S01]  /*16370*/  IMAD.MOV.U32 R19, RZ, RZ, R20 ;  /* 0x000000ffff137224 */ /* 0x000fe200078e0014 */
[----:B------:R-:W-:Y:S01]  /*16380*/  ISETP.GT.U32.AND.EX P0, PT, R88, UR31, PT, P0 ;  /* 0x0000001f58007c0c */ /* 0x000fe2000bf04100 */
[----:B------:R-:W-:Y:S01]  /*16390*/  IMAD.MOV.U32 R20, RZ, RZ, R11 ;  /* 0x000000ffff147224 */ /* 0x000fe200078e000b */
[----:B------:R-:W-:Y:S02]  /*163a0*/  IADD3 R89, P4, PT, R89, -R4, RZ ;  /* 0x8000000459597210 */ /* 0x000fe40007f9e0ff */
[----:B------:R-:W-:-:S02]  /*163b0*/  ISETP.NE.OR.EX P0, PT, R28, RZ, P0, P1 ;  /* 0x000000ff1c00720c */ /* 0x000fc40000705710 */
        /* <DEDUP_REMOVED lines=21> */
.L_x_761:
        /* <DEDUP_REMOVED lines=57> */
.L_x_762:
        /* <DEDUP_REMOVED lines=27> */
.L_x_760:
        /* <DEDUP_REMOVED lines=9> */
[-C--:B------:R-:W-:Y:S01]  /*16ae0*/  IMAD R3, R18, R39.reuse, R3 ;  /* 0x0000002712037224 */ /* 0x080fe200078e0203 */
        /* <DEDUP_REMOVED lines=10> */
[----:B------:R-:W-:-:S04]  /*16b90*/  IMAD.WIDE.U32 R30, R19, R37, RZ ;  /* 0x00000025131e7225 */ /* 0x000fc800078e00ff */
[----:B------:R-:W-:-:S04]  /*16ba0*/  IMAD.WIDE.U32 R22, P1, R19, R36, R22 ;  /* 0x0000002413167225 */ /* 0x000fc80007820016 */
[----:B------:R-:W-:Y:S01]  /*16bb0*/  IMAD.X R33, RZ, RZ, RZ, P5 ;  /* 0x000000ffff217224 */ /* 0x000fe200028e06ff */
[----:B------:R-:W-:Y:S01]  /*16bc0*/  IADD3 RZ, P5, PT, R7, R8, RZ ;  /* 0x0000000807ff7210 */ /* 0x000fe20007fbe0ff */
[----:B------:R-:W-:Y:S01]  /*16bd0*/  IMAD.MOV.U32 R32, RZ, RZ, R9 ;  /* 0x000000ffff207224 */ /* 0x000fe200078e0009 */
[----:B------:R-:W-:Y:S01]  /*16be0*/  SEL R7, RZ, 0x1, P4 ;  /* 0x00000001ff077807 */ /* 0x000fe20002000000 */
[----:B------:R-:W-:Y:S01]  /*16bf0*/  IMAD R3, R40, R89, RZ ;  /* 0x0000005928037224 */ /* 0x000fe200078e02ff */
[----:B------:R-:W-:Y:S01]  /*16c00*/  IADD3 RZ, P4, PT, R31, R22, RZ ;  /* 0x000000161fff7210 */ /* 0x000fe20007f9e0ff */
[----:B------:R-:W-:-:S04]  /*16c10*/  IMAD.WIDE.U32 R28, R89, R41, RZ ;  /* 0x00000029591c7225 */ /* 0x000fc800078e00ff */
[----:B------:R-:W-:-:S04]  /*16c20*/  IMAD.WIDE.U32 R24, P0, R89, R40, R24 ;  /* 0x0000002859187225 */ /* 0x000fc80007800018 */
[----:B------:R-:W-:Y:S01]  /*16c30*/  IMAD.WIDE.U32 R68, R20, R39, RZ ;  /* 0x0000002714447225 */ /* 0x000fe200078e00ff */
[----:B------:R-:W-:-:S03]  /*16c40*/  IADD3 RZ, P6, PT, R29, R24, RZ ;  /* 0x000000181dff7210 */ /* 0x000fc60007fde0ff */
[----:B------:R-:W-:-:S04]  /*16c50*/  IMAD.WIDE.U32 R30, R41, R89, RZ ;  /* 0x00000059291e7225 */ /* 0x000fc800078e00ff */
[C---:B------:R-:W-:Y:S02]  /*16c60*/  IMAD R3, R18.reuse, R41, R3 ;  /* 0x0000002912037224 */ /* 0x040fe400078e0203 */
[----:B------:R-:W-:-:S04]  /*16c70*/  IMAD.WIDE.U32.X R32, R18, R38, R32, P5 ;  /* 0x0000002612207225 */ /* 0x000fc800028e0420 */
[----:B------:R-:W-:Y:S02]  /*16c80*/  IMAD R6, R36, R19, RZ ;  /* 0x0000001324067224 */ /* 0x000fe400078e02ff */
[----:B------:R-:W-:-:S04]  /*16c90*/  IMAD.WIDE.U32 R28, R19, R39, RZ ;  /* 0x00000027131c7225 */ /* 0x000fc800078e00ff */
[----:B------:R-:W-:-:S04]  /*16ca0*/  IMAD.WIDE.U32 R68, P5, R19, R38, R68 ;  /* 0x0000002613447225 */ /* 0x000fc800078a0044 */
[----:B------:R-:W-:Y:S02]  /*16cb0*/  IMAD.IADD R3, R31, 0x1, R3 ;  /* 0x000000011f037824 */ /* 0x000fe400078e0203 */
[----:B------:R-:W-:Y:S02]  /*16cc0*/  IMAD.X R67, RZ, RZ, RZ, P0 ;  /* 0x000000ffff437224 */ /* 0x000fe400000e06ff */
[----:B------:R-:W-:Y:S01]  /*16cd0*/  IMAD.X R65, RZ, RZ, RZ, P1 ;  /* 0x000000ffff417224 */ /* 0x000fe200008e06ff */
[----:B------:R-:W-:Y:S01]  /*16ce0*/  IADD3 R28, P0, P1, R30, R32, R7 ;  /* 0x000000201e1c7210 */ /* 0x000fe2000791e007 */
[-C--:B------:R-:W-:Y:S02]  /*16cf0*/  IMAD R11, R20, R37.reuse, R6 ;  /* 0x00000025140b7224 */ /* 0x080fe400078e0206 */
[----:B------:R-:W-:-:S04]  /*16d00*/  IMAD.WIDE.U32 R8, R19, R37, R4 ;  /* 0x0000002513087225 */ /* 0x000fc800078e0004 */
[----:B------:R-:W-:Y:S01]  /*16d10*/  IMAD.X R7, RZ, RZ, RZ, P5 ;  /* 0x000000ffff077224 */ /* 0x000fe200028e06ff */
[----:B------:R-:W-:Y:S01]  /*16d20*/  IADD3 RZ, P5, PT, R29, R68, RZ ;  /* 0x000000441dff7210 */ /* 0x000fe20007fbe0ff */
[----:B------:R-:W-:Y:S01]  /*16d30*/  IMAD.MOV.U32 R64, RZ, RZ, R23 ;  /* 0x000000ffff407224 */ /* 0x000fe200078e0017 */
[----:B------:R-:W-:Y:S01]  /*16d40*/  IADD3.X R29, PT, PT, R3, R33, RZ, P0, P1 ;  /* 0x00000021031d7210 */ /* 0x000fe200007e24ff */
[----:B------:R-:W-:Y:S01]  /*16d50*/  IMAD.IADD R33, R9, 0x1, R11 ;  /* 0x0000000109217824 */ /* 0x000fe200078e020b */
[----:B------:R-:W-:Y:S01]  /*16d60*/  ISETP.GE.U32.AND P0, PT, R8, R4, PT ;  /* 0x000000040800720c */ /* 0x000fe20003f06070 */
[----:B------:R-:W-:Y:S01]  /*16d70*/  IMAD R4, R42, R89, RZ ;  /* 0x000000592a047224 */ /* 0x000fe200078e02ff */
[----:B------:R-:W-:Y:S01]  /*16d80*/  ISETP.GE.U32.AND P1, PT, R28, R30, PT ;  /* 0x0000001e1c00720c */ /* 0x000fe20003f26070 */
[----:B------:R-:W-:Y:S01]  /*16d90*/  IMAD.MOV.U32 R66, RZ, RZ, R25 ;  /* 0x000000ffff427224 */ /* 0x000fe200078e0019 */
[----:B------:R-:W-:Y:S01]  /*16da0*/  ISETP.GE.U32.AND.EX P0, PT, R33, R5, PT, P0 ;  /* 0x000000052100720c */ /* 0x000fe20003f06100 */
[----:B------:R-:W-:Y:S01]  /*16db0*/  IMAD R5, R38, R19, RZ ;  /* 0x0000001326057224 */ /* 0x000fe200078e02ff */
[----:B------:R-:W-:Y:S01]  /*16dc0*/  ISETP.GE.U32.AND.EX P1, PT, R29, R3, PT, P1 ;  /* 0x000000031d00720c */ /* 0x000fe20003f26110 */
[----:B------:R-:W-:Y:S01]  /*16dd0*/  IMAD.MOV.U32 R6, RZ, RZ, R69 ;  /* 0x000000ffff067224 */ /* 0x000fe200078e0045 */
[----:B------:R-:W-:Y:S01]  /*16de0*/  SEL R3, RZ, 0x1, P0 ;  /* 0x00000001ff037807 */ /* 0x000fe20000000000 */
[----:B------:R-:W-:Y:S01]  /*16df0*/  IMAD R69, R18, R43, R4 ;  /* 0x0000002b12457224 */ /* 0x000fe200078e0204 */
[----:B------:R-:W-:Y:S01]  /*16e00*/  SEL R25, RZ, 0x1, P1 ;  /* 0x00000001ff197807 */ /* 0x000fe20000800000 */
[----:B------:R-:W-:-:S02]  /*16e10*/  IMAD R11, R20, R39, R5 ;  /* 0x00000027140b7224 */ /* 0x000fc400078e0205 */
[----:B------:R-:W-:-:S04]  /*16e20*/  IMAD.WIDE.U32.X R4, R20, R36, R64, P4 ;  /* 0x0000002414047225 */ /* 0x000fc800020e0440 */
[----:B------:R-:W-:-:S04]  /*16e30*/  IMAD.WIDE.U32 R30, R19, R39, R28 ;  /* 0x00000027131e7225 */ /* 0x000fc800078e001c */
[----:B------:R-:W-:-:S04]  /*16e40*/  IMAD.WIDE.U32 R22, R43, R89, RZ ;  /* 0x000000592b167225 */ /* 0x000fc800078e00ff */
[----:B------:R-:W-:Y:S01]  /*16e50*/  IMAD.WIDE.U32.X R66, R18, R40, R66, P6 ;  /* 0x0000002812427225 */ /* 0x000fe200030e0442 */
[----:B------:R-:W-:-:S03]  /*16e60*/  IADD3 R4, P1, P6, R30, R4, R3 ;  /* 0x000000041e047210 */ /* 0x000fc60007e3e003 */
[----:B------:R-:W-:Y:S01]  /*16e70*/  IMAD.IADD R69, R23, 0x1, R69 ;  /* 0x0000000117457824 */ /* 0x000fe200078e0245 */
[----:B------:R-:W-:Y:S01]  /*16e80*/  IADD3 R24, P0, P4, R22, R66, R25 ;  /* 0x0000004216187210 */ /* 0x000fe20007c1e019 */
[----:B------:R-:W-:Y:S02]  /*16e90*/  IMAD.IADD R3, R31, 0x1, R11 ;  /* 0x000000011f037824 */ /* 0x000fe400078e020b */
[----:B------:R-:W-:Y:S01]  /*16ea0*/  IMAD.WIDE.U32 R64, R18, R43, RZ ;  /* 0x0000002b12407225 */ /* 0x000fe200078e00ff */
[----:B------:R-:W-:Y:S02]  /*16eb0*/  IADD3.X R25, PT, PT, R69, R67, RZ, P0, P4 ;  /* 0x0000004345197210 */ /* 0x000fe400007e84ff */
[----:B------:R-:W-:Y:S01]  /*16ec0*/  ISETP.GE.U32.AND P4, PT, R30, R28, PT ;  /* 0x0000001c1e00720c */ /* 0x000fe20003f86070 */
[----:B------:R-:W-:Y:S01]  /*16ed0*/  IMAD.WIDE.U32 R66, R20, R43, RZ ;  /* 0x0000002b14427225 */ /* 0x000fe200078e00ff */
[----:B------:R-:W-:Y:S02]  /*16ee0*/  ISETP.GE.U32.AND P0, PT, R4, R30, PT ;  /* 0x0000001e0400720c */ /* 0x000fe40003f06070 */
[----:B------:R-:W-:Y:S01]  /*16ef0*/  IADD3.X R5, PT, PT, R3, R5, RZ, P1, P6 ;  /* 0x0000000503057210 */ /* 0x000fe20000fec4ff */
[----:B------:R-:W-:Y:S01]  /*16f00*/  IMAD.WIDE.U32 R64, P6, R89, R42, R64 ;  /* 0x0000002a59407225 */ /* 0x000fe200078c0040 */
[----:B------:R-:W-:-:S02]  /*16f10*/  ISETP.GE.U32.AND.EX P4, PT, R3, R29, PT, P4 ;  /* 0x0000001d0300720c */ /* 0x000fc40003f86140 */
[----:B------:R-:W-:Y:S01]  /*16f20*/  ISETP.GE.U32.AND.EX P0, PT, R5, R3, PT, P0 ;  /* 0x000000030500720c */ /* 0x000fe20003f06100 */
[----:B------:R-:W-:Y:S01]  /*16f30*/  IMAD.WIDE.U32 R28, R89, R43, RZ ;  /* 0x0000002b591c7225 */ /* 0x000fe200078e00ff */
[----:B------:R-:W-:Y:S02]  /*16f40*/  SEL R3, RZ, 0x1, P4 ;  /* 0x00000001ff037807 */ /* 0x000fe40002000000 */
[----:B------:R-:W-:Y:S01]  /*16f50*/  SEL R11, RZ, 0x1, P0 ;  /* 0x00000001ff0b7807 */ /* 0x000fe20000000000 */
[----:B------:R-:W-:Y:S01]  /*16f60*/  IMAD.WIDE.U32.X R30, R20, R38, R6, P5 ;  /* 0x00000026141e7225 */ /* 0x000fe200028e0406 */
[----:B------:R-:W-:Y:S02]  /*16f70*/  ISETP.GE.U32.AND P1, PT, R24, R22, PT ;  /* 0x000000161800720c */ /* 0x000fe40003f26070 */
[----:B------:R-:W-:Y:S01]  /*16f80*/  IADD3 RZ, P5, PT, R29, R64, RZ ;  /* 0x000000401dff7210 */ /* 0x000fe20007fbe0ff */
[----:B------:R-:W-:Y:S01]  /*16f90*/  IMAD.X R23, RZ, RZ, RZ, P6 ;  /* 0x000000ffff177224 */ /* 0x000fe200030e06ff */
[----:B------:R-:W-:Y:S01]  /*16fa0*/  IADD3 R11, P6, P4, R11, R30, R3 ;  /* 0x0000001e0b0b7210 */ /* 0x000fe20007cde003 */
[----:B------:R-:W-:Y:S01]  /*16fb0*/  IMAD.MOV.U32 R22, RZ, RZ, R65 ;  /* 0x000000ffff167224 */ /* 0x000fe200078e0041 */
[----:B------:R-:W-:Y:S01]  /*16fc0*/  ISETP.GE.U32.AND.EX P1, PT, R25, R69, PT, P1 ;  /* 0x000000451900720c */ /* 0x000fe20003f26110 */
[----:B------:R-:W-:Y:S01]  /*16fd0*/  IMAD R3, R40, R19, RZ ;  /* 0x0000001328037224 */ /* 0x000fe200078e02ff */
[----:B------:R-:W-:Y:S01]  /*16fe0*/  IADD3.X R32, PT, PT, RZ, R31, RZ, P6, P4 ;  /* 0x0000001fff207210 */ /* 0x000fe200037e84ff */
[----:B------:R-:W-:-:S04]  /*16ff0*/  IMAD.WIDE.U32.X R22, R18, R42, R22, P5 ;  /* 0x0000002a12167225 */ /* 0x000fc800028e0416 */
[-C--:B------:R-:W-:Y:S01]  /*17000*/  IMAD R69, R20, R41.reuse, R3 ;  /* 0x0000002914457224 */ /* 0x080fe200078e0203 */
[----:B------:R-:W-:Y:S01]  /*17010*/  SEL R3, RZ, 0x1, P1 ;  /* 0x00000001ff037807 */ /* 0x000fe20000800000 */
[----:B------:R-:W-:-:S03]  /*17020*/  IMAD.WIDE.U32 R6, R19, R41, R24 ;  /* 0x0000002913067225 */ /* 0x000fc600078e0018 */
[----:B------:R-:W-:Y:S01]  /*17030*/  IADD3 R22, P5, PT, R3, R22, RZ ;  /* 0x0000001603167210 */ /* 0x000fe20007fbe0ff */
[----:B------:R-:W-:Y:S01]  /*17040*/  IMAD.IADD R3, R7, 0x1, R69 ;  /* 0x0000000107037824 */ /* 0x000fe200078e0245 */
[----:B------:R-:W-:Y:S01]  /*17050*/  ISETP.GE.U32.AND P0, PT, R6, R24, PT ;  /* 0x000000180600720c */ /* 0x000fe20003f06070 */
[----:B------:R-:W-:-:S03]  /*17060*/  IMAD.WIDE.U32 R30, R19, R43, RZ ;  /* 0x0000002b131e7225 */ /* 0x000fc600078e00ff */
[----:B------:R-:W-:Y:S01]  /*17070*/  ISETP.GE.U32.AND.EX P0, PT, R3, R25, PT, P0 ;  /* 0x000000190300720c */ /* 0x000fe20003f06100 */
[----:B------:R-:W-:-:S04]  /*17080*/  IMAD.WIDE.U32 R66, P4, R19, R42, R66 ;  /* 0x0000002a13427225 */ /* 0x000fc80007880042 */
[----:B------:R-:W-:-:S04]  /*17090*/  IMAD.WIDE.U32 R28, R20, R41, RZ ;  /* 0x00000029141c7225 */ /* 0x000fc800078e00ff */
[----:B------:R-:W-:Y:S01]  /*170a0*/  IMAD.X R23, RZ, RZ, R23, P5 ;  /* 0x000000ffff177224 */ /* 0x000fe200028e0617 */
[----:B------:R-:W-:Y:S01]  /*170b0*/  IADD3 RZ, P5, PT, R31, R66, RZ ;  /* 0x000000421fff7210 */ /* 0x000fe20007fbe0ff */
[----:B------:R-:W-:Y:S01]  /*170c0*/  IMAD.WIDE.U32 R64, R19, R41, RZ ;  /* 0x0000002913407225 */ /* 0x000fe200078e00ff */
[----:B------:R-:W-:Y:S02]  /*170d0*/  SEL R66, RZ, 0x1, P0 ;  /* 0x00000001ff427807 */ /* 0x000fe40000000000 */
[----:B------:R-:W-:Y:S01]  /*170e0*/  IADD3 R24, P0, PT, R11, R6, RZ ;  /* 0x000000060b187210 */ /* 0x000fe20007f1e0ff */
[----:B------:R-:W-:-:S04]  /*170f0*/  IMAD.WIDE.U32 R28, P6, R19, R40, R28 ;  /* 0x00000028131c7225 */ /* 0x000fc800078c001c */
[----:B------:R-:W-:Y:S01]  /*17100*/  IMAD.WIDE.U32 R68, R26, R37, RZ ;  /* 0x000000251a447225 */ /* 0x000fe200078e00ff */
[----:B------:R-:W-:-:S03]  /*17110*/  IADD3 RZ, P1, PT, R65, R28, RZ ;  /* 0x0000001c41ff7210 */ /* 0x000fc60007f3e0ff */
[----:B------:R-:W-:Y:S01]  /*17120*/  IMAD.X R25, R3, 0x1, R32, P0 ;  /* 0x0000000103197824 */ /* 0x000fe200000e0620 */
[----:B------:R-:W-:Y:S01]  /*17130*/  ISETP.GE.U32.AND P0, PT, R24, R6, PT ;  /* 0x000000061800720c */ /* 0x000fe20003f06070 */
[----:B------:R-:W-:Y:S02]  /*17140*/  IMAD.X R31, RZ, RZ, RZ, P6 ;  /* 0x000000ffff1f7224 */ /* 0x000fe400030e06ff */
[----:B------:R-:W-:Y:S01]  /*17150*/  IMAD.WIDE.U32 R64, R21, R37, RZ ;  /* 0x0000002515407225 */ /* 0x000fe200078e00ff */
[----:B------:R-:W-:-:S03]  /*17160*/  ISETP.GE.U32.AND.EX P0, PT, R25, R3, PT, P0 ;  /* 0x000000031900720c */ /* 0x000fc60003f06100 */
[----:B------:R-:W-:Y:S01]  /*17170*/  IMAD.WIDE.U32 R68, P6, R21, R36, R68 ;  /* 0x0000002415447225 */ /* 0x000fe200078c0044 */
[----:B------:R-:W-:-:S03]  /*17180*/  SEL R3, RZ, 0x1, P0 ;  /* 0x00000001ff037807 */ /* 0x000fc60000000000 */
[----:B------:R-:W-:Y:S02]  /*17190*/  IMAD.MOV.U32 R30, RZ, RZ, R29 ;  /* 0x000000ffff1e7224 */ /* 0x000fe400078e001d */
[----:B------:R-:W-:Y:S02]  /*171a0*/  IMAD R6, R36, R21, RZ ;  /* 0x0000001524067224 */ /* 0x000fe400078e02ff */
[----:B------:R-:W-:Y:S01]  /*171b0*/  IMAD.WIDE.U32.X R28, R20, R40, R30, P1 ;  /* 0x00000028141c7225 */ /* 0x000fe200008e041e */
[----:B------:R-:W-:-:S03]  /*171c0*/  IADD3 RZ, P1, PT, R65, R68, RZ ;  /* 0x0000004441ff7210 */ /* 0x000fc60007f3e0ff */
[-C--:B------:R-:W-:Y:S02]  /*171d0*/  IMAD R11, R26, R37.reuse, R6 ;  /* 0x000000251a0b7224 */ /* 0x080fe400078e0206 */
[----:B------:R-:W-:-:S04]  /*171e0*/  IMAD.WIDE.U32 R6, R21, R37, R4 ;  /* 0x0000002515067225 */ /* 0x000fc800078e0004 */
[----:B------:R-:W-:Y:S01]  /*171f0*/  IMAD.WIDE.U32 R64, R26, R39, RZ ;  /* 0x000000271a407225 */ /* 0x000fe200078e00ff */
[----:B------:R-:W-:-:S03]  /*17200*/  ISETP.GE.U32.AND P0, PT, R6, R4, PT ;  /* 0x000000040600720c */ /* 0x000fc60003f06070 */
[----:B------:R-:W-:Y:S02]  /*17210*/  IMAD.IADD R32, R7, 0x1, R11 ;  /* 0x0000000107207824 */ /* 0x000fe400078e020b */
[----:B------:R-:W-:Y:S02]  /*17220*/  IMAD.X R31, RZ, RZ, RZ, P4 ;  /* 0x000000ffff1f7224 */ /* 0x000fe400020e06ff */
[----:B------:R-:W-:Y:S01]  /*17230*/  IMAD.WIDE.U32 R70, R21, R39, RZ ;  /* 0x0000002715467225 */ /* 0x000fe200078e00ff */
[----:B------:R-:W-:-:S03]  /*17240*/  ISETP.GE.U32.AND.EX P0, PT, R32, R5, PT, P0 ;  /* 0x000000052000720c */ /* 0x000fc60003f06100 */
[----:B------:R-:W-:Y:S01]  /*17250*/  IMAD.WIDE.U32 R64, P4, R21, R38, R64 ;  /* 0x0000002615407225 */ /* 0x000fe20007880040 */
[----:B------:R-:W-:-:S03]  /*17260*/  SEL R11, RZ, 0x1, P0 ;  /* 0x00000001ff0b7807 */ /* 0x000fc60000000000 */
[----:B------:R-:W-:Y:S01]  /*17270*/  IMAD.X R73, RZ, RZ, RZ, P6 ;  /* 0x000000ffff497224 */ /* 0x000fe200030e06ff */
[----:B------:R-:W-:Y:S01]  /*17280*/  IADD3 RZ, P6, PT, R71, R64, RZ ;  /* 0x0000004047ff7210 */ /* 0x000fe20007fde0ff */
[----:B------:R-:W-:Y:S02]  /*17290*/  IMAD.MOV.U32 R72, RZ, RZ, R69 ;  /* 0x000000ffff487224 */ /* 0x000fe400078e0045 */
[----:B------:R-:W-:Y:S02]  /*172a0*/  IMAD.MOV.U32 R30, RZ, RZ, R67 ;  /* 0x000000ffff1e7224 */ /* 0x000fe400078e0043 */
[----:B------:R-:W-:Y:S02]  /*172b0*/  IMAD R67, R38, R21, RZ ;  /* 0x0000001526437224 */ /* 0x000fe400078e02ff */
[----:B------:R-:W-:Y:S02]  /*172c0*/  IMAD R64, R42, R19, RZ ;  /* 0x000000132a407224 */ /* 0x000fe400078e02ff */
[----:B------:R-:W-:Y:S01]  /*172d0*/  IMAD.WIDE.U32.X R4, R26, R36, R72, P1 ;  /* 0x000000241a047225 */ /* 0x000fe200008e0448 */
[----:B------:R-:W-:-:S03]  /*172e0*/  IADD3 R73, P0, P1, R3, R28, R66 ;  /* 0x0000001c03497210 */ /* 0x000fc6000791e042 */
[----:B------:R-:W-:-:S04]  /*172f0*/  IMAD.WIDE.U32 R70, R21, R39, R24 ;  /* 0x0000002715467225 */ /* 0x000fc800078e0018 */
[----:B------:R-:W-:Y:S02]  /*17300*/  IMAD R3, R26, R39, R67 ;  /* 0x000000271a037224 */ /* 0x000fe400078e0243 */
[----:B------:R-:W-:-:S04]  /*17310*/  IMAD.WIDE.U32 R68, R19, R43, R22 ;  /* 0x0000002b13447225 */ /* 0x000fc800078e0016 */
[----:B------:R-:W-:Y:S01]  /*17320*/  IMAD R75, R20, R43, R64 ;  /* 0x0000002b144b7224 */ /* 0x000fe200078e0240 */
[----:B------:R-:W-:Y:S01]  /*17330*/  IADD3.X R64, PT, PT, RZ, R29, RZ, P0, P1 ;  /* 0x0000001dff407210 */ /* 0x000fe200007e24ff */
[----:B------:R-:W-:Y:S01]  /*17340*/  IMAD.X R67, RZ, RZ, RZ, P4 ;  /* 0x000000ffff437224 */ /* 0x000fe200020e06ff */
[----:B------:R-:W-:Y:S01]  /*17350*/  IADD3 R28, P0, P1, R70, R4, R11 ;  /* 0x00000004461c7210 */ /* 0x000fe2000791e00b */
[----:B------:R-:W-:Y:S01]  /*17360*/  IMAD.IADD R3, R71, 0x1, R3 ;  /* 0x0000000147037824 */ /* 0x000fe200078e0203 */
[----:B------:R-:W-:Y:S01]  /*17370*/  IADD3 R4, P4, PT, R73, R68, RZ ;  /* 0x0000004449047210 */ /* 0x000fe20007f9e0ff */
[----:B------:R-:W-:Y:S02]  /*17380*/  IMAD.IADD R11, R69, 0x1, R75 ;  /* 0x00000001450b7824 */ /* 0x000fe400078e024b */
[----:B------:R-:W-:Y:S01]  /*17390*/  IMAD.WIDE.U32.X R30, R20, R42, R30, P5 ;  /* 0x0000002a141e7225 */ /* 0x000fe200028e041e */
[----:B------:R-:W-:Y:S02]  /*173a0*/  IADD3.X R29, PT, PT, R3, R5, RZ, P0, P1 ;  /* 0x00000005031d7210 */ /* 0x000fe400007e24ff */
[----:B------:R-:W-:Y:S01]  /*173b0*/  ISETP.GE.U32.AND P0, PT, R68, R22, PT ;  /* 0x000000164400720c */ /* 0x000fe20003f06070 */
[----:B------:R-:W-:Y:S01]  /*173c0*/  IMAD.X R5, R11, 0x1, R64, P4 ;  /* 0x000000010b057824 */ /* 0x000fe200020e0640 */
[----:B------:R-:W-:Y:S01]  /*173d0*/  ISETP.GE.U32.AND P5, PT, R4, R68, PT ;  /* 0x000000440400720c */ /* 0x000fe20003fa6070 */
[----:B------:R-:W-:Y:S01]  /*173e0*/  IMAD.MOV.U32 R66, RZ, RZ, R65 ;  /* 0x000000ffff427224 */ /* 0x000fe200078e0041 */
[----:B------:R-:W-:Y:S01]  /*173f0*/  ISETP.GE.U32.AND P1, PT, R70, R24, PT ;  /* 0x000000184600720c */ /* 0x000fe20003f26070 */
[----:B------:R-:W-:Y:S01]  /*17400*/  IMAD.WIDE.U32 R64, R21, R41, R4 ;  /* 0x0000002915407225 */ /* 0x000fe200078e0004 */
[----:B------:R-:W-:-:S02]  /*17410*/  ISETP.GE.U32.AND P4, PT, R28, R70, PT ;  /* 0x000000461c00720c */ /* 0x000fc40003f86070 */
[----:B------:R-:W-:Y:S01]  /*17420*/  ISETP.GE.U32.AND.EX P0, PT, R11, R23, PT, P0 ;  /* 0x000000170b00720c */ /* 0x000fe20003f06100 */
[C---:B------:R-:W-:Y:S01]  /*17430*/  IMAD.WIDE.U32.X R66, R26.reuse, R38, R66, P6 ;  /* 0x000000261a427225 */ /* 0x040fe200030e0442 */
[----:B------:R-:W-:Y:S02]  /*17440*/  ISETP.GE.U32.AND.EX P5, PT, R5, R11, PT, P5 ;  /* 0x0000000b0500720c */ /* 0x000fe40003fa6150 */
[----:B------:R-:W-:Y:S01]  /*17450*/  ISETP.GE.U32.AND.EX P1, PT, R3, R25, PT, P1 ;  /* 0x000000190300720c */ /* 0x000fe20003f26110 */
[----:B------:R-:W-:Y:S01]  /*17460*/  IMAD.WIDE.U32 R24, R26, R43, RZ ;  /* 0x0000002b1a187225 */ /* 0x000fe200078e00ff */
[----:B------:R-:W-:Y:S02]  /*17470*/  ISETP.GE.U32.AND.EX P4, PT, R29, R3, PT, P4 ;  /* 0x000000031d00720c */ /* 0x000fe40003f86140 */
[----:B------:R-:W-:Y:S01]  /*17480*/  SEL R22, RZ, 0x1, P0 ;  /* 0x00000001ff167807 */ /* 0x000fe20000000000 */
[----:B------:R-:W-:Y:S01]  /*17490*/  IMAD.WIDE.U32 R68, R21, R41, RZ ;  /* 0x0000002915447225 */ /* 0x000fe200078e00ff */
[----:B------:R-:W-:-:S02]  /*174a0*/  SEL R23, RZ, 0x1, P5 ;  /* 0x00000001ff177807 */ /* 0x000fc40002800000 */
[----:B------:R-:W-:Y:S02]  /*174b0*/  SEL R3, RZ, 0x1, P1 ;  /* 0x00000001ff037807 */ /* 0x000fe40000800000 */
[----:B------:R-:W-:Y:S02]  /*174c0*/  SEL R11, RZ, 0x1, P4 ;  /* 0x00000001ff0b7807 */ /* 0x000fe40002000000 */
[----:B------:R-:W-:Y:S02]  /*174d0*/  IADD3 R22, P0, P1, R23, R30, R22 ;  /* 0x0000001e17167210 */ /* 0x000fe4000791e016 */
[----:B------:R-:W-:Y:S01]  /*174e0*/  IADD3 R11, P4, P5, R11, R66, R3 ;  /* 0x000000420b0b7210 */ /* 0x000fe20007d9e003 */
[----:B------:R-:W-:Y:S01]  /*174f0*/  IMAD R3, R40, R21, RZ ;  /* 0x0000001528037224 */ /* 0x000fe200078e02ff */
[----:B------:R-:W-:Y:S01]  /*17500*/  IADD3.X R23, PT, PT, RZ, R31, RZ, P0, P1 ;  /* 0x0000001fff177210 */ /* 0x000fe200007e24ff */
[----:B------:R-:W-:Y:S01]  /*17510*/  IMAD.WIDE.U32 R30, R26, R41, RZ ;  /* 0x000000291a1e7225 */ /* 0x000fe200078e00ff */
[----:B------:R-:W-:-:S02]  /*17520*/  IADD3.X R70, PT, PT, RZ, R67, RZ, P4, P5 ;  /* 0x00000043ff467210 */ /* 0x000fc400027ea4ff */
[----:B------:R-:W-:Y:S01]  /*17530*/  IADD3 R68, P4, PT, R11, R64, RZ ;  /* 0x000000400b447210 */ /* 0x000fe20007f9e0ff */
[----:B------:R-:W-:Y:S01]  /*17540*/  IMAD R3, R26, R41, R3 ;  /* 0x000000291a037224 */ /* 0x000fe200078e0203 */
[----:B------:R-:W-:Y:S01]  /*17550*/  ISETP.GE.U32.AND P0, PT, R64, R4, PT ;  /* 0x000000044000720c */ /* 0x000fe20003f06070 */
[----:B------:R-:W-:-:S04]  /*17560*/  IMAD.WIDE.U32 R30, P1, R21, R40, R30 ;  /* 0x00000028151e7225 */ /* 0x000fc8000782001e */
[----:B------:R-:W-:Y:S01]  /*17570*/  IMAD.IADD R3, R65, 0x1, R3 ;  /* 0x0000000141037824 */ /* 0x000fe200078e0203 */
[----:B------:R-:W-:Y:S01]  /*17580*/  IADD3 RZ, P6, PT, R69, R30, RZ ;  /* 0x0000001e45ff7210 */ /* 0x000fe20007fde0ff */
[----:B------:R-:W-:-:S03]  /*17590*/  IMAD.WIDE.U32 R66, R21, R43, RZ ;  /* 0x0000002b15427225 */ /* 0x000fc600078e00ff */
[----:B------:R-:W-:Y:S01]  /*175a0*/  ISETP.GE.U32.AND.EX P0, PT, R3, R5, PT, P0 ;  /* 0x000000050300720c */ /* 0x000fe20003f06100 */
[----:B------:R-:W-:-:S04]  /*175b0*/  IMAD.WIDE.U32 R24, P5, R21, R42, R24 ;  /* 0x0000002a15187225 */ /* 0x000fc800078a0018 */
[----:B------:R-:W-:Y:S01]  /*175c0*/  IMAD.X R65, RZ, RZ, RZ, P1 ;  /* 0x000000ffff417224 */ /* 0x000fe200008e06ff */
[----:B------:R-:W-:Y:S01]  /*175d0*/  ISETP.GE.U32.AND P1, PT, R68, R64, PT ;  /* 0x000000404400720c */ /* 0x000fe20003f26070 */
[----:B------:R-:W-:Y:S01]  /*175e0*/  IMAD.X R69, R3, 0x1, R70, P4 ;  /* 0x0000000103457824 */ /* 0x000fe200020e0646 */
[----:B------:R-:W-:Y:S01]  /*175f0*/  IADD3 RZ, P4, PT, R67, R24, RZ ;  /* 0x0000001843ff7210 */ /* 0x000fe20007f9e0ff */
[----:B------:R-:W-:Y:S02]  /*17600*/  IMAD.MOV.U32 R64, RZ, RZ, R31 ;  /* 0x000000ffff407224 */ /* 0x000fe400078e001f */
[----:B------:R-:W-:Y:S01]  /*17610*/  IMAD.WIDE.U32 R66, R88, R37, RZ ;  /* 0x0000002558427225 */ /* 0x000fe200078e00ff */
[----:B------:R-:W-:Y:S02]  /*17620*/  ISETP.GE.U32.AND.EX P1, PT, R69, R3, PT, P1 ;  /* 0x000000034500720c */ /* 0x000fe40003f26110 */
[----:B------:R-:W-:Y:S01]  /*17630*/  SEL R3, RZ, 0x1, P0 ;  /* 0x00000001ff037807 */ /* 0x000fe20000000000 */
[----:B------:R-:W-:Y:S01]  /*17640*/  IMAD R11, R36, R34, RZ ;  /* 0x00000022240b7224 */ /* 0x000fe200078e02ff */
[----:B------:R-:W-:Y:S01]  /*17650*/  SEL R79, RZ, 0x1, P1 ;  /* 0x00000001ff4f7807 */ /* 0x000fe20000800000 */
[----:B------:R-:W-:-:S04]  /*17660*/  IMAD.WIDE.U32.X R64, R26, R40, R64, P6 ;  /* 0x000000281a407225 */ /* 0x000fc800030e0440 */
[----:B------:R-:W-:Y:S01]  /*17670*/  IMAD.WIDE.U32 R30, P0, R34, R36, R66 ;  /* 0x00000024221e7225 */ /* 0x000fe20007800042 */
[----:B------:R-:W-:-:S03]  /*17680*/  IADD3 R79, P1, P6, R79, R64, R3 ;  /* 0x000000404f4f7210 */ /* 0x000fc60007e3e003 */
[----:B------:R-:W-:Y:S01]  /*17690*/  IMAD.WIDE.U32 R4, R34, R37, R28 ;  /* 0x0000002522047225 */ /* 0x000fe200078e001c */
[----:B------:R-:W-:-:S03]  /*176a0*/  IADD3.X R74, PT, PT, RZ, R65, RZ, P1, P6 ;  /* 0x00000041ff4a7210 */ /* 0x000fc60000fec4ff */
[-C--:B------:R-:W-:Y:S02]  /*176b0*/  IMAD R11, R88, R37.reuse, R11 ;  /* 0x00000025580b7224 */ /* 0x080fe400078e020b */
[----:B------:R-:W-:-:S04]  /*176c0*/  IMAD.WIDE.U32 R66, R34, R37, RZ ;  /* 0x0000002522427225 */ /* 0x000fc800078e00ff */
[----:B------:R-:W-:Y:S01]  /*176d0*/  IMAD.X R73, RZ, RZ, RZ, P0 ;  /* 0x000000ffff497224 */ /* 0x000fe200000e06ff */
[----:B------:R-:W-:Y:S01]  /*176e0*/  ISETP.GE.U32.AND P0, PT, R4, R28, PT ;  /* 0x0000001c0400720c */ /* 0x000fe20003f06070 */
[----:B------:R-:W-:Y:S01]  /*176f0*/  IMAD.IADD R3, R5, 0x1, R11 ;  /* 0x0000000105037824 */ /* 0x000fe200078e020b */
[----:B------:R-:W-:Y:S01]  /*17700*/  IADD3 RZ, P1, PT, R67, R30, RZ ;  /* 0x0000001e43ff7210 */ /* 0x000fe20007f3e0ff */
[----:B------:R-:W-:Y:S02]  /*17710*/  IMAD.MOV.U32 R72, RZ, RZ, R31 ;  /* 0x000000ffff487224 */ /* 0x000fe400078e001f */
[----:B------:R-:W-:Y:S01]  /*17720*/  IMAD R24, R38, R34, RZ ;  /* 0x0000002226187224 */ /* 0x000fe200078e02ff */
[----:B------:R-:W-:Y:S01]  /*17730*/  ISETP.GE.U32.AND.EX P0, PT, R3, R29, PT, P0 ;  /* 0x0000001d0300720c */ /* 0x000fe20003f06100 */
[----:B------:R-:W-:-:S03]  /*17740*/  IMAD.WIDE.U32 R28, R34, R39, R68 ;  /* 0x00000027221c7225 */ /* 0x000fc600078e0044 */
[----:B------:R-:W-:Y:S01]  /*17750*/  SEL R75, RZ, 0x1, P0 ;  /* 0x00000001ff4b7807 */ /* 0x000fe20000000000 */
[C---:B------:R-:W-:Y:S02]  /*17760*/  IMAD R77, R88.reuse, R39, R24 ;  /* 0x00000027584d7224 */ /* 0x040fe400078e0218 */
[----:B------:R-:W-:-:S04]  /*17770*/  IMAD.WIDE.U32.X R72, R88, R36, R72, P1 ;  /* 0x0000002458487225 */ /* 0x000fc800008e0448 */
[----:B------:R-:W-:Y:S01]  /*17780*/  IMAD R11, R42, R21, RZ ;  /* 0x000000152a0b7224 */ /* 0x000fe200078e02ff */
[----:B------:R-:W-:Y:S01]  /*17790*/  IADD3 R75, P1, P6, R28, R72, R75 ;  /* 0x000000481c4b7210 */ /* 0x000fe20007e3e04b */
[----:B------:R-:W-:Y:S02]  /*177a0*/  IMAD.IADD R77, R29, 0x1, R77 ;  /* 0x000000011d4d7824 */ /* 0x000fe400078e024d */
[----:B------:R-:W-:-:S04]  /*177b0*/  IMAD.WIDE.U32 R64, R21, R43, R22 ;  /* 0x0000002b15407225 */ /* 0x000fc800078e0016 */
[----:B------:R-:W-:-:S04]  /*177c0*/  IMAD.WIDE.U32 R30, R88, R39, RZ ;  /* 0x00000027581e7225 */ /* 0x000fc800078e00ff */
[----:B------:R-:W-:Y:S01]  /*177d0*/  IMAD R81, R26, R43, R11 ;  /* 0x0000002b1a517224 */ /* 0x000fe200078e020b */
[----:B------:R-:W-:Y:S01]  /*177e0*/  IADD3.X R11, PT, PT, R77, R73, RZ, P1, P6 ;  /* 0x000000494d0b7210 */ /* 0x000fe20000fec4ff */
[----:B------:R-:W-:Y:S01]  /*177f0*/  IMAD.WIDE.U32 R70, R34, R39, RZ ;  /* 0x0000002722467225 */ /* 0x000fe200078e00ff */
[----:B------:R-:W-:Y:S02]  /*17800*/  IADD3 R24, P6, PT, R79, R64, RZ ;  /* 0x000000404f187210 */ /* 0x000fe40007fde0ff */
[----:B------:R-:W-:Y:S01]  /*17810*/  ISETP.GE.U32.AND P1, PT, R28, R68, PT ;  /* 0x000000441c00720c */ /* 0x000fe20003f26070 */
[----:B------:R-:W-:Y:S02]  /*17820*/  IMAD.IADD R65, R65, 0x1, R81 ;  /* 0x0000000141417824 */ /* 0x000fe400078e0251 */
[----:B------:R-:W-:Y:S01]  /*17830*/  IMAD.WIDE.U32 R30, P0, R34, R38, R30 ;  /* 0x00000026221e7225 */ /* 0x000fe2000780001e */
[----:B------:R-:W-:-:S03]  /*17840*/  ISETP.GE.U32.AND.EX P1, PT, R77, R69, PT, P1 ;  /* 0x000000454d00720c */ /* 0x000fc60003f26110 */
[----:B------:R-:W-:Y:S02]  /*17850*/  IMAD.MOV.U32 R66, RZ, RZ, R25 ;  /* 0x000000ffff427224 */ /* 0x000fe400078e0019 */
[----:B------:R-:W-:Y:S01]  /*17860*/  IMAD.X R25, R65, 0x1, R74, P6 ;  /* 0x0000000141197824 */ /* 0x000fe200030e064a */
[----:B------:R-:W-:Y:S01]  /*17870*/  ISETP.GE.U32.AND P6, PT, R75, R28, PT ;  /* 0x0000001c4b00720c */ /* 0x000fe20003fc6070 */
[----:B------:R-:W-:Y:S01]  /*17880*/  IMAD.X R67, RZ, RZ, RZ, P5 ;  /* 0x000000ffff437224 */ /* 0x000fe200028e06ff */
[----:B------:R-:W-:Y:S01]  /*17890*/  IADD3 RZ, P5, PT, R71, R30, RZ ;  /* 0x0000001e47ff7210 */ /* 0x000fe20007fbe0ff */
[----:B------:R-:W-:Y:S01]  /*178a0*/  IMAD.X R29, RZ, RZ, RZ, P0 ;  /* 0x000000ffff1d7224 */ /* 0x000fe200000e06ff */
[----:B------:R-:W-:Y:S01]  /*178b0*/  SEL R30, RZ, 0x1, P1 ;  /* 0x00000001ff1e7807 */ /* 0x000fe20000800000 */
        /* <DEDUP_REMOVED lines=8> */
[----:B------:R-:W-:Y:S01]  /*17940*/  IMAD.WIDE.U32.X R22, R26, R42, R66, P4 ;  /* 0x0000002a1a167225 */ /* 0x000fe200020e0442 */
[----:B------:R-:W-:Y:S02]  /*17950*/  SEL R77, RZ, 0x1, P6 ;  /* 0x00000001ff4d7807 */ /* 0x000fe40003000000 */
[----:B------:R-:W-:Y:S01]  /*17960*/  SEL R64, RZ, 0x1, P0 ;  /* 0x00000001ff407807 */ /* 0x000fe20000000000 */
[----:B------:R-:W-:Y:S01]  /*17970*/  IMAD R65, R40, R34, RZ ;  /* 0x0000002228417224 */ /* 0x000fe200078e02ff */
[----:B------:R-:W-:Y:S01]  /*17980*/  SEL R31, RZ, 0x1, P1 ;  /* 0x00000001ff1f7807 */ /* 0x000fe20000800000 */
[----:B------:R-:W-:Y:S01]  /*17990*/  IMAD.WIDE.U32 R66, R34, R41, RZ ;  /* 0x0000002922427225 */ /* 0x000fe200078e00ff */
[----:B------:R-:W-:-:S02]  /*179a0*/  IADD3 R77, P0, P5, R77, R28, R30 ;  /* 0x0000001c4d4d7210 */ /* 0x000fc40007d1e01e */
[----:B------:R-:W-:Y:S01]  /*179b0*/  IADD3 R22, P1, P4, R31, R22, R64 ;  /* 0x000000161f167210 */ /* 0x000fe20007c3e040 */
[C---:B------:R-:W-:Y:S01]  /*179c0*/  IMAD.WIDE.U32 R30, R88.reuse, R41, RZ ;  /* 0x00000029581e7225 */ /* 0x040fe200078e00ff */
[----:B------:R-:W-:Y:S02]  /*179d0*/  IADD3.X R70, PT, PT, RZ, R29, RZ, P0, P5 ;  /* 0x0000001dff467210 */ /* 0x000fe400007ea4ff */
[----:B------:R-:W-:Y:S01]  /*179e0*/  IADD3.X R23, PT, PT, RZ, R23, RZ, P1, P4 ;  /* 0x00000017ff177210 */ /* 0x000fe20000fe84ff */
[----:B------:R-:W-:-:S04]  /*179f0*/  IMAD.WIDE.U32 R28, R88, R43, RZ ;  /* 0x0000002b581c7225 */ /* 0x000fc800078e00ff */
[-C--:B------:R-:W-:Y:S02]  /*17a00*/  IMAD R71, R88, R41.reuse, R65 ;  /* 0x0000002958477224 */ /* 0x080fe400078e0241 */
[----:B------:R-:W-:-:S04]  /*17a10*/  IMAD.WIDE.U32 R64, R34, R41, R24 ;  /* 0x0000002922407225 */ /* 0x000fc800078e0018 */
[----:B------:R-:W-:Y:S01]  /*17a20*/  IMAD.WIDE.U32 R30, P0, R34, R40, R30 ;  /* 0x00000028221e7225 */ /* 0x000fe2000780001e */
[----:B------:R-:W-:-:S03]  /*17a30*/  IADD3 R77, P1, PT, R77, R64, RZ ;  /* 0x000000404d4d7210 */ /* 0x000fc60007f3e0ff */
[----:B------:R-:W-:Y:S01]  /*17a40*/  IMAD.WIDE.U32 R28, P5, R34, R42, R28 ;  /* 0x0000002a221c7225 */ /* 0x000fe200078a001c */
[----:B------:R-:W-:-:S03]  /*17a50*/  IADD3 RZ, P6, PT, R67, R30, RZ ;  /* 0x0000001e43ff7210 */ /* 0x000fc60007fde0ff */
[----:B------:R-:W-:Y:S01]  /*17a60*/  IMAD.IADD R65, R65, 0x1, R71 ;  /* 0x0000000141417824 */ /* 0x000fe200078e0247 */
[----:B------:R-:W-:Y:S01]  /*17a70*/  IADD3 RZ, P4, PT, R69, R28, RZ ;  /* 0x0000001c45ff7210 */ /* 0x000fe20007f9e0ff */
[----:B------:R-:W-:Y:S01]  /*17a80*/  IMAD.X R69, RZ, RZ, RZ, P0 ;  /* 0x000000ffff457224 */ /* 0x000fe200000e06ff */
[----:B------:R-:W-:Y:S01]  /*17a90*/  ISETP.GE.U32.AND P0, PT, R77, R64, PT ;  /* 0x000000404d00720c */ /* 0x000fe20003f06070 */
[----:B------:R-:W-:Y:S01]  /*17aa0*/  IMAD.X R73, R65, 0x1, R70, P1 ;  /* 0x0000000141497824 */ /* 0x000fe200008e0646 */
[----:B------:R-:W-:Y:S01]  /*17ab0*/  ISETP.GE.U32.AND P1, PT, R64, R24, PT ;  /* 0x000000184000720c */ /* 0x000fe20003f26070 */
[----:B------:R-:W-:-:S03]  /*17ac0*/  IMAD.WIDE.U32 R66, R11, 0x3d1, RZ ;  /* 0x000003d10b427825 */ /* 0x000fc600078e00ff */
[----:B------:R-:W-:Y:S01]  /*17ad0*/  ISETP.GE.U32.AND.EX P1, PT, R65, R25, PT, P1 ;  /* 0x000000194100720c */ /* 0x000fe20003f26110 */
[----:B------:R-:W-:Y:S01]  /*17ae0*/  IMAD.MOV.U32 R68, RZ, RZ, R31 ;  /* 0x000000ffff447224 */ /* 0x000fe200078e001f */
[----:B------:R-:W-:Y:S01]  /*17af0*/  ISETP.GE.U32.AND.EX P0, PT, R73, R65, PT, P0 ;  /* 0x000000414900720c */ /* 0x000fe20003f06100 */
[----:B------:R-:W-:Y:S01]  /*17b00*/  IMAD.WIDE.U32 R64, R75, 0x3d1, RZ ;  /* 0x000003d14b407825 */ /* 0x000fe200078e00ff */
[----:B------:R-:W-:Y:S02]  /*17b10*/  SEL R70, RZ, 0x1, P1 ;  /* 0x00000001ff467807 */ /* 0x000fe40000800000 */
[----:B------:R-:W-:Y:S01]  /*17b20*/  SEL R91, RZ, 0x1, P0 ;  /* 0x00000001ff5b7807 */ /* 0x000fe20000000000 */
[----:B------:R-:W-:-:S04]  /*17b30*/  IMAD.WIDE.U32.X R24, R88, R40, R68, P6 ;  /* 0x0000002858187225 */ /* 0x000fc800030e0444 */
[----:B------:R-:W-:-:S04]  /*17b40*/  IMAD.WIDE.U32 R66, P6, RZ, R75, R66 ;  /* 0x0000004bff427225 */ /* 0x000fc800078c0042 */
[----:B------:R-:W-:Y:S01]  /*17b50*/  IMAD.X R31, RZ, RZ, RZ, P5 ;  /* 0x000000ffff1f7224 */ /* 0x000fe200028e06ff */
[----:B------:R-:W-:Y:S01]  /*17b60*/  IADD3 R68, P5, PT, RZ, R64, RZ ;  /* 0x00000040ff447210 */ /* 0x000fe20007fbe0ff */
[----:B------:R-:W-:Y:S01]  /*17b70*/  IMAD.MOV.U32 R30, RZ, RZ, R29 ;  /* 0x000000ffff1e7224 */ /* 0x000fe200078e001d */
[----:B------:R-:W-:Y:S01]  /*17b80*/  IADD3 R28, P1, PT, R65, R66, RZ ;  /* 0x00000042411c7210 */ /* 0x000fe20007f3e0ff */
[----:B------:R-:W-:Y:S01]  /*17b90*/  IMAD.X R65, RZ, RZ, RZ, P6 ;  /* 0x000000ffff417224 */ /* 0x000fe200030e06ff */
[----:B------:R-:W-:Y:S01]  /*17ba0*/  ISETP.GE.U32.AND P0, PT, R68, R64, PT ;  /* 0x000000404400720c */ /* 0x000fe20003f06070 */
[----:B------:R-:W-:Y:S02]  /*17bb0*/  IMAD.MOV.U32 R64, RZ, RZ, R67 ;  /* 0x000000ffff407224 */ /* 0x000fe400078e0043 */
[----:B------:R-:W-:Y:S01]  /*17bc0*/  IMAD.X R69, R28, 0x1, R75, P5 ;  /* 0x000000011c457824 */ /* 0x000fe200028e064b */
[----:B------:R-:W-:Y:S01]  /*17bd0*/  IADD3 R91, P5, P6, R91, R24, R70 ;  /* 0x000000185b5b7210 */ /* 0x000fe20007ebe046 */
[----:B------:R-:W-:-:S02]  /*17be0*/  IMAD R24, R42, R34, RZ ;  /* 0x000000222a187224 */ /* 0x000fc400078e02ff */
[----:B------:R-:W-:Y:S01]  /*17bf0*/  IMAD.WIDE.U32.X R64, RZ, R11, R64, P1 ;  /* 0x0000000bff407225 */ /* 0x000fe200008e0440 */
[----:B------:R-:W-:Y:S02]  /*17c00*/  ISETP.GE.U32.AND.EX P0, PT, R69, R28, PT, P0 ;  /* 0x0000001c4500720c */ /* 0x000fe40003f06100 */
[----:B------:R-:W-:Y:S01]  /*17c10*/  IADD3.X R75, PT, PT, RZ, R25, RZ, P5, P6 ;  /* 0x00000019ff4b7210 */ /* 0x000fe20002fec4ff */
[----:B------:R-:W-:-:S04]  /*17c20*/  IMAD.WIDE.U32 R28, R73, 0x3d1, RZ ;  /* 0x000003d1491c7825 */ /* 0x000fc800078e00ff */
[-C--:B------:R-:W-:Y:S02]  /*17c30*/  IMAD R71, R88, R43.reuse, R24 ;  /* 0x0000002b58477224 */ /* 0x080fe400078e0218 */
[----:B------:R-:W-:-:S04]  /*17c40*/  IMAD.WIDE.U32 R24, R34, R43, R22 ;  /* 0x0000002b22187225 */ /* 0x000fc800078e0016 */
[----:B------:R-:W-:Y:S01]  /*17c50*/  IMAD.WIDE.U32 R66, R77, 0x3d1, RZ ;  /* 0x000003d14d427825 */ /* 0x000fe200078e00ff */
[----:B------:R-:W-:Y:S02]  /*17c60*/  IADD3 R91, P1, PT, R91, R24, RZ ;  /* 0x000000185b5b7210 */ /* 0x000fe40007f3e0ff */
[----:B------:R-:W-:Y:S01]  /*17c70*/  ISETP.GE.U32.AND P6, PT, R24, R22, PT ;  /* 0x000000161800720c */ /* 0x000fe20003fc6070 */
[----:B------:R-:W-:-:S04]  /*17c80*/  IMAD.WIDE.U32 R28, P5, RZ, R77, R28 ;  /* 0x0000004dff1c7225 */ /* 0x000fc800078a001c */
[----:B------:R-:W-:Y:S02]  /*17c90*/  IMAD.IADD R74, R25, 0x1, R71 ;  /* 0x00000001194a7824 */ /* 0x000fe400078e0247 */
[----:B------:R-:W-:Y:S01]  /*17ca0*/  IMAD.WIDE.U32.X R30, R88, R42, R30, P4 ;  /* 0x0000002a581e7225 */ /* 0x000fe200020e041e */
[----:B------:R-:W-:Y:S02]  /*17cb0*/  IADD3 R25, P4, PT, R64, R66, RZ ;  /* 0x0000004240197210 */ /* 0x000fe40007f9e0ff */
[C---:B------:R-:W-:Y:S01]  /*17cc0*/  ISETP.GE.U32.AND.EX P6, PT, R74.reuse, R23, PT, P6 ;  /* 0x000000174a00720c */ /* 0x040fe20003fc6160 */
[----:B------:R-:W-:Y:S01]  /*17cd0*/  IMAD.X R71, RZ, RZ, RZ, P5 ;  /* 0x000000ffff477224 */ /* 0x000fe200028e06ff */
[----:B------:R-:W-:Y:S01]  /*17ce0*/  IADD3 R79, P5, PT, R67, R28, RZ ;  /* 0x0000001c434f7210 */ /* 0x000fe20007fbe0ff */
[----:B------:R-:W-:Y:S01]  /*17cf0*/  IMAD.MOV.U32 R70, RZ, RZ, R29 ;  /* 0x000000ffff467224 */ /* 0x000fe200078e001d */
[----:B------:R-:W-:Y:S01]  /*17d00*/  SEL R67, RZ, 0x1, P0 ;  /* 0x00000001ff437807 */ /* 0x000fe20000000000 */
[----:B------:R-:W-:Y:S01]  /*17d10*/  IMAD.X R75, R74, 0x1, R75, P1 ;  /* 0x000000014a4b7824 */ /* 0x000fe200008e064b */
[----:B------:R-:W-:Y:S01]  /*17d20*/  ISETP.GE.U32.AND P1, PT, R25, R66, PT ;  /* 0x000000421900720c */ /* 0x000fe20003f26070 */
[----:B------:R-:W-:Y:S01]  /*17d30*/  IMAD.X R72, R79, 0x1, R65, P4 ;  /* 0x000000014f487824 */ /* 0x000fe200020e0641 */
[----:B------:R-:W-:Y:S01]  /*17d40*/  ISETP.GE.U32.AND P4, PT, R91, R24, PT ;  /* 0x000000185b00720c */ /* 0x000fe20003f86070 */
[----:B------:R-:W-:Y:S01]  /*17d50*/  IMAD.WIDE.U32.X R22, RZ, R73, R70, P5 ;  /* 0x00000049ff167225 */ /* 0x000fe200028e0446 */
[----:B------:R-:W-:-:S02]  /*17d60*/  IADD3 R28, P5, PT, R25, R11, RZ ;  /* 0x0000000b191c7210 */ /* 0x000fc40007fbe0ff */
[----:B------:R-:W-:Y:S01]  /*17d70*/  SEL R24, RZ, 0x1, P6 ;  /* 0x00000001ff187807 */ /* 0x000fe20003000000 */
[C---:B------:R-:W-:Y:S01]  /*17d80*/  IMAD.WIDE.U32 R64, R75.reuse, 0x3d1, RZ ;  /* 0x000003d14b407825 */ /* 0x040fe200078e00ff */
[----:B------:R-:W-:Y:S02]  /*17d90*/  ISETP.GE.U32.AND.EX P6, PT, R75, R74, PT, P4 ;  /* 0x0000004a4b00720c */ /* 0x000fe40003fc6140 */
[----:B------:R-:W-:Y:S01]  /*17da0*/  IADD3 R67, P4, PT, R28, R67, RZ ;  /* 0x000000431c437210 */ /* 0x000fe20007f9e0ff */
[C---:B------:R-:W-:Y:S01]  /*17db0*/  IMAD.X R77, R72.reuse, 0x1, R77, P5 ;  /* 0x00000001484d7824 */ /* 0x040fe200028e064d */
[----:B------:R-:W-:Y:S01]  /*17dc0*/  ISETP.GE.U32.AND.EX P1, PT, R72, R79, PT, P1 ;  /* 0x0000004f4800720c */ /* 0x000fe20003f26110 */
[----:B------:R-:W-:Y:S01]  /*17dd0*/  IMAD.WIDE.U32 R64, P5, RZ, R91, R64 ;  /* 0x0000005bff407225 */ /* 0x000fe200078a0040 */
[----:B------:R-:W-:Y:S02]  /*17de0*/  SEL R79, RZ, 0x1, P6 ;  /* 0x00000001ff4f7807 */ /* 0x000fe40003000000 */
[----:B------:R-:W-:Y:S01]  /*17df0*/  ISETP.GE.U32.AND P6, PT, R67, R28, PT ;  /* 0x0000001c4300720c */ /* 0x000fe20003fc6070 */
[----:B------:R-:W-:Y:S01]  /*17e00*/  IMAD.X R66, RZ, RZ, R77, P4 ;  /* 0x000000ffff427224 */ /* 0x000fe200020e064d */
[----:B------:R-:W-:Y:S01]  /*17e10*/  ISETP.LT.U32.AND P0, PT, R28, R25, PT ;  /* 0x000000191c00720c */ /* 0x000fe20003f01070 */
[----:B------:R-:W-:Y:S01]  /*17e20*/  IMAD.WIDE.U32 R28, R91, 0x3d1, RZ ;  /* 0x000003d15b1c7825 */ /* 0x000fe200078e00ff */
[----:B------:R-:W-:-:S02]  /*17e30*/  SEL R11, RZ, 0x1, P1 ;  /* 0x00000001ff0b7807 */ /* 0x000fc40000800000 */
[----:B------:R-:W-:Y:S01]  /*17e40*/  IADD3 R79, P1, P4, R79, R30, R24 ;  /* 0x0000001e4f4f7210 */ /* 0x000fe20007c3e018 */
[----:B------:R-:W-:Y:S01]  /*17e50*/  IMAD.X R25, RZ, RZ, RZ, P5 ;  /* 0x000000ffff197224 */ /* 0x000fe200028e06ff */
[----:B------:R-:W-:Y:S01]  /*17e60*/  ISETP.GE.U32.AND.EX P6, PT, R66, R77, PT, P6 ;  /* 0x0000004d4200720c */ /* 0x000fe20003fc6160 */
[----:B------:R-:W-:Y:S01]  /*17e70*/  IMAD.MOV.U32 R24, RZ, RZ, R65 ;  /* 0x000000ffff187224 */ /* 0x000fe200078e0041 */
[----:B------:R-:W-:Y:S01]  /*17e80*/  IADD3.X R81, PT, PT, RZ, R31, RZ, P1, P4 ;  /* 0x0000001fff517210 */ /* 0x000fe20000fe84ff */
[----:B------:R-:W-:Y:S01]  /*17e90*/  IMAD R70, R36, R89, RZ ;  /* 0x0000005924467224 */ /* 0x000fe200078e02ff */
[----:B------:R-:W-:Y:S02]  /*17ea0*/  IADD3 R31, P4, P1, R28, R22, R11 ;  /* 0x000000161c1f7210 */ /* 0x000fe4000799e00b */
[----:B------:R-:W-:Y:S02]  /*17eb0*/  ISETP.LT.U32.OR.EX P0, PT, R77, R72, !P6, P0 ;  /* 0x000000484d00720c */ /* 0x000fe40007701500 */
[----:B------:R-:W-:-:S02]  /*17ec0*/  IADD3 R30, P6, PT, R29, R64, RZ ;  /* 0x000000401d1e7210 */ /* 0x000fc40007fde0ff */
        /* <DEDUP_REMOVED lines=11> */
[----:B------:R-:W-:-:S03]  /*17f80*/  IMAD.WIDE.U32.X R30, RZ, R75, R24, P6 ;  /* 0x0000004bff1e7225 */ /* 0x000fc600030e0418 */
[----:B------:R-:W-:Y:S01]  /*17f90*/  ISETP.GE.U32.AND.EX P5, PT, R71, R64, PT, P5 ;  /* 0x000000404700720c */ /* 0x000fe20003fa6150 */
[----:B------:R-:W-:-:S04]  /*17fa0*/  IMAD.WIDE.U32 R22, R79, 0x3d1, RZ ;  /* 0x000003d14f167825 */ /* 0x000fc800078e00ff */
[----:B------:R-:W-:Y:S01]  /*17fb0*/  IMAD.WIDE.U32 R24, P4, RZ, R79, R28 ;  /* 0x0000004fff187225 */ /* 0x000fe2000788001c */
[----:B------:R-:W-:Y:S02]  /*17fc0*/  SEL R29, RZ, 0x1, P0 ;  /* 0x00000001ff1d7807 */ /* 0x000fe40000000000 */
[----:B------:R-:W-:Y:S02]  /*17fd0*/  ISETP.LT.U32.OR.EX P0, PT, R64, R73, !P5, P1 ;  /* 0x000000494000720c */ /* 0x000fe40006f01510 */
[----:B------:R-:W-:Y:S02]  /*17fe0*/  IADD3 R29, P1, P6, R22, R30, R29 ;  /* 0x0000001e161d7210 */ /* 0x000fe40007e3e01d */
[----:B------:R-:W-:Y:S01]  /*17ff0*/  IADD3 R73, P5, PT, R23, R24, RZ ;  /* 0x0000001817497210 */ /* 0x000fe20007fbe0ff */
[----:B------:R-:W-:Y:S01]  /*18000*/  IMAD.X R23, RZ, RZ, RZ, P4 ;  /* 0x000000ffff177224 */ /* 0x000fe200020e06ff */
[----:B------:R-:W-:Y:S02]  /*18010*/  SEL R11, RZ, 0x1, !P0 ;  /* 0x00000001ff0b7807 */ /* 0x000fe40004000000 */
[----:B------:R-:W-:-:S02]  /*18020*/  IADD3 R24, P0, PT, R29, R75, RZ ;  /* 0x0000004b1d187210 */ /* 0x000fc40007f1e0ff */
        /* <DEDUP_REMOVED lines=73> */
.L_x_763:
[----:B------:R-:W-:Y:S01]  /*184c0*/  IMAD.WIDE.U32 R22, R89, R37, R68 ;  /* 0x0000002559167225 */ /* 0x000fe200078e0044 */
[----:B------:R-:W-:-:S03]  /*184d0*/  IADD3 R24, P1, PT, R67, R8, RZ ;  /* 0x0000000843187210 */ /* 0x000fc60007f3e0ff */
        /* <DEDUP_REMOVED lines=56> */
.L_x_764:
        /* <DEDUP_REMOVED lines=22> */
[C---:B------:R-:W-:Y:S02]  /*189c0*/  IADD3 R7, P5, PT, R4.reuse, -UR30, RZ ;  /* 0x8000001e04077c10 */ /* 0x040fe4000ffbe0ff */
        /* <DEDUP_REMOVED lines=13> */
[----:B------:R-:W-:Y:S01]  /*18aa0*/  SEL R6, RZ, 0xffffffff, !P1 ;  /* 0xffffffffff067807 */ /* 0x000fe20004800000 */
[----:B------:R-:W-:Y:S01]  /*18ab0*/  IMAD.MOV.U32 R8, RZ, RZ, R32 ;  /* 0x000000ffff087224 */ /* 0x000fe200078e0020 */
[----:B------:R-:W-:Y:S01]  /*18ac0*/  ISETP.GT.U32.AND.EX P0, PT, R30, UR31, PT, P0 ;  /* 0x0000001f1e007c0c */ /* 0x000fe2000bf04100 */
[----:B------:R-:W-:Y:S01]  /*18ad0*/  IMAD.X R71, R4, 0x1, R71, P5 ;  /* 0x0000000104477824 */ /* 0x000fe200028e0647 */
[----:B------:R-:W-:Y:S01]  /*18ae0*/  ISETP.NE.U32.AND P1, PT, R64, RZ, PT ;  /* 0x000000ff4000720c */ /* 0x000fe20003f25070 */
[----:B------:R-:W-:Y:S01]  /*18af0*/  IMAD.MOV.U32 R4, RZ, RZ, R5 ;  /* 0x000000ffff047224 */ /* 0x000fe200078e0005 */
[----:B------:R-:W-:Y:S01]  /*18b00*/  IADD3 R65, P4, PT, R3, -R22, RZ ;  /* 0x8000001603417210 */ /* 0x000fe20007f9e0ff */
[----:B------:R-:W-:Y:S01]  /*18b10*/  IMAD.MOV.U32 R5, RZ, RZ, R30 ;  /* 0x000000ffff057224 */ /* 0x000fe200078e001e */
        /* <DEDUP_REMOVED lines=25> */
.L_x_766:
        /* <DEDUP_REMOVED lines=60> */
.L_x_767:
        /* <DEDUP_REMOVED lines=29> */
.L_x_765:
[----:B------:R-:W-:Y:S02]  /*19240*/  UIADD3 UR32, UP1, UPT, UR22, 0x1, URZ ;  /* 0x0000000116207890 */ /* 0x000fe4000ff3e0ff */
[----:B------:R-:W-:Y:S02]  /*19250*/  UISETP.NE.U32.AND UP0, UPT, UR5, URZ, UPT ;  /* 0x000000ff0500728c */ /* 0x000fe4000bf05070 */
[----:B------:R-:W-:Y:S02]  /*19260*/  UIADD3.X UR9, UPT, UPT, URZ, UR38, URZ, UP1, !UPT ;  /* 0x00000026ff097290 */ /* 0x000fe40008ffe4ff */
[----:B------:R-:W-:Y:S02]  /*19270*/  UISETP.NE.U32.AND UP1, UPT, UR32, URZ, UPT ;  /* 0x000000ff2000728c */ /* 0x000fe4000bf25070 */
[----:B------:R-:W-:Y:S02]  /*19280*/  UISETP.NE.AND.EX UP0, UPT, UR7, URZ, UPT, UP0 ;  /* 0x000000ff0700728c */ /* 0x000fe4000bf05300 */
[----:B------:R-:W-:-:S02]  /*19290*/  UISETP.NE.AND.EX UP1, UPT, UR9, URZ, UPT, UP1 ;  /* 0x000000ff0900728c */ /* 0x000fc4000bf25310 */
[----:B------:R-:W-:Y:S02]  /*192a0*/  USEL UR6, UR39, URZ, UP0 ;  /* 0x000000ff27067287 */ /* 0x000fe40008000000 */
[----:B------:R-:W-:Y:S02]  /*192b0*/  USEL UR11, URZ, 0x1, UP1 ;  /* 0x00000001ff0b7887 */ /* 0x000fe40008800000 */
[----:B------:R-:W-:Y:S02]  /*192c0*/  USEL UR10, UR40, URZ, UP0 ;  /* 0x000000ff280a7287 */ /* 0x000fe40008000000 */
[----:B------:R-:W-:Y:S02]  /*192d0*/  UIADD3 UR11, UP1, UPT, UR11, UR6, URZ ;  /* 0x000000060b0b7290 */ /* 0x000fe4000ff3e0ff */
[----:B------:R-:W-:Y:S02]  /*192e0*/  UISETP.GE.U32.AND UP2, UPT, UR8, URZ, UPT ;  /* 0x000000ff0800728c */ /* 0x000fe4000bf46070 */
[----:B------:R-:W-:-:S02]  /*192f0*/  UIADD3.X UR15, UPT, UPT, URZ, UR10, URZ, UP1, !UPT ;  /* 0x0000000aff0f7290 */ /* 0x000fc40008ffe4ff */
[----:B------:R-:W-:Y:S02]  /*19300*/  UISETP.GE.U32.AND UP1, UPT, UR11, UR6, UPT ;  /* 0x000000060b00728c */ /* 0x000fe4000bf26070 */
[----:B------:R-:W-:Y:S02]  /*19310*/  USEL UR13, UR8, URZ, UP0 ;  /* 0x000000ff080d7287 */ /* 0x000fe40008000000 */
[----:B------:R-:W-:Y:S02]  /*19320*/  UISETP.GE.U32.AND.EX UP1, UPT, UR15, UR10, UPT, UP1 ;  /* 0x0000000a0f00728c */ /* 0x000fe4000bf26110 */
[----:B------:R-:W-:Y:S02]  /*19330*/  USEL UR33, UR42, URZ, UP0 ;  /* 0x000000ff2a217287 */ /* 0x000fe40008000000 */
[----:B------:R-:W-:Y:S02]  /*19340*/  USEL UR14, URZ, 0x1, UP1 ;  /* 0x00000001ff0e7887 */ /* 0x000fe40008800000 */
[----:B------:R-:W-:-:S02]  /*19350*/  UISETP.GE.U32.AND.EX UP1, UPT, UR42, URZ, UPT, UP2 ;  /* 0x000000ff2a00728c */ /* 0x000fc4000bf26120 */
[----:B------:R-:W-:Y:S02]  /*19360*/  UIADD3 UR14, UP2, UPT, UR14, UR13, URZ ;  /* 0x0000000d0e0e7290 */ /* 0x000fe4000ff5e0ff */
[----:B------:R-:W-:Y:S02]  /*19370*/  USEL UR12, URZ, 0x1, UP1 ;  /* 0x00000001ff0c7887 */ /* 0x000fe40008800000 */
[----:B------:R-:W-:Y:S02]  /*19380*/  UIADD3.X UR10, UPT, UPT, URZ, UR33, URZ, UP2, !UPT ;  /* 0x00000021ff0a7290 */ /* 0x000fe400097fe4ff */
[----:B------:R-:W-:Y:S01]  /*19390*/  UISETP.GE.U32.AND UP1, UPT, UR14, UR13, UPT ;  /* 0x0000000d0e00728c */ /* 0x000fe2000bf26070 */
[----:B------:R-:W-:Y:S02]  /*193a0*/  UMOV UR6, URZ ;  /* 0x000000ff00067c82 */ /* 0x000fe40008000000 */
[----:B------:R-:W-:Y:S02]  /*193b0*/  UIADD3 UR12, UP2, UPT, UR12, UR6, URZ ;  /* 0x000000060c0c7290 */ /* 0x000fe4000ff5e0ff */
[----:B------:R-:W-:-:S02]  /*193c0*/  UISETP.GE.U32.AND.EX UP1, UPT, UR10, UR33, UPT, UP1 ;  /* 0x000000210a00728c */ /* 0x000fc4000bf26110 */
[----:B------:R-:W-:Y:S02]  /*193d0*/  UIADD3.X UR33, UPT, UPT, URZ, UR35, URZ, UP2, !UPT ;  /* 0x00000023ff217290 */ /* 0x000fe400097fe4ff */
[----:B------:R-:W-:Y:S02]  /*193e0*/  USEL UR13, UR12, UR6, UP0 ;  /* 0x000000060c0d7287 */ /* 0x000fe40008000000 */
[----:B------:R-:W-:Y:S02]  /*193f0*/  USEL UR34, URZ, 0x1, UP1 ;  /* 0x00000001ff227887 */ /* 0x000fe40008800000 */
[----:B------:R-:W-:Y:S02]  /*19400*/  UISETP.LT.U32.AND UP1, UPT, UR12, UR6, UPT ;  /* 0x000000060c00728c */ /* 0x000fe4000bf21070 */
[----:B------:R-:W-:Y:S02]  /*19410*/  USEL UR12, UR33, UR35, UP0 ;  /* 0x00000023210c7287 */ /* 0x000fe40008000000 */
[----:B------:R-:W-:-:S02]  /*19420*/  UIADD3 UR34, UP2, UPT, UR34, UR13, URZ ;  /* 0x0000000d22227290 */ /* 0x000fc4000ff5e0ff */
[----:B------:R-:W-:Y:S02]  /*19430*/  UISETP.LT.U32.AND.EX UP0, UPT, UR33, UR35, UP0, UP1 ;  /* 0x000000232100728c */ /* 0x000fe40008701110 */
[----:B------:R-:W-:Y:S02]  /*19440*/  UIADD3.X UR6, UPT, UPT, URZ, UR12, URZ, UP2, !UPT ;  /* 0x0000000cff067290 */ /* 0x000fe400097fe4ff */
[----:B------:R-:W-:Y:S02]  /*19450*/  UISETP.LT.U32.AND UP1, UPT, UR34, UR13, UPT ;  /* 0x0000000d2200728c */ /* 0x000fe4000bf21070 */
[----:B------:R-:W-:Y:S02]  /*19460*/  UISETP.GT.U32.AND UP3, UPT, UR34, UR30, UPT ;  /* 0x0000001e2200728c */ /* 0x000fe4000bf64070 */
[----:B------:R-:W-:Y:S02]  /*19470*/  UISETP.LT.U32.OR.EX UP1, UPT, UR6, UR12, UP0, UP1 ;  /* 0x0000000c0600728c */ /* 0x000fe40008721510 */
[----:B------:R-:W-:-:S02]  /*19480*/  UISETP.GE.U32.AND UP2, UPT, UR34, UR13, UPT ;  /* 0x0000000d2200728c */ /* 0x000fc4000bf46070 */
[----:B------:R-:W-:Y:S02]  /*19490*/  UISETP.GT.U32.OR.EX UP1, UPT, UR6, UR31, UP1, UP3 ;  /* 0x0000001f0600728c */ /* 0x000fe40008f24530 */
[----:B------:R-:W-:Y:S02]  /*194a0*/  UISETP.GE.U32.AND.EX UP2, UPT, UR6, UR12, UPT, UP2 ;  /* 0x0000000c0600728c */ /* 0x000fe4000bf46120 */
[----:B------:R-:W-:Y:S02]  /*194b0*/  USEL UR37, URZ, 0x1, !UP0 ;  /* 0x00000001ff257887 */ /* 0x000fe4000c000000 */
[----:B------:R-:W-:-:S03]  /*194c0*/  USEL UR36, URZ, 0x1, UP2 ;  /* 0x00000001ff247887 */ /* 0x000fc60009000000 */
[----:B------:R-:W-:Y:S09]  /*194d0*/  BRA.U UP1, `(.L_x_768) ;  /* 0x0000000101407547 */ /* 0x000ff2000b800000 */
[----:B------:R-:W-:-:S04]  /*194e0*/  UISETP.GE.U32.AND UP0, UPT, UR34, UR30, UPT ;  /* 0x0000001e2200728c */ /* 0x000fc8000bf06070 */
[----:B------:R-:W-:-:S09]  /*194f0*/  UISETP.GE.U32.AND.EX UP0, UPT, UR6, UR31, UPT, UP0 ;  /* 0x0000001f0600728c */ /* 0x000fd2000bf06100 */
[----:B------:R-:W-:Y:S05]  /*19500*/  BRA.U !UP0, `(.L_x_769) ;  /* 0x0000000908c87547 */ /* 0x000fea000b800000 */
[----:B0-----:R-:W-:-:S04]  /*19510*/  UISETP.GT.U32.AND UP0, UPT, UR14, UR24, UPT ;  /* 0x000000180e00728c */ /* 0x001fc8000bf04070 */
[----:B------:R-:W-:-:S09]  /*19520*/  UISETP.GT.U32.AND.EX UP0, UPT, UR10, UR25, UPT, UP0 ;  /* 0x000000190a00728c */ /* 0x000fd2000bf04100 */
[----:B------:R-:W-:Y:S05]  /*19530*/  BRA.U UP0, `(.L_x_768) ;  /* 0x0000000100287547 */ /* 0x000fea000b800000 */
[----:B----4-:R-:W-:Y:S02]  /*19540*/  UISETP.GE.U32.AND UP0, UPT, UR32, UR16, UPT ;  /* 0x000000102000728c */ /* 0x010fe4000bf06070 */
[----:B------:R-:W-:Y:S02]  /*19550*/  UISETP.LT.U32.AND UP3, UPT, UR11, UR18, UPT ;  /* 0x000000120b00728c */ /* 0x000fe4000bf61070 */
[----:B------:R-:W-:Y:S02]  /*19560*/  UISETP.GE.U32.AND UP1, UPT, UR14, UR24, UPT ;  /* 0x000000180e00728c */ /* 0x000fe4000bf26070 */
[----:B------:R-:W-:Y:S02]  /*19570*/  UISETP.GT.U32.AND UP2, UPT, UR11, UR18, UPT ;  /* 0x000000120b00728c */ /* 0x000fe4000bf44070 */
[----:B------:R-:W-:Y:S02]  /*19580*/  UISETP.GE.U32.AND.EX UP0, UPT, UR9, UR17, UPT, UP0 ;  /* 0x000000110900728c */ /* 0x000fe4000bf06100 */
[----:B------:R-:W-:-:S02]  /*19590*/  UISETP.GE.U32.AND.EX UP1, UPT, UR10, UR25, UPT, UP1 ;  /* 0x000000190a00728c */ /* 0x000fc4000bf26110 */
[----:B------:R-:W-:Y:S02]  /*195a0*/  UISETP.GT.U32.AND.EX UP2, UPT, UR15, UR19, UPT, UP2 ;  /* 0x000000130f00728c */ /* 0x000fe4000bf44120 */
[----:B------:R-:W-:-:S04]  /*195b0*/  UISETP.LT.U32.OR.EX UP0, UPT, UR15, UR19, !UP0, UP3 ;  /* 0x000000130f00728c */ /* 0x000fc8000c701530 */
[----:B------:R-:W-:-:S09]  /*195c0*/  UPLOP3.LUT UP0, UPT, UP1, UP2, UP0, 0x2f, 0x0 ;  /* 0x000000000000789c */ /* 0x000fd20000f04507 */
[----:B------:R-:W-:Y:S05]  /*195d0*/  BRA.U UP0, `(.L_x_769) ;  /* 0x0000000900947547 */ /* 0x000fea000b800000 */
.L_x_768:
[----:B----4-:R-:W-:Y:S02]  /*195e0*/  UISETP.GE.U32.AND UP0, UPT, UR32, UR16, UPT ;  /* 0x000000102000728c */ /* 0x010fe4000bf06070 */
[----:B------:R-:W-:Y:S02]  /*195f0*/  UIADD3 UR33, UP1, UPT, UR11, -UR18, URZ ;  /* 0x800000120b217290 */ /* 0x000fe4000ff3e0ff */
[----:B------:R-:W-:Y:S02]  /*19600*/  UISETP.GE.U32.AND.EX UP0, UPT, UR9, UR17, UPT, UP0 ;  /* 0x000000110900728c */ /* 0x000fe4000bf06100 */
[----:B------:R-:W-:Y:S02]  /*19610*/  UIADD3.X UR13, UPT, UPT, UR15, ~UR19, URZ, UP1, !UPT ;  /* 0x800000130f0d7290 */ /* 0x000fe40008ffe4ff */
[----:B------:R-:W-:Y:S02]  /*19620*/  USEL UR12, URZ, 0x1, UP0 ;  /* 0x00000001ff0c7887 */ /* 0x000fe40008000000 */
[----:B------:R-:W-:-:S02]  /*19630*/  UISETP.LT.U32.AND UP1, UPT, UR11, UR18, UPT ;  /* 0x000000120b00728c */ /* 0x000fc4000bf21070 */
[----:B------:R-:W-:Y:S02]  /*19640*/  UISETP.GE.U32.AND UP2, UPT, UR33, UR12, UPT ;  /* 0x0000000c2100728c */ /* 0x000fe4000bf46070 */
[----:B------:R-:W-:Y:S02]  /*19650*/  UIADD3 UR41, UP4, UPT, UR32, -UR16, URZ ;  /* 0x8000001020297290 */ /* 0x000fe4000ff9e0ff */
[----:B------:R-:W-:Y:S02]  /*19660*/  UISETP.GE.U32.AND.EX UP2, UPT, UR13, URZ, UPT, UP2 ;  /* 0x000000ff0d00728c */ /* 0x000fe4000bf46120 */
[----:B0-----:R-:W-:Y:S02]  /*19670*/  UISETP.LT.U32.AND UP3, UPT, UR14, UR24, UPT ;  /* 0x000000180e00728c */ /* 0x001fe4000bf61070 */
[----:B------:R-:W-:Y:S02]  /*19680*/  UISETP.LT.U32.OR.EX UP2, UPT, UR15, UR19, !UP2, UP1 ;  /* 0x000000130f00728c */ /* 0x000fe4000d741510 */
[----:B------:R-:W-:-:S02]  /*19690*/  UIADD3 UR15, UP1, UPT, UR14, -UR24, URZ ;  /* 0x800000180e0f7290 */ /* 0x000fc4000ff3e0ff */
[----:B------:R-:W-:Y:S02]  /*196a0*/  USEL UR11, URZ, 0x1, !UP2 ;  /* 0x00000001ff0b7887 */ /* 0x000fe4000d000000 */
[----:B------:R-:W-:Y:S02]  /*196b0*/  UIADD3.X UR32, UPT, UPT, UR10, ~UR25, URZ, UP1, !UPT ;  /* 0x800000190a207290 */ /* 0x000fe40008ffe4ff */
[----:B------:R-:W-:Y:S02]  /*196c0*/  UISETP.GE.U32.AND UP5, UPT, UR15, UR11, UPT ;  /* 0x0000000b0f00728c */ /* 0x000fe4000bfa6070 */
[----:B------:R-:W-:Y:S02]  /*196d0*/  UIADD3 UR12, UP6, UPT, UR34, -UR30, URZ ;  /* 0x8000001e220c7290 */ /* 0x000fe4000ffde0ff */
[----:B------:R-:W-:Y:S02]  /*196e0*/  UISETP.GE.U32.AND.EX UP5, UPT, UR32, URZ, UPT, UP5 ;  /* 0x000000ff2000728c */ /* 0x000fe4000bfa6150 */
[----:B------:R-:W-:-:S02]  /*196f0*/  UISETP.LT.U32.AND UP1, UPT, UR34, UR30, UPT ;  /* 0x0000001e2200728c */ /* 0x000fc4000bf21070 */
[----:B------:R-:W-:Y:S02]  /*19700*/  UISETP.LT.U32.OR.EX UP3, UPT, UR10, UR25, !UP5, UP3 ;  /* 0x000000190a00728c */ /* 0x000fe4000ef61530 */
[----:B------:R-:W-:Y:S02]  /*19710*/  USEL UR34, URZ, 0xffffffff, UP0 ;  /* 0xffffffffff227887 */ /* 0x000fe40008000000 */
[----:B------:R-:W-:Y:S02]  /*19720*/  USEL UR10, URZ, 0x1, !UP3 ;  /* 0x00000001ff0a7887 */ /* 0x000fe4000d800000 */
[----:B------:R-:W-:Y:S02]  /*19730*/  UIADD3.X UR11, UPT, UPT, UR6, ~UR31, URZ, UP6, !UPT ;  /* 0x8000001f060b7290 */ /* 0x000fe4000b7fe4ff */
[----:B------:R-:W-:Y:S02]  /*19740*/  UISETP.GE.U32.AND UP0, UPT, UR12, UR10, UPT ;  /* 0x0000000a0c00728c */ /* 0x000fe4000bf06070 */
[----:B------:R-:W-:-:S02]  /*19750*/  UIADD3 UR33, UP5, UPT, UR34, UR33, URZ ;  /* 0x0000002122217290 */ /* 0x000fc4000ffbe0ff */
[----:B------:R-:W-:Y:S02]  /*19760*/  UISETP.GE.U32.AND.EX UP0, UPT, UR11, URZ, UPT, UP0 ;  /* 0x000000ff0b00728c */ /* 0x000fe4000bf06100 */
[----:B------:R-:W-:Y:S02]  /*19770*/  UIADD3.X UR34, UPT, UPT, UR34, UR13, URZ, UP5, !UPT ;  /* 0x0000000d22227290 */ /* 0x000fe4000affe4ff */
[----:B------:R-:W-:Y:S02]  /*19780*/  USEL UR13, URZ, 0xffffffff, !UP3 ;  /* 0xffffffffff0d7887 */ /* 0x000fe4000d800000 */
[----:B------:R-:W-:Y:S02]  /*19790*/  UISETP.LT.U32.OR.EX UP1, UPT, UR6, UR31, !UP0, UP1 ;  /* 0x0000001f0600728c */ /* 0x000fe4000c721510 */
[----:B------:R-:W-:Y:S02]  /*197a0*/  UIADD3 UR12, UP0, UPT, UR13, UR12, URZ ;  /* 0x0000000c0d0c7290 */ /* 0x000fe4000ff1e0ff */
[----:B------:R-:W-:-:S02]  /*197b0*/  USEL UR6, URZ, 0xffffffff, !UP1 ;  /* 0xffffffffff067887 */ /* 0x000fc4000c800000 */
[----:B------:R-:W-:Y:S02]  /*197c0*/  UIADD3.X UR13, UPT, UPT, UR13, UR11, URZ, UP0, !UPT ;  /* 0x0000000b0d0d7290 */ /* 0x000fe400087fe4ff */
[----:B------:R-:W-:Y:S02]  /*197d0*/  UIADD3 UR37, UP1, UP3, UR6, UR37, UR36 ;  /* 0x0000002506257290 */ /* 0x000fe4000fb3e024 */
[----:B------:R-:W-:Y:S02]  /*197e0*/  UISETP.GT.U32.AND UP0, UPT, UR12, UR30, UPT ;  /* 0x0000001e0c00728c */ /* 0x000fe4000bf04070 */
[----:B------:R-:W-:Y:S02]  /*197f0*/  UIADD3.X UR43, UPT, UPT, UR6, URZ, URZ, UP1, UP3 ;  /* 0x000000ff062b7290 */ /* 0x000fe40008fe64ff */
[----:B------:R-:W-:Y:S02]  /*19800*/  UISETP.GT.U32.AND.EX UP0, UPT, UR13, UR31, UPT, UP0 ;  /* 0x0000001f0d00728c */ /* 0x000fe4000bf04100 */
[----:B------:R-:W-:-:S02]  /*19810*/  UISETP.NE.U32.AND UP1, UPT, UR37, URZ, UPT ;  /* 0x000000ff2500728c */ /* 0x000fc4000bf25070 */
[----:B------:R-:W-:Y:S02]  /*19820*/  USEL UR14, URZ, 0xffffffff, !UP2 ;  /* 0xffffffffff0e7887 */ /* 0x000fe4000d000000 */
[----:B------:R-:W-:Y:S02]  /*19830*/  UISETP.NE.OR.EX UP0, UPT, UR43, URZ, UP0, UP1 ;  /* 0x000000ff2b00728c */ /* 0x000fe40008705710 */
[----:B------:R-:W-:Y:S02]  /*19840*/  UIADD3 UR10, UP2, UPT, UR14, UR15, URZ ;  /* 0x0000000f0e0a7290 */ /* 0x000fe4000ff5e0ff */
[----:B------:R-:W-:Y:S02]  /*19850*/  UIADD3.X UR36, UPT, UPT, UR9, ~UR17, URZ, UP4, !UPT ;  /* 0x8000001109247290 */ /* 0x000fe4000a7fe4ff */
[----:B------:R-:W-:Y:S01]  /*19860*/  UIADD3.X UR6, UPT, UPT, UR14, UR32, URZ, UP2, !UPT ;  /* 0x000000200e067290 */ /* 0x000fe200097fe4ff */
[----:B------:R-:W-:Y:S02]  /*19870*/  UMOV UR15, UR34 ;  /* 0x00000022000f7c82 */ /* 0x000fe40008000000 */
[----:B------:R-:W-:Y:S01]  /*19880*/  UMOV UR14, UR10 ;  /* 0x0000000a000e7c82 */ /* 0x000fe20008000000 */
[----:B------:R-:W-:Y:S01]  /*19890*/  UMOV UR11, UR33 ;  /* 0x00000021000b7c82 */ /* 0x000fe20008000000 */
[----:B------:R-:W-:-:S02]  /*198a0*/  UMOV UR34, UR12 ;  /* 0x0000000c00227c82 */ /* 0x000fc40008000000 */
[----:B------:R-:W-:Y:S01]  /*198b0*/  UMOV UR10, UR6 ;  /* 0x00000006000a7c82 */ /* 0x000fe20008000000 */
[----:B------:R-:W-:Y:S01]  /*198c0*/  UMOV UR6, UR13 ;  /* 0x0000000d00067c82 */ /* 0x000fe20008000000 */
[----:B------:R-:W-:Y:S05]  /*198d0*/  BRA.U UP0, `(.L_x_770) ;  /* 0x00000001005c7547 */ /* 0x000fea000b800000 */
[----:B------:R-:W-:Y:S01]  /*198e0*/  UISETP.GE.U32.AND UP0, UPT, UR34, UR30, UPT ;  /* 0x0000001e2200728c */ /* 0x000fe2000bf06070 */
[----:B------:R-:W-:Y:S01]  /*198f0*/  UMOV UR32, UR41 ;  /* 0x0000002900207c82 */ /* 0x000fe20008000000 */
[----:B------:R-:W-:Y:S02]  /*19900*/  UMOV UR9, UR36 ;  /* 0x0000002400097c82 */ /* 0x000fe40008000000 */
[----:B------:R-:W-:-:S09]  /*19910*/  UISETP.GE.U32.AND.EX UP0, UPT, UR6, UR31, UPT, UP0 ;  /* 0x0000001f0600728c */ /* 0x000fd2000bf06100 */
[----:B------:R-:W-:Y:S05]  /*19920*/  BRA.U !UP0, `(.L_x_769) ;  /* 0x0000000508c07547 */ /* 0x000fea000b800000 */
[----:B------:R-:W-:-:S04]  /*19930*/  UISETP.GT.U32.AND UP0, UPT, UR14, UR24, UPT ;  /* 0x000000180e00728c */ /* 0x000fc8000bf04070 */
[----:B------:R-:W-:-:S09]  /*19940*/  UISETP.GT.U32.AND.EX UP0, UPT, UR10, UR25, UPT, UP0 ;  /* 0x000000190a00728c */ /* 0x000fd2000bf04100 */
        /* <DEDUP_REMOVED lines=9> */
[----:B------:R-:W-:Y:S02]  /*199e0*/  UISETP.GE.U32.AND UP0, UPT, UR41, UR16, UPT ;  /* 0x000000102900728c */ /* 0x000fe4000bf06070 */
[----:B------:R-:W-:Y:S02]  /*199f0*/  UISETP.LT.U32.AND UP1, UPT, UR11, UR18, UPT ;  /* 0x000000120b00728c */ /* 0x000fe4000bf21070 */
[----:B------:R-:W-:Y:S01]  /*19a00*/  UISETP.GE.U32.AND.EX UP0, UPT, UR36, UR17, UPT, UP0 ;  /* 0x000000112400728c */ /* 0x000fe2000bf06100 */
[----:B------:R-:W-:Y:S01]  /*19a10*/  UMOV UR32, UR41 ;  /* 0x0000002900207c82 */ /* 0x000fe20008000000 */
[----:B------:R-:W-:Y:S02]  /*19a20*/  UMOV UR9, UR36 ;  /* 0x0000002400097c82 */ /* 0x000fe40008000000 */
[----:B------:R-:W-:-:S09]  /*19a30*/  UISETP.LT.U32.OR.EX UP0, UPT, UR15, UR19, !UP0, UP1 ;  /* 0x000000130f00728c */ /* 0x000fd2000c701510 */
[----:B------:R-:W-:Y:S05]  /*19a40*/  BRA.U UP0, `(.L_x_769) ;  /* 0x0000000500787547 */ /* 0x000fea000b800000 */
.L_x_770:
[----:B------:R-:W-:Y:S02]  /*19a50*/  UISETP.GE.U32.AND UP1, UPT, UR41, UR16, UPT ;  /* 0x000000102900728c */ /* 0x000fe4000bf26070 */
[----:B------:R-:W-:Y:S02]  /*19a60*/  UIADD3 UR9, UP0, UPT, UR11, -UR18, URZ ;  /* 0x800000120b097290 */ /* 0x000fe4000ff1e0ff */
[----:B------:R-:W-:Y:S02]  /*19a70*/  UISETP.GE.U32.AND.EX UP1, UPT, UR36, UR17, UPT, UP1 ;  /* 0x000000112400728c */ /* 0x000fe4000bf26110 */
[----:B------:R-:W-:Y:S02]  /*19a80*/  UIADD3.X UR12, UPT, UPT, UR15, ~UR19, URZ, UP0, !UPT ;  /* 0x800000130f0c7290 */ /* 0x000fe400087fe4ff */
[----:B------:R-:W-:Y:S02]  /*19a90*/  USEL UR13, URZ, 0x1, UP1 ;  /* 0x00000001ff0d7887 */ /* 0x000fe40008800000 */
[----:B------:R-:W-:-:S02]  /*19aa0*/  UISETP.LT.U32.AND UP0, UPT, UR11, UR18, UPT ;  /* 0x000000120b00728c */ /* 0x000fc4000bf01070 */
[----:B------:R-:W-:Y:S02]  /*19ab0*/  UISETP.GE.U32.AND UP2, UPT, UR9, UR13, UPT ;  /* 0x0000000d0900728c */ /* 0x000fe4000bf46070 */
[----:B------:R-:W-:Y:S02]  /*19ac0*/  UISETP.LT.U32.AND UP3, UPT, UR14, UR24, UPT ;  /* 0x000000180e00728c */ /* 0x000fe4000bf61070 */
[----:B------:R-:W-:Y:S02]  /*19ad0*/  UISETP.GE.U32.AND.EX UP2, UPT, UR12, URZ, UPT, UP2 ;  /* 0x000000ff0c00728c */ /* 0x000fe4000bf46120 */
[----:B------:R-:W-:Y:S02]  /*19ae0*/  USEL UR13, URZ, 0xffffffff, UP1 ;  /* 0xffffffffff0d7887 */ /* 0x000fe40008800000 */
[----:B------:R-:W-:Y:S02]  /*19af0*/  UISETP.LT.U32.OR.EX UP2, UPT, UR15, UR19, !UP2, UP0 ;  /* 0x000000130f00728c */ /* 0x000fe4000d741500 */
[----:B------:R-:W-:-:S02]  /*19b00*/  UIADD3 UR15, UP0, UPT, UR14, -UR24, URZ ;  /* 0x800000180e0f7290 */ /* 0x000fc4000ff1e0ff */
[----:B------:R-:W-:Y:S02]  /*19b10*/  USEL UR11, URZ, 0x1, !UP2 ;  /* 0x00000001ff0b7887 */ /* 0x000fe4000d000000 */
[----:B------:R-:W-:Y:S02]  /*19b20*/  UIADD3.X UR14, UPT, UPT, UR10, ~UR25, URZ, UP0, !UPT ;  /* 0x800000190a0e7290 */ /* 0x000fe400087fe4ff */
[----:B------:R-:W-:Y:S02]  /*19b30*/  UISETP.GE.U32.AND UP5, UPT, UR15, UR11, UPT ;  /* 0x0000000b0f00728c */ /* 0x000fe4000bfa6070 */
[----:B------:R-:W-:Y:S02]  /*19b40*/  UIADD3 UR11, UP1, UPT, UR13, UR9, URZ ;  /* 0x000000090d0b7290 */ /* 0x000fe4000ff3e0ff */
[----:B------:R-:W-:Y:S02]  /*19b50*/  UISETP.GE.U32.AND.EX UP5, UPT, UR14, URZ, UPT, UP5 ;  /* 0x000000ff0e00728c */ /* 0x000fe4000bfa6150 */
[----:B------:R-:W-:-:S02]  /*19b60*/  UIADD3 UR33, UP6, UPT, UR34, -UR30, URZ ;  /* 0x8000001e22217290 */ /* 0x000fc4000ffde0ff */
[----:B------:R-:W-:Y:S02]  /*19b70*/  UISETP.LT.U32.OR.EX UP3, UPT, UR10, UR25, !UP5, UP3 ;  /* 0x000000190a00728c */ /* 0x000fe4000ef61530 */
[----:B------:R-:W-:Y:S02]  /*19b80*/  UISETP.LT.U32.AND UP0, UPT, UR34, UR30, UPT ;  /* 0x0000001e2200728c */ /* 0x000fe4000bf01070 */
[----:B------:R-:W-:Y:S02]  /*19b90*/  USEL UR9, URZ, 0x1, !UP3 ;  /* 0x00000001ff097887 */ /* 0x000fe4000d800000 */
[----:B------:R-:W-:Y:S02]  /*19ba0*/  UIADD3.X UR13, UPT, UPT, UR13, UR12, URZ, UP1, !UPT ;  /* 0x0000000c0d0d7290 */ /* 0x000fe40008ffe4ff */
[----:B------:R-:W-:Y:S02]  /*19bb0*/  UIADD3.X UR34, UPT, UPT, UR6, ~UR31, URZ, UP6, !UPT ;  /* 0x8000001f06227290 */ /* 0x000fe4000b7fe4ff */
[----:B------:R-:W-:-:S02]  /*19bc0*/  UISETP.GE.U32.AND UP1, UPT, UR33, UR9, UPT ;  /* 0x000000092100728c */ /* 0x000fc4000bf26070 */
[----:B------:R-:W-:Y:S02]  /*19bd0*/  USEL UR10, URZ, 0xffffffff, !UP3 ;  /* 0xffffffffff0a7887 */ /* 0x000fe4000d800000 */
[----:B------:R-:W-:Y:S02]  /*19be0*/  UISETP.GE.U32.AND.EX UP1, UPT, UR34, URZ, UPT, UP1 ;  /* 0x000000ff2200728c */ /* 0x000fe4000bf26110 */
[----:B------:R-:W-:Y:S02]  /*19bf0*/  USEL UR12, URZ, 0xffffffff, !UP2 ;  /* 0xffffffffff0c7887 */ /* 0x000fe4000d000000 */
[----:B------:R-:W-:Y:S02]  /*19c00*/  UIADD3 UR9, UP2, UPT, UR10, UR33, URZ ;  /* 0x000000210a097290 */ /* 0x000fe4000ff5e0ff */
[----:B------:R-:W-:Y:S02]  /*19c10*/  UISETP.LT.U32.OR.EX UP0, UPT, UR6, UR31, !UP1, UP0 ;  /* 0x0000001f0600728c */ /* 0x000fe4000cf01500 */
[----:B------:R-:W-:-:S02]  /*19c20*/  UIADD3.X UR6, UPT, UPT, UR10, UR34, URZ, UP2, !UPT ;  /* 0x000000220a067290 */ /* 0x000fc400097fe4ff */
[----:B------:R-:W-:Y:S02]  /*19c30*/  UISETP.GT.U32.AND UP1, UPT, UR9, UR30, UPT ;  /* 0x0000001e0900728c */ /* 0x000fe4000bf24070 */
[----:B------:R-:W-:Y:S02]  /*19c40*/  USEL UR33, URZ, 0x1, !UP0 ;  /* 0x00000001ff217887 */ /* 0x000fe4000c000000 */
[----:B------:R-:W-:Y:S02]  /*19c50*/  UISETP.GT.U32.AND.EX UP0, UPT, UR6, UR31, UPT, UP1 ;  /* 0x0000001f0600728c */ /* 0x000fe4000bf04110 */
[----:B------:R-:W-:Y:S02]  /*19c60*/  UISETP.NE.U32.AND UP1, UPT, UR37, UR33, UPT ;  /* 0x000000212500728c */ /* 0x000fe4000bf25070 */
[----:B------:R-:W-:Y:S02]  /*19c70*/  UIADD3 UR10, UP2, UPT, UR12, UR15, URZ ;  /* 0x0000000f0c0a7290 */ /* 0x000fe4000ff5e0ff */
[----:B------:R-:W-:-:S02]  /*19c80*/  UISETP.NE.OR.EX UP0, UPT, UR43, URZ, UP0, UP1 ;  /* 0x000000ff2b00728c */ /* 0x000fc40008705710 */
[----:B------:R-:W-:Y:S02]  /*19c90*/  UIADD3.X UR12, UPT, UPT, UR12, UR14, URZ, UP2, !UPT ;  /* 0x0000000e0c0c7290 */ /* 0x000fe400097fe4ff */
[----:B------:R-:W-:Y:S01]  /*19ca0*/  UIADD3 UR32, UP4, UPT, UR41, -UR16, URZ ;  /* 0x8000001029207290 */ /* 0x000fe2000ff9e0ff */
[----:B------:R-:W-:Y:S01]  /*19cb0*/  UMOV UR14, UR10 ;  /* 0x0000000a000e7c82 */ /* 0x000fe20008000000 */
[----:B------:R-:W-:Y:S02]  /*19cc0*/  UMOV UR15, UR13 ;  /* 0x0000000d000f7c82 */ /* 0x000fe40008000000 */
[----:B------:R-:W-:Y:S01]  /*19cd0*/  UIADD3.X UR36, UPT, UPT, UR36, ~UR17, URZ, UP4, !UPT ;  /* 0x8000001124247290 */ /* 0x000fe2000a7fe4ff */
[----:B------:R-:W-:Y:S01]  /*19ce0*/  UMOV UR10, UR12 ;  /* 0x0000000c000a7c82 */ /* 0x000fe20008000000 */
[----:B------:R-:W-:Y:S01]  /*19cf0*/  UMOV UR34, UR9 ;  /* 0x0000000900227c82 */ /* 0x000fe20008000000 */
[----:B------:R-:W-:Y:S09]  /*19d00*/  BRA.U UP0, `(.L_x_771) ;  /* 0x0000000100507547 */ /* 0x000ff2000b800000 */
[----:B------:R-:W-:Y:S01]  /*19d10*/  UISETP.GE.U32.AND UP0, UPT, UR34, UR30, UPT ;  /* 0x0000001e2200728c */ /* 0x000fe2000bf06070 */
[----:B------:R-:W-:-:S03]  /*19d20*/  UMOV UR9, UR36 ;  /* 0x0000002400097c82 */ /* 0x000fc60008000000 */
[----:B------:R-:W-:-:S09]  /*19d30*/  UISETP.GE.U32.AND.EX UP0, UPT, UR6, UR31, UPT, UP0 ;  /* 0x0000001f0600728c */ /* 0x000fd2000bf06100 */
[----:B------:R-:W-:Y:S05]  /*19d40*/  BRA.U !UP0, `(.L_x_769) ;  /* 0x0000000108b87547 */ /* 0x000fea000b800000 */
[----:B------:R-:W-:-:S04]  /*19d50*/  UISETP.GT.U32.AND UP0, UPT, UR14, UR24, UPT ;  /* 0x000000180e00728c */ /* 0x000fc8000bf04070 */
[----:B------:R-:W-:-:S09]  /*19d60*/  UISETP.GT.U32.AND.EX UP0, UPT, UR10, UR25, UPT, UP0 ;  /* 0x000000190a00728c */ /* 0x000fd2000bf04100 */
[----:B------:R-:W-:Y:S05]  /*19d70*/  BRA.U UP0, `(.L_x_771) ;  /* 0x0000000100347547 */ /* 0x000fea000b800000 */
[----:B------:R-:W-:Y:S01]  /*19d80*/  UISETP.GE.U32.AND UP0, UPT, UR14, UR24, UPT ;  /* 0x000000180e00728c */ /* 0x000fe2000bf06070 */
[----:B------:R-:W-:-:S03]  /*19d90*/  UMOV UR9, UR36 ;  /* 0x0000002400097c82 */ /* 0x000fc60008000000 */
[----:B------:R-:W-:-:S09]  /*19da0*/  UISETP.GE.U32.AND.EX UP0, UPT, UR10, UR25, UPT, UP0 ;  /* 0x000000190a00728c */ /* 0x000fd2000bf06100 */
[----:B------:R-:W-:Y:S05]  /*19db0*/  BRA.U !UP0, `(.L_x_769) ;  /* 0x00000001089c7547 */ /* 0x000fea000b800000 */
[----:B------:R-:W-:-:S04]  /*19dc0*/  UISETP.GT.U32.AND UP0, UPT, UR11, UR18, UPT ;  /* 0x000000120b00728c */ /* 0x000fc8000bf04070 */
[----:B------:R-:W-:-:S09]  /*19dd0*/  UISETP.GT.U32.AND.EX UP0, UPT, UR15, UR19, UPT, UP0 ;  /* 0x000000130f00728c */ /* 0x000fd2000bf04100 */
[----:B------:R-:W-:Y:S05]  /*19de0*/  BRA.U UP0, `(.L_x_771) ;  /* 0x0000000100187547 */ /* 0x000fea000b800000 */
[----:B------:R-:W-:Y:S02]  /*19df0*/  UISETP.GE.U32.AND UP0, UPT, UR32, UR16, UPT ;  /* 0x000000102000728c */ /* 0x000fe4000bf06070 */
[----:B------:R-:W-:Y:S02]  /*19e00*/  UISETP.LT.U32.AND UP1, UPT, UR11, UR18, UPT ;  /* 0x000000120b00728c */ /* 0x000fe4000bf21070 */
[----:B------:R-:W-:Y:S02]  /*19e10*/  UISETP.GE.U32.AND.EX UP0, UPT, UR36, UR17, UPT, UP0 ;  /* 0x000000112400728c */ /* 0x000fe4000bf06100 */
[----:B------:R-:W-:Y:S02]  /*19e20*/  UMOV UR9, UR36 ;  /* 0x0000002400097c82 */ /* 0x000fe40008000000 */
[----:B------:R-:W-:-:S09]  /*19e30*/  UISETP.LT.U32.OR.EX UP0, UPT, UR15, UR19, !UP0, UP1 ;  /* 0x000000130f00728c */ /* 0x000fd2000c701510 */
[----:B------:R-:W-:Y:S05]  /*19e40*/  BRA.U UP0, `(.L_x_769) ;  /* 0x0000000100787547 */ /* 0x000fea000b800000 */
.L_x_771:
        /* <DEDUP_REMOVED lines=9> */
[----:B------:R-:W-:Y:S02]  /*19ee0*/  UIADD3 UR32, UP4, UPT, UR32, -UR16, URZ ;  /* 0x8000001020207290 */ /* 0x000fe4000ff9e0ff */
[----:B------:R-:W-:Y:S02]  /*19ef0*/  UISETP.LT.U32.OR.EX UP1, UPT, UR15, UR19, !UP1, UP2 ;  /* 0x000000130f00728c */ /* 0x000fe4000cf21520 */
[----:B------:R-:W-:-:S02]  /*19f00*/  UIADD3 UR15, UP2, UPT, UR14, -UR24, URZ ;  /* 0x800000180e0f7290 */ /* 0x000fc4000ff5e0ff */
[----:B------:R-:W-:Y:S02]  /*19f10*/  USEL UR9, URZ, 0x1, !UP1 ;  /* 0x00000001ff097887 */ /* 0x000fe4000c800000 */
[----:B------:R-:W-:Y:S02]  /*19f20*/  UIADD3.X UR37, UPT, UPT, UR10, ~UR25, URZ, UP2, !UPT ;  /* 0x800000190a257290 */ /* 0x000fe400097fe4ff */
[----:B------:R-:W-:Y:S02]  /*19f30*/  UISETP.GE.U32.AND UP2, UPT, UR15, UR9, UPT ;  /* 0x000000090f00728c */ /* 0x000fe4000bf46070 */
[----:B------:R-:W-:Y:S02]  /*19f40*/  USEL UR14, URZ, 0xffffffff, UP0 ;  /* 0xffffffffff0e7887 */ /* 0x000fe40008000000 */
[----:B------:R-:W-:Y:S02]  /*19f50*/  UISETP.GE.U32.AND.EX UP2, UPT, UR37, URZ, UPT, UP2 ;  /* 0x000000ff2500728c */ /* 0x000fe4000bf46120 */
[----:B------:R-:W-:-:S02]  /*19f60*/  USEL UR13, URZ, 0xffffffff, !UP1 ;  /* 0xffffffffff0d7887 */ /* 0x000fc4000c800000 */
[----:B------:R-:W-:Y:S02]  /*19f70*/  UISETP.LT.U32.OR.EX UP2, UPT, UR10, UR25, !UP2, UP3 ;  /* 0x000000190a00728c */ /* 0x000fe4000d741530 */
[----:B------:R-:W-:Y:S02]  /*19f80*/  UIADD3 UR11, UP0, UPT, UR14, UR12, URZ ;  /* 0x0000000c0e0b7290 */ /* 0x000fe4000ff1e0ff */
[----:B------:R-:W-:Y:S02]  /*19f90*/  UIADD3 UR12, UP1, UPT, UR13, UR15, URZ ;  /* 0x0000000f0d0c7290 */ /* 0x000fe4000ff3e0ff */
[----:B------:R-:W-:Y:S02]  /*19fa0*/  USEL UR10, URZ, 0xffffffff, !UP2 ;  /* 0xffffffffff0a7887 */ /* 0x000fe4000d000000 */
[----:B------:R-:W-:Y:S02]  /*19fb0*/  UIADD3.X UR14, UPT, UPT, UR14, UR33, URZ, UP0, !UPT ;  /* 0x000000210e0e7290 */ /* 0x000fe400087fe4ff */
[----:B------:R-:W-:-:S02]  /*19fc0*/  UIADD3.X UR13, UPT, UPT, UR13, UR37, URZ, UP1, !UPT ;  /* 0x000000250d0d7290 */ /* 0x000fc40008ffe4ff */
[----:B------:R-:W-:Y:S02]  /*19fd0*/  UIADD3 UR34, UP2, UP3, UR10, -UR30, UR34 ;  /* 0x8000001e0a227290 */ /* 0x000fe4000fb5e022 */
[----:B------:R-:W-:Y:S02]  /*19fe0*/  UIADD3.X UR9, UPT, UPT, UR36, ~UR17, URZ, UP4, !UPT ;  /* 0x8000001124097290 */ /* 0x000fe4000a7fe4ff */
[----:B------:R-:W-:Y:S01]  /*19ff0*/  UIADD3.X UR6, UPT, UPT, UR10, ~UR31, UR6, UP2, UP3 ;  /* 0x8000001f0a067290 */ /* 0x000fe200097e6406 */
[----:B------:R-:W-:Y:S01]  /*1a000*/  UMOV UR15, UR14 ;  /* 0x0000000e000f7c82 */ /* 0x000fe20008000000 */
[----:B------:R-:W-:Y:S01]  /*1a010*/  UMOV UR14, UR12 ;  /* 0x0000000c000e7c82 */ /* 0x000fe20008000000 */
[----:B------:R-:W-:-:S09]  /*1a020*/  UMOV UR10, UR13 ;  /* 0x0000000d000a7c82 */ /* 0x000fd20008000000 */
.L_x_769:
[----:B------:R-:W-:Y:S01]  /*1a030*/  IMAD.U32 R22, RZ, RZ, UR15 ;  /* 0x0000000fff167e24 */ /* 0x000fe2000f8e00ff */
[----:B------:R-:W-:-:S04]  /*1a040*/  ISETP.LE.U32.AND P0, PT, RZ, UR11, PT ;  /* 0x0000000bff007c0c */ /* 0x000fc8000bf03070 */
[----:B------:R-:W-:-:S04]  /*1a050*/  ISETP.GE.U32.AND.EX P0, PT, R22, RZ, PT, P0 ;  /* 0x000000ff1600720c */ /* 0x000fc80003f06100 */
[----:B------:R-:W-:-:S04]  /*1a060*/  SEL R22, RZ, 0x1, P0 ;  /* 0x00000001ff167807 */ /* 0x000fc80000000000 */
[C---:B------:R-:W-:Y:S02]  /*1a070*/  IADD3 R33, P4, PT, R22.reuse, UR14, RZ ;  /* 0x0000000e16217c10 */ /* 0x040fe4000ff9e0ff */
[----:B------:R-:W-:Y:S02]  /*1a080*/  ISETP.GE.U32.AND P0, PT, R22, RZ, PT ;  /* 0x000000ff1600720c */ /* 0x000fe40003f06070 */
[----:B------:R-:W-:Y:S01]  /*1a090*/  ISETP.GE.U32.AND P1, PT, R33, R22, PT ;  /* 0x000000162100720c */ /* 0x000fe20003f26070 */
[----:B------:R-:W-:Y:S01]  /*1a0a0*/  IMAD.X R32, RZ, RZ, UR10, P4 ;  /* 0x0000000aff207e24 */ /* 0x000fe2000a0e06ff */
[----:B------:R-:W-:-:S04]  /*1a0b0*/  ISETP.GE.U32.AND.EX P0, PT, RZ, RZ, PT, P0 ;  /* 0x000000ffff00720c */ /* 0x000fc80003f06100 */
[----:B------:R-:W-:Y:S02]  /*1a0c0*/  ISETP.GE.U32.AND.EX P1, PT, R32, RZ, PT, P1 ;  /* 0x000000ff2000720c */ /* 0x000fe40003f26110 */
[----:B------:R-:W-:Y:S02]  /*1a0d0*/  SEL R23, RZ, 0x1, P0 ;  /* 0x00000001ff177807 */ /* 0x000fe40000000000 */
[----:B------:R-:W-:Y:S02]  /*1a0e0*/  SEL R22, RZ, 0x1, P1 ;  /* 0x00000001ff167807 */ /* 0x000fe40000800000 */
[----:B------:R-:W-:Y:S02]  /*1a0f0*/  ISETP.GE.U32.AND P4, PT, R23, RZ, PT ;  /* 0x000000ff1700720c */ /* 0x000fe40003f86070 */
[----:B------:R-:W-:Y:S02]  /*1a100*/  IADD3 R22, P0, PT, R22, R23, RZ ;  /* 0x0000001716167210 */ /* 0x000fe40007f1e0ff */
[----:B------:R-:W-:-:S02]  /*1a110*/  ISETP.GE.U32.AND.EX P4, PT, RZ, RZ, PT, P4 ;  /* 0x000000ffff00720c */ /* 0x000fc40003f86140 */
[C---:B------:R-:W-:Y:S01]  /*1a120*/  ISETP.GE.U32.AND P1, PT, R22.reuse, R23, PT ;  /* 0x000000171600720c */ /* 0x040fe20003f26070 */
[----:B------:R-:W-:Y:S01]  /*1a130*/  IMAD.X R23, RZ, RZ, RZ, P0 ;  /* 0x000000ffff177224 */ /* 0x000fe200000e06ff */
[----:B------:R-:W-:Y:S02]  /*1a140*/  IADD3 R31, P5, PT, R22, UR34, RZ ;  /* 0x00000022161f7c10 */ /* 0x000fe4000ffbe0ff */
[----:B------:R-:W-:Y:S02]  /*1a150*/  SEL R25, RZ, 0x1, P4 ;  /* 0x00000001ff197807 */ /* 0x000fe40002000000 */
[----:B------:R-:W-:Y:S02]  /*1a160*/  ISETP.GE.U32.AND.EX P1, PT, R23, RZ, PT, P1 ;  /* 0x000000ff1700720c */ /* 0x000fe40003f26110 */
[----:B------:R-:W-:Y:S02]  /*1a170*/  ISETP.GE.U32.AND P0, PT, R31, R22, PT ;  /* 0x000000161f00720c */ /* 0x000fe40003f06070 */
[----:B------:R-:W-:-:S02]  /*1a180*/  IADD3.X R30, PT, PT, R23, UR6, RZ, P5, !PT ;  /* 0x00000006171e7c10 */ /* 0x000fc4000affe4ff */
        /* <DEDUP_REMOVED lines=10> */
[----:B------:R-:W-:Y:S02]  /*1a230*/  ISETP.GE.U32.AND.EX P1, PT, R24, RZ, PT, P1 ;  /* 0x000000ff1800720c */ /* 0x000fe40003f26110 */
[----:B------:R-:W-:Y:S01]  /*1a240*/  ISETP.GE.U32.AND P4, PT, R67, R22, PT ;  /* 0x000000164300720c */ /* 0x000fe20003f86070 */
[----:B------:R-:W-:Y:S01]  /*1a250*/  IMAD.WIDE.U32 R22, R69, 0x3d1, RZ ;  /* 0x000003d145167825 */ /* 0x000fe200078e00ff */
[----:B------:R-:W-:Y:S02]  /*1a260*/  SEL R28, RZ, 0x1, P1 ;  /* 0x00000001ff1c7807 */ /* 0x000fe40000800000 */
[----:B------:R-:W-:-:S02]  /*1a270*/  SEL R29, RZ, 0x1, P0 ;  /* 0x00000001ff1d7807 */ /* 0x000fc40000000000 */
[----:B------:R-:W-:Y:S01]  /*1a280*/  ISETP.GE.U32.AND.EX P1, PT, R69, R24, PT, P4 ;  /* 0x000000184500720c */ /* 0x000fe20003f26140 */
[----:B------:R-:W-:Y:S01]  /*1a290*/  IMAD.WIDE.U32 R24, R67, 0x3d1, RZ ;  /* 0x000003d143187825 */ /* 0x000fe200078e00ff */
[----:B------:R-:W-:Y:S02]  /*1a2a0*/  IADD3 R28, P6, PT, R28, R29, RZ ;  /* 0x0000001d1c1c7210 */ /* 0x000fe40007fde0ff */
[----:B------:R-:W-:Y:S01]  /*1a2b0*/  SEL R71, RZ, 0x1, P1 ;  /* 0x00000001ff477807 */ /* 0x000fe20000800000 */
[----:B------:R-:W-:Y:S01]  /*1a2c0*/  IMAD.WIDE.U32 R22, P0, RZ, R67, R22 ;  /* 0x00000043ff167225 */ /* 0x000fe20007800016 */
[----:B------:R-:W-:Y:S02]  /*1a2d0*/  IADD3 R65, P1, PT, RZ, R24, RZ ;  /* 0x00000018ff417210 */ /* 0x000fe40007f3e0ff */
[----:B------:R-:W-:Y:S01]  /*1a2e0*/  IADD3 R71, P4, PT, R71, R28, RZ ;  /* 0x0000001c47477210 */ /* 0x000fe20007f9e0ff */
[----:B------:R-:W-:Y:S01]  /*1a2f0*/  IMAD.X R64, RZ, RZ, RZ, P6 ;  /* 0x000000ffff407224 */ /* 0x000fe200030e06ff */
[----:B------:R-:W-:Y:S01]  /*1a300*/  IADD3 R22, P5, PT, R25, R22, RZ ;  /* 0x0000001619167210 */ /* 0x000fe20007fbe0ff */
[----:B------:R-:W-:Y:S01]  /*1a310*/  IMAD.X R25, RZ, RZ, RZ, P0 ;  /* 0x000000ffff197224 */ /* 0x000fe200000e06ff */
[----:B------:R-:W-:Y:S01]  /*1a320*/  ISETP.GE.U32.AND P0, PT, R65, R24, PT ;  /* 0x000000184100720c */ /* 0x000fe20003f06070 */
[----:B------:R-:W-:Y:S01]  /*1a330*/  IMAD.X R77, RZ, RZ, R64, P4 ;  /* 0x000000ffff4d7224 */ /* 0x000fe200020e0640 */
[----:B------:R-:W-:Y:S01]  /*1a340*/  ISETP.GE.U32.AND P4, PT, R28, R29, PT ;  /* 0x0000001d1c00720c */ /* 0x000fe20003f86070 */
[----:B------:R-:W-:Y:S01]  /*1a350*/  IMAD.X R67, R22, 0x1, R67, P1 ;  /* 0x0000000116437824 */ /* 0x000fe200008e0643 */
[----:B------:R-:W-:Y:S01]  /*1a360*/  ISETP.GE.U32.AND P1, PT, R71, R28, PT ;  /* 0x0000001c4700720c */ /* 0x000fe20003f26070 */
[----:B------:R-:W-:Y:S01]  /*1a370*/  IMAD.WIDE.U32 R28, R77, 0x3d1, RZ ;  /* 0x000003d14d1c7825 */ /* 0x000fe200078e00ff */
[----:B------:R-:W-:-:S02]  /*1a380*/  ISETP.GE.U32.AND.EX P4, PT, R64, RZ, PT, P4 ;  /* 0x000000ff4000720c */ /* 0x000fc40003f86140 */
[----:B------:R-:W-:Y:S01]  /*1a390*/  ISETP.GE.U32.AND.EX P0, PT, R67, R22, PT, P0 ;  /* 0x000000164300720c */ /* 0x000fe20003f06100 */
[----:B------:R-:W-:Y:S01]  /*1a3a0*/  IMAD.MOV.U32 R24, RZ, RZ, R23 ;  /* 0x000000ffff187224 */ /* 0x000fe200078e0017 */
[----:B------:R-:W-:Y:S01]  /*1a3b0*/  ISETP.GE.U32.AND.EX P1, PT, R77, R64, PT, P1 ;  /* 0x000000404d00720c */ /* 0x000fe20003f26110 */
[----:B------:R-:W-:Y:S01]  /*1a3c0*/  IMAD.WIDE.U32 R22, R71, 0x3d1, RZ ;  /* 0x000003d147167825 */ /* 0x000fe200078e00ff */
[----:B------:R-:W-:Y:S02]  /*1a3d0*/  SEL R79, RZ, 0x1, P4 ;  /* 0x00000001ff4f7807 */ /* 0x000fe40002000000 */
[----:B------:R-:W-:Y:S01]  /*1a3e0*/  SEL R72, RZ, 0x1, P1 ;  /* 0x00000001ff487807 */ /* 0x000fe20000800000 */
[----:B------:R-:W-:Y:S01]  /*1a3f0*/  IMAD.WIDE.U32.X R24, RZ, R69, R24, P5 ;  /* 0x00000045ff187225 */ /* 0x000fe200028e0418 */
[----:B------:R-:W-:Y:S02]  /*1a400*/  SEL R68, RZ, 0x1, P0 ;  /* 0x00000001ff447807 */ /* 0x000fe40000000000 */
[----:B------:R-:W-:Y:S01]  /*1a410*/  IADD3 R72, P6, PT, R72, R79, RZ ;  /* 0x0000004f48487210 */ /* 0x000fe20007fde0ff */
[----:B------:R-:W-:Y:S01]  /*1a420*/  IMAD.WIDE.U32 R28, P4, RZ, R71, R28 ;  /* 0x00000047ff1c7225 */ /* 0x000fe2000788001c */
[----:B------:R-:W-:-:S03]  /*1a430*/  IADD3 R24, P5, PT, R24, R22, RZ ;  /* 0x0000001618187210 */ /* 0x000fc60007fbe0ff */
[----:B------:R-:W-:Y:S01]  /*1a440*/  IMAD.X R75, RZ, RZ, RZ, P6 ;  /* 0x000000ffff4b7224 */ /* 0x000fe200030e06ff */
[----:B------:R-:W-:Y:S01]  /*1a450*/  IADD3 R73, P1, PT, R23, R28, RZ ;  /* 0x0000001c17497210 */ /* 0x000fe20007f3e0ff */
[----:B------:R-:W-:Y:S01]  /*1a460*/  IMAD.X R23, RZ, RZ, RZ, P4 ;  /* 0x000000ffff177224 */ /* 0x000fe200020e06ff */
[C---:B------:R-:W-:Y:S02]  /*1a470*/  IADD3 R69, P0, PT, R24.reuse, R69, RZ ;  /* 0x0000004518457210 */ /* 0x040fe40007f1e0ff */
[----:B------:R-:W-:Y:S01]  /*1a480*/  ISETP.GE.U32.AND P4, PT, R24, R22, PT ;  /* 0x000000161800720c */ /* 0x000fe20003f86070 */
[----:B------:R-:W-:Y:S01]  /*1a490*/  IMAD.X R64, R73, 0x1, R25, P5 ;  /* 0x0000000149407824 */ /* 0x000fe200028e0619 */
[----:B------:R-:W-:Y:S01]  /*1a4a0*/  IADD3 R68, P6, PT, R69, R68, RZ ;  /* 0x0000004445447210 */ /* 0x000fe20007fde0ff */
[----:B------:R-:W-:Y:S02]  /*1a4b0*/  IMAD.MOV.U32 R22, RZ, RZ, R29 ;  /* 0x000000ffff167224 */ /* 0x000fe400078e001d */
        /* <DEDUP_REMOVED lines=16> */
[----:B------:R-:W-:Y:S02]  /*1a5c0*/  ISETP.GE.U32.AND P1, PT, R72, R79, PT ;  /* 0x0000004f4800720c */ /* 0x000fe40003f26070 */
[----:B------:R-:W-:-:S02]  /*1a5d0*/  IADD3.X R73, PT, PT, R28, R23, RZ, P4, P6 ;  /* 0x000000171c497210 */ /* 0x000fc400027ec4ff */
[C---:B------:R-:W-:Y:S02]  /*1a5e0*/  IADD3 R23, P0, PT, R22.reuse, R77, RZ ;  /* 0x0000004d16177210 */ /* 0x040fe40007f1e0ff */
[----:B------:R-:W-:Y:S02]  /*1a5f0*/  ISETP.GE.U32.AND.EX P1, PT, R75, RZ, PT, P1 ;  /* 0x000000ff4b00720c */ /* 0x000fe40003f26110 */
[----:B------:R-:W-:Y:S01]  /*1a600*/  IADD3 R70, P6, PT, R23, R70, RZ ;  /* 0x0000004617467210 */ /* 0x000fe20007fde0ff */
[C---:B------:R-:W-:Y:S01]  /*1a610*/  IMAD.X R64, R73.reuse, 0x1, R72, P0 ;  /* 0x0000000149407824 */ /* 0x040fe200000e0648 */
[----:B------:R-:W-:Y:S01]  /*1a620*/  ISETP.GE.U32.AND P4, PT, R22, R24, PT ;  /* 0x000000181600720c */ /* 0x000fe20003f86070 */
[----:B------:R-:W-:Y:S01]  /*1a630*/  IMAD.MOV.U32 R24, RZ, RZ, R29 ;  /* 0x000000ffff187224 */ /* 0x000fe200078e001d */
[----:B------:R-:W-:Y:S01]  /*1a640*/  SEL R74, RZ, 0x1, P1 ;  /* 0x00000001ff4a7807 */ /* 0x000fe20000800000 */
[----:B------:R-:W-:Y:S01]  /*1a650*/  IMAD.X R71, RZ, RZ, R64, P6 ;  /* 0x000000ffff477224 */ /* 0x000fe200030e0640 */
[----:B------:R-:W-:Y:S01]  /*1a660*/  ISETP.GE.U32.AND P1, PT, R70, R23, PT ;  /* 0x000000174600720c */ /* 0x000fe20003f26070 */
[----:B------:R-:W-:Y:S01]  /*1a670*/  IMAD.WIDE.U32.X R24, RZ, R75, R24, P5 ;  /* 0x0000004bff187225 */ /* 0x000fe200028e0418 */
[----:B------:R-:W-:-:S02]  /*1a680*/  ISETP.GE.U32.AND.EX P4, PT, R73, R28, PT, P4 ;  /* 0x0000001c4900720c */ /* 0x000fc40003f86140 */
[----:B------:R-:W-:Y:S01]  /*1a690*/  ISETP.LT.U32.AND P0, PT, R23, R22, PT ;  /* 0x000000161700720c */ /* 0x000fe20003f01070 */
[----:B------:R-:W-:Y:S01]  /*1a6a0*/  IMAD.WIDE.U32 R22, P5, RZ, R74, RZ ;  /* 0x0000004aff167225 */ /* 0x000fe200078a00ff */
[----:B------:R-:W-:Y:S02]  /*1a6b0*/  ISETP.GE.U32.AND.EX P1, PT, R71, R64, PT, P1 ;  /* 0x000000404700720c */ /* 0x000fe40003f26110 */
[----:B------:R-:W-:Y:S01]  /*1a6c0*/  SEL R69, RZ, 0x1, P4 ;  /* 0x00000001ff457807 */ /* 0x000fe20002000000 */
[----:B------:R-:W-:Y:S01]  /*1a6d0*/  IMAD.WIDE.U32 R28, R74, 0x3d1, RZ ;  /* 0x000003d14a1c7825 */ /* 0x000fe200078e00ff */
[----:B------:R-:W-:Y:S02]  /*1a6e0*/  ISETP.LT.U32.OR.EX P0, PT, R64, R73, !P1, P0 ;  /* 0x000000494000720c */ /* 0x000fe40004f01500 */
[----:B------:R-:W-:Y:S02]  /*1a6f0*/  IADD3 R24, P1, P4, R28, R24, R69 ;  /* 0x000000181c187210 */ /* 0x000fe40007c3e045 */
[----:B------:R-:W-:-:S02]  /*1a700*/  IADD3 R72, P6, PT, R29, R22, RZ ;  /* 0x000000161d487210 */ /* 0x000fc40007fde0ff */
[----:B------:R-:W-:Y:S02]  /*1a710*/  SEL R64, RZ, 0x1, !P0 ;  /* 0x00000001ff407807 */ /* 0x000fe40004000000 */
[----:B------:R-:W-:Y:S02]  /*1a720*/  IADD3 R29, P0, PT, R24, R75, RZ ;  /* 0x0000004b181d7210 */ /* 0x000fe40007f1e0ff */
[----:B------:R-:W-:Y:S01]  /*1a730*/  IADD3.X R73, PT, PT, R72, R25, RZ, P1, P4 ;  /* 0x0000001948497210 */ /* 0x000fe20000fe84ff */
[----:B------:R-:W-:Y:S01]  /*1a740*/  IMAD.X R25, RZ, RZ, RZ, P5 ;  /* 0x000000ffff197224 */ /* 0x000fe200028e06ff */
[----:B------:R-:W-:-:S03]  /*1a750*/  IADD3 R64, P4, PT, R29, R64, RZ ;  /* 0x000000401d407210 */ /* 0x000fc60007f9e0ff */
[----:B------:R-:W-:Y:S01]  /*1a760*/  IMAD.X R22, R73, 0x1, R74, P0 ;  /* 0x0000000149167824 */ /* 0x000fe200000e064a */
[----:B------:R-:W-:Y:S02]  /*1a770*/  ISETP.GE.U32.AND P0, PT, R24, R28, PT ;  /* 0x0000001c1800720c */ /* 0x000fe40003f06070 */
[----:B------:R-:W-:Y:S01]  /*1a780*/  ISETP.GE.U32.AND P1, PT, R64, R29, PT ;  /* 0x0000001d4000720c */ /* 0x000fe20003f26070 */
[----:B------:R-:W-:Y:S01]  /*1a790*/  IMAD.X R69, RZ, RZ, R22, P4 ;  /* 0x000000ffff457224 */ /* 0x000fe200020e0616 */
[----:B------:R-:W-:Y:S01]  /*1a7a0*/  ISETP.LT.U32.AND P4, PT, R29, R24, PT ;  /* 0x000000181d00720c */ /* 0x000fe20003f81070 */
[----:B------:R-:W-:Y:S01]  /*1a7b0*/  IMAD.MOV.U32 R24, RZ, RZ, R23 ;  /* 0x000000ffff187224 */ /* 0x000fe200078e0017 */
[----:B------:R-:W-:Y:S02]  /*1a7c0*/  ISETP.GE.U32.AND.EX P0, PT, R73, R72, PT, P0 ;  /* 0x000000484900720c */ /* 0x000fe40003f06100 */
[----:B------:R-:W-:Y:S01]  /*1a7d0*/  ISETP.GE.U32.AND.EX P1, PT, R69, R22, PT, P1 ;  /* 0x000000164500720c */ /* 0x000fe20003f26110 */
[----:B------:R-:W-:Y:S01]  /*1a7e0*/  IMAD.WIDE.U32.X R24, RZ, RZ, R24, P6 ;  /* 0x000000ffff187225 */ /* 0x000fe200030e0418 */
[----:B------:R-:W-:-:S02]  /*1a7f0*/  SEL R23, RZ, 0x1, P0 ;  /* 0x00000001ff177807 */ /* 0x000fc40000000000 */
[----:B------:R-:W-:Y:S02]  /*1a800*/  ISETP.LT.U32.OR.EX P4, PT, R22, R73, !P1, P4 ;  /* 0x000000491600720c */ /* 0x000fe40004f81540 */
[----:B------:R-:W-:Y:S02]  /*1a810*/  IADD3 R22, P0, P1, RZ, R24, R23 ;  /* 0x00000018ff167210 */ /* 0x000fe4000791e017 */
        /* <DEDUP_REMOVED lines=59> */
.L_x_772:
[----:B------:R-:W-:-:S04]  /*1abd0*/  IADD3 R91, P1, PT, R65, UR32, RZ ;  /* 0x00000020415b7c10 */ /* 0x000fc8000ff3e0ff */
[----:B------:R-:W-:Y:S02]  /*1abe0*/  ISETP.GE.U32.AND P0, PT, R91, R65, PT ;  /* 0x000000415b00720c */ /* 0x000fe40003f06070 */
[----:B------:R-:W-:Y:S02]  /*1abf0*/  IADD3.X R90, PT, PT, R67, UR9, RZ, P1, !PT ;  /* 0x00000009435a7c10 */ /* 0x000fe40008ffe4ff */
[----:B------:R-:W-:Y:S02]  /*1ac00*/  IADD3 R22, P1, PT, R68, UR11, RZ ;  /* 0x0000000b44167c10 */ /* 0x000fe4000ff3e0ff */
[----:B------:R-:W-:Y:S02]  /*1ac10*/  ISETP.GE.U32.AND.EX P0, PT, R90, R67, PT, P0 ;  /* 0x000000435a00720c */ /* 0x000fe40003f06100 */
[----:B------:R-:W-:Y:S02]  /*1ac20*/  IADD3.X R23, PT, PT, R66, UR15, RZ, P1, !PT ;  /* 0x0000000f42177c10 */ /* 0x000fe40008ffe4ff */
[----:B------:R-:W-:-:S02]  /*1ac30*/  SEL R93, RZ, 0x1, P0 ;  /* 0x00000001ff5d7807 */ /* 0x000fc40000000000 */
[C---:B------:R-:W-:Y:S02]  /*1ac40*/  ISETP.LT.U32.AND P1, PT, R22.reuse, R68, PT ;  /* 0x000000441600720c */ /* 0x040fe40003f21070 */
[----:B------:R-:W-:-:S04]  /*1ac50*/  IADD3 R93, P4, PT, R22, R93, RZ ;  /* 0x0000005d165d7210 */ /* 0x000fc80007f9e0ff */
        /* <DEDUP_REMOVED lines=47> */
.L_x_773:
        /* <DEDUP_REMOVED lines=62> */
.L_x_775:
        /* <DEDUP_REMOVED lines=57> */
.L_x_776:
        /* <DEDUP_REMOVED lines=27> */
.L_x_774:
[----:B------:R-:W-:-:S04]  /*1b870*/  IMAD.WIDE.U32 R24, R95, UR32, RZ ;  /* 0x000000205f187c25 */ /* 0x000fc8000f8e00ff */
[----:B------:R-:W-:-:S04]  /*1b880*/  IMAD.WIDE.U32 R28, R96, UR32, RZ ;  /* 0x00000020601c7c25 */ /* 0x000fc8000f8e00ff */
[----:B------:R-:W-:-:S04]  /*1b890*/  IMAD.WIDE.U32 R24, P0, R96, UR9, R24 ;  /* 0x0000000960187c25 */ /* 0x000fc8000f800018 */
[----:B------:R-:W-:Y:S01]  /*1b8a0*/  IMAD.X R23, RZ, RZ, RZ, P0 ;  /* 0x000000ffff177224 */ /* 0x000fe200000e06ff */
[----:B------:R-:W-:Y:S01]  /*1b8b0*/  IADD3 RZ, P0, PT, R29, R24, RZ ;  /* 0x000000181dff7210 */ /* 0x000fe20007f1e0ff */
[----:B------:R-:W-:Y:S02]  /*1b8c0*/  IMAD.MOV.U32 R22, RZ, RZ, R25 ;  /* 0x000000ffff167224 */ /* 0x000fe400078e0019 */
[----:B------:R-:W-:Y:S02]  /*1b8d0*/  IMAD R32, R96, UR15, RZ ;  /* 0x0000000f60207c24 */ /* 0x000fe4000f8e02ff */
[----:B------:R-:W-:-:S04]  /*1b8e0*/  IMAD.WIDE.U32 R28, R95, UR11, RZ ;  /* 0x0000000b5f1c7c25 */ /* 0x000fc8000f8e00ff */
[----:B------:R-:W-:-:S04]  /*1b8f0*/  IMAD.WIDE.U32 R30, R96, UR11, RZ ;  /* 0x0000000b601e7c25 */ /* 0x000fc8000f8e00ff */
[----:B------:R-:W-:-:S04]  /*1b900*/  IMAD.WIDE.U32.X R22, R95, UR9, R22, P0 ;  /* 0x000000095f167c25 */ /* 0x000fc800080e0416 */
[C---:B------:R-:W-:Y:S01]  /*1b910*/  IMAD R65, R95.reuse, UR11, R32 ;  /* 0x0000000b5f417c24 */ /* 0x040fe2000f8e0220 */
[----:B------:R-:W-:Y:S01]  /*1b920*/  IADD3 R22, P4, PT, R22, R30, RZ ;  /* 0x0000001e16167210 */ /* 0x000fe20007f9e0ff */
[----:B------:R-:W-:-:S04]  /*1b930*/  IMAD.WIDE.U32 R72, R95, UR14, RZ ;  /* 0x0000000e5f487c25 */ /* 0x000fc8000f8e00ff */
[----:B------:R-:W-:-:S04]  /*1b940*/  IMAD.WIDE.U32 R28, P0, R96, UR15, R28 ;  /* 0x0000000f601c7c25 */ /* 0x000fc8000f80001c */
[----:B------:R-:W-:Y:S02]  /*1b950*/  IMAD.IADD R65, R31, 0x1, R65 ;  /* 0x000000011f417824 */ /* 0x000fe400078e0241 */
[----:B------:R-:W-:-:S04]  /*1b960*/  IMAD.WIDE.U32 R32, R96, UR11, RZ ;  /* 0x0000000b60207c25 */ /* 0x000fc8000f8e00ff */
[----:B------:R-:W-:Y:S01]  /*1b970*/  IMAD.X R31, RZ, RZ, RZ, P0 ;  /* 0x000000ffff1f7224 */ /* 0x000fe200000e06ff */
[----:B------:R-:W-:Y:S01]  /*1b980*/  ISETP.GE.U32.AND P0, PT, R22, R30, PT ;  /* 0x0000001e1600720c */ /* 0x000fe20003f06070 */
[----:B------:R-:W-:Y:S01]  /*1b990*/  IMAD.X R23, R65, 0x1, R23, P4 ;  /* 0x0000000141177824 */ /* 0x000fe200020e0617 */
[----:B------:R-:W-:Y:S01]  /*1b9a0*/  IADD3 RZ, P4, PT, R33, R28, RZ ;  /* 0x0000001c21ff7210 */ /* 0x000fe20007f9e0ff */
[----:B------:R-:W-:-:S03]  /*1b9b0*/  IMAD.WIDE.U32 R24, R96, UR14, RZ ;  /* 0x0000000e60187c25 */ /* 0x000fc6000f8e00ff */
[----:B------:R-:W-:Y:S01]  /*1b9c0*/  ISETP.GE.U32.AND.EX P0, PT, R23, R65, PT, P0 ;  /* 0x000000411700720c */ /* 0x000fe20003f06100 */
[----:B------:R-:W-:-:S04]  /*1b9d0*/  IMAD.WIDE.U32 R72, P1, R96, UR10, R72 ;  /* 0x0000000a60487c25 */ /* 0x000fc8000f820048 */
[----:B------:R-:W-:Y:S01]  /*1b9e0*/  IMAD.MOV.U32 R30, RZ, RZ, R29 ;  /* 0x000000ffff1e7224 */ /* 0x000fe200078e001d */
[----:B------:R-:W-:Y:S01]  /*1b9f0*/  IADD3 RZ, P6, PT, R25, R72, RZ ;  /* 0x0000004819ff7210 */ /* 0x000fe20007fde0ff */
[----:B------:R-:W-:Y:S01]  /*1ba00*/  IMAD R28, R96, UR10, RZ ;  /* 0x0000000a601c7c24 */ /* 0x000fe2000f8e02ff */
[----:B------:R-:W-:Y:S01]  /*1ba10*/  SEL R29, RZ, 0x1, P0 ;  /* 0x00000001ff1d7807 */ /* 0x000fe20000000000 */
[----:B------:R-:W-:-:S04]  /*1ba20*/  IMAD.WIDE.U32 R24, R87, UR32, RZ ;  /* 0x0000002057187c25 */ /* 0x000fc8000f8e00ff */
[----:B------:R-:W-:-:S04]  /*1ba30*/  IMAD.WIDE.U32 R66, R96, UR14, RZ ;  /* 0x0000000e60427c25 */ /* 0x000fc8000f8e00ff */
[----:B------:R-:W-:-:S04]  /*1ba40*/  IMAD.WIDE.U32.X R30, R95, UR15, R30, P4 ;  /* 0x0000000f5f1e7c25 */ /* 0x000fc8000a0e041e */
[----:B------:R-:W-:Y:S01]  /*1ba50*/  IMAD R64, R86, UR9, RZ ;  /* 0x0000000956407c24 */ /* 0x000fe2000f8e02ff */
[----:B------:R-:W-:Y:S01]  /*1ba60*/  IADD3 R30, P4, P5, R66, R30, R29 ;  /* 0x0000001e421e7210 */ /* 0x000fe20007d9e01d */
[----:B------:R-:W-:Y:S02]  /*1ba70*/  IMAD R75, R95, UR14, R28 ;  /* 0x0000000e5f4b7c24 */ /* 0x000fe4000f8e021c */
[----:B------:R-:W-:-:S04]  /*1ba80*/  IMAD.WIDE.U32 R24, P0, R86, UR9, R24 ;  /* 0x0000000956187c25 */ /* 0x000fc8000f800018 */
[----:B------:R-:W-:-:S04]  /*1ba90*/  IMAD.WIDE.U32 R28, R86, UR32, R22 ;  /* 0x00000020561c7c25 */ /* 0x000fc8000f8e0016 */
[----:B------:R-:W-:Y:S02]  /*1baa0*/  IMAD R65, R87, UR32, R64 ;  /* 0x0000002057417c24 */ /* 0x000fe4000f8e0240 */
[----:B------:R-:W-:Y:S02]  /*1bab0*/  IMAD.IADD R75, R67, 0x1, R75 ;  /* 0x00000001434b7824 */ /* 0x000fe400078e024b */
[----:B------:R-:W-:-:S03]  /*1bac0*/  IMAD.WIDE.U32 R32, R86, UR32, RZ ;  /* 0x0000002056207c25 */ /* 0x000fc6000f8e00ff */
[----:B------:R-:W-:Y:S01]  /*1bad0*/  IADD3.X R31, PT, PT, R75, R31, RZ, P4, P5 ;  /* 0x0000001f4b1f7210 */ /* 0x000fe200027ea4ff */
[----:B------:R-:W-:Y:S01]  /*1bae0*/  IMAD.X R71, RZ, RZ, RZ, P0 ;  /* 0x000000ffff477224 */ /* 0x000fe200000e06ff */
[----:B------:R-:W-:Y:S01]  /*1baf0*/  ISETP.GE.U32.AND P0, PT, R28, R22, PT ;  /* 0x000000161c00720c */ /* 0x000fe20003f06070 */
[----:B------:R-:W-:Y:S01]  /*1bb00*/  IMAD.IADD R92, R29, 0x1, R65 ;  /* 0x000000011d5c7824 */ /* 0x000fe200078e0241 */
[----:B------:R-:W-:Y:S01]  /*1bb10*/  IADD3 RZ, P4, PT, R33, R24, RZ ;  /* 0x0000001821ff7210 */ /* 0x000fe20007f9e0ff */
[----:B------:R-:W-:-:S03]  /*1bb20*/  IMAD.WIDE.U32 R64, R87, UR11, RZ ;  /* 0x0000000b57407c25 */ /* 0x000fc6000f8e00ff */
[----:B------:R-:W-:Y:S01]  /*1bb30*/  ISETP.GE.U32.AND.EX P0, PT, R92, R23, PT, P0 ;  /* 0x000000175c00720c */ /* 0x000fe20003f06100 */
[C---:B------:R-:W-:Y:S02]  /*1bb40*/  IMAD R22, R86.reuse, UR15, RZ ;  /* 0x0000000f56167c24 */ /* 0x040fe4000f8e02ff */
[----:B------:R-:W-:Y:S01]  /*1bb50*/  IMAD.MOV.U32 R70, RZ, RZ, R25 ;  /* 0x000000ffff467224 */ /* 0x000fe200078e0019 */
[----:B------:R-:W-:Y:S01]  /*1bb60*/  SEL R67, RZ, 0x1, P0 ;  /* 0x00000001ff437807 */ /* 0x000fe20000000000 */
[----:B------:R-:W-:-:S04]  /*1bb70*/  IMAD.WIDE.U32 R68, R86, UR11, RZ ;  /* 0x0000000b56447c25 */ /* 0x000fc8000f8e00ff */
[----:B------:R-:W-:-:S04]  /*1bb80*/  IMAD.WIDE.U32 R64, P5, R86, UR15, R64 ;  /* 0x0000000f56407c25 */ /* 0x000fc8000f8a0040 */
[----:B------:R-:W-:Y:S02]  /*1bb90*/  IMAD R77, R87, UR11, R22 ;  /* 0x0000000b574d7c24 */ /* 0x000fe4000f8e0216 */
[----:B------:R-:W-:-:S04]  /*1bba0*/  IMAD.WIDE.U32 R32, R86, UR11, R30 ;  /* 0x0000000b56207c25 */ /* 0x000fc8000f8e001e */
[----:B------:R-:W-:-:S04]  /*1bbb0*/  IMAD.WIDE.U32.X R70, R87, UR9, R70, P4 ;  /* 0x0000000957467c25 */ /* 0x000fc8000a0e0446 */
        /* <DEDUP_REMOVED lines=10> */
[----:B------:R-:W-:Y:S01]  /*1bc60*/  IMAD R30, R96, UR6, RZ ;  /* 0x00000006601e7c24 */ /* 0x000fe2000f8e02ff */
[----:B------:R-:W-:Y:S01]  /*1bc70*/  ISETP.GE.U32.AND P0, PT, R64, R32, PT ;  /* 0x000000204000720c */ /* 0x000fe20003f06070 */
[----:B------:R-:W-:Y:S01]  /*1bc80*/  IMAD.WIDE.U32 R66, R96, UR34, RZ ;  /* 0x0000002260427c25 */ /* 0x000fe2000f8e00ff */
[----:B------:R-:W-:-:S02]  /*1bc90*/  ISETP.GE.U32.AND.EX P1, PT, R31, R75, PT, P1 ;  /* 0x0000004b1f00720c */ /* 0x000fc40003f26110 */
[----:B------:R-:W-:Y:S01]  /*1bca0*/  ISETP.GE.U32.AND.EX P4, PT, R33, R31, PT, P4 ;  /* 0x0000001f2100720c */ /* 0x000fe20003f86140 */
[----:B------:R-:W-:Y:S01]  /*1bcb0*/  IMAD.WIDE.U32.X R22, R95, UR10, R22, P6 ;  /* 0x0000000a5f167c25 */ /* 0x000fe2000b0e0416 */
[----:B------:R-:W-:Y:S02]  /*1bcc0*/  ISETP.GE.U32.AND.EX P0, PT, R65, R33, PT, P0 ;  /* 0x000000214100720c */ /* 0x000fe40003f06100 */
[----:B------:R-:W-:Y:S01]  /*1bcd0*/  SEL R69, RZ, 0x1, P1 ;  /* 0x00000001ff457807 */ /* 0x000fe20000800000 */
[C---:B------:R-:W-:Y:S01]  /*1bce0*/  IMAD R33, R95.reuse, UR34, R30 ;  /* 0x000000225f217c24 */ /* 0x040fe2000f8e021e */
[----:B------:R-:W-:Y:S01]  /*1bcf0*/  SEL R77, RZ, 0x1, P0 ;  /* 0x00000001ff4d7807 */ /* 0x000fe20000000000 */
[----:B------:R-:W-:Y:S01]  /*1bd00*/  IMAD.WIDE.U32 R30, R95, UR34, RZ ;  /* 0x000000225f1e7c25 */ /* 0x000fe2000f8e00ff */
[----:B------:R-:W-:Y:S02]  /*1bd10*/  IADD3 R68, P1, P6, R66, R22, R69 ;  /* 0x0000001642447210 */ /* 0x000fe40007e3e045 */
[----:B------:R-:W-:Y:S01]  /*1bd20*/  SEL R22, RZ, 0x1, P4 ;  /* 0x00000001ff167807 */ /* 0x000fe20002000000 */
[----:B------:R-:W-:-:S02]  /*1bd30*/  IMAD.IADD R67, R67, 0x1, R33 ;  /* 0x0000000143437824 */ /* 0x000fc400078e0221 */
[----:B------:R-:W-:Y:S01]  /*1bd40*/  IMAD.WIDE.U32.X R24, R87, UR15, R24, P5 ;  /* 0x0000000f57187c25 */ /* 0x000fe2000a8e0418 */
[----:B------:R-:W-:Y:S02]  /*1bd50*/  ISETP.GE.U32.AND P5, PT, R68, R66, PT ;  /* 0x000000424400720c */ /* 0x000fe40003fa6070 */
[----:B------:R-:W-:Y:S01]  /*1bd60*/  IADD3.X R69, PT, PT, R67, R23, RZ, P1, P6 ;  /* 0x0000001743457210 */ /* 0x000fe20000fec4ff */
[C---:B------:R-:W-:Y:S01]  /*1bd70*/  IMAD.WIDE.U32 R30, P4, R96.reuse, UR6, R30 ;  /* 0x00000006601e7c25 */ /* 0x040fe2000f88001e */
[----:B------:R-:W-:Y:S02]  /*1bd80*/  IADD3 R77, P0, P6, R77, R24, R22 ;  /* 0x000000184d4d7210 */ /* 0x000fe40007e1e016 */
[----:B------:R-:W-:Y:S01]  /*1bd90*/  ISETP.GE.U32.AND.EX P5, PT, R69, R67, PT, P5 ;  /* 0x000000434500720c */ /* 0x000fe20003fa6150 */
[----:B------:R-:W-:Y:S01]  /*1bda0*/  IMAD.WIDE.U32 R32, R96, UR34, RZ ;  /* 0x0000002260207c25 */ /* 0x000fe2000f8e00ff */
[----:B------:R-:W-:-:S03]  /*1bdb0*/  IADD3.X R76, PT, PT, RZ, R25, RZ, P0, P6 ;  /* 0x00000019ff4c7210 */ /* 0x000fc600007ec4ff */
[----:B------:R-:W-:-:S04]  /*1bdc0*/  IMAD.WIDE.U32 R22, R86, UR14, RZ ;  /* 0x0000000e56167c25 */ /* 0x000fc8000f8e00ff */
[----:B------:R-:W-:-:S04]  /*1bdd0*/  IMAD.WIDE.U32 R80, R87, UR14, RZ ;  /* 0x0000000e57507c25 */ /* 0x000fc8000f8e00ff */
[----:B------:R-:W-:Y:S01]  /*1bde0*/  IMAD.X R73, RZ, RZ, RZ, P4 ;  /* 0x000000ffff497224 */ /* 0x000fe200020e06ff */
[----:B------:R-:W-:Y:S01]  /*1bdf0*/  IADD3 RZ, P4, PT, R33, R30, RZ ;  /* 0x0000001e21ff7210 */ /* 0x000fe20007f9e0ff */
[C---:B------:R-:W-:Y:S02]  /*1be00*/  IMAD R22, R86.reuse, UR10, RZ ;  /* 0x0000000a56167c24 */ /* 0x040fe4000f8e02ff */
[----:B------:R-:W-:Y:S02]  /*1be10*/  IMAD.MOV.U32 R72, RZ, RZ, R31 ;  /* 0x000000ffff487224 */ /* 0x000fe400078e001f */
[----:B------:R-:W-:-:S04]  /*1be20*/  IMAD.WIDE.U32 R70, R86, UR14, R68 ;  /* 0x0000000e56467c25 */ /* 0x000fc8000f8e0044 */
[----:B------:R-:W-:-:S04]  /*1be30*/  IMAD.WIDE.U32 R78, R87, UR34, RZ ;  /* 0x00000022574e7c25 */ /* 0x000fc8000f8e00ff */
[----:B------:R-:W-:Y:S02]  /*1be40*/  IMAD R103, R87, UR14, R22 ;  /* 0x0000000e57677c24 */ /* 0x000fe4000f8e0216 */
[----:B------:R-:W-:-:S04]  /*1be50*/  IMAD.WIDE.U32 R74, R85, UR32, RZ ;  /* 0x00000020554a7c25 */ /* 0x000fc8000f8e00ff */
[----:B------:R-:W-:-:S04]  /*1be60*/  IMAD.WIDE.U32 R80, P1, R86, UR10, R80 ;  /* 0x0000000a56507c25 */ /* 0x000fc8000f820050 */
[----:B------:R-:W-:Y:S01]  /*1be70*/  IMAD.WIDE.U32.X R72, R95, UR6, R72, P4 ;  /* 0x000000065f487c25 */ /* 0x000fe2000a0e0448 */
[----:B------:R-:W-:Y:S02]  /*1be80*/  IADD3 R22, P4, PT, R77, R70, RZ ;  /* 0x000000464d167210 */ /* 0x000fe40007f9e0ff */
[----:B------:R-:W-:Y:S01]  /*1be90*/  IADD3 RZ, P0, PT, R23, R80, RZ ;  /* 0x0000005017ff7210 */ /* 0x000fe20007f1e0ff */
[----:B------:R-:W-:-:S04]  /*1bea0*/  IMAD.WIDE.U32 R32, R85, UR11, RZ ;  /* 0x0000000b55207c25 */ /* 0x000fc8000f8e00ff */
[----:B------:R-:W-:Y:S01]  /*1beb0*/  IMAD.IADD R103, R71, 0x1, R103 ;  /* 0x0000000147677824 */ /* 0x000fe200078e0267 */
[----:B------:R-:W-:Y:S01]  /*1bec0*/  SEL R71, RZ, 0x1, P5 ;  /* 0x00000001ff477807 */ /* 0x000fe20002800000 */
[----:B------:R-:W-:-:S04]  /*1bed0*/  IMAD.WIDE.U32 R30, R86, UR34, RZ ;  /* 0x00000022561e7c25 */ /* 0x000fc8000f8e00ff */
[----:B------:R-:W-:-:S04]  /*1bee0*/  IMAD.WIDE.U32 R78, P6, R86, UR6, R78 ;  /* 0x00000006564e7c25 */ /* 0x000fc8000f8c004e */
[----:B------:R-:W-:-:S04]  /*1bef0*/  IMAD.WIDE.U32 R66, R84, UR32, RZ ;  /* 0x0000002054427c25 */ /* 0x000fc8000f8e00ff */
[----:B------:R-:W-:-:S04]  /*1bf00*/  IMAD.WIDE.U32 R74, P5, R84, UR9, R74 ;  /* 0x00000009544a7c25 */ /* 0x000fc8000f8a004a */
[----:B------:R-:W-:Y:S02]  /*1bf10*/  IMAD.X R23, R103, 0x1, R76, P4 ;  /* 0x0000000167177824 */ /* 0x000fe400020e064c */
[----:B------:R-:W-:-:S04]  /*1bf20*/  IMAD.WIDE.U32 R24, R84, UR11, RZ ;  /* 0x0000000b54187c25 */ /* 0x000fc8000f8e00ff */
[----:B------:R-:W-:-:S04]  /*1bf30*/  IMAD.WIDE.U32 R32, P4, R84, UR15, R32 ;  /* 0x0000000f54207c25 */ /* 0x000fc8000f880020 */
[----:B------:R-:W-:Y:S01]  /*1bf40*/  IMAD.X R77, RZ, RZ, RZ, P1 ;  /* 0x000000ffff4d7224 */ /* 0x000fe200008e06ff */
[----:B------:R-:W-:Y:S01]  /*1bf50*/  IADD3 RZ, P1, PT, R31, R78, RZ ;  /* 0x0000004e1fff7210 */ /* 0x000fe20007f3e0ff */
[----:B------:R-:W-:Y:S01]  /*1bf60*/  IMAD.X R31, RZ, RZ, RZ, P6 ;  /* 0x000000ffff1f7224 */ /* 0x000fe200030e06ff */
[----:B------:R-:W-:Y:S01]  /*1bf70*/  IADD3 RZ, P6, PT, R67, R74, RZ ;  /* 0x0000004a43ff7210 */ /* 0x000fe20007fde0ff */
[----:B------:R-:W-:Y:S01]  /*1bf80*/  IMAD.X R67, RZ, RZ, RZ, P5 ;  /* 0x000000ffff437224 */ /* 0x000fe200028e06ff */
[----:B------:R-:W-:Y:S01]  /*1bf90*/  IADD3 RZ, P5, PT, R25, R32, RZ ;  /* 0x0000002019ff7210 */ /* 0x000fe20007fbe0ff */
[C---:B------:R-:W-:Y:S02]  /*1bfa0*/  IMAD R32, R84.reuse, UR9, RZ ;  /* 0x0000000954207c24 */ /* 0x040fe4000f8e02ff */
[----:B------:R-:W-:Y:S02]  /*1bfb0*/  IMAD.MOV.U32 R76, RZ, RZ, R81 ;  /* 0x000000ffff4c7224 */ /* 0x000fe400078e0051 */
[----:B------:R-:W-:-:S04]  /*1bfc0*/  IMAD.WIDE.U32 R24, R84, UR32, R64 ;  /* 0x0000002054187c25 */ /* 0x000fc8000f8e0040 */
[----:B------:R-:W-:Y:S02]  /*1bfd0*/  IMAD R101, R85, UR32, R32 ;  /* 0x0000002055657c24 */ /* 0x000fe4000f8e0220 */
[----:B------:R-:W-:Y:S01]  /*1bfe0*/  IMAD.WIDE.U32.X R76, R87, UR10, R76, P0 ;  /* 0x0000000a574c7c25 */ /* 0x000fe200080e044c */
[----:B------:R-:W-:-:S03]  /*1bff0*/  ISETP.GE.U32.AND P0, PT, R24, R64, PT ;  /* 0x000000401800720c */ /* 0x000fc60003f06070 */
[----:B------:R-:W-:Y:S02]  /*1c000*/  IMAD.MOV.U32 R30, RZ, RZ, R79 ;  /* 0x000000ffff1e7224 */ /* 0x000fe400078e004f */
[----:B------:R-:W-:Y:S02]  /*1c010*/  IMAD R32, R86, UR6, RZ ;  /* 0x0000000656207c24 */ /* 0x000fe4000f8e02ff */
[----:B------:R-:W-:Y:S02]  /*1c020*/  IMAD.IADD R101, R25, 0x1, R101 ;  /* 0x0000000119657824 */ /* 0x000fe400078e0265 */
[----:B------:R-:W-:Y:S02]  /*1c030*/  IMAD.MOV.U32 R66, RZ, RZ, R75 ;  /* 0x000000ffff427224 */ /* 0x000fe400078e004b */
[----:B------:R-:W-:Y:S01]  /*1c040*/  IMAD R64, R84, UR15, RZ ;  /* 0x0000000f54407c24 */ /* 0x000fe2000f8e02ff */
[----:B------:R-:W-:Y:S01]  /*1c050*/  ISETP.GE.U32.AND.EX P0, PT, R101, R65, PT, P0 ;  /* 0x000000416500720c */ /* 0x000fe20003f06100 */
[----:B------:R-:W-:-:S02]  /*1c060*/  IMAD R79, R87, UR34, R32 ;  /* 0x00000022574f7c24 */ /* 0x000fc4000f8e0220 */
[----:B------:R-:W-:Y:S01]  /*1c070*/  IMAD.WIDE.U32.X R30, R87, UR6, R30, P1 ;  /* 0x00000006571e7c25 */ /* 0x000fe200088e041e */
[----:B------:R-:W-:Y:S02]  /*1c080*/  SEL R81, RZ, 0x1, P0 ;  /* 0x00000001ff517807 */ /* 0x000fe40000000000 */
[----:B------:R-:W-:Y:S01]  /*1c090*/  ISETP.GE.U32.AND P1, PT, R70, R68, PT ;  /* 0x000000444600720c */ /* 0x000fe20003f26070 */
[C---:B------:R-:W-:Y:S01]  /*1c0a0*/  IMAD R87, R85.reuse, UR11, R64 ;  /* 0x0000000b55577c24 */ /* 0x040fe2000f8e0240 */
[----:B------:R-:W-:Y:S01]  /*1c0b0*/  ISETP.GE.U32.AND P0, PT, R22, R70, PT ;  /* 0x000000461600720c */ /* 0x000fe20003f06070 */
[----:B------:R-:W-:Y:S01]  /*1c0c0*/  IMAD.WIDE.U32.X R74, R85, UR9, R66, P6 ;  /* 0x00000009554a7c25 */ /* 0x000fe2000b0e0442 */
[----:B------:R-:W-:Y:S02]  /*1c0d0*/  IADD3 R64, P6, PT, R71, R72, RZ ;  /* 0x0000004847407210 */ /* 0x000fe40007fde0ff */
[----:B------:R-:W-:Y:S01]  /*1c0e0*/  ISETP.GE.U32.AND.EX P1, PT, R103, R69, PT, P1 ;  /* 0x000000456700720c */ /* 0x000fe20003f26110 */
[----:B------:R-:W-:Y:S01]  /*1c0f0*/  IMAD.WIDE.U32 R66, R84, UR11, R22 ;  /* 0x0000000b54427c25 */ /* 0x000fe2000f8e0016 */
[----:B------:R-:W-:-:S03]  /*1c100*/  ISETP.GE.U32.AND.EX P0, PT, R23, R103, PT, P0 ;  /* 0x000000671700720c */ /* 0x000fc60003f06100 */
[----:B------:R-:W-:Y:S01]  /*1c110*/  IMAD.X R65, RZ, RZ, R73, P6 ;  /* 0x000000ffff417224 */ /* 0x000fe200030e0649 */
[----:B------:R-:W-:Y:S01]  /*1c120*/  SEL R69, RZ, 0x1, P0 ;  /* 0x00000001ff457807 */ /* 0x000fe20000000000 */
[----:B------:R-:W-:Y:S01]  /*1c130*/  IMAD.X R71, RZ, RZ, RZ, P4 ;  /* 0x000000ffff477224 */ /* 0x000fe200020e06ff */
[C---:B------:R-:W-:Y:S01]  /*1c140*/  IADD3 R32, P6, P4, R66.reuse, R74, R81 ;  /* 0x0000004a42207210 */ /* 0x040fe20007cde051 */
[----:B------:R-:W-:Y:S02]  /*1c150*/  IMAD.IADD R73, R67, 0x1, R87 ;  /* 0x0000000143497824 */ /* 0x000fe400078e0257 */
[----:B------:R-:W-:Y:S02]  /*1c160*/  IMAD.MOV.U32 R70, RZ, RZ, R33 ;  /* 0x000000ffff467224 */ /* 0x000fe400078e0021 */
[----:B------:R-:W-:Y:S01]  /*1c170*/  IMAD.WIDE.U32 R80, R83, UR11, RZ ;  /* 0x0000000b53507c25 */ /* 0x000fe2000f8e00ff */
[----:B------:R-:W-:Y:S02]  /*1c180*/  IADD3.X R33, PT, PT, R73, R75, RZ, P6, P4 ;  /* 0x0000004b49217210 */ /* 0x000fe400037e84ff */
[----:B------:R-:W-:Y:S01]  /*1c190*/  ISETP.GE.U32.AND P4, PT, R66, R22, PT ;  /* 0x000000164200720c */ /* 0x000fe20003f86070 */
[----:B------:R-:W-:Y:S01]  /*1c1a0*/  IMAD.WIDE.U32.X R70, R85, UR15, R70, P5 ;  /* 0x0000000f55467c25 */ /* 0x000fe2000a8e0446 */
[----:B------:R-:W-:-:S02]  /*1c1b0*/  SEL R22, RZ, 0x1, P1 ;  /* 0x00000001ff167807 */ /* 0x000fc40000800000 */
[----:B------:R-:W-:Y:S01]  /*1c1c0*/  ISETP.GE.U32.AND P1, PT, R32, R66, PT ;  /* 0x000000422000720c */ /* 0x000fe20003f26070 */
[----:B------:R-:W-:Y:S01]  /*1c1d0*/  IMAD.WIDE.U32 R66, R86, UR34, R64 ;  /* 0x0000002256427c25 */ /* 0x000fe2000f8e0040 */
[----:B------:R-:W-:Y:S02]  /*1c1e0*/  ISETP.GE.U32.AND.EX P0, PT, R73, R23, PT, P4 ;  /* 0x000000174900720c */ /* 0x000fe40003f06140 */
[----:B------:R-:W-:Y:S01]  /*1c1f0*/  ISETP.GE.U32.AND.EX P1, PT, R33, R73, PT, P1 ;  /* 0x000000492100720c */ /* 0x000fe20003f26110 */
[----:B------:R-:W-:Y:S01]  /*1c200*/  IMAD.IADD R67, R67, 0x1, R79 ;  /* 0x0000000143437824 */ /* 0x000fe200078e024f */
[----:B------:R-:W-:Y:S01]  /*1c210*/  IADD3 R23, P4, P6, R69, R76, R22 ;  /* 0x0000004c45177210 */ /* 0x000fe20007e9e016 */
[----:B------:R-:W-:Y:S01]  /*1c220*/  IMAD.WIDE.U32 R74, R85, UR14, RZ ;  /* 0x0000000e554a7c25 */ /* 0x000fe2000f8e00ff */
[----:B------:R-:W-:Y:S02]  /*1c230*/  SEL R22, RZ, 0x1, P0 ;  /* 0x00000001ff167807 */ /* 0x000fe40000000000 */
[----:B------:R-:W-:Y:S01]  /*1c240*/  SEL R103, RZ, 0x1, P1 ;  /* 0x00000001ff677807 */ /* 0x000fe20000800000 */
[----:B------:R-:W-:Y:S01]  /*1c250*/  IMAD.WIDE.U32 R78, R83, UR32, RZ ;  /* 0x00000020534e7c25 */ /* 0x000fe2000f8e00ff */
[----:B------:R-:W-:-:S02]  /*1c260*/  ISETP.GE.U32.AND P1, PT, R66, R64, PT ;  /* 0x000000404200720c */ /* 0x000fc40003f26070 */
[----:B------:R-:W-:Y:S01]  /*1c270*/  IADD3.X R64, PT, PT, RZ, R77, RZ, P4, P6 ;  /* 0x0000004dff407210 */ /* 0x000fe200027ec4ff */
[----:B------:R-:W-:Y:S01]  /*1c280*/  IMAD.WIDE.U32 R76, R85, UR34, RZ ;  /* 0x00000022554c7c25 */ /* 0x000fe2000f8e00ff */
[----:B------:R-:W-:Y:S02]  /*1c290*/  IADD3 R103, P5, P6, R103, R70, R22 ;  /* 0x0000004667677210 */ /* 0x000fe40007ebe016 */
[-C--:B------:R-:W-:Y:S01]  /*1c2a0*/  IADD3 R22, P0, PT, R23, R66.reuse, RZ ;  /* 0x0000004217167210 */ /* 0x080fe20007f1e0ff */
[----:B------:R-:W-:Y:S01]  /*1c2b0*/  IMAD.WIDE.U32 R74, P4, R84, UR10, R74 ;  /* 0x0000000a544a7c25 */ /* 0x000fe2000f88004a */
[----:B------:R-:W-:Y:S02]  /*1c2c0*/  IADD3.X R94, PT, PT, RZ, R71, RZ, P5, P6 ;  /* 0x00000047ff5e7210 */ /* 0x000fe40002fec4ff */
[----:B------:R-:W-:Y:S01]  /*1c2d0*/  ISETP.GE.U32.AND P6, PT, R22, R66, PT ;  /* 0x000000421600720c */ /* 0x000fe20003fc6070 */
[C---:B------:R-:W-:Y:S01]  /*1c2e0*/  IMAD.X R23, R67.reuse, 0x1, R64, P0 ;  /* 0x0000000143177824 */ /* 0x040fe200000e0640 */
[----:B------:R-:W-:Y:S01]  /*1c2f0*/  ISETP.GE.U32.AND.EX P1, PT, R67, R65, PT, P1 ;  /* 0x000000414300720c */ /* 0x000fe20003f26110 */
[----:B------:R-:W-:-:S03]  /*1c300*/  IMAD.WIDE.U32 R64, R84, UR34, RZ ;  /* 0x0000002254407c25 */ /* 0x000fc6000f8e00ff */
[----:B------:R-:W-:Y:S01]  /*1c310*/  ISETP.GE.U32.AND.EX P6, PT, R23, R67, PT, P6 ;  /* 0x000000431700720c */ /* 0x000fe20003fc6160 */
[----:B------:R-:W-:Y:S01]  /*1c320*/  IMAD.WIDE.U32 R76, P5, R84, UR6, R76 ;  /* 0x00000006544c7c25 */ /* 0x000fe2000f8a004c */
[----:B------:R-:W-:Y:S02]  /*1c330*/  SEL R105, RZ, 0x1, P1 ;  /* 0x00000001ff697807 */ /* 0x000fe40000800000 */
[----:B------:R-:W-:Y:S01]  /*1c340*/  SEL R98, RZ, 0x1, P6 ;  /* 0x00000001ff627807 */ /* 0x000fe20003000000 */
[----:B------:R-:W-:Y:S01]  /*1c350*/  IMAD.WIDE.U32 R66, R82, UR32, RZ ;  /* 0x0000002052427c25 */ /* 0x000fe2000f8e00ff */
[----:B------:R-:W-:-:S03]  /*1c360*/  IADD3 RZ, P6, PT, R65, R76, RZ ;  /* 0x0000004c41ff7210 */ /* 0x000fc60007fde0ff */
[----:B------:R-:W-:-:S04]  /*1c370*/  IMAD.WIDE.U32 R78, P1, R82, UR9, R78 ;  /* 0x00000009524e7c25 */ /* 0x000fc8000f82004e */
[C---:B------:R-:W-:Y:S02]  /*1c380*/  IMAD R64, R84.reuse, UR10, RZ ;  /* 0x0000000a54407c24 */ /* 0x040fe4000f8e02ff */
[----:B------:R-:W-:Y:S01]  /*1c390*/  IMAD.X R65, RZ, RZ, RZ, P4 ;  /* 0x000000ffff417224 */ /* 0x000fe200020e06ff */
[----:B------:R-:W-:Y:S01]  /*1c3a0*/  IADD3 RZ, P4, PT, R67, R78, RZ ;  /* 0x0000004e43ff7210 */ /* 0x000fe20007f9e0ff */
[----:B------:R-:W-:Y:S02]  /*1c3b0*/  IMAD R73, R85, UR14, R64 ;  /* 0x0000000e55497c24 */ /* 0x000fe4000f8e0240 */
[----:B------:R-:W-:-:S04]  /*1c3c0*/  IMAD.WIDE.U32 R66, R84, UR14, R22 ;  /* 0x0000000e54427c25 */ /* 0x000fc8000f8e0016 */
[----:B------:R-:W-:Y:S01]  /*1c3d0*/  IMAD.X R71, RZ, RZ, RZ, P1 ;  /* 0x000000ffff477224 */ /* 0x000fe200008e06ff */
[----:B------:R-:W-:Y:S01]  /*1c3e0*/  ISETP.GE.U32.AND P1, PT, R66, R22, PT ;  /* 0x000000164200720c */ /* 0x000fe20003f26070 */
[----:B------:R-:W-:Y:S02]  /*1c3f0*/  IMAD.IADD R67, R67, 0x1, R73 ;  /* 0x0000000143437824 */ /* 0x000fe400078e0249 */
[----:B------:R-:W-:-:S03]  /*1c400*/  IMAD.WIDE.U32 R68, R84, UR14, RZ ;  /* 0x0000000e54447c25 */ /* 0x000fc6000f8e00ff */
[----:B------:R-:W-:Y:S01]  /*1c410*/  ISETP.GE.U32.AND.EX P1, PT, R67, R23, PT, P1 ;  /* 0x000000174300720c */ /* 0x000fe20003f26110 */
[C---:B------:R-:W-:Y:S01]  /*1c420*/  IMAD R78, R82.reuse, UR9, RZ ;  /* 0x00000009524e7c24 */ /* 0x040fe2000f8e02ff */
[----:B------:R-:W-:Y:S01]  /*1c430*/  IADD3 RZ, P0, PT, R69, R74, RZ ;  /* 0x0000004a45ff7210 */ /* 0x000fe20007f1e0ff */
[----:B------:R-:W-:Y:S01]  /*1c440*/  IMAD.X R69, RZ, RZ, RZ, P5 ;  /* 0x000000ffff457224 */ /* 0x000fe200028e06ff */
[----:B------:R-:W-:Y:S01]  /*1c450*/  SEL R76, RZ, 0x1, P1 ;  /* 0x00000001ff4c7807 */ /* 0x000fe20000800000 */
[----:B------:R-:W-:Y:S01]  /*1c460*/  IMAD.WIDE.U32 R80, P5, R82, UR15, R80 ;  /* 0x0000000f52507c25 */ /* 0x000fe2000f8a0050 */
[----:B------:R-:W-:-:S03]  /*1c470*/  IADD3 R74, P1, PT, R103, R66, RZ ;  /* 0x00000042674a7210 */ /* 0x000fc60007f3e0ff */
[----:B------:R-:W-:Y:S02]  /*1c480*/  IMAD.MOV.U32 R72, RZ, RZ, R81 ;  /* 0x000000ffff487224 */ /* 0x000fe400078e0051 */
[----:B------:R-:W-:Y:S02]  /*1c490*/  IMAD.MOV.U32 R64, RZ, RZ, R75 ;  /* 0x000000ffff407224 */ /* 0x000fe400078e004b */
[----:B------:R-:W-:-:S04]  /*1c4a0*/  IMAD.WIDE.U32 R22, R82, UR32, R32 ;  /* 0x0000002052167c25 */ /* 0x000fc8000f8e0020 */
[----:B------:R-:W-:Y:S02]  /*1c4b0*/  IMAD R81, R83, UR32, R78 ;  /* 0x0000002053517c24 */ /* 0x000fe4000f8e024e */
[----:B------:R-:W-:Y:S01]  /*1c4c0*/  IMAD.X R75, R67, 0x1, R94, P1 ;  /* 0x00000001434b7824 */ /* 0x000fe200008e065e */
[----:B------:R-:W-:Y:S01]  /*1c4d0*/  ISETP.GE.U32.AND P1, PT, R74, R66, PT ;  /* 0x000000424a00720c */ /* 0x000fe20003f26070 */
[----:B------:R-:W-:Y:S01]  /*1c4e0*/  IMAD.WIDE.U32.X R64, R85, UR10, R64, P0 ;  /* 0x0000000a55407c25 */ /* 0x000fe200080e0440 */
[----:B------:R-:W-:Y:S02]  /*1c4f0*/  ISETP.GE.U32.AND P0, PT, R22, R32, PT ;  /* 0x000000201600720c */ /* 0x000fe40003f06070 */
[----:B------:R-:W-:Y:S01]  /*1c500*/  ISETP.GE.U32.AND.EX P1, PT, R75, R67, PT, P1 ;  /* 0x000000434b00720c */ /* 0x000fe20003f26110 */
[----:B------:R-:W-:Y:S02]  /*1c510*/  IMAD.IADD R81, R23, 0x1, R81 ;  /* 0x0000000117517824 */ /* 0x000fe400078e0251 */
[----:B------:R-:W-:Y:S01]  /*1c520*/  IMAD.MOV.U32 R68, RZ, RZ, R77 ;  /* 0x000000ffff447224 */ /* 0x000fe200078e004d */
[----:B------:R-:W-:Y:S01]  /*1c530*/  SEL R77, RZ, 0x1, P1 ;  /* 0x00000001ff4d7807 */ /* 0x000fe20000800000 */
[----:B------:R-:W-:Y:S01]  /*1c540*/  IMAD R66, R84, UR6, RZ ;  /* 0x0000000654427c24 */ /* 0x000fe2000f8e02ff */
[----:B------:R-:W-:Y:S01]  /*1c550*/  ISETP.GE.U32.AND.EX P0, PT, R81, R33, PT, P0 ;  /* 0x000000215100720c */ /* 0x000fe20003f06100 */
[----:B------:R-:W-:-:S02]  /*1c560*/  IMAD.MOV.U32 R70, RZ, RZ, R79 ;  /* 0x000000ffff467224 */ /* 0x000fc400078e004f */
[----:B------:R-:W-:Y:S01]  /*1c570*/  IMAD.WIDE.U32.X R68, R85, UR6, R68, P6 ;  /* 0x0000000655447c25 */ /* 0x000fe2000b0e0444 */
[----:B------:R-:W-:-:S03]  /*1c580*/  IADD3 R30, P1, P6, R98, R30, R105 ;  /* 0x0000001e621e7210 */ /* 0x000fc60007e3e069 */
[----:B------:R-:W-:Y:S01]  /*1c590*/  IMAD R32, R82, UR15, RZ ;  /* 0x0000000f52207c24 */ /* 0x000fe2000f8e02ff */
[----:B------:R-:W-:Y:S01]  /*1c5a0*/  IADD3.X R31, PT, PT, RZ, R31, RZ, P1, P6 ;  /* 0x0000001fff1f7210 */ /* 0x000fe20000fec4ff */
[----:B------:R-:W-:Y:S01]  /*1c5b0*/  IMAD R103, R85, UR34, R66 ;  /* 0x0000002255677c24 */ /* 0x000fe2000f8e0242 */
[----:B------:R-:W-:Y:S01]  /*1c5c0*/  SEL R85, RZ, 0x1, P0 ;  /* 0x00000001ff557807 */ /* 0x000fe20000000000 */
[----:B------:R-:W-:Y:S01]  /*1c5d0*/  IMAD.WIDE.U32.X R70, R83, UR9, R70, P4 ;  /* 0x0000000953467c25 */ /* 0x000fe2000a0e0446 */
[----:B------:R-:W-:-:S03]  /*1c5e0*/  IADD3 R77, P0, P4, R77, R64, R76 ;  /* 0x000000404d4d7210 */ /* 0x000fc60007c1e04c */
[----:B------:R-:W-:Y:S01]  /*1c5f0*/  IMAD.WIDE.U32 R66, R82, UR11, R74 ;  /* 0x0000000b52427c25 */ /* 0x000fe2000f8e004a */
[----:B------:R-:W-:-:S03]  /*1c600*/  IADD3.X R78, PT, PT, RZ, R65, RZ, P0, P4 ;  /* 0x00000041ff4e7210 */ /* 0x000fc600007e84ff */
[----:B------:R-:W-:Y:S01]  /*1c610*/  IMAD R79, R83, UR11, R32 ;  /* 0x0000000b534f7c24 */ /* 0x000fe2000f8e0220 */
[----:B------:R-:W-:Y:S01]  /*1c620*/  IADD3 R85, P4, P6, R66, R70, R85 ;  /* 0x0000004642557210 */ /* 0x000fe20007e9e055 */
[----:B------:R-:W-:Y:S01]  /*1c630*/  IMAD.WIDE.U32 R86, R82, UR11, RZ ;  /* 0x0000000b52567c25 */ /* 0x000fe2000f8e00ff */
[----:B------:R-:W-:Y:S02]  /*1c640*/  ISETP.GE.U32.AND P1, PT, R66, R74, PT ;  /* 0x0000004a4200720c */ /* 0x000fe40003f26070 */
[----:B------:R-:W-:Y:S01]  /*1c650*/  ISETP.GE.U32.AND P0, PT, R85, R66, PT ;  /* 0x000000425500720c */ /* 0x000fe20003f06070 */
[----:B------:R-:W-:Y:S02]  /*1c660*/  IMAD.IADD R79, R67, 0x1, R79 ;  /* 0x00000001434f7824 */ /* 0x000fe400078e024f */
[----:B------:R-:W-:-:S03]  /*1c670*/  IMAD.WIDE.U32 R32, R84, UR34, R30 ;  /* 0x0000002254207c25 */ /* 0x000fc6000f8e001e */
[----:B------:R-:W-:Y:S01]  /*1c680*/  ISETP.GE.U32.AND.EX P1, PT, R79, R75, PT, P1 ;  /* 0x0000004b4f00720c */ /* 0x000fe20003f26110 */
[----:B------:R-:W-:Y:S01]  /*1c690*/  IMAD.X R73, RZ, RZ, RZ, P5 ;  /* 0x000000ffff497224 */ /* 0x000fe200028e06ff */
[----:B------:R-:W-:Y:S01]  /*1c6a0*/  IADD3 RZ, P5, PT, R87, R80, RZ ;  /* 0x0000005057ff7210 */ /* 0x000fe20007fbe0ff */
[----:B------:R-:W-:Y:S01]  /*1c6b0*/  IMAD.WIDE.U32 R64, R83, UR34, RZ ;  /* 0x0000002253407c25 */ /* 0x000fe2000f8e00ff */
[----:B------:R-:W-:Y:S02]  /*1c6c0*/  IADD3.X R87, PT, PT, R79, R71, RZ, P4, P6 ;  /* 0x000000474f577210 */ /* 0x000fe400027ec4ff */
[----:B------:R-:W-:Y:S01]  /*1c6d0*/  IADD3 R66, P6, PT, R77, R32, RZ ;  /* 0x000000204d427210 */ /* 0x000fe20007fde0ff */
[----:B------:R-:W-:Y:S01]  /*1c6e0*/  IMAD.WIDE.U32 R70, R83, UR14, RZ ;  /* 0x0000000e53467c25 */ /* 0x000fe2000f8e00ff */
[----:B------:R-:W-:-:S03]  /*1c6f0*/  ISETP.GE.U32.AND.EX P0, PT, R87, R79, PT, P0 ;  /* 0x0000004f5700720c */ /* 0x000fc60003f06100 */
[----:B------:R-:W-:Y:S01]  /*1c700*/  IMAD.IADD R105, R33, 0x1, R103 ;  /* 0x0000000121697824 */ /* 0x000fe200078e0267 */
[----:B------:R-:W-:Y:S01]  /*1c710*/  SEL R33, RZ, 0x1, P1 ;  /* 0x00000001ff217807 */ /* 0x000fe20000800000 */
[----:B------:R-:W-:Y:S01]  /*1c720*/  IMAD.WIDE.U32 R76, R82, UR14, RZ ;  /* 0x0000000e524c7c25 */ /* 0x000fe2000f8e00ff */
[----:B------:R-:W-:Y:S02]  /*1c730*/  SEL R103, RZ, 0x1, P0 ;  /* 0x00000001ff677807 */ /* 0x000fe40000000000 */
[----:B------:R-:W-:Y:S01]  /*1c740*/  ISETP.GE.U32.AND P0, PT, R32, R30, PT ;  /* 0x0000001e2000720c */ /* 0x000fe20003f06070 */
[----:B------:R-:W-:-:S03]  /*1c750*/  IMAD.WIDE.U32 R70, P4, R82, UR10, R70 ;  /* 0x0000000a52467c25 */ /* 0x000fc6000f880046 */
[C---:B------:R-:W-:Y:S01]  /*1c760*/  ISETP.GE.U32.AND.EX P0, PT, R105.reuse, R31, PT, P0 ;  /* 0x0000001f6900720c */ /* 0x040fe20003f06100 */
[----:B------:R-:W-:Y:S02]  /*1c770*/  IMAD.X R67, R105, 0x1, R78, P6 ;  /* 0x0000000169437824 */ /* 0x000fe400030e064e */
[----:B------:R-:W-:-:S04]  /*1c780*/  IMAD.WIDE.U32 R74, R82, UR34, RZ ;  /* 0x00000022524a7c25 */ /* 0x000fc8000f8e00ff */
[----:B------:R-:W-:-:S04]  /*1c790*/  IMAD.WIDE.U32 R64, P6, R82, UR6, R64 ;  /* 0x0000000652407c25 */ /* 0x000fc8000f8c0040 */
[----:B------:R-:W-:Y:S01]  /*1c7a0*/  IMAD.WIDE.U32.X R78, R83, UR15, R72, P5 ;  /* 0x0000000f534e7c25 */ /* 0x000fe2000a8e0448 */
[----:B------:R-:W-:Y:S02]  /*1c7b0*/  IADD3 RZ, P5, PT, R77, R70, RZ ;  /* 0x000000464dff7210 */ /* 0x000fe40007fbe0ff */
[----:B------:R-:W-:Y:S01]  /*1c7c0*/  IADD3 RZ, P1, PT, R75, R64, RZ ;  /* 0x000000404bff7210 */ /* 0x000fe20007f3e0ff */
[C---:B------:R-:W-:Y:S01]  /*1c7d0*/  IMAD R30, R82.reuse, UR10, RZ ;  /* 0x0000000a521e7c24 */ /* 0x040fe2000f8e02ff */
[----:B------:R-:W-:Y:S01]  /*1c7e0*/  SEL R64, RZ, 0x1, P0 ;  /* 0x00000001ff407807 */ /* 0x000fe20000000000 */
[----:B------:R-:W-:Y:S02]  /*1c7f0*/  IMAD.X R77, RZ, RZ, RZ, P4 ;  /* 0x000000ffff4d7224 */ /* 0x000fe400020e06ff */
[----:B------:R-:W-:Y:S01]  /*1c800*/  IMAD.X R73, RZ, RZ, RZ, P6 ;  /* 0x000000ffff497224 */ /* 0x000fe200030e06ff */
[----:B------:R-:W-:Y:S01]  /*1c810*/  IADD3 R103, P4, P6, R103, R78, R33 ;  /* 0x0000004e67677210 */ /* 0x000fe20007e9e021 */
[----:B------:R-:W-:-:S03]  /*1c820*/  IMAD.WIDE.U32 R74, R82, UR14, R66 ;  /* 0x0000000e524a7c25 */ /* 0x000fc6000f8e0042 */
[----:B------:R-:W-:Y:S01]  /*1c830*/  IADD3.X R78, PT, PT, RZ, R79, RZ, P4, P6 ;  /* 0x0000004fff4e7210 */ /* 0x000fe200027ec4ff */
[----:B------:R-:W-:Y:S01]  /*1c840*/  IMAD R33, R83, UR14, R30 ;  /* 0x0000000e53217c24 */ /* 0x000fe2000f8e021e */
[----:B------:R-:W-:Y:S01]  /*1c850*/  IADD3 R103, P6, PT, R103, R74, RZ ;  /* 0x0000004a67677210 */ /* 0x000fe20007fde0ff */
[----:B------:R-:W-:Y:S01]  /*1c860*/  IMAD.WIDE.U32 R30, R87, 0x3d1, RZ ;  /* 0x000003d1571e7825 */ /* 0x000fe200078e00ff */
[----:B------:R-:W-:Y:S02]  /*1c870*/  ISETP.GE.U32.AND P4, PT, R66, R32, PT ;  /* 0x000000204200720c */ /* 0x000fe40003f86070 */
[----:B------:R-:W-:Y:S01]  /*1c880*/  ISETP.GE.U32.AND P0, PT, R74, R66, PT ;  /* 0x000000424a00720c */ /* 0x000fe20003f06070 */
[----:B------:R-:W-:Y:S01]  /*1c890*/  IMAD.IADD R33, R75, 0x1, R33 ;  /* 0x000000014b217824 */ /* 0x000fe200078e0221 */
[----:B------:R-:W-:Y:S01]  /*1c8a0*/  ISETP.GE.U32.AND.EX P4, PT, R67, R105, PT, P4 ;  /* 0x000000694300720c */ /* 0x000fe20003f86140 */
[----:B------:R-:W-:Y:S02]  /*1c8b0*/  IMAD.MOV.U32 R72, RZ, RZ, R65 ;  /* 0x000000ffff487224 */ /* 0x000fe400078e0041 */
[----:B------:R-:W-:Y:S01]  /*1c8c0*/  IMAD.X R75, R33, 0x1, R78, P6 ;  /* 0x00000001214b7824 */ /* 0x000fe200030e064e */
[----:B------:R-:W-:Y:S01]  /*1c8d0*/  ISETP.GE.U32.AND P6, PT, R103, R74, PT ;  /* 0x0000004a6700720c */ /* 0x000fe20003fc6070 */
[----:B------:R-:W-:Y:S01]  /*1c8e0*/  IMAD.WIDE.U32.X R72, R83, UR6, R72, P1 ;  /* 0x0000000653487c25 */ /* 0x000fe200088e0448 */
[----:B------:R-:W-:-:S02]  /*1c8f0*/  ISETP.GE.U32.AND.EX P0, PT, R33, R67, PT, P0 ;  /* 0x000000432100720c */ /* 0x000fc40003f06100 */
[----:B------:R-:W-:Y:S01]  /*1c900*/  ISETP.GE.U32.AND.EX P6, PT, R75, R33, PT, P6 ;  /* 0x000000214b00720c */ /* 0x000fe20003fc6160 */
[----:B------:R-:W-:Y:S01]  /*1c910*/  IMAD.WIDE.U32 R32, R85, 0x3d1, RZ ;  /* 0x000003d155207825 */ /* 0x000fe200078e00ff */
[----:B------:R-:W-:Y:S02]  /*1c920*/  SEL R65, RZ, 0x1, P4 ;  /* 0x00000001ff417807 */ /* 0x000fe40002000000 */
[----:B------:R-:W-:Y:S01]  /*1c930*/  SEL R67, RZ, 0x1, P6 ;  /* 0x00000001ff437807 */ /* 0x000fe20003000000 */
[----:B------:R-:W-:Y:S01]  /*1c940*/  IMAD.WIDE.U32 R30, P4, RZ, R85, R30 ;  /* 0x00000055ff1e7225 */ /* 0x000fe2000788001e */
[----:B------:R-:W-:Y:S02]  /*1c950*/  IADD3 R79, P6, PT, RZ, R32, RZ ;  /* 0x00000020ff4f7210 */ /* 0x000fe40007fde0ff */
[----:B------:R-:W-:Y:S01]  /*1c960*/  SEL R66, RZ, 0x1, P0 ;  /* 0x00000001ff427807 */ /* 0x000fe20000000000 */
[----:B------:R-:W-:Y:S01]  /*1c970*/  IMAD.MOV.U32 R76, RZ, RZ, R71 ;  /* 0x000000ffff4c7224 */ /* 0x000fe200078e0047 */
[----:B------:R-:W-:Y:S01]  /*1c980*/  IADD3 R30, P1, PT, R33, R30, RZ ;  /* 0x0000001e211e7210 */ /* 0x000fe20007f3e0ff */
[----:B------:R-:W-:Y:S01]  /*1c990*/  IMAD.X R33, RZ, RZ, RZ, P4 ;  /* 0x000000ffff217224 */ /* 0x000fe200020e06ff */
[----:B------:R-:W-:Y:S01]  /*1c9a0*/  ISETP.GE.U32.AND P4, PT, R79, R32, PT ;  /* 0x000000204f00720c */ /* 0x000fe20003f86070 */
[----:B------:R-:W-:Y:S01]  /*1c9b0*/  IMAD.WIDE.U32.X R76, R83, UR10, R76, P5 ;  /* 0x0000000a534c7c25 */ /* 0x000fe2000a8e044c */
[----:B------:R-:W-:-:S03]  /*1c9c0*/  IADD3 R64, P0, P5, R65, R68, R64 ;  /* 0x0000004441407210 */ /* 0x000fc60007d1e040 */
[----:B------:R-:W-:Y:S01]  /*1c9d0*/  IMAD.X R85, R30, 0x1, R85, P6 ;  /* 0x000000011e557824 */ /* 0x000fe200030e0655 */
[----:B------:R-:W-:Y:S01]  /*1c9e0*/  IADD3.X R65, PT, PT, RZ, R69, RZ, P0, P5 ;  /* 0x00000045ff417210 */ /* 0x000fe200007ea4ff */
[----:B------:R-:W-:Y:S02]  /*1c9f0*/  IMAD R68, R82, UR6, RZ ;  /* 0x0000000652447c24 */ /* 0x000fe4000f8e02ff */
[----:B------:R-:W-:Y:S01]  /*1ca00*/  IMAD.MOV.U32 R32, RZ, RZ, R31 ;  /* 0x000000ffff207224 */ /* 0x000fe200078e001f */
[----:B------:R-:W-:Y:S01]  /*1ca10*/  ISETP.GE.U32.AND.EX P0, PT, R85, R30, PT, P4 ;  /* 0x0000001e5500720c */ /* 0x000fe20003f06140 */
[----:B------:R-:W-:Y:S01]  /*1ca20*/  IMAD R105, R83, UR34, R68 ;  /* 0x0000002253697c24 */ /* 0x000fe2000f8e0244 */
[----:B------:R-:W-:Y:S01]  /*1ca30*/  IADD3 R83, P4, P5, R67, R76, R66 ;  /* 0x0000004c43537210 */ /* 0x000fe20007d9e042 */
[----:B------:R-:W-:-:S03]  /*1ca40*/  IMAD.WIDE.U32 R30, R75, 0x3d1, RZ ;  /* 0x000003d14b1e7825 */ /* 0x000fc600078e00ff */
[----:B------:R-:W-:Y:S01]  /*1ca50*/  IADD3.X R77, PT, PT, RZ, R77, RZ, P4, P5 ;  /* 0x0000004dff4d7210 */ /* 0x000fe200027ea4ff */
[----:B------:R-:W-:-:S04]  /*1ca60*/  IMAD.WIDE.U32.X R68, RZ, R87, R32, P1 ;  /* 0x00000057ff447225 */ /* 0x000fc800008e0420 */
[----:B------:R-:W-:-:S04]  /*1ca70*/  IMAD.WIDE.U32 R66, R82, UR34, R64 ;  /* 0x0000002252427c25 */ /* 0x000fc8000f8e0040 */
        /* <DEDUP_REMOVED lines=11> */
[----:B------:R-:W-:Y:S01]  /*1cb30*/  SEL R71, RZ, 0x1, P0 ;  /* 0x00000001ff477807 */ /* 0x000fe20000000000 */
[----:B------:R-:W-:Y:S01]  /*1cb40*/  IMAD.X R68, R33, 0x1, R69, P4 ;  /* 0x0000000121447824 */ /* 0x000fe200020e0645 */
[----:B------:R-:W-:Y:S01]  /*1cb50*/  ISETP.GE.U32.AND P4, PT, R83, R66, PT ;  /* 0x000000425300720c */ /* 0x000fe20003f86070 */
[----:B------:R-:W-:Y:S01]  /*1cb60*/  IMAD.WIDE.U32.X R30, RZ, R75, R30, P5 ;  /* 0x0000004bff1e7225 */ /* 0x000fe200028e041e */
[----:B------:R-:W-:-:S02]  /*1cb70*/  IADD3 R64, P5, PT, R67, R87, RZ ;  /* 0x0000005743407210 */ /* 0x000fc40007fbe0ff */
[----:B------:R-:W-:Y:S02]  /*1cb80*/  SEL R65, RZ, 0x1, P6 ;  /* 0x00000001ff417807 */ /* 0x000fe40003000000 */
[----:B------:R-:W-:Y:S01]  /*1cb90*/  ISETP.GE.U32.AND.EX P6, PT, R77, R74, PT, P4 ;  /* 0x0000004a4d00720c */ /* 0x000fe20003fc6140 */
[----:B------:R-:W-:Y:S01]  /*1cba0*/  IMAD.X R66, R68, 0x1, R103, P5 ;  /* 0x0000000144427824 */ /* 0x000fe200028e0667 */
[----:B------:R-:W-:Y:S02]  /*1cbb0*/  ISETP.GE.U32.AND P1, PT, R67, R32, PT ;  /* 0x000000204300720c */ /* 0x000fe40003f26070 */
[----:B------:R-:W-:Y:S02]  /*1cbc0*/  IADD3 R71, P4, PT, R64, R71, RZ ;  /* 0x0000004740477210 */ /* 0x000fe40007f9e0ff */
[----:B------:R-:W-:Y:S01]  /*1cbd0*/  ISETP.GE.U32.AND.EX P1, PT, R68, R33, PT, P1 ;  /* 0x000000214400720c */ /* 0x000fe20003f26110 */
[----:B------:R-:W-:Y:S01]  /*1cbe0*/  IMAD.WIDE.U32 R32, R77, 0x3d1, RZ ;  /* 0x000003d14d207825 */ /* 0x000fe200078e00ff */
[----:B------:R-:W-:-:S02]  /*1cbf0*/  SEL R103, RZ, 0x1, P6 ;  /* 0x00000001ff677807 */ /* 0x000fc40003000000 */
[----:B------:R-:W-:Y:S01]  /*1cc00*/  ISETP.GE.U32.AND P6, PT, R71, R64, PT ;  /* 0x000000404700720c */ /* 0x000fe20003fc6070 */
[----:B------:R-:W-:Y:S01]  /*1cc10*/  IMAD.X R69, RZ, RZ, R66, P4 ;  /* 0x000000ffff457224 */ /* 0x000fe200020e0642 */
[----:B------:R-:W-:Y:S01]  /*1cc20*/  SEL R87, RZ, 0x1, P1 ;  /* 0x00000001ff577807 */ /* 0x000fe20000800000 */
[----:B------:R-:W-:Y:S01]  /*1cc30*/  IMAD.WIDE.U32 R32, P5, RZ, R83, R32 ;  /* 0x00000053ff207225 */ /* 0x000fe200078a0020 */
[----:B------:R-:W-:Y:S02]  /*1cc40*/  ISETP.LT.U32.AND P0, PT, R64, R67, PT ;  /* 0x000000434000720c */ /* 0x000fe40003f01070 */
        /* <DEDUP_REMOVED lines=9> */
[----:B------:R-:W-:Y:S02]  /*1cce0*/  SEL R73, RZ, 0x1, !P0 ;  /* 0x00000001ff497807 */ /* 0x000fe40004000000 */
[C---:B------:R-:W-:Y:S01]  /*1ccf0*/  ISETP.GE.U32.AND P0, PT, R87.reuse, R64, PT ;  /* 0x000000405700720c */ /* 0x040fe20003f06070 */
[----:B------:R-:W-:Y:S01]  /*1cd00*/  IMAD.WIDE.U32.X R66, RZ, R77, R66, P6 ;  /* 0x0000004dff427225 */ /* 0x000fe200030e0442 */
[----:B------:R-:W-:Y:S02]  /*1cd10*/  IADD3 R32, P5, PT, R87, R75, RZ ;  /* 0x0000004b57207210 */ /* 0x000fe40007fbe0ff */
        /* <DEDUP_REMOVED lines=33> */
[----:B------:R-:W-:Y:S01]  /*1cf30*/  IADD3.X R32, PT, PT, RZ, R33, RZ, P0, P1 ;  /* 0x00000021ff207210 */ /* 0x000fe200007e24ff */
[----:B------:R-:W-:Y:S01]  /*1cf40*/  IMAD.MOV.U32 R33, RZ, RZ, RZ ;  /* 0x000000ffff217224 */ /* 0x000fe200078e00ff */
[----:B------:R-:W-:Y:S01]  /*1cf50*/  IADD3 R83, P0, PT, R30, R31, RZ ;  /* 0x0000001f1e537210 */ /* 0x000fe20007f1e0ff */
[----:B------:R-:W-:-:S04]  /*1cf60*/  IMAD.WIDE.U32 R30, R96, UR32, RZ ;  /* 0x00000020601e7c25 */ /* 0x000fc8000f8e00ff */
[----:B------:R-:W-:Y:S01]  /*1cf70*/  IMAD.X R87, RZ, RZ, R32, P0 ;  /* 0x000000ffff577224 */ /* 0x000fe200000e0620 */
[----:B------:R-:W-:Y:S01]  /*1cf80*/  ISETP.NE.U32.AND P0, PT, R83, RZ, PT ;  /* 0x000000ff5300720c */ /* 0x000fe20003f05070 */
[----:B------:R-:W-:-:S03]  /*1cf90*/  IMAD R32, R96, UR9, RZ ;  /* 0x0000000960207c24 */ /* 0x000fc6000f8e02ff */
[----:B------:R-:W-:Y:S01]  /*1cfa0*/  ISETP.NE.AND.EX P0, PT, R87, RZ, PT, P0 ;  /* 0x000000ff5700720c */ /* 0x000fe20003f05300 */
[----:B------:R-:W-:-:S12]  /*1cfb0*/  IMAD R77, R95, UR32, R32 ;  /* 0x000000205f4d7c24 */ /* 0x000fd8000f8e0220 */
        /* <DEDUP_REMOVED lines=52> */
.L_x_777:
        /* <DEDUP_REMOVED lines=57> */
.L_x_778:
        /* <DEDUP_REMOVED lines=62> */
.L_x_780:
        /* <DEDUP_REMOVED lines=57> */
.L_x_781:
        /* <DEDUP_REMOVED lines=27> */
.L_x_779:
        /* <DEDUP_REMOVED lines=10> */
[----:B------:R-:W-:Y:S01]  /*1e050*/  IMAD.WIDE.U32 R22, R49, R89, RZ ;  /* 0x0000005931167225 */ /* 0x000fe200078e00ff */
[----:B------:R-:W-:-:S03]  /*1e060*/  IADD3 R78, P4, PT, R64, R24, RZ ;  /* 0x00000018404e7210 */ /* 0x000fc60007f9e0ff */
[----:B------:R-:W-:Y:S02]  /*1e070*/  IMAD R67, R47, R19, R28 ;  /* 0x000000132f437224 */ /* 0x000fe400078e021c */
[----:B------:R-:W-:-:S04]  /*1e080*/  IMAD.WIDE.U32 R30, P0, R46, R20, R30 ;  /* 0x000000142e1e7225 */ /* 0x000fc8000780001e */
[----:B------:R-:W-:Y:S02]  /*1e090*/  IMAD.IADD R67, R25, 0x1, R67 ;  /* 0x0000000119437824 */ /* 0x000fe400078e0243 */
[----:B------:R-:W-:-:S04]  /*1e0a0*/  IMAD.WIDE.U32 R32, R46, R19, RZ ;  /* 0x000000132e207225 */ /* 0x000fc800078e00ff */
[----:B------:R-:W-:Y:S01]  /*1e0b0*/  IMAD.WIDE.U32 R28, R48, R89, RZ ;  /* 0x00000059301c7225 */ /* 0x000fe200078e00ff */
[----:B------:R-:W-:-:S03]  /*1e0c0*/  IADD3 RZ, P5, PT, R33, R30, RZ ;  /* 0x0000001e21ff7210 */ /* 0x000fc60007fbe0ff */
[----:B------:R-:W-:-:S04]  /*1e0d0*/  IMAD.WIDE.U32 R22, P1, R48, R18, R22 ;  /* 0x0000001230167225 */ /* 0x000fc80007820016 */
[----:B------:R-:W-:Y:S01]  /*1e0e0*/  IMAD.X R25, RZ, RZ, RZ, P0 ;  /* 0x000000ffff197224 */ /* 0x000fe200000e06ff */
[----:B------:R-:W-:Y:S01]  /*1e0f0*/  ISETP.GE.U32.AND P0, PT, R78, R24, PT ;  /* 0x000000184e00720c */ /* 0x000fe20003f06070 */
[----:B------:R-:W-:Y:S01]  /*1e100*/  IMAD.X R79, R67, 0x1, R65, P4 ;  /* 0x00000001434f7824 */ /* 0x000fe200020e0641 */
[----:B------:R-:W-:Y:S01]  /*1e110*/  IADD3 RZ, P4, PT, R29, R22, RZ ;  /* 0x000000161dff7210 */ /* 0x000fe20007f9e0ff */
[----:B------:R-:W-:Y:S02]  /*1e120*/  IMAD.MOV.U32 R24, RZ, RZ, R31 ;  /* 0x000000ffff187224 */ /* 0x000fe400078e001f */
[----:B------:R-:W-:Y:S01]  /*1e130*/  IMAD R22, R26, R46, RZ ;  /* 0x0000002e1a167224 */ /* 0x000fe200078e02ff */
[----:B------:R-:W-:Y:S01]  /*1e140*/  ISETP.GE.U32.AND.EX P0, PT, R79, R67, PT, P0 ;  /* 0x000000434f00720c */ /* 0x000fe20003f06100 */
[----:B------:R-:W-:Y:S02]  /*1e150*/  IMAD R30, R18, R48, RZ ;  /* 0x00000030121e7224 */ /* 0x000fe400078e02ff */
[----:B------:R-:W-:Y:S01]  /*1e160*/  IMAD.WIDE.U32 R32, R21, R46, RZ ;  /* 0x0000002e15207225 */ /* 0x000fe200078e00ff */
[----:B------:R-:W-:-:S03]  /*1e170*/  SEL R31, RZ, 0x1, P0 ;  /* 0x00000001ff1f7807 */ /* 0x000fc60000000000 */
[----:B------:R-:W-:-:S04]  /*1e180*/  IMAD.WIDE.U32 R28, R48, R89, R78 ;  /* 0x00000059301c7225 */ /* 0x000fc800078e004e */
[C---:B------:R-:W-:Y:S01]  /*1e190*/  IMAD R75, R47.reuse, R21, R22 ;  /* 0x000000152f4b7224 */ /* 0x040fe200078e0216 */
[----:B------:R-:W-:Y:S01]  /*1e1a0*/  ISETP.GE.U32.AND P0, PT, R28, R78, PT ;  /* 0x0000004e1c00720c */ /* 0x000fe20003f06070 */
[----:B------:R-:W-:-:S04]  /*1e1b0*/  IMAD.WIDE.U32.X R24, R47, R20, R24, P5 ;  /* 0x000000142f187225 */ /* 0x000fc800028e0418 */
        /* <DEDUP_REMOVED lines=12> */
[-C--:B------:R-:W-:Y:S02]  /*1e280*/  IMAD R33, R49, R19.reuse, R30 ;  /* 0x0000001331217224 */ /* 0x080fe400078e021e */
[----:B------:R-:W-:-:S04]  /*1e290*/  IMAD.WIDE.U32 R30, R48, R19, R22 ;  /* 0x00000013301e7225 */ /* 0x000fc800078e0016 */
[----:B------:R-:W-:-:S04]  /*1e2a0*/  IMAD.WIDE.U32.X R64, R49, R18, R64, P4 ;  /* 0x0000001231407225 */ /* 0x000fc800020e0440 */
[----:B------:R-:W-:Y:S01]  /*1e2b0*/  IMAD.WIDE.U32 R24, P1, R48, R20, R24 ;  /* 0x0000001430187225 */ /* 0x000fe20007820018 */
[----:B------:R-:W-:-:S03]  /*1e2c0*/  IADD3 R76, P0, P4, R30, R64, R77 ;  /* 0x000000401e4c7210 */ /* 0x000fc60007c1e04d */
[----:B------:R-:W-:Y:S02]  /*1e2d0*/  IMAD.IADD R31, R31, 0x1, R33 ;  /* 0x000000011f1f7824 */ /* 0x000fe400078e0221 */
[----:B------:R-:W-:-:S03]  /*1e2e0*/  IMAD.WIDE.U32 R70, P5, R46, R26, R70 ;  /* 0x0000001a2e467225 */ /* 0x000fc600078a0046 */
[----:B------:R-:W-:Y:S01]  /*1e2f0*/  IADD3.X R77, PT, PT, R31, R65, RZ, P0, P4 ;  /* 0x000000411f4d7210 */ /* 0x000fe200007e84ff */
[----:B------:R-:W-:Y:S01]  /*1e300*/  IMAD.WIDE.U32 R72, R46, R21, RZ ;  /* 0x000000152e487225 */ /* 0x000fe200078e00ff */
[----:B------:R-:W-:Y:S02]  /*1e310*/  ISETP.GE.U32.AND P0, PT, R30, R22, PT ;  /* 0x000000161e00720c */ /* 0x000fe40003f06070 */
[----:B------:R-:W-:Y:S01]  /*1e320*/  ISETP.GE.U32.AND P4, PT, R76, R30, PT ;  /* 0x0000001e4c00720c */ /* 0x000fe20003f86070 */
        /* <DEDUP_REMOVED lines=8> */
[----:B------:R-:W-:Y:S01]  /*1e3b0*/  ISETP.GE.U32.AND.EX P0, PT, R31, R23, PT, P0 ;  /* 0x000000171f00720c */ /* 0x000fe20003f06100 */
[-C--:B------:R-:W-:Y:S01]  /*1e3c0*/  IMAD R22, R88, R46.reuse, RZ ;  /* 0x0000002e58167224 */ /* 0x080fe200078e02ff */
[----:B------:R-:W-:Y:S01]  /*1e3d0*/  ISETP.GE.U32.AND.EX P4, PT, R77, R31, PT, P4 ;  /* 0x0000001f4d00720c */ /* 0x000fe20003f86140 */
[----:B------:R-:W-:Y:S01]  /*1e3e0*/  IMAD.MOV.U32 R32, RZ, RZ, R25 ;  /* 0x000000ffff207224 */ /* 0x000fe200078e0019 */
[----:B------:R-:W-:Y:S01]  /*1e3f0*/  SEL R23, RZ, 0x1, P1 ;  /* 0x00000001ff177807 */ /* 0x000fe20000800000 */
[----:B------:R-:W-:Y:S01]  /*1e400*/  IMAD.WIDE.U32 R64, R34, R46, RZ ;  /* 0x0000002e22407225 */ /* 0x000fe200078e00ff */
[----:B------:R-:W-:-:S03]  /*1e410*/  SEL R75, RZ, 0x1, P4 ;  /* 0x00000001ff4b7807 */ /* 0x000fc60002000000 */
[----:B------:R-:W-:-:S04]  /*1e420*/  IMAD.WIDE.U32 R30, R47, R34, RZ ;  /* 0x000000222f1e7225 */ /* 0x000fc800078e00ff */
[C---:B------:R-:W-:Y:S02]  /*1e430*/  IMAD R71, R47.reuse, R34, R22 ;  /* 0x000000222f477224 */ /* 0x040fe400078e0216 */
[----:B------:R-:W-:-:S04]  /*1e440*/  IMAD.WIDE.U32.X R68, R47, R26, R68, P6 ;  /* 0x0000001a2f447225 */ /* 0x000fc800030e0444 */
[----:B------:R-:W-:-:S04]  /*1e450*/  IMAD.WIDE.U32 R66, R49, R21, RZ ;  /* 0x0000001531427225 */ /* 0x000fc800078e00ff */
[----:B------:R-:W-:Y:S01]  /*1e460*/  IMAD.WIDE.U32 R24, R46, R34, RZ ;  /* 0x000000222e187225 */ /* 0x000fe200078e00ff */
[----:B------:R-:W-:-:S03]  /*1e470*/  SEL R24, RZ, 0x1, P0 ;  /* 0x00000001ff187807 */ /* 0x000fc60000000000 */
[----:B------:R-:W-:Y:S02]  /*1e480*/  IMAD.IADD R65, R65, 0x1, R71 ;  /* 0x0000000141417824 */ /* 0x000fe400078e0247 */
[----:B------:R-:W-:Y:S01]  /*1e490*/  IMAD.WIDE.U32.X R32, R49, R20, R32, P5 ;  /* 0x0000001431207225 */ /* 0x000fe200028e0420 */
[----:B------:R-:W-:-:S03]  /*1e4a0*/  IADD3 R68, P0, P5, R64, R68, R23 ;  /* 0x0000004440447210 */ /* 0x000fc60007d1e017 */
[----:B------:R-:W-:Y:S01]  /*1e4b0*/  IMAD.WIDE.U32 R30, P1, R46, R88, R30 ;  /* 0x000000582e1e7225 */ /* 0x000fe2000782001e */
[----:B------:R-:W-:Y:S02]  /*1e4c0*/  IADD3.X R69, PT, PT, R65, R69, RZ, P0, P5 ;  /* 0x0000004541457210 */ /* 0x000fe400007ea4ff */
[----:B------:R-:W-:Y:S01]  /*1e4d0*/  IADD3 R75, P0, P4, R75, R32, R24 ;  /* 0x000000204b4b7210 */ /* 0x000fe20007c1e018 */
[C---:B------:R-:W-:Y:S01]  /*1e4e0*/  IMAD.WIDE.U32 R22, R48.reuse, R21, RZ ;  /* 0x0000001530167225 */ /* 0x040fe200078e00ff */
[----:B------:R-:W-:Y:S02]  /*1e4f0*/  IADD3 RZ, P5, PT, R25, R30, RZ ;  /* 0x0000001e19ff7210 */ /* 0x000fe40007fbe0ff */
[----:B------:R-:W-:Y:S01]  /*1e500*/  IADD3.X R74, PT, PT, RZ, R33, RZ, P0, P4 ;  /* 0x00000021ff4a7210 */ /* 0x000fe200007e84ff */
[----:B------:R-:W-:Y:S01]  /*1e510*/  IMAD.WIDE.U32 R66, P6, R48, R26, R66 ;  /* 0x0000001a30427225 */ /* 0x000fe200078c0042 */
[----:B------:R-:W-:-:S03]  /*1e520*/  ISETP.GE.U32.AND P0, PT, R68, R64, PT ;  /* 0x000000404400720c */ /* 0x000fc60003f06070 */
[----:B------:R-:W-:Y:S01]  /*1e530*/  IMAD.X R25, RZ, RZ, RZ, P1 ;  /* 0x000000ffff197224 */ /* 0x000fe200008e06ff */
[----:B------:R-:W-:Y:S01]  /*1e540*/  IADD3 RZ, P1, PT, R23, R66, RZ ;  /* 0x0000004217ff7210 */ /* 0x000fe20007f3e0ff */
[----:B------:R-:W-:Y:S01]  /*1e550*/  IMAD.WIDE.U32 R22, R51, R89, RZ ;  /* 0x0000005933167225 */ /* 0x000fe200078e00ff */
[----:B------:R-:W-:-:S03]  /*1e560*/  ISETP.GE.U32.AND.EX P0, PT, R69, R65, PT, P0 ;  /* 0x000000414500720c */ /* 0x000fc60003f06100 */
        /* <DEDUP_REMOVED lines=9> */
[----:B------:R-:W-:Y:S02]  /*1e600*/  IMAD R22, R26, R48, RZ ;  /* 0x000000301a167224 */ /* 0x000fe400078e02ff */
[----:B------:R-:W-:Y:S01]  /*1e610*/  IMAD.X R65, RZ, RZ, RZ, P4 ;  /* 0x000000ffff417224 */ /* 0x000fe200020e06ff */
[----:B------:R-:W-:Y:S01]  /*1e620*/  IADD3 R66, P4, PT, R71, R24, RZ ;  /* 0x0000001847427210 */ /* 0x000fe20007f9e0ff */
[----:B------:R-:W-:Y:S01]  /*1e630*/  IMAD.X R73, RZ, RZ, RZ, P6 ;  /* 0x000000ffff497224 */ /* 0x000fe200030e06ff */
[----:B------:R-:W-:Y:S01]  /*1e640*/  IADD3 RZ, P6, PT, R31, R32, RZ ;  /* 0x000000201fff7210 */ /* 0x000fe20007fde0ff */
[----:B------:R-:W-:-:S04]  /*1e650*/  IMAD.WIDE.U32 R70, R48, R21, R68 ;  /* 0x0000001530467225 */ /* 0x000fc800078e0044 */
[----:B------:R-:W-:Y:S02]  /*1e660*/  IMAD R31, R49, R21, R22 ;  /* 0x00000015311f7224 */ /* 0x000fe400078e0216 */
[----:B------:R-:W-:Y:S02]  /*1e670*/  IMAD.MOV.U32 R72, RZ, RZ, R67 ;  /* 0x000000ffff487224 */ /* 0x000fe400078e0043 */
[----:B------:R-:W-:Y:S02]  /*1e680*/  IMAD R22, R18, R50, RZ ;  /* 0x0000003212167224 */ /* 0x000fe400078e02ff */
[----:B------:R-:W-:Y:S01]  /*1e690*/  IMAD.X R67, RZ, RZ, R25, P4 ;  /* 0x000000ffff437224 */ /* 0x000fe200020e0619 */
[----:B------:R-:W-:Y:S01]  /*1e6a0*/  IADD3 R30, P4, PT, R75, R70, RZ ;  /* 0x000000464b1e7210 */ /* 0x000fe20007f9e0ff */
[----:B------:R-:W-:-:S04]  /*1e6b0*/  IMAD.WIDE.U32 R24, R50, R89, R76 ;  /* 0x0000005932187225 */ /* 0x000fc800078e004c */
[----:B------:R-:W-:Y:S02]  /*1e6c0*/  IMAD R75, R51, R89, R22 ;  /* 0x00000059334b7224 */ /* 0x000fe400078e0216 */
[----:B------:R-:W-:Y:S02]  /*1e6d0*/  IMAD.MOV.U32 R64, RZ, RZ, R23 ;  /* 0x000000ffff407224 */ /* 0x000fe400078e0017 */
[----:B------:R-:W-:Y:S01]  /*1e6e0*/  IMAD.X R23, RZ, RZ, RZ, P5 ;  /* 0x000000ffff177224 */ /* 0x000fe200028e06ff */
[----:B------:R-:W-:Y:S01]  /*1e6f0*/  ISETP.GE.U32.AND P5, PT, R24, R76, PT ;  /* 0x0000004c1800720c */ /* 0x000fe20003fa6070 */
[----:B------:R-:W-:Y:S02]  /*1e700*/  IMAD.IADD R71, R71, 0x1, R31 ;  /* 0x0000000147477824 */ /* 0x000fe400078e021f */
[----:B------:R-:W-:Y:S02]  /*1e710*/  IMAD.IADD R76, R25, 0x1, R75 ;  /* 0x00000001194c7824 */ /* 0x000fe400078e024b */
[C---:B------:R-:W-:Y:S01]  /*1e720*/  IMAD.X R31, R71.reuse, 0x1, R74, P4 ;  /* 0x00000001471f7824 */ /* 0x040fe200020e064a */
[----:B------:R-:W-:Y:S01]  /*1e730*/  ISETP.GE.U32.AND P4, PT, R70, R68, PT ;  /* 0x000000444600720c */ /* 0x000fe20003f86070 */
[----:B------:R-:W-:Y:S01]  /*1e740*/  IMAD R32, R20, R50, RZ ;  /* 0x0000003214207224 */ /* 0x000fe200078e02ff */
[----:B------:R-:W-:Y:S01]  /*1e750*/  ISETP.GE.U32.AND.EX P5, PT, R76, R77, PT, P5 ;  /* 0x0000004d4c00720c */ /* 0x000fe20003fa6150 */
        /* <DEDUP_REMOVED lines=11> */
[C---:B------:R-:W-:Y:S01]  /*1e810*/  IADD3 R64, P4, P5, R32.reuse, R64, R69 ;  /* 0x0000004020407210 */ /* 0x040fe20007d9e045 */
[----:B------:R-:W-:Y:S01]  /*1e820*/  IMAD.WIDE.U32.X R72, R49, R26, R72, P1 ;  /* 0x0000001a31487225 */ /* 0x000fe200008e0448 */
[----:B------:R-:W-:-:S02]  /*1e830*/  ISETP.GE.U32.AND P1, PT, R32, R30, PT ;  /* 0x0000001e2000720c */ /* 0x000fc40003f26070 */
[----:B------:R-:W-:Y:S01]  /*1e840*/  ISETP.GE.U32.AND P0, PT, R64, R32, PT ;  /* 0x000000204000720c */ /* 0x000fe20003f06070 */
[----:B------:R-:W-:Y:S01]  /*1e850*/  IMAD R32, R88, R48, RZ ;  /* 0x0000003058207224 */ /* 0x000fe200078e02ff */
[C---:B------:R-:W-:Y:S01]  /*1e860*/  IADD3.X R65, PT, PT, R33.reuse, R65, RZ, P4, P5 ;  /* 0x0000004121417210 */ /* 0x040fe200027ea4ff */
[-C--:B------:R-:W-:Y:S01]  /*1e870*/  IMAD.WIDE.U32 R70, R48, R34.reuse, RZ ;  /* 0x0000002230467225 */ /* 0x080fe200078e00ff */
[----:B------:R-:W-:Y:S02]  /*1e880*/  ISETP.GE.U32.AND.EX P1, PT, R33, R31, PT, P1 ;  /* 0x0000001f2100720c */ /* 0x000fe40003f26110 */
[----:B------:R-:W-:Y:S01]  /*1e890*/  ISETP.GE.U32.AND.EX P0, PT, R65, R33, PT, P0 ;  /* 0x000000214100720c */ /* 0x000fe20003f06100 */
[----:B------:R-:W-:Y:S01]  /*1e8a0*/  IMAD R77, R49, R34, R32 ;  /* 0x00000022314d7224 */ /* 0x000fe200078e0220 */
[----:B------:R-:W-:Y:S01]  /*1e8b0*/  IADD3 R79, P4, P5, R79, R72, R68 ;  /* 0x000000484f4f7210 */ /* 0x000fe20007d9e044 */
[----:B------:R-:W-:Y:S01]  /*1e8c0*/  IMAD.WIDE.U32.X R68, R51, R20, R22, P6 ;  /* 0x0000001433447225 */ /* 0x000fe200030e0416 */
[----:B------:R-:W-:-:S02]  /*1e8d0*/  SEL R70, RZ, 0x1, P1 ;  /* 0x00000001ff467807 */ /* 0x000fc40000800000 */
[----:B------:R-:W-:Y:S01]  /*1e8e0*/  SEL R75, RZ, 0x1, P0 ;  /* 0x00000001ff4b7807 */ /* 0x000fe20000000000 */
[----:B------:R-:W-:Y:S01]  /*1e8f0*/  IMAD.WIDE.U32 R32, R48, R34, R66 ;  /* 0x0000002230207225 */ /* 0x000fe200078e0042 */
[----:B------:R-:W-:Y:S02]  /*1e900*/  IADD3.X R82, PT, PT, RZ, R73, RZ, P4, P5 ;  /* 0x00000049ff527210 */ /* 0x000fe400027ea4ff */
[----:B------:R-:W-:Y:S01]  /*1e910*/  IADD3 R75, P5, P6, R75, R68, R70 ;  /* 0x000000444b4b7210 */ /* 0x000fe20007ebe046 */
[----:B------:R-:W-:Y:S01]  /*1e920*/  IMAD.WIDE.U32 R30, R49, R34, RZ ;  /* 0x00000022311e7225 */ /* 0x000fe200078e00ff */
[----:B------:R-:W-:Y:S02]  /*1e930*/  ISETP.GE.U32.AND P0, PT, R32, R66, PT ;  /* 0x000000422000720c */ /* 0x000fe40003f06070 */
[----:B------:R-:W-:Y:S01]  /*1e940*/  IADD3.X R74, PT, PT, RZ, R69, RZ, P5, P6 ;  /* 0x00000045ff4a7210 */ /* 0x000fe20002fec4ff */
[----:B------:R-:W-:Y:S01]  /*1e950*/  IMAD.IADD R77, R33, 0x1, R77 ;  /* 0x00000001214d7824 */ /* 0x000fe200078e024d */
[----:B------:R-:W-:Y:S01]  /*1e960*/  IADD3 R66, P6, PT, R79, R32, RZ ;  /* 0x000000204f427210 */ /* 0x000fe20007fde0ff */
[----:B------:R-:W-:-:S03]  /*1e970*/  IMAD.WIDE.U32 R22, R51, R21, RZ ;  /* 0x0000001533167225 */ /* 0x000fc600078e00ff */
[----:B------:R-:W-:Y:S01]  /*1e980*/  ISETP.GE.U32.AND.EX P0, PT, R77, R67, PT, P0 ;  /* 0x000000434d00720c */ /* 0x000fe20003f06100 */
[----:B------:R-:W-:-:S03]  /*1e990*/  IMAD.WIDE.U32 R30, P1, R48, R88, R30 ;  /* 0x00000058301e7225 */ /* 0x000fc6000782001e */
[----:B------:R-:W-:Y:S01]  /*1e9a0*/  SEL R80, RZ, 0x1, P0 ;  /* 0x00000001ff507807 */ /* 0x000fe20000000000 */
[----:B------:R-:W-:Y:S01]  /*1e9b0*/  IMAD.WIDE.U32 R68, R53, R89, RZ ;  /* 0x0000005935447225 */ /* 0x000fe200078e00ff */
[----:B------:R-:W-:-:S03]  /*1e9c0*/  IADD3 RZ, P4, PT, R71, R30, RZ ;  /* 0x0000001e47ff7210 */ /* 0x000fc60007f9e0ff */
        /* <DEDUP_REMOVED lines=10> */
[----:B------:R-:W-:Y:S01]  /*1ea70*/  IMAD R22, R26, R50, RZ ;  /* 0x000000321a167224 */ /* 0x000fe200078e02ff */
        /* <DEDUP_REMOVED lines=15> */
[----:B------:R-:W-:-:S03]  /*1eb70*/  ISETP.GE.U32.AND.EX P4, PT, R31, R71, PT, P4 ;  /* 0x000000471f00720c */ /* 0x000fc60003f86140 */
[----:B------:R-:W-:Y:S01]  /*1eb80*/  IMAD R77, R53, R89, R66 ;  /* 0x00000059354d7224 */ /* 0x000fe200078e0242 */
[----:B------:R-:W-:Y:S01]  /*1eb90*/  SEL R79, RZ, 0x1, P4 ;  /* 0x00000001ff4f7807 */ /* 0x000fe20002000000 */
[----:B------:R-:W-:Y:S01]  /*1eba0*/  IMAD.WIDE.U32.X R72, R51, R26, R72, P1 ;  /* 0x0000001a33487225 */ /* 0x000fe200008e0448 */
[----:B------:R-:W-:Y:S02]  /*1ebb0*/  ISETP.GE.U32.AND P1, PT, R22, R64, PT ;  /* 0x000000401600720c */ /* 0x000fe40003f26070 */
[----:B------:R-:W-:Y:S01]  /*1ebc0*/  SEL R64, RZ, 0x1, P6 ;  /* 0x00000001ff407807 */ /* 0x000fe20003000000 */
[----:B------:R-:W-:Y:S01]  /*1ebd0*/  IMAD.IADD R77, R23, 0x1, R77 ;  /* 0x00000001174d7824 */ /* 0x000fe200078e024d */
[----:B------:R-:W-:Y:S01]  /*1ebe0*/  IADD3 R68, P4, P6, R81, R32, R80 ;  /* 0x0000002051447210 */ /* 0x000fe20007e9e050 */
[----:B------:R-:W-:-:S04]  /*1ebf0*/  IMAD.WIDE.U32 R70, R51, R34, RZ ;  /* 0x0000002233467225 */ /* 0x000fc800078e00ff */
[----:B------:R-:W-:Y:S02]  /*1ec00*/  IMAD R32, R20, R52, RZ ;  /* 0x0000003414207224 */ /* 0x000fe400078e02ff */
[----:B------:R-:W-:Y:S01]  /*1ec10*/  IMAD.X R67, RZ, RZ, RZ, P0 ;  /* 0x000000ffff437224 */ /* 0x000fe200000e06ff */
[----:B------:R-:W-:Y:S01]  /*1ec20*/  ISETP.GE.U32.AND.EX P0, PT, R77, R65, PT, P1 ;  /* 0x000000414d00720c */ /* 0x000fe20003f06110 */
[----:B------:R-:W-:Y:S01]  /*1ec30*/  IMAD.MOV.U32 R66, RZ, RZ, R69 ;  /* 0x000000ffff427224 */ /* 0x000fe200078e0045 */
[----:B------:R-:W-:Y:S01]  /*1ec40*/  IADD3.X R69, PT, PT, RZ, R33, RZ, P4, P6 ;  /* 0x00000021ff457210 */ /* 0x000fe200027ec4ff */
[----:B------:R-:W-:Y:S01]  /*1ec50*/  IMAD.WIDE.U32 R74, R50, R34, RZ ;  /* 0x00000022324a7225 */ /* 0x000fe200078e00ff */
[----:B------:R-:W-:Y:S02]  /*1ec60*/  IADD3 R79, P6, P4, R79, R72, R64 ;  /* 0x000000484f4f7210 */ /* 0x000fe40007cde040 */
[----:B------:R-:W-:Y:S01]  /*1ec70*/  SEL R81, RZ, 0x1, P0 ;  /* 0x00000001ff517807 */ /* 0x000fe20000000000 */
[----:B------:R-:W-:Y:S01]  /*1ec80*/  IMAD.WIDE.U32 R64, R53, R19, RZ ;  /* 0x0000001335407225 */ /* 0x000fe200078e00ff */
[----:B------:R-:W-:-:S03]  /*1ec90*/  IADD3.X R80, PT, PT, RZ, R73, RZ, P6, P4 ;  /* 0x00000049ff507210 */ /* 0x000fc600037e84ff */
[----:B------:R-:W-:-:S04]  /*1eca0*/  IMAD.WIDE.U32 R70, P1, R50, R88, R70 ;  /* 0x0000005832467225 */ /* 0x000fc80007820046 */
[C---:B------:R-:W-:Y:S02]  /*1ecb0*/  IMAD R83, R53.reuse, R19, R32 ;  /* 0x0000001335537224 */ /* 0x040fe400078e0220 */
[----:B------:R-:W-:Y:S01]  /*1ecc0*/  IMAD.WIDE.U32.X R66, R53, R18, R66, P5 ;  /* 0x0000001235427225 */ /* 0x000fe200028e0442 */
[----:B------:R-:W-:-:S03]  /*1ecd0*/  IADD3 RZ, P5, PT, R75, R70, RZ ;  /* 0x000000464bff7210 */ /* 0x000fc60007fbe0ff */
[----:B------:R-:W-:-:S04]  /*1ece0*/  IMAD.WIDE.U32 R32, R52, R19, R30 ;  /* 0x0000001334207225 */ /* 0x000fc800078e001e */
[----:B------:R-:W-:Y:S01]  /*1ecf0*/  IMAD.IADD R83, R33, 0x1, R83 ;  /* 0x0000000121537824 */ /* 0x000fe200078e0253 */
[----:B------:R-:W-:Y:S01]  /*1ed00*/  IADD3 R81, P4, P6, R32, R66, R81 ;  /* 0x0000004220517210 */ /* 0x000fe20007e9e051 */
[----:B------:R-:W-:-:S04]  /*1ed10*/  IMAD.WIDE.U32 R64, P0, R52, R20, R64 ;  /* 0x0000001434407225 */ /* 0x000fc80007800040 */
[----:B------:R-:W-:Y:S01]  /*1ed20*/  IMAD.WIDE.U32 R74, R52, R19, RZ ;  /* 0x00000013344a7225 */ /* 0x000fe200078e00ff */
[----:B------:R-:W-:-:S03]  /*1ed30*/  IADD3.X R19, PT, PT, R83, R67, RZ, P4, P6 ;  /* 0x0000004353137210 */ /* 0x000fc600027ec4ff */
[----:B------:R-:W-:Y:S01]  /*1ed40*/  IMAD.X R73, RZ, RZ, RZ, P0 ;  /* 0x000000ffff497224 */ /* 0x000fe200000e06ff */
[----:B------:R-:W-:Y:S01]  /*1ed50*/  IADD3 RZ, P4, PT, R75, R64, RZ ;  /* 0x000000404bff7210 */ /* 0x000fe20007f9e0ff */
[----:B------:R-:W-:Y:S01]  /*1ed60*/  IMAD.WIDE.U32 R66, R53, R21, RZ ;  /* 0x0000001535427225 */ /* 0x000fe200078e00ff */
[----:B------:R-:W-:-:S03]  /*1ed70*/  ISETP.GE.U32.AND P0, PT, R32, R30, PT ;  /* 0x0000001e2000720c */ /* 0x000fc60003f06070 */
[----:B------:R-:W-:Y:S01]  /*1ed80*/  IMAD.MOV.U32 R72, RZ, RZ, R65 ;  /* 0x000000ffff487224 */ /* 0x000fe200078e0041 */
[----:B------:R-:W-:Y:S01]  /*1ed90*/  ISETP.GE.U32.AND.EX P0, PT, R83, R31, PT, P0 ;  /* 0x0000001f5300720c */ /* 0x000fe20003f06100 */
[----:B------:R-:W-:-:S04]  /*1eda0*/  IMAD.WIDE.U32 R64, R53, R34, RZ ;  /* 0x0000002235407225 */ /* 0x000fc800078e00ff */
[----:B------:R-:W-:-:S04]  /*1edb0*/  IMAD.WIDE.U32 R30, R52, R21, RZ ;  /* 0x00000015341e7225 */ /* 0x000fc800078e00ff */
[----:B------:R-:W-:-:S04]  /*1edc0*/  IMAD.WIDE.U32 R74, P6, R52, R26, R66 ;  /* 0x0000001a344a7225 */ /* 0x000fc800078c0042 */
[----:B------:R-:W-:Y:S02]  /*1edd0*/  IMAD.X R33, RZ, RZ, RZ, P1 ;  /* 0x000000ffff217224 */ /* 0x000fe400008e06ff */
[----:B------:R-:W-:-:S04]  /*1ede0*/  IMAD.WIDE.U32 R66, R52, R34, RZ ;  /* 0x0000002234427225 */ /* 0x000fc800078e00ff */
[----:B------:R-:W-:-:S04]  /*1edf0*/  IMAD.WIDE.U32 R64, P1, R52, R88, R64 ;  /* 0x0000005834407225 */ /* 0x000fc80007820040 */
[----:B------:R-:W-:Y:S01]  /*1ee00*/  IMAD.WIDE.U32.X R72, R53, R20, R72, P4 ;  /* 0x0000001435487225 */ /* 0x000fe200020e0448 */
[----:B------:R-:W-:Y:S02]  /*1ee10*/  IADD3 RZ, P4, PT, R31, R74, RZ ;  /* 0x0000004a1fff7210 */ /* 0x000fe40007f9e0ff */
[----:B------:R-:W-:Y:S01]  /*1ee20*/  SEL R20, RZ, 0x1, P0 ;  /* 0x00000001ff147807 */ /* 0x000fe20000000000 */
        /* <DEDUP_REMOVED lines=14> */
[----:B------:R-:W-:Y:S02]  /*1ef10*/  IMAD.MOV.U32 R30, RZ, RZ, R75 ;  /* 0x000000ffff1e7224 */ /* 0x000fe400078e004b */
[----:B------:R-:W-:Y:S01]  /*1ef20*/  IMAD.X R65, R85, 0x1, R80, P6 ;  /* 0x0000000155417824 */ /* 0x000fe200030e0650 */
[----:B------:R-:W-:Y:S01]  /*1ef30*/  IADD3 R83, P1, P6, R83, R72, R20 ;  /* 0x0000004853537210 */ /* 0x000fe20007e3e014 */
[C---:B------:R-:W-:Y:S02]  /*1ef40*/  IMAD R79, R53.reuse, R21, R74 ;  /* 0x00000015354f7224 */ /* 0x040fe400078e024a */
[----:B------:R-:W-:Y:S01]  /*1ef50*/  IMAD.WIDE.U32.X R30, R53, R26, R30, P4 ;  /* 0x0000001a351e7225 */ /* 0x000fe200020e041e */
[----:B------:R-:W-:Y:S02]  /*1ef60*/  ISETP.GE.U32.AND P4, PT, R66, R68, PT ;  /* 0x000000444200720c */ /* 0x000fe40003f86070 */
[----:B------:R-:W-:Y:S01]  /*1ef70*/  IADD3.X R75, PT, PT, RZ, R73, RZ, P1, P6 ;  /* 0x00000049ff4b7210 */ /* 0x000fe20000fec4ff */
[----:B------:R-:W-:Y:S01]  /*1ef80*/  IMAD.WIDE.U32 R20, R52, R21, R64 ;  /* 0x0000001534147225 */ /* 0x000fe200078e0040 */
[----:B------:R-:W-:-:S02]  /*1ef90*/  ISETP.GE.U32.AND P1, PT, R64, R66, PT ;  /* 0x000000424000720c */ /* 0x000fc40003f26070 */
[----:B------:R-:W-:Y:S01]  /*1efa0*/  ISETP.GE.U32.AND.EX P4, PT, R85, R69, PT, P4 ;  /* 0x000000455500720c */ /* 0x000fe20003f86140 */
[----:B------:R-:W-:Y:S01]  /*1efb0*/  IMAD.WIDE.U32.X R66, R51, R88, R32, P5 ;  /* 0x0000005833427225 */ /* 0x000fe200028e0420 */
[----:B------:R-:W-:Y:S02]  /*1efc0*/  ISETP.GE.U32.AND P5, PT, R20, R64, PT ;  /* 0x000000401400720c */ /* 0x000fe40003fa6070 */
[-C--:B------:R-:W-:Y:S01]  /*1efd0*/  IADD3 R83, P6, PT, R83, R20.reuse, RZ ;  /* 0x0000001453537210 */ /* 0x080fe20007fde0ff */
[----:B------:R-:W-:Y:S01]  /*1efe0*/  IMAD.WIDE.U32 R32, R19, 0x3d1, RZ ;  /* 0x000003d113207825 */ /* 0x000fe200078e00ff */
[----:B------:R-:W-:Y:S02]  /*1eff0*/  SEL R68, RZ, 0x1, P4 ;  /* 0x00000001ff447807 */ /* 0x000fe40002000000 */
[----:B------:R-:W-:Y:S01]  /*1f000*/  ISETP.GE.U32.AND P4, PT, R83, R20, PT ;  /* 0x000000145300720c */ /* 0x000fe20003f86070 */
[----:B------:R-:W-:Y:S01]  /*1f010*/  IMAD.IADD R64, R21, 0x1, R79 ;  /* 0x0000000115407824 */ /* 0x000fe200078e024f */
[----:B------:R-:W-:Y:S01]  /*1f020*/  ISETP.GE.U32.AND.EX P1, PT, R65, R85, PT, P1 ;  /* 0x000000554100720c */ /* 0x000fe20003f26110 */
[----:B------:R-:W-:-:S03]  /*1f030*/  IMAD.WIDE.U32 R20, R81, 0x3d1, RZ ;  /* 0x000003d151147825 */ /* 0x000fc600078e00ff */
[----:B------:R-:W-:Y:S01]  /*1f040*/  SEL R69, RZ, 0x1, P1 ;  /* 0x00000001ff457807 */ /* 0x000fe20000800000 */
[C---:B------:R-:W-:Y:S01]  /*1f050*/  IMAD.X R75, R64.reuse, 0x1, R75, P6 ;  /* 0x00000001404b7824 */ /* 0x040fe200030e064b */
[----:B------:R-:W-:Y:S01]  /*1f060*/  ISETP.GE.U32.AND.EX P5, PT, R64, R65, PT, P5 ;  /* 0x000000414000720c */ /* 0x000fe20003fa6150 */
[----:B------:R-:W-:-:S03]  /*1f070*/  IMAD.WIDE.U32 R32, P6, RZ, R81, R32 ;  /* 0x00000051ff207225 */ /* 0x000fc600078c0020 */
[----:B------:R-:W-:Y:S01]  /*1f080*/  ISETP.GE.U32.AND.EX P4, PT, R75, R64, PT, P4 ;  /* 0x000000404b00720c */ /* 0x000fe20003f86140 */
[----:B------:R-:W-:Y:S01]  /*1f090*/  IMAD.WIDE.U32.X R70, R53, R88, R70, P0 ;  /* 0x0000005835467225 */ /* 0x000fe200000e0446 */
[----:B------:R-:W-:Y:S02]  /*1f0a0*/  IADD3 R73, P0, PT, RZ, R20, RZ ;  /* 0x00000014ff497210 */ /* 0x000fe40007f1e0ff */
[----:B------:R-:W-:Y:S01]  /*1f0b0*/  IADD3 R26, P1, PT, R21, R32, RZ ;  /* 0x00000020151a7210 */ /* 0x000fe20007f3e0ff */
[----:B------:R-:W-:Y:S01]  /*1f0c0*/  IMAD.X R65, RZ, RZ, RZ, P6 ;  /* 0x000000ffff417224 */ /* 0x000fe200030e06ff */
[----:B------:R-:W-:Y:S01]  /*1f0d0*/  SEL R32, RZ, 0x1, P5 ;  /* 0x00000001ff207807 */ /* 0x000fe20002800000 */
[----:B------:R-:W-:Y:S01]  /*1f0e0*/  IMAD.MOV.U32 R64, RZ, RZ, R33 ;  /* 0x000000ffff407224 */ /* 0x000fe200078e0021 */
[----:B------:R-:W-:Y:S01]  /*1f0f0*/  ISETP.GE.U32.AND P5, PT, R73, R20, PT ;  /* 0x000000144900720c */ /* 0x000fe20003fa6070 */
[----:B------:R-:W-:Y:S01]  /*1f100*/  IMAD.X R81, R26, 0x1, R81, P0 ;  /* 0x000000011a517824 */ /* 0x000fe200000e0651 */
[----:B------:R-:W-:Y:S01]  /*1f110*/  SEL R85, RZ, 0x1, P4 ;  /* 0x00000001ff557807 */ /* 0x000fe20002000000 */
[----:B------:R-:W-:Y:S01]  /*1f120*/  IMAD R88, R88, R52, RZ ;  /* 0x0000003458587224 */ /* 0x000fe200078e02ff */
[----:B------:R-:W-:Y:S01]  /*1f130*/  IADD3 R20, P4, P6, R69, R66, R68 ;  /* 0x0000004245147210 */ /* 0x000fe20007e9e044 */
[----:B------:R-:W-:Y:S01]  /*1f140*/  IMAD.WIDE.U32.X R64, RZ, R19, R64, P1 ;  /* 0x00000013ff407225 */ /* 0x000fe200008e0440 */
[----:B------:R-:W-:-:S02]  /*1f150*/  ISETP.GE.U32.AND.EX P0, PT, R81, R26, PT, P5 ;  /* 0x0000001a5100720c */ /* 0x000fc40003f06150 */
[----:B------:R-:W-:Y:S01]  /*1f160*/  IADD3.X R21, PT, PT, RZ, R67, RZ, P4, P6 ;  /* 0x00000043ff157210 */ /* 0x000fe200027ec4ff */
[----:B------:R-:W-:Y:S01]  /*1f170*/  IMAD R87, R53, R34, R88 ;  /* 0x0000002235577224 */ /* 0x000fe200078e0258 */
[----:B------:R-:W-:Y:S01]  /*1f180*/  IADD3 R85, P4, P5, R85, R30, R32 ;  /* 0x0000001e55557210 */ /* 0x000fe20007d9e020 */
[----:B------:R-:W-:-:S03]  /*1f190*/  IMAD.WIDE.U32 R32, R75, 0x3d1, RZ ;  /* 0x000003d14b207825 */ /* 0x000fc600078e00ff */
        /* <DEDUP_REMOVED lines=18> */
[----:B------:R-:W-:Y:S01]  /*1f2c0*/  ISETP.GE.U32.AND P1, PT, R67, R30, PT ;  /* 0x0000001e4300720c */ /* 0x000fe20003f26070 */
[C---:B------:R-:W-:Y:S01]  /*1f2d0*/  IMAD.WIDE.U32 R20, R79.reuse, 0x3d1, RZ ;  /* 0x000003d14f147825 */ /* 0x040fe200078e00ff */
[----:B------:R-:W-:Y:S02]  /*1f2e0*/  SEL R30, RZ, 0x1, P6 ;  /* 0x00000001ff1e7807 */ /* 0x000fe40003000000 */
[----:B------:R-:W-:Y:S01]  /*1f2f0*/  ISETP.GE.U32.AND.EX P6, PT, R79, R34, PT, P4 ;  /* 0x000000224f00720c */ /* 0x000fe20003fc6140 */
[----:B------:R-:W-:Y:S01]  /*1f300*/  IMAD.X R34, R64, 0x1, R83, P5 ;  /* 0x0000000140227824 */ /* 0x000fe200028e0653 */
[C---:B------:R-:W-:Y:S01]  /*1f310*/  IADD3 R69, P4, PT, R26.reuse, R69, RZ ;  /* 0x000000451a457210 */ /* 0x040fe20007f9e0ff */
[----:B------:R-:W-:Y:S01]  /*1f320*/  IMAD.WIDE.U32 R20, P5, RZ, R85, R20 ;  /* 0x00000055ff147225 */ /* 0x000fe200078a0014 */
[----:B------:R-:W-:Y:S02]  /*1f330*/  ISETP.LT.U32.AND P0, PT, R26, R67, PT ;  /* 0x000000431a00720c */ /* 0x000fe40003f01070 */
[----:B------:R-:W-:Y:S01]  /*1f340*/  ISETP.GE.U32.AND.EX P1, PT, R64, R31, PT, P1 ;  /* 0x0000001f4000720c */ /* 0x000fe20003f26110 */
[----:B------:R-:W-:Y:S01]  /*1f350*/  IMAD.X R67, RZ, RZ, R34, P4 ;  /* 0x000000ffff437224 */ /* 0x000fe200020e0622 */
[----:B------:R-:W-:Y:S01]  /*1f360*/  SEL R87, RZ, 0x1, P6 ;  /* 0x00000001ff577807 */ /* 0x000fe20003000000 */
[----:B------:R-:W-:Y:S01]  /*1f370*/  IMAD.X R65, RZ, RZ, RZ, P5 ;  /* 0x000000ffff417224 */ /* 0x000fe200028e06ff */
[----:B------:R-:W-:-:S02]  /*1f380*/  ISETP.GE.U32.AND P6, PT, R69, R26, PT ;  /* 0x0000001a4500720c */ /* 0x000fc40003fc6070 */
[----:B------:R-:W-:Y:S02]  /*1f390*/  SEL R19, RZ, 0x1, P1 ;  /* 0x00000001ff137807 */ /* 0x000fe40000800000 */
[----:B------:R-:W-:Y:S01]  /*1f3a0*/  IADD3 R87, P1, P4, R87, R70, R30 ;  /* 0x0000004657577210 */ /* 0x000fe20007c3e01e */
[----:B------:R-:W-:Y:S01]  /*1f3b0*/  IMAD.WIDE.U32 R30, R85, 0x3d1, RZ ;  /* 0x000003d1551e7825 */ /* 0x000fe200078e00ff */
[----:B------:R-:W-:Y:S02]  /*1f3c0*/  ISETP.GE.U32.AND.EX P6, PT, R67, R34, PT, P6 ;  /* 0x000000224300720c */ /* 0x000fe40003fc6160 */
[----:B------:R-:W-:Y:S02]  /*1f3d0*/  IADD3.X R101, PT, PT, RZ, R71, RZ, P1, P4 ;  /* 0x00000047ff657210 */ /* 0x000fe40000fe84ff */
[----:B------:R-:W-:Y:S01]  /*1f3e0*/  ISETP.LT.U32.OR.EX P0, PT, R34, R64, !P6, P0 ;  /* 0x000000402200720c */ /* 0x000fe20007701500 */
[----:B------:R-:W-:Y:S01]  /*1f3f0*/  IMAD.MOV.U32 R64, RZ, RZ, R21 ;  /* 0x000000ffff407224 */ /* 0x000fe200078e0015 */
[----:B------:R-:W-:-:S02]  /*1f400*/  IADD3 R71, P4, P1, R30, R32, R19 ;  /* 0x000000201e477210 */ /* 0x000fc4000799e013 */
[----:B------:R-:W-:Y:S01]  /*1f410*/  IADD3 R31, P6, PT, R31, R20, RZ ;  /* 0x000000141f1f7210 */ /* 0x000fe20007fde0ff */
[----:B------:R-:W-:Y:S01]  /*1f420*/  IMAD.WIDE.U32 R20, R101, 0x3d1, RZ ;  /* 0x000003d165147825 */ /* 0x000fe200078e00ff */
[----:B------:R-:W-:Y:S02]  /*1f430*/  IADD3 R26, P5, PT, R71, R75, RZ ;  /* 0x0000004b471a7210 */ /* 0x000fe40007fbe0ff */
[----:B------:R-:W-:Y:S01]  /*1f440*/  SEL R19, RZ, 0x1, !P0 ;  /* 0x00000001ff137807 */ /* 0x000fe20004000000 */
[----:B------:R-:W-:Y:S01]  /*1f450*/  IMAD.WIDE.U32.X R64, RZ, R79, R64, P6 ;  /* 0x0000004fff407225 */ /* 0x000fe200030e0440 */
[----:B------:R-:W-:Y:S02]  /*1f460*/  IADD3.X R34, PT, PT, R31, R33, RZ, P4, P1 ;  /* 0x000000211f227210 */ /* 0x000fe400027e24ff */
[----:B------:R-:W-:Y:S02]  /*1f470*/  IADD3 R33, P4, PT, R26, R19, RZ ;  /* 0x000000131a217210 */ /* 0x000fe40007f9e0ff */
[----:B------:R-:W-:Y:S01]  /*1f480*/  ISETP.GE.U32.AND P0, PT, R71, R30, PT ;  /* 0x0000001e4700720c */ /* 0x000fe20003f06070 */
[----:B------:R-:W-:Y:S01]  /*1f490*/  IMAD.X R32, R34, 0x1, R85, P5 ;  /* 0x0000000122207824 */ /* 0x000fe200028e0655 */
        /* <DEDUP_REMOVED lines=8> */
[----:B------:R-:W-:Y:S02]  /*1f520*/  ISETP.LT.U32.OR.EX P0, PT, R32, R34, !P5, P1 ;  /* 0x000000222000720c */ /* 0x000fe40006f01510 */
[----:B------:R-:W-:Y:S02]  /*1f530*/  IADD3 R75, P1, P6, R30, R64, R75 ;  /* 0x000000401e4b7210 */ /* 0x000fe40007e3e04b */
[----:B------:R-:W-:Y:S01]  /*1f540*/  IADD3 R83, P5, PT, R31, R20, RZ ;  /* 0x000000141f537210 */ /* 0x000fe20007fbe0ff */
[----:B------:R-:W-:Y:S01]  /*1f550*/  IMAD.X R31, RZ, RZ, RZ, P4 ;  /* 0x000000ffff1f7224 */ /* 0x000fe200020e06ff */
[----:B------:R-:W-:-:S02]  /*1f560*/  SEL R19, RZ, 0x1, !P0 ;  /* 0x00000001ff137807 */ /* 0x000fc40004000000 */
[----:B------:R-:W-:Y:S02]  /*1f570*/  IADD3 R20, P0, PT, R75, R79, RZ ;  /* 0x0000004f4b147210 */ /* 0x000fe40007f1e0ff */
        /* <DEDUP_REMOVED lines=13> */
[----:B------:R-:W-:Y:S01]  /*1f650*/  IMAD R64, R18, R46, RZ ;  /* 0x0000002e12407224 */ /* 0x000fe200078e02ff */
        /* <DEDUP_REMOVED lines=60> */
.L_x_782:
[----:B------:R-:W-:Y:S01]  /*1fa20*/  IMAD.MOV.U32 R80, RZ, RZ, R73 ;  /* 0x000000ffff507224 */ /* 0x000fe200078e0049 */
[----:B------:R-:W-:Y:S01]  /*1fa30*/  IADD3 R28, P1, PT, R69, R28, RZ ;  /* 0x0000001c451c7210 */ /* 0x000fe20007f3e0ff */
[----:B------:R-:W-:Y:S02]  /*1fa40*/  IMAD.MOV.U32 R21, RZ, RZ, RZ ;  /* 0x000000ffff157224 */ /* 0x000fe400078e00ff */
[----:B------:R-:W-:-:S04]  /*1fa50*/  IMAD.WIDE.U32 R18, R46, R89, R80 ;  /* 0x000000592e127225 */ /* 0x000fc800078e0050 */
[----:B------:R-:W-:Y:S01]  /*1fa60*/  IMAD R89, R47, R89, R64 ;  /* 0x000000592f597224 */ /* 0x000fe200078e0240 */
[----:B------:R-:W-:Y:S01]  /*1fa70*/  ISETP.GE.U32.AND P0, PT, R18, R73, PT ;  /* 0x000000491200720c */ /* 0x000fe20003f06070 */
[----:B------:R-:W-:Y:S01]  /*1fa80*/  IMAD.X R78, R67, 0x1, R78, P1 ;  /* 0x00000001434e7824 */ /* 0x000fe200008e064e */
[----:B------:R-:W-:Y:S01]  /*1fa90*/  ISETP.LT.U32.AND P1, PT, R28, R69, PT ;  /* 0x000000451c00720c */ /* 0x000fe20003f21070 */
[----:B------:R-:W-:Y:S02]  /*1faa0*/  IMAD.IADD R74, R19, 0x1, R89 ;  /* 0x00000001134a7824 */ /* 0x000fe400078e0259 */
[----:B------:R-:W-:-:S03]  /*1fab0*/  IMAD.MOV.U32 R75, RZ, RZ, R18 ;  /* 0x000000ffff4b7224 */ /* 0x000fc600078e0012 */
        /* <DEDUP_REMOVED lines=49> */
.L_x_783:
        /* <DEDUP_REMOVED lines=25> */
[----:B------:R-:W-:Y:S02]  /*1ff60*/  SEL R25, RZ, 0xffffffff, P0 ;  /* 0xffffffffff197807 */ /* 0x000fe40000000000 */
[----:B------:R-:W-:Y:S02]  /*1ff70*/  ISETP.LT.U32.OR.EX P5, PT, R77, UR31, !P6, P5 ;  /* 0x0000001f4d007c0c */ /* 0x000fe4000f7a1550 */
[----:B------:R-:W-:Y:S02]  /*1ff80*/  SEL R77, RZ, 0xffffffff, !P4 ;  /* 0xffffffffff4d7807 */ /* 0x000fe40006000000 */
[----:B------:R-:W-:Y:S02]  /*1ff90*/  IADD3 R81, P0, PT, R25, R30, RZ ;  /* 0x0000001e19517210 */ /* 0x000fe40007f1e0ff */
[----:B------:R-:W-:-:S02]  /*1ffa0*/  SEL R24, RZ, 0xffffffff, !P5 ;  /* 0xffffffffff187807 */ /* 0x000fc40006800000 */
[----:B------:R-:W-:Y:S01]  /*1ffb0*/  IADD3 R79, P4, PT, R77, R26, RZ ;  /* 0x0000001a4d4f7210 */ /* 0x000fe20007f9e0ff */
[----:B------:R-:W-:Y:S01]  /*1ffc0*/  IMAD.X R26, R25, 0x1, R32, P0 ;  /* 0x00000001191a7824 */ /* 0x000fe200000e0620 */
[C---:B------:R-:W-:Y:S02]  /*1ffd0*/  IADD3 R33, P5, PT, R24.reuse, R33, RZ ;  /* 0x0000002118217210 */ /* 0x040fe40007fbe0ff */
[----:B------:R-:W-:Y:S01]  /*1ffe0*/  ISETP.GT.U32.AND P0, PT, R79, UR30, PT ;  /* 0x0000001e4f007c0c */ /* 0x000fe2000bf04070 */
[----:B------:R-:W-:Y:S01]  /*1fff0*/  IMAD.X R77, R77, 0x1, R28, P4 ;  /* 0x000000014d4d7824 */ /* 0x000fe200020e061c */
[----:B------:R-:W-:Y:S01]  /*20000*/  SEL R76, RZ, 0xffffffff, !P1 ;  /* 0xffffffffff4c7807 */ /* 0x000fe20004800000 */
[----:B------:R-:W-:Y:S01]  /*20010*/  IMAD.X R65, R24, 0x1, R65, P5 ;  /* 0x0000000118417824 */ /* 0x000fe200028e0641 */
[----:B------:R-:W-:Y:S02]  /*20020*/  ISETP.NE.U32.AND P1, PT, R33, RZ, PT ;  /* 0x000000ff2100720c */ /* 0x000fe40003f25070 */
[----:B------:R-:W-:-:S02]  /*20030*/  ISETP.GT.U32.AND.EX P0, PT, R77, UR31, PT, P0 ;  /* 0x0000001f4d007c0c */ /* 0x000fc4000bf04100 */
[----:B------:R-:W-:Y:S02]  /*20040*/  IADD3 R75, P4, PT, R75, -R18, RZ ;  /* 0x800000124b4b7210 */ /* 0x000fe40007f9e0ff */
        /* <DEDUP_REMOVED lines=22> */
.L_x_785:
        /* <DEDUP_REMOVED lines=29> */
[----:B------:R-:W-:Y:S02]  /*20380*/  SEL R26, RZ, 0xffffffff, P0 ;  /* 0xffffffffff1a7807 */ /* 0x000fe40000000000 */
        /* <DEDUP_REMOVED lines=27> */
.L_x_786:
        /* <DEDUP_REMOVED lines=27> */
.L_x_784:
        /* <DEDUP_REMOVED lines=44> */
[C---:B------:R-:W-:Y:S02]  /*209b0*/  IMAD R31, R93.reuse, R10, R22 ;  /* 0x0000000a5d1f7224 */ /* 0x040fe400078e0216 */
[----:B------:R-:W-:-:S04]  /*209c0*/  IMAD.WIDE.U32 R22, R93, R13, R18 ;  /* 0x0000000d5d167225 */ /* 0x000fc800078e0012 */
[----:B------:R-:W-:-:S04]  /*209d0*/  IMAD.WIDE.U32.X R24, R90, R10, R24, P4 ;  /* 0x0000000a5a187225 */ /* 0x000fc800020e0418 */
[----:B------:R-:W-:Y:S01]  /*209e0*/  IMAD.IADD R31, R23, 0x1, R31 ;  /* 0x00000001171f7824 */ /* 0x000fe200078e021f */
[----:B------:R-:W-:Y:S01]  /*209f0*/  IADD3 R24, P0, P4, R22, R24, R71 ;  /* 0x0000001816187210 */ /* 0x000fe20007c1e047 */
[----:B------:R-:W-:-:S03]  /*20a00*/  IMAD.WIDE.U32 R64, R16, R97, RZ ;  /* 0x0000006110407225 */ /* 0x000fc600078e00ff */
[C---:B------:R-:W-:Y:S01]  /*20a10*/  IADD3.X R25, PT, PT, R31.reuse, R25, RZ, P0, P4 ;  /* 0x000000191f197210 */ /* 0x040fe200007e84ff */
[----:B------:R-:W-:Y:S01]  /*20a20*/  IMAD.WIDE.U32 R28, P1, R104, R13, R28 ;  /* 0x0000000d681c7225 */ /* 0x000fe2000782001c */
[----:B------:R-:W-:Y:S02]  /*20a30*/  ISETP.GE.U32.AND P4, PT, R22, R18, PT ;  /* 0x000000121600720c */ /* 0x000fe40003f86070 */
[----:B------:R-:W-:Y:S01]  /*20a40*/  ISETP.GE.U32.AND P0, PT, R24, R22, PT ;  /* 0x000000161800720c */ /* 0x000fe20003f06070 */
[----:B------:R-:W-:Y:S01]  /*20a50*/  IMAD.X R23, RZ, RZ, RZ, P1 ;  /* 0x000000ffff177224 */ /* 0x000fe200008e06ff */
[----:B------:R-:W-:Y:S01]  /*20a60*/  ISETP.GE.U32.AND P1, PT, R18, R30, PT ;  /* 0x0000001e1200720c */ /* 0x000fe20003f26070 */
[----:B------:R-:W-:Y:S01]  /*20a70*/  IMAD.WIDE.U32 R64, P5, R106, R27, R64 ;  /* 0x0000001b6a407225 */ /* 0x000fe200078a0040 */
[----:B------:R-:W-:Y:S02]  /*20a80*/  ISETP.GE.U32.AND.EX P4, PT, R31, R19, PT, P4 ;  /* 0x000000131f00720c */ /* 0x000fe40003f86140 */
[----:B------:R-:W-:Y:S01]  /*20a90*/  ISETP.GE.U32.AND.EX P1, PT, R19, R73, PT, P1 ;  /* 0x000000491300720c */ /* 0x000fe20003f26110 */
[----:B------:R-:W-:Y:S01]  /*20aa0*/  IMAD.WIDE.U32 R66, R27, R97, RZ ;  /* 0x000000611b427225 */ /* 0x000fe200078e00ff */
[----:B------:R-:W-:-:S02]  /*20ab0*/  ISETP.GE.U32.AND.EX P0, PT, R25, R31, PT, P0 ;  /* 0x0000001f1900720c */ /* 0x000fc40003f06100 */
[----:B------:R-:W-:Y:S01]  /*20ac0*/  SEL R73, RZ, 0x1, P1 ;  /* 0x00000001ff497807 */ /* 0x000fe20000800000 */
[----:B------:R-:W-:Y:S01]  /*20ad0*/  IMAD.WIDE.U32 R32, R13, R93, RZ ;  /* 0x0000005d0d207225 */ /* 0x000fe200078e00ff */
[----:B------:R-:W-:-:S03]  /*20ae0*/  SEL R34, RZ, 0x1, P4 ;  /* 0x00000001ff227807 */ /* 0x000fc60002000000 */
[----:B------:R-:W-:Y:S01]  /*20af0*/  IMAD.X R69, RZ, RZ, RZ, P5 ;  /* 0x000000ffff457224 */ /* 0x000fe200028e06ff */
[----:B------:R-:W-:Y:S01]  /*20b00*/  IADD3 RZ, P5, PT, R67, R64, RZ ;  /* 0x0000004043ff7210 */ /* 0x000fe20007fbe0ff */
[----:B------:R-:W-:Y:S01]  /*20b10*/  IMAD.WIDE.U32 R18, R16, R99, RZ ;  /* 0x0000006310127225 */ /* 0x000fe200078e00ff */
[----:B------:R-:W-:-:S03]  /*20b20*/  IADD3 RZ, P6, PT, R33, R28, RZ ;  /* 0x0000001c21ff7210 */ /* 0x000fc60007fde0ff */
[----:B------:R-:W-:-:S04]  /*20b30*/  IMAD.WIDE.U32 R30, R12, R91, RZ ;  /* 0x0000005b0c1e7225 */ /* 0x000fc800078e00ff */
[----:B------:R-:W-:Y:S02]  /*20b40*/  IMAD.MOV.U32 R68, RZ, RZ, R65 ;  /* 0x000000ffff447224 */ /* 0x000fe400078e0041 */
[-C--:B------:R-:W-:Y:S02]  /*20b50*/  IMAD R28, R108, R27.reuse, RZ ;  /* 0x0000001b6c1c7224 */ /* 0x080fe400078e02ff */
[----:B------:R-:W-:-:S04]  /*20b60*/  IMAD.WIDE.U32 R32, R99, R27, RZ ;  /* 0x0000001b63207225 */ /* 0x000fc800078e00ff */
[----:B------:R-:W-:Y:S02]  /*20b70*/  IMAD R71, R99, R16, R28 ;  /* 0x0000001063477224 */ /* 0x000fe400078e021c */
        /* <DEDUP_REMOVED lines=13> */
[----:B------:R-:W-:Y:S01]  /*20c50*/  IMAD R30, R90, R15, RZ ;  /* 0x0000000f5a1e7224 */ /* 0x000fe200078e02ff */
[----:B------:R-:W-:Y:S01]  /*20c60*/  IADD3.X R65, PT, PT, R71, R69, RZ, P4, P1 ;  /* 0x0000004547417210 */ /* 0x000fe200027e24ff */
[----:B------:R-:W-:Y:S01]  /*20c70*/  IMAD.MOV.U32 R28, RZ, RZ, R19 ;  /* 0x000000ffff1c7224 */ /* 0x000fe200078e0013 */
[----:B------:R-:W-:Y:S01]  /*20c80*/  IADD3 R67, P1, P4, R33, R22, R34 ;  /* 0x0000001621437210 */ /* 0x000fe20007c3e022 */
[----:B------:R-:W-:-:S03]  /*20c90*/  IMAD.WIDE.U32 R18, R91, R15, R24 ;  /* 0x0000000f5b127225 */ /* 0x000fc600078e0018 */
[----:B------:R-:W-:Y:S01]  /*20ca0*/  IADD3.X R34, PT, PT, RZ, R23, RZ, P1, P4 ;  /* 0x00000017ff227210 */ /* 0x000fe20000fe84ff */
[----:B------:R-:W-:Y:S01]  /*20cb0*/  IMAD R33, R91, R12, R30 ;  /* 0x0000000c5b217224 */ /* 0x000fe200078e021e */
[----:B------:R-:W-:Y:S01]  /*20cc0*/  ISETP.GE.U32.AND P4, PT, R64, R32, PT ;  /* 0x000000204000720c */ /* 0x000fe20003f86070 */
[----:B------:R-:W-:Y:S01]  /*20cd0*/  IMAD R22, R106, R13, RZ ;  /* 0x0000000d6a167224 */ /* 0x000fe200078e02ff */
[----:B------:R-:W-:Y:S01]  /*20ce0*/  ISETP.GE.U32.AND P1, PT, R18, R24, PT ;  /* 0x000000181200720c */ /* 0x000fe20003f26070 */
[----:B------:R-:W-:Y:S01]  /*20cf0*/  IMAD.IADD R78, R19, 0x1, R33 ;  /* 0x00000001134e7824 */ /* 0x000fe200078e0221 */
[----:B------:R-:W-:Y:S01]  /*20d00*/  ISETP.GE.U32.AND.EX P4, PT, R65, R71, PT, P4 ;  /* 0x000000474100720c */ /* 0x000fe20003f86140 */
[----:B------:R-:W-:-:S03]  /*20d10*/  IMAD.WIDE.U32 R32, R97, R13, R64 ;  /* 0x0000000d61207225 */ /* 0x000fc600078e0040 */
[----:B------:R-:W-:Y:S01]  /*20d20*/  ISETP.GE.U32.AND.EX P1, PT, R78, R25, PT, P1 ;  /* 0x000000194e00720c */ /* 0x000fe20003f26110 */
[----:B------:R-:W-:Y:S01]  /*20d30*/  IMAD R85, R97, R10, R22 ;  /* 0x0000000a61557224 */ /* 0x000fe200078e0216 */
[----:B------:R-:W-:Y:S01]  /*20d40*/  SEL R25, RZ, 0x1, P4 ;  /* 0x00000001ff197807 */ /* 0x000fe20002000000 */
[----:B------:R-:W-:Y:S01]  /*20d50*/  IMAD.X R23, RZ, RZ, RZ, P5 ;  /* 0x000000ffff177224 */ /* 0x000fe200028e06ff */
[----:B------:R-:W-:Y:S01]  /*20d60*/  IADD3 R30, P5, PT, R67, R32, RZ ;  /* 0x00000020431e7210 */ /* 0x000fe20007fbe0ff */
[----:B------:R-:W-:Y:S01]  /*20d70*/  IMAD.IADD R85, R33, 0x1, R85 ;  /* 0x0000000121557824 */ /* 0x000fe200078e0255 */
[----:B------:R-:W-:Y:S01]  /*20d80*/  SEL R33, RZ, 0x1, P1 ;  /* 0x00000001ff217807 */ /* 0x000fe20000800000 */
[----:B------:R-:W-:Y:S01]  /*20d90*/  IMAD.WIDE.U32 R72, R10, R97, RZ ;  /* 0x000000610a487225 */ /* 0x000fe200078e00ff */
[----:B------:R-:W-:-:S03]  /*20da0*/  ISETP.GE.U32.AND P4, PT, R32, R64, PT ;  /* 0x000000402000720c */ /* 0x000fc60003f86070 */
[----:B------:R-:W-:Y:S01]  /*20db0*/  IMAD.WIDE.U32.X R28, R108, R16, R28, P6 ;  /* 0x000000106c1c7225 */ /* 0x000fe200030e041c */
[----:B------:R-:W-:-:S03]  /*20dc0*/  ISETP.GE.U32.AND.EX P4, PT, R85, R65, PT, P4 ;  /* 0x000000415500720c */ /* 0x000fc60003f86140 */
[----:B------:R-:W-:Y:S02]  /*20dd0*/  IMAD.MOV.U32 R22, RZ, RZ, R31 ;  /* 0x000000ffff167224 */ /* 0x000fe400078e001f */
        /* <DEDUP_REMOVED lines=19> */
[----:B------:R-:W-:-:S04]  /*20f10*/  IMAD.WIDE.U32 R68, R13, R99, RZ ;  /* 0x000000630d447225 */ /* 0x000fc800078e00ff */
        /* <DEDUP_REMOVED lines=10> */
[----:B------:R-:W-:-:S03]  /*20fc0*/  IADD3 RZ, P1, PT, R33, R64, RZ ;  /* 0x0000004021ff7210 */ /* 0x000fc60007f3e0ff */
[----:B------:R-:W-:Y:S01]  /*20fd0*/  IMAD.X R33, RZ, RZ, RZ, P6 ;  /* 0x000000ffff217224 */ /* 0x000fe200030e06ff */
[----:B------:R-:W-:Y:S01]  /*20fe0*/  ISETP.GE.U32.AND P6, PT, R22, R24, PT ;  /* 0x000000181600720c */ /* 0x000fe20003fc6070 */
[----:B------:R-:W-:-:S03]  /*20ff0*/  IMAD.WIDE.U32 R24, R12, R97, RZ ;  /* 0x000000610c187225 */ /* 0x000fc600078e00ff */
[----:B------:R-:W-:Y:S01]  /*21000*/  ISETP.GE.U32.AND.EX P6, PT, R23, R87, PT, P6 ;  /* 0x000000571700720c */ /* 0x000fe20003fc6160 */
[----:B------:R-:W-:Y:S02]  /*21010*/  IMAD.X R65, RZ, RZ, RZ, P0 ;  /* 0x000000ffff417224 */ /* 0x000fe400000e06ff */
[----:B------:R-:W-:Y:S01]  /*21020*/  IMAD.WIDE.U32 R30, R15, R97, RZ ;  /* 0x000000610f1e7225 */ /* 0x000fe200078e00ff */
[----:B------:R-:W-:Y:S02]  /*21030*/  SEL R30, RZ, 0x1, P5 ;  /* 0x00000001ff1e7807 */ /* 0x000fe40002800000 */
[----:B------:R-:W-:Y:S01]  /*21040*/  SEL R85, RZ, 0x1, P6 ;  /* 0x00000001ff557807 */ /* 0x000fe20003000000 */
[----:B------:R-:W-:Y:S01]  /*21050*/  IMAD.WIDE.U32 R24, P0, R106, R15, R24 ;  /* 0x0000000f6a187225 */ /* 0x000fe20007800018 */
[----:B------:R-:W-:-:S03]  /*21060*/  IADD3 R87, P5, P6, R69, R70, R34 ;  /* 0x0000004645577210 */ /* 0x000fc60007ebe022 */
[----:B------:R-:W-:Y:S01]  /*21070*/  IMAD.WIDE.U32.X R32, R104, R12, R32, P1 ;  /* 0x0000000c68207225 */ /* 0x000fe200008e0420 */
[----:B------:R-:W-:Y:S02]  /*21080*/  IADD3 RZ, P1, PT, R31, R24, RZ ;  /* 0x000000181fff7210 */ /* 0x000fe40007f3e0ff */
[----:B------:R-:W-:Y:S01]  /*21090*/  IADD3.X R24, PT, PT, RZ, R71, RZ, P5, P6 ;  /* 0x00000047ff187210 */ /* 0x000fe20002fec4ff */
[----:B------:R-:W-:Y:S01]  /*210a0*/  IMAD.MOV.U32 R64, RZ, RZ, R67 ;  /* 0x000000ffff407224 */ /* 0x000fe200078e0043 */
[----:B------:R-:W-:Y:S01]  /*210b0*/  IADD3 R85, P5, P6, R85, R32, R30 ;  /* 0x0000002055557210 */ /* 0x000fe20007ebe01e */
[----:B------:R-:W-:Y:S02]  /*210c0*/  IMAD R34, R108, R13, RZ ;  /* 0x0000000d6c227224 */ /* 0x000fe400078e02ff */
[----:B------:R-:W-:-:S04]  /*210d0*/  IMAD.WIDE.U32 R66, R14, R91, RZ ;  /* 0x0000005b0e427225 */ /* 0x000fc800078e00ff */
[----:B------:R-:W-:-:S04]  /*210e0*/  IMAD.WIDE.U32 R30, R14, R93, RZ ;  /* 0x0000005d0e1e7225 */ /* 0x000fc800078e00ff */
[-C--:B------:R-:W-:Y:S02]  /*210f0*/  IMAD R89, R99, R10.reuse, R34 ;  /* 0x0000000a63597224 */ /* 0x080fe400078e0222 */
[----:B------:R-:W-:Y:S01]  /*21100*/  IMAD.WIDE.U32.X R64, R108, R10, R64, P4 ;  /* 0x0000000a6c407225 */ /* 0x000fe200020e0440 */
[----:B------:R-:W-:-:S03]  /*21110*/  IADD3.X R10, PT, PT, RZ, R33, RZ, P5, P6 ;  /* 0x00000021ff0a7210 */ /* 0x000fc60002fec4ff */
[----:B------:R-:W-:-:S04]  /*21120*/  IMAD.WIDE.U32 R72, R99, R13, R28 ;  /* 0x0000000d63487225 */ /* 0x000fc800078e001c */
[----:B------:R-:W-:-:S04]  /*21130*/  IMAD.WIDE.U32 R32, R17, R91, RZ ;  /* 0x0000005b11207225 */ /* 0x000fc800078e00ff */
[----:B------:R-:W-:-:S04]  /*21140*/  IMAD.WIDE.U32 R68, P6, R90, R17, R66 ;  /* 0x000000115a447225 */ /* 0x000fc800078c0042 */
[----:B------:R-:W-:Y:S01]  /*21150*/  IMAD.WIDE.U32 R66, R17, R93, RZ ;  /* 0x0000005d11427225 */ /* 0x000fe200078e00ff */
[----:B------:R-:W-:-:S03]  /*21160*/  IADD3 RZ, P5, PT, R33, R68, RZ ;  /* 0x0000004421ff7210 */ /* 0x000fc60007fbe0ff */
[----:B------:R-:W-:-:S04]  /*21170*/  IMAD.WIDE.U32 R30, P4, R104, R17, R30 ;  /* 0x00000011681e7225 */ /* 0x000fc8000788001e */
[----:B------:R-:W-:Y:S01]  /*21180*/  IMAD.X R71, RZ, RZ, RZ, P0 ;  /* 0x000000ffff477224 */ /* 0x000fe200000e06ff */
[----:B------:R-:W-:Y:S01]  /*21190*/  IADD3 R66, P0, PT, R87, R72, RZ ;  /* 0x0000004857427210 */ /* 0x000fe20007f1e0ff */
[----:B------:R-:W-:Y:S02]  /*211a0*/  IMAD.IADD R13, R73, 0x1, R89 ;  /* 0x00000001490d7824 */ /* 0x000fe400078e0259 */
[----:B------:R-:W-:Y:S01]  /*211b0*/  IMAD.X R33, RZ, RZ, RZ, P6 ;  /* 0x000000ffff217224 */ /* 0x000fe200030e06ff */
[----:B------:R-:W-:Y:S01]  /*211c0*/  IADD3 RZ, P6, PT, R67, R30, RZ ;  /* 0x0000001e43ff7210 */ /* 0x000fe20007fde0ff */
[----:B------:R-:W-:Y:S02]  /*211d0*/  IMAD.MOV.U32 R32, RZ, RZ, R69 ;  /* 0x000000ffff207224 */ /* 0x000fe400078e0045 */
[----:B------:R-:W-:Y:S01]  /*211e0*/  IMAD.X R69, RZ, RZ, RZ, P4 ;  /* 0x000000ffff457224 */ /* 0x000fe200020e06ff */
[----:B------:R-:W-:Y:S01]  /*211f0*/  ISETP.GE.U32.AND P4, PT, R66, R72, PT ;  /* 0x000000484200720c */ /* 0x000fe20003f86070 */
[----:B------:R-:W-:Y:S01]  /*21200*/  IMAD.X R67, R13, 0x1, R24, P0 ;  /* 0x000000010d437824 */ /* 0x000fe200000e0618 */
[----:B------:R-:W-:Y:S01]  /*21210*/  ISETP.GE.U32.AND P0, PT, R72, R28, PT ;  /* 0x0000001c4800720c */ /* 0x000fe20003f06070 */
[----:B------:R-:W-:-:S02]  /*21220*/  IMAD R24, R106, R15, RZ ;  /* 0x0000000f6a187224 */ /* 0x000fc400078e02ff */
[----:B------:R-:W-:Y:S01]  /*21230*/  IMAD.MOV.U32 R68, RZ, RZ, R31 ;  /* 0x000000ffff447224 */ /* 0x000fe200078e001f */
[----:B------:R-:W-:Y:S01]  /*21240*/  ISETP.GE.U32.AND.EX P0, PT, R13, R29, PT, P0 ;  /* 0x0000001d0d00720c */ /* 0x000fe20003f06100 */
[----:B------:R-:W-:Y:S01]  /*21250*/  IMAD.WIDE.U32 R30, R97, R15, R66 ;  /* 0x0000000f611e7225 */ /* 0x000fe200078e0042 */
[----:B------:R-:W-:Y:S02]  /*21260*/  ISETP.GE.U32.AND.EX P4, PT, R67, R13, PT, P4 ;  /* 0x0000000d4300720c */ /* 0x000fe40003f86140 */
[----:B------:R-:W-:Y:S01]  /*21270*/  SEL R34, RZ, 0x1, P0 ;  /* 0x00000001ff227807 */ /* 0x000fe20000000000 */
[----:B------:R-:W-:Y:S01]  /*21280*/  IMAD R13, R97, R12, R24 ;  /* 0x0000000c610d7224 */ /* 0x000fe200078e0218 */
[----:B------:R-:W-:Y:S01]  /*21290*/  IADD3 R28, P0, PT, R85, R30, RZ ;  /* 0x0000001e551c7210 */ /* 0x000fe20007f1e0ff */
[----:B------:R-:W-:Y:S01]  /*212a0*/  IMAD R29, R90, R17, RZ ;  /* 0x000000115a1d7224 */ /* 0x000fe200078e02ff */
[----:B------:R-:W-:Y:S01]  /*212b0*/  SEL R73, RZ, 0x1, P4 ;  /* 0x00000001ff497807 */ /* 0x000fe20002000000 */
[----:B------:R-:W-:-:S02]  /*212c0*/  IMAD.MOV.U32 R70, RZ, RZ, R25 ;  /* 0x000000ffff467224 */ /* 0x000fc400078e0019 */
[----:B------:R-:W-:Y:S02]  /*212d0*/  IMAD.IADD R31, R31, 0x1, R13 ;  /* 0x000000011f1f7824 */ /* 0x000fe400078e020d */
        /* <DEDUP_REMOVED lines=12> */
[-C--:B------:R-:W-:Y:S01]  /*213a0*/  IMAD R104, R104, R17.reuse, RZ ;  /* 0x0000001168687224 */ /* 0x080fe200078e02ff */
[----:B------:R-:W-:Y:S01]  /*213b0*/  SEL R10, RZ, 0x1, P0 ;  /* 0x00000001ff0a7807 */ /* 0x000fe20000000000 */
[----:B------:R-:W-:Y:S01]  /*213c0*/  IMAD.WIDE.U32.X R32, R90, R14, R32, P5 ;  /* 0x0000000e5a207225 */ /* 0x000fe200028e0420 */
[----:B------:R-:W-:Y:S02]  /*213d0*/  IADD3 R22, P5, P6, R73, R64, R34 ;  /* 0x0000004049167210 */ /* 0x000fe40007ebe022 */
[----:B------:R-:W-:Y:S01]  /*213e0*/  SEL R73, RZ, 0x1, P4 ;  /* 0x00000001ff497807 */ /* 0x000fe20002000000 */
[C---:B------:R-:W-:Y:S01]  /*213f0*/  IMAD R67, R93.reuse, R14, R104 ;  /* 0x0000000e5d437224 */ /* 0x040fe200078e0268 */
[----:B------:R-:W-:Y:S01]  /*21400*/  SEL R87, RZ, 0x1, P1 ;  /* 0x00000001ff577807 */ /* 0x000fe20000800000 */
[----:B------:R-:W-:Y:S01]  /*21410*/  IMAD.WIDE.U32 R30, R93, R17, R28 ;  /* 0x000000115d1e7225 */ /* 0x000fe200078e001c */
[----:B------:R-:W-:-:S02]  /*21420*/  IADD3.X R23, PT, PT, RZ, R65, RZ, P5, P6 ;  /* 0x00000041ff177210 */ /* 0x000fc40002fec4ff */
[----:B------:R-:W-:Y:S01]  /*21430*/  IADD3 R87, P4, P5, R87, R70, R10 ;  /* 0x0000004657577210 */ /* 0x000fe20007d9e00a */
[----:B------:R-:W-:Y:S01]  /*21440*/  IMAD.IADD R67, R31, 0x1, R67 ;  /* 0x000000011f437824 */ /* 0x000fe200078e0243 */
[C---:B------:R-:W-:Y:S01]  /*21450*/  IADD3 R73, P0, P1, R30.reuse, R32, R73 ;  /* 0x000000201e497210 */ /* 0x040fe2000791e049 */
[----:B------:R-:W-:Y:S01]  /*21460*/  IMAD.WIDE.U32 R64, R15, R99, RZ ;  /* 0x000000630f407225 */ /* 0x000fe200078e00ff */
[----:B------:R-:W-:Y:S02]  /*21470*/  ISETP.GE.U32.AND P6, PT, R30, R28, PT ;  /* 0x0000001c1e00720c */ /* 0x000fe40003fc6070 */
        /* <DEDUP_REMOVED lines=15> */
[-C--:B------:R-:W-:Y:S01]  /*21570*/  IMAD R28, R108, R15.reuse, RZ ;  /* 0x0000000f6c1c7224 */ /* 0x080fe200078e02ff */
[----:B------:R-:W-:Y:S01]  /*21580*/  IADD3 R71, P5, P6, R67, R68, R32 ;  /* 0x0000004443477210 */ /* 0x000fe20007ebe020 */
[----:B------:R-:W-:-:S03]  /*21590*/  IMAD.WIDE.U32 R66, R99, R15, R22 ;  /* 0x0000000f63427225 */ /* 0x000fc600078e0016 */
[----:B------:R-:W-:Y:S01]  /*215a0*/  IADD3.X R15, PT, PT, RZ, R69, RZ, P5, P6 ;  /* 0x00000045ff0f7210 */ /* 0x000fe20002fec4ff */
[----:B------:R-:W-:Y:S01]  /*215b0*/  IMAD.WIDE.U32 R32, R14, R99, RZ ;  /* 0x000000630e207225 */ /* 0x000fe200078e00ff */
[----:B------:R-:W-:-:S03]  /*215c0*/  IADD3 R30, P6, PT, R87, R66, RZ ;  /* 0x00000042571e7210 */ /* 0x000fc60007fde0ff */
[----:B------:R-:W-:Y:S02]  /*215d0*/  IMAD R85, R99, R12, R28 ;  /* 0x0000000c63557224 */ /* 0x000fe400078e021c */
[----:B------:R-:W-:Y:S02]  /*215e0*/  IMAD.MOV.U32 R64, RZ, RZ, R31 ;  /* 0x000000ffff407224 */ /* 0x000fe400078e001f */
[----:B------:R-:W-:Y:S02]  /*215f0*/  IMAD.IADD R85, R67, 0x1, R85 ;  /* 0x0000000143557824 */ /* 0x000fe400078e0255 */
[----:B------:R-:W-:-:S04]  /*21600*/  IMAD.WIDE.U32 R68, R17, R99, RZ ;  /* 0x0000006311447225 */ /* 0x000fc800078e00ff */
[----:B------:R-:W-:-:S04]  /*21610*/  IMAD.WIDE.U32 R32, P5, R108, R17, R32 ;  /* 0x000000116c207225 */ /* 0x000fc800078a0020 */
[----:B------:R-:W-:Y:S01]  /*21620*/  IMAD.X R31, R85, 0x1, R70, P6 ;  /* 0x00000001551f7824 */ /* 0x000fe200030e0646 */
[----:B------:R-:W-:Y:S01]  /*21630*/  ISETP.GE.U32.AND P6, PT, R66, R22, PT ;  /* 0x000000164200720c */ /* 0x000fe20003fc6070 */
[----:B------:R-:W-:Y:S01]  /*21640*/  IMAD.WIDE.U32.X R64, R108, R12, R64, P1 ;  /* 0x0000000c6c407225 */ /* 0x000fe200008e0440 */
[----:B------:R-:W-:Y:S02]  /*21650*/  IADD3 RZ, P1, PT, R69, R32, RZ ;  /* 0x0000002045ff7210 */ /* 0x000fe40007f3e0ff */
[----:B------:R-:W-:Y:S01]  /*21660*/  ISETP.GE.U32.AND.EX P6, PT, R85, R23, PT, P6 ;  /* 0x000000175500720c */ /* 0x000fe20003fc6160 */
[-C--:B------:R-:W-:Y:S02]  /*21670*/  IMAD R12, R106, R17.reuse, RZ ;  /* 0x000000116a0c7224 */ /* 0x080fe400078e02ff */
[----:B------:R-:W-:Y:S01]  /*21680*/  IMAD.X R67, RZ, RZ, RZ, P0 ;  /* 0x000000ffff437224 */ /* 0x000fe200000e06ff */
[----:B------:R-:W-:Y:S01]  /*21690*/  ISETP.GE.U32.AND P0, PT, R30, R66, PT ;  /* 0x000000421e00720c */ /* 0x000fe20003f06070 */
[----:B------:R-:W-:Y:S01]  /*216a0*/  IMAD.WIDE.U32 R68, R97, R17, R30 ;  /* 0x0000001161447225 */ /* 0x000fe200078e001e */
[----:B------:R-:W-:-:S02]  /*216b0*/  SEL R32, RZ, 0x1, P6 ;  /* 0x00000001ff207807 */ /* 0x000fc40003000000 */
[----:B------:R-:W-:Y:S01]  /*216c0*/  ISETP.GE.U32.AND.EX P0, PT, R31, R85, PT, P0 ;  /* 0x000000551f00720c */ /* 0x000fe20003f06100 */
[----:B------:R-:W-:Y:S02]  /*216d0*/  IMAD.MOV.U32 R66, RZ, RZ, R29 ;  /* 0x000000ffff427224 */ /* 0x000fe400078e001d */
[-C--:B------:R-:W-:Y:S02]  /*216e0*/  IMAD R87, R97, R14.reuse, R12 ;  /* 0x0000000e61577224 */ /* 0x080fe400078e020c */
        /* <DEDUP_REMOVED lines=169> */
.L_x_787:
        /* <DEDUP_REMOVED lines=57> */
.L_x_788:
        /* <DEDUP_REMOVED lines=62> */
.L_x_790:
        /* <DEDUP_REMOVED lines=57> */
.L_x_791:
        /* <DEDUP_REMOVED lines=27> */
.L_x_789:
        /* <DEDUP_REMOVED lines=71> */
[C---:B------:R-:W-:Y:S02]  /*232a0*/  IMAD R67, R55.reuse, R4, R14 ;  /* 0x0000000437437224 */ /* 0x040fe400078e020e */
[----:B------:R-:W-:-:S04]  /*232b0*/  IMAD.WIDE.U32.X R64, R55, R6, R64, P6 ;  /* 0x0000000637407225 */ /* 0x000fc800030e0440 */
[----:B------:R-:W-:-:S04]  /*232c0*/  IMAD.WIDE.U32 R18, R55, R4, RZ ;  /* 0x0000000437127225 */ /* 0x000fc800078e00ff */
[----:B------:R-:W-:Y:S01]  /*232d0*/  IMAD.WIDE.U32 R16, R54, R4, RZ ;  /* 0x0000000436107225 */ /* 0x000fe200078e00ff */
[----:B------:R-:W-:-:S03]  /*232e0*/  SEL R16, RZ, 0x1, P0 ;  /* 0x00000001ff107807 */ /* 0x000fc60000000000 */
[----:B------:R-:W-:-:S04]  /*232f0*/  IMAD.WIDE.U32 R24, R57, R7, RZ ;  /* 0x0000000739187225 */ /* 0x000fc800078e00ff */
        /* <DEDUP_REMOVED lines=25> */
[----:B------:R-:W-:Y:S01]  /*23490*/  IMAD.X R25, RZ, RZ, RZ, P4 ;  /* 0x000000ffff197224 */ /* 0x000fe200020e06ff */
[----:B------:R-:W-:Y:S01]  /*234a0*/  IADD3 R22, P4, PT, R67, R16, RZ ;  /* 0x0000001043167210 */ /* 0x000fe20007f9e0ff */
[----:B------:R-:W-:Y:S02]  /*234b0*/  IMAD R14, R6, R56, RZ ;  /* 0x00000038060e7224 */ /* 0x000fe400078e02ff */
[----:B------:R-:W-:-:S04]  /*234c0*/  IMAD.WIDE.U32 R66, R56, R7, R64 ;  /* 0x0000000738427225 */ /* 0x000fc800078e0040 */
[----:B------:R-:W-:Y:S01]  /*234d0*/  IMAD.X R69, RZ, RZ, RZ, P6 ;  /* 0x000000ffff457224 */ /* 0x000fe200030e06ff */
[----:B------:R-:W-:Y:S01]  /*234e0*/  IADD3 RZ, P6, PT, R19, R20, RZ ;  /* 0x0000001413ff7210 */ /* 0x000fe20007fde0ff */
[----:B------:R-:W-:Y:S02]  /*234f0*/  IMAD R16, R11, R58, RZ ;  /* 0x0000003a0b107224 */ /* 0x000fe400078e02ff */
[----:B------:R-:W-:Y:S02]  /*23500*/  IMAD R19, R57, R7, R14 ;  /* 0x0000000739137224 */ /* 0x000fe400078e020e */
[----:B------:R-:W-:Y:S02]  /*23510*/  IMAD.MOV.U32 R24, RZ, RZ, R15 ;  /* 0x000000ffff187224 */ /* 0x000fe400078e000f */
[----:B------:R-:W-:Y:S01]  /*23520*/  IMAD.X R23, RZ, RZ, R17, P4 ;  /* 0x000000ffff177224 */ /* 0x000fe200020e0611 */
[----:B------:R-:W-:Y:S01]  /*23530*/  IADD3 R18, P4, PT, R71, R66, RZ ;  /* 0x0000004247127210 */ /* 0x000fe20007f9e0ff */
[----:B------:R-:W-:-:S04]  /*23540*/  IMAD.WIDE.U32 R14, R58, R3, R72 ;  /* 0x000000033a0e7225 */ /* 0x000fc800078e0048 */
[----:B------:R-:W-:Y:S02]  /*23550*/  IMAD R71, R59, R3, R16 ;  /* 0x000000033b477224 */ /* 0x000fe400078e0210 */
        /* <DEDUP_REMOVED lines=67> */
[----:B------:R-:W-:Y:S02]  /*23990*/  IMAD.MOV.U32 R68, RZ, RZ, R17 ;  /* 0x000000ffff447224 */ /* 0x000fe400078e0011 */
[C---:B------:R-:W-:Y:S01]  /*239a0*/  IMAD.X R21, R67.reuse, 0x1, R70, P4 ;  /* 0x0000000143157824 */ /* 0x040fe200020e0646 */
[----:B------:R-:W-:Y:S01]  /*239b0*/  ISETP.GE.U32.AND P4, PT, R20, R66, PT ;  /* 0x000000421400720c */ /* 0x000fe20003f86070 */
[----:B------:R-:W-:Y:S01]  /*239c0*/  IMAD.WIDE.U32 R16, R60, R3, R24 ;  /* 0x000000033c107225 */ /* 0x000fe200078e0018 */
[----:B------:R-:W-:Y:S02]  /*239d0*/  ISETP.GE.U32.AND.EX P6, PT, R67, R23, PT, P6 ;  /* 0x000000174300720c */ /* 0x000fe40003fc6160 */
[----:B------:R-:W-:Y:S01]  /*239e0*/  ISETP.GE.U32.AND.EX P4, PT, R21, R67, PT, P4 ;  /* 0x000000431500720c */ /* 0x000fe20003f86140 */
[----:B------:R-:W-:-:S02]  /*239f0*/  IMAD R22, R11, R60, RZ ;  /* 0x0000003c0b167224 */ /* 0x000fc400078e02ff */
[----:B------:R-:W-:Y:S01]  /*23a00*/  IMAD.WIDE.U32.X R68, R59, R6, R68, P1 ;  /* 0x000000063b447225 */ /* 0x000fe200008e0444 */
[----:B------:R-:W-:Y:S02]  /*23a10*/  ISETP.GE.U32.AND P1, PT, R16, R24, PT ;  /* 0x000000181000720c */ /* 0x000fe40003f26070 */
[----:B------:R-:W-:Y:S01]  /*23a20*/  SEL R24, RZ, 0x1, P6 ;  /* 0x00000001ff187807 */ /* 0x000fe20003000000 */
[----:B------:R-:W-:Y:S01]  /*23a30*/  IMAD R73, R61, R3, R22 ;  /* 0x000000033d497224 */ /* 0x000fe200078e0216 */
[----:B------:R-:W-:Y:S01]  /*23a40*/  SEL R89, RZ, 0x1, P4 ;  /* 0x00000001ff597807 */ /* 0x000fe20002000000 */
[----:B------:R-:W-:Y:S01]  /*23a50*/  IMAD.WIDE.U32 R66, R59, R4, RZ ;  /* 0x000000043b427225 */ /* 0x000fe200078e00ff */
[----:B------:R-:W-:-:S03]  /*23a60*/  IADD3 R18, P4, P6, R85, R18, R78 ;  /* 0x0000001255127210 */ /* 0x000fc60007e9e04e */
[----:B------:R-:W-:Y:S01]  /*23a70*/  IMAD.IADD R73, R17, 0x1, R73 ;  /* 0x0000000111497824 */ /* 0x000fe200078e0249 */
[----:B------:R-:W-:Y:S01]  /*23a80*/  IADD3.X R19, PT, PT, RZ, R19, RZ, P4, P6 ;  /* 0x00000013ff137210 */ /* 0x000fe200027ec4ff */
[----:B------:R-:W-:Y:S01]  /*23a90*/  IMAD.X R23, RZ, RZ, RZ, P0 ;  /* 0x000000ffff177224 */ /* 0x000fe200000e06ff */
[----:B------:R-:W-:Y:S01]  /*23aa0*/  IADD3 R89, P6, P4, R89, R68, R24 ;  /* 0x0000004459597210 */ /* 0x000fe20007cde018 */
[----:B------:R-:W-:Y:S01]  /*23ab0*/  IMAD R24, R8, R60, RZ ;  /* 0x0000003c08187224 */ /* 0x000fe200078e02ff */
[----:B------:R-:W-:Y:S01]  /*23ac0*/  ISETP.GE.U32.AND.EX P0, PT, R73, R25, PT, P1 ;  /* 0x000000194900720c */ /* 0x000fe20003f06110 */
[----:B------:R-:W-:Y:S01]  /*23ad0*/  IMAD.MOV.U32 R22, RZ, RZ, R65 ;  /* 0x000000ffff167224 */ /* 0x000fe200078e0041 */
[----:B------:R-:W-:Y:S01]  /*23ae0*/  IADD3.X R78, PT, PT, RZ, R69, RZ, P6, P4 ;  /* 0x00000045ff4e7210 */ /* 0x000fe200037e84ff */
[----:B------:R-:W-:Y:S01]  /*23af0*/  IMAD.WIDE.U32 R70, R58, R4, RZ ;  /* 0x000000043a467225 */ /* 0x000fe200078e00ff */
[----:B------:R-:W-:-:S03]  /*23b00*/  SEL R85, RZ, 0x1, P0 ;  /* 0x00000001ff557807 */ /* 0x000fc60000000000 */
[----:B------:R-:W-:-:S04]  /*23b10*/  IMAD.WIDE.U32 R64, R61, R9, RZ ;  /* 0x000000093d407225 */ /* 0x000fc800078e00ff */
[----:B------:R-:W-:-:S04]  /*23b20*/  IMAD.WIDE.U32 R66, P1, R58, R5, R66 ;  /* 0x000000053a427225 */ /* 0x000fc80007820042 */
[C---:B------:R-:W-:Y:S02]  /*23b30*/  IMAD R91, R61.reuse, R9, R24 ;  /* 0x000000093d5b7224 */ /* 0x040fe400078e0218 */
[----:B------:R-:W-:Y:S01]  /*23b40*/  IMAD.WIDE.U32.X R22, R61, R11, R22, P5 ;  /* 0x0000000b3d167225 */ /* 0x000fe200028e0416 */
[----:B------:R-:W-:-:S03]  /*23b50*/  IADD3 RZ, P5, PT, R71, R66, RZ ;  /* 0x0000004247ff7210 */ /* 0x000fc60007fbe0ff */
[----:B------:R-:W-:-:S04]  /*23b60*/  IMAD.WIDE.U32 R24, R60, R9, R20 ;  /* 0x000000093c187225 */ /* 0x000fc800078e0014 */
[----:B------:R-:W-:Y:S01]  /*23b70*/  IMAD.IADD R91, R25, 0x1, R91 ;  /* 0x00000001195b7824 */ /* 0x000fe200078e025b */
[----:B------:R-:W-:Y:S01]  /*23b80*/  IADD3 R85, P4, P6, R24, R22, R85 ;  /* 0x0000001618557210 */ /* 0x000fe20007e9e055 */
[----:B------:R-:W-:-:S03]  /*23b90*/  IMAD.WIDE.U32 R64, P0, R60, R8, R64 ;  /* 0x000000083c407225 */ /* 0x000fc60007800040 */
[----:B------:R-:W-:Y:S01]  /*23ba0*/  IADD3.X R87, PT, PT, R91, R23, RZ, P4, P6 ;  /* 0x000000175b577210 */ /* 0x000fe200027ec4ff */
[----:B------:R-:W-:-:S04]  /*23bb0*/  IMAD.WIDE.U32 R70, R60, R9, RZ ;  /* 0x000000093c467225 */ /* 0x000fc800078e00ff */
[----:B------:R-:W-:Y:S01]  /*23bc0*/  IMAD.X R69, RZ, RZ, RZ, P0 ;  /* 0x000000ffff457224 */ /* 0x000fe200000e06ff */
[----:B------:R-:W-:Y:S01]  /*23bd0*/  IADD3 RZ, P4, PT, R71, R64, RZ ;  /* 0x0000004047ff7210 */ /* 0x000fe20007f9e0ff */
[----:B------:R-:W-:Y:S01]  /*23be0*/  IMAD.WIDE.U32 R22, R61, R7, RZ ;  /* 0x000000073d167225 */ /* 0x000fe200078e00ff */
[----:B------:R-:W-:-:S03]  /*23bf0*/  ISETP.GE.U32.AND P0, PT, R24, R20, PT ;  /* 0x000000141800720c */ /* 0x000fc60003f06070 */
[----:B------:R-:W-:Y:S01]  /*23c00*/  IMAD.MOV.U32 R68, RZ, RZ, R65 ;  /* 0x000000ffff447224 */ /* 0x000fe200078e0041 */
[----:B------:R-:W-:Y:S01]  /*23c10*/  ISETP.GE.U32.AND.EX P0, PT, R91, R21, PT, P0 ;  /* 0x000000155b00720c */ /* 0x000fe20003f06100 */
[----:B------:R-:W-:-:S03]  /*23c20*/  IMAD.WIDE.U32 R64, R61, R4, RZ ;  /* 0x000000043d407225 */ /* 0x000fc600078e00ff */
[----:B------:R-:W-:Y:S01]  /*23c30*/  SEL R66, RZ, 0x1, P0 ;  /* 0x00000001ff427807 */ /* 0x000fe20000000000 */
[----:B------:R-:W-:-:S04]  /*23c40*/  IMAD.WIDE.U32 R20, R60, R7, RZ ;  /* 0x000000073c147225 */ /* 0x000fc800078e00ff */
[----:B------:R-:W-:-:S04]  /*23c50*/  IMAD.WIDE.U32 R70, P6, R60, R6, R22 ;  /* 0x000000063c467225 */ /* 0x000fc800078c0016 */
[----:B------:R-:W-:Y:S02]  /*23c60*/  IMAD.X R9, RZ, RZ, RZ, P1 ;  /* 0x000000ffff097224 */ /* 0x000fe400008e06ff */
[----:B------:R-:W-:-:S04]  /*23c70*/  IMAD.WIDE.U32 R22, R60, R4, RZ ;  /* 0x000000043c167225 */ /* 0x000fc800078e00ff */
[----:B------:R-:W-:-:S04]  /*23c80*/  IMAD.WIDE.U32 R64, P1, R60, R5, R64 ;  /* 0x000000053c407225 */ /* 0x000fc80007820040 */
[----:B------:R-:W-:Y:S01]  /*23c90*/  IMAD.WIDE.U32.X R68, R61, R8, R68, P4 ;  /* 0x000000083d447225 */ /* 0x000fe200020e0444 */
[----:B------:R-:W-:Y:S02]  /*23ca0*/  IADD3 RZ, P4, PT, R21, R70, RZ ;  /* 0x0000004615ff7210 */ /* 0x000fe40007f9e0ff */
[----:B------:R-:W-:Y:S01]  /*23cb0*/  IADD3 RZ, P0, PT, R23, R64, RZ ;  /* 0x0000004017ff7210 */ /* 0x000fe20007f1e0ff */
[----:B------:R-:W-:Y:S02]  /*23cc0*/  IMAD R8, R5, R58, RZ ;  /* 0x0000003a05087224 */ /* 0x000fe400078e02ff */
[----:B------:R-:W-:Y:S01]  /*23cd0*/  IMAD.X R21, RZ, RZ, RZ, P6 ;  /* 0x000000ffff157224 */ /* 0x000fe200030e06ff */
[----:B------:R-:W-:Y:S01]  /*23ce0*/  ISETP.GE.U32.AND P6, PT, R85, R24, PT ;  /* 0x000000185500720c */ /* 0x000fe20003fc6070 */
[----:B------:R-:W-:-:S04]  /*23cf0*/  IMAD.WIDE.U32 R22, R58, R4, R18 ;  /* 0x000000043a167225 */ /* 0x000fc800078e0012 */
[----:B------:R-:W-:Y:S02]  /*23d00*/  IMAD R93, R59, R4, R8 ;  /* 0x000000043b5d7224 */ /* 0x000fe400078e0208 */
[----:B------:R-:W-:Y:S01]  /*23d10*/  IMAD.X R25, RZ, RZ, RZ, P1 ;  /* 0x000000ffff197224 */ /* 0x000fe200008e06ff */
[----:B------:R-:W-:Y:S01]  /*23d20*/  ISETP.GE.U32.AND.EX P1, PT, R87, R91, PT, P6 ;  /* 0x0000005b5700720c */ /* 0x000fe20003f26160 */
[----:B------:R-:W-:Y:S01]  /*23d30*/  IMAD.IADD R23, R23, 0x1, R93 ;  /* 0x0000000117177824 */ /* 0x000fe200078e025d */
[----:B------:R-:W-:Y:S01]  /*23d40*/  IADD3 R64, P6, PT, R89, R22, RZ ;  /* 0x0000001659407210 */ /* 0x000fe20007fde0ff */
[----:B------:R-:W-:Y:S01]  /*23d50*/  IMAD.MOV.U32 R20, RZ, RZ, R71 ;  /* 0x000000ffff147224 */ /* 0x000fe200078e0047 */
[----:B------:R-:W-:Y:S01]  /*23d60*/  SEL R71, RZ, 0x1, P1 ;  /* 0x00000001ff477807 */ /* 0x000fe20000800000 */
[----:B------:R-:W-:Y:S02]  /*23d70*/  IMAD.MOV.U32 R24, RZ, RZ, R65 ;  /* 0x000000ffff187224 */ /* 0x000fe400078e0041 */
[----:B------:R-:W-:-:S02]  /*23d80*/  IMAD R70, R6, R60, RZ ;  /* 0x0000003c06467224 */ /* 0x000fc400078e02ff */
[----:B------:R-:W-:Y:S01]  /*23d90*/  IMAD.X R65, R23, 0x1, R78, P6 ;  /* 0x0000000117417824 */ /* 0x000fe200030e064e */
[----:B------:R-:W-:Y:S01]  /*23da0*/  IADD3 R71, P1, P6, R71, R68, R66 ;  /* 0x0000004447477210 */ /* 0x000fe20007e3e042 */
[----:B------:R-:W-:Y:S01]  /*23db0*/  IMAD.WIDE.U32.X R20, R61, R6, R20, P4 ;  /* 0x000000063d147225 */ /* 0x000fe200020e0414 */
[----:B------:R-:W-:-:S03]  /*23dc0*/  ISETP.GE.U32.AND P4, PT, R22, R18, PT ;  /* 0x000000121600720c */ /* 0x000fc60003f86070 */
[----:B------:R-:W-:Y:S01]  /*23dd0*/  IMAD R89, R61, R7, R70 ;  /* 0x000000073d597224 */ /* 0x000fe200078e0246 */
[----:B------:R-:W-:Y:S01]  /*23de0*/  ISETP.GE.U32.AND.EX P4, PT, R23, R19, PT, P4 ;  /* 0x000000131700720c */ /* 0x000fe20003f86140 */
[----:B------:R-:W-:Y:S01]  /*23df0*/  IMAD.MOV.U32 R8, RZ, RZ, R67 ;  /* 0x000000ffff087224 */ /* 0x000fe200078e0043 */
[----:B------:R-:W-:Y:S01]  /*23e00*/  IADD3.X R67, PT, PT, RZ, R69, RZ, P1, P6 ;  /* 0x00000045ff437210 */ /* 0x000fe20000fec4ff */
[----:B------:R-:W-:Y:S01]  /*23e10*/  IMAD.WIDE.U32 R6, R60, R7, R64 ;  /* 0x000000073c067225 */ /* 0x000fe200078e0040 */
[----:B------:R-:W-:Y:S02]  /*23e20*/  ISETP.GE.U32.AND P1, PT, R64, R22, PT ;  /* 0x000000164000720c */ /* 0x000fe40003f26070 */
[----:B------:R-:W-:Y:S01]  /*23e30*/  SEL R22, RZ, 0x1, P4 ;  /* 0x00000001ff167807 */ /* 0x000fe20002000000 */
[----:B------:R-:W-:Y:S01]  /*23e40*/  IMAD.WIDE.U32.X R8, R59, R5, R8, P5 ;  /* 0x000000053b087225 */ /* 0x000fe200028e0408 */
[----:B------:R-:W-:Y:S02]  /*23e50*/  ISETP.GE.U32.AND P5, PT, R6, R64, PT ;  /* 0x000000400600720c */ /* 0x000fe40003fa6070 */
[-C--:B------:R-:W-:Y:S01]  /*23e60*/  IADD3 R71, P6, PT, R71, R6.reuse, RZ ;  /* 0x0000000647477210 */ /* 0x080fe20007fde0ff */
[----:B------:R-:W-:Y:S01]  /*23e70*/  IMAD.IADD R64, R7, 0x1, R89 ;  /* 0x0000000107407824 */ /* 0x000fe200078e0259 */
[----:B------:R-:W-:Y:S01]  /*23e80*/  ISETP.GE.U32.AND.EX P1, PT, R65, R23, PT, P1 ;  /* 0x000000174100720c */ /* 0x000fe20003f26110 */
[----:B------:R-:W-:Y:S01]  /*23e90*/  IMAD.WIDE.U32 R18, R87, 0x3d1, RZ ;  /* 0x000003d157127825 */ /* 0x000fe200078e00ff */
[----:B------:R-:W-:-:S02]  /*23ea0*/  ISETP.GE.U32.AND P4, PT, R71, R6, PT ;  /* 0x000000064700720c */ /* 0x000fc40003f86070 */
[C---:B------:R-:W-:Y:S01]  /*23eb0*/  ISETP.GE.U32.AND.EX P5, PT, R64.reuse, R65, PT, P5 ;  /* 0x000000414000720c */ /* 0x040fe20003fa6150 */
[----:B------:R-:W-:Y:S01]  /*23ec0*/  IMAD.X R67, R64, 0x1, R67, P6 ;  /* 0x0000000140437824 */ /* 0x000fe200030e0643 */
[----:B------:R-:W-:Y:S01]  /*23ed0*/  SEL R65, RZ, 0x1, P1 ;  /* 0x00000001ff417807 */ /* 0x000fe20000800000 */
[----:B------:R-:W-:Y:S01]  /*23ee0*/  IMAD.WIDE.U32 R6, R85, 0x3d1, RZ ;  /* 0x000003d155067825 */ /* 0x000fe200078e00ff */
[----:B------:R-:W-:Y:S02]  /*23ef0*/  SEL R66, RZ, 0x1, P5 ;  /* 0x00000001ff427807 */ /* 0x000fe40002800000 */
[----:B------:R-:W-:Y:S01]  /*23f00*/  ISETP.GE.U32.AND.EX P4, PT, R67, R64, PT, P4 ;  /* 0x000000404300720c */ /* 0x000fe20003f86140 */
[----:B------:R-:W-:-:S03]  /*23f10*/  IMAD.WIDE.U32 R18, P6, RZ, R85, R18 ;  /* 0x00000055ff127225 */ /* 0x000fc600078c0012 */
[----:B------:R-:W-:Y:S01]  /*23f20*/  SEL R91, RZ, 0x1, P4 ;  /* 0x00000001ff5b7807 */ /* 0x000fe20002000000 */
[----:B------:R-:W-:Y:S01]  /*23f30*/  IMAD.WIDE.U32.X R24, R61, R5, R24, P0 ;  /* 0x000000053d187225 */ /* 0x000fe200000e0418 */
[----:B------:R-:W-:Y:S02]  /*23f40*/  IADD3 R64, P0, PT, RZ, R6, RZ ;  /* 0x00000006ff407210 */ /* 0x000fe40007f1e0ff */
[----:B------:R-:W-:Y:S01]  /*23f50*/  IADD3 R18, P1, PT, R7, R18, RZ ;  /* 0x0000001207127210 */ /* 0x000fe20007f3e0ff */
[----:B------:R-:W-:Y:S01]  /*23f60*/  IMAD.X R23, RZ, RZ, RZ, P6 ;  /* 0x000000ffff177224 */ /* 0x000fe200030e06ff */
[----:B------:R-:W-:Y:S01]  /*23f70*/  ISETP.GE.U32.AND P5, PT, R64, R6, PT ;  /* 0x000000064000720c */ /* 0x000fe20003fa6070 */
[----:B------:R-:W-:Y:S01]  /*23f80*/  IMAD R5, R5, R60, RZ ;  /* 0x0000003c05057224 */ /* 0x000fe200078e02ff */
[----:B------:R-:W-:Y:S01]  /*23f90*/  IADD3 R6, P4, P6, R65, R8, R22 ;  /* 0x0000000841067210 */ /* 0x000fe20007e9e016 */
[----:B------:R-:W-:Y:S02]  /*23fa0*/  IMAD.X R65, R18, 0x1, R85, P0 ;  /* 0x0000000112417824 */ /* 0x000fe400000e0655 */
[----:B------:R-:W-:Y:S01]  /*23fb0*/  IMAD.MOV.U32 R22, RZ, RZ, R19 ;  /* 0x000000ffff167224 */ /* 0x000fe200078e0013 */
[----:B------:R-:W-:Y:S01]  /*23fc0*/  IADD3.X R7, PT, PT, RZ, R9, RZ, P4, P6 ;  /* 0x00000009ff077210 */ /* 0x000fe200027ec4ff */
[----:B------:R-:W-:Y:S01]  /*23fd0*/  IMAD.WIDE.U32 R8, R67, 0x3d1, RZ ;  /* 0x000003d143087825 */ /* 0x000fe200078e00ff */
[----:B------:R-:W-:-:S02]  /*23fe0*/  ISETP.GE.U32.AND.EX P0, PT, R65, R18, PT, P5 ;  /* 0x000000124100720c */ /* 0x000fc40003f06150 */
[----:B------:R-:W-:Y:S01]  /*23ff0*/  IADD3 R91, P4, P5, R91, R20, R66 ;  /* 0x000000145b5b7210 */ /* 0x000fe20007d9e042 */
[-C--:B------:R-:W-:Y:S02]  /*24000*/  IMAD R85, R61, R4.reuse, R5 ;  /* 0x000000043d557224 */ /* 0x080fe400078e0205 */
        /* <DEDUP_REMOVED lines=19> */
[----:B------:R-:W-:Y:S01]  /*24140*/  SEL R4, RZ, 0x1, P6 ;  /* 0x00000001ff047807 */ /* 0x000fe20003000000 */
[----:B------:R-:W-:Y:S01]  /*24150*/  IMAD.WIDE.U32 R8, R69, 0x3d1, RZ ;  /* 0x000003d145087825 */ /* 0x000fe200078e00ff */
[----:B------:R-:W-:Y:S02]  /*24160*/  ISETP.GE.U32.AND P1, PT, R5, R18, PT ;  /* 0x000000120500720c */ /* 0x000fe40003f26070 */
[----:B------:R-:W-:Y:S01]  /*24170*/  ISETP.GE.U32.AND.EX P6, PT, R69, R66, PT, P4 ;  /* 0x000000424500720c */ /* 0x000fe20003fc6140 */
[----:B------:R-:W-:Y:S01]  /*24180*/  IMAD.X R18, R22, 0x1, R71, P5 ;  /* 0x0000000116127824 */ /* 0x000fe200028e0647 */
[----:B------:R-:W-:Y:S01]  /*24190*/  IADD3 R19, P4, PT, R6, R19, RZ ;  /* 0x0000001306137210 */ /* 0x000fe20007f9e0ff */
[----:B------:R-:W-:Y:S01]  /*241a0*/  IMAD.WIDE.U32 R8, P5, RZ, R91, R8 ;  /* 0x0000005bff087225 */ /* 0x000fe200078a0008 */
[----:B------:R-:W-:Y:S02]  /*241b0*/  ISETP.GE.U32.AND.EX P1, PT, R22, R85, PT, P1 ;  /* 0x000000551600720c */ /* 0x000fe40003f26110 */
[----:B------:R-:W-:Y:S01]  /*241c0*/  SEL R87, RZ, 0x1, P6 ;  /* 0x00000001ff577807 */ /* 0x000fe20003000000 */
[----:B------:R-:W-:Y:S01]  /*241d0*/  IMAD.X R23, RZ, RZ, R18, P4 ;  /* 0x000000ffff177224 */ /* 0x000fe200020e0612 */
[----:B------:R-:W-:-:S02]  /*241e0*/  ISETP.GE.U32.AND P6, PT, R19, R6, PT ;  /* 0x000000061300720c */ /* 0x000fc40003fc6070 */
[----:B------:R-:W-:Y:S02]  /*241f0*/  SEL R7, RZ, 0x1, P1 ;  /* 0x00000001ff077807 */ /* 0x000fe40000800000 */
[----:B------:R-:W-:Y:S01]  /*24200*/  ISETP.LT.U32.AND P0, PT, R6, R5, PT ;  /* 0x000000050600720c */ /* 0x000fe20003f01070 */
[----:B------:R-:W-:Y:S01]  /*24210*/  IMAD.MOV.U32 R6, RZ, RZ, R9 ;  /* 0x000000ffff067224 */ /* 0x000fe200078e0009 */
[----:B------:R-:W-:Y:S01]  /*24220*/  IADD3 R87, P1, P4, R87, R24, R4 ;  /* 0x0000001857577210 */ /* 0x000fe20007c3e004 */
[----:B------:R-:W-:Y:S01]  /*24230*/  IMAD.WIDE.U32 R4, R91, 0x3d1, RZ ;  /* 0x000003d15b047825 */ /* 0x000fe200078e00ff */
[----:B------:R-:W-:Y:S02]  /*24240*/  ISETP.GE.U32.AND.EX P6, PT, R23, R18, PT, P6 ;  /* 0x000000121700720c */ /* 0x000fe40003fc6160 */
[----:B------:R-:W-:Y:S01]  /*24250*/  IADD3.X R89, PT, PT, RZ, R25, RZ, P1, P4 ;  /* 0x00000019ff597210 */ /* 0x000fe20000fe84ff */
[----:B------:R-:W-:Y:S01]  /*24260*/  IMAD R24, R11, R54, RZ ;  /* 0x000000360b187224 */ /* 0x000fe200078e02ff */
[----:B------:R-:W-:Y:S01]  /*24270*/  IADD3 R25, P4, P1, R4, R20, R7 ;  /* 0x0000001404197210 */ /* 0x000fe2000799e007 */
[----:B------:R-:W-:Y:S01]  /*24280*/  IMAD.X R7, RZ, RZ, RZ, P5 ;  /* 0x000000ffff077224 */ /* 0x000fe200028e06ff */
[----:B------:R-:W-:-:S02]  /*24290*/  ISETP.LT.U32.OR.EX P0, PT, R18, R22, !P6, P0 ;  /* 0x000000161200720c */ /* 0x000fc40007701500 */
[----:B------:R-:W-:Y:S01]  /*242a0*/  IADD3 R22, P6, PT, R5, R8, RZ ;  /* 0x0000000805167210 */ /* 0x000fe20007fde0ff */
[----:B------:R-:W-:Y:S01]  /*242b0*/  IMAD.WIDE.U32 R8, R89, 0x3d1, RZ ;  /* 0x000003d159087825 */ /* 0x000fe200078e00ff */
[C---:B------:R-:W-:Y:S02]  /*242c0*/  IADD3 R18, P5, PT, R25.reuse, R67, RZ ;  /* 0x0000004319127210 */ /* 0x040fe40007fbe0ff */
[----:B------:R-:W-:Y:S01]  /*242d0*/  SEL R5, RZ, 0x1, !P0 ;  /* 0x00000001ff057807 */ /* 0x000fe20004000000 */
[----:B------:R-:W-:Y:S01]  /*242e0*/  IMAD.WIDE.U32.X R6, RZ, R69, R6, P6 ;  /* 0x00000045ff067225 */ /* 0x000fe200030e0406 */
[----:B------:R-:W-:Y:S02]  /*242f0*/  IADD3.X R67, PT, PT, R22, R21, RZ, P4, P1 ;  /* 0x0000001516437210 */ /* 0x000fe400027e24ff */
[C---:B------:R-:W-:Y:S02]  /*24300*/  IADD3 R21, P4, PT, R18.reuse, R5, RZ ;  /* 0x0000000512157210 */ /* 0x040fe40007f9e0ff */
[----:B------:R-:W-:Y:S01]  /*24310*/  ISETP.GE.U32.AND P0, PT, R25, R4, PT ;  /* 0x000000041900720c */ /* 0x000fe20003f06070 */
[----:B------:R-:W-:Y:S01]  /*24320*/  IMAD.X R20, R67, 0x1, R91, P5 ;  /* 0x0000000143147824 */ /* 0x000fe200028e065b */
[----:B------:R-:W-:Y:S01]  /*24330*/  ISETP.LT.U32.AND P1, PT, R18, R25, PT ;  /* 0x000000191200720c */ /* 0x000fe20003f21070 */
[----:B------:R-:W-:Y:S01]  /*24340*/  IMAD.WIDE.U32 R4, R87, 0x3d1, RZ ;  /* 0x000003d157047825 */ /* 0x000fe200078e00ff */
[----:B------:R-:W-:-:S02]  /*24350*/  ISETP.GE.U32.AND P5, PT, R21, R18, PT ;  /* 0x000000121500720c */ /* 0x000fc40003fa6070 */
[----:B------:R-:W-:Y:S01]  /*24360*/  ISETP.GE.U32.AND.EX P0, PT, R67, R22, PT, P0 ;  /* 0x000000164300720c */ /* 0x000fe20003f06100 */
[----:B------:R-:W-:Y:S02]  /*24370*/  IMAD.X R25, RZ, RZ, R20, P4 ;  /* 0x000000ffff197224 */ /* 0x000fe400020e0614 */
[----:B------:R-:W-:Y:S01]  /*24380*/  IMAD.WIDE.U32 R8, P4, RZ, R87, R8 ;  /* 0x00000057ff087225 */ /* 0x000fe20007880008 */
[----:B------:R-:W-:Y:S02]  /*24390*/  SEL R71, RZ, 0x1, P0 ;  /* 0x00000001ff477807 */ /* 0x000fe40000000000 */
[----:B------:R-:W-:-:S04]  /*243a0*/  ISETP.GE.U32.AND.EX P5, PT, R25, R20, PT, P5 ;  /* 0x000000141900720c */ /* 0x000fc80003fa6150 */
[----:B------:R-:W-:Y:S01]  /*243b0*/  ISETP.LT.U32.OR.EX P0, PT, R20, R67, !P5, P1 ;  /* 0x000000431400720c */ /* 0x000fe20006f01510 */
[----:B------:R-:W-:Y:S01]  /*243c0*/  IMAD.MOV.U32 R20, RZ, RZ, RZ ;  /* 0x000000ffff147224 */ /* 0x000fe200078e00ff */
        /* <DEDUP_REMOVED lines=77> */
.L_x_792:
        /* <DEDUP_REMOVED lines=58> */
.L_x_793:
        /* <DEDUP_REMOVED lines=39> */
[----:B------:R-:W-:Y:S01]  /*24eb0*/  IADD3 R7, P5, PT, R8, R9, RZ ;  /* 0x0000000908077210 */ /* 0x000fe20007fbe0ff */
[----:B------:R-:W-:Y:S01]  /*24ec0*/  IMAD.MOV.U32 R9, RZ, RZ, R19 ;  /* 0x000000ffff097224 */ /* 0x000fe200078e0013 */
[----:B------:R-:W-:Y:S02]  /*24ed0*/  ISETP.NE.OR.EX P0, PT, R25, RZ, P0, P1 ;  /* 0x000000ff1900720c */ /* 0x000fe40000705710 */
[----:B------:R-:W-:Y:S01]  /*24ee0*/  IADD3 R12, P4, PT, R12, -R4, RZ ;  /* 0x800000040c0c7210 */ /* 0x000fe20007f9e0ff */
[----:B------:R-:W-:Y:S02]  /*24ef0*/  IMAD.X R6, R8, 0x1, R17, P5 ;  /* 0x0000000108067824 */ /* 0x000fe400028e0611 */
[----:B------:R-:W-:Y:S02]  /*24f00*/  IMAD.MOV.U32 R8, RZ, RZ, R20 ;  /* 0x000000ffff087224 */ /* 0x000fe400078e0014 */
        /* <DEDUP_REMOVED lines=22> */
.L_x_795:
        /* <DEDUP_REMOVED lines=60> */
.L_x_796:
        /* <DEDUP_REMOVED lines=29> */
.L_x_794:
        /* <DEDUP_REMOVED lines=19> */
.L_x_797:
        /* <DEDUP_REMOVED lines=26> */
.L_x_798:
[----:B------:R-:W3:Y:S08]  /*258d0*/  LDC.64 R64, c[0x3][RZ] ;  /* 0x00c00000ff407b82 */ /* 0x000ef00000000a00 */
[----:B------:R-:W5:Y:S01]  /*258e0*/  LDC.64 R10, c[0x3][0x8] ;  /* 0x00c00200ff0a7b82 */ /* 0x000f620000000a00 */
[----:B---3--:R-:W-:-:S04]  /*258f0*/  IADD3 R19, P1, PT, R75, R64, RZ ;  /* 0x000000404b137210 */ /* 0x008fc80007f3e0ff */
[C---:B------:R-:W-:Y:S01]  /*25900*/  ISETP.GE.U32.AND P0, PT, R19.reuse, R75, PT ;  /* 0x0000004b1300720c */ /* 0x040fe20003f06070 */
[----:B------:R-:W-:Y:S01]  /*25910*/  IMAD.X R65, R74, 0x1, R65, P1 ;  /* 0x000000014a417824 */ /* 0x000fe200008e0641 */
[----:B------:R-:W-:Y:S01]  /*25920*/  ISETP.GE.U32.AND P1, PT, R19, R100, PT ;  /* 0x000000641300720c */ /* 0x000fe20003f26070 */
[----:B------:R-:W-:-:S03]  /*25930*/  IMAD.MOV.U32 R75, RZ, RZ, R19 ;  /* 0x000000ffff4b7224 */ /* 0x000fc600078e0013 */
[C---:B------:R-:W-:Y:S01]  /*25940*/  ISETP.GE.U32.AND.EX P0, PT, R65.reuse, R74, PT, P0 ;  /* 0x0000004a4100720c */ /* 0x040fe20003f06100 */
[----:B------:R-:W-:Y:S01]  /*25950*/  IMAD.MOV.U32 R74, RZ, RZ, R65 ;  /* 0x000000ffff4a7224 */ /* 0x000fe200078e0041 */
[----:B------:R-:W-:Y:S02]  /*25960*/  ISETP.GE.U32.AND.EX P1, PT, R65, R102, PT, P1 ;  /* 0x000000664100720c */ /* 0x000fe40003f26110 */
[----:B------:R-:W-:Y:S02]  /*25970*/  SEL R4, RZ, 0x1, P0 ;  /* 0x00000001ff047807 */ /* 0x000fe40000000000 */
[----:B------:R-:W-:Y:S02]  /*25980*/  SEL R23, RZ, 0xffffffff, P1 ;  /* 0xffffffffff177807 */ /* 0x000fe40000800000 */
[----:B------:R-:W-:Y:S02]  /*25990*/  IADD3 R15, P0, PT, R81, R4, RZ ;  /* 0x00000004510f7210 */ /* 0x000fe40007f1e0ff */
[----:B------:R-:W3:Y:S02]  /*259a0*/  LDC.64 R4, c[0x3][0x10] ;  /* 0x00c00400ff047b82 */ /* 0x000ee40000000a00 */
[C---:B-----5:R-:W-:Y:S01]  /*259b0*/  IADD3 R18, P5, PT, R15.reuse, R10, RZ ;  /* 0x0000000a0f127210 */ /* 0x060fe20007fbe0ff */
[----:B------:R-:W-:Y:S01]  /*259c0*/  IMAD.X R10, RZ, RZ, R26, P0 ;  /* 0x000000ffff0a7224 */ /* 0x000fe200000e061a */
[----:B------:R-:W-:-:S02]  /*259d0*/  ISETP.GE.U32.AND P4, PT, R15, R81, PT ;  /* 0x000000510f00720c */ /* 0x000fc40003f86070 */
[----:B------:R-:W-:Y:S01]  /*259e0*/  ISETP.GE.U32.AND P0, PT, R18, R15, PT ;  /* 0x0000000f1200720c */ /* 0x000fe20003f06070 */
[C---:B------:R-:W-:Y:S01]  /*259f0*/  IMAD.X R17, R10.reuse, 0x1, R11, P5 ;  /* 0x000000010a117824 */ /* 0x040fe200028e060b */
[----:B------:R-:W-:Y:S02]  /*25a00*/  ISETP.GE.U32.AND.EX P4, PT, R10, R26, PT, P4 ;  /* 0x0000001a0a00720c */ /* 0x000fe40003f86140 */
[----:B------:R-:W-:Y:S02]  /*25a10*/  IADD3 R26, P5, PT, -R107, R18, RZ ;  /* 0x000000126b1a7210 */ /* 0x000fe40007fbe1ff */
[C---:B------:R-:W-:Y:S02]  /*25a20*/  ISETP.GE.U32.AND.EX P0, PT, R17.reuse, R10, PT, P0 ;  /* 0x0000000a1100720c */ /* 0x040fe40003f06100 */
[----:B------:R-:W-:Y:S01]  /*25a30*/  SEL R11, RZ, 0x1, P1 ;  /* 0x00000001ff0b7807 */ /* 0x000fe20000800000 */
[----:B------:R-:W-:Y:S01]  /*25a40*/  IMAD.X R10, R17, 0x1, ~R94, P5 ;  /* 0x00000001110a7824 */ /* 0x000fe200028e0e5e */
[----:B------:R-:W-:-:S02]  /*25a50*/  SEL R15, RZ, 0x1, P4 ;  /* 0x00000001ff0f7807 */ /* 0x000fc40002000000 */
[----:B------:R-:W-:Y:S02]  /*25a60*/  SEL R14, RZ, 0x1, P0 ;  /* 0x00000001ff0e7807 */ /* 0x000fe40000000000 */
[----:B------:R-:W-:Y:S02]  /*25a70*/  ISETP.GE.U32.AND P6, PT, R26, R11, PT ;  /* 0x0000000b1a00720c */ /* 0x000fe40003fc6070 */
[----:B------:R-:W-:Y:S02]  /*25a80*/  IADD3 R15, P4, P5, R83, R14, R15 ;  /* 0x0000000e530f7210 */ /* 0x000fe40007d9e00f */
[----:B------:R-:W-:Y:S02]  /*25a90*/  ISETP.LT.U32.AND P0, PT, R18, R107, PT ;  /* 0x0000006b1200720c */ /* 0x000fe40003f01070 */
[----:B------:R-:W-:Y:S02]  /*25aa0*/  ISETP.GE.U32.AND.EX P6, PT, R10, RZ, PT, P6 ;  /* 0x000000ff0a00720c */ /* 0x000fe40003fc6160 */
[----:B------:R-:W-:-:S02]  /*25ab0*/  IADD3.X R18, PT, PT, R76, RZ, RZ, P4, P5 ;  /* 0x000000ff4c127210 */ /* 0x000fc400027ea4ff */
[C---:B---3--:R-:W-:Y:S02]  /*25ac0*/  IADD3 R14, P4, PT, R15.reuse, R4, RZ ;  /* 0x000000040f0e7210 */ /* 0x048fe40007f9e0ff */
[----:B------:R-:W-:Y:S02]  /*25ad0*/  ISETP.GE.U32.AND P5, PT, R15, R83, PT ;  /* 0x000000530f00720c */ /* 0x000fe40003fa6070 */
[----:B------:R-:W-:Y:S01]  /*25ae0*/  ISETP.LT.U32.OR.EX P0, PT, R17, R94, !P6, P0 ;  /* 0x0000005e1100720c */ /* 0x000fe20007701500 */
[C---:B------:R-:W-:Y:S01]  /*25af0*/  IMAD.X R11, R18.reuse, 0x1, R5, P4 ;  /* 0x00000001120b7824 */ /* 0x040fe200020e0605 */
[----:B------:R-:W-:Y:S02]  /*25b00*/  IADD3 R25, P6, PT, -R95, R14, RZ ;  /* 0x0000000e5f197210 */ /* 0x000fe40007fde1ff */
[----:B------:R-:W-:Y:S02]  /*25b10*/  ISETP.GE.U32.AND.EX P5, PT, R18, R76, PT, P5 ;  /* 0x0000004c1200720c */ /* 0x000fe40003fa6150 */
[----:B------:R-:W-:Y:S01]  /*25b20*/  ISETP.GE.U32.AND P4, PT, R14, R15, PT ;  /* 0x0000000f0e00720c */ /* 0x000fe20003f86070 */
[----:B------:R-:W-:Y:S01]  /*25b30*/  IMAD.X R5, R11, 0x1, ~R96, P6 ;  /* 0x000000010b057824 */ /* 0x000fe200030e0e60 */
[----:B------:R-:W-:-:S02]  /*25b40*/  SEL R4, RZ, 0x1, !P0 ;  /* 0x00000001ff047807 */ /* 0x000fc40004000000 */
[----:B------:R-:W-:Y:S02]  /*25b50*/  ISETP.GE.U32.AND.EX P4, PT, R11, R18, PT, P4 ;  /* 0x000000120b00720c */ /* 0x000fe40003f86140 */
[----:B------:R-:W-:Y:S02]  /*25b60*/  SEL R15, RZ, 0x1, P5 ;  /* 0x00000001ff0f7807 */ /* 0x000fe40002800000 */
[----:B------:R-:W-:Y:S02]  /*25b70*/  ISETP.GE.U32.AND P5, PT, R25, R4, PT ;  /* 0x000000041900720c */ /* 0x000fe40003fa6070 */
[----:B------:R-:W-:Y:S02]  /*25b80*/  SEL R4, RZ, 0x1, P4 ;  /* 0x00000001ff047807 */ /* 0x000fe40002000000 */
[----:B------:R-:W-:Y:S02]  /*25b90*/  ISETP.LT.U32.AND P4, PT, R14, R95, PT ;  /* 0x0000005f0e00720c */ /* 0x000fe40003f81070 */
[----:B------:R-:W-:-:S02]  /*25ba0*/  ISETP.GE.U32.AND.EX P5, PT, R5, RZ, PT, P5 ;  /* 0x000000ff0500720c */ /* 0x000fc40003fa6150 */
[----:B------:R-:W-:Y:S02]  /*25bb0*/  IADD3 R79, P1, P6, R79, R4, R15 ;  /* 0x000000044f4f7210 */ /* 0x000fe40007e3e00f */
[----:B------:R-:W-:Y:S02]  /*25bc0*/  ISETP.LT.U32.OR.EX P4, PT, R11, R96, !P5, P4 ;  /* 0x000000600b00720c */ /* 0x000fe40006f81540 */
[----:B------:R-:W-:Y:S02]  /*25bd0*/  IADD3.X R21, PT, PT, R77, RZ, RZ, P1, P6 ;  /* 0x000000ff4d157210 */ /* 0x000fe40000fec4ff */
[----:B------:R-:W-:Y:S02]  /*25be0*/  SEL R22, RZ, 0xffffffff, !P0 ;  /* 0xffffffffff167807 */ /* 0x000fe40004000000 */
[----:B------:R-:W-:Y:S02]  /*25bf0*/  IADD3 R24, P5, P6, -R98, UR30, R79 ;  /* 0x0000001e62187c10 */ /* 0x000fe4000febe14f */
[----:B------:R-:W-:-:S02]  /*25c00*/  SEL R4, RZ, 0xffffffff, !P4 ;  /* 0xffffffffff047807 */ /* 0x000fc40006000000 */
[C---:B------:R-:W-:Y:S02]  /*25c10*/  IADD3 R26, P0, PT, R23.reuse, R26, RZ ;  /* 0x0000001a171a7210 */ /* 0x040fe40007f1e0ff */
[----:B------:R-:W-:Y:S02]  /*25c20*/  IADD3 R25, P1, PT, R22, R25, RZ ;  /* 0x0000001916197210 */ /* 0x000fe40007f3e0ff */
[----:B------:R-:W-:Y:S01]  /*25c30*/  IADD3.X R21, PT, PT, ~R92, UR31, R21, P5, P6 ;  /* 0x0000001f5c157c10 */ /* 0x000fe2000afec515 */
[----:B------:R-:W-:Y:S01]  /*25c40*/  IMAD.X R23, R23, 0x1, R10, P0 ;  /* 0x0000000117177824 */ /* 0x000fe200000e060a */
[----:B------:R-:W-:Y:S01]  /*25c50*/  IADD3 R24, P4, PT, R24, R4, RZ ;  /* 0x0000000418187210 */ /* 0x000fe20007f9e0ff */
[----:B------:R-:W-:-:S04]  /*25c60*/  IMAD.X R22, R22, 0x1, R5, P1 ;  /* 0x0000000116167824 */ /* 0x000fc800008e0605 */
[----:B------:R-:W-:-:S08]  /*25c70*/  IMAD.X R21, R21, 0x1, R4, P4 ;  /* 0x0000000115157824 */ /* 0x000fd000020e0604 */
.L_x_799:
        /* <DEDUP_REMOVED lines=21> */
.L_x_800:
        /* <DEDUP_REMOVED lines=26> */
.L_x_801:
[----:B------:R-:W3:Y:S08]  /*25f70*/  LDC.64 R64, c[0x3][RZ] ;  /* 0x00c00000ff407b82 */ /* 0x000ef00000000a00 */
[----:B------:R-:W5:Y:S01]  /*25f80*/  LDC.64 R10, c[0x3][0x8] ;  /* 0x00c00200ff0a7b82 */ /* 0x000f620000000a00 */
[----:B---3--:R-:W-:-:S04]  /*25f90*/  IADD3 R64, P1, PT, R12, R64, RZ ;  /* 0x000000400c407210 */ /* 0x008fc80007f3e0ff */
[C---:B------:R-:W-:Y:S01]  /*25fa0*/  ISETP.GE.U32.AND P0, PT, R64.reuse, R12, PT ;  /* 0x0000000c4000720c */ /* 0x040fe20003f06070 */
[----:B------:R-:W-:Y:S01]  /*25fb0*/  IMAD.X R65, R3, 0x1, R65, P1 ;  /* 0x0000000103417824 */ /* 0x000fe200008e0641 */
[----:B------:R-:W-:-:S04]  /*25fc0*/  ISETP.GE.U32.AND P1, PT, R64, R33, PT ;  /* 0x000000214000720c */ /* 0x000fc80003f26070 */
[C---:B------:R-:W-:Y:S02]  /*25fd0*/  ISETP.GE.U32.AND.EX P0, PT, R65.reuse, R3, PT, P0 ;  /* 0x000000034100720c */ /* 0x040fe40003f06100 */
        /* <DEDUP_REMOVED lines=31> */
[----:B------:R-:W-:Y:S01]  /*261d0*/  ISETP.GE.U32.AND.EX P4, PT, R7, R12, PT, P4 ;  /* 0x0000000c0700720c */ /* 0x000fe20003f86140 */
[----:B------:R-:W-:Y:S01]  /*261e0*/  IMAD.MOV.U32 R12, RZ, RZ, R64 ;  /* 0x000000ffff0c7224 */ /* 0x000fe200078e0040 */
        /* <DEDUP_REMOVED lines=8> */
[----:B------:R-:W-:Y:S02]  /*26270*/  IADD3 R16, P5, P6, -R27, UR30, R16 ;  /* 0x0000001e1b107c10 */ /* 0x000fe4000febe110 */
[----:B------:R-:W-:Y:S02]  /*26280*/  SEL R3, RZ, 0xffffffff, !P4 ;  /* 0xffffffffff037807 */ /* 0x000fe40006000000 */
[----:B------:R-:W-:-:S02]  /*26290*/  SEL R14, RZ, 0xffffffff, !P0 ;  /* 0xffffffffff0e7807 */ /* 0x000fc40004000000 */
[----:B------:R-:W-:Y:S02]  /*262a0*/  IADD3.X R13, PT, PT, ~R28, UR31, R13, P5, P6 ;  /* 0x0000001f1c0d7c10 */ /* 0x000fe4000afec50d */
[----:B------:R-:W-:Y:S02]  /*262b0*/  IADD3 R16, P4, PT, R16, R3, RZ ;  /* 0x0000000310107210 */ /* 0x000fe40007f9e0ff */
[----:B------:R-:W-:Y:S02]  /*262c0*/  IADD3 R18, P0, PT, R15, R18, RZ ;  /* 0x000000120f127210 */ /* 0x000fe40007f1e0ff */
[C---:B------:R-:W-:Y:S01]  /*262d0*/  IADD3 R17, P1, PT, R14.reuse, R17, RZ ;  /* 0x000000110e117210 */ /* 0x040fe20007f3e0ff */
[----:B------:R-:W-:Y:S02]  /*262e0*/  IMAD.X R13, R13, 0x1, R3, P4 ;  /* 0x000000010d0d7824 */ /* 0x000fe400020e0603 */
[----:B------:R-:W-:Y:S02]  /*262f0*/  IMAD.X R15, R15, 0x1, R8, P0 ;  /* 0x000000010f0f7824 */ /* 0x000fe400000e0608 */
[----:B------:R-:W-:-:S02]  /*26300*/  IMAD.X R14, R14, 0x1, R5, P1 ;  /* 0x000000010e0e7824 */ /* 0x000fc400008e0605 */
[----:B------:R-:W-:-:S07]  /*26310*/  IMAD.MOV.U32 R3, RZ, RZ, R65 ;  /* 0x000000ffff037224 */ /* 0x000fce00078e0041 */
.L_x_802:
        /* <DEDUP_REMOVED lines=25> */
[----:B------:R-:W-:-:S04]  /*264b0*/  IMAD.WIDE.U32 R4, R20, R24, RZ ;  /* 0x0000001814047225 */ /* 0x000fc800078e00ff */
[----:B------:R-:W-:-:S04]  /*264c0*/  IMAD.WIDE.U32 R64, P5, R21, R20, R64 ;  /* 0x0000001415407225 */ /* 0x000fc800078a0040 */
[----:B------:R-:W-:-:S04]  /*264d0*/  IMAD.WIDE.U32 R10, R24, R20, RZ ;  /* 0x00000014180a7225 */ /* 0x000fc800078e00ff */
[-C--:B------:R-:W-:Y:S02]  /*264e0*/  IMAD R73, R24, R19.reuse, R8 ;  /* 0x0000001318497224 */ /* 0x080fe400078e0208 */
[----:B------:R-:W-:Y:S01]  /*264f0*/  IMAD.WIDE.U32.X R68, R22, R19, R68, P1 ;  /* 0x0000001316447225 */ /* 0x000fe200008e0444 */
[----:B------:R-:W-:-:S03]  /*26500*/  IADD3 RZ, P1, PT, R5, R64, RZ ;  /* 0x0000004005ff7210 */ /* 0x000fc60007f3e0ff */
[----:B------:R-:W-:Y:S01]  /*26510*/  IMAD.WIDE.U32 R66, R20, R20, RZ ;  /* 0x0000001414427225 */ /* 0x000fe200078e00ff */
[----:B------:R-:W-:-:S03]  /*26520*/  IADD3 R4, P0, P6, R10, R68, R71 ;  /* 0x000000440a047210 */ /* 0x000fc60007e1e047 */
[----:B------:R-:W-:-:S04]  /*26530*/  IMAD.WIDE.U32 R6, P4, R20, R19, R6 ;  /* 0x0000001314067225 */ /* 0x000fc80007880006 */
[----:B------:R-:W-:Y:S02]  /*26540*/  IMAD.IADD R11, R11, 0x1, R73 ;  /* 0x000000010b0b7824 */ /* 0x000fe400078e0249 */
[----:B------:R-:W-:Y:S02]  /*26550*/  IMAD R64, R23, R20, RZ ;  /* 0x0000001417407224 */ /* 0x000fe400078e02ff */
[----:B------:R-:W-:Y:S01]  /*26560*/  IMAD.X R9, RZ, RZ, RZ, P5 ;  /* 0x000000ffff097224 */ /* 0x000fe200028e06ff */
[----:B------:R-:W-:Y:S01]  /*26570*/  IADD3 RZ, P5, PT, R67, R6, RZ ;  /* 0x0000000643ff7210 */ /* 0x000fe20007fbe0ff */
[----:B------:R-:W-:Y:S01]  /*26580*/  IMAD.MOV.U32 R8, RZ, RZ, R65 ;  /* 0x000000ffff087224 */ /* 0x000fe200078e0041 */
[----:B------:R-:W-:Y:S01]  /*26590*/  IADD3.X R5, PT, PT, R11, R69, RZ, P0, P6 ;  /* 0x000000450b057210 */ /* 0x000fe200007ec4ff */
[----:B------:R-:W-:Y:S01]  /*265a0*/  IMAD R75, R26, R19, R64 ;  /* 0x000000131a4b7224 */ /* 0x000fe200078e0240 */
[----:B------:R-:W-:Y:S01]  /*265b0*/  ISETP.GE.U32.AND P0, PT, R4, R10, PT ;  /* 0x0000000a0400720c */ /* 0x000fe20003f06070 */
[----:B------:R-:W-:-:S03]  /*265c0*/  IMAD.WIDE.U32 R66, R26, R20, RZ ;  /* 0x000000141a427225 */ /* 0x000fc600078e00ff */
[----:B------:R-:W-:Y:S01]  /*265d0*/  ISETP.GE.U32.AND.EX P0, PT, R5, R11, PT, P0 ;  /* 0x0000000b0500720c */ /* 0x000fe20003f06100 */
[----:B------:R-:W-:Y:S02]  /*265e0*/  IMAD.X R65, RZ, RZ, RZ, P4 ;  /* 0x000000ffff417224 */ /* 0x000fe400020e06ff */
[----:B------:R-:W-:Y:S02]  /*265f0*/  IMAD.MOV.U32 R64, RZ, RZ, R7 ;  /* 0x000000ffff407224 */ /* 0x000fe400078e0007 */
[----:B------:R-:W-:-:S04]  /*26600*/  IMAD.WIDE.U32 R76, R23, R25, RZ ;  /* 0x00000019174c7225 */ /* 0x000fc800078e00ff */
[----:B------:R-:W-:Y:S01]  /*26610*/  IMAD.IADD R75, R67, 0x1, R75 ;  /* 0x00000001434b7824 */ /* 0x000fe200078e024b */
[----:B------:R-:W-:Y:S01]  /*26620*/  SEL R67, RZ, 0x1, P0 ;  /* 0x00000001ff437807 */ /* 0x000fe20000000000 */
[----:B------:R-:W-:-:S03]  /*26630*/  IMAD.WIDE.U32.X R64, R19, R19, R64, P5 ;  /* 0x0000001313407225 */ /* 0x000fc600028e0440 */
[C---:B------:R-:W-:Y:S01]  /*26640*/  SHF.L.U64.HI R73, R66.reuse, 0x1, R75 ;  /* 0x0000000142497819 */ /* 0x040fe2000001024b */
[----:B------:R-:W-:Y:S01]  /*26650*/  IMAD.SHL.U32 R69, R66, 0x2, RZ ;  /* 0x0000000242457824 */ /* 0x000fe200078e00ff */
[----:B------:R-:W-:Y:S01]  /*26660*/  SHF.L.W.U32.HI R68, R75, 0x1, R72 ;  /* 0x000000014b447819 */ /* 0x000fe20000010e48 */
[----:B------:R-:W-:-:S03]  /*26670*/  IMAD.WIDE.U32 R10, R26, R25, RZ ;  /* 0x000000191a0a7225 */ /* 0x000fc600078e00ff */
[----:B------:R-:W-:Y:S01]  /*26680*/  IADD3 R78, P0, PT, R69, R64, RZ ;  /* 0x00000040454e7210 */ /* 0x000fe20007f1e0ff */
        /* <DEDUP_REMOVED lines=21> */
[----:B------:R-:W-:Y:S01]  /*267e0*/  IMAD.IADD R10, R66, 0x1, R75 ;  /* 0x00000001420a7824 */ /* 0x000fe200078e024b */
[----:B------:R-:W-:Y:S01]  /*267f0*/  IADD3 RZ, P0, PT, R71, R66, RZ ;  /* 0x0000004247ff7210 */ /* 0x000fe20007f1e0ff */
[----:B------:R-:W-:Y:S02]  /*26800*/  IMAD R64, R22, R26, RZ ;  /* 0x0000001a16407224 */ /* 0x000fe400078e02ff */
[----:B------:R-:W-:Y:S01]  /*26810*/  IMAD.X R71, RZ, RZ, RZ, P1 ;  /* 0x000000ffff477224 */ /* 0x000fe200008e06ff */
[----:B------:R-:W-:Y:S01]  /*26820*/  ISETP.GE.U32.AND P1, PT, R79, R74, PT ;  /* 0x0000004a4f00720c */ /* 0x000fe20003f26070 */
[----:B------:R-:W-:Y:S01]  /*26830*/  IMAD.X R75, RZ, RZ, R10, P6 ;  /* 0x000000ffff4b7224 */ /* 0x000fe200030e060a */
[----:B------:R-:W-:Y:S01]  /*26840*/  ISETP.LT.U32.AND P6, PT, R74, R68, PT ;  /* 0x000000444a00720c */ /* 0x000fe20003fc1070 */
[----:B------:R-:W-:-:S02]  /*26850*/  IMAD.MOV.U32 R72, RZ, RZ, R67 ;  /* 0x000000ffff487224 */ /* 0x000fc400078e0043 */
[-C--:B------:R-:W-:Y:S01]  /*26860*/  IMAD R85, R23, R25.reuse, R64 ;  /* 0x0000001917557224 */ /* 0x080fe200078e0240 */
[----:B------:R-:W-:Y:S01]  /*26870*/  ISETP.GE.U32.AND.EX P1, PT, R75, R10, PT, P1 ;  /* 0x0000000a4b00720c */ /* 0x000fe20003f26110 */
[----:B------:R-:W-:-:S03]  /*26880*/  IMAD.WIDE.U32 R66, R26, R25, R4 ;  /* 0x000000191a427225 */ /* 0x000fc600078e0004 */
[----:B------:R-:W-:Y:S01]  /*26890*/  ISETP.LT.U32.OR.EX P1, PT, R10, R69, !P1, P6 ;  /* 0x000000450a00720c */ /* 0x000fe20004f21560 */
[----:B------:R-:W-:Y:S01]  /*268a0*/  IMAD.WIDE.U32.X R72, R23, R23, R72, P0 ;  /* 0x0000001717487225 */ /* 0x000fe200000e0448 */
[----:B------:R-:W-:Y:S02]  /*268b0*/  ISETP.GE.U32.AND P0, PT, R66, R4, PT ;  /* 0x000000044200720c */ /* 0x000fe40003f06070 */
[----:B------:R-:W-:Y:S01]  /*268c0*/  SHF.L.W.U32.HI R81, R81, 0x1, R66 ;  /* 0x0000000151517819 */ /* 0x000fe20000010e42 */
[----:B------:R-:W-:Y:S01]  /*268d0*/  IMAD.IADD R85, R67, 0x1, R85 ;  /* 0x0000000143557824 */ /* 0x000fe200078e0255 */
[----:B------:R-:W-:Y:S01]  /*268e0*/  SEL R69, RZ, 0x1, !P1 ;  /* 0x00000001ff457807 */ /* 0x000fe20004800000 */
[----:B------:R-:W-:Y:S02]  /*268f0*/  IMAD R10, R21, R26, RZ ;  /* 0x0000001a150a7224 */ /* 0x000fe400078e02ff */
[----:B------:R-:W-:Y:S01]  /*26900*/  IMAD.MOV.U32 R64, RZ, RZ, R77 ;  /* 0x000000ffff407224 */ /* 0x000fe200078e004d */
[----:B------:R-:W-:Y:S01]  /*26910*/  ISETP.GE.U32.AND.EX P6, PT, R85, R5, PT, P0 ;  /* 0x000000055500720c */ /* 0x000fe20003fc6100 */
[----:B------:R-:W-:Y:S01]  /*26920*/  IMAD.WIDE.U32 R4, R26, R24, R8 ;  /* 0x000000181a047225 */ /* 0x000fe200078e0008 */
[----:B------:R-:W-:-:S02]  /*26930*/  SHF.L.W.U32.HI R67, R66, 0x1, R85 ;  /* 0x0000000142437819 */ /* 0x000fc40000010e55 */
[----:B------:R-:W-:Y:S01]  /*26940*/  IADD3 R66, P1, PT, R81, R72, RZ ;  /* 0x0000004851427210 */ /* 0x000fe20007f3e0ff */
[----:B------:R-:W-:Y:S01]  /*26950*/  IMAD R83, R23, R24, R10 ;  /* 0x0000001817537224 */ /* 0x000fe200078e020a */
[----:B------:R-:W-:Y:S01]  /*26960*/  ISETP.GE.U32.AND P0, PT, R4, R8, PT ;  /* 0x000000080400720c */ /* 0x000fe20003f06070 */
[----:B------:R-:W-:Y:S02]  /*26970*/  IMAD.MOV.U32 R70, RZ, RZ, R11 ;  /* 0x000000ffff467224 */ /* 0x000fe400078e000b */
[----:B------:R-:W-:Y:S02]  /*26980*/  IMAD.IADD R83, R5, 0x1, R83 ;  /* 0x0000000105537824 */ /* 0x000fe400078e0253 */
[----:B------:R-:W-:Y:S01]  /*26990*/  IMAD.WIDE.U32.X R10, R23, R22, R64, P5 ;  /* 0x00000016170a7225 */ /* 0x000fe200028e0440 */
[----:B------:R-:W-:-:S03]  /*269a0*/  SEL R65, RZ, 0x1, P6 ;  /* 0x00000001ff417807 */ /* 0x000fc60003000000 */
[----:B------:R-:W-:Y:S01]  /*269b0*/  IMAD.X R68, R67, 0x1, R73, P1 ;  /* 0x0000000143447824 */ /* 0x000fe200008e0649 */
[----:B------:R-:W-:Y:S01]  /*269c0*/  ISETP.GE.U32.AND.EX P1, PT, R83, R9, PT, P0 ;  /* 0x000000095300720c */ /* 0x000fe20003f26100 */
[----:B------:R-:W-:Y:S01]  /*269d0*/  IMAD.WIDE.U32.X R70, R23, R21, R70, P4 ;  /* 0x0000001517467225 */ /* 0x000fe200020e0446 */
[----:B------:R-:W-:Y:S02]  /*269e0*/  IADD3 R72, P0, PT, R66, R69, RZ ;  /* 0x0000004542487210 */ /* 0x000fe40007f1e0ff */
[----:B------:R-:W-:Y:S01]  /*269f0*/  IADD3 R5, P5, P6, R4, R10, R65 ;  /* 0x0000000a04057210 */ /* 0x000fe20007ebe041 */
[----:B------:R-:W-:Y:S01]  /*26a00*/  IMAD.WIDE.U32 R64, R22, R24, RZ ;  /* 0x0000001816407225 */ /* 0x000fe200078e00ff */
[----:B------:R-:W-:Y:S02]  /*26a10*/  ISETP.GE.U32.AND P4, PT, R72, R66, PT ;  /* 0x000000424800720c */ /* 0x000fe40003f86070 */
[----:B------:R-:W-:Y:S01]  /*26a20*/  IADD3.X R74, PT, PT, R83, R11, RZ, P5, P6 ;  /* 0x0000000b534a7210 */ /* 0x000fe20002fec4ff */
[----:B------:R-:W-:Y:S01]  /*26a30*/  IMAD.X R73, RZ, RZ, R68, P0 ;  /* 0x000000ffff497224 */ /* 0x000fe200000e0644 */
[----:B------:R-:W-:Y:S01]  /*26a40*/  ISETP.GE.U32.AND P0, PT, R5, R4, PT ;  /* 0x000000040500720c */ /* 0x000fe20003f06070 */
[----:B------:R-:W-:Y:S01]  /*26a50*/  IMAD.WIDE.U32 R10, R25, R24, RZ ;  /* 0x00000018190a7225 */ /* 0x000fe200078e00ff */
[----:B------:R-:W-:-:S02]  /*26a60*/  SEL R77, RZ, 0x1, P1 ;  /* 0x00000001ff4d7807 */ /* 0x000fc40000800000 */
[----:B------:R-:W-:Y:S01]  /*26a70*/  ISETP.GE.U32.AND.EX P0, PT, R74, R83, PT, P0 ;  /* 0x000000534a00720c */ /* 0x000fe20003f06100 */
[----:B------:R-:W-:Y:S01]  /*26a80*/  IMAD.WIDE.U32 R8, P6, R25, R21, R64 ;  /* 0x0000001519087225 */ /* 0x000fe200078c0040 */
[----:B------:R-:W-:Y:S02]  /*26a90*/  ISETP.LT.U32.AND P1, PT, R66, R81, PT ;  /* 0x000000514200720c */ /* 0x000fe40003f21070 */
[----:B------:R-:W-:Y:S01]  /*26aa0*/  ISETP.GE.U32.AND.EX P4, PT, R73, R68, PT, P4 ;  /* 0x000000444900720c */ /* 0x000fe20003f86140 */
[----:B------:R-:W-:Y:S01]  /*26ab0*/  IMAD.WIDE.U32 R64, R22, R25, RZ ;  /* 0x0000001916407225 */ /* 0x000fe200078e00ff */
[----:B------:R-:W-:Y:S02]  /*26ac0*/  SHF.L.W.U32.HI R4, R85, 0x1, R5 ;  /* 0x0000000155047819 */ /* 0x000fe40000010e05 */
[----:B------:R-:W-:Y:S01]  /*26ad0*/  SHF.L.W.U32.HI R5, R5, 0x1, R74 ;  /* 0x0000000105057819 */ /* 0x000fe20000010e4a */
[----:B------:R-:W-:Y:S01]  /*26ae0*/  IMAD.MOV.U32 R66, RZ, RZ, R9 ;  /* 0x000000ffff427224 */ /* 0x000fe200078e0009 */
[----:B------:R-:W-:Y:S01]  /*26af0*/  SEL R69, RZ, 0x1, P0 ;  /* 0x00000001ff457807 */ /* 0x000fe20000000000 */
[----:B------:R-:W-:Y:S01]  /*26b00*/  IMAD.WIDE.U32 R64, P0, R25, R22, R64 ;  /* 0x0000001619407225 */ /* 0x000fe20007800040 */
[----:B------:R-:W-:-:S02]  /*26b10*/  ISETP.LT.U32.OR.EX P1, PT, R68, R67, !P4, P1 ;  /* 0x000000434400720c */ /* 0x000fc40006721510 */
[----:B------:R-:W-:Y:S01]  /*26b20*/  IADD3 RZ, P5, PT, R11, R8, RZ ;  /* 0x000000080bff7210 */ /* 0x000fe20007fbe0ff */
[----:B------:R-:W-:Y:S01]  /*26b30*/  IMAD.X R67, RZ, RZ, RZ, P6 ;  /* 0x000000ffff437224 */ /* 0x000fe200030e06ff */
[----:B------:R-:W-:Y:S01]  /*26b40*/  IADD3 R8, P4, P6, R69, R70, R77 ;  /* 0x0000004645087210 */ /* 0x000fe20007e9e04d */
[C---:B------:R-:W-:Y:S01]  /*26b50*/  IMAD.WIDE.U32 R10, R25.reuse, R25, RZ ;  /* 0x00000019190a7225 */ /* 0x040fe200078e00ff */
[----:B------:R-:W-:Y:S02]  /*26b60*/  SEL R89, RZ, 0x1, !P1 ;  /* 0x00000001ff597807 */ /* 0x000fe40004800000 */
[----:B------:R-:W-:Y:S01]  /*26b70*/  IADD3.X R9, PT, PT, RZ, R71, RZ, P4, P6 ;  /* 0x00000047ff097210 */ /* 0x000fe200027ec4ff */
[----:B------:R-:W-:Y:S01]  /*26b80*/  IMAD.WIDE.U32 R68, R25, R25, R4 ;  /* 0x0000001919447225 */ /* 0x000fe200078e0004 */
[----:B------:R-:W-:-:S03]  /*26b90*/  IADD3 RZ, P1, PT, R11, R64, RZ ;  /* 0x000000400bff7210 */ /* 0x000fc60007f3e0ff */
[----:B------:R-:W-:Y:S01]  /*26ba0*/  IMAD.IADD R64, R64, 0x1, R69 ;  /* 0x0000000140407824 */ /* 0x000fe200078e0245 */
[----:B------:R-:W-:Y:S01]  /*26bb0*/  IADD3 R89, P4, PT, R89, R68, RZ ;  /* 0x0000004459597210 */ /* 0x000fe20007f9e0ff */
        /* <DEDUP_REMOVED lines=31> */
[----:B------:R-:W-:Y:S01]  /*26db0*/  IMAD.WIDE.U32 R66, R24, R24, RZ ;  /* 0x0000001818427225 */ /* 0x000fe200078e00ff */
[----:B------:R-:W-:-:S03]  /*26dc0*/  ISETP.LT.U32.OR.EX P0, PT, R68, R11, !P0, P1 ;  /* 0x0000000b4400720c */ /* 0x000fc60004701510 */
        /* <DEDUP_REMOVED lines=41> */
[----:B------:R-:W-:Y:S01]  /*27060*/  SHF.R.U32.HI R87, RZ, 0x1f, R74 ;  /* 0x0000001fff577819 */ /* 0x000fe2000001164a */
[----:B------:R-:W-:Y:S01]  /*27070*/  IMAD.WIDE.U32 R8, R81, 0x3d1, RZ ;  /* 0x000003d151087825 */ /* 0x000fe200078e00ff */
[----:B------:R-:W-:-:S02]  /*27080*/  ISETP.GE.U32.AND P1, PT, R69, R10, PT ;  /* 0x0000000a4500720c */ /* 0x000fc40003f26070 */
[----:B------:R-:W-:Y:S01]  /*27090*/  ISETP.LT.U32.AND P0, PT, R10, R11, PT ;  /* 0x0000000b0a00720c */ /* 0x000fe20003f01070 */
[----:B------:R-:W-:Y:S01]  /*270a0*/  IMAD.X R77, RZ, RZ, R64, P6 ;  /* 0x000000ffff4d7224 */ /* 0x000fe200030e0640 */
[----:B------:R-:W-:Y:S01]  /*270b0*/  SEL R65, RZ, 0x1, P4 ;  /* 0x00000001ff417807 */ /* 0x000fe20002000000 */
[----:B------:R-:W-:Y:S01]  /*270c0*/  IMAD.WIDE.U32 R10, R85, 0x3d1, RZ ;  /* 0x000003d1550a7825 */ /* 0x000fe200078e00ff */
[----:B------:R-:W-:Y:S02]  /*270d0*/  IADD3 R87, P4, P5, R91, R87, R66 ;  /* 0x000000575b577210 */ /* 0x000fe40007d9e042 */
        /* <DEDUP_REMOVED lines=9> */
[----:B------:R-:W-:-:S02]  /*27170*/  SEL R66, RZ, 0x1, !P0 ;  /* 0x00000001ff427807 */ /* 0x000fc40004000000 */
[C---:B------:R-:W-:Y:S01]  /*27180*/  ISETP.GE.U32.AND P0, PT, R4.reuse, R10, PT ;  /* 0x0000000a0400720c */ /* 0x040fe20003f06070 */
[----:B------:R-:W-:Y:S01]  /*27190*/  IMAD.WIDE.U32.X R64, RZ, R81, R64, P6 ;  /* 0x00000051ff407225 */ /* 0x000fe200030e0440 */
[----:B------:R-:W-:Y:S02]  /*271a0*/  IADD3 R83, P1, PT, R4, R83, RZ ;  /* 0x0000005304537210 */ /* 0x000fe40007f3e0ff */
        /* <DEDUP_REMOVED lines=8> */
[----:B------:R-:W-:-:S05]  /*27230*/  IMAD.X R68, RZ, RZ, R85, P5 ;  /* 0x000000ffff447224 */ /* 0x000fca00028e0655 */
        /* <DEDUP_REMOVED lines=8> */
[----:B------:R-:W-:Y:S01]  /*272c0*/  IADD3 R65, P4, PT, R4, R9, RZ ;  /* 0x0000000904417210 */ /* 0x000fe20007f9e0ff */
[----:B------:R-:W-:Y:S02]  /*272d0*/  IMAD.X R9, RZ, RZ, RZ, P1 ;  /* 0x000000ffff097224 */ /* 0x000fe400008e06ff */
[C---:B------:R-:W-:Y:S01]  /*272e0*/  IMAD.X R11, R10.reuse, 0x1, R87, P0 ;  /* 0x000000010a0b7824 */ /* 0x040fe200000e0657 */
        /* <DEDUP_REMOVED lines=70> */
.L_x_803:
        /* <DEDUP_REMOVED lines=34> */
[----:B------:R-:W-:Y:S01]  /*27970*/  ISETP.GE.U32.AND.EX P0, PT, R93, R73, PT, P0 ;  /* 0x000000495d00720c */ /* 0x000fe20003f06100 */
[----:B------:R-:W-:-:S03]  /*27980*/  IMAD.X R11, R3, 0x1, ~R34, P4 ;  /* 0x00000001030b7824 */ /* 0x000fc600020e0e22 */
        /* <DEDUP_REMOVED lines=25> */
.L_x_804:
        /* <DEDUP_REMOVED lines=62> */
.L_x_806:
        /* <DEDUP_REMOVED lines=57> */
.L_x_807:
        /* <DEDUP_REMOVED lines=27> */
.L_x_805:
[----:B------:R-:W-:-:S04]  /*28440*/  IMAD.WIDE.U32 R4, R97, R20, RZ ;  /* 0x0000001461047225 */ /* 0x000fc800078e00ff */
        /* <DEDUP_REMOVED lines=14> */
[----:B------:R-:W-:-:S04]  /*28530*/  IMAD.WIDE.U32 R64, R99, R26, RZ ;  /* 0x0000001a63407225 */ /* 0x000fc800078e00ff */
[----:B------:R-:W-:-:S04]  /*28540*/  IMAD.WIDE.U32 R8, P5, R23, R99, R8 ;  /* 0x0000006317087225 */ /* 0x000fc800078a0008 */
[----:B------:R-:W-:-:S04]  /*28550*/  IMAD.WIDE.U32 R70, R106, R20, RZ ;  /* 0x000000146a467225 */ /* 0x000fc800078e00ff */
[----:B------:R-:W-:Y:S02]  /*28560*/  IMAD.X R67, R3, 0x1, R7, P0 ;  /* 0x0000000103437824 */ /* 0x000fe400000e0607 */
[----:B------:R-:W-:-:S03]  /*28570*/  IMAD.WIDE.U32 R4, R103, R20, RZ ;  /* 0x0000001467047225 */ /* 0x000fc600078e00ff */
[----:B------:R-:W-:Y:S01]  /*28580*/  ISETP.GE.U32.AND.EX P4, PT, R67, R3, PT, P4 ;  /* 0x000000034300720c */ /* 0x000fe20003f86140 */
[----:B------:R-:W-:Y:S01]  /*28590*/  IMAD.X R79, RZ, RZ, RZ, P5 ;  /* 0x000000ffff4f7224 */ /* 0x000fe200028e06ff */
[----:B------:R-:W-:Y:S01]  /*285a0*/  IADD3 RZ, P5, PT, R65, R8, RZ ;  /* 0x0000000841ff7210 */ /* 0x000fe20007fbe0ff */
[----:B------:R-:W-:Y:S01]  /*285b0*/  IMAD.WIDE.U32 R6, R99, R25, RZ ;  /* 0x0000001963067225 */ /* 0x000fe200078e00ff */
[----:B------:R-:W-:-:S03]  /*285c0*/  SEL R81, RZ, 0x1, P4 ;  /* 0x00000001ff517807 */ /* 0x000fc60002000000 */
[----:B------:R-:W-:-:S04]  /*285d0*/  IMAD.WIDE.U32 R76, P0, R22, R99, R76 ;  /* 0x00000063164c7225 */ /* 0x000fc8000780004c */
[----:B------:R-:W-:Y:S01]  /*285e0*/  IMAD.MOV.U32 R78, RZ, RZ, R9 ;  /* 0x000000ffff4e7224 */ /* 0x000fe200078e0009 */
[----:B------:R-:W-:Y:S01]  /*285f0*/  IADD3 RZ, P6, PT, R7, R76, RZ ;  /* 0x0000004c07ff7210 */ /* 0x000fe20007fde0ff */
[----:B------:R-:W-:Y:S02]  /*28600*/  IMAD R4, R22, R99, RZ ;  /* 0x0000006316047224 */ /* 0x000fe400078e02ff */
[----:B------:R-:W-:-:S04]  /*28610*/  IMAD.WIDE.U32 R70, P1, R103, R19, R70 ;  /* 0x0000001367467225 */ /* 0x000fc80007820046 */
[----:B------:R-:W-:Y:S01]  /*28620*/  IMAD.WIDE.U32 R64, R106, R26, RZ ;  /* 0x0000001a6a407225 */ /* 0x000fe200078e00ff */
[----:B------:R-:W-:-:S03]  /*28630*/  IADD3 RZ, P4, PT, R5, R70, RZ ;  /* 0x0000004605ff7210 */ /* 0x000fc60007f9e0ff */
[----:B------:R-:W-:-:S04]  /*28640*/  IMAD.WIDE.U32 R74, R25, R99, RZ ;  /* 0x00000063194a7225 */ /* 0x000fc800078e00ff */
[-C--:B------:R-:W-:Y:S02]  /*28650*/  IMAD R3, R25, R97.reuse, R4 ;  /* 0x0000006119037224 */ /* 0x080fe400078e0204 */
        /* <DEDUP_REMOVED lines=12> */
[----:B------:R-:W-:Y:S01]  /*28720*/  IMAD.IADD R83, R9, 0x1, R83 ;  /* 0x0000000109537824 */ /* 0x000fe200078e0253 */
[----:B------:R-:W-:Y:S01]  /*28730*/  IADD3.X R5, PT, PT, R3, R79, RZ, P0, P1 ;  /* 0x0000004f03057210 */ /* 0x000fe200007e24ff */
[----:B------:R-:W-:Y:S01]  /*28740*/  IMAD.MOV.U32 R6, RZ, RZ, R65 ;  /* 0x000000ffff067224 */ /* 0x000fe200078e0041 */
[----:B------:R-:W-:Y:S01]  /*28750*/  ISETP.GE.U32.AND P0, PT, R8, R66, PT ;  /* 0x000000420800720c */ /* 0x000fe20003f06070 */
[----:B------:R-:W-:Y:S01]  /*28760*/  IMAD R65, R23, R103, RZ ;  /* 0x0000006717417224 */ /* 0x000fe200078e02ff */
[----:B------:R-:W-:Y:S01]  /*28770*/  ISETP.GE.U32.AND P1, PT, R4, R74, PT ;  /* 0x0000004a0400720c */ /* 0x000fe20003f26070 */
[----:B------:R-:W-:Y:S01]  /*28780*/  IMAD.MOV.U32 R68, RZ, RZ, R71 ;  /* 0x000000ffff447224 */ /* 0x000fe200078e0047 */
[----:B------:R-:W-:Y:S01]  /*28790*/  ISETP.GE.U32.AND.EX P0, PT, R83, R67, PT, P0 ;  /* 0x000000435300720c */ /* 0x000fe20003f06100 */
[----:B------:R-:W-:Y:S01]  /*287a0*/  IMAD.MOV.U32 R72, RZ, RZ, R77 ;  /* 0x000000ffff487224 */ /* 0x000fe200078e004d */
[----:B------:R-:W-:Y:S01]  /*287b0*/  ISETP.GE.U32.AND.EX P1, PT, R5, R3, PT, P1 ;  /* 0x000000030500720c */ /* 0x000fe20003f26110 */
[----:B------:R-:W-:Y:S01]  /*287c0*/  IMAD R10, R21, R99, RZ ;  /* 0x00000063150a7224 */ /* 0x000fe200078e02ff */
[----:B------:R-:W-:Y:S01]  /*287d0*/  SEL R3, RZ, 0x1, P0 ;  /* 0x00000001ff037807 */ /* 0x000fe20000000000 */
[----:B------:R-:W-:Y:S01]  /*287e0*/  IMAD R79, R26, R106, R65 ;  /* 0x0000006a1a4f7224 */ /* 0x000fe200078e0241 */
[----:B------:R-:W-:Y:S01]  /*287f0*/  SEL R67, RZ, 0x1, P1 ;  /* 0x00000001ff437807 */ /* 0x000fe20000800000 */
[----:B------:R-:W-:-:S04]  /*28800*/  IMAD.WIDE.U32.X R70, R106, R19, R68, P4 ;  /* 0x000000136a467225 */ /* 0x000fc800020e0444 */
[----:B------:R-:W-:-:S04]  /*28810*/  IMAD.WIDE.U32 R64, R26, R103, R4 ;  /* 0x000000671a407225 */ /* 0x000fc800078e0004 */
[----:B------:R-:W-:-:S04]  /*28820*/  IMAD.WIDE.U32 R74, R24, R99, RZ ;  /* 0x00000063184a7225 */ /* 0x000fc800078e00ff */
[-C--:B------:R-:W-:Y:S02]  /*28830*/  IMAD R77, R24, R97.reuse, R10 ;  /* 0x00000061184d7224 */ /* 0x080fe400078e020a */
        /* <DEDUP_REMOVED lines=14> */
[----:B------:R-:W-:Y:S01]  /*28920*/  IMAD.WIDE.U32.X R68, R23, R106, R6, P5 ;  /* 0x0000006a17447225 */ /* 0x000fe200028e0406 */
[----:B------:R-:W-:Y:S02]  /*28930*/  SEL R3, RZ, 0x1, P4 ;  /* 0x00000001ff037807 */ /* 0x000fe40002000000 */
[----:B------:R-:W-:Y:S01]  /*28940*/  SEL R75, RZ, 0x1, P0 ;  /* 0x00000001ff4b7807 */ /* 0x000fe20000000000 */
[----:B------:R-:W-:Y:S01]  /*28950*/  IMAD.X R73, RZ, RZ, RZ, P6 ;  /* 0x000000ffff497224 */ /* 0x000fe200030e06ff */
[----:B------:R-:W-:Y:S01]  /*28960*/  ISETP.GE.U32.AND P1, PT, R66, R74, PT ;  /* 0x0000004a4200720c */ /* 0x000fe20003f26070 */
[----:B------:R-:W-:Y:S01]  /*28970*/  IMAD.WIDE.U32 R4, R99, R24, RZ ;  /* 0x0000001863047225 */ /* 0x000fe200078e00ff */
[----:B------:R-:W-:Y:S02]  /*28980*/  IADD3 R75, P6, P4, R75, R68, R3 ;  /* 0x000000444b4b7210 */ /* 0x000fe40007cde003 */
[----:B------:R-:W-:Y:S01]  /*28990*/  ISETP.GE.U32.AND.EX P1, PT, R67, R77, PT, P1 ;  /* 0x0000004d4300720c */ /* 0x000fe20003f26110 */
[-C--:B------:R-:W-:Y:S01]  /*289a0*/  IMAD R3, R22, R103.reuse, RZ ;  /* 0x0000006716037224 */ /* 0x080fe200078e02ff */
[----:B------:R-:W-:Y:S01]  /*289b0*/  IADD3 RZ, P5, PT, R5, R64, RZ ;  /* 0x0000004005ff7210 */ /* 0x000fe20007fbe0ff */
[----:B------:R-:W-:Y:S01]  /*289c0*/  IMAD.WIDE.U32 R6, R25, R103, R66 ;  /* 0x0000006719067225 */ /* 0x000fe200078e0042 */
[----:B------:R-:W-:-:S03]  /*289d0*/  IADD3.X R10, PT, PT, RZ, R69, RZ, P6, P4 ;  /* 0x00000045ff0a7210 */ /* 0x000fc600037e84ff */
[----:B------:R-:W-:Y:S01]  /*289e0*/  IMAD R77, R25, R106, R3 ;  /* 0x0000006a194d7224 */ /* 0x000fe200078e0203 */
[----:B------:R-:W-:Y:S01]  /*289f0*/  ISETP.GE.U32.AND P0, PT, R6, R66, PT ;  /* 0x000000420600720c */ /* 0x000fe20003f06070 */
[----:B------:R-:W-:Y:S01]  /*28a00*/  IMAD.MOV.U32 R72, RZ, RZ, R65 ;  /* 0x000000ffff487224 */ /* 0x000fe200078e0041 */
[----:B------:R-:W-:Y:S01]  /*28a10*/  SEL R3, RZ, 0x1, P1 ;  /* 0x00000001ff037807 */ /* 0x000fe20000800000 */
[----:B------:R-:W-:-:S04]  /*28a20*/  IMAD.WIDE.U32 R64, R106, R25, RZ ;  /* 0x000000196a407225 */ /* 0x000fc800078e00ff */
[----:B------:R-:W-:Y:S02]  /*28a30*/  IMAD.IADD R7, R7, 0x1, R77 ;  /* 0x0000000107077824 */ /* 0x000fe400078e024d */
[----:B------:R-:W-:-:S03]  /*28a40*/  IMAD.WIDE.U32.X R72, R21, R97, R72, P5 ;  /* 0x0000006115487225 */ /* 0x000fc600028e0448 */
[----:B------:R-:W-:Y:S01]  /*28a50*/  ISETP.GE.U32.AND.EX P0, PT, R7, R67, PT, P0 ;  /* 0x000000430700720c */ /* 0x000fe20003f06100 */
[----:B------:R-:W-:Y:S01]  /*28a60*/  IMAD.WIDE.U32 R68, R103, R25, RZ ;  /* 0x0000001967447225 */ /* 0x000fe200078e00ff */
[----:B------:R-:W-:Y:S02]  /*28a70*/  IADD3 R72, P5, PT, R3, R72, RZ ;  /* 0x0000004803487210 */ /* 0x000fe40007fbe0ff */
[----:B------:R-:W-:Y:S01]  /*28a80*/  SEL R3, RZ, 0x1, P0 ;  /* 0x00000001ff037807 */ /* 0x000fe20000000000 */
[----:B------:R-:W-:-:S04]  /*28a90*/  IMAD.WIDE.U32 R64, P6, R22, R103, R64 ;  /* 0x0000006716407225 */ /* 0x000fc800078c0040 */
[----:B------:R-:W-:Y:S01]  /*28aa0*/  IMAD.WIDE.U32 R4, R103, R24, RZ ;  /* 0x0000001867047225 */ /* 0x000fe200078e00ff */
[----:B------:R-:W-:Y:S02]  /*28ab0*/  IADD3 RZ, P1, PT, R69, R64, RZ ;  /* 0x0000004045ff7210 */ /* 0x000fe40007f3e0ff */
[----:B------:R-:W-:Y:S01]  /*28ac0*/  IADD3 R64, P0, PT, R75, R6, RZ ;  /* 0x000000064b407210 */ /* 0x000fe20007f1e0ff */
[----:B------:R-:W-:-:S04]  /*28ad0*/  IMAD.WIDE.U32 R80, P4, R21, R103, R80 ;  /* 0x0000006715507225 */ /* 0x000fc80007880050 */
[----:B------:R-:W-:-:S04]  /*28ae0*/  IMAD.WIDE.U32 R78, R104, R20, RZ ;  /* 0x00000014684e7225 */ /* 0x000fc800078e00ff */
[----:B------:R-:W-:Y:S01]  /*28af0*/  IMAD.X R73, RZ, RZ, R73, P5 ;  /* 0x000000ffff497224 */ /* 0x000fe200028e0649 */
[----:B------:R-:W-:Y:S01]  /*28b00*/  IADD3 RZ, P5, PT, R5, R80, RZ ;  /* 0x0000005005ff7210 */ /* 0x000fe20007fbe0ff */
[----:B------:R-:W-:Y:S02]  /*28b10*/  IMAD.X R67, RZ, RZ, RZ, P6 ;  /* 0x000000ffff437224 */ /* 0x000fe400030e06ff */
[----:B------:R-:W-:-:S04]  /*28b20*/  IMAD.WIDE.U32 R4, R105, R20, RZ ;  /* 0x0000001469047225 */ /* 0x000fc800078e00ff */
[----:B------:R-:W-:-:S04]  /*28b30*/  IMAD.WIDE.U32 R78, P6, R105, R19, R78 ;  /* 0x00000013694e7225 */ /* 0x000fc800078c004e */
[----:B------:R-:W-:Y:S02]  /*28b40*/  IMAD.MOV.U32 R66, RZ, RZ, R65 ;  /* 0x000000ffff427224 */ /* 0x000fe400078e0041 */
[----:B------:R-:W-:Y:S01]  /*28b50*/  IMAD.X R65, R7, 0x1, R10, P0 ;  /* 0x0000000107417824 */ /* 0x000fe200000e060a */
[----:B------:R-:W-:Y:S01]  /*28b60*/  ISETP.GE.U32.AND P0, PT, R64, R6, PT ;  /* 0x000000064000720c */ /* 0x000fe20003f06070 */
[----:B------:R-:W-:Y:S01]  /*28b70*/  IMAD.WIDE.U32.X R66, R22, R106, R66, P1 ;  /* 0x0000006a16427225 */ /* 0x000fe200008e0442 */
[----:B------:R-:W-:Y:S02]  /*28b80*/  IADD3 RZ, P1, PT, R5, R78, RZ ;  /* 0x0000004e05ff7210 */ /* 0x000fe40007f3e0ff */
[----:B------:R-:W-:Y:S01]  /*28b90*/  ISETP.GE.U32.AND.EX P0, PT, R65, R7, PT, P0 ;  /* 0x000000074100720c */ /* 0x000fe20003f06100 */
[----:B------:R-:W-:Y:S02]  /*28ba0*/  IMAD R75, R19, R105, RZ ;  /* 0x00000069134b7224 */ /* 0x000fe400078e02ff */
[----:B------:R-:W-:Y:S01]  /*28bb0*/  IMAD.WIDE.U32 R4, R104, R26, RZ ;  /* 0x0000001a68047225 */ /* 0x000fe200078e00ff */
[----:B------:R-:W-:-:S03]  /*28bc0*/  SEL R85, RZ, 0x1, P0 ;  /* 0x00000001ff557807 */ /* 0x000fc60000000000 */
[-C--:B------:R-:W-:Y:S02]  /*28bd0*/  IMAD R87, R104, R20.reuse, R75 ;  /* 0x0000001468577224 */ /* 0x080fe400078e024b */
[----:B------:R-:W-:-:S04]  /*28be0*/  IMAD.WIDE.U32 R6, R105, R20, R70 ;  /* 0x0000001469067225 */ /* 0x000fc800078e0046 */
[----:B------:R-:W-:Y:S01]  /*28bf0*/  IMAD.X R77, RZ, RZ, RZ, P4 ;  /* 0x000000ffff4d7224 */ /* 0x000fe200020e06ff */
[----:B------:R-:W-:Y:S01]  /*28c00*/  ISETP.GE.U32.AND P0, PT, R6, R70, PT ;  /* 0x000000460600720c */ /* 0x000fe20003f06070 */
[----:B------:R-:W-:-:S04]  /*28c10*/  IMAD.WIDE.U32 R68, R105, R26, RZ ;  /* 0x0000001a69447225 */ /* 0x000fc800078e00ff */
[----:B------:R-:W-:-:S04]  /*28c20*/  IMAD.WIDE.U32 R4, P4, R23, R105, R4 ;  /* 0x0000006917047225 */ /* 0x000fc80007880004 */
[----:B------:R-:W-:Y:S02]  /*28c30*/  IMAD.IADD R82, R7, 0x1, R87 ;  /* 0x0000000107527824 */ /* 0x000fe400078e0257 */
[----:B------:R-:W-:Y:S01]  /*28c40*/  IMAD.X R75, RZ, RZ, RZ, P6 ;  /* 0x000000ffff4b7224 */ /* 0x000fe200030e06ff */
[----:B------:R-:W-:Y:S01]  /*28c50*/  IADD3 RZ, P6, PT, R69, R4, RZ ;  /* 0x0000000445ff7210 */ /* 0x000fe20007fde0ff */
[----:B------:R-:W-:Y:S01]  /*28c60*/  IMAD.MOV.U32 R74, RZ, RZ, R79 ;  /* 0x000000ffff4a7224 */ /* 0x000fe200078e004f */
[----:B------:R-:W-:Y:S01]  /*28c70*/  ISETP.GE.U32.AND.EX P0, PT, R82, R71, PT, P0 ;  /* 0x000000475200720c */ /* 0x000fe20003f06100 */
[----:B------:R-:W-:Y:S02]  /*28c80*/  IMAD R69, R21, R103, RZ ;  /* 0x0000006715457224 */ /* 0x000fe400078e02ff */
[----:B------:R-:W-:Y:S02]  /*28c90*/  IMAD R71, R23, R105, RZ ;  /* 0x0000006917477224 */ /* 0x000fe400078e02ff */
[----:B------:R-:W-:Y:S01]  /*28ca0*/  IMAD.MOV.U32 R76, RZ, RZ, R81 ;  /* 0x000000ffff4c7224 */ /* 0x000fe200078e0051 */
[----:B------:R-:W-:Y:S01]  /*28cb0*/  SEL R81, RZ, 0x1, P0 ;  /* 0x00000001ff517807 */ /* 0x000fe20000000000 */
[----:B------:R-:W-:Y:S01]  /*28cc0*/  IMAD.WIDE.U32.X R78, R104, R19, R74, P1 ;  /* 0x00000013684e7225 */ /* 0x000fe200008e044a */
[----:B------:R-:W-:-:S03]  /*28cd0*/  IADD3 R85, P0, P1, R85, R66, R3 ;  /* 0x0000004255557210 */ /* 0x000fc6000791e003 */
[C---:B------:R-:W-:Y:S01]  /*28ce0*/  IMAD R87, R24.reuse, R106, R69 ;  /* 0x0000006a18577224 */ /* 0x040fe200078e0245 */
[----:B------:R-:W-:Y:S01]  /*28cf0*/  IADD3.X R10, PT, PT, RZ, R67, RZ, P0, P1 ;  /* 0x00000043ff0a7210 */ /* 0x000fe200007e24ff */
[----:B------:R-:W-:-:S04]  /*28d00*/  IMAD.WIDE.U32 R74, R24, R103, R72 ;  /* 0x00000067184a7225 */ /* 0x000fc800078e0048 */
[C---:B------:R-:W-:Y:S02]  /*28d10*/  IMAD R3, R26.reuse, R104, R71 ;  /* 0x000000681a037224 */ /* 0x040fe400078e0247 */
[----:B------:R-:W-:-:S04]  /*28d20*/  IMAD.WIDE.U32 R68, R26, R105, R64 ;  /* 0x000000691a447225 */ /* 0x000fc800078e0040 */
[----:B------:R-:W-:Y:S01]  /*28d30*/  IMAD.X R71, RZ, RZ, RZ, P4 ;  /* 0x000000ffff477224 */ /* 0x000fe200020e06ff */
[----:B------:R-:W-:Y:S01]  /*28d40*/  IADD3 R4, P4, PT, R85, R74, RZ ;  /* 0x0000004a55047210 */ /* 0x000fe20007f9e0ff */
[----:B------:R-:W-:Y:S01]  /*28d50*/  IMAD.IADD R3, R69, 0x1, R3 ;  /* 0x0000000145037824 */ /* 0x000fe200078e0203 */
[C---:B------:R-:W-:Y:S01]  /*28d60*/  IADD3 R66, P0, P1, R68.reuse, R78, R81 ;  /* 0x0000004e44427210 */ /* 0x040fe2000791e051 */
[----:B------:R-:W-:Y:S02]  /*28d70*/  IMAD.IADD R69, R75, 0x1, R87 ;  /* 0x000000014b457824 */ /* 0x000fe400078e0257 */
[----:B------:R-:W-:Y:S01]  /*28d80*/  IMAD.MOV.U32 R70, RZ, RZ, R5 ;  /* 0x000000ffff467224 */ /* 0x000fe200078e0005 */
[----:B------:R-:W-:Y:S01]  /*28d90*/  IADD3.X R67, PT, PT, R3, R79, RZ, P0, P1 ;  /* 0x0000004f03437210 */ /* 0x000fe200007e24ff */
[----:B------:R-:W-:Y:S01]  /*28da0*/  IMAD.X R5, R69, 0x1, R10, P4 ;  /* 0x0000000145057824 */ /* 0x000fe200020e060a */
[----:B------:R-:W-:Y:S01]  /*28db0*/  ISETP.GE.U32.AND P1, PT, R68, R64, PT ;  /* 0x000000404400720c */ /* 0x000fe20003f26070 */
[----:B------:R-:W-:Y:S01]  /*28dc0*/  IMAD.WIDE.U32.X R76, R21, R106, R76, P5 ;  /* 0x0000006a154c7225 */ /* 0x000fe200028e044c */
[----:B------:R-:W-:-:S02]  /*28dd0*/  ISETP.GE.U32.AND P4, PT, R66, R68, PT ;  /* 0x000000444200720c */ /* 0x000fc40003f86070 */
[----:B------:R-:W-:Y:S01]  /*28de0*/  ISETP.GE.U32.AND P5, PT, R4, R74, PT ;  /* 0x0000004a0400720c */ /* 0x000fe20003fa6070 */
[----:B------:R-:W-:Y:S01]  /*28df0*/  IMAD.WIDE.U32.X R70, R23, R104, R70, P6 ;  /* 0x0000006817467225 */ /* 0x000fe200030e0446 */
[----:B------:R-:W-:Y:S02]  /*28e00*/  ISETP.GE.U32.AND.EX P1, PT, R3, R65, PT, P1 ;  /* 0x000000410300720c */ /* 0x000fe40003f26110 */
[----:B------:R-:W-:Y:S01]  /*28e10*/  ISETP.GE.U32.AND.EX P4, PT, R67, R3, PT, P4 ;  /* 0x000000034300720c */ /* 0x000fe20003f86140 */
[----:B------:R-:W-:Y:S01]  /*28e20*/  IMAD.WIDE.U32 R80, R104, R24, RZ ;  /* 0x0000001868507225 */ /* 0x000fe200078e00ff */
[----:B------:R-:W-:Y:S02]  /*28e30*/  ISETP.GE.U32.AND P0, PT, R74, R72, PT ;  /* 0x000000484a00720c */ /* 0x000fe40003f06070 */
[----:B------:R-:W-:Y:S01]  /*28e40*/  ISETP.GE.U32.AND.EX P5, PT, R5, R69, PT, P5 ;  /* 0x000000450500720c */ /* 0x000fe20003fa6150 */
[----:B------:R-:W-:Y:S01]  /*28e50*/  IMAD.WIDE.U32 R64, R105, R25, RZ ;  /* 0x0000001969407225 */ /* 0x000fe200078e00ff */
[----:B------:R-:W-:-:S02]  /*28e60*/  SEL R3, RZ, 0x1, P1 ;  /* 0x00000001ff037807 */ /* 0x000fc40000800000 */
[----:B------:R-:W-:Y:S02]  /*28e70*/  SEL R79, RZ, 0x1, P4 ;  /* 0x00000001ff4f7807 */ /* 0x000fe40002000000 */
[----:B------:R-:W-:Y:S01]  /*28e80*/  ISETP.GE.U32.AND.EX P0, PT, R69, R73, PT, P0 ;  /* 0x000000494500720c */ /* 0x000fe20003f06100 */
[-C--:B------:R-:W-:Y:S01]  /*28e90*/  IMAD.WIDE.U32 R72, R25, R105.reuse, R4 ;  /* 0x0000006919487225 */ /* 0x080fe200078e0004 */
[----:B------:R-:W-:Y:S02]  /*28ea0*/  SEL R75, RZ, 0x1, P5 ;  /* 0x00000001ff4b7807 */ /* 0x000fe40002800000 */
[----:B------:R-:W-:Y:S01]  /*28eb0*/  IADD3 R79, P4, P5, R79, R70, R3 ;  /* 0x000000464f4f7210 */ /* 0x000fe20007d9e003 */
[----:B------:R-:W-:Y:S01]  /*28ec0*/  IMAD R3, R22, R105, RZ ;  /* 0x0000006916037224 */ /* 0x000fe200078e02ff */
[----:B------:R-:W-:Y:S01]  /*28ed0*/  SEL R74, RZ, 0x1, P0 ;  /* 0x00000001ff4a7807 */ /* 0x000fe20000000000 */
[----:B------:R-:W-:Y:S01]  /*28ee0*/  IMAD.WIDE.U32 R68, R105, R24, RZ ;  /* 0x0000001869447225 */ /* 0x000fe200078e00ff */
[----:B------:R-:W-:-:S02]  /*28ef0*/  IADD3.X R10, PT, PT, RZ, R71, RZ, P4, P5 ;  /* 0x00000047ff0a7210 */ /* 0x000fc400027ea4ff */
[----:B------:R-:W-:Y:S01]  /*28f00*/  IADD3 R74, P0, P1, R75, R76, R74 ;  /* 0x0000004c4b4a7210 */ /* 0x000fe2000791e04a */
[----:B------:R-:W-:Y:S01]  /*28f10*/  IMAD.WIDE.U32 R70, R104, R25, RZ ;  /* 0x0000001968467225 */ /* 0x000fe200078e00ff */
[----:B------:R-:W-:Y:S02]  /*28f20*/  IADD3 R64, P4, PT, R79, R72, RZ ;  /* 0x000000484f407210 */ /* 0x000fe40007f9e0ff */
[----:B------:R-:W-:Y:S01]  /*28f30*/  IADD3.X R75, PT, PT, RZ, R77, RZ, P0, P1 ;  /* 0x0000004dff4b7210 */ /* 0x000fe200007e24ff */
[----:B------:R-:W-:Y:S01]  /*28f40*/  IMAD R3, R25, R104, R3 ;  /* 0x0000006819037224 */ /* 0x000fe200078e0203 */
[----:B------:R-:W-:Y:S01]  /*28f50*/  ISETP.GE.U32.AND P0, PT, R72, R4, PT ;  /* 0x000000044800720c */ /* 0x000fe20003f06070 */
[----:B------:R-:W-:-:S04]  /*28f60*/  IMAD.WIDE.U32 R70, P1, R22, R105, R70 ;  /* 0x0000006916467225 */ /* 0x000fc80007820046 */
[----:B------:R-:W-:Y:S01]  /*28f70*/  IMAD.IADD R3, R73, 0x1, R3 ;  /* 0x0000000149037824 */ /* 0x000fe200078e0203 */
[----:B------:R-:W-:Y:S01]  /*28f80*/  IADD3 RZ, P6, PT, R65, R70, RZ ;  /* 0x0000004641ff7210 */ /* 0x000fe20007fde0ff */
[----:B------:R-:W-:-:S03]  /*28f90*/  IMAD.WIDE.U32 R80, P5, R21, R105, R80 ;  /* 0x0000006915507225 */ /* 0x000fc600078a0050 */
[C---:B------:R-:W-:Y:S01]  /*28fa0*/  ISETP.GE.U32.AND.EX P0, PT, R3.reuse, R5, PT, P0 ;  /* 0x000000050300720c */ /* 0x040fe20003f06100 */
[----:B------:R-:W-:Y:S01]  /*28fb0*/  IMAD.X R77, RZ, RZ, RZ, P1 ;  /* 0x000000ffff4d7224 */ /* 0x000fe200008e06ff */
[----:B------:R-:W-:Y:S01]  /*28fc0*/  ISETP.GE.U32.AND P1, PT, R64, R72, PT ;  /* 0x000000484000720c */ /* 0x000fe20003f26070 */
[----:B------:R-:W-:Y:S01]  /*28fd0*/  IMAD.X R65, R3, 0x1, R10, P4 ;  /* 0x0000000103417824 */ /* 0x000fe200020e060a */
[----:B------:R-:W-:Y:S01]  /*28fe0*/  IADD3 RZ, P4, PT, R69, R80, RZ ;  /* 0x0000005045ff7210 */ /* 0x000fe20007f9e0ff */
[----:B------:R-:W-:-:S03]  /*28ff0*/  IMAD.WIDE.U32 R68, R93, R20, RZ ;  /* 0x000000145d447225 */ /* 0x000fc600078e00ff */
[----:B------:R-:W-:Y:S01]  /*29000*/  ISETP.GE.U32.AND.EX P1, PT, R65, R3, PT, P1 ;  /* 0x000000034100720c */ /* 0x000fe20003f26110 */
[----:B------:R-:W-:Y:S01]  /*29010*/  IMAD.MOV.U32 R76, RZ, RZ, R71 ;  /* 0x000000ffff4c7224 */ /* 0x000fe200078e0047 */
        /* <DEDUP_REMOVED lines=8> */
[----:B------:R-:W-:Y:S02]  /*290a0*/  IMAD R79, R93, R20, R10 ;  /* 0x000000145d4f7224 */ /* 0x000fe400078e020a */
[----:B------:R-:W-:Y:S01]  /*290b0*/  IMAD.X R73, RZ, RZ, RZ, P0 ;  /* 0x000000ffff497224 */ /* 0x000fe200000e06ff */
[----:B------:R-:W-:Y:S01]  /*290c0*/  ISETP.GE.U32.AND P0, PT, R4, R66, PT ;  /* 0x000000420400720c */ /* 0x000fe20003f06070 */
[----:B------:R-:W-:Y:S02]  /*290d0*/  IMAD.IADD R3, R5, 0x1, R79 ;  /* 0x0000000105037824 */ /* 0x000fe400078e024f */
[----:B------:R-:W-:-:S03]  /*290e0*/  IMAD.WIDE.U32 R70, R101, R20, RZ ;  /* 0x0000001465467225 */ /* 0x000fc600078e00ff */
[----:B------:R-:W-:Y:S01]  /*290f0*/  ISETP.GE.U32.AND.EX P0, PT, R3, R67, PT, P0 ;  /* 0x000000430300720c */ /* 0x000fe20003f06100 */
[----:B------:R-:W-:Y:S01]  /*29100*/  IMAD R67, R21, R105, RZ ;  /* 0x0000006915437224 */ /* 0x000fe200078e02ff */
[----:B------:R-:W-:Y:S01]  /*29110*/  IADD3 RZ, P1, PT, R71, R68, RZ ;  /* 0x0000004447ff7210 */ /* 0x000fe20007f3e0ff */
[----:B------:R-:W-:Y:S01]  /*29120*/  IMAD.MOV.U32 R72, RZ, RZ, R69 ;  /* 0x000000ffff487224 */ /* 0x000fe200078e0045 */
[----:B------:R-:W-:Y:S01]  /*29130*/  SEL R85, RZ, 0x1, P0 ;  /* 0x00000001ff557807 */ /* 0x000fe20000000000 */
[----:B------:R-:W-:Y:S02]  /*29140*/  IMAD R10, R23, R101, RZ ;  /* 0x00000065170a7224 */ /* 0x000fe400078e02ff */
[----:B------:R-:W-:Y:S02]  /*29150*/  IMAD R91, R24, R104, R67 ;  /* 0x00000068185b7224 */ /* 0x000fe400078e0243 */
[C---:B------:R-:W-:Y:S02]  /*29160*/  IMAD R87, R26.reuse, R93, R10 ;  /* 0x0000005d1a577224 */ /* 0x040fe400078e020a */
[----:B------:R-:W-:-:S04]  /*29170*/  IMAD.WIDE.U32 R66, R26, R101, R64 ;  /* 0x000000651a427225 */ /* 0x000fc800078e0040 */
[----:B------:R-:W-:-:S04]  /*29180*/  IMAD.WIDE.U32.X R72, R93, R19, R72, P1 ;  /* 0x000000135d487225 */ /* 0x000fc800008e0448 */
[----:B------:R-:W-:Y:S01]  /*29190*/  IMAD.WIDE.U32 R68, R93, R26, RZ ;  /* 0x0000001a5d447225 */ /* 0x000fe200078e00ff */
[----:B------:R-:W-:-:S03]  /*291a0*/  IADD3 R85, P1, P6, R66, R72, R85 ;  /* 0x0000004842557210 */ /* 0x000fc60007e3e055 */
[----:B------:R-:W-:Y:S02]  /*291b0*/  IMAD.IADD R87, R67, 0x1, R87 ;  /* 0x0000000143577824 */ /* 0x000fe400078e0257 */
[----:B------:R-:W-:-:S03]  /*291c0*/  IMAD.WIDE.U32 R70, R101, R26, RZ ;  /* 0x0000001a65467225 */ /* 0x000fc600078e00ff */
[----:B------:R-:W-:Y:S01]  /*291d0*/  IADD3.X R10, PT, PT, R87, R73, RZ, P1, P6 ;  /* 0x00000049570a7210 */ /* 0x000fe20000fec4ff */
[----:B------:R-:W-:Y:S01]  /*291e0*/  IMAD.WIDE.U32 R68, P0, R23, R101, R68 ;  /* 0x0000006517447225 */ /* 0x000fe20007800044 */
[----:B------:R-:W-:-:S03]  /*291f0*/  ISETP.GE.U32.AND P1, PT, R66, R64, PT ;  /* 0x000000404200720c */ /* 0x000fc60003f26070 */
[----:B------:R-:W-:Y:S01]  /*29200*/  IMAD.WIDE.U32 R76, R24, R105, R74 ;  /* 0x00000069184c7225 */ /* 0x000fe200078e004a */
[----:B------:R-:W-:-:S03]  /*29210*/  ISETP.GE.U32.AND.EX P1, PT, R87, R65, PT, P1 ;  /* 0x000000415700720c */ /* 0x000fc60003f26110 */
[----:B------:R-:W-:Y:S01]  /*29220*/  IMAD.X R79, RZ, RZ, RZ, P5 ;  /* 0x000000ffff4f7224 */ /* 0x000fe200028e06ff */
[----:B------:R-:W-:Y:S01]  /*29230*/  IADD3 RZ, P5, PT, R71, R68, RZ ;  /* 0x0000004447ff7210 */ /* 0x000fe20007fbe0ff */
[----:B------:R-:W-:Y:S01]  /*29240*/  IMAD.IADD R71, R77, 0x1, R91 ;  /* 0x000000014d477824 */ /* 0x000fe200078e025b */
[----:B------:R-:W-:Y:S01]  /*29250*/  IADD3 R64, P6, PT, R89, R76, RZ ;  /* 0x0000004c59407210 */ /* 0x000fe20007fde0ff */
[----:B------:R-:W-:Y:S01]  /*29260*/  IMAD.X R67, RZ, RZ, RZ, P0 ;  /* 0x000000ffff437224 */ /* 0x000fe200000e06ff */
[----:B------:R-:W-:Y:S01]  /*29270*/  SEL R68, RZ, 0x1, P1 ;  /* 0x00000001ff447807 */ /* 0x000fe20000800000 */
[----:B------:R-:W-:Y:S01]  /*29280*/  IMAD.MOV.U32 R78, RZ, RZ, R81 ;  /* 0x000000ffff4e7224 */ /* 0x000fe200078e0051 */
[----:B------:R-:W-:Y:S01]  /*29290*/  ISETP.GE.U32.AND P0, PT, R76, R74, PT ;  /* 0x0000004a4c00720c */ /* 0x000fe20003f06070 */
[----:B------:R-:W-:Y:S01]  /*292a0*/  IMAD.X R65, R71, 0x1, R80, P6 ;  /* 0x0000000147417824 */ /* 0x000fe200030e0650 */
[----:B------:R-:W-:Y:S01]  /*292b0*/  ISETP.GE.U32.AND P6, PT, R85, R66, PT ;  /* 0x000000425500720c */ /* 0x000fe20003fc6070 */
[----:B------:R-:W-:Y:S01]  /*292c0*/  IMAD.MOV.U32 R66, RZ, RZ, R69 ;  /* 0x000000ffff427224 */ /* 0x000fe200078e0045 */
[----:B------:R-:W-:Y:S01]  /*292d0*/  ISETP.GE.U32.AND P1, PT, R64, R76, PT ;  /* 0x0000004c4000720c */ /* 0x000fe20003f26070 */
[----:B------:R-:W-:Y:S01]  /*292e0*/  IMAD.WIDE.U32.X R78, R21, R104, R78, P4 ;  /* 0x00000068154e7225 */ /* 0x000fe200020e044e */
[----:B------:R-:W-:-:S02]  /*292f0*/  ISETP.GE.U32.AND.EX P6, PT, R10, R87, PT, P6 ;  /* 0x000000570a00720c */ /* 0x000fc40003fc6160 */
[----:B------:R-:W-:Y:S01]  /*29300*/  ISETP.GE.U32.AND.EX P0, PT, R71, R75, PT, P0 ;  /* 0x0000004b4700720c */ /* 0x000fe20003f06100 */
[----:B------:R-:W-:Y:S01]  /*29310*/  IMAD.WIDE.U32.X R66, R23, R93, R66, P5 ;  /* 0x0000005d17427225 */ /* 0x000fe200028e0442 */
[----:B------:R-:W-:Y:S02]  /*29320*/  ISETP.GE.U32.AND.EX P1, PT, R65, R71, PT, P1 ;  /* 0x000000474100720c */ /* 0x000fe40003f26110 */
[----:B------:R-:W-:Y:S01]  /*29330*/  SEL R81, RZ, 0x1, P6 ;  /* 0x00000001ff517807 */ /* 0x000fe20003000000 */
[----:B------:R-:W-:Y:S01]  /*29340*/  IMAD R72, R22, R101, RZ ;  /* 0x0000006516487224 */ /* 0x000fe200078e02ff */
[----:B------:R-:W-:Y:S01]  /*29350*/  SEL R70, RZ, 0x1, P0 ;  /* 0x00000001ff467807 */ /* 0x000fe20000000000 */
[----:B------:R-:W-:Y:S01]  /*29360*/  IMAD.WIDE.U32 R74, R93, R25, RZ ;  /* 0x000000195d4a7225 */ /* 0x000fe200078e00ff */
[----:B------:R-:W-:Y:S02]  /*29370*/  SEL R69, RZ, 0x1, P1 ;  /* 0x00000001ff457807 */ /* 0x000fe40000800000 */
[----:B------:R-:W-:Y:S01]  /*29380*/  IADD3 R81, P0, P5, R81, R66, R68 ;  /* 0x0000004251517210 */ /* 0x000fe20007d1e044 */
[----:B------:R-:W-:Y:S01]  /*29390*/  IMAD R89, R25, R93, R72 ;  /* 0x0000005d19597224 */ /* 0x000fe200078e0248 */
[----:B------:R-:W-:Y:S01]  /*293a0*/  IADD3 R66, P1, P4, R69, R78, R70 ;  /* 0x0000004e45427210 */ /* 0x000fe20007c3e046 */
[----:B------:R-:W-:Y:S01]  /*293b0*/  IMAD.WIDE.U32 R68, R93, R24, RZ ;  /* 0x000000185d447225 */ /* 0x000fe200078e00ff */
[----:B------:R-:W-:-:S02]  /*293c0*/  IADD3.X R87, PT, PT, RZ, R67, RZ, P0, P5 ;  /* 0x00000043ff577210 */ /* 0x000fc400007ea4ff */
[----:B------:R-:W-:Y:S01]  /*293d0*/  IADD3.X R67, PT, PT, RZ, R79, RZ, P1, P4 ;  /* 0x0000004fff437210 */ /* 0x000fe20000fe84ff */
[----:B------:R-:W-:-:S04]  /*293e0*/  IMAD.WIDE.U32 R72, R25, R101, R64 ;  /* 0x0000006519487225 */ /* 0x000fc800078e0040 */
[----:B------:R-:W-:Y:S01]  /*293f0*/  IMAD.WIDE.U32 R76, R101, R25, RZ ;  /* 0x00000019654c7225 */ /* 0x000fe200078e00ff */
[----:B------:R-:W-:-:S03]  /*29400*/  IADD3 R79, P1, PT, R81, R72, RZ ;  /* 0x00000048514f7210 */ /* 0x000fc60007f3e0ff */
[----:B------:R-:W-:-:S04]  /*29410*/  IMAD.WIDE.U32 R70, R101, R24, RZ ;  /* 0x0000001865467225 */ /* 0x000fc800078e00ff */
[----:B------:R-:W-:-:S04]  /*29420*/  IMAD.WIDE.U32 R68, P5, R21, R101, R68 ;  /* 0x0000006515447225 */ /* 0x000fc800078a0044 */
        /* <DEDUP_REMOVED lines=21> */
[----:B------:R-:W-:Y:S01]  /*29580*/  IMAD R69, R21, R101, RZ ;  /* 0x0000006515457224 */ /* 0x000fe200078e02ff */
[----:B------:R-:W-:Y:S01]  /*29590*/  ISETP.GE.U32.AND P0, PT, R87, R64, PT ;  /* 0x000000405700720c */ /* 0x000fe20003f06070 */
[----:B------:R-:W-:Y:S02]  /*295a0*/  IMAD.X R65, RZ, RZ, RZ, P6 ;  /* 0x000000ffff417224 */ /* 0x000fe400030e06ff */
[----:B------:R-:W-:Y:S01]  /*295b0*/  IMAD.X R85, R68, 0x1, R85, P5 ;  /* 0x0000000144557824 */ /* 0x000fe200028e0655 */
[----:B------:R-:W-:Y:S01]  /*295c0*/  IADD3 R109, P5, P6, R109, R72, R76 ;  /* 0x000000486d6d7210 */ /* 0x000fe20007ebe04c */
[----:B------:R-:W-:-:S02]  /*295d0*/  IMAD R91, R24, R93, R69 ;  /* 0x0000005d185b7224 */ /* 0x000fc400078e0245 */
[----:B------:R-:W-:Y:S01]  /*295e0*/  IMAD.MOV.U32 R64, RZ, RZ, R71 ;  /* 0x000000ffff407224 */ /* 0x000fe200078e0047 */
[----:B------:R-:W-:Y:S01]  /*295f0*/  ISETP.GE.U32.AND.EX P0, PT, R85, R68, PT, P0 ;  /* 0x000000445500720c */ /* 0x000fe20003f06100 */
[----:B------:R-:W-:Y:S01]  /*29600*/  IMAD.WIDE.U32 R68, R81, 0x3d1, RZ ;  /* 0x000003d151447825 */ /* 0x000fe200078e00ff */
[----:B------:R-:W-:-:S03]  /*29610*/  IADD3.X R89, PT, PT, RZ, R73, RZ, P5, P6 ;  /* 0x00000049ff597210 */ /* 0x000fc60002fec4ff */
[----:B------:R-:W-:-:S04]  /*29620*/  IMAD.WIDE.U32.X R72, RZ, R10, R64, P1 ;  /* 0x0000000aff487225 */ /* 0x000fc800008e0440 */
[----:B------:R-:W-:-:S04]  /*29630*/  IMAD.WIDE.U32 R70, R24, R101, R66 ;  /* 0x0000006518467225 */ /* 0x000fc800078e0042 */
[----:B------:R-:W-:Y:S01]  /*29640*/  IMAD.WIDE.U32 R64, R79, 0x3d1, RZ ;  /* 0x000003d14f407825 */ /* 0x000fe200078e00ff */
[----:B------:R-:W-:Y:S02]  /*29650*/  IADD3 R109, P1, PT, R109, R70, RZ ;  /* 0x000000466d6d7210 */ /* 0x000fe40007f3e0ff */
[----:B------:R-:W-:Y:S01]  /*29660*/  ISETP.GE.U32.AND P6, PT, R70, R66, PT ;  /* 0x000000424600720c */ /* 0x000fe20003fc6070 */
[----:B------:R-:W-:-:S04]  /*29670*/  IMAD.WIDE.U32 R76, P5, RZ, R79, R68 ;  /* 0x0000004fff4c7225 */ /* 0x000fc800078a0044 */
[----:B------:R-:W-:-:S04]  /*29680*/  IMAD.WIDE.U32.X R74, R21, R93, R74, P4 ;  /* 0x0000005d154a7225 */ /* 0x000fc800020e044a */
        /* <DEDUP_REMOVED lines=13> */
[----:B------:R-:W-:Y:S02]  /*29760*/  SEL R66, RZ, 0x1, P6 ;  /* 0x00000001ff427807 */ /* 0x000fe40003000000 */
[C---:B------:R-:W-:Y:S02]  /*29770*/  ISETP.GE.U32.AND.EX P6, PT, R89.reuse, R78, PT, P4 ;  /* 0x0000004e5900720c */ /* 0x040fe40003fc6140 */
[----:B------:R-:W-:Y:S01]  /*29780*/  ISETP.LT.U32.AND P0, PT, R10, R71, PT ;  /* 0x000000470a00720c */ /* 0x000fe20003f01070 */
[----:B------:R-:W-:Y:S01]  /*29790*/  IMAD.X R71, R76, 0x1, R79, P5 ;  /* 0x000000014c477824 */ /* 0x000fe200028e064f */
        /* <DEDUP_REMOVED lines=8> */
[----:B------:R-:W-:Y:S02]  /*29820*/  IADD3 R91, P1, P4, R91, R74, R66 ;  /* 0x0000004a5b5b7210 */ /* 0x000fe40007c3e042 */
[----:B------:R-:W-:Y:S01]  /*29830*/  ISETP.GE.U32.AND.EX P6, PT, R72, R71, PT, P6 ;  /* 0x000000474800720c */ /* 0x000fe20003fc6160 */
[----:B------:R-:W-:Y:S01]  /*29840*/  IMAD.WIDE.U32 R66, R109, 0x3d1, RZ ;  /* 0x000003d16d427825 */ /* 0x000fe200078e00ff */
[----:B------:R-:W-:Y:S02]  /*29850*/  IADD3.X R79, PT, PT, RZ, R75, RZ, P1, P4 ;  /* 0x0000004bff4f7210 */ /* 0x000fe40000fe84ff */
[----:B------:R-:W-:Y:S01]  /*29860*/  ISETP.LT.U32.OR.EX P0, PT, R71, R76, !P6, P0 ;  /* 0x0000004c4700720c */ /* 0x000fe20007701500 */
[----:B------:R-:W-:Y:S01]  /*29870*/  IMAD.X R71, RZ, RZ, RZ, P5 ;  /* 0x000000ffff477224 */ /* 0x000fe200028e06ff */
[----:B------:R-:W-:Y:S01]  /*29880*/  IADD3 R75, P4, P1, R66, R68, R77 ;  /* 0x00000044424b7210 */ /* 0x000fe2000799e04d */
[----:B------:R-:W-:Y:S01]  /*29890*/  IMAD.MOV.U32 R70, RZ, RZ, R65 ;  /* 0x000000ffff467224 */ /* 0x000fe200078e0041 */
[----:B------:R-:W-:Y:S01]  /*298a0*/  IADD3 R67, P6, PT, R67, R64, RZ ;  /* 0x0000004043437210 */ /* 0x000fe20007fde0ff */
[----:B------:R-:W-:Y:S01]  /*298b0*/  IMAD.WIDE.U32 R64, R79, 0x3d1, RZ ;  /* 0x000003d14f407825 */ /* 0x000fe200078e00ff */
[----:B------:R-:W-:-:S02]  /*298c0*/  IADD3 R10, P5, PT, R75, R81, RZ ;  /* 0x000000514b0a7210 */ /* 0x000fc40007fbe0ff */
[----:B------:R-:W-:Y:S01]  /*298d0*/  SEL R77, RZ, 0x1, !P0 ;  /* 0x00000001ff4d7807 */ /* 0x000fe20004000000 */
[----:B------:R-:W-:Y:S01]  /*298e0*/  IMAD.WIDE.U32.X R70, RZ, R89, R70, P6 ;  /* 0x00000059ff467225 */ /* 0x000fe200030e0446 */
[----:B------:R-:W-:Y:S02]  /*298f0*/  IADD3.X R74, PT, PT, R67, R69, RZ, P4, P1 ;  /* 0x00000045434a7210 */ /* 0x000fe400027e24ff */
[----:B------:R-:W-:Y:S02]  /*29900*/  IADD3 R77, P4, PT, R10, R77, RZ ;  /* 0x0000004d0a4d7210 */ /* 0x000fe40007f9e0ff */
[----:B------:R-:W-:Y:S01]  /*29910*/  ISETP.GE.U32.AND P0, PT, R75, R66, PT ;  /* 0x000000424b00720c */ /* 0x000fe20003f06070 */
[----:B------:R-:W-:Y:S01]  /*29920*/  IMAD.X R68, R74, 0x1, R109, P5 ;  /* 0x000000014a447824 */ /* 0x000fe200028e066d */
[----:B------:R-:W-:Y:S02]  /*29930*/  ISETP.LT.U32.AND P1, PT, R10, R75, PT ;  /* 0x0000004b0a00720c */ /* 0x000fe40003f21070 */
        /* <DEDUP_REMOVED lines=31> */
[----:B------:R-:W-:-:S04]  /*29b30*/  IMAD R10, R19, R99, RZ ;  /* 0x00000063130a7224 */ /* 0x000fc800078e02ff */
        /* <DEDUP_REMOVED lines=55> */
.L_x_808:
[----:B------:R-:W-:Y:S01]  /*29eb0*/  IMAD.MOV.U32 R84, RZ, RZ, R87 ;  /* 0x000000ffff547224 */ /* 0x000fe200078e0057 */
[----:B------:R-:W-:Y:S01]  /*29ec0*/  IADD3 R66, P1, PT, R73, R8, RZ ;  /* 0x0000000849427210 */ /* 0x000fe20007f3e0ff */
[-C--:B------:R-:W-:Y:S02]  /*29ed0*/  IMAD R5, R97, R20.reuse, R10 ;  /* 0x0000001461057224 */ /* 0x080fe400078e020a */
        /* <DEDUP_REMOVED lines=56> */
.L_x_809:
        /* <DEDUP_REMOVED lines=42> */
[----:B------:R-:W-:-:S02]  /*2a500*/  IADD3 R75, P4, PT, R3, -R64, RZ ;  /* 0x80000040034b7210 */ /* 0x000fc40007f9e0ff */
        /* <DEDUP_REMOVED lines=25> */
.L_x_811:
        /* <DEDUP_REMOVED lines=60> */
.L_x_812:
        /* <DEDUP_REMOVED lines=16> */
[----:B------:R-:W-:-:S02]  /*2ab60*/  IADD3 R3, P0, PT, R75, -R64, RZ ;  /* 0x800000404b037210 */ /* 0x000fc40007f1e0ff */
[----:B------:R-:W-:Y:S02]  /*2ab70*/  ISETP.GE.U32.AND.EX P4, PT, R73, RZ, PT, P4 ;  /* 0x000000ff4900720c */ /* 0x000fe40003f86140 */
[----:B------:R-:W-:Y:S01]  /*2ab80*/  IADD3 R9, P1, PT, R66, R70, RZ ;  /* 0x0000004642097210 */ /* 0x000fe20007f3e0ff */
[----:B------:R-:W-:Y:S01]  /*2ab90*/  IMAD.X R10, R10, 0x1, ~R65, P0 ;  /* 0x000000010a0a7824 */ /* 0x000fe200000e0e41 */
[----:B------:R-:W-:-:S03]  /*2aba0*/  ISETP.LT.U32.OR.EX P4, PT, R6, R69, !P4, P5 ;  /* 0x000000450600720c */ /* 0x000fc60006781550 */
[----:B------:R-:W-:Y:S01]  /*2abb0*/  IMAD.X R65, R66, 0x1, R71, P1 ;  /* 0x0000000142417824 */ /* 0x000fe200008e0647 */
[----:B------:R-:W-:Y:S02]  /*2abc0*/  SEL R6, RZ, 0xffffffff, !P4 ;  /* 0xffffffffff067807 */ /* 0x000fe40006000000 */
[----:B------:R-:W-:Y:S02]  /*2abd0*/  IADD3 R7, P4, PT, R8, R67, RZ ;  /* 0x0000004308077210 */ /* 0x000fe40007f9e0ff */
[----:B------:R-:W-:-:S03]  /*2abe0*/  IADD3 R5, P5, P6, R6, -UR30, R5 ;  /* 0x8000001e06057c10 */ /* 0x000fc6000febe005 */
[----:B------:R-:W-:Y:S01]  /*2abf0*/  IMAD.X R64, R8, 0x1, R73, P4 ;  /* 0x0000000108407824 */ /* 0x000fe200020e0649 */
[----:B------:R-:W-:Y:S01]  /*2ac00*/  IADD3.X R4, PT, PT, R6, ~UR31, R4, P5, P6 ;  /* 0x8000001f06047c10 */ /* 0x000fe2000afec404 */
[----:B------:R-:W-:Y:S02]  /*2ac10*/  IMAD.MOV.U32 R8, RZ, RZ, R65 ;  /* 0x000000ffff087224 */ /* 0x000fe400078e0041 */
[----:B------:R-:W-:-:S07]  /*2ac20*/  IMAD.MOV.U32 R6, RZ, RZ, R64 ;  /* 0x000000ffff067224 */ /* 0x000fce00078e0040 */
.L_x_810:
        /* <DEDUP_REMOVED lines=27> */
[----:B------:R-:W-:Y:S01]  /*2ade0*/  IMAD.WIDE.U32 R88, R11, R12, RZ ;  /* 0x0000000c0b587225 */ /* 0x000fe200078e00ff */
[----:B------:R-:W-:-:S03]  /*2adf0*/  IADD3 R74, P0, P6, R68, R74, R77 ;  /* 0x0000004a444a7210 */ /* 0x000fc60007e1e04d */
[----:B------:R-:W-:-:S04]  /*2ae00*/  IMAD.WIDE.U32 R72, R12, R16, RZ ;  /* 0x000000100c487225 */ /* 0x000fc800078e00ff */
        /* <DEDUP_REMOVED lines=11> */
[----:B------:R-:W-:Y:S02]  /*2aec0*/  IMAD.MOV.U32 R64, RZ, RZ, R67 ;  /* 0x000000ffff407224 */ /* 0x000fe400078e0043 */
[C---:B------:R-:W-:Y:S02]  /*2aed0*/  IMAD R91, R18.reuse, R11, R66 ;  /* 0x0000000b125b7224 */ /* 0x040fe400078e0242 */
[----:B------:R-:W-:-:S04]  /*2aee0*/  IMAD.WIDE.U32 R70, R18, R12, RZ ;  /* 0x0000000c12467225 */ /* 0x000fc800078e00ff */
[----:B------:R-:W-:Y:S02]  /*2aef0*/  IMAD.X R67, RZ, RZ, RZ, P4 ;  /* 0x000000ffff437224 */ /* 0x000fe400020e06ff */
[----:B------:R-:W-:Y:S02]  /*2af00*/  IMAD.MOV.U32 R66, RZ, RZ, R89 ;  /* 0x000000ffff427224 */ /* 0x000fe400078e0059 */
[----:B------:R-:W-:-:S04]  /*2af10*/  IMAD.WIDE.U32 R68, R18, R17, RZ ;  /* 0x0000001112447225 */ /* 0x000fc800078e00ff */
[----:B------:R-:W-:Y:S01]  /*2af20*/  IMAD.IADD R91, R71, 0x1, R91 ;  /* 0x00000001475b7824 */ /* 0x000fe200078e025b */
[----:B------:R-:W-:Y:S01]  /*2af30*/  SEL R71, RZ, 0x1, P0 ;  /* 0x00000001ff477807 */ /* 0x000fe20000000000 */
[----:B------:R-:W-:-:S03]  /*2af40*/  IMAD.WIDE.U32.X R66, R11, R11, R66, P5 ;  /* 0x0000000b0b427225 */ /* 0x000fc600028e0442 */
[C---:B------:R-:W-:Y:S01]  /*2af50*/  SHF.L.U64.HI R79, R70.reuse, 0x1, R91 ;  /* 0x00000001464f7819 */ /* 0x040fe2000001025b */
[----:B------:R-:W-:Y:S02]  /*2af60*/  IMAD.SHL.U32 R68, R70, 0x2, RZ ;  /* 0x0000000246447824 */ /* 0x000fe400078e00ff */
[----:B------:R-:W-:-:S03]  /*2af70*/  IMAD.WIDE.U32.X R64, R13, R11, R64, P1 ;  /* 0x0000000b0d407225 */ /* 0x000fc600008e0440 */
[----:B------:R-:W-:Y:S01]  /*2af80*/  IADD3 R81, P0, PT, R68, R66, RZ ;  /* 0x0000004244517210 */ /* 0x000fe20007f1e0ff */
[----:B------:R-:W-:Y:S01]  /*2af90*/  IMAD.WIDE.U32 R84, R15, R17, RZ ;  /* 0x000000110f547225 */ /* 0x000fe200078e00ff */
[----:B------:R-:W-:Y:S02]  /*2afa0*/  IADD3 R70, P1, PT, R71, R64, RZ ;  /* 0x0000004047467210 */ /* 0x000fe40007f3e0ff */
[----:B------:R-:W-:Y:S01]  /*2afb0*/  SHF.L.W.U32.HI R66, R91, 0x1, R78 ;  /* 0x000000015b427819 */ /* 0x000fe20000010e4e */
[----:B------:R-:W-:-:S04]  /*2afc0*/  IMAD.WIDE.U32 R72, R15, R16, RZ ;  /* 0x000000100f487225 */ /* 0x000fc800078e00ff */
[----:B------:R-:W-:Y:S01]  /*2afd0*/  IMAD.X R80, R79, 0x1, R67, P0 ;  /* 0x000000014f507824 */ /* 0x000fe200000e0643 */
[----:B------:R-:W-:Y:S01]  /*2afe0*/  ISETP.GE.U32.AND P0, PT, R81, R68, PT ;  /* 0x000000445100720c */ /* 0x000fe20003f06070 */
[----:B------:R-:W-:Y:S01]  /*2aff0*/  IMAD.WIDE.U32 R76, R15, R18, RZ ;  /* 0x000000120f4c7225 */ /* 0x000fe200078e00ff */
[----:B------:R-:W-:Y:S02]  /*2b000*/  SHF.L.W.U32.HI R67, R78, 0x1, R87 ;  /* 0x000000014e437819 */ /* 0x000fe40000010e57 */
[----:B------:R-:W-:Y:S01]  /*2b010*/  ISETP.GE.U32.AND.EX P0, PT, R80, R79, PT, P0 ;  /* 0x0000004f5000720c */ /* 0x000fe20003f06100 */
[----:B------:R-:W-:Y:S02]  /*2b020*/  IMAD.X R71, RZ, RZ, R65, P1 ;  /* 0x000000ffff477224 */ /* 0x000fe400008e0641 */
[----:B------:R-:W-:Y:S01]  /*2b030*/  IMAD.WIDE.U32 R84, P4, R18, R14, R84 ;  /* 0x0000000e12547225 */ /* 0x000fe20007880054 */
[----:B------:R-:W-:-:S03]  /*2b040*/  SEL R91, RZ, 0x1, P0 ;  /* 0x00000001ff5b7807 */ /* 0x000fc60000000000 */
[----:B------:R-:W-:Y:S01]  /*2b050*/  IMAD.WIDE.U32 R64, R18, R16, RZ ;  /* 0x0000001012407225 */ /* 0x000fe200078e00ff */
[----:B------:R-:W-:-:S03]  /*2b060*/  IADD3 RZ, P5, PT, R69, R84, RZ ;  /* 0x0000005445ff7210 */ /* 0x000fc60007fbe0ff */
        /* <DEDUP_REMOVED lines=8> */
[----:B------:R-:W-:Y:S01]  /*2b0f0*/  IADD3 R79, P6, PT, R91, R64, RZ ;  /* 0x000000405b4f7210 */ /* 0x000fe20007fde0ff */
[----:B------:R-:W-:Y:S02]  /*2b100*/  IMAD.IADD R109, R76, 0x1, R65 ;  /* 0x000000014c6d7824 */ /* 0x000fe400078e0241 */
[----:B------:R-:W-:Y:S02]  /*2b110*/  IMAD R72, R14, R18, RZ ;  /* 0x000000120e487224 */ /* 0x000fe400078e02ff */
[----:B------:R-:W-:Y:S02]  /*2b120*/  IMAD.MOV.U32 R68, RZ, RZ, R77 ;  /* 0x000000ffff447224 */ /* 0x000fe400078e004d */
[----:B------:R-:W-:Y:S01]  /*2b130*/  IMAD.X R65, RZ, RZ, RZ, P1 ;  /* 0x000000ffff417224 */ /* 0x000fe200008e06ff */
[----:B------:R-:W-:Y:S01]  /*2b140*/  ISETP.GE.U32.AND P1, PT, R79, R64, PT ;  /* 0x000000404f00720c */ /* 0x000fe20003f26070 */
[----:B------:R-:W-:Y:S01]  /*2b150*/  IMAD.X R78, RZ, RZ, R109, P6 ;  /* 0x000000ffff4e7224 */ /* 0x000fe200030e066d */
[----:B------:R-:W-:Y:S01]  /*2b160*/  ISETP.LT.U32.AND P6, PT, R64, R66, PT ;  /* 0x000000424000720c */ /* 0x000fe20003fc1070 */
[----:B------:R-:W-:-:S02]  /*2b170*/  IMAD R111, R15, R17, R72 ;  /* 0x000000110f6f7224 */ /* 0x000fc400078e0248 */
[----:B------:R-:W-:Y:S01]  /*2b180*/  IMAD.WIDE.U32 R76, R18, R17, R74 ;  /* 0x00000011124c7225 */ /* 0x000fe200078e004a */
[----:B------:R-:W-:-:S03]  /*2b190*/  ISETP.GE.U32.AND.EX P1, PT, R78, R109, PT, P1 ;  /* 0x0000006d4e00720c */ /* 0x000fc60003f26110 */
[----:B------:R-:W-:Y:S01]  /*2b1a0*/  IMAD.WIDE.U32.X R68, R15, R15, R68, P0 ;  /* 0x0000000f0f447225 */ /* 0x000fe200000e0444 */
[----:B------:R-:W-:Y:S02]  /*2b1b0*/  ISETP.GE.U32.AND P0, PT, R76, R74, PT ;  /* 0x0000004a4c00720c */ /* 0x000fe40003f06070 */
[----:B------:R-:W-:Y:S01]  /*2b1c0*/  ISETP.LT.U32.OR.EX P1, PT, R109, R67, !P1, P6 ;  /* 0x000000436d00720c */ /* 0x000fe20004f21560 */
[----:B------:R-:W-:Y:S01]  /*2b1d0*/  IMAD.IADD R91, R77, 0x1, R111 ;  /* 0x000000014d5b7824 */ /* 0x000fe200078e026f */
[----:B------:R-:W-:Y:S01]  /*2b1e0*/  SHF.L.W.U32.HI R87, R87, 0x1, R76 ;  /* 0x0000000157577819 */ /* 0x000fe20000010e4c */
[----:B------:R-:W-:Y:S01]  /*2b1f0*/  IMAD R72, R13, R18, RZ ;  /* 0x000000120d487224 */ /* 0x000fe200078e02ff */
[----:B------:R-:W-:Y:S01]  /*2b200*/  SEL R77, RZ, 0x1, !P1 ;  /* 0x00000001ff4d7807 */ /* 0x000fe20004800000 */
[----:B------:R-:W-:Y:S01]  /*2b210*/  IMAD.MOV.U32 R82, RZ, RZ, R85 ;  /* 0x000000ffff527224 */ /* 0x000fe200078e0055 */
[----:B------:R-:W-:Y:S01]  /*2b220*/  ISETP.GE.U32.AND.EX P6, PT, R91, R75, PT, P0 ;  /* 0x0000004b5b00720c */ /* 0x000fe20003fc6100 */
[----:B------:R-:W-:Y:S01]  /*2b230*/  IMAD.WIDE.U32 R66, R18, R16, R70 ;  /* 0x0000001012427225 */ /* 0x000fe200078e0046 */
[----:B------:R-:W-:-:S02]  /*2b240*/  SHF.L.W.U32.HI R75, R76, 0x1, R91 ;  /* 0x000000014c4b7819 */ /* 0x000fc40000010e5b */
[----:B------:R-:W-:Y:S01]  /*2b250*/  IADD3 R74, P1, PT, R87, R68, RZ ;  /* 0x00000044574a7210 */ /* 0x000fe20007f3e0ff */
[C---:B------:R-:W-:Y:S01]  /*2b260*/  IMAD R109, R15.reuse, R16, R72 ;  /* 0x000000100f6d7224 */ /* 0x040fe200078e0248 */
[----:B------:R-:W-:Y:S01]  /*2b270*/  ISETP.GE.U32.AND P0, PT, R66, R70, PT ;  /* 0x000000464200720c */ /* 0x000fe20003f06070 */
[----:B------:R-:W-:Y:S01]  /*2b280*/  IMAD.MOV.U32 R64, RZ, RZ, R73 ;  /* 0x000000ffff407224 */ /* 0x000fe200078e0049 */
[----:B------:R-:W-:Y:S01]  /*2b290*/  SEL R73, RZ, 0x1, P6 ;  /* 0x00000001ff497807 */ /* 0x000fe20003000000 */
[----:B------:R-:W-:-:S04]  /*2b2a0*/  IMAD.WIDE.U32.X R82, R15, R14, R82, P5 ;  /* 0x0000000e0f527225 */ /* 0x000fc800028e0452 */
[----:B------:R-:W-:Y:S01]  /*2b2b0*/  IMAD.IADD R109, R67, 0x1, R109 ;  /* 0x00000001436d7824 */ /* 0x000fe200078e026d */
[----:B------:R-:W-:Y:S01]  /*2b2c0*/  IADD3 R82, P5, P6, R66, R82, R73 ;  /* 0x0000005242527210 */ /* 0x000fe20007ebe049 */
[----:B------:R-:W-:-:S03]  /*2b2d0*/  IMAD.WIDE.U32 R72, R14, R16, RZ ;  /* 0x000000100e487225 */ /* 0x000fc600078e00ff */
[----:B------:R-:W-:Y:S01]  /*2b2e0*/  IADD3.X R85, PT, PT, R109, R83, RZ, P5, P6 ;  /* 0x000000536d557210 */ /* 0x000fe20002fec4ff */
[----:B------:R-:W-:Y:S01]  /*2b2f0*/  IMAD.X R67, R75, 0x1, R69, P1 ;  /* 0x000000014b437824 */ /* 0x000fe200008e0645 */
[----:B------:R-:W-:Y:S01]  /*2b300*/  ISETP.GE.U32.AND.EX P1, PT, R109, R71, PT, P0 ;  /* 0x000000476d00720c */ /* 0x000fe20003f26100 */
[----:B------:R-:W-:Y:S01]  /*2b310*/  IMAD.WIDE.U32 R70, P6, R17, R13, R72 ;  /* 0x0000000d11467225 */ /* 0x000fe200078c0048 */
[----:B------:R-:W-:-:S03]  /*2b320*/  IADD3 R77, P0, PT, R74, R77, RZ ;  /* 0x0000004d4a4d7210 */ /* 0x000fc60007f1e0ff */
[----:B------:R-:W-:Y:S01]  /*2b330*/  IMAD.WIDE.U32.X R72, R15, R13, R64, P4 ;  /* 0x0000000d0f487225 */ /* 0x000fe200020e0440 */
[----:B------:R-:W-:Y:S02]  /*2b340*/  ISETP.GE.U32.AND P4, PT, R77, R74, PT ;  /* 0x0000004a4d00720c */ /* 0x000fe40003f86070 */
[----:B------:R-:W-:Y:S01]  /*2b350*/  SHF.L.W.U32.HI R64, R91, 0x1, R82 ;  /* 0x000000015b407819 */ /* 0x000fe20000010e52 */
[----:B------:R-:W-:Y:S01]  /*2b360*/  IMAD.X R76, RZ, RZ, R67, P0 ;  /* 0x000000ffff4c7224 */ /* 0x000fe200000e0643 */
[----:B------:R-:W-:Y:S01]  /*2b370*/  ISETP.GE.U32.AND P0, PT, R82, R66, PT ;  /* 0x000000425200720c */ /* 0x000fe20003f06070 */
[----:B------:R-:W-:Y:S01]  /*2b380*/  IMAD.WIDE.U32 R68, R17, R16, RZ ;  /* 0x0000001011447225 */ /* 0x000fe200078e00ff */
[----:B------:R-:W-:Y:S02]  /*2b390*/  SEL R66, RZ, 0x1, P1 ;  /* 0x00000001ff427807 */ /* 0x000fe40000800000 */
[----:B------:R-:W-:Y:S01]  /*2b3a0*/  ISETP.LT.U32.AND P1, PT, R74, R87, PT ;  /* 0x000000574a00720c */ /* 0x000fe20003f21070 */
[----:B------:R-:W-:Y:S01]  /*2b3b0*/  IMAD.MOV.U32 R74, RZ, RZ, R71 ;  /* 0x000000ffff4a7224 */ /* 0x000fe200078e0047 */
[----:B------:R-:W-:-:S02]  /*2b3c0*/  ISETP.GE.U32.AND.EX P4, PT, R76, R67, PT, P4 ;  /* 0x000000434c00720c */ /* 0x000fc40003f86140 */
[----:B------:R-:W-:Y:S02]  /*2b3d0*/  ISETP.GE.U32.AND.EX P0, PT, R85, R109, PT, P0 ;  /* 0x0000006d5500720c */ /* 0x000fe40003f06100 */
[----:B------:R-:W-:Y:S01]  /*2b3e0*/  IADD3 RZ, P5, PT, R69, R70, RZ ;  /* 0x0000004645ff7210 */ /* 0x000fe20007fbe0ff */
[----:B------:R-:W-:Y:S01]  /*2b3f0*/  IMAD.WIDE.U32 R68, R14, R17, RZ ;  /* 0x000000110e447225 */ /* 0x000fe200078e00ff */
[----:B------:R-:W-:Y:S02]  /*2b400*/  ISETP.LT.U32.OR.EX P1, PT, R67, R75, !P4, P1 ;  /* 0x0000004b4300720c */ /* 0x000fe40006721510 */
[----:B------:R-:W-:Y:S01]  /*2b410*/  SHF.L.W.U32.HI R65, R82, 0x1, R85 ;  /* 0x0000000152417819 */ /* 0x000fe20000010e55 */
[----:B------:R-:W-:Y:S01]  /*2b420*/  IMAD.X R75, RZ, RZ, RZ, P6 ;  /* 0x000000ffff4b7224 */ /* 0x000fe200030e06ff */
[----:B------:R-:W-:Y:S01]  /*2b430*/  SEL R67, RZ, 0x1, P0 ;  /* 0x00000001ff437807 */ /* 0x000fe20000000000 */
[----:B------:R-:W-:Y:S01]  /*2b440*/  IMAD.WIDE.U32 R82, R17, R17, RZ ;  /* 0x0000001111527225 */ /* 0x000fe200078e00ff */
[----:B------:R-:W-:-:S02]  /*2b450*/  SEL R87, RZ, 0x1, !P1 ;  /* 0x00000001ff577807 */ /* 0x000fc40004800000 */
[----:B------:R-:W-:Y:S01]  /*2b460*/  IADD3 R70, P4, P6, R67, R72, R66 ;  /* 0x0000004843467210 */ /* 0x000fe20007e9e042 */
[----:B------:R-:W-:-:S03]  /*2b470*/  IMAD.WIDE.U32 R68, P0, R17, R14, R68 ;  /* 0x0000000e11447225 */ /* 0x000fc60007800044 */
        /* <DEDUP_REMOVED lines=10> */
[----:B------:R-:W-:Y:S01]  /*2b520*/  IMAD R83, R14, R16, R83 ;  /* 0x000000100e537224 */ /* 0x000fe200078e0253 */
[----:B------:R-:W-:Y:S01]  /*2b530*/  SHF.L.W.U32.HI R85, R85, 0x1, R72 ;  /* 0x0000000155557819 */ /* 0x000fe20000010e48 */
[----:B------:R-:W-:Y:S01]  /*2b540*/  IMAD.X R67, RZ, RZ, RZ, P0 ;  /* 0x000000ffff437224 */ /* 0x000fe200000e06ff */
[----:B------:R-:W-:Y:S01]  /*2b550*/  ISETP.GE.U32.AND.EX P6, PT, R113, R68, PT, P6 ;  /* 0x000000447100720c */ /* 0x000fe20003fc6160 */
[----:B------:R-:W-:Y:S01]  /*2b560*/  IMAD.MOV.U32 R66, RZ, RZ, R69 ;  /* 0x000000ffff427224 */ /* 0x000fe200078e0045 */
[----:B------:R-:W-:Y:S01]  /*2b570*/  ISETP.GE.U32.AND P0, PT, R72, R70, PT ;  /* 0x000000464800720c */ /* 0x000fe20003f06070 */
[----:B------:R-:W-:Y:S01]  /*2b580*/  IMAD.IADD R69, R73, 0x1, R83 ;  /* 0x0000000149457824 */ /* 0x000fe200078e0253 */
[----:B------:R-:W-:Y:S01]  /*2b590*/  ISETP.LT.U32.OR.EX P4, PT, R68, R65, !P6, P4 ;  /* 0x000000414400720c */ /* 0x000fe20007781540 */
[----:B------:R-:W-:-:S03]  /*2b5a0*/  IMAD.WIDE.U32.X R66, R14, R14, R66, P1 ;  /* 0x0000000e0e427225 */ /* 0x000fc600008e0442 */
[----:B------:R-:W-:Y:S01]  /*2b5b0*/  ISETP.GE.U32.AND.EX P0, PT, R69, R71, PT, P0 ;  /* 0x000000474500720c */ /* 0x000fe20003f06100 */
[----:B------:R-:W-:Y:S01]  /*2b5c0*/  IMAD.WIDE.U32.X R74, R14, R13, R74, P5 ;  /* 0x0000000d0e4a7225 */ /* 0x000fe200028e044a */
[----:B------:R-:W-:Y:S02]  /*2b5d0*/  SHF.L.W.U32.HI R73, R72, 0x1, R69 ;  /* 0x0000000148497819 */ /* 0x000fe40000010e45 */
[----:B------:R-:W-:Y:S01]  /*2b5e0*/  SEL R111, RZ, 0x1, !P4 ;  /* 0x00000001ff6f7807 */ /* 0x000fe20006000000 */
[----:B------:R-:W-:Y:S01]  /*2b5f0*/  IMAD.WIDE.U32 R70, R87, 0x3d1, RZ ;  /* 0x000003d157467825 */ /* 0x000fe200078e00ff */
        /* <DEDUP_REMOVED lines=21> */
[----:B------:R-:W-:-:S04]  /*2b750*/  IMAD.WIDE.U32 R68, P5, RZ, R87, R68 ;  /* 0x00000057ff447225 */ /* 0x000fc800078a0044 */
[----:B------:R-:W-:Y:S01]  /*2b760*/  IMAD.X R85, RZ, RZ, R72, P0 ;  /* 0x000000ffff557224 */ /* 0x000fe200000e0648 */
[----:B------:R-:W-:Y:S01]  /*2b770*/  ISETP.LT.U32.AND P0, PT, R66, R64, PT ;  /* 0x000000404200720c */ /* 0x000fe20003f01070 */
[----:B------:R-:W-:-:S03]  /*2b780*/  IMAD.WIDE.U32 R66, R16, R16, RZ ;  /* 0x0000001010427225 */ /* 0x000fc600078e00ff */
[----:B------:R-:W-:Y:S01]  /*2b790*/  ISETP.GE.U32.AND.EX P6, PT, R85, R72, PT, P6 ;  /* 0x000000485500720c */ /* 0x000fe20003fc6160 */
[----:B------:R-:W-:Y:S01]  /*2b7a0*/  IMAD.MOV.U32 R66, RZ, RZ, R69 ;  /* 0x000000ffff427224 */ /* 0x000fe200078e0045 */
[----:B------:R-:W-:Y:S01]  /*2b7b0*/  IADD3 RZ, P1, PT, R67, R74, RZ ;  /* 0x0000004a43ff7210 */ /* 0x000fe20007f3e0ff */
[----:B------:R-:W-:Y:S01]  /*2b7c0*/  IMAD.X R67, RZ, RZ, RZ, P5 ;  /* 0x000000ffff437224 */ /* 0x000fe200028e06ff */
[----:B------:R-:W-:Y:S01]  /*2b7d0*/  ISETP.LT.U32.OR.EX P0, PT, R72, R65, !P6, P0 ;  /* 0x000000414800720c */ /* 0x000fe20007701500 */
[----:B------:R-:W-:Y:S01]  /*2b7e0*/  IMAD.WIDE.U32 R64, R91, 0x3d1, RZ ;  /* 0x000003d15b407825 */ /* 0x000fe200078e00ff */
[----:B------:R-:W-:Y:S02]  /*2b7f0*/  IADD3 R74, P5, PT, R71, R68, RZ ;  /* 0x00000044474a7210 */ /* 0x000fe40007fbe0ff */
[-C--:B------:R-:W-:Y:S01]  /*2b800*/  IADD3 R83, P6, PT, RZ, R70.reuse, RZ ;  /* 0x00000046ff537210 */ /* 0x080fe20007fde0ff */
[----:B------:R-:W-:Y:S01]  /*2b810*/  IMAD.X R73, RZ, RZ, RZ, P4 ;  /* 0x000000ffff497224 */ /* 0x000fe200020e06ff */
[----:B------:R-:W-:Y:S01]  /*2b820*/  SEL R115, RZ, 0x1, !P0 ;  /* 0x00000001ff737807 */ /* 0x000fe20004000000 */
[----:B------:R-:W-:Y:S01]  /*2b830*/  IMAD.WIDE.U32.X R68, RZ, R113, R66, P5 ;  /* 0x00000071ff447225 */ /* 0x000fe200028e0442 */
[----:B------:R-:W-:-:S03]  /*2b840*/  ISETP.GE.U32.AND P4, PT, R83, R70, PT ;  /* 0x000000465300720c */ /* 0x000fc60003f86070 */
[----:B------:R-:W-:Y:S02]  /*2b850*/  IMAD.X R87, R74, 0x1, R87, P6 ;  /* 0x000000014a577824 */ /* 0x000fe400030e0657 */
[----:B------:R-:W-:-:S03]  /*2b860*/  IMAD.WIDE.U32 R66, R111, 0x3d1, RZ ;  /* 0x000003d16f427825 */ /* 0x000fc600078e00ff */
[----:B------:R-:W-:Y:S01]  /*2b870*/  ISETP.GE.U32.AND.EX P4, PT, R87, R74, PT, P4 ;  /* 0x0000004a5700720c */ /* 0x000fe20003f86140 */
[----:B------:R-:W-:Y:S02]  /*2b880*/  IMAD.MOV.U32 R72, RZ, RZ, R75 ;  /* 0x000000ffff487224 */ /* 0x000fe400078e004b */
[----:B------:R-:W-:Y:S01]  /*2b890*/  IMAD.WIDE.U32 R64, P5, RZ, R111, R64 ;  /* 0x0000006fff407225 */ /* 0x000fe200078a0040 */
[----:B------:R-:W-:-:S03]  /*2b8a0*/  SEL R74, RZ, 0x1, P4 ;  /* 0x00000001ff4a7807 */ /* 0x000fc60002000000 */
[----:B------:R-:W-:Y:S01]  /*2b8b0*/  IMAD.WIDE.U32.X R72, R13, R13, R72, P1 ;  /* 0x0000000d0d487225 */ /* 0x000fe200008e0448 */
[----:B------:R-:W-:Y:S02]  /*2b8c0*/  IADD3 R68, P1, PT, R68, R66, RZ ;  /* 0x0000004244447210 */ /* 0x000fe40007f3e0ff */
[----:B------:R-:W-:Y:S01]  /*2b8d0*/  IADD3 R67, P6, PT, R67, R64, RZ ;  /* 0x0000004043437210 */ /* 0x000fe20007fde0ff */
[----:B------:R-:W-:Y:S01]  /*2b8e0*/  IMAD.X R71, RZ, RZ, RZ, P5 ;  /* 0x000000ffff477224 */ /* 0x000fe200028e06ff */
[C---:B------:R-:W-:Y:S01]  /*2b8f0*/  IADD3 R113, P5, PT, R68.reuse, R113, RZ ;  /* 0x0000007144717210 */ /* 0x040fe20007fbe0ff */
[----:B------:R-:W-:Y:S01]  /*2b900*/  IMAD.MOV.U32 R70, RZ, RZ, R65 ;  /* 0x000000ffff467224 */ /* 0x000fe200078e0041 */
[----:B------:R-:W-:Y:S01]  /*2b910*/  ISETP.GE.U32.AND P4, PT, R68, R66, PT ;  /* 0x000000424400720c */ /* 0x000fe20003f86070 */
[----:B------:R-:W-:Y:S01]  /*2b920*/  IMAD.X R84, R67, 0x1, R69, P1 ;  /* 0x0000000143547824 */ /* 0x000fe200008e0645 */
[C---:B------:R-:W-:Y:S01]  /*2b930*/  ISETP.LT.U32.AND P0, PT, R113.reuse, R68, PT ;  /* 0x000000447100720c */ /* 0x040fe20003f01070 */
[----:B------:R-:W-:Y:S01]  /*2b940*/  IMAD.WIDE.U32.X R70, RZ, R91, R70, P6 ;  /* 0x0000005bff467225 */ /* 0x000fe200030e0446 */
[----:B------:R-:W-:-:S02]  /*2b950*/  IADD3 R74, P6, PT, R113, R74, RZ ;  /* 0x0000004a714a7210 */ /* 0x000fc40007fde0ff */
[C---:B------:R-:W-:Y:S01]  /*2b960*/  ISETP.GE.U32.AND.EX P4, PT, R84.reuse, R67, PT, P4 ;  /* 0x000000435400720c */ /* 0x040fe20003f86140 */
[----:B------:R-:W-:Y:S01]  /*2b970*/  IMAD.X R68, R84, 0x1, R111, P5 ;  /* 0x0000000154447824 */ /* 0x000fe200028e066f */
[----:B------:R-:W-:Y:S01]  /*2b980*/  ISETP.GE.U32.AND P1, PT, R74, R113, PT ;  /* 0x000000714a00720c */ /* 0x000fe20003f26070 */
[----:B------:R-:W-:Y:S01]  /*2b990*/  IMAD.WIDE.U32 R64, R85, 0x3d1, RZ ;  /* 0x000003d155407825 */ /* 0x000fe200078e00ff */
[----:B------:R-:W-:Y:S02]  /*2b9a0*/  SHF.R.U32.HI R113, RZ, 0x1f, R82 ;  /* 0x0000001fff717819 */ /* 0x000fe40000011652 */
        /* <DEDUP_REMOVED lines=18> */
[C---:B------:R-:W-:Y:S01]  /*2bad0*/  ISETP.LT.U32.AND P4, PT, R91.reuse, R72, PT ;  /* 0x000000485b00720c */ /* 0x040fe20003f81070 */
[C---:B------:R-:W-:Y:S01]  /*2bae0*/  IMAD.X R72, R82.reuse, 0x1, R109, P1 ;  /* 0x0000000152487824 */ /* 0x040fe200008e066d */
[----:B------:R-:W-:Y:S02]  /*2baf0*/  IADD3 R70, P5, PT, R91, R70, RZ ;  /* 0x000000465b467210 */ /* 0x000fe40007fbe0ff */
        /* <DEDUP_REMOVED lines=86> */
.L_x_813:
[----:B------:R-:W-:Y:S01]  /*2c060*/  IMAD.MOV.U32 R86, RZ, RZ, R83 ;  /* 0x000000ffff567224 */ /* 0x000fe200078e0053 */
[----:B------:R-:W-:Y:S01]  /*2c070*/  IADD3 R81, P1, PT, R74, R81, RZ ;  /* 0x000000514a517210 */ /* 0x000fe20007f3e0ff */
[----:B------:R-:W-:Y:S02]  /*2c080*/  IMAD.MOV.U32 R66, RZ, RZ, RZ ;  /* 0x000000ffff427224 */ /* 0x000fe400078e00ff */
        /* <DEDUP_REMOVED lines=54> */
.L_x_814:
        /* <DEDUP_REMOVED lines=62> */
.L_x_816:
        /* <DEDUP_REMOVED lines=57> */
.L_x_817:
        /* <DEDUP_REMOVED lines=27> */
.L_x_815:
        /* <DEDUP_REMOVED lines=28> */
[C---:B------:R-:W-:Y:S02]  /*2ced0*/  IMAD R79, R102.reuse, R105, R66 ;  /* 0x00000069664f7224 */ /* 0x040fe400078e0242 */
[----:B------:R-:W-:-:S04]  /*2cee0*/  IMAD.WIDE.U32.X R72, R102, R106, R72, P5 ;  /* 0x0000006a66487225 */ /* 0x000fc800028e0448 */
[----:B------:R-:W-:Y:S02]  /*2cef0*/  IMAD R70, R97, R107, RZ ;  /* 0x0000006b61467224 */ /* 0x000fe400078e02ff */
[----:B------:R-:W-:Y:S01]  /*2cf00*/  IMAD.X R71, RZ, RZ, RZ, P4 ;  /* 0x000000ffff477224 */ /* 0x000fe200020e06ff */
[----:B------:R-:W-:Y:S01]  /*2cf10*/  IADD3 R66, P4, P5, R74, R72, R77 ;  /* 0x000000484a427210 */ /* 0x000fe20007d9e04d */
[----:B------:R-:W-:Y:S02]  /*2cf20*/  IMAD.IADD R75, R75, 0x1, R79 ;  /* 0x000000014b4b7824 */ /* 0x000fe400078e024f */
[----:B------:R-:W-:-:S04]  /*2cf30*/  IMAD.WIDE.U32 R64, R107, R99, R68 ;  /* 0x000000636b407225 */ /* 0x000fc800078e0044 */
[----:B------:R-:W-:Y:S01]  /*2cf40*/  IMAD R89, R94, R99, R70 ;  /* 0x000000635e597224 */ /* 0x000fe200078e0246 */
[----:B------:R-:W-:Y:S01]  /*2cf50*/  ISETP.GE.U32.AND P0, PT, R64, R68, PT ;  /* 0x000000444000720c */ /* 0x000fe20003f06070 */
[----:B------:R-:W-:Y:S01]  /*2cf60*/  IMAD.MOV.U32 R70, RZ, RZ, R67 ;  /* 0x000000ffff467224 */ /* 0x000fe200078e0043 */
[----:B------:R-:W-:Y:S01]  /*2cf70*/  IADD3.X R67, PT, PT, R75, R73, RZ, P4, P5 ;  /* 0x000000494b437210 */ /* 0x000fe200027ea4ff */
[----:B------:R-:W-:Y:S02]  /*2cf80*/  IMAD.IADD R89, R65, 0x1, R89 ;  /* 0x0000000141597824 */ /* 0x000fe400078e0259 */
[----:B------:R-:W-:-:S03]  /*2cf90*/  IMAD.WIDE.U32 R72, R94, R103, RZ ;  /* 0x000000675e487225 */ /* 0x000fc600078e00ff */
[----:B------:R-:W-:Y:S01]  /*2cfa0*/  ISETP.GE.U32.AND.EX P0, PT, R89, R69, PT, P0 ;  /* 0x000000455900720c */ /* 0x000fe20003f06100 */
[----:B------:R-:W-:-:S03]  /*2cfb0*/  IMAD.WIDE.U32 R78, R102, R105, RZ ;  /* 0x00000069664e7225 */ /* 0x000fc600078e00ff */
[----:B------:R-:W-:Y:S01]  /*2cfc0*/  SEL R91, RZ, 0x1, P0 ;  /* 0x00000001ff5b7807 */ /* 0x000fe20000000000 */
[----:B------:R-:W-:Y:S02]  /*2cfd0*/  IMAD R68, R106, R107, RZ ;  /* 0x0000006b6a447224 */ /* 0x000fe400078e02ff */
[----:B------:R-:W-:-:S04]  /*2cfe0*/  IMAD.WIDE.U32 R76, R107, R103, RZ ;  /* 0x000000676b4c7225 */ /* 0x000fc800078e00ff */
[----:B------:R-:W-:-:S04]  /*2cff0*/  IMAD.WIDE.U32 R72, P6, R107, R106, R72 ;  /* 0x0000006a6b487225 */ /* 0x000fc800078c0048 */
[----:B------:R-:W-:Y:S01]  /*2d000*/  IMAD R111, R94, R103, R68 ;  /* 0x000000675e6f7224 */ /* 0x000fe200078e0244 */
[----:B------:R-:W-:Y:S01]  /*2d010*/  IADD3 RZ, P5, PT, R77, R72, RZ ;  /* 0x000000484dff7210 */ /* 0x000fe20007fbe0ff */
[----:B------:R-:W-:-:S04]  /*2d020*/  IMAD.WIDE.U32 R78, P4, R100, R104, R78 ;  /* 0x00000068644e7225 */ /* 0x000fc8000788004e */
[----:B------:R-:W-:-:S04]  /*2d030*/  IMAD.WIDE.U32 R68, R107, R103, R66 ;  /* 0x000000676b447225 */ /* 0x000fc800078e0042 */
[----:B------:R-:W-:-:S04]  /*2d040*/  IMAD.WIDE.U32.X R70, R94, R97, R70, P1 ;  /* 0x000000615e467225 */ /* 0x000fc800008e0446 */
[----:B------:R-:W-:Y:S01]  /*2d050*/  IMAD.X R109, RZ, RZ, RZ, P4 ;  /* 0x000000ffff6d7224 */ /* 0x000fe200020e06ff */
[----:B------:R-:W-:Y:S01]  /*2d060*/  IADD3 R70, P1, P4, R68, R70, R91 ;  /* 0x0000004644467210 */ /* 0x000fe20007c3e05b */
[----:B------:R-:W-:Y:S02]  /*2d070*/  IMAD.IADD R77, R69, 0x1, R111 ;  /* 0x00000001454d7824 */ /* 0x000fe400078e026f */
[----:B------:R-:W-:-:S03]  /*2d080*/  IMAD.WIDE.U32 R80, R100, R105, RZ ;  /* 0x0000006964507225 */ /* 0x000fc600078e00ff */
[----:B------:R-:W-:Y:S01]  /*2d090*/  IADD3.X R71, PT, PT, R77, R71, RZ, P1, P4 ;  /* 0x000000474d477210 */ /* 0x000fe20000fe84ff */
[----:B------:R-:W-:Y:S01]  /*2d0a0*/  IMAD.X R69, RZ, RZ, RZ, P6 ;  /* 0x000000ffff457224 */ /* 0x000fe200030e06ff */
[----:B------:R-:W-:Y:S01]  /*2d0b0*/  ISETP.GE.U32.AND P6, PT, R66, R74, PT ;  /* 0x0000004a4200720c */ /* 0x000fe20003fc6070 */
[----:B------:R-:W-:Y:S01]  /*2d0c0*/  IMAD.MOV.U32 R108, RZ, RZ, R79 ;  /* 0x000000ffff6c7224 */ /* 0x000fe200078e004f */
[----:B------:R-:W-:Y:S01]  /*2d0d0*/  ISETP.GE.U32.AND P1, PT, R68, R66, PT ;  /* 0x000000424400720c */ /* 0x000fe20003f26070 */
[----:B------:R-:W-:Y:S01]  /*2d0e0*/  IMAD R72, R93, R100, RZ ;  /* 0x000000645d487224 */ /* 0x000fe200078e02ff */
[----:B------:R-:W-:Y:S01]  /*2d0f0*/  IADD3 RZ, P0, PT, R81, R78, RZ ;  /* 0x0000004e51ff7210 */ /* 0x000fe20007f1e0ff */
[----:B------:R-:W-:Y:S01]  /*2d100*/  IMAD.WIDE.U32 R80, R102, R101, RZ ;  /* 0x0000006566507225 */ /* 0x000fe200078e00ff */
[----:B------:R-:W-:Y:S02]  /*2d110*/  ISETP.GE.U32.AND.EX P6, PT, R67, R75, PT, P6 ;  /* 0x0000004b4300720c */ /* 0x000fe40003fc6160 */
[----:B------:R-:W-:Y:S01]  /*2d120*/  ISETP.GE.U32.AND P4, PT, R70, R68, PT ;  /* 0x000000444600720c */ /* 0x000fe20003f86070 */
[----:B------:R-:W-:Y:S01]  /*2d130*/  IMAD.MOV.U32 R68, RZ, RZ, R73 ;  /* 0x000000ffff447224 */ /* 0x000fe200078e0049 */
[----:B------:R-:W-:Y:S01]  /*2d140*/  ISETP.GE.U32.AND.EX P1, PT, R77, R67, PT, P1 ;  /* 0x000000434d00720c */ /* 0x000fe20003f26110 */
[----:B------:R-:W-:Y:S01]  /*2d150*/  IMAD.WIDE.U32 R66, R96, R99, RZ ;  /* 0x0000006360427225 */ /* 0x000fe200078e00ff */
[----:B------:R-:W-:-:S02]  /*2d160*/  SEL R113, RZ, 0x1, P6 ;  /* 0x00000001ff717807 */ /* 0x000fc40003000000 */
[----:B------:R-:W-:Y:S01]  /*2d170*/  ISETP.GE.U32.AND.EX P4, PT, R71, R77, PT, P4 ;  /* 0x0000004d4700720c */ /* 0x000fe20003f86140 */
[----:B------:R-:W-:-:S03]  /*2d180*/  IMAD.WIDE.U32 R74, R101, R100, RZ ;  /* 0x00000064654a7225 */ /* 0x000fc600078e00ff */
[----:B------:R-:W-:Y:S01]  /*2d190*/  SEL R91, RZ, 0x1, P4 ;  /* 0x00000001ff5b7807 */ /* 0x000fe20002000000 */
[C---:B------:R-:W-:Y:S02]  /*2d1a0*/  IMAD R73, R102.reuse, R101, R72 ;  /* 0x0000006566497224 */ /* 0x040fe400078e0248 */
[----:B------:R-:W-:-:S04]  /*2d1b0*/  IMAD.WIDE.U32.X R108, R102, R104, R108, P0 ;  /* 0x00000068666c7225 */ /* 0x000fc800000e046c */
[----:B------:R-:W-:Y:S01]  /*2d1c0*/  IMAD.WIDE.U32 R76, R95, R99, RZ ;  /* 0x000000635f4c7225 */ /* 0x000fe200078e00ff */
[----:B------:R-:W-:-:S03]  /*2d1d0*/  SEL R76, RZ, 0x1, P1 ;  /* 0x00000001ff4c7807 */ /* 0x000fc60000800000 */
[----:B------:R-:W-:Y:S02]  /*2d1e0*/  IMAD.IADD R75, R75, 0x1, R73 ;  /* 0x000000014b4b7824 */ /* 0x000fe400078e0249 */
[----:B------:R-:W-:Y:S01]  /*2d1f0*/  IMAD.WIDE.U32.X R68, R94, R106, R68, P5 ;  /* 0x0000006a5e447225 */ /* 0x000fe200028e0444 */
[----:B------:R-:W-:-:S03]  /*2d200*/  IADD3 R112, P1, P5, R74, R108, R113 ;  /* 0x0000006c4a707210 */ /* 0x000fc60007d3e071 */
[----:B------:R-:W-:Y:S01]  /*2d210*/  IMAD.WIDE.U32 R66, P6, R95, R97, R66 ;  /* 0x000000615f427225 */ /* 0x000fe200078c0042 */
[----:B------:R-:W-:-:S03]  /*2d220*/  IADD3.X R113, PT, PT, R75, R109, RZ, P1, P5 ;  /* 0x0000006d4b717210 */ /* 0x000fc60000fea4ff */
[----:B------:R-:W-:-:S04]  /*2d230*/  IMAD.WIDE.U32 R78, R100, R101, RZ ;  /* 0x00000065644e7225 */ /* 0x000fc800078e00ff */
[----:B------:R-:W-:-:S04]  /*2d240*/  IMAD.WIDE.U32 R80, P0, R100, R93, R80 ;  /* 0x0000005d64507225 */ /* 0x000fc80007800050 */
[----:B------:R-:W-:Y:S01]  /*2d250*/  IMAD.X R73, RZ, RZ, RZ, P6 ;  /* 0x000000ffff497224 */ /* 0x000fe200030e06ff */
[----:B------:R-:W-:Y:S01]  /*2d260*/  IADD3 RZ, P6, PT, R77, R66, RZ ;  /* 0x000000424dff7210 */ /* 0x000fe20007fde0ff */
[----:B------:R-:W-:Y:S01]  /*2d270*/  IMAD R66, R104, R107, RZ ;  /* 0x0000006b68427224 */ /* 0x000fe200078e02ff */
[----:B------:R-:W-:Y:S01]  /*2d280*/  IADD3 R77, P1, P5, R91, R68, R76 ;  /* 0x000000445b4d7210 */ /* 0x000fe20007d3e04c */
[----:B------:R-:W-:Y:S01]  /*2d290*/  IMAD R68, R97, R95, RZ ;  /* 0x0000005f61447224 */ /* 0x000fe200078e02ff */
[----:B------:R-:W-:Y:S01]  /*2d2a0*/  IADD3 RZ, P4, PT, R79, R80, RZ ;  /* 0x000000504fff7210 */ /* 0x000fe20007f9e0ff */
[----:B------:R-:W-:Y:S01]  /*2d2b0*/  IMAD.WIDE.U32 R78, R107, R105, R112 ;  /* 0x000000696b4e7225 */ /* 0x000fe200078e0070 */
[----:B------:R-:W-:-:S03]  /*2d2c0*/  IADD3.X R76, PT, PT, RZ, R69, RZ, P1, P5 ;  /* 0x00000045ff4c7210 */ /* 0x000fc60000fea4ff */
[----:B------:R-:W-:Y:S02]  /*2d2d0*/  IMAD.MOV.U32 R72, RZ, RZ, R67 ;  /* 0x000000ffff487224 */ /* 0x000fe400078e0043 */
[----:B------:R-:W-:Y:S02]  /*2d2e0*/  IMAD R119, R94, R105, R66 ;  /* 0x000000695e777224 */ /* 0x000fe400078e0242 */
[----:B------:R-:W-:-:S04]  /*2d2f0*/  IMAD.WIDE.U32 R66, R95, R99, R70 ;  /* 0x000000635f427225 */ /* 0x000fc800078e0046 */
[----:B------:R-:W-:Y:S01]  /*2d300*/  IMAD R91, R96, R99, R68 ;  /* 0x00000063605b7224 */ /* 0x000fe200078e0244 */
[----:B------:R-:W-:Y:S01]  /*2d310*/  IADD3 R68, P1, PT, R77, R78, RZ ;  /* 0x0000004e4d447210 */ /* 0x000fe20007f3e0ff */
[----:B------:R-:W-:Y:S01]  /*2d320*/  IMAD.IADD R119, R79, 0x1, R119 ;  /* 0x000000014f777824 */ /* 0x000fe200078e0277 */
[----:B------:R-:W-:Y:S01]  /*2d330*/  ISETP.GE.U32.AND P5, PT, R66, R70, PT ;  /* 0x000000464200720c */ /* 0x000fe20003fa6070 */
[----:B------:R-:W-:Y:S02]  /*2d340*/  IMAD.IADD R91, R67, 0x1, R91 ;  /* 0x00000001435b7824 */ /* 0x000fe400078e025b */
[----:B------:R-:W-:Y:S02]  /*2d350*/  IMAD R70, R106, R95, RZ ;  /* 0x0000005f6a467224 */ /* 0x000fe400078e02ff */
[----:B------:R-:W-:Y:S01]  /*2d360*/  IMAD.X R69, R119, 0x1, R76, P1 ;  /* 0x0000000177457824 */ /* 0x000fe200008e064c */
[----:B------:R-:W-:Y:S01]  /*2d370*/  ISETP.GE.U32.AND.EX P5, PT, R91, R71, PT, P5 ;  /* 0x000000475b00720c */ /* 0x000fe20003fa6150 */
[-C--:B------:R-:W-:Y:S01]  /*2d380*/  IMAD R79, R96, R103.reuse, R70 ;  /* 0x00000067604f7224 */ /* 0x080fe200078e0246 */
[----:B------:R-:W-:Y:S01]  /*2d390*/  ISETP.GE.U32.AND P1, PT, R112, R74, PT ;  /* 0x0000004a7000720c */ /* 0x000fe20003f26070 */
[----:B------:R-:W-:Y:S01]  /*2d3a0*/  IMAD.WIDE.U32 R70, R95, R103, R68 ;  /* 0x000000675f467225 */ /* 0x000fe200078e0044 */
[----:B------:R-:W-:-:S02]  /*2d3b0*/  SEL R77, RZ, 0x1, P5 ;  /* 0x00000001ff4d7807 */ /* 0x000fc40002800000 */
[----:B------:R-:W-:Y:S01]  /*2d3c0*/  ISETP.GE.U32.AND.EX P1, PT, R113, R75, PT, P1 ;  /* 0x0000004b7100720c */ /* 0x000fe20003f26110 */
[----:B------:R-:W-:-:S04]  /*2d3d0*/  IMAD.WIDE.U32.X R72, R96, R97, R72, P6 ;  /* 0x0000006160487225 */ /* 0x000fc800030e0448 */
[----:B------:R-:W-:Y:S01]  /*2d3e0*/  IMAD.WIDE.U32 R116, R94, R105, RZ ;  /* 0x000000695e747225 */ /* 0x000fe200078e00ff */
[----:B------:R-:W-:-:S03]  /*2d3f0*/  IADD3 R72, P5, P6, R70, R72, R77 ;  /* 0x0000004846487210 */ /* 0x000fc60007ebe04d */
[----:B------:R-:W-:Y:S02]  /*2d400*/  IMAD.X R77, RZ, RZ, RZ, P0 ;  /* 0x000000ffff4d7224 */ /* 0x000fe400000e06ff */
[----:B------:R-:W-:Y:S02]  /*2d410*/  IMAD.MOV.U32 R76, RZ, RZ, R81 ;  /* 0x000000ffff4c7224 */ /* 0x000fe400078e0051 */
[----:B------:R-:W-:Y:S01]  /*2d420*/  IMAD.IADD R71, R71, 0x1, R79 ;  /* 0x0000000147477824 */ /* 0x000fe200078e024f */
[----:B------:R-:W-:Y:S01]  /*2d430*/  SEL R79, RZ, 0x1, P1 ;  /* 0x00000001ff4f7807 */ /* 0x000fe20000800000 */
[----:B------:R-:W-:-:S03]  /*2d440*/  IMAD.WIDE.U32 R74, R107, R105, RZ ;  /* 0x000000696b4a7225 */ /* 0x000fc600078e00ff */
[----:B------:R-:W-:Y:S01]  /*2d450*/  IADD3.X R73, PT, PT, R71, R73, RZ, P5, P6 ;  /* 0x0000004947497210 */ /* 0x000fe20002fec4ff */
[----:B------:R-:W-:-:S04]  /*2d460*/  IMAD.WIDE.U32 R116, P0, R107, R104, R116 ;  /* 0x000000686b747225 */ /* 0x000fc80007800074 */
[----:B------:R-:W-:Y:S01]  /*2d470*/  IMAD.WIDE.U32 R110, R94, R101, RZ ;  /* 0x000000655e6e7225 */ /* 0x000fe200078e00ff */
[----:B------:R-:W-:-:S03]  /*2d480*/  IADD3 RZ, P6, PT, R75, R116, RZ ;  /* 0x000000744bff7210 */ /* 0x000fc60007fde0ff */
[----:B------:R-:W-:-:S04]  /*2d490*/  IMAD.WIDE.U32.X R76, R102, R93, R76, P4 ;  /* 0x0000005d664c7225 */ /* 0x000fc800020e044c */
[----:B------:R-:W-:-:S04]  /*2d4a0*/  IMAD.WIDE.U32 R110, P5, R107, R93, R110 ;  /* 0x0000005d6b6e7225 */ /* 0x000fc800078a006e */
[----:B------:R-:W-:Y:S01]  /*2d4b0*/  IMAD.WIDE.U32 R74, R107, R101, RZ ;  /* 0x000000656b4a7225 */ /* 0x000fe200078e00ff */
[----:B------:R-:W-:-:S03]  /*2d4c0*/  IADD3 R74, P1, PT, R79, R76, RZ ;  /* 0x0000004c4f4a7210 */ /* 0x000fc60007f3e0ff */
[----:B------:R-:W-:Y:S01]  /*2d4d0*/  IMAD.X R115, RZ, RZ, RZ, P0 ;  /* 0x000000ffff737224 */ /* 0x000fe200000e06ff */
[----:B------:R-:W-:Y:S01]  /*2d4e0*/  IADD3 RZ, P4, PT, R75, R110, RZ ;  /* 0x0000006e4bff7210 */ /* 0x000fe20007f9e0ff */
[----:B------:R-:W-:Y:S01]  /*2d4f0*/  IMAD.X R75, RZ, RZ, R77, P1 ;  /* 0x000000ffff4b7224 */ /* 0x000fe200008e064d */
[----:B------:R-:W-:Y:S01]  /*2d500*/  ISETP.GE.U32.AND P1, PT, R78, R112, PT ;  /* 0x000000704e00720c */ /* 0x000fe20003f26070 */
[----:B------:R-:W-:Y:S01]  /*2d510*/  IMAD.WIDE.U32 R76, R96, R103, RZ ;  /* 0x00000067604c7225 */ /* 0x000fe200078e00ff */
[----:B------:R-:W-:Y:S02]  /*2d520*/  ISETP.GE.U32.AND P0, PT, R68, R78, PT ;  /* 0x0000004e4400720c */ /* 0x000fe40003f06070 */
[----:B------:R-:W-:Y:S01]  /*2d530*/  ISETP.GE.U32.AND.EX P1, PT, R119, R113, PT, P1 ;  /* 0x000000717700720c */ /* 0x000fe20003f26110 */
[----:B------:R-:W-:Y:S01]  /*2d540*/  IMAD.X R109, RZ, RZ, RZ, P5 ;  /* 0x000000ffff6d7224 */ /* 0x000fe200028e06ff */
[----:B------:R-:W-:Y:S01]  /*2d550*/  ISETP.GE.U32.AND.EX P0, PT, R69, R119, PT, P0 ;  /* 0x000000774500720c */ /* 0x000fe20003f06100 */
[----:B------:R-:W-:-:S03]  /*2d560*/  IMAD.WIDE.U32 R76, P5, R95, R106, R76 ;  /* 0x0000006a5f4c7225 */ /* 0x000fc600078a004c */
[----:B------:R-:W-:Y:S01]  /*2d570*/  SEL R119, RZ, 0x1, P0 ;  /* 0x00000001ff777807 */ /* 0x000fe20000000000 */
[----:B------:R-:W-:Y:S01]  /*2d580*/  IMAD.WIDE.U32 R78, R95, R103, RZ ;  /* 0x000000675f4e7225 */ /* 0x000fe200078e00ff */
[----:B------:R-:W-:Y:S02]  /*2d590*/  SEL R78, RZ, 0x1, P1 ;  /* 0x00000001ff4e7807 */ /* 0x000fe40000800000 */
[----:B------:R-:W-:Y:S01]  /*2d5a0*/  ISETP.GE.U32.AND P1, PT, R70, R68, PT ;  /* 0x000000444600720c */ /* 0x000fe20003f26070 */
[----:B------:R-:W-:Y:S02]  /*2d5b0*/  IMAD.MOV.U32 R114, RZ, RZ, R117 ;  /* 0x000000ffff727224 */ /* 0x000fe400078e0075 */
[----:B------:R-:W-:Y:S01]  /*2d5c0*/  IMAD.X R81, RZ, RZ, RZ, P5 ;  /* 0x000000ffff517224 */ /* 0x000fe200028e06ff */
[----:B------:R-:W-:Y:S01]  /*2d5d0*/  IADD3 RZ, P5, PT, R79, R76, RZ ;  /* 0x0000004c4fff7210 */ /* 0x000fe20007fbe0ff */
[----:B------:R-:W-:Y:S01]  /*2d5e0*/  IMAD.MOV.U32 R80, RZ, RZ, R77 ;  /* 0x000000ffff507224 */ /* 0x000fe200078e004d */
[----:B------:R-:W-:Y:S01]  /*2d5f0*/  ISETP.GE.U32.AND.EX P1, PT, R71, R69, PT, P1 ;  /* 0x000000454700720c */ /* 0x000fe20003f26110 */
[----:B------:R-:W-:Y:S01]  /*2d600*/  IMAD.WIDE.U32.X R114, R94, R104, R114, P6 ;  /* 0x000000685e727225 */ /* 0x000fe200030e0472 */
[----:B------:R-:W-:-:S03]  /*2d610*/  ISETP.GE.U32.AND P6, PT, R72, R70, PT ;  /* 0x000000464800720c */ /* 0x000fc60003fc6070 */
[----:B------:R-:W-:Y:S01]  /*2d620*/  IMAD.WIDE.U32 R76, R96, R105, RZ ;  /* 0x00000069604c7225 */ /* 0x000fe200078e00ff */
[----:B------:R-:W-:-:S03]  /*2d630*/  ISETP.GE.U32.AND.EX P6, PT, R73, R71, PT, P6 ;  /* 0x000000474900720c */ /* 0x000fc60003fc6160 */
[----:B------:R-:W-:Y:S02]  /*2d640*/  IMAD.MOV.U32 R108, RZ, RZ, R111 ;  /* 0x000000ffff6c7224 */ /* 0x000fe400078e006f */
[----:B------:R-:W-:Y:S01]  /*2d650*/  IMAD.WIDE.U32 R70, R95, R105, RZ ;  /* 0x000000695f467225 */ /* 0x000fe200078e00ff */
[----:B------:R-:W-:-:S03]  /*2d660*/  SEL R70, RZ, 0x1, P1 ;  /* 0x00000001ff467807 */ /* 0x000fc60000800000 */
[----:B------:R-:W-:Y:S01]  /*2d670*/  IMAD.WIDE.U32.X R108, R94, R93, R108, P4 ;  /* 0x0000005d5e6c7225 */ /* 0x000fe200020e046c */
[----:B------:R-:W-:-:S03]  /*2d680*/  IADD3 R119, P1, P4, R119, R114, R78 ;  /* 0x0000007277777210 */ /* 0x000fc60007c3e04e */
[----:B------:R-:W-:Y:S01]  /*2d690*/  IMAD.WIDE.U32 R68, P0, R95, R104, R76 ;  /* 0x000000685f447225 */ /* 0x000fe2000780004c */
[----:B------:R-:W-:Y:S02]  /*2d6a0*/  SEL R77, RZ, 0x1, P6 ;  /* 0x00000001ff4d7807 */ /* 0x000fe40003000000 */
[----:B------:R-:W-:Y:S01]  /*2d6b0*/  IADD3.X R114, PT, PT, RZ, R115, RZ, P1, P4 ;  /* 0x00000073ff727210 */ /* 0x000fe20000fe84ff */
[----:B------:R-:W-:Y:S01]  /*2d6c0*/  IMAD.WIDE.U32.X R80, R96, R106, R80, P5 ;  /* 0x0000006a60507225 */ /* 0x000fe200028e0450 */
[----:B------:R-:W-:-:S03]  /*2d6d0*/  IADD3 RZ, P5, PT, R71, R68, RZ ;  /* 0x0000004447ff7210 */ /* 0x000fc60007fbe0ff */
[----:B------:R-:W-:Y:S01]  /*2d6e0*/  IMAD.WIDE.U32 R110, R92, R99, RZ ;  /* 0x000000635c6e7225 */ /* 0x000fe200078e00ff */
[----:B------:R-:W-:-:S03]  /*2d6f0*/  IADD3 R68, P1, P4, R77, R80, R70 ;  /* 0x000000504d447210 */ /* 0x000fc60007c3e046 */
[----:B------:R-:W-:Y:S02]  /*2d700*/  IMAD R117, R93, R107, RZ ;  /* 0x0000006b5d757224 */ /* 0x000fe400078e02ff */
[----:B------:R-:W-:-:S04]  /*2d710*/  IMAD.WIDE.U32 R78, R92, R103, RZ ;  /* 0x000000675c4e7225 */ /* 0x000fc800078e00ff */
[----:B------:R-:W-:-:S04]  /*2d720*/  IMAD.WIDE.U32 R112, R107, R101, R74 ;  /* 0x000000656b707225 */ /* 0x000fc800078e004a */
[----:B------:R-:W-:Y:S01]  /*2d730*/  IMAD R117, R94, R101, R117 ;  /* 0x000000655e757224 */ /* 0x000fe200078e0275 */
[----:B------:R-:W-:Y:S01]  /*2d740*/  IADD3.X R94, PT, PT, RZ, R81, RZ, P1, P4 ;  /* 0x00000051ff5e7210 */ /* 0x000fe20000fe84ff */
[----:B------:R-:W-:-:S04]  /*2d750*/  IMAD.WIDE.U32 R70, R98, R99, RZ ;  /* 0x0000006362467225 */ /* 0x000fc800078e00ff */
[----:B------:R-:W-:-:S04]  /*2d760*/  IMAD.WIDE.U32 R110, P6, R98, R97, R110 ;  /* 0x00000061626e7225 */ /* 0x000fc800078c006e */
[----:B------:R-:W-:Y:S01]  /*2d770*/  IMAD.WIDE.U32 R78, P1, R98, R106, R78 ;  /* 0x0000006a624e7225 */ /* 0x000fe2000782004e */
[----:B------:R-:W-:-:S03]  /*2d780*/  IADD3 RZ, P4, PT, R71, R110, RZ ;  /* 0x0000006e47ff7210 */ /* 0x000fc60007f9e0ff */
[----:B------:R-:W-:-:S04]  /*2d790*/  IMAD.WIDE.U32 R80, R98, R103, RZ ;  /* 0x0000006762507225 */ /* 0x000fc800078e00ff */
[----:B------:R-:W-:Y:S01]  /*2d7a0*/  IMAD.X R77, RZ, RZ, RZ, P0 ;  /* 0x000000ffff4d7224 */ /* 0x000fe200000e06ff */
[----:B------:R-:W-:Y:S01]  /*2d7b0*/  IADD3 R80, P0, PT, R119, R112, RZ ;  /* 0x0000007077507210 */ /* 0x000fe20007f1e0ff */
[----:B------:R-:W-:Y:S02]  /*2d7c0*/  IMAD.IADD R117, R113, 0x1, R117 ;  /* 0x0000000171757824 */ /* 0x000fe400078e0275 */
[----:B------:R-:W-:Y:S01]  /*2d7d0*/  IMAD.X R71, RZ, RZ, RZ, P6 ;  /* 0x000000ffff477224 */ /* 0x000fe200030e06ff */
[----:B------:R-:W-:Y:S01]  /*2d7e0*/  IADD3 RZ, P6, PT, R81, R78, RZ ;  /* 0x0000004e51ff7210 */ /* 0x000fe20007fde0ff */
[C---:B------:R-:W-:Y:S01]  /*2d7f0*/  IMAD.X R81, R117.reuse, 0x1, R114, P0 ;  /* 0x0000000175517824 */ /* 0x040fe200000e0672 */
[----:B------:R-:W-:Y:S01]  /*2d800*/  ISETP.GE.U32.AND P0, PT, R112, R74, PT ;  /* 0x0000004a7000720c */ /* 0x000fe20003f06070 */
[----:B------:R-:W-:Y:S02]  /*2d810*/  IMAD.MOV.U32 R76, RZ, RZ, R69 ;  /* 0x000000ffff4c7224 */ /* 0x000fe400078e0045 */
[----:B------:R-:W-:Y:S01]  /*2d820*/  IMAD.MOV.U32 R70, RZ, RZ, R111 ;  /* 0x000000ffff467224 */ /* 0x000fe200078e006f */
[----:B------:R-:W-:Y:S01]  /*2d830*/  ISETP.GE.U32.AND.EX P0, PT, R117, R75, PT, P0 ;  /* 0x0000004b7500720c */ /* 0x000fe20003f06100 */
[----:B------:R-:W-:Y:S01]  /*2d840*/  IMAD.X R111, RZ, RZ, RZ, P1 ;  /* 0x000000ffff6f7224 */ /* 0x000fe200008e06ff */
[----:B------:R-:W-:Y:S01]  /*2d850*/  ISETP.GE.U32.AND P1, PT, R80, R112, PT ;  /* 0x000000705000720c */ /* 0x000fe20003f26070 */
[----:B------:R-:W-:Y:S01]  /*2d860*/  IMAD R69, R104, R95, RZ ;  /* 0x0000005f68457224 */ /* 0x000fe200078e02ff */
[----:B------:R-:W-:Y:S01]  /*2d870*/  SEL R107, RZ, 0x1, P0 ;  /* 0x00000001ff6b7807 */ /* 0x000fe20000000000 */
[----:B------:R-:W-:Y:S01]  /*2d880*/  IMAD.MOV.U32 R110, RZ, RZ, R79 ;  /* 0x000000ffff6e7224 */ /* 0x000fe200078e004f */
[----:B------:R-:W-:Y:S01]  /*2d890*/  ISETP.GE.U32.AND.EX P1, PT, R81, R117, PT, P1 ;  /* 0x000000755100720c */ /* 0x000fe20003f26110 */
[----:B------:R-:W-:-:S03]  /*2d8a0*/  IMAD.WIDE.U32 R78, R95, R105, R80 ;  /* 0x000000695f4e7225 */ /* 0x000fc600078e0050 */
[----:B------:R-:W-:Y:S01]  /*2d8b0*/  SEL R114, RZ, 0x1, P1 ;  /* 0x00000001ff727807 */ /* 0x000fe20000800000 */
[----:B------:R-:W-:Y:S01]  /*2d8c0*/  IMAD R112, R97, R98, RZ ;  /* 0x0000006261707224 */ /* 0x000fe200078e02ff */
[----:B------:R-:W-:Y:S01]  /*2d8d0*/  IADD3 R68, P0, PT, R68, R78, RZ ;  /* 0x0000004e44447210 */ /* 0x000fe20007f1e0ff */
[----:B------:R-:W-:Y:S02]  /*2d8e0*/  IMAD R69, R96, R105, R69 ;  /* 0x0000006960457224 */ /* 0x000fe400078e0245 */
[----:B------:R-:W-:-:S04]  /*2d8f0*/  IMAD.WIDE.U32 R74, R98, R99, R72 ;  /* 0x00000063624a7225 */ /* 0x000fc800078e0048 */
[----:B------:R-:W-:Y:S01]  /*2d900*/  IMAD R115, R92, R99, R112 ;  /* 0x000000635c737224 */ /* 0x000fe200078e0270 */
[----:B------:R-:W-:Y:S01]  /*2d910*/  ISETP.GE.U32.AND P1, PT, R74, R72, PT ;  /* 0x000000484a00720c */ /* 0x000fe20003f26070 */
[----:B------:R-:W-:Y:S02]  /*2d920*/  IMAD.IADD R79, R79, 0x1, R69 ;  /* 0x000000014f4f7824 */ /* 0x000fe400078e0245 */
[----:B------:R-:W-:Y:S01]  /*2d930*/  IMAD.WIDE.U32.X R112, R96, R104, R76, P5 ;  /* 0x0000006860707225 */ /* 0x000fe200028e044c */
[----:B------:R-:W-:-:S03]  /*2d940*/  ISETP.GE.U32.AND P5, PT, R68, R78, PT ;  /* 0x0000004e4400720c */ /* 0x000fc60003fa6070 */
[----:B------:R-:W-:Y:S02]  /*2d950*/  IMAD.IADD R77, R75, 0x1, R115 ;  /* 0x000000014b4d7824 */ /* 0x000fe400078e0273 */
[----:B------:R-:W-:Y:S01]  /*2d960*/  IMAD.X R69, R79, 0x1, R94, P0 ;  /* 0x000000014f457824 */ /* 0x000fe200000e065e */
[----:B------:R-:W-:Y:S01]  /*2d970*/  ISETP.GE.U32.AND P0, PT, R78, R80, PT ;  /* 0x000000504e00720c */ /* 0x000fe20003f06070 */
[----:B------:R-:W-:Y:S01]  /*2d980*/  IMAD.WIDE.U32.X R110, R92, R106, R110, P6 ;  /* 0x0000006a5c6e7225 */ /* 0x000fe200030e046e */
[----:B------:R-:W-:Y:S02]  /*2d990*/  ISETP.GE.U32.AND.EX P1, PT, R77, R73, PT, P1 ;  /* 0x000000494d00720c */ /* 0x000fe40003f26110 */
[----:B------:R-:W-:Y:S01]  /*2d9a0*/  ISETP.GE.U32.AND.EX P0, PT, R79, R81, PT, P0 ;  /* 0x000000514f00720c */ /* 0x000fe20003f06100 */
[----:B------:R-:W-:Y:S01]  /*2d9b0*/  IMAD R106, R106, R98, RZ ;  /* 0x000000626a6a7224 */ /* 0x000fe200078e02ff */
[----:B------:R-:W-:Y:S01]  /*2d9c0*/  ISETP.GE.U32.AND.EX P5, PT, R69, R79, PT, P5 ;  /* 0x0000004f4500720c */ /* 0x000fe20003fa6150 */
[----:B------:R-:W-:Y:S01]  /*2d9d0*/  IMAD.WIDE.U32 R72, R98, R103, R68 ;  /* 0x0000006762487225 */ /* 0x000fe200078e0044 */
[----:B------:R-:W-:-:S03]  /*2d9e0*/  SEL R76, RZ, 0x1, P0 ;  /* 0x00000001ff4c7807 */ /* 0x000fc60000000000 */
[C---:B------:R-:W-:Y:S01]  /*2d9f0*/  IMAD R81, R92.reuse, R103, R106 ;  /* 0x000000675c517224 */ /* 0x040fe200078e026a */
[----:B------:R-:W-:Y:S01]  /*2da00*/  SEL R103, RZ, 0x1, P1 ;  /* 0x00000001ff677807 */ /* 0x000fe20000800000 */
[----:B------:R-:W-:Y:S01]  /*2da10*/  IMAD.WIDE.U32.X R78, R92, R97, R70, P4 ;  /* 0x000000615c4e7225 */ /* 0x000fe200020e0446 */
[----:B------:R-:W-:Y:S02]  /*2da20*/  IADD3 R70, P4, P6, R114, R108, R107 ;  /* 0x0000006c72467210 */ /* 0x000fe40007e9e06b */
[----:B------:R-:W-:Y:S01]  /*2da30*/  SEL R107, RZ, 0x1, P5 ;  /* 0x00000001ff6b7807 */ /* 0x000fe20002800000 */
[----:B------:R-:W-:Y:S01]  /*2da40*/  IMAD.IADD R81, R73, 0x1, R81 ;  /* 0x0000000149517824 */ /* 0x000fe200078e0251 */
[C---:B------:R-:W-:Y:S01]  /*2da50*/  IADD3 R103, P0, P1, R72.reuse, R78, R103 ;  /* 0x0000004e48677210 */ /* 0x040fe2000791e067 */
[----:B------:R-:W-:Y:S01]  /*2da60*/  IMAD.MOV.U32 R108, RZ, RZ, RZ ;  /* 0x000000ffff6c7224 */ /* 0x000fe200078e00ff */
[----:B------:R-:W-:Y:S02]  /*2da70*/  IADD3.X R71, PT, PT, RZ, R109, RZ, P4, P6 ;  /* 0x0000006dff477210 */ /* 0x000fe400027ec4ff */
[----:B------:R-:W-:-:S02]  /*2da80*/  ISETP.GE.U32.AND P6, PT, R72, R68, PT ;  /* 0x000000444800720c */ /* 0x000fc40003fc6070 */
[----:B------:R-:W-:Y:S02]  /*2da90*/  IADD3 R109, P4, P5, R107, R112, R76 ;  /* 0x000000706b6d7210 */ /* 0x000fe40007d9e04c */
[C---:B------:R-:W-:Y:S01]  /*2daa0*/  IADD3.X R76, PT, PT, R81.reuse, R79, RZ, P0, P1 ;  /* 0x0000004f514c7210 */ /* 0x040fe200007e24ff */
[----:B------:R-:W-:Y:S01]  /*2dab0*/  IMAD.WIDE.U32 R78, R98, R105, RZ ;  /* 0x00000069624e7225 */ /* 0x000fe200078e00ff */
[----:B------:R-:W-:Y:S02]  /*2dac0*/  ISETP.GE.U32.AND.EX P0, PT, R81, R69, PT, P6 ;  /* 0x000000455100720c */ /* 0x000fe40003f06160 */
[----:B------:R-:W-:Y:S01]  /*2dad0*/  ISETP.GE.U32.AND P1, PT, R103, R72, PT ;  /* 0x000000486700720c */ /* 0x000fe20003f26070 */
[----:B------:R-:W-:Y:S01]  /*2dae0*/  IMAD.WIDE.U32 R68, R92, R105, RZ ;  /* 0x000000695c447225 */ /* 0x000fe200078e00ff */
[----:B------:R-:W-:Y:S02]  /*2daf0*/  SEL R78, RZ, 0x1, P0 ;  /* 0x00000001ff4e7807 */ /* 0x000fe40000000000 */
[----:B------:R-:W-:Y:S01]  /*2db00*/  ISETP.GE.U32.AND.EX P1, PT, R76, R81, PT, P1 ;  /* 0x000000514c00720c */ /* 0x000fe20003f26110 */
[----:B------:R-:W-:Y:S01]  /*2db10*/  IMAD.WIDE.U32 R72, R96, R101, RZ ;  /* 0x0000006560487225 */ /* 0x000fe200078e00ff */
[----:B------:R-:W-:-:S02]  /*2db20*/  IADD3.X R112, PT, PT, RZ, R113, RZ, P4, P5 ;  /* 0x00000071ff707210 */ /* 0x000fc400027ea4ff */
[----:B------:R-:W-:Y:S01]  /*2db30*/  SEL R107, RZ, 0x1, P1 ;  /* 0x00000001ff6b7807 */ /* 0x000fe20000800000 */
[----:B------:R-:W-:-:S04]  /*2db40*/  IMAD.WIDE.U32 R68, P0, R98, R104, R68 ;  /* 0x0000006862447225 */ /* 0x000fc80007800044 */
[----:B------:R-:W-:Y:S01]  /*2db50*/  IMAD.WIDE.U32 R80, R95, R101, RZ ;  /* 0x000000655f507225 */ /* 0x000fe200078e00ff */
[----:B------:R-:W-:-:S03]  /*2db60*/  IADD3 RZ, P4, PT, R79, R68, RZ ;  /* 0x000000444fff7210 */ /* 0x000fc60007f9e0ff */
[----:B------:R-:W-:-:S04]  /*2db70*/  IMAD.WIDE.U32 R72, P6, R95, R93, R72 ;  /* 0x0000005d5f487225 */ /* 0x000fc800078c0048 */
[----:B------:R-:W-:Y:S01]  /*2db80*/  IMAD R68, R93, R95, RZ ;  /* 0x0000005f5d447224 */ /* 0x000fe200078e02ff */
[----:B------:R-:W-:Y:S01]  /*2db90*/  IADD3 RZ, P1, PT, R81, R72, RZ ;  /* 0x0000004851ff7210 */ /* 0x000fe20007f3e0ff */
[----:B------:R-:W-:Y:S01]  /*2dba0*/  IMAD.X R81, RZ, RZ, RZ, P6 ;  /* 0x000000ffff517224 */ /* 0x000fe200030e06ff */
[----:B------:R-:W-:Y:S01]  /*2dbb0*/  IADD3 R113, P5, P6, R107, R110, R78 ;  /* 0x0000006e6b717210 */ /* 0x000fe20007ebe04e */
[----:B------:R-:W-:-:S03]  /*2dbc0*/  IMAD.WIDE.U32 R94, R95, R101, R70 ;  /* 0x000000655f5e7225 */ /* 0x000fc600078e0046 */
[----:B------:R-:W-:Y:S01]  /*2dbd0*/  IADD3.X R110, PT, PT, RZ, R111, RZ, P5, P6 ;  /* 0x0000006fff6e7210 */ /* 0x000fe20002fec4ff */
[----:B------:R-:W-:Y:S01]  /*2dbe0*/  IMAD.WIDE.U32 R78, R92, R101, RZ ;  /* 0x000000655c4e7225 */ /* 0x000fe200078e00ff */
[----:B------:R-:W-:-:S03]  /*2dbf0*/  IADD3 R72, P6, PT, R109, R94, RZ ;  /* 0x0000005e6d487210 */ /* 0x000fc60007fde0ff */
[-C--:B------:R-:W-:Y:S02]  /*2dc00*/  IMAD R115, R96, R101.reuse, R68 ;  /* 0x0000006560737224 */ /* 0x080fe400078e0244 */
[----:B------:R-:W-:-:S04]  /*2dc10*/  IMAD.WIDE.U32 R106, R98, R101, RZ ;  /* 0x00000065626a7225 */ /* 0x000fc800078e00ff */
[----:B------:R-:W-:Y:S02]  /*2dc20*/  IMAD.IADD R111, R95, 0x1, R115 ;  /* 0x000000015f6f7824 */ /* 0x000fe400078e0273 */
        /* <DEDUP_REMOVED lines=8> */
[----:B------:R-:W-:Y:S01]  /*2dcb0*/  IMAD.X R95, RZ, RZ, RZ, P0 ;  /* 0x000000ffff5f7224 */ /* 0x000fe200000e06ff */
[----:B------:R-:W-:Y:S01]  /*2dcc0*/  ISETP.GE.U32.AND P0, PT, R72, R94, PT ;  /* 0x0000005e4800720c */ /* 0x000fe20003f06070 */
[----:B------:R-:W-:Y:S01]  /*2dcd0*/  IMAD.WIDE.U32 R106, R98, R105, R72 ;  /* 0x00000069626a7225 */ /* 0x000fe200078e0048 */
[----:B------:R-:W-:-:S02]  /*2dce0*/  SEL R78, RZ, 0x1, P6 ;  /* 0x00000001ff4e7807 */ /* 0x000fc40003000000 */
[----:B------:R-:W-:Y:S01]  /*2dcf0*/  ISETP.GE.U32.AND.EX P0, PT, R73, R111, PT, P0 ;  /* 0x0000006f4900720c */ /* 0x000fe20003f06100 */
[----:B------:R-:W-:Y:S02]  /*2dd00*/  IMAD.MOV.U32 R94, RZ, RZ, R69 ;  /* 0x000000ffff5e7224 */ /* 0x000fe400078e0045 */
[C---:B------:R-:W-:Y:S02]  /*2dd10*/  IMAD R109, R92.reuse, R105, R68 ;  /* 0x000000695c6d7224 */ /* 0x040fe400078e0244 */
        /* <DEDUP_REMOVED lines=20> */
[----:B------:R-:W-:Y:S01]  /*2de60*/  IMAD.X R73, RZ, RZ, RZ, P0 ;  /* 0x000000ffff497224 */ /* 0x000fe200000e06ff */
[----:B------:R-:W-:Y:S01]  /*2de70*/  ISETP.GE.U32.AND P0, PT, R107, R72, PT ;  /* 0x000000486b00720c */ /* 0x000fe20003f06070 */
[----:B------:R-:W-:Y:S01]  /*2de80*/  IMAD.X R103, R68, 0x1, R103, P5 ;  /* 0x0000000144677824 */ /* 0x000fe200028e0667 */
[----:B------:R-:W-:Y:S01]  /*2de90*/  IADD3.X R79, PT, PT, RZ, R81, RZ, P4, P6 ;  /* 0x00000051ff4f7210 */ /* 0x000fe200027ec4ff */
[----:B------:R-:W-:Y:S01]  /*2dea0*/  IMAD.MOV.U32 R72, RZ, RZ, R69 ;  /* 0x000000ffff487224 */ /* 0x000fe200078e0045 */
[----:B------:R-:W-:Y:S01]  /*2deb0*/  IADD3 R109, P4, P5, R109, R94, R104 ;  /* 0x0000005e6d6d7210 */ /* 0x000fe20007d9e068 */
[----:B------:R-:W-:Y:S01]  /*2dec0*/  IMAD R93, R93, R98, RZ ;  /* 0x000000625d5d7224 */ /* 0x000fe200078e02ff */
[----:B------:R-:W-:Y:S01]  /*2ded0*/  ISETP.GE.U32.AND.EX P0, PT, R103, R68, PT, P0 ;  /* 0x000000446700720c */ /* 0x000fe20003f06100 */
[----:B------:R-:W-:Y:S01]  /*2dee0*/  IMAD.WIDE.U32 R68, R96, 0x3d1, RZ ;  /* 0x000003d160447825 */ /* 0x000fe200078e00ff */
[----:B------:R-:W-:-:S03]  /*2def0*/  IADD3.X R111, PT, PT, RZ, R95, RZ, P4, P5 ;  /* 0x0000005fff6f7210 */ /* 0x000fc600027ea4ff */
[-C--:B------:R-:W-:Y:S02]  /*2df00*/  IMAD R113, R92, R101.reuse, R93 ;  /* 0x000000655c717224 */ /* 0x080fe400078e025d */
[----:B------:R-:W-:Y:S01]  /*2df10*/  IMAD.WIDE.U32 R80, R98, R101, R78 ;  /* 0x0000006562507225 */ /* 0x000fe200078e004e */
[----:B------:R-:W-:-:S03]  /*2df20*/  SEL R98, RZ, 0x1, P0 ;  /* 0x00000001ff627807 */ /* 0x000fc60000000000 */
        /* <DEDUP_REMOVED lines=15> */
[----:B------:R-:W-:-:S02]  /*2e020*/  IADD3 R79, P5, PT, R109, R76, RZ ;  /* 0x0000004c6d4f7210 */ /* 0x000fc40007fbe0ff */
[----:B------:R-:W-:Y:S02]  /*2e030*/  SEL R76, RZ, 0x1, P6 ;  /* 0x00000001ff4c7807 */ /* 0x000fe40003000000 */
[----:B------:R-:W-:Y:S01]  /*2e040*/  ISETP.GE.U32.AND P1, PT, R109, R72, PT ;  /* 0x000000486d00720c */ /* 0x000fe20003f26070 */
[C---:B------:R-:W-:Y:S01]  /*2e050*/  IMAD.X R105, R92.reuse, 0x1, R105, P5 ;  /* 0x000000015c697824 */ /* 0x040fe200028e0669 */
[----:B------:R-:W-:Y:S02]  /*2e060*/  ISETP.GE.U32.AND.EX P6, PT, R81, R104, PT, P4 ;  /* 0x000000685100720c */ /* 0x000fe40003fc6140 */
[----:B------:R-:W-:Y:S02]  /*2e070*/  IADD3 R98, P4, PT, R79, R98, RZ ;  /* 0x000000624f627210 */ /* 0x000fe40007f9e0ff */
[----:B------:R-:W-:Y:S01]  /*2e080*/  ISETP.GE.U32.AND.EX P1, PT, R92, R73, PT, P1 ;  /* 0x000000495c00720c */ /* 0x000fe20003f26110 */
[----:B------:R-:W-:Y:S01]  /*2e090*/  IMAD.WIDE.U32 R72, R81, 0x3d1, RZ ;  /* 0x000003d151487825 */ /* 0x000fe200078e00ff */
[----:B------:R-:W-:-:S02]  /*2e0a0*/  SEL R95, RZ, 0x1, P6 ;  /* 0x00000001ff5f7807 */ /* 0x000fc40003000000 */
[----:B------:R-:W-:Y:S01]  /*2e0b0*/  ISETP.GE.U32.AND P6, PT, R98, R79, PT ;  /* 0x0000004f6200720c */ /* 0x000fe20003fc6070 */
[----:B------:R-:W-:Y:S01]  /*2e0c0*/  IMAD.X R104, RZ, RZ, R105, P4 ;  /* 0x000000ffff687224 */ /* 0x000fe200020e0669 */
[----:B------:R-:W-:Y:S01]  /*2e0d0*/  ISETP.LT.U32.AND P0, PT, R79, R109, PT ;  /* 0x0000006d4f00720c */ /* 0x000fe20003f01070 */
[----:B------:R-:W-:Y:S01]  /*2e0e0*/  IMAD.WIDE.U32 R78, R101, 0x3d1, RZ ;  /* 0x000003d1654e7825 */ /* 0x000fe200078e00ff */
[----:B------:R-:W-:Y:S02]  /*2e0f0*/  SEL R109, RZ, 0x1, P1 ;  /* 0x00000001ff6d7807 */ /* 0x000fe40000800000 */
[----:B------:R-:W-:Y:S01]  /*2e100*/  IADD3 R95, P1, P4, R95, R70, R76 ;  /* 0x000000465f5f7210 */ /* 0x000fe20007c3e04c */
[----:B------:R-:W-:Y:S01]  /*2e110*/  IMAD.WIDE.U32 R72, P5, RZ, R101, R72 ;  /* 0x00000065ff487225 */ /* 0x000fe200078a0048 */
[----:B------:R-:W-:Y:S02]  /*2e120*/  ISETP.GE.U32.AND.EX P6, PT, R104, R105, PT, P6 ;  /* 0x000000696800720c */ /* 0x000fe40003fc6160 */
[----:B------:R-:W-:Y:S01]  /*2e130*/  IADD3.X R93, PT, PT, RZ, R71, RZ, P1, P4 ;  /* 0x00000047ff5d7210 */ /* 0x000fe20000fe84ff */
[----:B------:R-:W-:Y:S01]  /*2e140*/  IMAD.X R71, RZ, RZ, RZ, P5 ;  /* 0x000000ffff477224 */ /* 0x000fe200028e06ff */
        /* <DEDUP_REMOVED lines=13> */
[C---:B------:R-:W-:Y:S01]  /*2e220*/  IMAD.X R101, R76.reuse, 0x1, R101, P5 ;  /* 0x000000014c657824 */ /* 0x040fe200028e0665 */
[----:B------:R-:W-:Y:S01]  /*2e230*/  ISETP.GE.U32.AND P5, PT, R105, R96, PT ;  /* 0x000000606900720c */ /* 0x000fe20003fa6070 */
[----:B------:R-:W-:Y:S01]  /*2e240*/  IMAD R109, R97, R100, RZ ;  /* 0x00000064616d7224 */ /* 0x000fe200078e02ff */
[----:B------:R-:W-:Y:S01]  /*2e250*/  ISETP.GE.U32.AND.EX P0, PT, R76, R79, PT, P0 ;  /* 0x0000004f4c00720c */ /* 0x000fe20003f06100 */
[----:B------:R-:W-:Y:S02]  /*2e260*/  IMAD.X R96, RZ, RZ, R101, P4 ;  /* 0x000000ffff607224 */ /* 0x000fe400020e0665 */
[----:B------:R-:W-:Y:S01]  /*2e270*/  IMAD.WIDE.U32 R68, P4, RZ, R95, R68 ;  /* 0x0000005fff447225 */ /* 0x000fe20007880044 */
[----:B------:R-:W-:Y:S02]  /*2e280*/  SEL R79, RZ, 0x1, P0 ;  /* 0x00000001ff4f7807 */ /* 0x000fe40000000000 */
[----:B------:R-:W-:Y:S01]  /*2e290*/  ISETP.GE.U32.AND.EX P5, PT, R96, R101, PT, P5 ;  /* 0x000000656000720c */ /* 0x000fe20003fa6150 */
[----:B------:R-:W-:-:S02]  /*2e2a0*/  IMAD R109, R102, R99, R109 ;  /* 0x00000063666d7224 */ /* 0x000fc400078e026d */
[----:B------:R-:W-:Y:S01]  /*2e2b0*/  IMAD.MOV.U32 R78, RZ, RZ, R104 ;  /* 0x000000ffff4e7224 */ /* 0x000fe200078e0068 */
[----:B------:R-:W-:Y:S01]  /*2e2c0*/  ISETP.LT.U32.OR.EX P0, PT, R101, R76, !P5, P1 ;  /* 0x0000004c6500720c */ /* 0x000fe20006f01510 */
[----:B------:R-:W-:Y:S01]  /*2e2d0*/  IMAD.WIDE.U32 R100, R99, R100, RZ ;  /* 0x0000006463647225 */ /* 0x000fe200078e00ff */
[----:B------:R-:W-:Y:S02]  /*2e2e0*/  IADD3 R70, P1, P6, R72, R70, R79 ;  /* 0x0000004648467210 */ /* 0x000fe40007e3e04f */
[----:B------:R-:W-:Y:S01]  /*2e2f0*/  IADD3 R73, P5, PT, R73, R68, RZ ;  /* 0x0000004449497210 */ /* 0x000fe20007fbe0ff */
[----:B------:R-:W-:Y:S01]  /*2e300*/  IMAD.MOV.U32 R97, RZ, RZ, R105 ;  /* 0x000000ffff617224 */ /* 0x000fe200078e0069 */
[----:B------:R-:W-:Y:S01]  /*2e310*/  SEL R68, RZ, 0x1, !P0 ;  /* 0x00000001ff447807 */ /* 0x000fe20004000000 */
[----:B------:R-:W-:Y:S01]  /*2e320*/  IMAD.MOV.U32 R80, RZ, RZ, R96 ;  /* 0x000000ffff507224 */ /* 0x000fe200078e0060 */
[----:B------:R-:W-:Y:S02]  /*2e330*/  IADD3 R81, P0, PT, R70, R81, RZ ;  /* 0x0000005146517210 */ /* 0x000fe40007f1e0ff */
[----:B------:R-:W-:Y:S01]  /*2e340*/  IADD3.X R76, PT, PT, R73, R71, RZ, P1, P6 ;  /* 0x00000047494c7210 */ /* 0x000fe20000fec4ff */
[----:B------:R-:W-:Y:S01]  /*2e350*/  IMAD.X R71, RZ, RZ, RZ, P4 ;  /* 0x000000ffff477224 */ /* 0x000fe200020e06ff */
[----:B------:R-:W-:-:S02]  /*2e360*/  IADD3 R68, P6, PT, R81, R68, RZ ;  /* 0x0000004451447210 */ /* 0x000fc40007fde0ff */
        /* <DEDUP_REMOVED lines=9> */
[----:B------:R-:W-:Y:S01]  /*2e400*/  IMAD.MOV.U32 R99, RZ, RZ, R68 ;  /* 0x000000ffff637224 */ /* 0x000fe200078e0044 */
[----:B------:R-:W-:Y:S01]  /*2e410*/  SEL R79, RZ, 0x1, P0 ;  /* 0x00000001ff4f7807 */ /* 0x000fe20000000000 */
[----:B------:R-:W-:Y:S01]  /*2e420*/  IMAD.MOV.U32 R92, RZ, RZ, R72 ;  /* 0x000000ffff5c7224 */ /* 0x000fe200078e0048 */
        /* <DEDUP_REMOVED lines=35> */
[C---:B------:R-:W-:Y:S01]  /*2e660*/  IADD3 R98, P5, P6, R71.reuse, R95, R70 ;  /* 0x0000005f47627210 */ /* 0x040fe20007ebe046 */
[----:B------:R-:W-:Y:S01]  /*2e670*/  IMAD.X R73, RZ, RZ, RZ, P1 ;  /* 0x000000ffff497224 */ /* 0x000fe200008e06ff */
[----:B------:R-:W-:-:S02]  /*2e680*/  ISETP.GT.U32.AND P1, PT, R71, R68, PT ;  /* 0x000000444700720c */ /* 0x000fc40003f24070 */
[----:B------:R-:W-:Y:S02]  /*2e690*/  ISETP.GE.U32.AND P4, PT, R98, R95, PT ;  /* 0x0000005f6200720c */ /* 0x000fe40003f86070 */
[-C--:B------:R-:W-:Y:S02]  /*2e6a0*/  IADD3.X R104, PT, PT, R73, R78.reuse, R69, P5, P6 ;  /* 0x0000004e49687210 */ /* 0x080fe40002fec445 */
[----:B------:R-:W-:Y:S02]  /*2e6b0*/  ISETP.GE.U32.AND P6, PT, R70, R81, PT ;  /* 0x000000514600720c */ /* 0x000fe40003fc6070 */
[----:B------:R-:W-:Y:S02]  /*2e6c0*/  LOP3.LUT R68, RZ, R69, RZ, 0x33, !PT ;  /* 0x00000045ff447212 */ /* 0x000fe400078e33ff */
[----:B------:R-:W-:Y:S02]  /*2e6d0*/  ISETP.GE.U32.AND.EX P5, PT, R104, R78, PT, P4 ;  /* 0x0000004e6800720c */ /* 0x000fe40003fa6140 */
[----:B------:R-:W-:-:S02]  /*2e6e0*/  ISETP.GE.U32.AND.EX P4, PT, R69, RZ, PT, P6 ;  /* 0x000000ff4500720c */ /* 0x000fc40003f86160 */
        /* <DEDUP_REMOVED lines=13> */
.L_x_818:
        /* <DEDUP_REMOVED lines=57> */
.L_x_819:
        /* <DEDUP_REMOVED lines=10> */
[----:B------:R-:W-:-:S02]  /*2ebf0*/  SEL R112, RZ, 0xffffffff, P5 ;  /* 0xffffffffff707807 */ /* 0x000fc40002800000 */
[----:B------:R-:W-:Y:S02]  /*2ec00*/  ISETP.GE.U32.AND.EX P1, PT, R117, RZ, PT, P1 ;  /* 0x000000ff7500720c */ /* 0x000fe40003f26110 */
[----:B------:R-:W-:Y:S02]  /*2ec10*/  ISETP.LT.U32.AND P5, PT, R104, UR30, PT ;  /* 0x0000001e68007c0c */ /* 0x000fe4000bfa1070 */
[----:B------:R-:W-:Y:S02]  /*2ec20*/  ISETP.LT.U32.OR.EX P1, PT, R106, R71, !P1, P4 ;  /* 0x000000476a00720c */ /* 0x000fe40004f21540 */
[----:B0-----:R-:W-:Y:S02]  /*2ec30*/  IADD3 R109, P4, PT, R103, -R72, RZ ;  /* 0x80000048676d7210 */ /* 0x001fe40007f9e0ff */
[----:B------:R-:W-:Y:S02]  /*2ec40*/  SEL R106, RZ, 0x1, !P1 ;  /* 0x00000001ff6a7807 */ /* 0x000fe40004800000 */
[----:B------:R-:W-:Y:S01]  /*2ec50*/  SEL R108, RZ, 0xffffffff, !P1 ;  /* 0xffffffffff6c7807 */ /* 0x000fe20004800000 */
[----:B------:R-:W-:Y:S01]  /*2ec60*/  IMAD.X R113, R98, 0x1, ~R73, P4 ;  /* 0x0000000162717824 */ /* 0x000fe200020e0e49 */
[----:B------:R-:W-:-:S02]  /*2ec70*/  ISETP.GE.U32.AND P6, PT, R109, R106, PT ;  /* 0x0000006a6d00720c */ /* 0x000fc40003fc6070 */
[----:B------:R-:W-:Y:S02]  /*2ec80*/  ISETP.LT.U32.AND P4, PT, R103, R72, PT ;  /* 0x000000486700720c */ /* 0x000fe40003f81070 */
        /* <DEDUP_REMOVED lines=9> */
[----:B------:R-:W-:Y:S02]  /*2ed20*/  IADD3 R106, P4, PT, R112, R115, RZ ;  /* 0x00000073706a7210 */ /* 0x000fe40007f9e0ff */
[----:B------:R-:W-:Y:S02]  /*2ed30*/  SEL R98, RZ, 0xffffffff, !P5 ;  /* 0xffffffffff627807 */ /* 0x000fe40006800000 */
[----:B------:R-:W-:Y:S01]  /*2ed40*/  IADD3 R104, P1, PT, R102, R103, RZ ;  /* 0x0000006766687210 */ /* 0x000fe20007f3e0ff */
[----:B------:R-:W-:Y:S01]  /*2ed50*/  IMAD.X R112, R112, 0x1, R117, P4 ;  /* 0x0000000170707824 */ /* 0x000fe200020e0675 */
[----:B------:R-:W-:-:S02]  /*2ed60*/  IADD3 R103, P4, PT, R108, R109, RZ ;  /* 0x0000006d6c677210 */ /* 0x000fc40007f9e0ff */
[----:B------:R-:W-:Y:S01]  /*2ed70*/  IADD3 R105, P5, PT, R98, R105, RZ ;  /* 0x0000006962697210 */ /* 0x000fe20007fbe0ff */
[----:B------:R-:W-:Y:S01]  /*2ed80*/  IMAD.X R102, R102, 0x1, R107, P1 ;  /* 0x0000000166667824 */ /* 0x000fe200008e066b */
[----:B------:R-:W-:Y:S01]  /*2ed90*/  ISETP.GT.U32.AND P1, PT, R104, UR30, PT ;  /* 0x0000001e68007c0c */ /* 0x000fe2000bf24070 */
[----:B------:R-:W-:Y:S01]  /*2eda0*/  IMAD.X R108, R108, 0x1, R113, P4 ;  /* 0x000000016c6c7824 */ /* 0x000fe200020e0671 */
[----:B------:R-:W-:Y:S01]  /*2edb0*/  ISETP.NE.U32.AND P4, PT, R105, RZ, PT ;  /* 0x000000ff6900720c */ /* 0x000fe20003f85070 */
[----:B------:R-:W-:Y:S01]  /*2edc0*/  IMAD.X R96, R98, 0x1, R96, P5 ;  /* 0x0000000162607824 */ /* 0x000fe200028e0660 */
[----:B------:R-:W-:Y:S01]  /*2edd0*/  ISETP.GT.U32.AND.EX P1, PT, R102, UR31, PT, P1 ;  /* 0x0000001f66007c0c */ /* 0x000fe2000bf24110 */
[----:B------:R-:W-:Y:S01]  /*2ede0*/  IMAD.MOV.U32 R107, RZ, RZ, R106 ;  /* 0x000000ffff6b7224 */ /* 0x000fe200078e006a */
[----:B------:R-:W-:Y:S01]  /*2edf0*/  IADD3 R111, P5, PT, R111, -R68, RZ ;  /* 0x800000446f6f7210 */ /* 0x000fe20007fbe0ff */
[----:B------:R-:W-:Y:S01]  /*2ee00*/  IMAD.MOV.U32 R106, RZ, RZ, R112 ;  /* 0x000000ffff6a7224 */ /* 0x000fe200078e0070 */
[----:B------:R-:W-:Y:S01]  /*2ee10*/  ISETP.NE.OR.EX P1, PT, R96, RZ, P1, P4 ;  /* 0x000000ff6000720c */ /* 0x000fe20000f25740 */
[----:B------:R-:W-:-:S02]  /*2ee20*/  IMAD.MOV.U32 R98, RZ, RZ, R108 ;  /* 0x000000ffff627224 */ /* 0x000fc400078e006c */
[----:B------:R-:W-:-:S10]  /*2ee30*/  IMAD.X R110, R110, 0x1, ~R69, P5 ;  /* 0x000000016e6e7824 */ /* 0x000fd400028e0e45 */
        /* <DEDUP_REMOVED lines=18> */
.L_x_821:
[----:B------:R-:W-:Y:S02]  /*2ef60*/  ISETP.GE.U32.AND P4, PT, R111, R68, PT ;  /* 0x000000446f00720c */ /* 0x000fe40003f86070 */
[CC--:B------:R-:W-:Y:S02]  /*2ef70*/  IADD3 R109, P1, PT, R107.reuse, -R70.reuse, RZ ;  /* 0x800000466b6d7210 */ /* 0x0c0fe40007f3e0ff */
[----:B------:R-:W-:Y:S02]  /*2ef80*/  ISETP.GE.U32.AND.EX P4, PT, R110, R69, PT, P4 ;  /* 0x000000456e00720c */ /* 0x000fe40003f86140 */
[----:B------:R-:W-:Y:S01]  /*2ef90*/  ISETP.LT.U32.AND P5, PT, R107, R70, PT ;  /* 0x000000466b00720c */ /* 0x000fe20003fa1070 */
[----:B------:R-:W-:Y:S01]  /*2efa0*/  IMAD.X R113, R106, 0x1, ~R71, P1 ;  /* 0x000000016a717824 */ /* 0x000fe200008e0e47 */
[----:B------:R-:W-:-:S04]  /*2efb0*/  SEL R108, RZ, 0x1, P4 ;  /* 0x00000001ff6c7807 */ /* 0x000fc80002000000 */
[----:B------:R-:W-:Y:S02]  /*2efc0*/  ISETP.GE.U32.AND P1, PT, R109, R108, PT ;  /* 0x0000006c6d00720c */ /* 0x000fe40003f26070 */
[----:B------:R-:W-:Y:S02]  /*2efd0*/  SEL R108, RZ, 0xffffffff, P4 ;  /* 0xffffffffff6c7807 */ /* 0x000fe40002000000 */
[----:B------:R-:W-:Y:S02]  /*2efe0*/  ISETP.GE.U32.AND.EX P1, PT, R113, RZ, PT, P1 ;  /* 0x000000ff7100720c */ /* 0x000fe40003f26110 */
[----:B------:R-:W-:Y:S02]  /*2eff0*/  ISETP.LT.U32.AND P4, PT, R104, UR30, PT ;  /* 0x0000001e68007c0c */ /* 0x000fe4000bf81070 */
[----:B------:R-:W-:Y:S02]  /*2f000*/  ISETP.LT.U32.OR.EX P1, PT, R106, R71, !P1, P5 ;  /* 0x000000476a00720c */ /* 0x000fe40004f21550 */
[----:B------:R-:W-:-:S02]  /*2f010*/  IADD3 R115, P5, PT, R103, -R72, RZ ;  /* 0x8000004867737210 */ /* 0x000fc40007fbe0ff */
[----:B------:R-:W-:-:S03]  /*2f020*/  SEL R106, RZ, 0x1, !P1 ;  /* 0x00000001ff6a7807 */ /* 0x000fc60004800000 */
[C---:B------:R-:W-:Y:S01]  /*2f030*/  IMAD.X R117, R98.reuse, 0x1, ~R73, P5 ;  /* 0x0000000162757824 */ /* 0x040fe200028e0e49 */
[----:B------:R-:W-:Y:S02]  /*2f040*/  ISETP.GE.U32.AND P6, PT, R115, R106, PT ;  /* 0x0000006a7300720c */ /* 0x000fe40003fc6070 */
[----:B------:R-:W-:Y:S02]  /*2f050*/  ISETP.LT.U32.AND P5, PT, R103, R72, PT ;  /* 0x000000486700720c */ /* 0x000fe40003fa1070 */
[----:B------:R-:W-:Y:S02]  /*2f060*/  ISETP.GE.U32.AND.EX P6, PT, R117, RZ, PT, P6 ;  /* 0x000000ff7500720c */ /* 0x000fe40003fc6160 */
[----:B------:R-:W-:Y:S02]  /*2f070*/  SEL R106, RZ, 0xffffffff, !P1 ;  /* 0xffffffffff6a7807 */ /* 0x000fe40004800000 */
[----:B------:R-:W-:Y:S02]  /*2f080*/  ISETP.LT.U32.OR.EX P5, PT, R98, R73, !P6, P5 ;  /* 0x000000496200720c */ /* 0x000fe400077a1550 */
        /* <DEDUP_REMOVED lines=8> */
[----:B------:R-:W-:Y:S01]  /*2f110*/  IADD3 R103, P6, PT, R106, R115, RZ ;  /* 0x000000736a677210 */ /* 0x000fe20007fde0ff */
[----:B------:R-:W-:Y:S01]  /*2f120*/  IMAD.X R102, R98, 0x1, R107, P5 ;  /* 0x0000000162667824 */ /* 0x000fe200028e066b */
[----:B------:R-:W-:Y:S02]  /*2f130*/  SEL R98, RZ, 0x1, !P4 ;  /* 0x00000001ff627807 */ /* 0x000fe40006000000 */
[----:B------:R-:W-:Y:S02]  /*2f140*/  ISETP.GT.U32.AND P4, PT, R104, UR30, PT ;  /* 0x0000001e68007c0c */ /* 0x000fe4000bf84070 */
[----:B------:R-:W-:Y:S01]  /*2f150*/  ISETP.NE.U32.AND P1, PT, R105, R98, PT ;  /* 0x000000626900720c */ /* 0x000fe20003f25070 */
[----:B------:R-:W-:Y:S01]  /*2f160*/  IMAD.X R98, R106, 0x1, R117, P6 ;  /* 0x000000016a627824 */ /* 0x000fe200030e0675 */
[----:B------:R-:W-:-:S02]  /*2f170*/  ISETP.GT.U32.AND.EX P4, PT, R102, UR31, PT, P4 ;  /* 0x0000001f66007c0c */ /* 0x000fc4000bf84140 */
[----:B------:R-:W-:Y:S02]  /*2f180*/  IADD3 R107, P5, PT, R108, R109, RZ ;  /* 0x0000006d6c6b7210 */ /* 0x000fe40007fbe0ff */
[----:B------:R-:W-:-:S03]  /*2f190*/  ISETP.NE.OR.EX P1, PT, R96, RZ, P4, P1 ;  /* 0x000000ff6000720c */ /* 0x000fc60002725710 */
[----:B------:R-:W-:Y:S01]  /*2f1a0*/  IMAD.X R108, R108, 0x1, R113, P5 ;  /* 0x000000016c6c7824 */ /* 0x000fe200028e0671 */
[----:B------:R-:W-:-:S03]  /*2f1b0*/  IADD3 R111, P5, PT, R111, -R68, RZ ;  /* 0x800000446f6f7210 */ /* 0x000fc60007fbe0ff */
[----:B------:R-:W-:Y:S02]  /*2f1c0*/  IMAD.MOV.U32 R106, RZ, RZ, R108 ;  /* 0x000000ffff6a7224 */ /* 0x000fe400078e006c */
        /* <DEDUP_REMOVED lines=19> */
.L_x_822:
[----:B------:R-:W-:Y:S02]  /*2f300*/  ISETP.GE.U32.AND P4, PT, R111, R68, PT ;  /* 0x000000446f00720c */ /* 0x000fe40003f86070 */
[CC--:B------:R-:W-:Y:S02]  /*2f310*/  IADD3 R105, P1, PT, R107.reuse, -R70.reuse, RZ ;  /* 0x800000466b697210 */ /* 0x0c0fe40007f3e0ff */
[----:B------:R-:W-:Y:S02]  /*2f320*/  ISETP.GE.U32.AND.EX P4, PT, R110, R69, PT, P4 ;  /* 0x000000456e00720c */ /* 0x000fe40003f86140 */
[----:B------:R-:W-:Y:S01]  /*2f330*/  ISETP.LT.U32.AND P5, PT, R107, R70, PT ;  /* 0x000000466b00720c */ /* 0x000fe20003fa1070 */
[----:B------:R-:W-:Y:S01]  /*2f340*/  IMAD.X R109, R106, 0x1, ~R71, P1 ;  /* 0x000000016a6d7824 */ /* 0x000fe200008e0e47 */
[----:B------:R-:W-:-:S04]  /*2f350*/  SEL R96, RZ, 0x1, P4 ;  /* 0x00000001ff607807 */ /* 0x000fc80002000000 */
        /* <DEDUP_REMOVED lines=8> */
[----:B------:R-:W-:-:S02]  /*2f3e0*/  ISETP.LT.U32.AND P5, PT, R103, R72, PT ;  /* 0x000000486700720c */ /* 0x000fc40003fa1070 */
[----:B------:R-:W-:Y:S02]  /*2f3f0*/  ISETP.GE.U32.AND.EX P6, PT, R115, RZ, PT, P6 ;  /* 0x000000ff7300720c */ /* 0x000fe40003fc6160 */
[----:B------:R-:W-:Y:S02]  /*2f400*/  IADD3 R111, P4, PT, R111, -R68, RZ ;  /* 0x800000446f6f7210 */ /* 0x000fe40007f9e0ff */
[----:B------:R-:W-:Y:S02]  /*2f410*/  ISETP.LT.U32.OR.EX P5, PT, R98, R73, !P6, P5 ;  /* 0x000000496200720c */ /* 0x000fe400077a1550 */
[----:B------:R-:W-:Y:S01]  /*2f420*/  SEL R98, RZ, 0xffffffff, !P1 ;  /* 0xffffffffff627807 */ /* 0x000fe20004800000 */
[----:B------:R-:W-:Y:S01]  /*2f430*/  IMAD.X R110, R110, 0x1, ~R69, P4 ;  /* 0x000000016e6e7824 */ /* 0x000fe200020e0e45 */
[----:B------:R-:W-:Y:S02]  /*2f440*/  SEL R71, RZ, 0xffffffff, !P5 ;  /* 0xffffffffff477807 */ /* 0x000fe40006800000 */
[----:B------:R-:W-:-:S02]  /*2f450*/  IADD3 R107, P1, PT, R106, R105, RZ ;  /* 0x000000696a6b7210 */ /* 0x000fc40007f3e0ff */
[----:B------:R-:W-:Y:S02]  /*2f460*/  IADD3 R103, P4, PT, R98, R113, RZ ;  /* 0x0000007162677210 */ /* 0x000fe40007f9e0ff */
[C---:B------:R-:W-:Y:S01]  /*2f470*/  IADD3 R104, P5, P6, R71.reuse, -UR30, R104 ;  /* 0x8000001e47687c10 */ /* 0x040fe2000febe068 */
[----:B------:R-:W-:Y:S02]  /*2f480*/  IMAD.X R106, R106, 0x1, R109, P1 ;  /* 0x000000016a6a7824 */ /* 0x000fe400008e066d */
[----:B------:R-:W-:Y:S01]  /*2f490*/  IMAD.X R98, R98, 0x1, R115, P4 ;  /* 0x0000000162627824 */ /* 0x000fe200020e0673 */
[----:B------:R-:W-:-:S09]  /*2f4a0*/  IADD3.X R102, PT, PT, R71, ~UR31, R102, P5, P6 ;  /* 0x8000001f47667c10 */ /* 0x000fd2000afec466 */
.L_x_820:
[----:B------:R-:W-:Y:S01]  /*2f4b0*/  LEA.HI R68, P1, R110, R107, RZ, 0x1 ;  /* 0x0000006b6e447211 */ /* 0x000fe200078308ff */
[----:B------:R-:W-:-:S03]  /*2f4c0*/  IMAD.SHL.U32 R115, R111, 0x2, RZ ;  /* 0x000000026f737824 */ /* 0x000fc600078e00ff */
        /* <DEDUP_REMOVED lines=27> */
[----:B------:R-:W-:-:S04]  /*2f680*/  ISETP.GT.U32.AND P5, PT, R104, UR30, PT ;  /* 0x0000001e68007c0c */ /* 0x000fc8000bfa4070 */
        /* <DEDUP_REMOVED lines=23> */
.L_x_823:
        /* <DEDUP_REMOVED lines=9> */
[----:B------:R-:W-:-:S04]  /*2f890*/  ISETP.GE.U32.AND P1, PT, R111, R96, PT ;  /* 0x000000606f00720c */ /* 0x000fc80003f26070 */
[----:B------:R-:W-:-:S04]  /*2f8a0*/  ISETP.GE.U32.AND.EX P1, PT, R113, RZ, PT, P1 ;  /* 0x000000ff7100720c */ /* 0x000fc80003f26110 */
[----:B------:R-:W-:Y:S02]  /*2f8b0*/  ISETP.LT.U32.OR.EX P1, PT, R108, R71, !P1, P5 ;  /* 0x000000476c00720c */ /* 0x000fe40004f21550 */
[----:B0-----:R-:W-:Y:S02]  /*2f8c0*/  IADD3 R103, P5, PT, R107, -R72, RZ ;  /* 0x800000486b677210 */ /* 0x001fe40007fbe0ff */
        /* <DEDUP_REMOVED lines=17> */
.L_x_824:
        /* <DEDUP_REMOVED lines=19> */
.L_x_825:
[----:B------:R-:W-:Y:S02]  /*2fb10*/  ISETP.GE.U32.AND P1, PT, R90, R3, PT ;  /* 0x000000035a00720c */ /* 0x000fe40003f26070 */
[----:B------:R-:W-:Y:S02]  /*2fb20*/  IADD3 R70, P4, PT, -R9, R83, RZ ;  /* 0x0000005309467210 */ /* 0x000fe40007f9e1ff */
[----:B------:R-:W-:Y:S02]  /*2fb30*/  ISETP.GE.U32.AND.EX P1, PT, R88, R10, PT, P1 ;  /* 0x0000000a5800720c */ /* 0x000fe40003f26110 */
[----:B------:R-:W-:Y:S01]  /*2fb40*/  ISETP.LT.U32.AND P5, PT, R83, R9, PT ;  /* 0x000000095300720c */ /* 0x000fe20003fa1070 */
[----:B------:R-:W-:Y:S01]  /*2fb50*/  IMAD.X R72, R82, 0x1, ~R8, P4 ;  /* 0x0000000152487824 */ /* 0x000fe200020e0e08 */
[----:B------:R-:W-:Y:S02]  /*2fb60*/  SEL R69, RZ, 0x1, P1 ;  /* 0x00000001ff457807 */ /* 0x000fe40000800000 */
[----:B------:R-:W-:-:S02]  /*2fb70*/  SEL R113, RZ, 0xffffffff, P1 ;  /* 0xffffffffff717807 */ /* 0x000fc40000800000 */
        /* <DEDUP_REMOVED lines=19> */
.L_x_826:
[----:B------:R-:W3:Y:S08]  /*2fcb0*/  LDC.64 R70, c[0x3][RZ] ;  /* 0x00c00000ff467b82 */ /* 0x000ef00000000a00 */
[----:B------:R-:W5:Y:S01]  /*2fcc0*/  LDC.64 R68, c[0x3][0x8] ;  /* 0x00c00200ff447b82 */ /* 0x000f620000000a00 */
[----:B---3--:R-:W-:-:S04]  /*2fcd0*/  IADD3 R72, P4, PT, R90, R70, RZ ;  /* 0x000000465a487210 */ /* 0x008fc80007f9e0ff */
[----:B------:R-:W-:Y:S01]  /*2fce0*/  ISETP.GE.U32.AND P1, PT, R72, R90, PT ;  /* 0x0000005a4800720c */ /* 0x000fe20003f26070 */
[----:B------:R-:W-:-:S05]  /*2fcf0*/  IMAD.X R73, R88, 0x1, R71, P4 ;  /* 0x0000000158497824 */ /* 0x000fca00020e0647 */
[----:B------:R-:W-:-:S04]  /*2fd00*/  ISETP.GE.U32.AND.EX P1, PT, R73, R88, PT, P1 ;  /* 0x000000584900720c */ /* 0x000fc80003f26110 */
[----:B------:R-:W-:-:S04]  /*2fd10*/  SEL R70, RZ, 0x1, P1 ;  /* 0x00000001ff467807 */ /* 0x000fc80000800000 */
[----:B------:R-:W-:Y:S02]  /*2fd20*/  IADD3 R103, P1, PT, R83, R70, RZ ;  /* 0x0000004653677210 */ /* 0x000fe40007f3e0ff */
[----:B------:R-:W3:Y:S02]  /*2fd30*/  LDC.64 R70, c[0x3][0x10] ;  /* 0x00c00400ff467b82 */ /* 0x000ee40000000a00 */
[C---:B-----5:R-:W-:Y:S01]  /*2fd40*/  IADD3 R112, P5, PT, R103.reuse, R68, RZ ;  /* 0x0000004467707210 */ /* 0x060fe20007fbe0ff */
[----:B------:R-:W-:Y:S01]  /*2fd50*/  IMAD.X R68, RZ, RZ, R82, P1 ;  /* 0x000000ffff447224 */ /* 0x000fe200008e0652 */
[----:B------:R-:W-:Y:S02]  /*2fd60*/  ISETP.GE.U32.AND P1, PT, R103, R83, PT ;  /* 0x000000536700720c */ /* 0x000fe40003f26070 */
[----:B------:R-:W-:Y:S01]  /*2fd70*/  ISETP.GE.U32.AND P4, PT, R112, R103, PT ;  /* 0x000000677000720c */ /* 0x000fe20003f86070 */
[C---:B------:R-:W-:Y:S01]  /*2fd80*/  IMAD.X R83, R68.reuse, 0x1, R69, P5 ;  /* 0x0000000144537824 */ /* 0x040fe200028e0645 */
[----:B------:R-:W-:-:S02]  /*2fd90*/  ISETP.GE.U32.AND.EX P1, PT, R68, R82, PT, P1 ;  /* 0x000000524400720c */ /* 0x000fc40003f26110 */
[----:B------:R-:W-:Y:S02]  /*2fda0*/  ISETP.GE.U32.AND P5, PT, R72, R3, PT ;  /* 0x000000034800720c */ /* 0x000fe40003fa6070 */
[----:B------:R-:W-:Y:S02]  /*2fdb0*/  ISETP.GE.U32.AND.EX P4, PT, R83, R68, PT, P4 ;  /* 0x000000445300720c */ /* 0x000fe40003f86140 */
[----:B------:R-:W-:Y:S02]  /*2fdc0*/  SEL R103, RZ, 0x1, P1 ;  /* 0x00000001ff677807 */ /* 0x000fe40000800000 */
[----:B------:R-:W-:Y:S02]  /*2fdd0*/  SEL R68, RZ, 0x1, P4 ;  /* 0x00000001ff447807 */ /* 0x000fe40002000000 */
[----:B------:R-:W-:Y:S02]  /*2fde0*/  ISETP.GE.U32.AND.EX P4, PT, R73, R10, PT, P5 ;  /* 0x0000000a4900720c */ /* 0x000fe40003f86150 */
[----:B------:R-:W-:-:S02]  /*2fdf0*/  IADD3 R103, P5, P6, R85, R68, R103 ;  /* 0x0000004455677210 */ /* 0x000fc40007ebe067 */
[----:B------:R-:W-:Y:S02]  /*2fe00*/  IADD3 R88, P1, PT, -R9, R112, RZ ;  /* 0x0000007009587210 */ /* 0x000fe40007f3e1ff */
[----:B------:R-:W-:Y:S02]  /*2fe10*/  IADD3.X R110, PT, PT, R84, RZ, RZ, P5, P6 ;  /* 0x000000ff546e7210 */ /* 0x000fe40002fec4ff */
[----:B---3--:R-:W-:Y:S01]  /*2fe20*/  IADD3 R68, P5, PT, R103, R70, RZ ;  /* 0x0000004667447210 */ /* 0x008fe20007fbe0ff */
[----:B------:R-:W-:Y:S01]  /*2fe30*/  IMAD.X R90, R83, 0x1, ~R8, P1 ;  /* 0x00000001535a7824 */ /* 0x000fe200008e0e08 */
[----:B------:R-:W-:Y:S02]  /*2fe40*/  SEL R69, RZ, 0x1, P4 ;  /* 0x00000001ff457807 */ /* 0x000fe40002000000 */
[----:B------:R-:W-:Y:S01]  /*2fe50*/  ISETP.LT.U32.AND P1, PT, R112, R9, PT ;  /* 0x000000097000720c */ /* 0x000fe20003f21070 */
[----:B------:R-:W-:Y:S01]  /*2fe60*/  IMAD.X R71, R110, 0x1, R71, P5 ;  /* 0x000000016e477824 */ /* 0x000fe200028e0647 */
[----:B------:R-:W-:-:S02]  /*2fe70*/  ISETP.GE.U32.AND P6, PT, R88, R69, PT ;  /* 0x000000455800720c */ /* 0x000fc40003fc6070 */
[----:B------:R-:W-:Y:S02]  /*2fe80*/  ISETP.GE.U32.AND P5, PT, R103, R85, PT ;  /* 0x000000556700720c */ /* 0x000fe40003fa6070 */
[----:B------:R-:W-:Y:S02]  /*2fe90*/  ISETP.GE.U32.AND.EX P6, PT, R90, RZ, PT, P6 ;  /* 0x000000ff5a00720c */ /* 0x000fe40003fc6160 */
[----:B------:R-:W-:Y:S02]  /*2fea0*/  ISETP.GE.U32.AND.EX P5, PT, R110, R84, PT, P5 ;  /* 0x000000546e00720c */ /* 0x000fe40003fa6150 */
[----:B------:R-:W-:Y:S02]  /*2feb0*/  ISETP.LT.U32.OR.EX P1, PT, R83, R8, !P6, P1 ;  /* 0x000000085300720c */ /* 0x000fe40007721510 */
[----:B------:R-:W-:Y:S02]  /*2fec0*/  SEL R83, RZ, 0x1, P5 ;  /* 0x00000001ff537807 */ /* 0x000fe40002800000 */
[----:B------:R-:W-:-:S02]  /*2fed0*/  ISETP.GE.U32.AND P5, PT, R68, R103, PT ;  /* 0x000000674400720c */ /* 0x000fc40003fa6070 */
[----:B------:R-:W-:Y:S02]  /*2fee0*/  IADD3 R82, P6, PT, -R7, R68, RZ ;  /* 0x0000004407527210 */ /* 0x000fe40007fde1ff */
[----:B------:R-:W-:Y:S02]  /*2fef0*/  SEL R69, RZ, 0x1, !P1 ;  /* 0x00000001ff457807 */ /* 0x000fe40004800000 */
[C---:B------:R-:W-:Y:S01]  /*2ff00*/  ISETP.GE.U32.AND.EX P5, PT, R71.reuse, R110, PT, P5 ;  /* 0x0000006e4700720c */ /* 0x040fe20003fa6150 */
[----:B------:R-:W-:Y:S01]  /*2ff10*/  IMAD.X R70, R71, 0x1, ~R6, P6 ;  /* 0x0000000147467824 */ /* 0x000fe200030e0e06 */
[----:B------:R-:W-:Y:S02]  /*2ff20*/  SEL R113, RZ, 0xffffffff, P4 ;  /* 0xffffffffff717807 */ /* 0x000fe40002000000 */
[----:B------:R-:W-:Y:S02]  /*2ff30*/  ISETP.GE.U32.AND P4, PT, R82, R69, PT ;  /* 0x000000455200720c */ /* 0x000fe40003f86070 */
[----:B------:R-:W-:-:S02]  /*2ff40*/  SEL R69, RZ, 0x1, P5 ;  /* 0x00000001ff457807 */ /* 0x000fc40002800000 */
[----:B------:R-:W-:Y:S02]  /*2ff50*/  ISETP.LT.U32.AND P5, PT, R68, R7, PT ;  /* 0x000000074400720c */ /* 0x000fe40003fa1070 */
[----:B------:R-:W-:Y:S02]  /*2ff60*/  ISETP.GE.U32.AND.EX P4, PT, R70, RZ, PT, P4 ;  /* 0x000000ff4600720c */ /* 0x000fe40003f86140 */
[----:B------:R-:W-:Y:S02]  /*2ff70*/  SEL R111, RZ, 0xffffffff, !P1 ;  /* 0xffffffffff6f7807 */ /* 0x000fe40004800000 */
[----:B------:R-:W-:Y:S02]  /*2ff80*/  IADD3 R86, P1, P6, R86, R69, R83 ;  /* 0x0000004556567210 */ /* 0x000fe40007e3e053 */
[----:B------:R-:W-:Y:S02]  /*2ff90*/  ISETP.LT.U32.OR.EX P4, PT, R71, R6, !P4, P5 ;  /* 0x000000064700720c */ /* 0x000fe40006781550 */
[----:B------:R-:W-:-:S02]  /*2ffa0*/  IADD3.X R83, PT, PT, R87, RZ, RZ, P1, P6 ;  /* 0x000000ff57537210 */ /* 0x000fc40000fec4ff */
[----:B------:R-:W-:Y:S02]  /*2ffb0*/  IADD3 R85, P5, P1, -R5, UR30, R86 ;  /* 0x0000001e05557c10 */ /* 0x000fe4000f9be156 */
[----:B------:R-:W-:Y:S02]  /*2ffc0*/  SEL R68, RZ, 0xffffffff, !P4 ;  /* 0xffffffffff447807 */ /* 0x000fe40006000000 */
[----:B------:R-:W-:Y:S01]  /*2ffd0*/  IADD3 R84, P6, PT, R113, R88, RZ ;  /* 0x0000005871547210 */ /* 0x000fe20007fde0ff */
[----:B------:R-:W-:Y:S01]  /*2ffe0*/  IMAD.MOV.U32 R88, RZ, RZ, R73 ;  /* 0x000000ffff587224 */ /* 0x000fe200078e0049 */
[----:B------:R-:W-:Y:S02]  /*2fff0*/  IADD3.X R83, PT, PT, ~R4, UR31, R83, P5, P1 ;  /* 0x0000001f04537c10 */ /* 0x000fe4000afe2553 */
[----:B------:R-:W-:Y:S01]  /*30000*/  IADD3 R82, P4, PT, R111, R82, RZ ;  /* 0x000000526f527210 */ /* 0x000fe20007f9e0ff */
[----:B------:R-:W-:Y:S01]  /*30010*/  IMAD.X R113, R113, 0x1, R90, P6 ;  /* 0x0000000171717824 */ /* 0x000fe200030e065a */
[----:B------:R-:W-:Y:S01]  /*30020*/  IADD3 R85, P1, PT, R85, R68, RZ ;  /* 0x0000004455557210 */ /* 0x000fe20007f3e0ff */
[----:B------:R-:W-:-:S02]  /*30030*/  IMAD.MOV.U32 R90, RZ, RZ, R72 ;  /* 0x000000ffff5a7224 */ /* 0x000fc400078e0048 */
[----:B------:R-:W-:Y:S02]  /*30040*/  IMAD.X R111, R111, 0x1, R70, P4 ;  /* 0x000000016f6f7824 */ /* 0x000fe400020e0646 */
[----:B------:R-:W-:-:S08]  /*30050*/  IMAD.X R83, R83, 0x1, R68, P1 ;  /* 0x0000000153537824 */ /* 0x000fd000008e0644 */
.L_x_827:
        /* <DEDUP_REMOVED lines=21> */
.L_x_828:
[----:B------:R-:W-:Y:S02]  /*301b0*/  ISETP.GE.U32.AND P1, PT, R105, R96, PT ;  /* 0x000000606900720c */ /* 0x000fe40003f26070 */
[----:B------:R-:W-:Y:S02]  /*301c0*/  IADD3 R86, P4, PT, -R109, R84, RZ ;  /* 0x000000546d567210 */ /* 0x000fe40007f9e1ff */
[----:B------:R-:W-:Y:S02]  /*301d0*/  ISETP.GE.U32.AND.EX P1, PT, R103, R98, PT, P1 ;  /* 0x000000626700720c */ /* 0x000fe40003f26110 */
[----:B------:R-:W-:Y:S01]  /*301e0*/  ISETP.LT.U32.AND P5, PT, R84, R109, PT ;  /* 0x0000006d5400720c */ /* 0x000fe20003fa1070 */
[----:B------:R-:W-:Y:S01]  /*301f0*/  IMAD.X R72, R113, 0x1, ~R108, P4 ;  /* 0x0000000171487824 */ /* 0x000fe200020e0e6c */
[----:B------:R-:W-:Y:S02]  /*30200*/  SEL R69, RZ, 0x1, P1 ;  /* 0x00000001ff457807 */ /* 0x000fe40000800000 */
[----:B------:R-:W-:-:S02]  /*30210*/  SEL R87, RZ, 0xffffffff, P1 ;  /* 0xffffffffff577807 */ /* 0x000fc40000800000 */
[----:B------:R-:W-:Y:S02]  /*30220*/  ISETP.GE.U32.AND P4, PT, R86, R69, PT ;  /* 0x000000455600720c */ /* 0x000fe40003f86070 */
[----:B------:R-:W-:Y:S02]  /*30230*/  IADD3 R86, P1, PT, R87, R86, RZ ;  /* 0x0000005657567210 */ /* 0x000fe40007f3e0ff */
[----:B------:R-:W-:-:S03]  /*30240*/  ISETP.GE.U32.AND.EX P4, PT, R72, RZ, PT, P4 ;  /* 0x000000ff4800720c */ /* 0x000fc60003f86140 */
[----:B------:R-:W-:Y:S01]  /*30250*/  IMAD.X R87, R87, 0x1, R72, P1 ;  /* 0x0000000157577824 */ /* 0x000fe200008e0648 */
[----:B------:R-:W-:Y:S02]  /*30260*/  ISETP.LT.U32.OR.EX P4, PT, R113, R108, !P4, P5 ;  /* 0x0000006c7100720c */ /* 0x000fe40006781550 */
[----:B------:R-:W-:Y:S02]  /*30270*/  IADD3 R84, P5, PT, -R107, R82, RZ ;  /* 0x000000526b547210 */ /* 0x000fe40007fbe1ff */
[----:B------:R-:W-:-:S03]  /*30280*/  SEL R69, RZ, 0x1, !P4 ;  /* 0x00000001ff457807 */ /* 0x000fc60006000000 */
[C---:B------:R-:W-:Y:S01]  /*30290*/  IMAD.X R70, R111.reuse, 0x1, ~R106, P5 ;  /* 0x000000016f467824 */ /* 0x040fe200028e0e6a */
[----:B------:R-:W-:Y:S02]  /*302a0*/  ISETP.GE.U32.AND P6, PT, R84, R69, PT ;  /* 0x000000455400720c */ /* 0x000fe40003fc6070 */
[----:B------:R-:W-:Y:S02]  /*302b0*/  ISETP.LT.U32.AND P5, PT, R82, R107, PT ;  /* 0x0000006b5200720c */ /* 0x000fe40003fa1070 */
[----:B------:R-:W-:Y:S02]  /*302c0*/  ISETP.GE.U32.AND.EX P6, PT, R70, RZ, PT, P6 ;  /* 0x000000ff4600720c */ /* 0x000fe40003fc6160 */
[----:B------:R-:W-:Y:S02]  /*302d0*/  SEL R69, RZ, 0xffffffff, !P4 ;  /* 0xffffffffff457807 */ /* 0x000fe40006000000 */
[----:B------:R-:W-:Y:S02]  /*302e0*/  ISETP.LT.U32.OR.EX P5, PT, R111, R106, !P6, P5 ;  /* 0x0000006a6f00720c */ /* 0x000fe400077a1550 */
[----:B------:R-:W-:-:S02]  /*302f0*/  IADD3 R84, P4, PT, R69, R84, RZ ;  /* 0x0000005445547210 */ /* 0x000fc40007f9e0ff */
[----:B------:R-:W-:-:S04]  /*30300*/  SEL R68, RZ, 0xffffffff, !P5 ;  /* 0xffffffffff447807 */ /* 0x000fc80006800000 */
[----:B------:R-:W-:Y:S01]  /*30310*/  IADD3 R82, P5, P6, R68, R85, -R104 ;  /* 0x0000005544527210 */ /* 0x000fe20007ebe868 */
[----:B------:R-:W-:-:S03]  /*30320*/  IMAD.X R85, R69, 0x1, R70, P4 ;  /* 0x0000000145557824 */ /* 0x000fc600020e0646 */
[----:B------:R-:W-:Y:S01]  /*30330*/  IADD3.X R83, PT, PT, R68, R83, ~R102, P5, P6 ;  /* 0x0000005344537210 */ /* 0x000fe20002fecc66 */
[----:B------:R-:W-:Y:S08]  /*30340*/  BRA `(.L_x_830) ;  /* 0x0000000000ec7947 */ /* 0x000ff00003800000 */
.L_x_829:
[----:B------:R-:W3:Y:S08]  /*30350*/  LDC.64 R70, c[0x3][RZ] ;  /* 0x00c00000ff467b82 */ /* 0x000ef00000000a00 */
[----:B------:R-:W5:Y:S01]  /*30360*/  LDC.64 R68, c[0x3][0x8] ;  /* 0x00c00200ff447b82 */ /* 0x000f620000000a00 */
[----:B---3--:R-:W-:-:S04]  /*30370*/  IADD3 R72, P4, PT, R105, R70, RZ ;  /* 0x0000004669487210 */ /* 0x008fc80007f9e0ff */
[----:B------:R-:W-:Y:S01]  /*30380*/  ISETP.GE.U32.AND P1, PT, R72, R105, PT ;  /* 0x000000694800720c */ /* 0x000fe20003f26070 */
[----:B------:R-:W-:Y:S02]  /*30390*/  IMAD.X R73, R103, 0x1, R71, P4 ;  /* 0x0000000167497824 */ /* 0x000fe400020e0647 */
[----:B------:R-:W3:Y:S01]  /*303a0*/  LDC.64 R70, c[0x3][0x10] ;  /* 0x00c00400ff467b82 */ /* 0x000ee20000000a00 */
[----:B------:R-:W-:Y:S02]  /*303b0*/  IMAD.MOV.U32 R105, RZ, RZ, R72 ;  /* 0x000000ffff697224 */ /* 0x000fe400078e0048 */
[----:B------:R-:W-:-:S04]  /*303c0*/  ISETP.GE.U32.AND.EX P1, PT, R73, R103, PT, P1 ;  /* 0x000000674900720c */ /* 0x000fc80003f26110 */
        /* <DEDUP_REMOVED lines=8> */
[----:B------:R-:W-:Y:S02]  /*30450*/  ISETP.GE.U32.AND P5, PT, R72, R96, PT ;  /* 0x000000604800720c */ /* 0x000fe40003fa6070 */
[----:B------:R-:W-:-:S02]  /*30460*/  ISETP.GE.U32.AND.EX P4, PT, R103, R68, PT, P4 ;  /* 0x000000446700720c */ /* 0x000fc40003f86140 */
[----:B------:R-:W-:Y:S02]  /*30470*/  SEL R68, RZ, 0x1, P1 ;  /* 0x00000001ff447807 */ /* 0x000fe40000800000 */
[----:B------:R-:W-:Y:S02]  /*30480*/  SEL R87, RZ, 0x1, P4 ;  /* 0x00000001ff577807 */ /* 0x000fe40002000000 */
[----:B------:R-:W-:Y:S02]  /*30490*/  ISETP.GE.U32.AND.EX P1, PT, R73, R98, PT, P5 ;  /* 0x000000624900720c */ /* 0x000fe40003f26150 */
[----:B------:R-:W-:Y:S02]  /*304a0*/  IADD3 R87, P5, P6, R82, R87, R68 ;  /* 0x0000005752577210 */ /* 0x000fe40007ebe044 */
[----:B------:R-:W-:Y:S02]  /*304b0*/  IADD3 R86, P4, PT, -R109, R110, RZ ;  /* 0x0000006e6d567210 */ /* 0x000fe40007f9e1ff */
[----:B------:R-:W-:-:S02]  /*304c0*/  SEL R69, RZ, 0x1, P1 ;  /* 0x00000001ff457807 */ /* 0x000fc40000800000 */
[----:B------:R-:W-:Y:S01]  /*304d0*/  IADD3.X R68, PT, PT, R111, RZ, RZ, P5, P6 ;  /* 0x000000ff6f447210 */ /* 0x000fe20002fec4ff */
[----:B------:R-:W-:Y:S01]  /*304e0*/  IMAD.X R88, R103, 0x1, ~R108, P4 ;  /* 0x0000000167587824 */ /* 0x000fe200020e0e6c */
[C---:B---3--:R-:W-:Y:S02]  /*304f0*/  IADD3 R90, P5, PT, R87.reuse, R70, RZ ;  /* 0x00000046575a7210 */ /* 0x048fe40007fbe0ff */
[----:B------:R-:W-:Y:S02]  /*30500*/  ISETP.GE.U32.AND P6, PT, R86, R69, PT ;  /* 0x000000455600720c */ /* 0x000fe40003fc6070 */
[----:B------:R-:W-:Y:S01]  /*30510*/  ISETP.GE.U32.AND P4, PT, R87, R82, PT ;  /* 0x000000525700720c */ /* 0x000fe20003f86070 */
[----:B------:R-:W-:Y:S01]  /*30520*/  IMAD.X R71, R68, 0x1, R71, P5 ;  /* 0x0000000144477824 */ /* 0x000fe200028e0647 */
[----:B------:R-:W-:Y:S02]  /*30530*/  ISETP.LT.U32.AND P5, PT, R110, R109, PT ;  /* 0x0000006d6e00720c */ /* 0x000fe40003fa1070 */
[----:B------:R-:W-:-:S02]  /*30540*/  ISETP.GE.U32.AND.EX P6, PT, R88, RZ, PT, P6 ;  /* 0x000000ff5800720c */ /* 0x000fc40003fc6160 */
[----:B------:R-:W-:Y:S02]  /*30550*/  ISETP.GE.U32.AND.EX P4, PT, R68, R111, PT, P4 ;  /* 0x0000006f4400720c */ /* 0x000fe40003f86140 */
[----:B------:R-:W-:Y:S01]  /*30560*/  ISETP.LT.U32.OR.EX P5, PT, R103, R108, !P6, P5 ;  /* 0x0000006c6700720c */ /* 0x000fe200077a1550 */
[----:B------:R-:W-:Y:S01]  /*30570*/  IMAD.MOV.U32 R103, RZ, RZ, R73 ;  /* 0x000000ffff677224 */ /* 0x000fe200078e0049 */
[----:B------:R-:W-:Y:S02]  /*30580*/  SEL R82, RZ, 0x1, P4 ;  /* 0x00000001ff527807 */ /* 0x000fe40002000000 */
[----:B------:R-:W-:Y:S02]  /*30590*/  ISETP.GE.U32.AND P4, PT, R90, R87, PT ;  /* 0x000000575a00720c */ /* 0x000fe40003f86070 */
[----:B------:R-:W-:Y:S02]  /*305a0*/  IADD3 R84, P6, PT, -R107, R90, RZ ;  /* 0x0000005a6b547210 */ /* 0x000fe40007fde1ff */
[----:B------:R-:W-:-:S02]  /*305b0*/  SEL R69, RZ, 0x1, !P5 ;  /* 0x00000001ff457807 */ /* 0x000fc40006800000 */
[C---:B------:R-:W-:Y:S01]  /*305c0*/  ISETP.GE.U32.AND.EX P4, PT, R71.reuse, R68, PT, P4 ;  /* 0x000000444700720c */ /* 0x040fe20003f86140 */
[----:B------:R-:W-:Y:S01]  /*305d0*/  IMAD.X R70, R71, 0x1, ~R106, P6 ;  /* 0x0000000147467824 */ /* 0x000fe200030e0e6a */
[----:B------:R-:W-:Y:S02]  /*305e0*/  SEL R87, RZ, 0xffffffff, P1 ;  /* 0xffffffffff577807 */ /* 0x000fe40000800000 */
[----:B------:R-:W-:Y:S02]  /*305f0*/  ISETP.GE.U32.AND P1, PT, R84, R69, PT ;  /* 0x000000455400720c */ /* 0x000fe40003f26070 */
[----:B------:R-:W-:Y:S02]  /*30600*/  SEL R68, RZ, 0x1, P4 ;  /* 0x00000001ff447807 */ /* 0x000fe40002000000 */
[----:B------:R-:W-:Y:S02]  /*30610*/  ISETP.LT.U32.AND P4, PT, R90, R107, PT ;  /* 0x0000006b5a00720c */ /* 0x000fe40003f81070 */
[----:B------:R-:W-:-:S02]  /*30620*/  ISETP.GE.U32.AND.EX P6, PT, R70, RZ, PT, P1 ;  /* 0x000000ff4600720c */ /* 0x000fc40003fc6110 */
[----:B------:R-:W-:Y:S02]  /*30630*/  SEL R69, RZ, 0xffffffff, !P5 ;  /* 0xffffffffff457807 */ /* 0x000fe40006800000 */
[----:B------:R-:W-:Y:S02]  /*30640*/  IADD3 R85, P1, P5, R85, R68, R82 ;  /* 0x0000004455557210 */ /* 0x000fe40007d3e052 */
[----:B------:R-:W-:Y:S02]  /*30650*/  ISETP.LT.U32.OR.EX P4, PT, R71, R106, !P6, P4 ;  /* 0x0000006a4700720c */ /* 0x000fe40007781540 */
[----:B------:R-:W-:Y:S02]  /*30660*/  IADD3.X R83, PT, PT, R83, RZ, RZ, P1, P5 ;  /* 0x000000ff53537210 */ /* 0x000fe40000fea4ff */
[----:B------:R-:W-:Y:S02]  /*30670*/  IADD3 R82, P1, P5, -R104, UR30, R85 ;  /* 0x0000001e68527c10 */ /* 0x000fe4000fd3e155 */
[----:B------:R-:W-:-:S02]  /*30680*/  SEL R68, RZ, 0xffffffff, !P4 ;  /* 0xffffffffff447807 */ /* 0x000fc40006000000 */
[----:B------:R-:W-:Y:S02]  /*30690*/  IADD3.X R83, PT, PT, ~R102, UR31, R83, P1, P5 ;  /* 0x0000001f66537c10 */ /* 0x000fe40008fea553 */
[----:B------:R-:W-:Y:S02]  /*306a0*/  IADD3 R86, P1, PT, R87, R86, RZ ;  /* 0x0000005657567210 */ /* 0x000fe40007f3e0ff */
[----:B------:R-:W-:Y:S02]  /*306b0*/  IADD3 R84, P4, PT, R69, R84, RZ ;  /* 0x0000005445547210 */ /* 0x000fe40007f9e0ff */
[----:B------:R-:W-:Y:S01]  /*306c0*/  IADD3 R82, P5, PT, R82, R68, RZ ;  /* 0x0000004452527210 */ /* 0x000fe20007fbe0ff */
[----:B------:R-:W-:Y:S02]  /*306d0*/  IMAD.X R87, R87, 0x1, R88, P1 ;  /* 0x0000000157577824 */ /* 0x000fe400008e0658 */
[----:B------:R-:W-:Y:S02]  /*306e0*/  IMAD.X R85, R69, 0x1, R70, P4 ;  /* 0x0000000145557824 */ /* 0x000fe400020e0646 */
[----:B------:R-:W-:-:S08]  /*306f0*/  IMAD.X R83, R83, 0x1, R68, P5 ;  /* 0x0000000153537824 */ /* 0x000fd000028e0644 */
.L_x_830:
        /* <DEDUP_REMOVED lines=53> */
.L_x_831:
[----:B------:R-:W-:Y:S01]  /*30a50*/  IADD3 R101, P1, PT, R93, R100, RZ ;  /* 0x000000645d657210 */ /* 0x000fe20007f3e0ff */
[----:B------:R-:W-:-:S03]  /*30a60*/  IMAD.MOV.U32 R65, RZ, RZ, RZ ;  /* 0x000000ffff417224 */ /* 0x000fc600078e00ff */
        /* <DEDUP_REMOVED lines=56> */
.L_x_832:
        /* <DEDUP_REMOVED lines=65> */
.L_x_834:
        /* <DEDUP_REMOVED lines=58> */
.L_x_835:
        /* <DEDUP_REMOVED lines=27> */
.L_x_833:
        /* <DEDUP_REMOVED lines=19> */
.L_x_836:
        /* <DEDUP_REMOVED lines=26> */
.L_x_837:
[----:B------:R-:W3:Y:S08]  /*31a20*/  LDC.64 R66, c[0x3][RZ] ;  /* 0x00c00000ff427b82 */ /* 0x000ef00000000a00 */
[----:B------:R-:W5:Y:S01]  /*31a30*/  LDC.64 R64, c[0x3][0x8] ;  /* 0x00c00200ff407b82 */ /* 0x000f620000000a00 */
[----:B---3--:R-:W-:-:S04]  /*31a40*/  IADD3 R77, P1, PT, R101, R66, RZ ;  /* 0x00000042654d7210 */ /* 0x008fc80007f3e0ff */
[C---:B------:R-:W-:Y:S01]  /*31a50*/  ISETP.GE.U32.AND P0, PT, R77.reuse, R101, PT ;  /* 0x000000654d00720c */ /* 0x040fe20003f06070 */
[----:B------:R-:W-:Y:S01]  /*31a60*/  IMAD.X R78, R94, 0x1, R67, P1 ;  /* 0x000000015e4e7824 */ /* 0x000fe200008e0643 */
[----:B------:R-:W-:Y:S01]  /*31a70*/  ISETP.GE.U32.AND P1, PT, R77, R96, PT ;  /* 0x000000604d00720c */ /* 0x000fe20003f26070 */
[----:B------:R-:W3:Y:S01]  /*31a80*/  LDC.64 R66, c[0x3][0x10] ;  /* 0x00c00400ff427b82 */ /* 0x000ee20000000a00 */
[----:B------:R-:W-:Y:S02]  /*31a90*/  IMAD.MOV.U32 R101, RZ, RZ, R77 ;  /* 0x000000ffff657224 */ /* 0x000fe400078e004d */
[C---:B------:R-:W-:Y:S01]  /*31aa0*/  ISETP.GE.U32.AND.EX P0, PT, R78.reuse, R94, PT, P0 ;  /* 0x0000005e4e00720c */ /* 0x040fe20003f06100 */
[----:B------:R-:W-:Y:S01]  /*31ab0*/  IMAD.MOV.U32 R94, RZ, RZ, R78 ;  /* 0x000000ffff5e7224 */ /* 0x000fe200078e004e */
        /* <DEDUP_REMOVED lines=16> */
[----:B------:R-:W-:Y:S02]  /*31bc0*/  ISETP.GE.U32.AND P6, PT, R74, R65, PT ;  /* 0x000000414a00720c */ /* 0x000fe40003fc6070 */
[----:B------:R-:W-:Y:S02]  /*31bd0*/  IADD3 R64, P4, P5, R71, R64, R73 ;  /* 0x0000004047407210 */ /* 0x000fe40007d9e049 */
[----:B------:R-:W-:-:S02]  /*31be0*/  ISETP.LT.U32.AND P0, PT, R69, R86, PT ;  /* 0x000000564500720c */ /* 0x000fc40003f01070 */
[----:B------:R-:W-:Y:S02]  /*31bf0*/  ISETP.GE.U32.AND.EX P6, PT, R76, RZ, PT, P6 ;  /* 0x000000ff4c00720c */ /* 0x000fe40003fc6160 */
[----:B------:R-:W-:Y:S02]  /*31c00*/  IADD3.X R73, PT, PT, R72, RZ, RZ, P4, P5 ;  /* 0x000000ff48497210 */ /* 0x000fe400027ea4ff */
[C---:B------:R-:W-:Y:S02]  /*31c10*/  ISETP.GE.U32.AND P5, PT, R64.reuse, R71, PT ;  /* 0x000000474000720c */ /* 0x040fe40003fa6070 */
[----:B---3--:R-:W-:Y:S02]  /*31c20*/  IADD3 R69, P4, PT, R64, R66, RZ ;  /* 0x0000004240457210 */ /* 0x008fe40007f9e0ff */
[----:B------:R-:W-:Y:S02]  /*31c30*/  ISETP.LT.U32.OR.EX P0, PT, R68, R87, !P6, P0 ;  /* 0x000000574400720c */ /* 0x000fe40007701500 */
[C---:B------:R-:W-:Y:S01]  /*31c40*/  ISETP.GE.U32.AND.EX P5, PT, R73.reuse, R72, PT, P5 ;  /* 0x000000484900720c */ /* 0x040fe20003fa6150 */
[----:B------:R-:W-:Y:S01]  /*31c50*/  IMAD.X R72, R73, 0x1, R67, P4 ;  /* 0x0000000149487824 */ /* 0x000fe200020e0643 */
[----:B------:R-:W-:-:S02]  /*31c60*/  IADD3 R66, P6, PT, R69, -R84, RZ ;  /* 0x8000005445427210 */ /* 0x000fc40007fde0ff */
[----:B------:R-:W-:Y:S02]  /*31c70*/  ISETP.GE.U32.AND P4, PT, R69, R64, PT ;  /* 0x000000404500720c */ /* 0x000fe40003f86070 */
[----:B------:R-:W-:Y:S01]  /*31c80*/  SEL R65, RZ, 0x1, !P0 ;  /* 0x00000001ff417807 */ /* 0x000fe20004000000 */
[C---:B------:R-:W-:Y:S01]  /*31c90*/  IMAD.X R68, R72.reuse, 0x1, ~R85, P6 ;  /* 0x0000000148447824 */ /* 0x040fe200030e0e55 */
[----:B------:R-:W-:Y:S02]  /*31ca0*/  ISETP.GE.U32.AND.EX P4, PT, R72, R73, PT, P4 ;  /* 0x000000494800720c */ /* 0x000fe40003f86140 */
[----:B------:R-:W-:Y:S02]  /*31cb0*/  SEL R67, RZ, 0x1, P5 ;  /* 0x00000001ff437807 */ /* 0x000fe40002800000 */
[----:B------:R-:W-:Y:S02]  /*31cc0*/  ISETP.GE.U32.AND P5, PT, R66, R65, PT ;  /* 0x000000414200720c */ /* 0x000fe40003fa6070 */
[----:B------:R-:W-:-:S02]  /*31cd0*/  SEL R64, RZ, 0x1, P4 ;  /* 0x00000001ff407807 */ /* 0x000fc40002000000 */
[----:B------:R-:W-:Y:S02]  /*31ce0*/  ISETP.LT.U32.AND P4, PT, R69, R84, PT ;  /* 0x000000544500720c */ /* 0x000fe40003f81070 */
[----:B------:R-:W-:Y:S02]  /*31cf0*/  ISETP.GE.U32.AND.EX P5, PT, R68, RZ, PT, P5 ;  /* 0x000000ff4400720c */ /* 0x000fe40003fa6150 */
[----:B------:R-:W-:Y:S02]  /*31d00*/  IADD3 R109, P1, P6, R109, R64, R67 ;  /* 0x000000406d6d7210 */ /* 0x000fe40007e3e043 */
[----:B------:R-:W-:Y:S02]  /*31d10*/  ISETP.LT.U32.OR.EX P4, PT, R72, R85, !P5, P4 ;  /* 0x000000554800720c */ /* 0x000fe40006f81540 */
[----:B------:R-:W-:Y:S02]  /*31d20*/  IADD3.X R70, PT, PT, R70, RZ, RZ, P1, P6 ;  /* 0x000000ff46467210 */ /* 0x000fe40000fec4ff */
[----:B------:R-:W-:-:S02]  /*31d30*/  SEL R105, RZ, 0xffffffff, !P0 ;  /* 0xffffffffff697807 */ /* 0x000fc40004000000 */
        /* <DEDUP_REMOVED lines=9> */
.L_x_838:
        /* <DEDUP_REMOVED lines=73> */
[----:B------:R-:W-:Y:S02]  /*32260*/  IMAD R91, R109, R11, R70 ;  /* 0x0000000b6d5b7224 */ /* 0x000fe400078e0246 */
[----:B------:R-:W-:-:S04]  /*32270*/  IMAD.WIDE.U32 R66, P1, R99, R12, R66 ;  /* 0x0000000c63427225 */ /* 0x000fc80007820042 */
[----:B------:R-:W-:-:S04]  /*32280*/  IMAD.WIDE.U32.X R88, R105, R11, R88, P5 ;  /* 0x0000000b69587225 */ /* 0x000fc800028e0458 */
[----:B------:R-:W-:Y:S02]  /*32290*/  IMAD.MOV.U32 R74, RZ, RZ, R71 ;  /* 0x000000ffff4a7224 */ /* 0x000fe400078e0047 */
[----:B------:R-:W-:Y:S01]  /*322a0*/  IMAD.WIDE.U32 R80, R12, R109, RZ ;  /* 0x0000006d0c507225 */ /* 0x000fe200078e00ff */
[----:B------:R-:W-:-:S03]  /*322b0*/  SEL R80, RZ, 0x1, P4 ;  /* 0x00000001ff507807 */ /* 0x000fc60002000000 */
[----:B------:R-:W-:-:S04]  /*322c0*/  IMAD.WIDE.U32 R78, R17, R103, RZ ;  /* 0x00000067114e7225 */ /* 0x000fc800078e00ff */
[----:B------:R-:W-:-:S04]  /*322d0*/  IMAD.WIDE.U32 R72, P5, R17, R101, R72 ;  /* 0x0000006511487225 */ /* 0x000fc800078a0048 */
        /* <DEDUP_REMOVED lines=24> */
[----:B------:R-:W-:Y:S02]  /*32460*/  IMAD.IADD R115, R77, 0x1, R115 ;  /* 0x000000014d737824 */ /* 0x000fe400078e0273 */
[----:B------:R-:W-:Y:S01]  /*32470*/  IMAD.MOV.U32 R74, RZ, RZ, R73 ;  /* 0x000000ffff4a7224 */ /* 0x000fe200078e0049 */
[----:B------:R-:W-:Y:S01]  /*32480*/  SEL R73, RZ, 0x1, P4 ;  /* 0x00000001ff497807 */ /* 0x000fe20002000000 */
[----:B------:R-:W-:Y:S01]  /*32490*/  IMAD.WIDE.U32 R92, R15, R113, RZ ;  /* 0x000000710f5c7225 */ /* 0x000fe200078e00ff */
[----:B------:R-:W-:-:S03]  /*324a0*/  ISETP.GE.U32.AND P4, PT, R76, R78, PT ;  /* 0x0000004e4c00720c */ /* 0x000fc60003f86070 */
[----:B------:R-:W-:Y:S01]  /*324b0*/  IMAD.WIDE.U32.X R70, R99, R11, R70, P6 ;  /* 0x0000000b63467225 */ /* 0x000fe200030e0446 */
[----:B------:R-:W-:-:S03]  /*324c0*/  ISETP.GE.U32.AND.EX P4, PT, R115, R79, PT, P4 ;  /* 0x0000004f7300720c */ /* 0x000fc60003f86140 */
[----:B------:R-:W-:Y:S02]  /*324d0*/  IMAD R77, R107, R17, RZ ;  /* 0x000000116b4d7224 */ /* 0x000fe400078e02ff */
[----:B------:R-:W-:Y:S01]  /*324e0*/  IMAD.X R69, R115, 0x1, R72, P5 ;  /* 0x0000000173457824 */ /* 0x000fe200028e0648 */
[----:B------:R-:W-:Y:S01]  /*324f0*/  IADD3 R70, P5, PT, R73, R70, RZ ;  /* 0x0000004649467210 */ /* 0x000fe20007fbe0ff */
[----:B------:R-:W-:-:S04]  /*32500*/  IMAD.WIDE.U32 R80, R18, R113, RZ ;  /* 0x0000007112507225 */ /* 0x000fc800078e00ff */
[----:B------:R-:W-:-:S04]  /*32510*/  IMAD.WIDE.U32 R92, P6, R18, R105, R92 ;  /* 0x00000069125c7225 */ /* 0x000fc800078c005c */
[-C--:B------:R-:W-:Y:S01]  /*32520*/  IMAD R117, R14, R111.reuse, R77 ;  /* 0x0000006f0e757224 */ /* 0x080fe200078e024d */
[----:B------:R-:W-:Y:S01]  /*32530*/  SEL R77, RZ, 0x1, P1 ;  /* 0x00000001ff4d7807 */ /* 0x000fe20000800000 */
        /* <DEDUP_REMOVED lines=30> */
[C---:B------:R-:W-:Y:S01]  /*32720*/  IMAD.WIDE.U32 R68, R17.reuse, R113, RZ ;  /* 0x0000007111447225 */ /* 0x040fe200078e00ff */
[----:B------:R-:W-:Y:S02]  /*32730*/  SEL R68, RZ, 0x1, P5 ;  /* 0x00000001ff447807 */ /* 0x000fe40002800000 */
[----:B------:R-:W-:Y:S01]  /*32740*/  SEL R115, RZ, 0x1, P6 ;  /* 0x00000001ff737807 */ /* 0x000fe20003000000 */
[----:B------:R-:W-:Y:S01]  /*32750*/  IMAD.WIDE.U32 R72, P0, R17, R105, R72 ;  /* 0x0000006911487225 */ /* 0x000fe20007800048 */
[----:B------:R-:W-:-:S03]  /*32760*/  IADD3 R117, P5, P6, R89, R90, R88 ;  /* 0x0000005a59757210 */ /* 0x000fc60007ebe058 */
[----:B------:R-:W-:Y:S01]  /*32770*/  IMAD.WIDE.U32.X R76, R14, R107, R76, P1 ;  /* 0x0000006b0e4c7225 */ /* 0x000fe200008e044c */
[----:B------:R-:W-:Y:S02]  /*32780*/  IADD3 RZ, P1, PT, R69, R72, RZ ;  /* 0x0000004845ff7210 */ /* 0x000fe40007f3e0ff */
[----:B------:R-:W-:Y:S01]  /*32790*/  IADD3.X R72, PT, PT, RZ, R91, RZ, P5, P6 ;  /* 0x0000005bff487210 */ /* 0x000fe20002fec4ff */
[----:B------:R-:W-:Y:S01]  /*327a0*/  IMAD R80, R99, R18, RZ ;  /* 0x0000001263507224 */ /* 0x000fe200078e02ff */
[----:B------:R-:W-:Y:S01]  /*327b0*/  IADD3 R115, P5, P6, R115, R76, R68 ;  /* 0x0000004c73737210 */ /* 0x000fe20007ebe044 */
[----:B------:R-:W-:Y:S02]  /*327c0*/  IMAD.MOV.U32 R78, RZ, RZ, R81 ;  /* 0x000000ffff4e7224 */ /* 0x000fe400078e0051 */
[----:B------:R-:W-:-:S04]  /*327d0*/  IMAD.WIDE.U32 R68, R13, R111, RZ ;  /* 0x0000006f0d447225 */ /* 0x000fc800078e00ff */
[----:B------:R-:W-:Y:S02]  /*327e0*/  IMAD R119, R15, R109, R80 ;  /* 0x0000006d0f777224 */ /* 0x000fe400078e0250 */
[----:B------:R-:W-:-:S04]  /*327f0*/  IMAD.WIDE.U32 R80, R13, R103, RZ ;  /* 0x000000670d507225 */ /* 0x000fc800078e00ff */
[----:B------:R-:W-:Y:S01]  /*32800*/  IMAD.WIDE.U32.X R78, R15, R99, R78, P4 ;  /* 0x000000630f4e7225 */ /* 0x000fe200020e044e */
[----:B------:R-:W-:-:S03]  /*32810*/  IADD3.X R15, PT, PT, RZ, R77, RZ, P5, P6 ;  /* 0x0000004dff0f7210 */ /* 0x000fc60002fec4ff */
[----:B------:R-:W-:-:S04]  /*32820*/  IMAD.WIDE.U32 R76, R16, R111, RZ ;  /* 0x0000006f104c7225 */ /* 0x000fc800078e00ff */
[----:B------:R-:W-:-:S04]  /*32830*/  IMAD.WIDE.U32 R68, P5, R16, R107, R68 ;  /* 0x0000006b10447225 */ /* 0x000fc800078a0044 */
[----:B------:R-:W-:Y:S01]  /*32840*/  IMAD.WIDE.U32 R88, R16, R103, RZ ;  /* 0x0000006710587225 */ /* 0x000fe200078e00ff */
[----:B------:R-:W-:-:S03]  /*32850*/  IADD3 RZ, P6, PT, R77, R68, RZ ;  /* 0x000000444dff7210 */ /* 0x000fc60007fde0ff */
[----:B------:R-:W-:-:S04]  /*32860*/  IMAD.WIDE.U32 R80, P4, R16, R101, R80 ;  /* 0x0000006510507225 */ /* 0x000fc80007880050 */
[----:B------:R-:W-:-:S04]  /*32870*/  IMAD.WIDE.U32 R90, R18, R109, R70 ;  /* 0x0000006d125a7225 */ /* 0x000fc800078e0046 */
[----:B------:R-:W-:Y:S01]  /*32880*/  IMAD.X R93, RZ, RZ, RZ, P0 ;  /* 0x000000ffff5d7224 */ /* 0x000fe200000e06ff */
[----:B------:R-:W-:Y:S01]  /*32890*/  IADD3 R68, P0, PT, R117, R90, RZ ;  /* 0x0000005a75447210 */ /* 0x000fe20007f1e0ff */
[----:B------:R-:W-:Y:S01]  /*328a0*/  IMAD.X R77, RZ, RZ, RZ, P5 ;  /* 0x000000ffff4d7224 */ /* 0x000fe200028e06ff */
[----:B------:R-:W-:Y:S01]  /*328b0*/  IADD3 RZ, P5, PT, R89, R80, RZ ;  /* 0x0000005059ff7210 */ /* 0x000fe20007fbe0ff */
[----:B------:R-:W-:Y:S02]  /*328c0*/  IMAD.IADD R89, R91, 0x1, R119 ;  /* 0x000000015b597824 */ /* 0x000fe400078e0277 */
[----:B------:R-:W-:Y:S02]  /*328d0*/  IMAD.MOV.U32 R92, RZ, RZ, R73 ;  /* 0x000000ffff5c7224 */ /* 0x000fe400078e0049 */
        /* <DEDUP_REMOVED lines=8> */
[----:B------:R-:W-:Y:S01]  /*32960*/  IMAD R81, R14, R113, R18 ;  /* 0x000000710e517224 */ /* 0x000fe200078e0212 */
[----:B------:R-:W-:Y:S01]  /*32970*/  ISETP.GE.U32.AND.EX P4, PT, R69, R89, PT, P4 ;  /* 0x000000594500720c */ /* 0x000fe20003f86140 */
[----:B------:R-:W-:Y:S01]  /*32980*/  IMAD.WIDE.U32 R88, R17, R113, R68 ;  /* 0x0000007111587225 */ /* 0x000fe200078e0044 */
[----:B------:R-:W-:Y:S02]  /*32990*/  SEL R18, RZ, 0x1, P0 ;  /* 0x00000001ff127807 */ /* 0x000fe40000000000 */
[----:B------:R-:W-:Y:S01]  /*329a0*/  SEL R91, RZ, 0x1, P4 ;  /* 0x00000001ff5b7807 */ /* 0x000fe20002000000 */
[----:B------:R-:W-:Y:S01]  /*329b0*/  IMAD R90, R101, R16, RZ ;  /* 0x00000010655a7224 */ /* 0x000fe200078e02ff */
[----:B------:R-:W-:Y:S01]  /*329c0*/  IADD3 R80, P0, PT, R115, R88, RZ ;  /* 0x0000005873507210 */ /* 0x000fe20007f1e0ff */
        /* <DEDUP_REMOVED lines=10> */
[----:B------:R-:W-:Y:S01]  /*32a70*/  IMAD R68, R107, R16, RZ ;  /* 0x000000106b447224 */ /* 0x000fe200078e02ff */
[----:B------:R-:W-:Y:S01]  /*32a80*/  ISETP.GE.U32.AND.EX P0, PT, R89, R69, PT, P0 ;  /* 0x000000455900720c */ /* 0x000fe20003f06100 */
[----:B------:R-:W-:Y:S01]  /*32a90*/  IMAD.WIDE.U32.X R76, R13, R107, R76, P6 ;  /* 0x0000006b0d4c7225 */ /* 0x000fe200030e044c */
[----:B------:R-:W-:-:S03]  /*32aa0*/  ISETP.GE.U32.AND.EX P1, PT, R81, R89, PT, P1 ;  /* 0x000000595100720c */ /* 0x000fc60003f26110 */
[C---:B------:R-:W-:Y:S01]  /*32ab0*/  IMAD R89, R13.reuse, R111, R68 ;  /* 0x0000006f0d597224 */ /* 0x040fe200078e0244 */
[----:B------:R-:W-:Y:S01]  /*32ac0*/  SEL R107, RZ, 0x1, P1 ;  /* 0x00000001ff6b7807 */ /* 0x000fe20000800000 */
[----:B------:R-:W-:Y:S01]  /*32ad0*/  IMAD.WIDE.U32.X R72, R13, R101, R72, P5 ;  /* 0x000000650d487225 */ /* 0x000fe200028e0448 */
[----:B------:R-:W-:Y:S02]  /*32ae0*/  IADD3 R68, P5, P6, R91, R78, R18 ;  /* 0x0000004e5b447210 */ /* 0x000fe40007ebe012 */
[----:B------:R-:W-:Y:S01]  /*32af0*/  SEL R91, RZ, 0x1, P4 ;  /* 0x00000001ff5b7807 */ /* 0x000fe20002000000 */
[----:B------:R-:W-:Y:S01]  /*32b00*/  IMAD.WIDE.U32 R74, R16, R111, R80 ;  /* 0x0000006f104a7225 */ /* 0x000fe200078e0050 */
[----:B------:R-:W-:Y:S02]  /*32b10*/  SEL R18, RZ, 0x1, P0 ;  /* 0x00000001ff127807 */ /* 0x000fe40000000000 */
[----:B------:R-:W-:Y:S01]  /*32b20*/  IADD3.X R69, PT, PT, RZ, R79, RZ, P5, P6 ;  /* 0x0000004fff457210 */ /* 0x000fe20002fec4ff */
[----:B------:R-:W-:Y:S01]  /*32b30*/  IMAD.IADD R89, R75, 0x1, R89 ;  /* 0x000000014b597824 */ /* 0x000fe200078e0259 */
[----:B------:R-:W-:Y:S01]  /*32b40*/  IADD3 R91, P0, P1, R74, R72, R91 ;  /* 0x000000484a5b7210 */ /* 0x000fe2000791e05b */
[----:B------:R-:W-:Y:S01]  /*32b50*/  IMAD.WIDE.U32 R78, R16, R113, RZ ;  /* 0x00000071104e7225 */ /* 0x000fe200078e00ff */
[----:B------:R-:W-:-:S02]  /*32b60*/  IADD3 R107, P4, P5, R107, R92, R18 ;  /* 0x0000005c6b6b7210 */ /* 0x000fc40007d9e012 */
[----:B------:R-:W-:Y:S02]  /*32b70*/  ISETP.GE.U32.AND P6, PT, R74, R80, PT ;  /* 0x000000504a00720c */ /* 0x000fe40003fc6070 */
[----:B------:R-:W-:Y:S01]  /*32b80*/  IADD3.X R18, PT, PT, R89, R73, RZ, P0, P1 ;  /* 0x0000004959127210 */ /* 0x000fe200007e24ff */
[----:B------:R-:W-:Y:S01]  /*32b90*/  IMAD.WIDE.U32 R72, R14, R109, RZ ;  /* 0x0000006d0e487225 */ /* 0x000fe200078e00ff */
[----:B------:R-:W-:Y:S02]  /*32ba0*/  ISETP.GE.U32.AND P1, PT, R91, R74, PT ;  /* 0x0000004a5b00720c */ /* 0x000fe40003f26070 */
[----:B------:R-:W-:Y:S01]  /*32bb0*/  ISETP.GE.U32.AND.EX P0, PT, R89, R81, PT, P6 ;  /* 0x000000515900720c */ /* 0x000fe20003f06160 */
[----:B------:R-:W-:Y:S01]  /*32bc0*/  IMAD.WIDE.U32 R74, R13, R113, RZ ;  /* 0x000000710d4a7225 */ /* 0x000fe200078e00ff */
[----:B------:R-:W-:Y:S02]  /*32bd0*/  ISETP.GE.U32.AND.EX P1, PT, R18, R89, PT, P1 ;  /* 0x000000591200720c */ /* 0x000fe40003f26110 */
[----:B------:R-:W-:Y:S01]  /*32be0*/  SEL R78, RZ, 0x1, P0 ;  /* 0x00000001ff4e7807 */ /* 0x000fe20000000000 */
[----:B------:R-:W-:Y:S01]  /*32bf0*/  IMAD.WIDE.U32 R80, R17, R109, RZ ;  /* 0x0000006d11507225 */ /* 0x000fe200078e00ff */
[----:B------:R-:W-:-:S02]  /*32c00*/  SEL R89, RZ, 0x1, P1 ;  /* 0x00000001ff597807 */ /* 0x000fc40000800000 */
        /* <DEDUP_REMOVED lines=8> */
[----:B------:R-:W-:-:S04]  /*32c90*/  IMAD.WIDE.U32 R78, R13, R109, RZ ;  /* 0x0000006d0d4e7225 */ /* 0x000fc800078e00ff */
[----:B------:R-:W-:Y:S01]  /*32ca0*/  IMAD.WIDE.U32 R88, R17, R109, R68 ;  /* 0x0000006d11587225 */ /* 0x000fe200078e0044 */
[----:B------:R-:W-:-:S03]  /*32cb0*/  IADD3.X R17, PT, PT, RZ, R77, RZ, P5, P6 ;  /* 0x0000004dff117210 */ /* 0x000fc60002fec4ff */
        /* <DEDUP_REMOVED lines=43> */
[----:B------:R-:W-:Y:S01]  /*32f70*/  IMAD R80, R99, R16, RZ ;  /* 0x0000001063507224 */ /* 0x000fe200078e02ff */
[----:B------:R-:W-:Y:S01]  /*32f80*/  IADD3 R99, P4, P5, R17, R76, R88 ;  /* 0x0000004c11637210 */ /* 0x000fe20007d9e058 */
[----:B------:R-:W-:Y:S01]  /*32f90*/  IMAD.MOV.U32 R72, RZ, RZ, R69 ;  /* 0x000000ffff487224 */ /* 0x000fe200078e0045 */
[----:B------:R-:W-:Y:S01]  /*32fa0*/  ISETP.GE.U32.AND.EX P0, PT, R91, R68, PT, P0 ;  /* 0x000000445b00720c */ /* 0x000fe20003f06100 */
[----:B------:R-:W-:-:S04]  /*32fb0*/  IMAD.WIDE.U32 R68, R89, 0x3d1, RZ ;  /* 0x000003d159447825 */ /* 0x000fc800078e00ff */
[----:B------:R-:W-:Y:S01]  /*32fc0*/  IMAD R105, R13, R109, R80 ;  /* 0x0000006d0d697224 */ /* 0x000fe200078e0250 */
[----:B------:R-:W-:Y:S01]  /*32fd0*/  IADD3.X R13, PT, PT, RZ, R77, RZ, P4, P5 ;  /* 0x0000004dff0d7210 */ /* 0x000fe200027ea4ff */
[----:B------:R-:W-:-:S04]  /*32fe0*/  IMAD.WIDE.U32.X R76, RZ, R18, R72, P1 ;  /* 0x00000012ff4c7225 */ /* 0x000fc800008e0448 */
        /* <DEDUP_REMOVED lines=83> */
[----:B------:R-:W-:-:S03]  /*33520*/  IMAD R103, R103, R11, R16 ;  /* 0x0000000b67677224 */ /* 0x000fc600078e0210 */
        /* <DEDUP_REMOVED lines=53> */
.L_x_839:
        /* <DEDUP_REMOVED lines=57> */
.L_x_840:
        /* <DEDUP_REMOVED lines=68> */
.L_x_842:
        /* <DEDUP_REMOVED lines=60> */
.L_x_843:
        /* <DEDUP_REMOVED lines=27> */
.L_x_841:
        /* <DEDUP_REMOVED lines=90> */
[----:B------:R-:W-:-:S02]  /*34b60*/  IMAD R16, R6, R31, RZ ;  /* 0x0000001f06107224 */ /* 0x000fc400078e02ff */
[----:B------:R-:W-:Y:S01]  /*34b70*/  IMAD.WIDE.U32 R14, R29, R3, R64 ;  /* 0x000000031d0e7225 */ /* 0x000fe200078e0040 */
[----:B------:R-:W-:Y:S02]  /*34b80*/  IADD3.X R74, PT, PT, RZ, R17, RZ, P1, P4 ;  /* 0x00000011ff4a7210 */ /* 0x000fe40000fe84ff */
[----:B------:R-:W-:Y:S01]  /*34b90*/  ISETP.GE.U32.AND P4, PT, R72, R70, PT ;  /* 0x000000464800720c */ /* 0x000fe20003f86070 */
[----:B------:R-:W-:Y:S01]  /*34ba0*/  IMAD R97, R30, R3, R68 ;  /* 0x000000031e617224 */ /* 0x000fe200078e0244 */
[----:B------:R-:W-:Y:S01]  /*34bb0*/  ISETP.GE.U32.AND P1, PT, R14, R64, PT ;  /* 0x000000400e00720c */ /* 0x000fe20003f26070 */
[----:B------:R-:W-:Y:S01]  /*34bc0*/  IMAD.WIDE.U32 R70, R31, R7, R72 ;  /* 0x000000071f467225 */ /* 0x000fe200078e0048 */
[----:B------:R-:W-:-:S03]  /*34bd0*/  ISETP.GE.U32.AND.EX P4, PT, R73, R79, PT, P4 ;  /* 0x0000004f4900720c */ /* 0x000fc60003f86140 */
[C---:B------:R-:W-:Y:S02]  /*34be0*/  IMAD R99, R32.reuse, R7, R16 ;  /* 0x0000000720637224 */ /* 0x040fe400078e0210 */
[----:B------:R-:W-:Y:S02]  /*34bf0*/  IMAD.IADD R97, R15, 0x1, R97 ;  /* 0x000000010f617824 */ /* 0x000fe400078e0261 */
[----:B------:R-:W-:Y:S01]  /*34c00*/  IMAD.X R17, RZ, RZ, RZ, P5 ;  /* 0x000000ffff117224 */ /* 0x000fe200028e06ff */
[----:B------:R-:W-:Y:S01]  /*34c10*/  IADD3 R68, P5, PT, R75, R70, RZ ;  /* 0x000000464b447210 */ /* 0x000fe20007fbe0ff */
[----:B------:R-:W-:Y:S01]  /*34c20*/  IMAD.IADD R99, R71, 0x1, R99 ;  /* 0x0000000147637824 */ /* 0x000fe200078e0263 */
[----:B------:R-:W-:Y:S01]  /*34c30*/  ISETP.GE.U32.AND.EX P1, PT, R97, R65, PT, P1 ;  /* 0x000000416100720c */ /* 0x000fe20003f26110 */
[----:B------:R-:W-:Y:S01]  /*34c40*/  IMAD.WIDE.U32 R80, R32, R7, RZ ;  /* 0x0000000720507225 */ /* 0x000fe200078e00ff */
[----:B------:R-:W-:Y:S02]  /*34c50*/  SEL R65, RZ, 0x1, P4 ;  /* 0x00000001ff417807 */ /* 0x000fe40002000000 */
[----:B------:R-:W-:Y:S01]  /*34c60*/  SEL R71, RZ, 0x1, P1 ;  /* 0x00000001ff477807 */ /* 0x000fe20000800000 */
[----:B------:R-:W-:Y:S01]  /*34c70*/  IMAD.WIDE.U32.X R66, R34, R4, R66, P6 ;  /* 0x0000000422427225 */ /* 0x000fe200030e0442 */
[----:B------:R-:W-:-:S03]  /*34c80*/  ISETP.GE.U32.AND P4, PT, R70, R72, PT ;  /* 0x000000484600720c */ /* 0x000fc60003f86070 */
[----:B------:R-:W-:Y:S01]  /*34c90*/  IMAD.MOV.U32 R16, RZ, RZ, R69 ;  /* 0x000000ffff107224 */ /* 0x000fe200078e0045 */
[C---:B------:R-:W-:Y:S01]  /*34ca0*/  ISETP.GE.U32.AND.EX P4, PT, R99.reuse, R73, PT, P4 ;  /* 0x000000496300720c */ /* 0x040fe20003f86140 */
[----:B------:R-:W-:Y:S02]  /*34cb0*/  IMAD R64, R8, R29, RZ ;  /* 0x0000001d08407224 */ /* 0x000fe400078e02ff */
[----:B------:R-:W-:Y:S01]  /*34cc0*/  IMAD.X R69, R99, 0x1, R74, P5 ;  /* 0x0000000163457824 */ /* 0x000fe200028e064a */
[----:B------:R-:W-:Y:S01]  /*34cd0*/  IADD3 R66, P5, PT, R65, R66, RZ ;  /* 0x0000004241427210 */ /* 0x000fe20007fbe0ff */
[----:B------:R-:W-:Y:S02]  /*34ce0*/  IMAD R101, R30, R9, R64 ;  /* 0x000000091e657224 */ /* 0x000fe400078e0240 */
        /* <DEDUP_REMOVED lines=45> */
[C---:B------:R-:W-:Y:S02]  /*34fc0*/  IMAD R103, R32.reuse, R5, R64 ;  /* 0x0000000520677224 */ /* 0x040fe400078e0240 */
        /* <DEDUP_REMOVED lines=21> */
[----:B------:R-:W-:Y:S01]  /*35120*/  IMAD.MOV.U32 R74, RZ, RZ, R69 ;  /* 0x000000ffff4a7224 */ /* 0x000fe200078e0045 */
[----:B------:R-:W-:Y:S01]  /*35130*/  ISETP.GE.U32.AND.EX P4, PT, R65, R31, PT, P4 ;  /* 0x0000001f4100720c */ /* 0x000fe20003f86140 */
[-C--:B------:R-:W-:Y:S01]  /*35140*/  IMAD R31, R30, R7.reuse, R66 ;  /* 0x000000071e1f7224 */ /* 0x080fe200078e0242 */
[----:B------:R-:W-:Y:S01]  /*35150*/  SEL R78, RZ, 0x1, P0 ;  /* 0x00000001ff4e7807 */ /* 0x000fe20000000000 */
[----:B------:R-:W-:Y:S01]  /*35160*/  IMAD.WIDE.U32 R76, R29, R7, R64 ;  /* 0x000000071d4c7225 */ /* 0x000fe200078e0040 */
[----:B------:R-:W-:-:S03]  /*35170*/  SEL R79, RZ, 0x1, P4 ;  /* 0x00000001ff4f7807 */ /* 0x000fc60002000000 */
[----:B------:R-:W-:Y:S01]  /*35180*/  IMAD R69, R10, R27, RZ ;  /* 0x0000001b0a457224 */ /* 0x000fe200078e02ff */
[----:B------:R-:W-:Y:S01]  /*35190*/  IADD3 R68, P0, PT, R99, R76, RZ ;  /* 0x0000004c63447210 */ /* 0x000fe20007f1e0ff */
        /* <DEDUP_REMOVED lines=15> */
[-C--:B------:R-:W-:Y:S01]  /*35290*/  IMAD.WIDE.U32 R16, R27, R9.reuse, R68 ;  /* 0x000000091b107225 */ /* 0x080fe200078e0044 */
[----:B------:R-:W-:Y:S02]  /*352a0*/  SEL R32, RZ, 0x1, P0 ;  /* 0x00000001ff207807 */ /* 0x000fe40000000000 */
[----:B------:R-:W-:Y:S01]  /*352b0*/  SEL R99, RZ, 0x1, P1 ;  /* 0x00000001ff637807 */ /* 0x000fe20000800000 */
[C---:B------:R-:W-:Y:S02]  /*352c0*/  IMAD R65, R28.reuse, R9, R8 ;  /* 0x000000091c417224 */ /* 0x040fe400078e0208 */
[----:B------:R-:W-:Y:S01]  /*352d0*/  IMAD.WIDE.U32.X R70, R28, R10, R70, P5 ;  /* 0x0000000a1c467225 */ /* 0x000fe200028e0446 */
[----:B------:R-:W-:-:S03]  /*352e0*/  IADD3 R8, P5, P6, R79, R72, R78 ;  /* 0x000000484f087210 */ /* 0x000fc60007ebe04e */
[----:B------:R-:W-:Y:S01]  /*352f0*/  IMAD.IADD R79, R17, 0x1, R65 ;  /* 0x00000001114f7824 */ /* 0x000fe200078e0241 */
[----:B------:R-:W-:Y:S01]  /*35300*/  IADD3 R77, P0, P1, R16, R70, R77 ;  /* 0x00000046104d7210 */ /* 0x000fe2000791e04d */
[----:B------:R-:W-:Y:S01]  /*35310*/  IMAD.WIDE.U32 R64, R28, R7, RZ ;  /* 0x000000071c407225 */ /* 0x000fe200078e00ff */
[----:B------:R-:W-:Y:S02]  /*35320*/  IADD3.X R9, PT, PT, RZ, R73, RZ, P5, P6 ;  /* 0x00000049ff097210 */ /* 0x000fe40002fec4ff */
[----:B------:R-:W-:Y:S01]  /*35330*/  IADD3 R99, P4, P5, R99, R80, R32 ;  /* 0x0000005063637210 */ /* 0x000fe20007d9e020 */
[----:B------:R-:W-:Y:S01]  /*35340*/  IMAD R10, R10, R33, RZ ;  /* 0x000000210a0a7224 */ /* 0x000fe200078e02ff */
[----:B------:R-:W-:Y:S01]  /*35350*/  IADD3.X R32, PT, PT, R79, R71, RZ, P0, P1 ;  /* 0x000000474f207210 */ /* 0x000fe200007e24ff */
[-C--:B------:R-:W-:Y:S01]  /*35360*/  IMAD.WIDE.U32 R70, R29, R5.reuse, RZ ;  /* 0x000000051d467225 */ /* 0x080fe200078e00ff */
[----:B------:R-:W-:Y:S02]  /*35370*/  ISETP.GE.U32.AND P6, PT, R16, R68, PT ;  /* 0x000000441000720c */ /* 0x000fe40003fc6070 */
[----:B------:R-:W-:Y:S01]  /*35380*/  ISETP.GE.U32.AND P1, PT, R77, R16, PT ;  /* 0x000000104d00720c */ /* 0x000fe20003f26070 */
[----:B------:R-:W-:Y:S01]  /*35390*/  IMAD.WIDE.U32 R16, R30, R5, RZ ;  /* 0x000000051e107225 */ /* 0x000fe200078e00ff */
[----:B------:R-:W-:-:S02]  /*353a0*/  ISETP.GE.U32.AND.EX P0, PT, R79, R69, PT, P6 ;  /* 0x000000454f00720c */ /* 0x000fc40003f06160 */
[----:B------:R-:W-:Y:S01]  /*353b0*/  ISETP.GE.U32.AND.EX P1, PT, R32, R79, PT, P1 ;  /* 0x0000004f2000720c */ /* 0x000fe20003f26110 */
[----:B------:R-:W-:Y:S01]  /*353c0*/  IMAD.WIDE.U32 R68, R27, R7, RZ ;  /* 0x000000071b447225 */ /* 0x000fe200078e00ff */
[----:B------:R-:W-:Y:S02]  /*353d0*/  SEL R68, RZ, 0x1, P0 ;  /* 0x00000001ff447807 */ /* 0x000fe40000000000 */
[----:B------:R-:W-:Y:S01]  /*353e0*/  SEL R79, RZ, 0x1, P1 ;  /* 0x00000001ff4f7807 */ /* 0x000fe20000800000 */
[----:B------:R-:W-:Y:S01]  /*353f0*/  IMAD.WIDE.U32 R16, P6, R29, R4, R16 ;  /* 0x000000041d107225 */ /* 0x000fe200078c0010 */
[----:B------:R-:W-:-:S03]  /*35400*/  IADD3.X R80, PT, PT, RZ, R81, RZ, P4, P5 ;  /* 0x00000051ff507210 */ /* 0x000fc600027ea4ff */
[----:B------:R-:W-:Y:S01]  /*35410*/  IMAD.WIDE.U32 R64, P0, R27, R6, R64 ;  /* 0x000000061b407225 */ /* 0x000fe20007800040 */
[----:B------:R-:W-:-:S03]  /*35420*/  IADD3 RZ, P1, PT, R71, R16, RZ ;  /* 0x0000001047ff7210 */ /* 0x000fc60007f3e0ff */
[----:B------:R-:W-:Y:S01]  /*35430*/  IMAD R16, R4, R29, RZ ;  /* 0x0000001d04107224 */ /* 0x000fe200078e02ff */
[----:B------:R-:W-:Y:S01]  /*35440*/  IADD3 RZ, P4, PT, R69, R64, RZ ;  /* 0x0000004045ff7210 */ /* 0x000fe20007f9e0ff */
[----:B------:R-:W-:Y:S01]  /*35450*/  IMAD.X R71, RZ, RZ, RZ, P6 ;  /* 0x000000ffff477224 */ /* 0x000fe200030e06ff */
[----:B------:R-:W-:Y:S01]  /*35460*/  IADD3 R79, P5, P6, R79, R74, R68 ;  /* 0x0000004a4f4f7210 */ /* 0x000fe20007ebe044 */
[----:B------:R-:W-:-:S03]  /*35470*/  IMAD.WIDE.U32 R72, R29, R5, R8 ;  /* 0x000000051d487225 */ /* 0x000fc600078e0008 */
[----:B------:R-:W-:Y:S01]  /*35480*/  IADD3.X R64, PT, PT, RZ, R75, RZ, P5, P6 ;  /* 0x0000004bff407210 */ /* 0x000fe20002fec4ff */
[----:B------:R-:W-:-:S04]  /*35490*/  IMAD.WIDE.U32 R68, R28, R5, RZ ;  /* 0x000000051c447225 */ /* 0x000fc800078e00ff */
[-C--:B------:R-:W-:Y:S01]  /*354a0*/  IMAD R29, R30, R5.reuse, R16 ;  /* 0x000000051e1d7224 */ /* 0x080fe200078e0210 */
[----:B------:R-:W-:Y:S01]  /*354b0*/  IADD3 R16, P6, PT, R99, R72, RZ ;  /* 0x0000004863107210 */ /* 0x000fe20007fde0ff */
        /* <DEDUP_REMOVED lines=70> */
[C---:B------:R-:W-:Y:S01]  /*35920*/  ISETP.GE.U32.AND.EX P1, PT, R17.reuse, R16, PT, P1 ;  /* 0x000000101100720c */ /* 0x040fe20003f26110 */
[----:B------:R-:W-:Y:S01]  /*35930*/  IMAD.X R16, R17, 0x1, R79, P5 ;  /* 0x0000000111107824 */ /* 0x000fe200028e064f */
[----:B------:R-:W-:Y:S01]  /*35940*/  IADD3 R27, P4, PT, R32, R27, RZ ;  /* 0x0000001b201b7210 */ /* 0x000fe20007f9e0ff */
[----:B------:R-:W-:Y:S01]  /*35950*/  IMAD.WIDE.U32 R6, P5, RZ, R101, R6 ;  /* 0x00000065ff067225 */ /* 0x000fe200078a0006 */
[----:B------:R-:W-:Y:S02]  /*35960*/  SEL R81, RZ, 0x1, P6 ;  /* 0x00000001ff517807 */ /* 0x000fe40003000000 */
[----:B------:R-:W-:Y:S01]  /*35970*/  ISETP.GE.U32.AND P6, PT, R27, R32, PT ;  /* 0x000000201b00720c */ /* 0x000fe20003fc6070 */
[----:B------:R-:W-:Y:S01]  /*35980*/  IMAD.X R29, RZ, RZ, R16, P4 ;  /* 0x000000ffff1d7224 */ /* 0x000fe200020e0610 */
[----:B------:R-:W-:-:S02]  /*35990*/  SEL R69, RZ, 0x1, P1 ;  /* 0x00000001ff457807 */ /* 0x000fc40000800000 */
[----:B------:R-:W-:Y:S02]  /*359a0*/  ISETP.LT.U32.AND P0, PT, R32, R5, PT ;  /* 0x000000052000720c */ /* 0x000fe40003f01070 */
[----:B------:R-:W-:Y:S01]  /*359b0*/  IADD3 R81, P1, P4, R81, R64, R4 ;  /* 0x0000004051517210 */ /* 0x000fe20007c3e004 */
[----:B------:R-:W-:Y:S01]  /*359c0*/  IMAD.WIDE.U32 R4, R101, 0x3d1, RZ ;  /* 0x000003d165047825 */ /* 0x000fe200078e00ff */
[----:B------:R-:W-:Y:S02]  /*359d0*/  ISETP.GE.U32.AND.EX P6, PT, R29, R16, PT, P6 ;  /* 0x000000101d00720c */ /* 0x000fe40003fc6160 */
        /* <DEDUP_REMOVED lines=103> */
.L_x_844:
        /* <DEDUP_REMOVED lines=57> */
.L_x_845:
        /* <DEDUP_REMOVED lines=68> */
.L_x_847:
        /* <DEDUP_REMOVED lines=61> */
.L_x_848:
        /* <DEDUP_REMOVED lines=28> */
.L_x_846:
        /* <DEDUP_REMOVED lines=19> */
.L_x_849:
        /* <DEDUP_REMOVED lines=26> */
.L_x_850:
        /* <DEDUP_REMOVED lines=17> */
[----:B------:R-:W-:Y:S02]  /*37190*/  SEL R9, RZ, 0x1, P1 ;  /* 0x00000001ff097807 */ /* 0x000fe40000800000 */
[----:B------:R-:W-:Y:S02]  /*371a0*/  ISETP.GE.U32.AND.EX P0, PT, R13, R8, PT, P0 ;  /* 0x000000080d00720c */ /* 0x000fe40003f06100 */
[----:B------:R-:W-:Y:S02]  /*371b0*/  IADD3 R8, P5, PT, -R15, R30, RZ ;  /* 0x0000001e0f087210 */ /* 0x000fe40007fbe1ff */
[----:B------:R-:W-:Y:S02]  /*371c0*/  SEL R11, RZ, 0x1, P4 ;  /* 0x00000001ff0b7807 */ /* 0x000fe40002000000 */
[----:B------:R-:W-:Y:S01]  /*371d0*/  SEL R12, RZ, 0x1, P0 ;  /* 0x00000001ff0c7807 */ /* 0x000fe20000000000 */
[----:B------:R-:W-:Y:S01]  /*371e0*/  IMAD.X R18, R13, 0x1, ~R28, P5 ;  /* 0x000000010d127824 */ /* 0x000fe200028e0e1c */
[----:B------:R-:W-:-:S02]  /*371f0*/  ISETP.GE.U32.AND P6, PT, R8, R9, PT ;  /* 0x000000090800720c */ /* 0x000fc40003fc6070 */
[----:B------:R-:W-:Y:S02]  /*37200*/  IADD3 R11, P4, P5, R91, R12, R11 ;  /* 0x0000000c5b0b7210 */ /* 0x000fe40007d9e00b */
[----:B------:R-:W-:Y:S02]  /*37210*/  ISETP.LT.U32.AND P0, PT, R30, R15, PT ;  /* 0x0000000f1e00720c */ /* 0x000fe40003f01070 */
[----:B------:R-:W-:Y:S02]  /*37220*/  IADD3.X R30, PT, PT, R92, RZ, RZ, P4, P5 ;  /* 0x000000ff5c1e7210 */ /* 0x000fe400027ea4ff */
[----:B------:R-:W-:Y:S02]  /*37230*/  ISETP.GE.U32.AND.EX P6, PT, R18, RZ, PT, P6 ;  /* 0x000000ff1200720c */ /* 0x000fe40003fc6160 */
[C---:B---3--:R-:W-:Y:S02]  /*37240*/  IADD3 R12, P4, PT, R11.reuse, R6, RZ ;  /* 0x000000060b0c7210 */ /* 0x048fe40007f9e0ff */
[----:B------:R-:W-:-:S02]  /*37250*/  ISETP.GE.U32.AND P5, PT, R11, R91, PT ;  /* 0x0000005b0b00720c */ /* 0x000fc40003fa6070 */
[----:B------:R-:W-:Y:S01]  /*37260*/  ISETP.LT.U32.OR.EX P0, PT, R13, R28, !P6, P0 ;  /* 0x0000001c0d00720c */ /* 0x000fe20007701500 */
[----:B------:R-:W-:Y:S01]  /*37270*/  IMAD.X R9, R30, 0x1, R7, P4 ;  /* 0x000000011e097824 */ /* 0x000fe200020e0607 */
[----:B------:R-:W-:Y:S02]  /*37280*/  ISETP.GE.U32.AND P4, PT, R12, R11, PT ;  /* 0x0000000b0c00720c */ /* 0x000fe40003f86070 */
        /* <DEDUP_REMOVED lines=11> */
[----:B------:R-:W-:Y:S01]  /*37340*/  IADD3 R93, P1, P5, R93, R6, R11 ;  /* 0x000000065d5d7210 */ /* 0x000fe20007d3e00b */
[----:B------:R-:W-:Y:S01]  /*37350*/  IMAD.MOV.U32 R11, RZ, RZ, R27 ;  /* 0x000000ffff0b7224 */ /* 0x000fe200078e001b */
        /* <DEDUP_REMOVED lines=11> */
[----:B------:R-:W-:-:S02]  /*37410*/  IMAD.X R14, R3, 0x1, R14, P4 ;  /* 0x00000001030e7824 */ /* 0x000fc400020e060e */
[----:B------:R-:W-:-:S07]  /*37420*/  IMAD.MOV.U32 R18, RZ, RZ, R29 ;  /* 0x000000ffff127224 */ /* 0x000fce00078e001d */
.L_x_851:
[----:B------:R-:W-:-:S04]  /*37430*/  ISETP.GE.U32.AND P0, PT, R39, RZ, PT ;  /* 0x000000ff2700720c */ /* 0x000fc80003f06070 */
        /* <DEDUP_REMOVED lines=41> */
[-C--:B------:R-:W-:Y:S01]  /*376d0*/  IADD3 R34, P4, PT, R34, R27.reuse, RZ ;  /* 0x0000001b22227210 */ /* 0x080fe20007f9e0ff */
        /* <DEDUP_REMOVED lines=8> */
[----:B------:R-:W-:Y:S01]  /*37760*/  IMAD.MOV.U32 R28, RZ, RZ, R9 ;  /* 0x000000ffff1c7224 */ /* 0x000fe200078e0009 */
[----:B------:R-:W-:-:S02]  /*37770*/  ISETP.GE.U32.AND.EX P4, PT, R31, RZ, PT, P4 ;  /* 0x000000ff1f00720c */ /* 0x000fc40003f86140 */
[----:B------:R-:W-:Y:S01]  /*37780*/  ISETP.GE.U32.AND.EX P0, PT, R5, R8, PT, P0 ;  /* 0x000000080500720c */ /* 0x000fe20003f06100 */
[C---:B------:R-:W-:Y:S01]  /*37790*/  IMAD.WIDE.U32 R8, R68.reuse, 0x3d1, RZ ;  /* 0x000003d144087825 */ /* 0x040fe200078e00ff */
[----:B------:R-:W-:Y:S02]  /*377a0*/  ISETP.GE.U32.AND.EX P1, PT, R68, R31, PT, P1 ;  /* 0x0000001f4400720c */ /* 0x000fe40003f26110 */
[----:B------:R-:W-:Y:S01]  /*377b0*/  SEL R69, RZ, 0x1, P4 ;  /* 0x00000001ff457807 */ /* 0x000fe20002000000 */
[----:B------:R-:W-:Y:S01]  /*377c0*/  IMAD.WIDE.U32 R30, R34, 0x3d1, RZ ;  /* 0x000003d1221e7825 */ /* 0x000fe200078e00ff */
[----:B------:R-:W-:Y:S02]  /*377d0*/  SEL R66, RZ, 0x1, P1 ;  /* 0x00000001ff427807 */ /* 0x000fe40000800000 */
[----:B------:R-:W-:Y:S01]  /*377e0*/  SEL R32, RZ, 0x1, P0 ;  /* 0x00000001ff207807 */ /* 0x000fe20000000000 */
[----:B------:R-:W-:Y:S01]  /*377f0*/  IMAD.WIDE.U32.X R28, RZ, R7, R28, P5 ;  /* 0x00000007ff1c7225 */ /* 0x000fe200028e041c */
[----:B------:R-:W-:-:S03]  /*37800*/  IADD3 R66, P6, PT, R66, R69, RZ ;  /* 0x0000004542427210 */ /* 0x000fc60007fde0ff */
[----:B------:R-:W-:Y:S01]  /*37810*/  IMAD.WIDE.U32 R8, P4, RZ, R34, R8 ;  /* 0x00000022ff087225 */ /* 0x000fe20007880008 */
[----:B------:R-:W-:-:S03]  /*37820*/  IADD3 R27, P5, PT, R28, R30, RZ ;  /* 0x0000001e1c1b7210 */ /* 0x000fc60007fbe0ff */
[----:B------:R-:W-:Y:S01]  /*37830*/  IMAD.X R67, RZ, RZ, RZ, P6 ;  /* 0x000000ffff437224 */ /* 0x000fe200030e06ff */
[----:B------:R-:W-:Y:S01]  /*37840*/  IADD3 R8, P1, PT, R31, R8, RZ ;  /* 0x000000081f087210 */ /* 0x000fe20007f3e0ff */
[----:B------:R-:W-:Y:S01]  /*37850*/  IMAD.X R31, RZ, RZ, RZ, P4 ;  /* 0x000000ffff1f7224 */ /* 0x000fe200020e06ff */
[----:B------:R-:W-:Y:S01]  /*37860*/  IADD3 R7, P0, PT, R27, R7, RZ ;  /* 0x000000071b077210 */ /* 0x000fe20007f1e0ff */
[----:B------:R-:W-:Y:S01]  /*37870*/  IMAD.WIDE.U32 R64, R67, 0x3d1, RZ ;  /* 0x000003d143407825 */ /* 0x000fe200078e00ff */
[----:B------:R-:W-:Y:S02]  /*37880*/  ISETP.GE.U32.AND P4, PT, R27, R30, PT ;  /* 0x0000001e1b00720c */ /* 0x000fe40003f86070 */
[----:B------:R-:W-:Y:S01]  /*37890*/  IADD3 R28, P6, PT, R7, R32, RZ ;  /* 0x00000020071c7210 */ /* 0x000fe20007fde0ff */
[----:B------:R-:W-:Y:S02]  /*378a0*/  IMAD.X R43, R8, 0x1, R29, P5 ;  /* 0x00000001082b7824 */ /* 0x000fe400028e061d */
[----:B------:R-:W-:Y:S01]  /*378b0*/  IMAD.MOV.U32 R30, RZ, RZ, R9 ;  /* 0x000000ffff1e7224 */ /* 0x000fe200078e0009 */
[----:B------:R-:W-:Y:S01]  /*378c0*/  ISETP.GE.U32.AND P5, PT, R28, R7, PT ;  /* 0x000000071c00720c */ /* 0x000fe20003fa6070 */
[----:B------:R-:W-:Y:S01]  /*378d0*/  IMAD.X R34, R43, 0x1, R34, P0 ;  /* 0x000000012b227824 */ /* 0x000fe200000e0622 */
[----:B------:R-:W-:Y:S01]  /*378e0*/  ISETP.LT.U32.AND P0, PT, R7, R27, PT ;  /* 0x0000001b0700720c */ /* 0x000fe20003f01070 */
[----:B------:R-:W-:Y:S01]  /*378f0*/  IMAD.WIDE.U32.X R32, RZ, R68, R30, P1 ;  /* 0x00000044ff207225 */ /* 0x000fe200008e041e */
[----:B------:R-:W-:-:S03]  /*37900*/  ISETP.GE.U32.AND.EX P4, PT, R43, R8, PT, P4 ;  /* 0x000000082b00720c */ /* 0x000fc60003f86140 */
        /* <DEDUP_REMOVED lines=9> */
[----:B------:R-:W-:Y:S02]  /*379a0*/  ISETP.GE.U32.AND P1, PT, R66, R69, PT ;  /* 0x000000454200720c */ /* 0x000fe40003f26070 */
[----:B------:R-:W-:-:S02]  /*379b0*/  SEL R34, RZ, 0x1, !P0 ;  /* 0x00000001ff227807 */ /* 0x000fc40004000000 */
[----:B------:R-:W-:Y:S02]  /*379c0*/  IADD3.X R65, PT, PT, R32, R33, RZ, P4, P6 ;  /* 0x0000002120417210 */ /* 0x000fe400027ec4ff */
[----:B------:R-:W-:Y:S02]  /*379d0*/  IADD3 R27, P0, PT, R29, R68, RZ ;  /* 0x000000441d1b7210 */ /* 0x000fe40007f1e0ff */
[----:B------:R-:W-:Y:S02]  /*379e0*/  ISETP.GE.U32.AND.EX P1, PT, R67, RZ, PT, P1 ;  /* 0x000000ff4300720c */ /* 0x000fe40003f26110 */
[----:B------:R-:W-:Y:S01]  /*379f0*/  IADD3 R34, P6, PT, R27, R34, RZ ;  /* 0x000000221b227210 */ /* 0x000fe20007fde0ff */
[----:B------:R-:W-:Y:S01]  /*37a00*/  IMAD.X R64, R65, 0x1, R66, P0 ;  /* 0x0000000141407824 */ /* 0x000fe200000e0642 */
[----:B------:R-:W-:Y:S01]  /*37a10*/  ISETP.GE.U32.AND P4, PT, R29, R8, PT ;  /* 0x000000081d00720c */ /* 0x000fe20003f86070 */
[----:B------:R-:W-:Y:S01]  /*37a20*/  IMAD.MOV.U32 R8, RZ, RZ, R31 ;  /* 0x000000ffff087224 */ /* 0x000fe200078e001f */
[----:B------:R-:W-:-:S02]  /*37a30*/  SEL R66, RZ, 0x1, P1 ;  /* 0x00000001ff427807 */ /* 0x000fc40000800000 */
[----:B------:R-:W-:Y:S01]  /*37a40*/  ISETP.LT.U32.AND P0, PT, R27, R29, PT ;  /* 0x0000001d1b00720c */ /* 0x000fe20003f01070 */
[----:B------:R-:W-:Y:S01]  /*37a50*/  IMAD.WIDE.U32.X R8, RZ, R67, R8, P5 ;  /* 0x00000043ff087225 */ /* 0x000fe200028e0408 */
[----:B------:R-:W-:Y:S02]  /*37a60*/  ISETP.GE.U32.AND P1, PT, R34, R27, PT ;  /* 0x0000001b2200720c */ /* 0x000fe40003f26070 */
[----:B------:R-:W-:Y:S01]  /*37a70*/  ISETP.GE.U32.AND.EX P4, PT, R65, R32, PT, P4 ;  /* 0x000000204100720c */ /* 0x000fe20003f86140 */
[----:B------:R-:W-:Y:S02]  /*37a80*/  IMAD.X R27, RZ, RZ, R64, P6 ;  /* 0x000000ffff1b7224 */ /* 0x000fe400030e0640 */
[----:B------:R-:W-:Y:S01]  /*37a90*/  IMAD.WIDE.U32 R30, P5, RZ, R66, RZ ;  /* 0x00000042ff1e7225 */ /* 0x000fe200078a00ff */
[----:B------:R-:W-:Y:S02]  /*37aa0*/  SEL R43, RZ, 0x1, P4 ;  /* 0x00000001ff2b7807 */ /* 0x000fe40002000000 */
[----:B------:R-:W-:Y:S01]  /*37ab0*/  ISETP.GE.U32.AND.EX P1, PT, R27, R64, PT, P1 ;  /* 0x000000401b00720c */ /* 0x000fe20003f26110 */
[----:B------:R-:W-:-:S03]  /*37ac0*/  IMAD.WIDE.U32 R32, R66, 0x3d1, RZ ;  /* 0x000003d142207825 */ /* 0x000fc600078e00ff */
        /* <DEDUP_REMOVED lines=8> */
[----:B------:R-:W-:Y:S01]  /*37b50*/  IMAD.X R30, R65, 0x1, R66, P0 ;  /* 0x00000001411e7824 */ /* 0x000fe200000e0642 */
[----:B------:R-:W-:Y:S01]  /*37b60*/  ISETP.GE.U32.AND P0, PT, R43, R32, PT ;  /* 0x000000202b00720c */ /* 0x000fe20003f06070 */
[----:B------:R-:W-:Y:S01]  /*37b70*/  IMAD.MOV.U32 R32, RZ, RZ, R31 ;  /* 0x000000ffff207224 */ /* 0x000fe200078e001f */
[----:B------:R-:W-:Y:S01]  /*37b80*/  ISETP.GE.U32.AND P1, PT, R8, R29, PT ;  /* 0x0000001d0800720c */ /* 0x000fe20003f26070 */
[----:B------:R-:W-:Y:S01]  /*37b90*/  IMAD.X R9, RZ, RZ, R30, P4 ;  /* 0x000000ffff097224 */ /* 0x000fe200020e061e */
[----:B------:R-:W-:Y:S01]  /*37ba0*/  ISETP.GE.U32.AND.EX P0, PT, R65, R64, PT, P0 ;  /* 0x000000404100720c */ /* 0x000fe20003f06100 */
[----:B------:R-:W-:Y:S01]  /*37bb0*/  IMAD.WIDE.U32.X R32, RZ, RZ, R32, P6 ;  /* 0x000000ffff207225 */ /* 0x000fe200030e0420 */
[----:B------:R-:W-:Y:S02]  /*37bc0*/  ISETP.LT.U32.AND P4, PT, R29, R43, PT ;  /* 0x0000002b1d00720c */ /* 0x000fe40003f81070 */
[----:B------:R-:W-:Y:S01]  /*37bd0*/  ISETP.GE.U32.AND.EX P1, PT, R9, R30, PT, P1 ;  /* 0x0000001e0900720c */ /* 0x000fe20003f26110 */
[----:B------:R-:W-:Y:S01]  /*37be0*/  IMAD.MOV.U32 R64, RZ, RZ, RZ ;  /* 0x000000ffff407224 */ /* 0x000fe200078e00ff */
[----:B------:R-:W-:-:S02]  /*37bf0*/  SEL R29, RZ, 0x1, P0 ;  /* 0x00000001ff1d7807 */ /* 0x000fc40000000000 */
[----:B------:R-:W-:Y:S02]  /*37c00*/  ISETP.LT.U32.OR.EX P4, PT, R30, R65, !P1, P4 ;  /* 0x000000411e00720c */ /* 0x000fe40004f81540 */
[----:B------:R-:W-:Y:S02]  /*37c10*/  IADD3 R29, P0, P1, RZ, R32, R29 ;  /* 0x00000020ff1d7210 */ /* 0x000fe4000791e01d */
        /* <DEDUP_REMOVED lines=58> */
.L_x_852:
        /* <DEDUP_REMOVED lines=29> */
[----:B------:R-:W-:Y:S01]  /*38190*/  IMAD.X R3, RZ, RZ, R42, P4 ;  /* 0x000000ffff037224 */ /* 0x000fe200020e062a */
[----:B------:R-:W-:-:S04]  /*381a0*/  IADD3 R27, P4, PT, R11, -R4, RZ ;  /* 0x800000040b1b7210 */ /* 0x000fc80007f9e0ff */
        /* <DEDUP_REMOVED lines=27> */
.L_x_853:
        /* <DEDUP_REMOVED lines=63> */
.L_x_855:
        /* <DEDUP_REMOVED lines=58> */
.L_x_856:
        /* <DEDUP_REMOVED lines=27> */
.L_x_854:
        /* <DEDUP_REMOVED lines=15> */
[----:B------:R-:W-:Y:S01]  /*38d90*/  IMAD.WIDE.U32 R38, R32, R20, RZ ;  /* 0x0000001420267225 */ /* 0x000fe200078e00ff */
[----:B------:R-:W-:-:S03]  /*38da0*/  IADD3 RZ, P5, PT, R9, R40, RZ ;  /* 0x0000002809ff7210 */ /* 0x000fc60007fbe0ff */
        /* <DEDUP_REMOVED lines=8> */
[----:B------:R-:W-:-:S04]  /*38e30*/  IMAD.WIDE.U32 R38, P1, R43, R19, R38 ;  /* 0x000000132b267225 */ /* 0x000fc80007820026 */
[----:B------:R-:W-:Y:S01]  /*38e40*/  IMAD R5, R19, R43, RZ ;  /* 0x0000002b13057224 */ /* 0x000fe200078e02ff */
[----:B------:R-:W-:Y:S01]  /*38e50*/  IADD3 RZ, P4, PT, R67, R38, RZ ;  /* 0x0000002643ff7210 */ /* 0x000fe20007f9e0ff */
[----:B------:R-:W-:-:S04]  /*38e60*/  IMAD.WIDE.U32 R28, R25, R37, RZ ;  /* 0x00000025191c7225 */ /* 0x000fc800078e00ff */
[-C--:B------:R-:W-:Y:S02]  /*38e70*/  IMAD R73, R25, R36.reuse, R4 ;  /* 0x0000002419497224 */ /* 0x080fe400078e0204 */
[----:B------:R-:W-:-:S04]  /*38e80*/  IMAD.WIDE.U32.X R40, R23, R36, R64, P5 ;  /* 0x0000002417287225 */ /* 0x000fc800028e0440 */
[-C--:B------:R-:W-:Y:S02]  /*38e90*/  IMAD R67, R32, R20.reuse, R5 ;  /* 0x0000001420437224 */ /* 0x080fe400078e0205 */
        /* <DEDUP_REMOVED lines=14> */
[----:B------:R-:W-:Y:S01]  /*38f80*/  IMAD.WIDE.U32 R64, R36, R25, RZ ;  /* 0x0000001924407225 */ /* 0x000fe200078e00ff */
[----:B------:R-:W-:-:S03]  /*38f90*/  IADD3 RZ, P6, PT, R67, R40, RZ ;  /* 0x0000002843ff7210 */ /* 0x000fc60007fde0ff */
[C---:B------:R-:W-:Y:S02]  /*38fa0*/  IMAD R75, R26.reuse, R32, R7 ;  /* 0x000000201a4b7224 */ /* 0x040fe400078e0207 */
[----:B------:R-:W-:-:S04]  /*38fb0*/  IMAD.WIDE.U32 R70, R26, R43, R38 ;  /* 0x0000002b1a467225 */ /* 0x000fc800078e0026 */
[----:B------:R-:W-:-:S04]  /*38fc0*/  IMAD.WIDE.U32.X R4, R32, R19, R4, P4 ;  /* 0x0000001320047225 */ /* 0x000fc800020e0404 */
[----:B------:R-:W-:Y:S01]  /*38fd0*/  IMAD.IADD R67, R71, 0x1, R75 ;  /* 0x0000000147437824 */ /* 0x000fe200078e024b */
[----:B------:R-:W-:Y:S01]  /*38fe0*/  IADD3 R4, P0, P4, R70, R4, R29 ;  /* 0x0000000446047210 */ /* 0x000fe20007c1e01d */
[----:B------:R-:W-:-:S03]  /*38ff0*/  IMAD.WIDE.U32 R64, P5, R22, R37, R64 ;  /* 0x0000002516407225 */ /* 0x000fc600078a0040 */
[----:B------:R-:W-:Y:S01]  /*39000*/  IADD3.X R5, PT, PT, R67, R5, RZ, P0, P4 ;  /* 0x0000000543057210 */ /* 0x000fe200007e84ff */
[----:B------:R-:W-:Y:S01]  /*39010*/  IMAD.WIDE.U32 R68, R37, R25, RZ ;  /* 0x0000001925447225 */ /* 0x000fe200078e00ff */
[----:B------:R-:W-:Y:S02]  /*39020*/  ISETP.GE.U32.AND P4, PT, R70, R38, PT ;  /* 0x000000264600720c */ /* 0x000fe40003f86070 */
[----:B------:R-:W-:Y:S01]  /*39030*/  ISETP.GE.U32.AND P0, PT, R4, R70, PT ;  /* 0x000000460400720c */ /* 0x000fe20003f06070 */
[----:B------:R-:W-:Y:S01]  /*39040*/  IMAD.X R29, RZ, RZ, RZ, P1 ;  /* 0x000000ffff1d7224 */ /* 0x000fe200008e06ff */
[----:B------:R-:W-:Y:S01]  /*39050*/  ISETP.GE.U32.AND P1, PT, R38, R28, PT ;  /* 0x0000001c2600720c */ /* 0x000fe20003f26070 */
[----:B------:R-:W-:Y:S01]  /*39060*/  IMAD.X R7, RZ, RZ, RZ, P5 ;  /* 0x000000ffff077224 */ /* 0x000fe200028e06ff */
[----:B------:R-:W-:Y:S01]  /*39070*/  IADD3 RZ, P5, PT, R69, R64, RZ ;  /* 0x0000004045ff7210 */ /* 0x000fe20007fbe0ff */
[----:B------:R-:W-:Y:S01]  /*39080*/  IMAD.MOV.U32 R6, RZ, RZ, R65 ;  /* 0x000000ffff067224 */ /* 0x000fe200078e0041 */
[----:B------:R-:W-:Y:S01]  /*39090*/  ISETP.GE.U32.AND.EX P1, PT, R39, R73, PT, P1 ;  /* 0x000000492700720c */ /* 0x000fe20003f26110 */
[----:B------:R-:W-:Y:S01]  /*390a0*/  IMAD.WIDE.U32 R68, R36, R24, RZ ;  /* 0x0000001824447225 */ /* 0x000fe200078e00ff */
[----:B------:R-:W-:-:S02]  /*390b0*/  ISETP.GE.U32.AND.EX P4, PT, R67, R39, PT, P4 ;  /* 0x000000274300720c */ /* 0x000fc40003f86140 */
[----:B------:R-:W-:Y:S01]  /*390c0*/  SEL R77, RZ, 0x1, P1 ;  /* 0x00000001ff4d7807 */ /* 0x000fe20000800000 */
[----:B------:R-:W-:Y:S01]  /*390d0*/  IMAD R65, R21, R37, RZ ;  /* 0x0000002515417224 */ /* 0x000fe200078e02ff */
[----:B------:R-:W-:Y:S01]  /*390e0*/  ISETP.GE.U32.AND.EX P0, PT, R5, R67, PT, P0 ;  /* 0x000000430500720c */ /* 0x000fe20003f06100 */
[----:B------:R-:W-:Y:S01]  /*390f0*/  IMAD.MOV.U32 R28, RZ, RZ, R41 ;  /* 0x000000ffff1c7224 */ /* 0x000fe200078e0029 */
[----:B------:R-:W-:Y:S01]  /*39100*/  SEL R18, RZ, 0x1, P4 ;  /* 0x00000001ff127807 */ /* 0x000fe20002000000 */
[----:B------:R-:W-:-:S04]  /*39110*/  IMAD.WIDE.U32 R38, R30, R20, RZ ;  /* 0x000000141e267225 */ /* 0x000fc800078e00ff */
[----:B------:R-:W-:-:S04]  /*39120*/  IMAD.WIDE.U32 R40, R24, R37, RZ ;  /* 0x0000002518287225 */ /* 0x000fc800078e00ff */
[----:B------:R-:W-:Y:S02]  /*39130*/  IMAD R65, R24, R36, R65 ;  /* 0x0000002418417224 */ /* 0x000fe400078e0241 */
[----:B------:R-:W-:-:S04]  /*39140*/  IMAD.WIDE.U32 R68, P1, R21, R37, R68 ;  /* 0x0000002515447225 */ /* 0x000fc80007820044 */
[----:B------:R-:W-:-:S04]  /*39150*/  IMAD.WIDE.U32.X R6, R22, R36, R6, P5 ;  /* 0x0000002416067225 */ /* 0x000fc800028e0406 */
[----:B------:R-:W-:Y:S01]  /*39160*/  IMAD.IADD R75, R41, 0x1, R65 ;  /* 0x00000001294b7824 */ /* 0x000fe200078e0241 */
[----:B------:R-:W-:Y:S01]  /*39170*/  SEL R41, RZ, 0x1, P0 ;  /* 0x00000001ff297807 */ /* 0x000fe20000000000 */
[----:B------:R-:W-:-:S04]  /*39180*/  IMAD.WIDE.U32 R70, R33, R20, RZ ;  /* 0x0000001421467225 */ /* 0x000fc800078e00ff */
[----:B------:R-:W-:-:S04]  /*39190*/  IMAD.WIDE.U32 R38, P5, R33, R19, R38 ;  /* 0x0000001321267225 */ /* 0x000fc800078a0026 */
[----:B------:R-:W-:Y:S01]  /*391a0*/  IMAD.X R65, RZ, RZ, RZ, P1 ;  /* 0x000000ffff417224 */ /* 0x000fe200008e06ff */
[----:B------:R-:W-:Y:S01]  /*391b0*/  IADD3 RZ, P0, PT, R71, R38, RZ ;  /* 0x0000002647ff7210 */ /* 0x000fe20007f1e0ff */
[----:B------:R-:W-:Y:S01]  /*391c0*/  IMAD.WIDE.U32.X R72, R23, R32, R28, P6 ;  /* 0x0000002017487225 */ /* 0x000fe200030e041c */
[----:B------:R-:W-:-:S03]  /*391d0*/  IADD3 R28, P4, P1, R40, R6, R77 ;  /* 0x00000006281c7210 */ /* 0x000fc6000799e04d */
[----:B------:R-:W-:Y:S01]  /*391e0*/  IMAD.WIDE.U32 R66, R37, R24, RZ ;  /* 0x0000001825427225 */ /* 0x000fe200078e00ff */
[----:B------:R-:W-:Y:S02]  /*391f0*/  IADD3.X R29, PT, PT, R75, R7, RZ, P4, P1 ;  /* 0x000000074b1d7210 */ /* 0x000fe400027e24ff */
[----:B------:R-:W-:Y:S01]  /*39200*/  IADD3 R71, P1, P4, R41, R72, R18 ;  /* 0x0000004829477210 */ /* 0x000fe20007c3e012 */
[----:B------:R-:W-:Y:S01]  /*39210*/  IMAD R41, R19, R33, RZ ;  /* 0x0000002113297224 */ /* 0x000fe200078e02ff */
[----:B------:R-:W-:Y:S01]  /*39220*/  IADD3 RZ, P6, PT, R67, R68, RZ ;  /* 0x0000004443ff7210 */ /* 0x000fe20007fde0ff */
[----:B------:R-:W-:Y:S01]  /*39230*/  IMAD R18, R22, R43, RZ ;  /* 0x0000002b16127224 */ /* 0x000fe200078e02ff */
[----:B------:R-:W-:Y:S01]  /*39240*/  IADD3.X R72, PT, PT, RZ, R73, RZ, P1, P4 ;  /* 0x00000049ff487210 */ /* 0x000fe20000fe84ff */
[----:B------:R-:W-:Y:S01]  /*39250*/  IMAD.WIDE.U32 R6, R33, R20, R4 ;  /* 0x0000001421067225 */ /* 0x000fe200078e0004 */
[----:B------:R-:W-:-:S03]  /*39260*/  ISETP.GE.U32.AND P4, PT, R28, R40, PT ;  /* 0x000000281c00720c */ /* 0x000fc60003f86070 */
[----:B------:R-:W-:Y:S01]  /*39270*/  IMAD R41, R30, R20, R41 ;  /* 0x000000141e297224 */ /* 0x000fe200078e0229 */
[----:B------:R-:W-:Y:S01]  /*39280*/  ISETP.GE.U32.AND P1, PT, R6, R4, PT ;  /* 0x000000040600720c */ /* 0x000fe20003f26070 */
[----:B------:R-:W-:Y:S01]  /*39290*/  IMAD R77, R25, R32, R18 ;  /* 0x00000020194d7224 */ /* 0x000fe200078e0212 */
[----:B------:R-:W-:Y:S01]  /*392a0*/  ISETP.GE.U32.AND.EX P4, PT, R29, R75, PT, P4 ;  /* 0x0000004b1d00720c */ /* 0x000fe20003f86140 */
[----:B------:R-:W-:Y:S02]  /*392b0*/  IMAD.IADD R18, R7, 0x1, R41 ;  /* 0x0000000107127824 */ /* 0x000fe400078e0229 */
[----:B------:R-:W-:-:S03]  /*392c0*/  IMAD.WIDE.U32 R40, R25, R43, R28 ;  /* 0x0000002b19287225 */ /* 0x000fc600078e001c */
[----:B------:R-:W-:Y:S01]  /*392d0*/  ISETP.GE.U32.AND.EX P1, PT, R18, R5, PT, P1 ;  /* 0x000000051200720c */ /* 0x000fe20003f26110 */
[----:B------:R-:W-:Y:S02]  /*392e0*/  IMAD.MOV.U32 R64, RZ, RZ, R69 ;  /* 0x000000ffff407224 */ /* 0x000fe400078e0045 */
[----:B------:R-:W-:Y:S01]  /*392f0*/  IMAD.X R69, RZ, RZ, RZ, P5 ;  /* 0x000000ffff457224 */ /* 0x000fe200028e06ff */
[----:B------:R-:W-:Y:S01]  /*39300*/  IADD3 R38, P5, PT, R71, R40, RZ ;  /* 0x0000002847267210 */ /* 0x000fe20007fbe0ff */
[----:B------:R-:W-:Y:S01]  /*39310*/  IMAD.IADD R77, R41, 0x1, R77 ;  /* 0x00000001294d7824 */ /* 0x000fe200078e024d */
[----:B------:R-:W-:Y:S01]  /*39320*/  SEL R41, RZ, 0x1, P4 ;  /* 0x00000001ff297807 */ /* 0x000fe20002000000 */
[----:B------:R-:W-:Y:S01]  /*39330*/  IMAD.WIDE.U32.X R4, R21, R36, R64, P6 ;  /* 0x0000002415047225 */ /* 0x000fe200030e0440 */
[----:B------:R-:W-:-:S03]  /*39340*/  ISETP.GE.U32.AND P4, PT, R40, R28, PT ;  /* 0x0000001c2800720c */ /* 0x000fc60003f86070 */
[----:B------:R-:W-:Y:S01]  /*39350*/  IMAD.MOV.U32 R68, RZ, RZ, R39 ;  /* 0x000000ffff447224 */ /* 0x000fe200078e0027 */
[----:B------:R-:W-:Y:S01]  /*39360*/  ISETP.GE.U32.AND.EX P4, PT, R77, R29, PT, P4 ;  /* 0x0000001d4d00720c */ /* 0x000fe20003f86140 */
[-C--:B------:R-:W-:Y:S02]  /*39370*/  IMAD R73, R23, R33.reuse, RZ ;  /* 0x0000002117497224 */ /* 0x080fe400078e02ff */
[----:B------:R-:W-:Y:S01]  /*39380*/  IMAD.X R39, R77, 0x1, R72, P5 ;  /* 0x000000014d277824 */ /* 0x000fe200028e0648 */
[----:B------:R-:W-:Y:S01]  /*39390*/  IADD3 R4, P5, PT, R41, R4, RZ ;  /* 0x0000000429047210 */ /* 0x000fe20007fbe0ff */
[C---:B------:R-:W-:Y:S01]  /*393a0*/  IMAD R73, R26.reuse, R30, R73 ;  /* 0x0000001e1a497224 */ /* 0x040fe200078e0249 */
[----:B------:R-:W-:Y:S01]  /*393b0*/  SEL R41, RZ, 0x1, P1 ;  /* 0x00000001ff297807 */ /* 0x000fe20000800000 */
[----:B------:R-:W-:Y:S01]  /*393c0*/  IMAD.WIDE.U32 R64, R26, R33, R38 ;  /* 0x000000211a407225 */ /* 0x000fe200078e0026 */
[----:B------:R-:W-:-:S03]  /*393d0*/  SEL R42, RZ, 0x1, P4 ;  /* 0x00000001ff2a7807 */ /* 0x000fc60002000000 */
[----:B------:R-:W-:-:S04]  /*393e0*/  IMAD.WIDE.U32.X R68, R30, R19, R68, P0 ;  /* 0x000000131e447225 */ /* 0x000fc800000e0444 */
[----:B------:R-:W-:-:S04]  /*393f0*/  IMAD.WIDE.U32 R66, R32, R25, RZ ;  /* 0x0000001920427225 */ /* 0x000fc800078e00ff */
[----:B------:R-:W-:Y:S01]  /*39400*/  IMAD.X R5, RZ, RZ, R5, P5 ;  /* 0x000000ffff057224 */ /* 0x000fe200028e0605 */
[----:B------:R-:W-:Y:S01]  /*39410*/  IADD3 R28, P0, P5, R64, R68, R41 ;  /* 0x00000044401c7210 */ /* 0x000fe20007d1e029 */
[----:B------:R-:W-:Y:S02]  /*39420*/  IMAD.IADD R65, R65, 0x1, R73 ;  /* 0x0000000141417824 */ /* 0x000fe400078e0249 */
[----:B------:R-:W-:-:S03]  /*39430*/  IMAD.WIDE.U32 R70, R43, R25, RZ ;  /* 0x000000192b467225 */ /* 0x000fc600078e00ff */
[----:B------:R-:W-:Y:S01]  /*39440*/  IADD3.X R29, PT, PT, R65, R69, RZ, P0, P5 ;  /* 0x00000045411d7210 */ /* 0x000fe200007ea4ff */
[----:B------:R-:W-:Y:S01]  /*39450*/  IMAD.WIDE.U32 R66, P6, R22, R43, R66 ;  /* 0x0000002b16427225 */ /* 0x000fe200078c0042 */
[----:B------:R-:W-:-:S03]  /*39460*/  ISETP.GE.U32.AND P5, PT, R38, R40, PT ;  /* 0x000000282600720c */ /* 0x000fc60003fa6070 */
[----:B------:R-:W-:Y:S01]  /*39470*/  IMAD.WIDE.U32 R72, R32, R24, RZ ;  /* 0x0000001820487225 */ /* 0x000fe200078e00ff */
[----:B------:R-:W-:Y:S02]  /*39480*/  IADD3 RZ, P1, PT, R71, R66, RZ ;  /* 0x0000004247ff7210 */ /* 0x000fe40007f3e0ff */
[----:B------:R-:W-:Y:S01]  /*39490*/  ISETP.GE.U32.AND.EX P5, PT, R39, R77, PT, P5 ;  /* 0x0000004d2700720c */ /* 0x000fe20003fa6150 */
[----:B------:R-:W-:-:S03]  /*394a0*/  IMAD.WIDE.U32 R68, R30, R26, RZ ;  /* 0x0000001a1e447225 */ /* 0x000fc600078e00ff */
[----:B------:R-:W-:Y:S01]  /*394b0*/  SEL R77, RZ, 0x1, P5 ;  /* 0x00000001ff4d7807 */ /* 0x000fe20002800000 */
[----:B------:R-:W-:Y:S01]  /*394c0*/  IMAD.WIDE.U32 R70, R43, R24, RZ ;  /* 0x000000182b467225 */ /* 0x000fe200078e00ff */
[----:B------:R-:W-:-:S03]  /*394d0*/  ISETP.GE.U32.AND P5, PT, R64, R38, PT ;  /* 0x000000264000720c */ /* 0x000fc60003fa6070 */
[----:B------:R-:W-:Y:S01]  /*394e0*/  IMAD.WIDE.U32 R40, P0, R21, R43, R72 ;  /* 0x0000002b15287225 */ /* 0x000fe20007800048 */
[----:B------:R-:W-:-:S03]  /*394f0*/  ISETP.GE.U32.AND.EX P5, PT, R65, R39, PT, P5 ;  /* 0x000000274100720c */ /* 0x000fc60003fa6150 */
[----:B------:R-:W-:Y:S01]  /*39500*/  IMAD.X R75, RZ, RZ, RZ, P6 ;  /* 0x000000ffff4b7224 */ /* 0x000fe200030e06ff */
[----:B------:R-:W-:Y:S01]  /*39510*/  IADD3 RZ, P4, PT, R71, R40, RZ ;  /* 0x0000002847ff7210 */ /* 0x000fe20007f9e0ff */
[----:B------:R-:W-:Y:S01]  /*39520*/  IMAD.WIDE.U32 R68, P6, R23, R33, R68 ;  /* 0x0000002117447225 */ /* 0x000fe200078c0044 */
[----:B------:R-:W-:-:S03]  /*39530*/  SEL R34, RZ, 0x1, P5 ;  /* 0x00000001ff227807 */ /* 0x000fc60002800000 */
[----:B------:R-:W-:Y:S02]  /*39540*/  IMAD.MOV.U32 R74, RZ, RZ, R67 ;  /* 0x000000ffff4a7224 */ /* 0x000fe400078e0043 */
[----:B------:R-:W-:-:S04]  /*39550*/  IMAD.WIDE.U32 R72, R33, R26, RZ ;  /* 0x0000001a21487225 */ /* 0x000fc800078e00ff */
[----:B------:R-:W-:Y:S01]  /*39560*/  IMAD.X R71, RZ, RZ, RZ, P6 ;  /* 0x000000ffff477224 */ /* 0x000fe200030e06ff */
[----:B------:R-:W-:Y:S01]  /*39570*/  ISETP.GE.U32.AND P6, PT, R28, R64, PT ;  /* 0x000000401c00720c */ /* 0x000fe20003fc6070 */
[----:B------:R-:W-:Y:S01]  /*39580*/  IMAD.WIDE.U32.X R66, R22, R32, R74, P1 ;  /* 0x0000002016427225 */ /* 0x000fe200008e044a */
[----:B------:R-:W-:Y:S02]  /*39590*/  IADD3 RZ, P1, PT, R73, R68, RZ ;  /* 0x0000004449ff7210 */ /* 0x000fe40007f3e0ff */
[----:B------:R-:W-:Y:S01]  /*395a0*/  ISETP.GE.U32.AND.EX P6, PT, R29, R65, PT, P6 ;  /* 0x000000411d00720c */ /* 0x000fe20003fc6160 */
[----:B------:R-:W-:-:S04]  /*395b0*/  IMAD.WIDE.U32 R74, R30, R25, RZ ;  /* 0x000000191e4a7225 */ /* 0x000fc800078e00ff */
[----:B------:R-:W-:Y:S02]  /*395c0*/  IMAD.MOV.U32 R70, RZ, RZ, R69 ;  /* 0x000000ffff467224 */ /* 0x000fe400078e0045 */
[----:B------:R-:W-:Y:S02]  /*395d0*/  IMAD.X R65, RZ, RZ, RZ, P0 ;  /* 0x000000ffff417224 */ /* 0x000fe400000e06ff */
[----:B------:R-:W-:-:S04]  /*395e0*/  IMAD.WIDE.U32 R72, R33, R25, RZ ;  /* 0x0000001921487225 */ /* 0x000fc800078e00ff */
[----:B------:R-:W-:Y:S01]  /*395f0*/  IMAD.WIDE.U32 R38, P0, R22, R33, R74 ;  /* 0x0000002116267225 */ /* 0x000fe2000780004a */
[----:B------:R-:W-:Y:S02]  /*39600*/  SEL R75, RZ, 0x1, P6 ;  /* 0x00000001ff4b7807 */ /* 0x000fe40003000000 */
[----:B------:R-:W-:Y:S01]  /*39610*/  IADD3 R77, P5, P6, R77, R66, R42 ;  /* 0x000000424d4d7210 */ /* 0x000fe20007ebe02a */
[----:B------:R-:W-:Y:S01]  /*39620*/  IMAD.WIDE.U32.X R68, R23, R30, R70, P1 ;  /* 0x0000001e17447225 */ /* 0x000fe200008e0446 */
[----:B------:R-:W-:Y:S02]  /*39630*/  IADD3 RZ, P1, PT, R73, R38, RZ ;  /* 0x0000002649ff7210 */ /* 0x000fe40007f3e0ff */
[----:B------:R-:W-:Y:S01]  /*39640*/  IADD3.X R38, PT, PT, RZ, R67, RZ, P5, P6 ;  /* 0x00000043ff267210 */ /* 0x000fe20002fec4ff */
[----:B------:R-:W-:Y:S01]  /*39650*/  IMAD.MOV.U32 R64, RZ, RZ, R41 ;  /* 0x000000ffff407224 */ /* 0x000fe200078e0029 */
[----:B------:R-:W-:Y:S01]  /*39660*/  IADD3 R75, P5, P6, R75, R68, R34 ;  /* 0x000000444b4b7210 */ /* 0x000fe20007ebe022 */
[----:B------:R-:W-:-:S02]  /*39670*/  IMAD R41, R21, R43, RZ ;  /* 0x0000002b15297224 */ /* 0x000fc400078e02ff */
[----:B------:R-:W-:-:S04]  /*39680*/  IMAD.WIDE.U32 R70, R3, R20, RZ ;  /* 0x0000001403467225 */ /* 0x000fc800078e00ff */
[----:B------:R-:W-:-:S04]  /*39690*/  IMAD.WIDE.U32 R66, R3, R26, RZ ;  /* 0x0000001a03427225 */ /* 0x000fc800078e00ff */
[-C--:B------:R-:W-:Y:S02]  /*396a0*/  IMAD R79, R24, R32.reuse, R41 ;  /* 0x00000020184f7224 */ /* 0x080fe400078e0229 */
        /* <DEDUP_REMOVED lines=22> */
[----:B------:R-:W-:Y:S01]  /*39810*/  IMAD R72, R19, R31, RZ ;  /* 0x0000001f13487224 */ /* 0x000fe200078e02ff */
[----:B------:R-:W-:Y:S01]  /*39820*/  ISETP.GE.U32.AND.EX P4, PT, R69, R71, PT, P4 ;  /* 0x000000474500720c */ /* 0x000fe20003f86140 */
[C---:B------:R-:W-:Y:S01]  /*39830*/  IMAD.WIDE.U32 R70, R25.reuse, R33, R68 ;  /* 0x0000002119467225 */ /* 0x040fe200078e0044 */
[----:B------:R-:W-:Y:S02]  /*39840*/  SEL R34, RZ, 0x1, P0 ;  /* 0x00000001ff227807 */ /* 0x000fe40000000000 */
[----:B------:R-:W-:Y:S01]  /*39850*/  SEL R73, RZ, 0x1, P4 ;  /* 0x00000001ff497807 */ /* 0x000fe20002000000 */
[----:B------:R-:W-:Y:S01]  /*39860*/  IMAD R67, R25, R30, R4 ;  /* 0x0000001e19437224 */ /* 0x000fe200078e0204 */
[----:B------:R-:W-:Y:S01]  /*39870*/  IADD3 R66, P0, PT, R75, R70, RZ ;  /* 0x000000464b427210 */ /* 0x000fe20007f1e0ff */
[----:B------:R-:W-:-:S04]  /*39880*/  IMAD.WIDE.U32 R4, R31, R20, R28 ;  /* 0x000000141f047225 */ /* 0x000fc800078e001c */
[----:B------:R-:W-:Y:S01]  /*39890*/  IMAD R75, R3, R20, R72 ;  /* 0x00000014034b7224 */ /* 0x000fe200078e0248 */
[----:B------:R-:W-:Y:S01]  /*398a0*/  ISETP.GE.U32.AND P4, PT, R4, R28, PT ;  /* 0x0000001c0400720c */ /* 0x000fe20003f86070 */
[----:B------:R-:W-:Y:S02]  /*398b0*/  IMAD.IADD R71, R71, 0x1, R67 ;  /* 0x0000000147477824 */ /* 0x000fe400078e0243 */
[----:B------:R-:W-:Y:S02]  /*398c0*/  IMAD.IADD R28, R5, 0x1, R75 ;  /* 0x00000001051c7824 */ /* 0x000fe400078e024b */
[----:B------:R-:W-:Y:S01]  /*398d0*/  IMAD.X R67, R71, 0x1, R32, P0 ;  /* 0x0000000147437824 */ /* 0x000fe200000e0620 */
[----:B------:R-:W-:Y:S01]  /*398e0*/  ISETP.GE.U32.AND P0, PT, R70, R68, PT ;  /* 0x000000444600720c */ /* 0x000fe20003f06070 */
        /* <DEDUP_REMOVED lines=8> */
[----:B------:R-:W-:Y:S01]  /*39970*/  IMAD.WIDE.U32 R68, R26, R31, R66 ;  /* 0x0000001f1a447225 */ /* 0x000fe200078e0042 */
[----:B------:R-:W-:-:S03]  /*39980*/  SEL R79, RZ, 0x1, P1 ;  /* 0x00000001ff4f7807 */ /* 0x000fc60000800000 */
[----:B------:R-:W-:Y:S01]  /*39990*/  IMAD R23, R26, R3, R23 ;  /* 0x000000031a177224 */ /* 0x000fe200078e0217 */
[----:B------:R-:W-:Y:S01]  /*399a0*/  SEL R26, RZ, 0x1, P0 ;  /* 0x00000001ff1a7807 */ /* 0x000fe20000000000 */
[----:B------:R-:W-:Y:S01]  /*399b0*/  IMAD.WIDE.U32.X R64, R3, R19, R64, P5 ;  /* 0x0000001303407225 */ /* 0x000fe200028e0440 */
[----:B------:R-:W-:-:S03]  /*399c0*/  IADD3 R40, P5, P6, R73, R40, R34 ;  /* 0x0000002849287210 */ /* 0x000fc60007ebe022 */
[----:B------:R-:W-:Y:S01]  /*399d0*/  IMAD.IADD R23, R69, 0x1, R23 ;  /* 0x0000000145177824 */ /* 0x000fe200078e0217 */
[C---:B------:R-:W-:Y:S01]  /*399e0*/  IADD3 R29, P0, P1, R68.reuse, R64, R29 ;  /* 0x00000040441d7210 */ /* 0x040fe2000791e01d */
[----:B------:R-:W-:Y:S01]  /*399f0*/  IMAD.WIDE.U32 R72, R3, R25, RZ ;  /* 0x0000001903487225 */ /* 0x000fe200078e00ff */
[----:B------:R-:W-:Y:S02]  /*39a00*/  IADD3.X R41, PT, PT, RZ, R41, RZ, P5, P6 ;  /* 0x00000029ff297210 */ /* 0x000fe40002fec4ff */
[----:B------:R-:W-:Y:S01]  /*39a10*/  IADD3 R79, P4, P5, R79, R42, R26 ;  /* 0x0000002a4f4f7210 */ /* 0x000fe20007d9e01a */
[----:B------:R-:W-:Y:S01]  /*39a20*/  IMAD.WIDE.U32 R70, R33, R24, RZ ;  /* 0x0000001821467225 */ /* 0x000fe200078e00ff */
[----:B------:R-:W-:Y:S02]  /*39a30*/  ISETP.GE.U32.AND P6, PT, R68, R66, PT ;  /* 0x000000424400720c */ /* 0x000fe40003fc6070 */
[----:B------:R-:W-:Y:S01]  /*39a40*/  IADD3.X R26, PT, PT, R23, R65, RZ, P0, P1 ;  /* 0x00000041171a7210 */ /* 0x000fe200007e24ff */
[----:B------:R-:W-:Y:S01]  /*39a50*/  IMAD.WIDE.U32 R64, R30, R24, RZ ;  /* 0x000000181e407225 */ /* 0x000fe200078e00ff */
[----:B------:R-:W-:-:S02]  /*39a60*/  ISETP.GE.U32.AND P1, PT, R29, R68, PT ;  /* 0x000000441d00720c */ /* 0x000fc40003f26070 */
[----:B------:R-:W-:Y:S01]  /*39a70*/  ISETP.GE.U32.AND.EX P0, PT, R23, R67, PT, P6 ;  /* 0x000000431700720c */ /* 0x000fe20003f06160 */
[----:B------:R-:W-:Y:S01]  /*39a80*/  IMAD.WIDE.U32 R68, R31, R25, RZ ;  /* 0x000000191f447225 */ /* 0x000fe200078e00ff */
[----:B------:R-:W-:Y:S02]  /*39a90*/  ISETP.GE.U32.AND.EX P1, PT, R26, R23, PT, P1 ;  /* 0x000000171a00720c */ /* 0x000fe40003f26110 */
[----:B------:R-:W-:Y:S01]  /*39aa0*/  SEL R23, RZ, 0x1, P0 ;  /* 0x00000001ff177807 */ /* 0x000fe20000000000 */
[----:B------:R-:W-:Y:S01]  /*39ab0*/  IMAD.WIDE.U32 R66, P6, R21, R33, R64 ;  /* 0x0000002115427225 */ /* 0x000fe200078c0040 */
[----:B------:R-:W-:Y:S02]  /*39ac0*/  SEL R75, RZ, 0x1, P1 ;  /* 0x00000001ff4b7807 */ /* 0x000fe40000800000 */
[----:B------:R-:W-:Y:S01]  /*39ad0*/  IADD3.X R34, PT, PT, RZ, R43, RZ, P4, P5 ;  /* 0x0000002bff227210 */ /* 0x000fe200027ea4ff */
[----:B------:R-:W-:Y:S01]  /*39ae0*/  IMAD.WIDE.U32 R64, P0, R22, R31, R72 ;  /* 0x0000001f16407225 */ /* 0x000fe20007800048 */
[----:B------:R-:W-:-:S03]  /*39af0*/  IADD3 RZ, P1, PT, R71, R66, RZ ;  /* 0x0000004247ff7210 */ /* 0x000fc60007f3e0ff */
[----:B------:R-:W-:Y:S01]  /*39b00*/  IMAD.WIDE.U32 R72, R3, R24, RZ ;  /* 0x0000001803487225 */ /* 0x000fe200078e00ff */
[----:B------:R-:W-:-:S03]  /*39b10*/  IADD3 RZ, P4, PT, R69, R64, RZ ;  /* 0x0000004045ff7210 */ /* 0x000fc60007f9e0ff */
[----:B------:R-:W-:Y:S01]  /*39b20*/  IMAD.X R69, RZ, RZ, RZ, P6 ;  /* 0x000000ffff457224 */ /* 0x000fe200030e06ff */
[----:B------:R-:W-:Y:S01]  /*39b30*/  IADD3 R75, P5, P6, R75, R38, R23 ;  /* 0x000000264b4b7210 */ /* 0x000fe20007ebe017 */
[-C--:B------:R-:W-:Y:S02]  /*39b40*/  IMAD R23, R21, R33.reuse, RZ ;  /* 0x0000002115177224 */ /* 0x080fe400078e02ff */
[----:B------:R-:W-:Y:S01]  /*39b50*/  IMAD.WIDE.U32 R70, R24, R33, R40 ;  /* 0x0000002118467225 */ /* 0x000fe200078e0028 */
[----:B------:R-:W-:-:S03]  /*39b60*/  IADD3.X R77, PT, PT, RZ, R39, RZ, P5, P6 ;  /* 0x00000027ff4d7210 */ /* 0x000fc60002fec4ff */
[----:B------:R-:W-:Y:S02]  /*39b70*/  IMAD R23, R24, R30, R23 ;  /* 0x0000001e18177224 */ /* 0x000fe400078e0217 */
[----:B------:R-:W-:Y:S01]  /*39b80*/  IMAD.WIDE.U32 R42, R31, R24, RZ ;  /* 0x000000181f2a7225 */ /* 0x000fe200078e00ff */
[----:B------:R-:W-:-:S03]  /*39b90*/  IADD3 R42, P6, PT, R79, R70, RZ ;  /* 0x000000464f2a7210 */ /* 0x000fc60007fde0ff */
[----:B------:R-:W-:-:S04]  /*39ba0*/  IMAD.WIDE.U32 R38, P5, R21, R31, R72 ;  /* 0x0000001f15267225 */ /* 0x000fc800078a0048 */
[----:B------:R-:W-:Y:S02]  /*39bb0*/  IMAD.MOV.U32 R68, RZ, RZ, R67 ;  /* 0x000000ffff447224 */ /* 0x000fe400078e0043 */
[----:B------:R-:W-:Y:S02]  /*39bc0*/  IMAD.IADD R71, R71, 0x1, R23 ;  /* 0x0000000147477824 */ /* 0x000fe400078e0217 */
[----:B------:R-:W-:Y:S01]  /*39bd0*/  IMAD.WIDE.U32.X R32, R21, R30, R68, P1 ;  /* 0x0000001e15207225 */ /* 0x000fe200008e0444 */
[----:B------:R-:W-:-:S03]  /*39be0*/  IADD3 RZ, P1, PT, R43, R38, RZ ;  /* 0x000000262bff7210 */ /* 0x000fc60007f3e0ff */
[----:B------:R-:W-:Y:S01]  /*39bf0*/  IMAD.X R43, R71, 0x1, R34, P6 ;  /* 0x00000001472b7824 */ /* 0x000fe200030e0622 */
[----:B------:R-:W-:Y:S01]  /*39c00*/  ISETP.GE.U32.AND P6, PT, R70, R40, PT ;  /* 0x000000284600720c */ /* 0x000fe20003fc6070 */
[-C--:B------:R-:W-:Y:S02]  /*39c10*/  IMAD R30, R22, R31.reuse, RZ ;  /* 0x0000001f161e7224 */ /* 0x080fe400078e02ff */
        /* <DEDUP_REMOVED lines=23> */
[----:B------:R-:W-:Y:S02]  /*39d90*/  IADD3 R32, P4, P6, R39, R32, R34 ;  /* 0x0000002027207210 */ /* 0x000fe40007e9e022 */
[----:B------:R-:W-:Y:S01]  /*39da0*/  SEL R69, RZ, 0x1, P5 ;  /* 0x00000001ff457807 */ /* 0x000fe20002800000 */
[----:B------:R-:W-:Y:S01]  /*39db0*/  IMAD.WIDE.U32.X R38, R21, R3, R64, P1 ;  /* 0x0000000315267225 */ /* 0x000fe200008e0440 */
[----:B------:R-:W-:-:S02]  /*39dc0*/  IADD3 R30, P5, PT, RZ, R42, RZ ;  /* 0x0000002aff1e7210 */ /* 0x000fc40007fbe0ff */
[----:B------:R-:W-:Y:S01]  /*39dd0*/  IADD3 R34, P1, PT, R43, R40, RZ ;  /* 0x000000282b227210 */ /* 0x000fe20007f3e0ff */
[----:B------:R-:W-:Y:S01]  /*39de0*/  IMAD R40, R21, R31, RZ ;  /* 0x0000001f15287224 */ /* 0x000fe200078e02ff */
[----:B------:R-:W-:Y:S01]  /*39df0*/  IADD3.X R33, PT, PT, RZ, R33, RZ, P4, P6 ;  /* 0x00000021ff217210 */ /* 0x000fe200027ec4ff */
[----:B------:R-:W-:Y:S01]  /*39e00*/  IMAD.X R43, RZ, RZ, RZ, P0 ;  /* 0x000000ffff2b7224 */ /* 0x000fe200000e06ff */
[----:B------:R-:W-:Y:S01]  /*39e10*/  ISETP.GE.U32.AND P0, PT, R30, R42, PT ;  /* 0x0000002a1e00720c */ /* 0x000fe20003f06070 */
[----:B------:R-:W-:Y:S01]  /*39e20*/  IMAD.X R21, R34, 0x1, R29, P5 ;  /* 0x0000000122157824 */ /* 0x000fe200028e061d */
[----:B------:R-:W-:Y:S01]  /*39e30*/  IADD3 R69, P4, P5, R69, R22, R66 ;  /* 0x0000001645457210 */ /* 0x000fe20007d9e042 */
[----:B------:R-:W-:-:S03]  /*39e40*/  IMAD.WIDE.U32 R64, R25, 0x3d1, RZ ;  /* 0x000003d119407825 */ /* 0x000fc600078e00ff */
[----:B------:R-:W-:Y:S01]  /*39e50*/  IADD3.X R68, PT, PT, RZ, R23, RZ, P4, P5 ;  /* 0x00000017ff447210 */ /* 0x000fe200027ea4ff */
[----:B------:R-:W-:Y:S01]  /*39e60*/  IMAD.MOV.U32 R42, RZ, RZ, R41 ;  /* 0x000000ffff2a7224 */ /* 0x000fe200078e0029 */
[----:B------:R-:W-:Y:S01]  /*39e70*/  ISETP.GE.U32.AND.EX P0, PT, R21, R34, PT, P0 ;  /* 0x000000221500720c */ /* 0x000fe20003f06100 */
[C---:B------:R-:W-:Y:S02]  /*39e80*/  IMAD R3, R24.reuse, R3, R40 ;  /* 0x0000000318037224 */ /* 0x040fe400078e0228 */
        /* <DEDUP_REMOVED lines=9> */
[----:B------:R-:W-:Y:S01]  /*39f20*/  IMAD.IADD R41, R41, 0x1, R3 ;  /* 0x0000000129297824 */ /* 0x000fe200078e0203 */
[----:B------:R-:W-:Y:S01]  /*39f30*/  SEL R3, RZ, 0x1, P0 ;  /* 0x00000001ff037807 */ /* 0x000fe20000000000 */
[----:B------:R-:W-:Y:S02]  /*39f40*/  IMAD.MOV.U32 R66, RZ, RZ, R65 ;  /* 0x000000ffff427224 */ /* 0x000fe400078e0041 */
[----:B------:R-:W-:Y:S01]  /*39f50*/  IMAD.X R68, R41, 0x1, R68, P1 ;  /* 0x0000000129447824 */ /* 0x000fe200008e0644 */
[----:B------:R-:W-:Y:S01]  /*39f60*/  ISETP.GE.U32.AND P1, PT, R29, R22, PT ;  /* 0x000000161d00720c */ /* 0x000fe20003f26070 */
[----:B------:R-:W-:Y:S01]  /*39f70*/  IMAD.X R34, R31, 0x1, R43, P4 ;  /* 0x000000011f227824 */ /* 0x000fe200020e062b */
[----:B------:R-:W-:Y:S01]  /*39f80*/  ISETP.GE.U32.AND.EX P6, PT, R41, R33, PT, P6 ;  /* 0x000000212900720c */ /* 0x000fe20003fc6160 */
[----:B------:R-:W-:Y:S01]  /*39f90*/  IMAD.WIDE.U32.X R22, RZ, R25, R66, P5 ;  /* 0x00000019ff167225 */ /* 0x000fe200028e0442 */
[----:B------:R-:W-:-:S02]  /*39fa0*/  ISETP.GE.U32.AND P4, PT, R69, R40, PT ;  /* 0x000000284500720c */ /* 0x000fc40003f86070 */
[----:B------:R-:W-:Y:S01]  /*39fb0*/  IADD3 R26, P5, PT, R29, R26, RZ ;  /* 0x0000001a1d1a7210 */ /* 0x000fe20007fbe0ff */
[C---:B------:R-:W-:Y:S01]  /*39fc0*/  IMAD.WIDE.U32 R32, R68.reuse, 0x3d1, RZ ;  /* 0x000003d144207825 */ /* 0x040fe200078e00ff */
[----:B------:R-:W-:Y:S02]  /*39fd0*/  SEL R64, RZ, 0x1, P6 ;  /* 0x00000001ff407807 */ /* 0x000fe40003000000 */
[----:B------:R-:W-:Y:S01]  /*39fe0*/  ISETP.GE.U32.AND.EX P6, PT, R68, R41, PT, P4 ;  /* 0x000000294400720c */ /* 0x000fe20003fc6140 */
[----:B------:R-:W-:Y:S01]  /*39ff0*/  IMAD R19, R19, R37, RZ ;  /* 0x0000002513137224 */ /* 0x000fe200078e02ff */
[----:B------:R-:W-:Y:S01]  /*3a000*/  ISETP.LT.U32.AND P0, PT, R26, R29, PT ;  /* 0x0000001d1a00720c */ /* 0x000fe20003f01070 */
[----:B------:R-:W-:Y:S01]  /*3a010*/  IMAD.X R29, R34, 0x1, R71, P5 ;  /* 0x00000001221d7824 */ /* 0x000fe200028e0647 */
[----:B------:R-:W-:Y:S01]  /*3a020*/  IADD3 R3, P4, PT, R26, R3, RZ ;  /* 0x000000031a037210 */ /* 0x000fe20007f9e0ff */
[----:B------:R-:W-:Y:S01]  /*3a030*/  IMAD.WIDE.U32 R42, P5, RZ, R69, R32 ;  /* 0x00000045ff2a7225 */ /* 0x000fe200078a0020 */
[----:B------:R-:W-:-:S02]  /*3a040*/  ISETP.GE.U32.AND.EX P1, PT, R34, R31, PT, P1 ;  /* 0x0000001f2200720c */ /* 0x000fc40003f26110 */
[----:B------:R-:W-:Y:S01]  /*3a050*/  SEL R41, RZ, 0x1, P6 ;  /* 0x00000001ff297807 */ /* 0x000fe20003000000 */
[----:B------:R-:W-:Y:S01]  /*3a060*/  IMAD.X R24, RZ, RZ, R29, P4 ;  /* 0x000000ffff187224 */ /* 0x000fe200020e061d */
[----:B------:R-:W-:Y:S01]  /*3a070*/  ISETP.GE.U32.AND P6, PT, R3, R26, PT ;  /* 0x0000001a0300720c */ /* 0x000fe20003fc6070 */
[----:B------:R-:W-:Y:S01]  /*3a080*/  IMAD.X R33, RZ, RZ, RZ, P5 ;  /* 0x000000ffff217224 */ /* 0x000fe200028e06ff */
[----:B------:R-:W-:Y:S01]  /*3a090*/  SEL R31, RZ, 0x1, P1 ;  /* 0x00000001ff1f7807 */ /* 0x000fe20000800000 */
[----:B------:R-:W-:Y:S01]  /*3a0a0*/  IMAD.MOV.U32 R32, RZ, RZ, R43 ;  /* 0x000000ffff207224 */ /* 0x000fe200078e002b */
[----:B------:R-:W-:Y:S01]  /*3a0b0*/  IADD3 R64, P1, P4, R41, R38, R64 ;  /* 0x0000002629407210 */ /* 0x000fe20007c3e040 */
[----:B------:R-:W-:Y:S01]  /*3a0c0*/  IMAD.WIDE.U32 R40, R69, 0x3d1, RZ ;  /* 0x000003d145287825 */ /* 0x000fe200078e00ff */
[----:B------:R-:W-:Y:S02]  /*3a0d0*/  ISETP.GE.U32.AND.EX P6, PT, R24, R29, PT, P6 ;  /* 0x0000001d1800720c */ /* 0x000fe40003fc6160 */
[----:B------:R-:W-:-:S02]  /*3a0e0*/  IADD3.X R67, PT, PT, RZ, R39, RZ, P1, P4 ;  /* 0x00000027ff437210 */ /* 0x000fc40000fe84ff */
[----:B------:R-:W-:Y:S02]  /*3a0f0*/  IADD3 R31, P4, P1, R40, R22, R31 ;  /* 0x00000016281f7210 */ /* 0x000fe4000799e01f */
[----:B------:R-:W-:Y:S01]  /*3a100*/  ISETP.LT.U32.OR.EX P0, PT, R29, R34, !P6, P0 ;  /* 0x000000221d00720c */ /* 0x000fe20007701500 */
[----:B------:R-:W-:Y:S01]  /*3a110*/  IMAD.WIDE.U32 R38, R67, 0x3d1, RZ ;  /* 0x000003d143267825 */ /* 0x000fe200078e00ff */
[----:B------:R-:W-:Y:S02]  /*3a120*/  IADD3 R29, P6, PT, R41, R42, RZ ;  /* 0x0000002a291d7210 */ /* 0x000fe40007fde0ff */
[----:B------:R-:W-:Y:S02]  /*3a130*/  IADD3 R22, P5, PT, R31, R25, RZ ;  /* 0x000000191f167210 */ /* 0x000fe40007fbe0ff */
[----:B------:R-:W-:Y:S01]  /*3a140*/  SEL R25, RZ, 0x1, !P0 ;  /* 0x00000001ff197807 */ /* 0x000fe20004000000 */
[----:B------:R-:W-:Y:S01]  /*3a150*/  IMAD.WIDE.U32.X R32, RZ, R68, R32, P6 ;  /* 0x00000044ff207225 */ /* 0x000fe200030e0420 */
[----:B------:R-:W-:-:S02]  /*3a160*/  IADD3.X R65, PT, PT, R29, R23, RZ, P4, P1 ;  /* 0x000000171d417210 */ /* 0x000fc400027e24ff */
[----:B------:R-:W-:Y:S02]  /*3a170*/  ISETP.GE.U32.AND P0, PT, R31, R40, PT ;  /* 0x000000281f00720c */ /* 0x000fe40003f06070 */
[C---:B------:R-:W-:Y:S01]  /*3a180*/  IADD3 R25, P4, PT, R22.reuse, R25, RZ ;  /* 0x0000001916197210 */ /* 0x040fe20007f9e0ff */
[C---:B------:R-:W-:Y:S01]  /*3a190*/  IMAD.X R26, R65.reuse, 0x1, R69, P5 ;  /* 0x00000001411a7824 */ /* 0x040fe200028e0645 */
[----:B------:R-:W-:Y:S02]  /*3a1a0*/  ISETP.GE.U32.AND.EX P0, PT, R65, R29, PT, P0 ;  /* 0x0000001d4100720c */ /* 0x000fe40003f06100 */
[----:B------:R-:W-:Y:S01]  /*3a1b0*/  ISETP.GE.U32.AND P5, PT, R25, R22, PT ;  /* 0x000000161900720c */ /* 0x000fe20003fa6070 */
        /* <DEDUP_REMOVED lines=87> */
.L_x_857:
        /* <DEDUP_REMOVED lines=57> */
.L_x_858:
        /* <DEDUP_REMOVED lines=62> */
.L_x_859:
        /* <DEDUP_REMOVED lines=57> */
.L_x_860:
        /* <DEDUP_REMOVED lines=27> */
.L_x_695:
[----:B------:R-:W-:Y:S05]  /*3b3e0*/  @P3 BRA `(.L_x_861) ;  /* 0xfffffc5000843947 */ /* 0x000fea000383ffff */
[----:B------:R-:W-:Y:S05]  /*3b3f0*/  @P2 BRA `(.L_x_862) ;  /* 0xfffffc5000582947 */ /* 0x000fea000383ffff */
[----:B------:R-:W-:Y:S01]  /*3b400*/  IMAD.MOV.U32 R20, RZ, RZ, -0x3d3 ;  /* 0xfffffc2dff147424 */ /* 0x000fe200078e00ff */
[----:B------:R-:W-:Y:S01]  /*3b410*/  PRMT R11, RZ, 0x7610, R11 ;  /* 0x00007610ff0b7816 */ /* 0x000fe2000000000b */
[----:B------:R-:W-:Y:S01]  /*3b420*/  IMAD.MOV.U32 R21, RZ, RZ, -0x2 ;  /* 0xfffffffeff157424 */ /* 0x000fe200078e00ff */
[----:B------:R-:W-:Y:S01]  /*3b430*/  CS2R R6, SRZ ;  /* 0x0000000000067805 */ /* 0x000fe2000001ff00 */
[----:B------:R-:W-:Y:S01]  /*3b440*/  IMAD.MOV.U32 R22, RZ, RZ, -0x1 ;  /* 0xffffffffff167424 */ /* 0x000fe200078e00ff */
[----:B------:R-:W-:Y:S01]  /*3b450*/  CS2R R4, SRZ ;  /* 0x0000000000047805 */ /* 0x000fe2000001ff00 */
[----:B------:R-:W-:Y:S02]  /*3b460*/  IMAD.MOV.U32 R23, RZ, RZ, -0x1 ;  /* 0xffffffffff177424 */ /* 0x000fe400078e00ff */
[----:B------:R-:W-:Y:S02]  /*3b470*/  IMAD.MOV.U32 R28, RZ, RZ, -0x1 ;  /* 0xffffffffff1c7424 */ /* 0x000fe400078e00ff */
[----:B------:R-:W-:Y:S01]  /*3b480*/  IMAD.MOV.U32 R29, RZ, RZ, -0x1 ;  /* 0xffffffffff1d7424 */ /* 0x000fe200078e00ff */
[----:B------:R0:W-:Y:S01]  /*3b490*/  STL.128 [R1], R20 ;  /* 0x0000001401007387 */ /* 0x0001e20000100c00 */
[----:B------:R-:W-:-:S02]  /*3b4a0*/  IMAD.MOV.U32 R30, RZ, RZ, -0x1 ;  /* 0xffffffffff1e7424 */ /* 0x000fc400078e00ff */
[----:B------:R-:W-:Y:S02]  /*3b4b0*/  IMAD.MOV.U32 R31, RZ, RZ, -0x1 ;  /* 0xffffffffff1f7424 */ /* 0x000fe400078e00ff */
[----:B------:R-:W-:Y:S02]  /*3b4c0*/  IMAD.MOV.U32 R9, RZ, RZ, 0x3 ;  /* 0x00000003ff097424 */ /* 0x000fe400078e00ff */
[----:B------:R-:W-:Y:S01]  /*3b4d0*/  IMAD.MOV.U32 R8, RZ, RZ, RZ ;  /* 0x000000ffff087224 */ /* 0x000fe200078e00ff */
[----:B------:R0:W-:Y:S01]  /*3b4e0*/  STL.128 [R1+0x10], R28 ;  /* 0x0000101c01007387 */ /* 0x0001e20000100c00 */
[----:B------:R-:W-:Y:S02]  /*3b4f0*/  IMAD.MOV.U32 R0, RZ, RZ, 0x1 ;  /* 0x00000001ff007424 */ /* 0x000fe400078e00ff */
[----:B------:R-:W-:Y:S02]  /*3b500*/  IMAD.MOV.U32 R18, RZ, RZ, RZ ;  /* 0x000000ffff127224 */ /* 0x000fe400078e00ff */
[----:B------:R-:W-:-:S07]  /*3b510*/  IMAD.MOV.U32 R3, RZ, RZ, RZ ;  /* 0x000000ffff037224 */ /* 0x000fce00078e00ff */
.L_x_875:
[C---:B0-----:R-:W-:Y:S01]  /*3b520*/  IMAD R20, R9.reuse, 0x8, R2 ;  /* 0x0000000809147824 */ /* 0x041fe200078e0202 */
[----:B------:R-:W0:Y:S01]  /*3b530*/  LDCU.64 UR6, c[0x3][0x10] ;  /* 0x00c00200ff0677ac */ /* 0x000e220008000a00 */
[----:B------:R-:W0:Y:S04]  /*3b540*/  LDCU.128 UR8, c[0x3][URZ] ;  /* 0x00c00000ff0877ac */ /* 0x000e280008000c00 */
[----:B------:R-:W5:Y:S01]  /*3b550*/  LDL.64 R20, [R20] ;  /* 0x0000000014147983 */ /* 0x000f620000100a00 */
[----:B------:R-:W-:Y:S02]  /*3b560*/  VIADD R9, R9, 0xffffffff ;  /* 0xffffffff09097836 */ /* 0x000fe40000000000 */
[----:B------:R-:W-:Y:S01]  /*3b570*/  IMAD.MOV.U32 R33, RZ, RZ, 0x3f ;  /* 0x0000003fff217424 */ /* 0x000fe200078e00ff */
[----:B------:R-:W-:-:S02]  /*3b580*/  UMOV UR4, URZ ;  /* 0x000000ff00047c82 */ /* 0x000fc40008000000 */
[----:B------:R-:W-:-:S13]  /*3b590*/  ISETP.NE.AND P1, PT, R9, -0x1, PT ;  /* 0xffffffff0900780c */ /* 0x000fda0003f25270 */
.L_x_874:
[----:B------:R-:W-:Y:S01]  /*3b5a0*/  LOP3.LUT P0, RZ, R11, 0xff, RZ, 0xc0, !PT ;  /* 0x000000ff0bff7812 */ /* 0x000fe2000780c0ff */
[----:B------:R-:W-:Y:S01]  /*3b5b0*/  UIADD3 UR4, UPT, UPT, UR4, -0x1, URZ ;  /* 0xffffffff04047890 */ /* 0x000fe2000fffe0ff */
[----:B-----5:R-:W-:-:S03]  /*3b5c0*/  SHF.R.U64 R11, R20, R33, R21 ;  /* 0x00000021140b7219 */ /* 0x020fc60000001215 */
[----:B------:R-:W-:Y:S01]  /*3b5d0*/  UISETP.NE.AND UP0, UPT, UR4, -0x40, UPT ;  /* 0xffffffc00400788c */ /* 0x000fe2000bf05270 */
[----:B------:R-:W-:-:S07]  /*3b5e0*/  LOP3.LUT R11, R11, 0x1, RZ, 0xc0, !PT ;  /* 0x000000010b0b7812 */ /* 0x000fce00078ec0ff */
[----:B------:R-:W-:Y:S05]  /*3b5f0*/  @P0 BRA `(.L_x_863) ;  /* 0x00000000002c0947 */ /* 0x000fea0003800000 */
[----:B------:R-:W-:-:S04]  /*3b600*/  ISETP.NE.U32.AND P0, PT, R11, RZ, PT ;  /* 0x000000ff0b00720c */ /* 0x000fc80003f05070 */
        /* <DEDUP_REMOVED lines=10> */
.L_x_863:
        /* <DEDUP_REMOVED lines=23> */
[----:B------:R-:W-:Y:S01]  /*3b820*/  IMAD.WIDE.U32 R30, P4, R18, R5, R24 ;  /* 0x00000005121e7225 */ /* 0x000fe20007880018 */
[----:B------:R-:W-:-:S03]  /*3b830*/  SEL R19, RZ, 0x1, P0 ;  /* 0x00000001ff137807 */ /* 0x000fc60000000000 */
[----:B------:R-:W-:-:S04]  /*3b840*/  IMAD.WIDE.U32 R52, R5, R0, RZ ;  /* 0x0000000005347225 */ /* 0x000fc800078e00ff */
        /* <DEDUP_REMOVED lines=23> */
[C---:B------:R-:W-:Y:S01]  /*3b9c0*/  IMAD.WIDE.U32 R28, R0.reuse, R5, RZ ;  /* 0x00000005001c7225 */ /* 0x040fe200078e00ff */
[----:B------:R-:W-:Y:S02]  /*3b9d0*/  ISETP.GE.U32.AND P5, PT, R19, R46, PT ;  /* 0x0000002e1300720c */ /* 0x000fe40003fa6070 */
[----:B------:R-:W-:Y:S01]  /*3b9e0*/  ISETP.GE.U32.AND.EX P0, PT, R47, R25, PT, P0 ;  /* 0x000000192f00720c */ /* 0x000fe20003f06100 */
[----:B------:R-:W-:Y:S01]  /*3b9f0*/  IMAD.WIDE.U32 R34, P6, R0, R6, R34 ;  /* 0x0000000600227225 */ /* 0x000fe200078c0022 */
[----:B------:R-:W-:-:S03]  /*3ba00*/  ISETP.GE.U32.AND.EX P5, PT, R30, R47, PT, P5 ;  /* 0x0000002f1e00720c */ /* 0x000fc60003fa6150 */
[----:B------:R-:W-:Y:S01]  /*3ba10*/  IMAD.WIDE.U32.X R48, R8, R8, R48, P3 ;  /* 0x0000000808307225 */ /* 0x000fe200018e0430 */
[----:B------:R-:W-:Y:S02]  /*3ba20*/  ISETP.GE.U32.AND P3, PT, R24, R52, PT ;  /* 0x000000341800720c */ /* 0x000fe40003f66070 */
[----:B------:R-:W-:Y:S01]  /*3ba30*/  SEL R24, RZ, 0x1, P0 ;  /* 0x00000001ff187807 */ /* 0x000fe20000000000 */
[----:B------:R-:W-:Y:S01]  /*3ba40*/  IMAD.X R45, RZ, RZ, RZ, P6 ;  /* 0x000000ffff2d7224 */ /* 0x000fe200030e06ff */
[----:B------:R-:W-:Y:S01]  /*3ba50*/  IADD3 RZ, P0, PT, R29, R34, RZ ;  /* 0x000000221dff7210 */ /* 0x000fe20007f1e0ff */
[----:B------:R-:W-:Y:S01]  /*3ba60*/  IMAD.WIDE.U32 R46, R4, R0, RZ ;  /* 0x00000000042e7225 */ /* 0x000fe200078e00ff */
[----:B------:R-:W-:Y:S02]  /*3ba70*/  SEL R57, RZ, 0x1, P5 ;  /* 0x00000001ff397807 */ /* 0x000fe40002800000 */
[----:B------:R-:W-:Y:S01]  /*3ba80*/  ISETP.GE.U32.AND.EX P6, PT, R25, R53, PT, P3 ;  /* 0x000000351900720c */ /* 0x000fe20003fc6130 */
[----:B------:R-:W-:Y:S01]  /*3ba90*/  IMAD.MOV.U32 R44, RZ, RZ, R35 ;  /* 0x000000ffff2c7224 */ /* 0x000fe200078e0023 */
[----:B------:R-:W-:Y:S01]  /*3baa0*/  IADD3 R57, P3, P5, R57, R48, R24 ;  /* 0x0000003039397210 */ /* 0x000fe20007d7e018 */
[----:B------:R-:W-:Y:S01]  /*3bab0*/  IMAD.WIDE.U32 R24, R3, R0, RZ ;  /* 0x0000000003187225 */ /* 0x000fe200078e00ff */
[----:B------:R-:W-:-:S02]  /*3bac0*/  SEL R51, RZ, 0x1, P6 ;  /* 0x00000001ff337807 */ /* 0x000fc40003000000 */
[----:B------:R-:W-:Y:S01]  /*3bad0*/  IADD3.X R54, PT, PT, RZ, R49, RZ, P3, P5 ;  /* 0x00000031ff367210 */ /* 0x000fe20001fea4ff */
        /* <DEDUP_REMOVED lines=21> */
[----:B------:R-:W-:-:S04]  /*3bc30*/  ISETP.GE.U32.AND.EX P0, PT, R55, R51, PT, P0 ;  /* 0x000000333700720c */ /* 0x000fc80003f06100 */
[----:B------:R-:W-:Y:S02]  /*3bc40*/  SEL R46, RZ, 0x1, P0 ;  /* 0x00000001ff2e7807 */ /* 0x000fe40000000000 */
[----:B------:R-:W-:Y:S01]  /*3bc50*/  IADD3 R34, P0, PT, R57, R28, RZ ;  /* 0x0000001c39227210 */ /* 0x000fe20007f1e0ff */
[----:B------:R-:W-:-:S04]  /*3bc60*/  IMAD.WIDE.U32 R56, R8, R3, RZ ;  /* 0x0000000308387225 */ /* 0x000fc800078e00ff */
[----:B------:R-:W-:Y:S01]  /*3bc70*/  IMAD.X R35, R55, 0x1, R54, P0 ;  /* 0x0000000137237824 */ /* 0x000fe200000e0636 */
[----:B------:R-:W-:Y:S01]  /*3bc80*/  ISETP.GE.U32.AND P0, PT, R34, R28, PT ;  /* 0x0000001c2200720c */ /* 0x000fe20003f06070 */
[----:B------:R-:W-:-:S03]  /*3bc90*/  IMAD.WIDE.U32 R28, R18, R3, RZ ;  /* 0x00000003121c7225 */ /* 0x000fc600078e00ff */
[----:B------:R-:W-:-:S04]  /*3bca0*/  ISETP.GE.U32.AND.EX P0, PT, R35, R55, PT, P0 ;  /* 0x000000372300720c */ /* 0x000fc80003f06100 */
[----:B------:R-:W-:Y:S01]  /*3bcb0*/  SEL R65, RZ, 0x1, P0 ;  /* 0x00000001ff417807 */ /* 0x000fe20000000000 */
[----:B------:R-:W-:-:S04]  /*3bcc0*/  IMAD.WIDE.U32 R50, P0, R0, R4, R28 ;  /* 0x0000000400327225 */ /* 0x000fc8000780001c */
[----:B------:R-:W-:-:S04]  /*3bcd0*/  IMAD.WIDE.U32 R28, R0, R3, RZ ;  /* 0x00000003001c7225 */ /* 0x000fc800078e00ff */
[----:B------:R-:W-:Y:S01]  /*3bce0*/  IMAD.X R55, RZ, RZ, RZ, P0 ;  /* 0x000000ffff377224 */ /* 0x000fe200000e06ff */
[----:B------:R-:W-:Y:S01]  /*3bcf0*/  IADD3 RZ, P0, PT, R29, R50, RZ ;  /* 0x000000321dff7210 */ /* 0x000fe20007f1e0ff */
[----:B------:R-:W-:Y:S02]  /*3bd00*/  IMAD.MOV.U32 R54, RZ, RZ, R51 ;  /* 0x000000ffff367224 */ /* 0x000fe400078e0033 */
[----:B------:R-:W-:Y:S02]  /*3bd10*/  IMAD.X R51, RZ, RZ, RZ, P4 ;  /* 0x000000ffff337224 */ /* 0x000fe400020e06ff */
[----:B------:R-:W-:-:S04]  /*3bd20*/  IMAD.WIDE.U32.X R28, R18, R4, R54, P0 ;  /* 0x00000004121c7225 */ /* 0x000fc800000e0436 */
[----:B------:R-:W-:Y:S01]  /*3bd30*/  IMAD.MOV.U32 R50, RZ, RZ, R31 ;  /* 0x000000ffff327224 */ /* 0x000fe200078e001f */
[----:B------:R-:W-:Y:S01]  /*3bd40*/  IADD3 R28, P0, PT, R59, R28, RZ ;  /* 0x0000001c3b1c7210 */ /* 0x000fe20007f1e0ff */
[----:B------:R-:W-:-:S04]  /*3bd50*/  IMAD.WIDE.U32 R54, R7, R3, RZ ;  /* 0x0000000307367225 */ /* 0x000fc800078e00ff */
[----:B------:R-:W-:Y:S01]  /*3bd60*/  IMAD.X R29, RZ, RZ, R29, P0 ;  /* 0x000000ffff1d7224 */ /* 0x000fe200000e061d */
[----:B------:R-:W-:Y:S01]  /*3bd70*/  IADD3 R65, P0, P4, R65, R48, R46 ;  /* 0x0000003041417210 */ /* 0x000fe20007c1e02e */
[----:B------:R-:W-:Y:S02]  /*3bd80*/  IMAD.X R59, RZ, RZ, RZ, P6 ;  /* 0x000000ffff3b7224 */ /* 0x000fe400030e06ff */
[----:B------:R-:W-:Y:S01]  /*3bd90*/  IMAD.WIDE.U32.X R50, R18, R6, R50, P2 ;  /* 0x0000000612327225 */ /* 0x000fe200010e0432 */
[----:B------:R-:W-:Y:S02]  /*3bda0*/  IADD3.X R62, PT, PT, RZ, R49, RZ, P0, P4 ;  /* 0x00000031ff3e7210 */ /* 0x000fe400007e84ff */
[----:B------:R-:W-:Y:S01]  /*3bdb0*/  IADD3 R52, P0, PT, R19, R52, RZ ;  /* 0x0000003413347210 */ /* 0x000fe20007f1e0ff */
[----:B------:R-:W-:-:S03]  /*3bdc0*/  IMAD.WIDE.U32 R48, P4, R7, R4, R56 ;  /* 0x0000000407307225 */ /* 0x000fc60007880038 */
[----:B------:R-:W-:Y:S01]  /*3bdd0*/  ISETP.GE.U32.AND P6, PT, R52, R19, PT ;  /* 0x000000133400720c */ /* 0x000fe20003fc6070 */
[----:B------:R-:W-:Y:S01]  /*3bde0*/  IMAD.X R53, R30, 0x1, R53, P0 ;  /* 0x000000011e357824 */ /* 0x000fe200000e0635 */
[----:B------:R-:W-:Y:S01]  /*3bdf0*/  IADD3 RZ, P2, PT, R55, R48, RZ ;  /* 0x0000003037ff7210 */ /* 0x000fe20007f5e0ff */
[----:B------:R-:W-:-:S03]  /*3be00*/  IMAD.WIDE.U32.X R18, R18, R4, R58, P5 ;  /* 0x0000000412127225 */ /* 0x000fc600028e043a */
[----:B------:R-:W-:Y:S01]  /*3be10*/  ISETP.GE.U32.AND.EX P5, PT, R53, R30, PT, P6 ;  /* 0x0000001e3500720c */ /* 0x000fe20003fa6160 */
[----:B------:R-:W-:-:S03]  /*3be20*/  IMAD.WIDE.U32 R54, R4, R7, RZ ;  /* 0x0000000704367225 */ /* 0x000fc600078e00ff */
[----:B------:R-:W-:Y:S01]  /*3be30*/  SEL R61, RZ, 0x1, P5 ;  /* 0x00000001ff3d7807 */ /* 0x000fe20002800000 */
[----:B------:R-:W-:-:S04]  /*3be40*/  IMAD.WIDE.U32 R56, R5, R7, RZ ;  /* 0x0000000705387225 */ /* 0x000fc800078e00ff */
[----:B------:R-:W-:Y:S01]  /*3be50*/  IMAD.WIDE.U32 R46, R7, R5, R34 ;  /* 0x00000005072e7225 */ /* 0x000fe200078e0022 */
[----:B------:R-:W-:-:S03]  /*3be60*/  IADD3 RZ, P0, PT, R44, R57, RZ ;  /* 0x000000392cff7210 */ /* 0x000fc60007f1e0ff */
[----:B------:R-:W-:-:S04]  /*3be70*/  IMAD.WIDE.U32 R30, P5, R8, R3, R54 ;  /* 0x00000003081e7225 */ /* 0x000fc800078a0036 */
[----:B------:R-:W-:Y:S02]  /*3be80*/  IMAD.X R55, RZ, RZ, RZ, P4 ;  /* 0x000000ffff377224 */ /* 0x000fe400020e06ff */
[----:B------:R-:W-:Y:S02]  /*3be90*/  IMAD.MOV.U32 R54, RZ, RZ, R49 ;  /* 0x000000ffff367224 */ /* 0x000fe400078e0031 */
[----:B------:R-:W-:-:S04]  /*3bea0*/  IMAD.WIDE.U32 R58, R3, R7, RZ ;  /* 0x00000007033a7225 */ /* 0x000fc800078e00ff */
[----:B------:R-:W-:Y:S01]  /*3beb0*/  IMAD.X R57, RZ, RZ, RZ, P3 ;  /* 0x000000ffff397224 */ /* 0x000fe200018e06ff */
[----:B------:R-:W-:Y:S01]  /*3bec0*/  IADD3 R60, P3, P4, R46, R50, R61 ;  /* 0x000000322e3c7210 */ /* 0x000fe20007c7e03d */
[----:B------:R-:W-:Y:S01]  /*3bed0*/  IMAD.IADD R63, R44, 0x1, R47 ;  /* 0x000000012c3f7824 */ /* 0x000fe200078e022f */
[----:B------:R-:W-:Y:S01]  /*3bee0*/  IADD3 RZ, P6, PT, R30, R59, RZ ;  /* 0x0000003b1eff7210 */ /* 0x000fe20007fde0ff */
[----:B------:R-:W-:Y:S02]  /*3bef0*/  IMAD.MOV.U32 R56, RZ, RZ, R45 ;  /* 0x000000ffff387224 */ /* 0x000fe400078e002d */
[----:B------:R-:W-:Y:S01]  /*3bf00*/  IMAD.WIDE.U32.X R44, R8, R4, R54, P2 ;  /* 0x00000004082c7225 */ /* 0x000fe200010e0436 */
[----:B------:R-:W-:Y:S02]  /*3bf10*/  IADD3.X R61, PT, PT, R63, R51, RZ, P3, P4 ;  /* 0x000000333f3d7210 */ /* 0x000fe40001fe84ff */
[----:B------:R-:W-:Y:S01]  /*3bf20*/  ISETP.GE.U32.AND P4, PT, R46, R34, PT ;  /* 0x000000222e00720c */ /* 0x000fe20003f86070 */
[----:B------:R-:W-:Y:S01]  /*3bf30*/  IMAD.WIDE.U32 R54, R7, R3, R28 ;  /* 0x0000000307367225 */ /* 0x000fe200078e001c */
[----:B------:R-:W-:-:S02]  /*3bf40*/  ISETP.GE.U32.AND P2, PT, R60, R46, PT ;  /* 0x0000002e3c00720c */ /* 0x000fc40003f46070 */
[----:B------:R-:W-:Y:S01]  /*3bf50*/  ISETP.GE.U32.AND.EX P4, PT, R63, R35, PT, P4 ;  /* 0x000000233f00720c */ /* 0x000fe20003f86140 */
[----:B------:R-:W-:Y:S01]  /*3bf60*/  IMAD.WIDE.U32 R58, R6, R5, RZ ;  /* 0x00000005063a7225 */ /* 0x000fe200078e00ff */
[----:B------:R-:W-:-:S03]  /*3bf70*/  IADD3 R50, P3, PT, R65, R54, RZ ;  /* 0x0000003641327210 */ /* 0x000fc60007f7e0ff */
[----:B------:R-:W-:-:S04]  /*3bf80*/  IMAD.WIDE.U32 R46, R6, R3, RZ ;  /* 0x00000003062e7225 */ /* 0x000fc800078e00ff */
[----:B------:R-:W-:Y:S02]  /*3bf90*/  IMAD.IADD R69, R55, 0x1, R30 ;  /* 0x0000000137457824 */ /* 0x000fe400078e021e */
[----:B------:R-:W-:Y:S01]  /*3bfa0*/  IMAD.WIDE.U32.X R56, R8, R6, R56, P0 ;  /* 0x0000000608387225 */ /* 0x000fe200000e0438 */
[----:B------:R-:W-:-:S03]  /*3bfb0*/  ISETP.GE.U32.AND.EX P0, PT, R61, R63, PT, P2 ;  /* 0x0000003f3d00720c */ /* 0x000fc60003f06120 */
[C---:B------:R-:W-:Y:S01]  /*3bfc0*/  IMAD.WIDE.U32 R34, R5.reuse, R5, RZ ;  /* 0x0000000505227225 */ /* 0x040fe200078e00ff */
[----:B------:R-:W-:Y:S02]  /*3bfd0*/  SEL R67, RZ, 0x1, P0 ;  /* 0x00000001ff437807 */ /* 0x000fe40000000000 */
[----:B------:R-:W-:Y:S01]  /*3bfe0*/  ISETP.GE.U32.AND P0, PT, R54, R28, PT ;  /* 0x0000001c3600720c */ /* 0x000fe20003f06070 */
[----:B------:R-:W-:-:S03]  /*3bff0*/  IMAD.WIDE.U32 R58, P2, R5, R6, R58 ;  /* 0x00000006053a7225 */ /* 0x000fc6000784003a */
[C---:B------:R-:W-:Y:S01]  /*3c000*/  ISETP.GE.U32.AND.EX P0, PT, R69.reuse, R29, PT, P0 ;  /* 0x0000001d4500720c */ /* 0x040fe20003f06100 */
[----:B------:R-:W-:Y:S02]  /*3c010*/  IMAD.X R51, R69, 0x1, R62, P3 ;  /* 0x0000000145337824 */ /* 0x000fe400018e063e */
[----:B------:R-:W-:Y:S01]  /*3c020*/  IMAD.WIDE.U32 R48, R5, R3, RZ ;  /* 0x0000000305307225 */ /* 0x000fe200078e00ff */
[----:B------:R-:W-:Y:S02]  /*3c030*/  SEL R48, RZ, 0x1, P4 ;  /* 0x00000001ff307807 */ /* 0x000fe40002000000 */
[----:B------:R-:W-:Y:S01]  /*3c040*/  IADD3 RZ, P4, PT, R35, R58, RZ ;  /* 0x0000003a23ff7210 */ /* 0x000fe20007f9e0ff */
        /* <DEDUP_REMOVED lines=12> */
[----:B------:R-:W-:Y:S01]  /*3c110*/  IMAD.IADD R65, R58, 0x1, R49 ;  /* 0x000000013a417824 */ /* 0x000fe200078e0231 */
[----:B------:R-:W-:Y:S01]  /*3c120*/  ISETP.GE.U32.AND P6, PT, R48, R50, PT ;  /* 0x000000323000720c */ /* 0x000fe20003fc6070 */
[----:B------:R-:W-:Y:S01]  /*3c130*/  IMAD.MOV.U32 R54, RZ, RZ, R59 ;  /* 0x000000ffff367224 */ /* 0x000fe200078e003b */
[----:B------:R-:W-:Y:S01]  /*3c140*/  ISETP.GE.U32.AND.EX P2, PT, R51, R69, PT, P2 ;  /* 0x000000453300720c */ /* 0x000fe20003f46120 */
[----:B------:R-:W-:Y:S01]  /*3c150*/  IMAD.WIDE.U32 R56, R3, R5, RZ ;  /* 0x0000000503387225 */ /* 0x000fe200078e00ff */
[----:B------:R-:W-:Y:S02]  /*3c160*/  ISETP.GE.U32.AND.EX P6, PT, R65, R51, PT, P6 ;  /* 0x000000334100720c */ /* 0x000fe40003fc6160 */
[----:B------:R-:W-:Y:S01]  /*3c170*/  SEL R69, RZ, 0x1, P2 ;  /* 0x00000001ff457807 */ /* 0x000fe20001000000 */
[----:B------:R-:W-:Y:S01]  /*3c180*/  IMAD.WIDE.U32.X R28, R6, R6, R54, P4 ;  /* 0x00000006061c7225 */ /* 0x000fe200020e0436 */
[----:B------:R-:W-:-:S03]  /*3c190*/  IADD3 R54, P4, PT, R67, R48, RZ ;  /* 0x0000003043367210 */ /* 0x000fc60007f9e0ff */
[----:B------:R-:W-:-:S04]  /*3c1a0*/  IMAD.WIDE.U32 R50, R4, R5, RZ ;  /* 0x0000000504327225 */ /* 0x000fc800078e00ff */
[----:B------:R-:W-:Y:S02]  /*3c1b0*/  IMAD.X R56, R61, 0x1, R25, P0 ;  /* 0x000000013d387824 */ /* 0x000fe400000e0619 */
[----:B------:R-:W-:Y:S01]  /*3c1c0*/  IMAD.X R55, R65, 0x1, R8, P4 ;  /* 0x0000000141377824 */ /* 0x000fe200020e0608 */
[----:B------:R-:W-:Y:S01]  /*3c1d0*/  ISETP.GE.U32.AND P4, PT, R54, R48, PT ;  /* 0x000000303600720c */ /* 0x000fe20003f86070 */
[----:B------:R-:W-:Y:S01]  /*3c1e0*/  IMAD.WIDE.U32 R62, R4, R3, RZ ;  /* 0x00000003043e7225 */ /* 0x000fe200078e00ff */
[----:B------:R-:W-:Y:S02]  /*3c1f0*/  SEL R8, RZ, 0x1, P6 ;  /* 0x00000001ff087807 */ /* 0x000fe40003000000 */
[----:B------:R-:W-:Y:S01]  /*3c200*/  ISETP.GE.U32.AND.EX P4, PT, R55, R65, PT, P4 ;  /* 0x000000413700720c */ /* 0x000fe20003f86140 */
[----:B------:R-:W-:-:S04]  /*3c210*/  IMAD.WIDE.U32 R50, P0, R6, R3, R50 ;  /* 0x0000000306327225 */ /* 0x000fc80007800032 */
[----:B------:R-:W-:Y:S01]  /*3c220*/  IMAD.MOV.U32 R48, RZ, RZ, R47 ;  /* 0x000000ffff307224 */ /* 0x000fe200078e002f */
[----:B------:R-:W-:Y:S01]  /*3c230*/  IADD3 RZ, P6, PT, R50, R57, RZ ;  /* 0x0000003932ff7210 */ /* 0x000fe20007fde0ff */
[----:B------:R-:W-:Y:S02]  /*3c240*/  IMAD.X R49, RZ, RZ, RZ, P3 ;  /* 0x000000ffff317224 */ /* 0x000fe400018e06ff */
[----:B------:R-:W-:Y:S01]  /*3c250*/  IMAD.X R47, RZ, RZ, RZ, P0 ;  /* 0x000000ffff2f7224 */ /* 0x000fe200000e06ff */
[----:B------:R-:W-:Y:S01]  /*3c260*/  ISETP.GE.U32.AND P0, PT, R31, R60, PT ;  /* 0x0000003c1f00720c */ /* 0x000fe20003f06070 */
[----:B------:R-:W-:-:S03]  /*3c270*/  IMAD.WIDE.U32 R58, R3, R3, RZ ;  /* 0x00000003033a7225 */ /* 0x000fc600078e00ff */
[----:B------:R-:W-:Y:S01]  /*3c280*/  ISETP.GE.U32.AND.EX P0, PT, R56, R61, PT, P0 ;  /* 0x0000003d3800720c */ /* 0x000fe20003f06100 */
[----:B------:R-:W-:Y:S01]  /*3c290*/  IMAD.WIDE.U32 R24, P2, R3, R4, R62 ;  /* 0x0000000403187225 */ /* 0x000fe2000784003e */
[----:B------:R-:W-:-:S03]  /*3c2a0*/  SEL R63, RZ, 0x1, P4 ;  /* 0x00000001ff3f7807 */ /* 0x000fc60002000000 */
[C---:B------:R-:W-:Y:S01]  /*3c2b0*/  IMAD.WIDE.U32.X R48, R6.reuse, R4, R48, P5 ;  /* 0x0000000406307225 */ /* 0x040fe200028e0430 */
        /* <DEDUP_REMOVED lines=12> */
[----:B------:R-:W-:-:S03]  /*3c380*/  IMAD.WIDE.U32 R6, R5, R3, R44 ;  /* 0x0000000305067225 */ /* 0x000fc600078e002c */
[----:B------:R-:W-:Y:S01]  /*3c390*/  IADD3.X R59, PT, PT, R57, R19, RZ, P0, P6 ;  /* 0x00000013393b7210 */ /* 0x000fe200007ec4ff */
[----:B------:R-:W-:Y:S01]  /*3c3a0*/  IMAD.IADD R61, R7, 0x1, R50 ;  /* 0x00000001073d7824 */ /* 0x000fe200078e0232 */
[----:B------:R-:W-:Y:S01]  /*3c3b0*/  ISETP.GE.U32.AND P0, PT, R51, R58, PT ;  /* 0x0000003a3300720c */ /* 0x000fe20003f06070 */
[----:B------:R-:W-:Y:S01]  /*3c3c0*/  IMAD.X R7, RZ, RZ, RZ, P2 ;  /* 0x000000ffff077224 */ /* 0x000fe200010e06ff */
[----:B------:R-:W-:Y:S02]  /*3c3d0*/  IADD3 R18, P6, PT, R63, R6, RZ ;  /* 0x000000063f127210 */ /* 0x000fe40007fde0ff */
[----:B------:R-:W-:Y:S01]  /*3c3e0*/  ISETP.GE.U32.AND.EX P5, PT, R57, R55, PT, P5 ;  /* 0x000000373900720c */ /* 0x000fe20003fa6150 */
[----:B------:R-:W-:Y:S01]  /*3c3f0*/  IMAD.WIDE.U32 R54, R51, 0x3d1, RZ ;  /* 0x000003d133367825 */ /* 0x000fe200078e00ff */
[----:B------:R-:W-:Y:S02]  /*3c400*/  ISETP.GE.U32.AND.EX P0, PT, R59, R57, PT, P0 ;  /* 0x000000393b00720c */ /* 0x000fe40003f06100 */
[----:B------:R-:W-:Y:S01]  /*3c410*/  ISETP.GE.U32.AND P4, PT, R6, R44, PT ;  /* 0x0000002c0600720c */ /* 0x000fe20003f86070 */
[----:B------:R-:W-:Y:S01]  /*3c420*/  IMAD.X R19, R61, 0x1, R28, P6 ;  /* 0x000000013d137824 */ /* 0x000fe200030e061c */
[----:B------:R-:W-:Y:S01]  /*3c430*/  ISETP.GE.U32.AND P2, PT, R18, R6, PT ;  /* 0x000000061200720c */ /* 0x000fe20003f46070 */
[----:B------:R-:W-:Y:S01]  /*3c440*/  IMAD.MOV.U32 R6, RZ, RZ, R25 ;  /* 0x000000ffff067224 */ /* 0x000fe200078e0019 */
[----:B------:R-:W-:Y:S01]  /*3c450*/  SEL R8, RZ, 0x1, P5 ;  /* 0x00000001ff087807 */ /* 0x000fe20002800000 */
[----:B------:R-:W-:Y:S01]  /*3c460*/  IMAD.WIDE.U32 R28, R59, 0x3d1, RZ ;  /* 0x000003d13b1c7825 */ /* 0x000fe200078e00ff */
[----:B------:R-:W-:-:S02]  /*3c470*/  SEL R25, RZ, 0x1, P0 ;  /* 0x00000001ff197807 */ /* 0x000fc40000000000 */
[----:B------:R-:W-:Y:S01]  /*3c480*/  ISETP.GE.U32.AND.EX P4, PT, R61, R45, PT, P4 ;  /* 0x0000002d3d00720c */ /* 0x000fe20003f86140 */
[----:B------:R-:W-:Y:S01]  /*3c490*/  IMAD.WIDE.U32.X R6, R4, R4, R6, P3 ;  /* 0x0000000404067225 */ /* 0x000fe200018e0406 */
[----:B------:R-:W-:Y:S02]  /*3c4a0*/  ISETP.GE.U32.AND.EX P0, PT, R19, R61, PT, P2 ;  /* 0x0000003d1300720c */ /* 0x000fe40003f06120 */
[----:B------:R-:W-:Y:S01]  /*3c4b0*/  IADD3 R25, P3, P6, R25, R34, R8 ;  /* 0x0000002219197210 */ /* 0x000fe20007e7e008 */
[----:B------:R-:W-:Y:S01]  /*3c4c0*/  IMAD.WIDE.U32 R44, P2, RZ, R51, R28 ;  /* 0x00000033ff2c7225 */ /* 0x000fe2000784001c */
[----:B------:R-:W-:Y:S02]  /*3c4d0*/  IADD3 R4, P5, PT, RZ, R54, RZ ;  /* 0x00000036ff047210 */ /* 0x000fe40007fbe0ff */
[----:B------:R-:W-:Y:S01]  /*3c4e0*/  IADD3.X R57, PT, PT, RZ, R35, RZ, P3, P6 ;  /* 0x00000023ff397210 */ /* 0x000fe20001fec4ff */
[----:B------:R-:W-:Y:S01]  /*3c4f0*/  IMAD.WIDE.U32 R28, R5, R3, R18 ;  /* 0x00000003051c7225 */ /* 0x000fe200078e0012 */
[----:B------:R-:W-:-:S02]  /*3c500*/  SEL R8, RZ, 0x1, P4 ;  /* 0x00000001ff087807 */ /* 0x000fc40002000000 */
[----:B------:R-:W-:Y:S01]  /*3c510*/  ISETP.GE.U32.AND P3, PT, R4, R54, PT ;  /* 0x000000360400720c */ /* 0x000fe20003f66070 */
[----:B------:R-:W-:Y:S01]  /*3c520*/  IMAD.IADD R50, R50, 0x1, R29 ;  /* 0x0000000132327824 */ /* 0x000fe200078e021d */
[----:B------:R-:W-:Y:S01]  /*3c530*/  IADD3 R54, P4, PT, R55, R44, RZ ;  /* 0x0000002c37367210 */ /* 0x000fe20007f9e0ff */
        /* <DEDUP_REMOVED lines=9> */
[----:B------:R-:W-:-:S02]  /*3c5d0*/  IADD3 R18, P5, P6, R61, R48, R8 ;  /* 0x000000303d127210 */ /* 0x000fc40007ebe008 */
[----:B------:R-:W-:Y:S02]  /*3c5e0*/  ISETP.GE.U32.AND.EX P0, PT, R50, R19, PT, P0 ;  /* 0x000000133200720c */ /* 0x000fe40003f06100 */
[C---:B------:R-:W-:Y:S01]  /*3c5f0*/  ISETP.GE.U32.AND.EX P2, PT, R57.reuse, R50, PT, P2 ;  /* 0x000000323900720c */ /* 0x040fe20003f46120 */
[----:B------:R-:W-:Y:S01]  /*3c600*/  IMAD.WIDE.U32 R50, R57, 0x3d1, RZ ;  /* 0x000003d139327825 */ /* 0x000fe200078e00ff */
[----:B------:R-:W-:Y:S02]  /*3c610*/  IADD3.X R19, PT, PT, RZ, R49, RZ, P5, P6 ;  /* 0x00000031ff137210 */ /* 0x000fe40002fec4ff */
[----:B------:R-:W-:Y:S01]  /*3c620*/  SEL R8, RZ, 0x1, P0 ;  /* 0x00000001ff087807 */ /* 0x000fe20000000000 */
[----:B------:R-:W-:Y:S01]  /*3c630*/  IMAD.WIDE.U32 R48, R55, 0x3d1, RZ ;  /* 0x000003d137307825 */ /* 0x000fe200078e00ff */
[----:B------:R-:W-:Y:S02]  /*3c640*/  SEL R25, RZ, 0x1, P2 ;  /* 0x00000001ff197807 */ /* 0x000fe40001000000 */
[----:B------:R-:W-:Y:S01]  /*3c650*/  ISETP.GE.U32.AND.EX P3, PT, R5, R54, PT, P3 ;  /* 0x000000360500720c */ /* 0x000fe20003f66130 */
[----:B------:R-:W-:Y:S01]  /*3c660*/  IMAD.WIDE.U32 R28, R3, R3, R18 ;  /* 0x00000003031c7225 */ /* 0x000fe200078e0012 */
[----:B------:R-:W-:-:S03]  /*3c670*/  IADD3 R3, P0, P5, R25, R46, R8 ;  /* 0x0000002e19037210 */ /* 0x000fc60007d1e008 */
[----:B------:R-:W-:Y:S01]  /*3c680*/  IMAD.WIDE.U32 R34, P4, RZ, R55, R50 ;  /* 0x00000037ff227225 */ /* 0x000fe20007880032 */
[----:B------:R-:W-:Y:S02]  /*3c690*/  IADD3.X R30, PT, PT, RZ, R47, RZ, P0, P5 ;  /* 0x0000002fff1e7210 */ /* 0x000fe400007ea4ff */
[----:B------:R-:W-:Y:S01]  /*3c6a0*/  ISETP.GE.U32.AND P2, PT, R28, R18, PT ;  /* 0x000000121c00720c */ /* 0x000fe20003f46070 */
[----:B------:R-:W-:Y:S01]  /*3c6b0*/  IMAD.IADD R51, R24, 0x1, R29 ;  /* 0x0000000118337824 */ /* 0x000fe200078e021d */
[----:B------:R-:W-:Y:S01]  /*3c6c0*/  IADD3 R29, P5, PT, R44, R48, RZ ;  /* 0x000000302c1d7210 */ /* 0x000fe20007fbe0ff */
[----:B------:R-:W-:Y:S01]  /*3c6d0*/  IMAD.X R25, RZ, RZ, RZ, P4 ;  /* 0x000000ffff197224 */ /* 0x000fe200020e06ff */
[----:B------:R-:W-:Y:S01]  /*3c6e0*/  IADD3 R44, P4, PT, R49, R34, RZ ;  /* 0x00000022312c7210 */ /* 0x000fe20007f9e0ff */
[----:B------:R-:W-:Y:S01]  /*3c6f0*/  IMAD.MOV.U32 R24, RZ, RZ, R35 ;  /* 0x000000ffff187224 */ /* 0x000fe200078e0023 */
[-C--:B------:R-:W-:Y:S02]  /*3c700*/  IADD3 R49, P6, PT, R3, R28.reuse, RZ ;  /* 0x0000001c03317210 */ /* 0x080fe40007fde0ff */
[----:B------:R-:W-:Y:S01]  /*3c710*/  SEL R3, RZ, 0x1, P3 ;  /* 0x00000001ff037807 */ /* 0x000fe20001800000 */
[----:B------:R-:W-:Y:S01]  /*3c720*/  IMAD.X R47, R44, 0x1, R45, P5 ;  /* 0x000000012c2f7824 */ /* 0x000fe200028e062d */
[----:B------:R-:W-:Y:S01]  /*3c730*/  ISETP.GE.U32.AND P5, PT, R49, R28, PT ;  /* 0x0000001c3100720c */ /* 0x000fe20003fa6070 */
[----:B------:R-:W-:Y:S01]  /*3c740*/  IMAD.X R30, R51, 0x1, R30, P6 ;  /* 0x00000001331e7824 */ /* 0x000fe200030e061e */
[C---:B------:R-:W-:Y:S01]  /*3c750*/  IADD3 R8, P6, PT, R29.reuse, R59, RZ ;  /* 0x0000003b1d087210 */ /* 0x040fe20007fde0ff */
[----:B------:R-:W-:Y:S01]  /*3c760*/  IMAD.WIDE.U32.X R24, RZ, R57, R24, P4 ;  /* 0x00000039ff187225 */ /* 0x000fe200020e0418 */
[----:B------:R-:W-:-:S02]  /*3c770*/  ISETP.GE.U32.AND P0, PT, R29, R48, PT ;  /* 0x000000301d00720c */ /* 0x000fc40003f06070 */
[----:B------:R-:W-:Y:S01]  /*3c780*/  ISETP.GE.U32.AND.EX P3, PT, R30, R51, PT, P5 ;  /* 0x000000331e00720c */ /* 0x000fe20003f66150 */
[----:B------:R-:W-:Y:S01]  /*3c790*/  IMAD.X R18, R47, 0x1, R55, P6 ;  /* 0x000000012f127824 */ /* 0x000fe200030e0637 */
[----:B------:R-:W-:Y:S01]  /*3c7a0*/  IADD3 R3, P5, PT, R8, R3, RZ ;  /* 0x0000000308037210 */ /* 0x000fe20007fbe0ff */
[----:B------:R-:W-:Y:S01]  /*3c7b0*/  IMAD.WIDE.U32 R34, R30, 0x3d1, RZ ;  /* 0x000003d11e227825 */ /* 0x000fe200078e00ff */
[----:B------:R-:W-:Y:S02]  /*3c7c0*/  ISETP.GE.U32.AND.EX P2, PT, R51, R19, PT, P2 ;  /* 0x000000133300720c */ /* 0x000fe40003f46120 */
[----:B------:R-:W-:Y:S01]  /*3c7d0*/  SEL R51, RZ, 0x1, P3 ;  /* 0x00000001ff337807 */ /* 0x000fe20001800000 */
[----:B------:R-:W-:Y:S01]  /*3c7e0*/  IMAD.X R19, RZ, RZ, R18, P5 ;  /* 0x000000ffff137224 */ /* 0x000fe200028e0612 */
[----:B------:R-:W-:Y:S02]  /*3c7f0*/  SEL R28, RZ, 0x1, P2 ;  /* 0x00000001ff1c7807 */ /* 0x000fe40001000000 */
[----:B------:R-:W-:-:S02]  /*3c800*/  ISETP.GE.U32.AND.EX P0, PT, R47, R44, PT, P0 ;  /* 0x0000002c2f00720c */ /* 0x000fc40003f06100 */
[----:B------:R-:W-:Y:S02]  /*3c810*/  ISETP.GE.U32.AND P3, PT, R3, R8, PT ;  /* 0x000000080300720c */ /* 0x000fe40003f66070 */
[----:B------:R-:W-:Y:S02]  /*3c820*/  ISETP.LT.U32.AND P2, PT, R8, R29, PT ;  /* 0x0000001d0800720c */ /* 0x000fe40003f41070 */
[----:B------:R-:W-:Y:S01]  /*3c830*/  IADD3 R51, P4, P5, R51, R6, R28 ;  /* 0x0000000633337210 */ /* 0x000fe20007d9e01c */
[----:B------:R-:W-:Y:S01]  /*3c840*/  IMAD.WIDE.U32 R28, R49, 0x3d1, RZ ;  /* 0x000003d1311c7825 */ /* 0x000fe200078e00ff */
[----:B------:R-:W-:Y:S02]  /*3c850*/  SEL R45, RZ, 0x1, P0 ;  /* 0x00000001ff2d7807 */ /* 0x000fe40000000000 */
[----:B------:R-:W-:Y:S01]  /*3c860*/  ISETP.GE.U32.AND.EX P3, PT, R19, R18, PT, P3 ;  /* 0x000000121300720c */ /* 0x000fe20003f66130 */
[----:B------:R-:W-:Y:S01]  /*3c870*/  IMAD.WIDE.U32 R34, P0, RZ, R49, R34 ;  /* 0x00000031ff227225 */ /* 0x000fe20007800022 */
[----:B------:R-:W-:-:S02]  /*3c880*/  IADD3.X R55, PT, PT, RZ, R7, RZ, P4, P5 ;  /* 0x00000007ff377210 */ /* 0x000fc400027ea4ff */
[----:B------:R-:W-:Y:S01]  /*3c890*/  ISETP.LT.U32.OR.EX P2, PT, R18, R47, !P3, P2 ;  /* 0x0000002f1200720c */ /* 0x000fe20005f41520 */
[----:B------:R-:W-:Y:S01]  /*3c8a0*/  IMAD.X R7, RZ, RZ, RZ, P0 ;  /* 0x000000ffff077224 */ /* 0x000fe200000e06ff */
[----:B------:R-:W-:Y:S01]  /*3c8b0*/  IADD3 R45, P3, P6, R28, R24, R45 ;  /* 0x000000181c2d7210 */ /* 0x000fe20007e7e02d */
[----:B------:R-:W-:Y:S01]  /*3c8c0*/  IMAD.MOV.U32 R6, RZ, RZ, R35 ;  /* 0x000000ffff067224 */ /* 0x000fe200078e0023 */
[----:B------:R-:W-:Y:S01]  /*3c8d0*/  IADD3 R47, P4, PT, R29, R34, RZ ;  /* 0x000000221d2f7210 */ /* 0x000fe20007f9e0ff */
[----:B------:R-:W-:Y:S01]  /*3c8e0*/  IMAD.WIDE.U32 R34, R55, 0x3d1, RZ ;  /* 0x000003d137227825 */ /* 0x000fe200078e00ff */
        /* <DEDUP_REMOVED lines=34> */
[----:B------:R-:W-:Y:S01]  /*3cb10*/  IADD3 R6, P2, P3, R55, R6, R35 ;  /* 0x0000000637067210 */ /* 0x000fe20007b5e023 */
[----:B------:R-:W-:Y:S01]  /*3cb20*/  IMAD.MOV.U32 R35, RZ, RZ, RZ ;  /* 0x000000ffff237224 */ /* 0x000fe200078e00ff */
        /* <DEDUP_REMOVED lines=58> */
.L_x_865:
[----:B------:R-:W-:Y:S01]  /*3ced0*/  IMAD.WIDE.U32 R24, R0, R0, R4 ;  /* 0x0000000000187225 */ /* 0x000fe200078e0004 */
[----:B------:R-:W-:-:S03]  /*3cee0*/  IADD3 R26, P2, PT, R3, R26, RZ ;  /* 0x0000001a031a7210 */ /* 0x000fc60007f5e0ff */
[----:B------:R-:W-:Y:S01]  /*3cef0*/  IMAD.IADD R18, R22, 0x1, R25 ;  /* 0x0000000116127824 */ /* 0x000fe200078e0219 */
[----:B------:R-:W-:Y:S01]  /*3cf00*/  ISETP.GE.U32.AND P0, PT, R24, R4, PT ;  /* 0x000000041800720c */ /* 0x000fe20003f06070 */
[----:B------:R-:W-:Y:S01]  /*3cf10*/  IMAD.X R32, R19, 0x1, R32, P2 ;  /* 0x0000000113207824 */ /* 0x000fe200010e0620 */
[----:B------:R-:W-:Y:S01]  /*3cf20*/  ISETP.LT.U32.AND P2, PT, R26, R3, PT ;  /* 0x000000031a00720c */ /* 0x000fe20003f41070 */
[----:B------:R-:W5:Y:S01]  /*3cf30*/  LDC.64 R22, c[0x3][0x18] ;  /* 0x00c00600ff167b82 */ /* 0x000f620000000a00 */
        /* <DEDUP_REMOVED lines=27> */
[----:B-----5:R-:W-:Y:S02]  /*3d0f0*/  ISETP.GT.U32.AND P0, PT, R3, R22, PT ;  /* 0x000000160300720c */ /* 0x020fe40003f04070 */
        /* <DEDUP_REMOVED lines=23> */
.L_x_866:
[----:B------:R-:W5:Y:S01]  /*3d270*/  LDC.64 R24, c[0x3][RZ] ;  /* 0x00c00000ff187b82 */ /* 0x000f620000000a00 */
[----:B------:R-:W-:-:S07]  /*3d280*/  ISETP.LT.U32.AND P5, PT, R3, R22, PT ;  /* 0x000000160300720c */ /* 0x000fce0003fa1070 */
[----:B------:R-:W0:Y:S08]  /*3d290*/  LDC.64 R30, c[0x3][0x8] ;  /* 0x00c00200ff1e7b82 */ /* 0x000e300000000a00 */
[----:B------:R-:W1:Y:S01]  /*3d2a0*/  LDC.64 R28, c[0x3][0x10] ;  /* 0x00c00400ff1c7b82 */ /* 0x000e620000000a00 */
[----:B-----5:R-:W-:-:S04]  /*3d2b0*/  ISETP.GE.U32.AND P0, PT, R0, R24, PT ;  /* 0x000000180000720c */ /* 0x020fc80003f06070 */
[----:B------:R-:W-:Y:S02]  /*3d2c0*/  ISETP.GE.U32.AND.EX P0, PT, R18, R25, PT, P0 ;  /* 0x000000191200720c */ /* 0x000fe40003f06100 */
[CC--:B0-----:R-:W-:Y:S02]  /*3d2d0*/  IADD3 R45, P2, PT, R7.reuse, -R30.reuse, RZ ;  /* 0x8000001e072d7210 */ /* 0x0c1fe40007f5e0ff */
[----:B------:R-:W-:Y:S02]  /*3d2e0*/  SEL R26, RZ, 0x1, P0 ;  /* 0x00000001ff1a7807 */ /* 0x000fe40000000000 */
[----:B------:R-:W-:Y:S01]  /*3d2f0*/  ISETP.LT.U32.AND P3, PT, R7, R30, PT ;  /* 0x0000001e0700720c */ /* 0x000fe20003f61070 */
[----:B------:R-:W-:Y:S01]  /*3d300*/  IMAD.X R47, R8, 0x1, ~R31, P2 ;  /* 0x00000001082f7824 */ /* 0x000fe200010e0e1f */
[----:B------:R-:W-:Y:S02]  /*3d310*/  ISETP.GE.U32.AND P2, PT, R45, R26, PT ;  /* 0x0000001a2d00720c */ /* 0x000fe40003f46070 */
[----:B-1----:R-:W-:-:S02]  /*3d320*/  ISETP.LT.U32.AND P4, PT, R5, R28, PT ;  /* 0x0000001c0500720c */ /* 0x002fc40003f81070 */
        /* <DEDUP_REMOVED lines=55> */
.L_x_868:
        /* <DEDUP_REMOVED lines=60> */
.L_x_869:
        /* <DEDUP_REMOVED lines=29> */
.L_x_867:
[----:B------:R-:W-:Y:S01]  /*3dc30*/  ISETP.NE.U32.AND P0, PT, R11, RZ, PT ;  /* 0x000000ff0b00720c */ /* 0x000fe20003f05070 */
[----:B------:R-:W-:-:S03]  /*3dc40*/  IMAD.MOV.U32 R11, RZ, RZ, 0x1 ;  /* 0x00000001ff0b7424 */ /* 0x000fc600078e00ff */
[----:B------:R-:W-:-:S13]  /*3dc50*/  ISETP.NE.AND.EX P0, PT, RZ, RZ, PT, P0 ;  /* 0x000000ffff00720c */ /* 0x000fda0003f05300 */
[----:B------:R-:W-:Y:S05]  /*3dc60*/  @!P0 BRA `(.L_x_864) ;  /* 0x0000002400f48947 */ /* 0x000fea0003800000 */
        /* <DEDUP_REMOVED lines=24> */
[----:B------:R-:W-:Y:S01]  /*3ddf0*/  IMAD.WIDE.U32 R24, R8, R39, RZ ;  /* 0x0000002708187225 */ /* 0x000fe200078e00ff */
[----:B------:R-:W-:-:S03]  /*3de00*/  IADD3 RZ, P6, PT, R29, R44, RZ ;  /* 0x0000002c1dff7210 */ /* 0x000fc60007fde0ff */
[----:B------:R-:W-:-:S04]  /*3de10*/  IMAD.WIDE.U32 R46, R7, R37, RZ ;  /* 0x00000025072e7225 */ /* 0x000fc800078e00ff */
[----:B------:R-:W-:-:S04]  /*3de20*/  IMAD.WIDE.U32 R50, P3, R7, R36, R48 ;  /* 0x0000002407327225 */ /* 0x000fc80007860030 */
[----:B------:R-:W-:Y:S01]  /*3de30*/  IMAD R26, R40, R0, RZ ;  /* 0x00000000281a7224 */ /* 0x000fe200078e02ff */
[----:B------:R-:W-:Y:S01]  /*3de40*/  IADD3 RZ, P0, PT, R47, R50, RZ ;  /* 0x000000322fff7210 */ /* 0x000fe20007f1e0ff */
[----:B------:R-:W-:Y:S02]  /*3de50*/  IMAD.X R29, RZ, RZ, RZ, P5 ;  /* 0x000000ffff1d7224 */ /* 0x000fe400028e06ff */
[----:B------:R-:W-:-:S04]  /*3de60*/  IMAD.WIDE.U32 R48, R7, R39, RZ ;  /* 0x0000002707307225 */ /* 0x000fc800078e00ff */
[----:B------:R-:W-:-:S04]  /*3de70*/  IMAD.WIDE.U32 R24, P5, R7, R38, R24 ;  /* 0x0000002607187225 */ /* 0x000fc800078a0018 */
[----:B------:R-:W-:Y:S02]  /*3de80*/  IMAD.MOV.U32 R28, RZ, RZ, R35 ;  /* 0x000000ffff1c7224 */ /* 0x000fe400078e0023 */
[----:B------:R-:W-:-:S04]  /*3de90*/  IMAD.WIDE.U32 R46, R41, R0, RZ ;  /* 0x00000000292e7225 */ /* 0x000fc800078e00ff */
[C---:B------:R-:W-:Y:S02]  /*3dea0*/  IMAD R53, R18.reuse, R41, R26 ;  /* 0x0000002912357224 */ /* 0x040fe400078e021a */
[----:B------:R-:W-:Y:S01]  /*3deb0*/  IMAD.WIDE.U32.X R34, R18, R38, R28, P4 ;  /* 0x0000002612227225 */ /* 0x000fe200020e041c */
[----:B------:R-:W-:-:S03]  /*3dec0*/  IADD3 RZ, P4, PT, R49, R24, RZ ;  /* 0x0000001831ff7210 */ /* 0x000fc60007f9e0ff */
[----:B------:R-:W-:Y:S02]  /*3ded0*/  IMAD R24, R36, R7, RZ ;  /* 0x0000000724187224 */ /* 0x000fe400078e02ff */
[----:B------:R-:W-:Y:S02]  /*3dee0*/  IMAD.IADD R47, R47, 0x1, R53 ;  /* 0x000000012f2f7824 */ /* 0x000fe400078e0235 */
[----:B------:R-:W-:Y:S02]  /*3def0*/  IMAD.X R49, RZ, RZ, RZ, P2 ;  /* 0x000000ffff317224 */ /* 0x000fe400010e06ff */
[----:B------:R-:W-:Y:S01]  /*3df00*/  IMAD.X R53, RZ, RZ, RZ, P3 ;  /* 0x000000ffff357224 */ /* 0x000fe200018e06ff */
[----:B------:R-:W-:Y:S01]  /*3df10*/  IADD3 R44, P2, P3, R46, R34, R19 ;  /* 0x000000222e2c7210 */ /* 0x000fe20007b5e013 */
[----:B------:R-:W-:-:S04]  /*3df20*/  IMAD.WIDE.U32 R28, R7, R37, R30 ;  /* 0x00000025071c7225 */ /* 0x000fc800078e001e */
[----:B------:R-:W-:Y:S02]  /*3df30*/  IMAD R19, R8, R37, R24 ;  /* 0x0000002508137224 */ /* 0x000fe400078e0218 */
[----:B------:R-:W-:Y:S01]  /*3df40*/  IMAD.MOV.U32 R48, RZ, RZ, R45 ;  /* 0x000000ffff307224 */ /* 0x000fe200078e002d */
[----:B------:R-:W-:Y:S01]  /*3df50*/  IADD3.X R45, PT, PT, R47, R35, RZ, P2, P3 ;  /* 0x000000232f2d7210 */ /* 0x000fe200017e64ff */
[----:B------:R-:W-:Y:S01]  /*3df60*/  IMAD.IADD R19, R29, 0x1, R19 ;  /* 0x000000011d137824 */ /* 0x000fe200078e0213 */
[----:B------:R-:W-:Y:S01]  /*3df70*/  ISETP.GE.U32.AND P3, PT, R28, R30, PT ;  /* 0x0000001e1c00720c */ /* 0x000fe20003f66070 */
[----:B------:R-:W-:Y:S01]  /*3df80*/  IMAD.MOV.U32 R52, RZ, RZ, R51 ;  /* 0x000000ffff347224 */ /* 0x000fe200078e0033 */
[----:B------:R-:W-:Y:S01]  /*3df90*/  ISETP.GE.U32.AND P2, PT, R44, R46, PT ;  /* 0x0000002e2c00720c */ /* 0x000fe20003f46070 */
[----:B------:R-:W-:Y:S01]  /*3dfa0*/  IMAD R26, R38, R7, RZ ;  /* 0x00000007261a7224 */ /* 0x000fe200078e02ff */
[----:B------:R-:W-:Y:S01]  /*3dfb0*/  ISETP.GE.U32.AND.EX P3, PT, R19, R31, PT, P3 ;  /* 0x0000001f1300720c */ /* 0x000fe20003f66130 */
[----:B------:R-:W-:Y:S01]  /*3dfc0*/  IMAD.WIDE.U32 R50, R7, R39, R44 ;  /* 0x0000002707327225 */ /* 0x000fe200078e002c */
[----:B------:R-:W-:-:S03]  /*3dfd0*/  ISETP.GE.U32.AND.EX P2, PT, R45, R47, PT, P2 ;  /* 0x0000002f2d00720c */ /* 0x000fc60003f46120 */
[----:B------:R-:W-:Y:S01]  /*3dfe0*/  IMAD.WIDE.U32.X R34, R8, R36, R52, P0 ;  /* 0x0000002408227225 */ /* 0x000fe200000e0434 */
[----:B------:R-:W-:Y:S02]  /*3dff0*/  SEL R53, RZ, 0x1, P3 ;  /* 0x00000001ff357807 */ /* 0x000fe40001800000 */
[----:B------:R-:W-:Y:S01]  /*3e000*/  ISETP.GE.U32.AND P0, PT, R50, R44, PT ;  /* 0x0000002c3200720c */ /* 0x000fe20003f06070 */
[----:B------:R-:W-:Y:S02]  /*3e010*/  IMAD R55, R8, R39, R26 ;  /* 0x0000002708377224 */ /* 0x000fe400078e021a */
[----:B------:R-:W-:Y:S02]  /*3e020*/  IMAD R24, R42, R0, RZ ;  /* 0x000000002a187224 */ /* 0x000fe400078e02ff */
[----:B------:R-:W-:Y:S01]  /*3e030*/  IMAD.WIDE.U32.X R46, R18, R40, R48, P6 ;  /* 0x00000028122e7225 */ /* 0x000fe200030e0430 */
[----:B------:R-:W-:Y:S02]  /*3e040*/  IADD3 R34, P3, P6, R50, R34, R53 ;  /* 0x0000002232227210 */ /* 0x000fe40007e7e035 */
[----:B------:R-:W-:Y:S01]  /*3e050*/  SEL R53, RZ, 0x1, P2 ;  /* 0x00000001ff357807 */ /* 0x000fe20001000000 */
[----:B------:R-:W-:Y:S01]  /*3e060*/  IMAD.IADD R49, R51, 0x1, R55 ;  /* 0x0000000133317824 */ /* 0x000fe200078e0237 */
[----:B------:R-:W-:Y:S01]  /*3e070*/  ISETP.GE.U32.AND P2, PT, R34, R50, PT ;  /* 0x000000322200720c */ /* 0x000fe20003f46070 */
[----:B------:R-:W-:-:S03]  /*3e080*/  IMAD.WIDE.U32 R30, R43, R0, RZ ;  /* 0x000000002b1e7225 */ /* 0x000fc600078e00ff */
[C---:B------:R-:W-:Y:S01]  /*3e090*/  IADD3.X R35, PT, PT, R49.reuse, R35, RZ, P3, P6 ;  /* 0x0000002331237210 */ /* 0x040fe20001fec4ff */
[----:B------:R-:W-:Y:S01]  /*3e0a0*/  IMAD R61, R18, R43, R24 ;  /* 0x0000002b123d7224 */ /* 0x000fe200078e0218 */
[----:B------:R-:W-:Y:S01]  /*3e0b0*/  ISETP.GE.U32.AND.EX P0, PT, R49, R45, PT, P0 ;  /* 0x0000002d3100720c */ /* 0x000fe20003f06100 */
[----:B------:R-:W-:Y:S01]  /*3e0c0*/  IMAD.X R51, RZ, RZ, RZ, P5 ;  /* 0x000000ffff337224 */ /* 0x000fe200028e06ff */
[----:B------:R-:W-:Y:S01]  /*3e0d0*/  IADD3 R48, P3, P5, R30, R46, R53 ;  /* 0x0000002e1e307210 */ /* 0x000fe20007d7e035 */
[----:B------:R-:W-:Y:S01]  /*3e0e0*/  IMAD.IADD R61, R31, 0x1, R61 ;  /* 0x000000011f3d7824 */ /* 0x000fe200078e023d */
[----:B------:R-:W-:Y:S01]  /*3e0f0*/  ISETP.GE.U32.AND.EX P2, PT, R35, R49, PT, P2 ;  /* 0x000000312300720c */ /* 0x000fe20003f46120 */
[----:B------:R-:W-:Y:S01]  /*3e100*/  IMAD.MOV.U32 R50, RZ, RZ, R25 ;  /* 0x000000ffff327224 */ /* 0x000fe200078e0019 */
[----:B------:R-:W-:Y:S01]  /*3e110*/  SEL R26, RZ, 0x1, P0 ;  /* 0x00000001ff1a7807 */ /* 0x000fe20000000000 */
[----:B------:R-:W-:Y:S01]  /*3e120*/  IMAD.WIDE.U32 R44, R8, R41, RZ ;  /* 0x00000029082c7225 */ /* 0x000fe200078e00ff */
[----:B------:R-:W-:-:S02]  /*3e130*/  IADD3.X R49, PT, PT, R61, R47, RZ, P3, P5 ;  /* 0x0000002f3d317210 */ /* 0x000fc40001fea4ff */
[----:B------:R-:W-:Y:S01]  /*3e140*/  SEL R31, RZ, 0x1, P2 ;  /* 0x00000001ff1f7807 */ /* 0x000fe20001000000 */
[----:B------:R-:W-:-:S04]  /*3e150*/  IMAD.WIDE.U32.X R24, R8, R38, R50, P4 ;  /* 0x0000002608187225 */ /* 0x000fc800020e0432 */
[----:B------:R-:W-:Y:S01]  /*3e160*/  IMAD R32, R40, R7, RZ ;  /* 0x0000000728207224 */ /* 0x000fe200078e02ff */
[----:B------:R-:W-:Y:S01]  /*3e170*/  IADD3 R31, P0, P2, R31, R24, R26 ;  /* 0x000000181f1f7210 */ /* 0x000fe20007a1e01a */
[----:B------:R-:W-:-:S03]  /*3e180*/  IMAD.WIDE.U32 R50, R7, R41, R48 ;  /* 0x0000002907327225 */ /* 0x000fc600078e0030 */
[----:B------:R-:W-:Y:S01]  /*3e190*/  IADD3.X R26, PT, PT, RZ, R25, RZ, P0, P2 ;  /* 0x00000019ff1a7210 */ /* 0x000fe200007e44ff */
[----:B------:R-:W-:Y:S01]  /*3e1a0*/  IMAD R53, R8, R41, R32 ;  /* 0x0000002908357224 */ /* 0x000fe200078e0220 */
[----:B------:R-:W-:Y:S01]  /*3e1b0*/  ISETP.GE.U32.AND P0, PT, R50, R48, PT ;  /* 0x000000303200720c */ /* 0x000fe20003f06070 */
[----:B------:R-:W-:Y:S01]  /*3e1c0*/  IMAD.WIDE.U32 R46, P3, R7, R40, R44 ;  /* 0x00000028072e7225 */ /* 0x000fe2000786002c */
[----:B------:R-:W-:-:S03]  /*3e1d0*/  IADD3 R44, P4, PT, R31, R50, RZ ;  /* 0x000000321f2c7210 */ /* 0x000fc60007f9e0ff */
[----:B------:R-:W-:Y:S01]  /*3e1e0*/  IMAD.WIDE.U32 R24, R7, R41, RZ ;  /* 0x0000002907187225 */ /* 0x000fe200078e00ff */
[----:B------:R-:W-:-:S03]  /*3e1f0*/  ISETP.GE.U32.AND P2, PT, R44, R50, PT ;  /* 0x000000322c00720c */ /* 0x000fc60003f46070 */
[----:B------:R-:W-:Y:S02]  /*3e200*/  IMAD.IADD R31, R51, 0x1, R53 ;  /* 0x00000001331f7824 */ /* 0x000fe400078e0235 */
[----:B------:R-:W-:Y:S01]  /*3e210*/  IMAD.X R53, RZ, RZ, RZ, P3 ;  /* 0x000000ffff357224 */ /* 0x000fe200018e06ff */
[----:B------:R-:W-:Y:S01]  /*3e220*/  IADD3 RZ, P3, PT, R25, R46, RZ ;  /* 0x0000002e19ff7210 */ /* 0x000fe20007f7e0ff */
[C---:B------:R-:W-:Y:S01]  /*3e230*/  IMAD.X R45, R31.reuse, 0x1, R26, P4 ;  /* 0x000000011f2d7824 */ /* 0x040fe200020e061a */
[----:B------:R-:W-:Y:S01]  /*3e240*/  ISETP.GE.U32.AND.EX P0, PT, R31, R49, PT, P0 ;  /* 0x000000311f00720c */ /* 0x000fe20003f06100 */
[----:B------:R-:W-:Y:S02]  /*3e250*/  IMAD.MOV.U32 R52, RZ, RZ, R47 ;  /* 0x000000ffff347224 */ /* 0x000fe400078e002f */
[----:B------:R-:W-:Y:S01]  /*3e260*/  IMAD.WIDE.U32 R46, R18, R43, RZ ;  /* 0x0000002b122e7225 */ /* 0x000fe200078e00ff */
[----:B------:R-:W-:Y:S02]  /*3e270*/  ISETP.GE.U32.AND.EX P2, PT, R45, R31, PT, P2 ;  /* 0x0000001f2d00720c */ /* 0x000fe40003f46120 */
[----:B------:R-:W-:Y:S01]  /*3e280*/  SEL R26, RZ, 0x1, P0 ;  /* 0x00000001ff1a7807 */ /* 0x000fe20000000000 */
[----:B------:R-:W-:Y:S01]  /*3e290*/  IMAD.WIDE.U32.X R52, R8, R40, R52, P3 ;  /* 0x0000002808347225 */ /* 0x000fe200018e0434 */
[----:B------:R-:W-:-:S03]  /*3e2a0*/  SEL R65, RZ, 0x1, P2 ;  /* 0x00000001ff417807 */ /* 0x000fc60001000000 */
[----:B------:R-:W-:Y:S01]  /*3e2b0*/  IMAD.WIDE.U32 R56, R8, R43, RZ ;  /* 0x0000002b08387225 */ /* 0x000fe200078e00ff */
[----:B------:R-:W-:-:S03]  /*3e2c0*/  IADD3 R65, P2, P6, R65, R52, R26 ;  /* 0x0000003441417210 */ /* 0x000fc60007e5e01a */
[----:B------:R-:W-:Y:S01]  /*3e2d0*/  IMAD.WIDE.U32 R24, R0, R43, RZ ;  /* 0x0000002b00187225 */ /* 0x000fe200078e00ff */
[----:B------:R-:W-:-:S03]  /*3e2e0*/  IADD3.X R60, PT, PT, RZ, R53, RZ, P2, P6 ;  /* 0x00000035ff3c7210 */ /* 0x000fc600017ec4ff */
        /* <DEDUP_REMOVED lines=8> */
[----:B------:R-:W-:Y:S01]  /*3e370*/  IMAD R26, R36, R5, RZ ;  /* 0x00000005241a7224 */ /* 0x000fe200078e02ff */
[----:B------:R-:W-:Y:S01]  /*3e380*/  IADD3 RZ, P6, PT, R25, R58, RZ ;  /* 0x0000003a19ff7210 */ /* 0x000fe20007fde0ff */
[----:B------:R-:W-:-:S04]  /*3e390*/  IMAD.WIDE.U32 R24, R5, R37, R34 ;  /* 0x0000002505187225 */ /* 0x000fc800078e0022 */
[----:B------:R-:W-:Y:S02]  /*3e3a0*/  IMAD R55, R6, R37, R26 ;  /* 0x0000002506377224 */ /* 0x000fe400078e021a */
[----:B------:R-:W-:Y:S01]  /*3e3b0*/  IMAD.X R53, RZ, RZ, RZ, P3 ;  /* 0x000000ffff357224 */ /* 0x000fe200018e06ff */
[----:B------:R-:W-:Y:S01]  /*3e3c0*/  ISETP.GE.U32.AND P3, PT, R24, R34, PT ;  /* 0x000000221800720c */ /* 0x000fe20003f66070 */
[----:B------:R-:W-:Y:S02]  /*3e3d0*/  IMAD.IADD R26, R25, 0x1, R55 ;  /* 0x00000001191a7824 */ /* 0x000fe400078e0237 */
        /* <DEDUP_REMOVED lines=8> */
[----:B------:R-:W-:-:S02]  /*3e460*/  IMAD R61, R6, R39, R32 ;  /* 0x00000027063d7224 */ /* 0x000fc400078e0220 */
[----:B------:R-:W-:-:S04]  /*3e470*/  IMAD.WIDE.U32 R50, R5, R39, R44 ;  /* 0x0000002705327225 */ /* 0x000fc800078e002c */
[----:B------:R-:W-:-:S04]  /*3e480*/  IMAD.WIDE.U32.X R30, R6, R36, R30, P6 ;  /* 0x00000024061e7225 */ /* 0x000fc800030e041e */
[----:B------:R-:W-:Y:S01]  /*3e490*/  IMAD.IADD R61, R51, 0x1, R61 ;  /* 0x00000001333d7824 */ /* 0x000fe200078e023d */
[----:B------:R-:W-:Y:S01]  /*3e4a0*/  SEL R51, RZ, 0x1, P0 ;  /* 0x00000001ff337807 */ /* 0x000fe20000000000 */
[----:B------:R-:W-:Y:S01]  /*3e4b0*/  IMAD.WIDE.U32.X R52, R18, R42, R52, P5 ;  /* 0x0000002a12347225 */ /* 0x000fe200028e0434 */
[C---:B------:R-:W-:Y:S02]  /*3e4c0*/  IADD3 R48, P3, P5, R50.reuse, R30, R49 ;  /* 0x0000001e32307210 */ /* 0x040fe40007d7e031 */
[----:B------:R-:W-:Y:S01]  /*3e4d0*/  ISETP.GE.U32.AND P0, PT, R50, R44, PT ;  /* 0x0000002c3200720c */ /* 0x000fe20003f06070 */
[----:B------:R-:W-:Y:S01]  /*3e4e0*/  IMAD.WIDE.U32 R34, R6, R41, RZ ;  /* 0x0000002906227225 */ /* 0x000fe200078e00ff */
[----:B------:R-:W-:Y:S02]  /*3e4f0*/  IADD3.X R49, PT, PT, R61, R31, RZ, P3, P5 ;  /* 0x0000001f3d317210 */ /* 0x000fe40001fea4ff */
[----:B------:R-:W-:Y:S01]  /*3e500*/  IADD3 R30, P6, PT, R51, R52, RZ ;  /* 0x00000034331e7210 */ /* 0x000fe20007fde0ff */
[----:B------:R-:W-:Y:S01]  /*3e510*/  IMAD.WIDE.U32 R58, R5, R41, RZ ;  /* 0x00000029053a7225 */ /* 0x000fe200078e00ff */
[----:B------:R-:W-:-:S03]  /*3e520*/  ISETP.GE.U32.AND.EX P0, PT, R61, R45, PT, P0 ;  /* 0x0000002d3d00720c */ /* 0x000fc60003f06100 */
[----:B------:R-:W-:Y:S01]  /*3e530*/  IMAD.WIDE.U32 R34, P3, R5, R40, R34 ;  /* 0x0000002805227225 */ /* 0x000fe20007860022 */
[----:B------:R-:W-:Y:S02]  /*3e540*/  SEL R32, RZ, 0x1, P0 ;  /* 0x00000001ff207807 */ /* 0x000fe40000000000 */
[----:B------:R-:W-:Y:S01]  /*3e550*/  ISETP.GE.U32.AND P0, PT, R48, R50, PT ;  /* 0x000000323000720c */ /* 0x000fe20003f06070 */
[----:B------:R-:W-:-:S03]  /*3e560*/  IMAD.WIDE.U32 R54, R6, R39, RZ ;  /* 0x0000002706367225 */ /* 0x000fc600078e00ff */
[----:B------:R-:W-:Y:S01]  /*3e570*/  ISETP.GE.U32.AND.EX P0, PT, R49, R61, PT, P0 ;  /* 0x0000003d3100720c */ /* 0x000fe20003f06100 */
[----:B------:R-:W-:Y:S02]  /*3e580*/  IMAD.X R31, RZ, RZ, R53, P6 ;  /* 0x000000ffff1f7224 */ /* 0x000fe400030e0635 */
[----:B------:R-:W-:Y:S01]  /*3e590*/  IMAD.X R51, RZ, RZ, RZ, P4 ;  /* 0x000000ffff337224 */ /* 0x000fe200020e06ff */
[----:B------:R-:W-:Y:S01]  /*3e5a0*/  IADD3 RZ, P4, PT, R59, R34, RZ ;  /* 0x000000223bff7210 */ /* 0x000fe20007f9e0ff */
[----:B------:R-:W-:Y:S02]  /*3e5b0*/  IMAD R34, R42, R7, RZ ;  /* 0x000000072a227224 */ /* 0x000fe400078e02ff */
[----:B------:R-:W-:-:S04]  /*3e5c0*/  IMAD.WIDE.U32 R56, R5, R39, RZ ;  /* 0x0000002705387225 */ /* 0x000fc800078e00ff */
[----:B------:R-:W-:-:S04]  /*3e5d0*/  IMAD.WIDE.U32 R54, P5, R5, R38, R54 ;  /* 0x0000002605367225 */ /* 0x000fc800078a0036 */
[----:B------:R-:W-:Y:S01]  /*3e5e0*/  IMAD.WIDE.U32 R52, R7, R43, R30 ;  /* 0x0000002b07347225 */ /* 0x000fe200078e001e */
[----:B------:R-:W-:Y:S02]  /*3e5f0*/  IADD3 RZ, P6, PT, R57, R54, RZ ;  /* 0x0000003639ff7210 */ /* 0x000fe40007fde0ff */
[----:B------:R-:W-:Y:S01]  /*3e600*/  SEL R7, RZ, 0x1, P0 ;  /* 0x00000001ff077807 */ /* 0x000fe20000000000 */
[----:B------:R-:W-:Y:S01]  /*3e610*/  IMAD.WIDE.U32 R44, R4, R37, RZ ;  /* 0x00000025042c7225 */ /* 0x000fe200078e00ff */
[----:B------:R-:W-:-:S03]  /*3e620*/  IADD3 R54, P0, PT, R65, R52, RZ ;  /* 0x0000003441367210 */ /* 0x000fc60007f1e0ff */
[----:B------:R-:W-:Y:S02]  /*3e630*/  IMAD R63, R8, R43, R34 ;  /* 0x0000002b083f7224 */ /* 0x000fe400078e0222 */
[----:B------:R-:W-:Y:S02]  /*3e640*/  IMAD.X R57, RZ, RZ, RZ, P5 ;  /* 0x000000ffff397224 */ /* 0x000fe400028e06ff */
[----:B------:R-:W-:Y:S02]  /*3e650*/  IMAD.MOV.U32 R56, RZ, RZ, R55 ;  /* 0x000000ffff387224 */ /* 0x000fe400078e0037 */
[----:B------:R-:W-:Y:S02]  /*3e660*/  IMAD.IADD R63, R53, 0x1, R63 ;  /* 0x00000001353f7824 */ /* 0x000fe400078e023f */
[----:B------:R-:W-:-:S04]  /*3e670*/  IMAD.WIDE.U32 R58, R3, R37, RZ ;  /* 0x00000025033a7225 */ /* 0x000fc800078e00ff */
[----:B------:R-:W-:-:S04]  /*3e680*/  IMAD.WIDE.U32 R44, P5, R3, R36, R44 ;  /* 0x00000024032c7225 */ /* 0x000fc800078a002c */
[----:B------:R-:W-:Y:S01]  /*3e690*/  IMAD.WIDE.U32.X R56, R6, R38, R56, P6 ;  /* 0x0000002606387225 */ /* 0x000fe200030e0438 */
[----:B------:R-:W-:-:S03]  /*3e6a0*/  IADD3 RZ, P6, PT, R59, R44, RZ ;  /* 0x0000002c3bff7210 */ /* 0x000fc60007fde0ff */
[----:B------:R-:W-:Y:S02]  /*3e6b0*/  IMAD.X R55, R63, 0x1, R60, P0 ;  /* 0x000000013f377824 */ /* 0x000fe400000e063c */
[----:B------:R-:W-:Y:S02]  /*3e6c0*/  IMAD R34, R40, R5, RZ ;  /* 0x0000000528227224 */ /* 0x000fe400078e02ff */
        /* <DEDUP_REMOVED lines=8> */
[----:B------:R-:W-:Y:S02]  /*3e750*/  IMAD.MOV.U32 R58, RZ, RZ, R35 ;  /* 0x000000ffff3a7224 */ /* 0x000fe400078e0023 */
[----:B------:R-:W-:Y:S01]  /*3e760*/  IMAD.IADD R7, R61, 0x1, R7 ;  /* 0x000000013d077824 */ /* 0x000fe200078e0207 */
[----:B------:R-:W-:Y:S01]  /*3e770*/  ISETP.GE.U32.AND.EX P0, PT, R63, R31, PT, P0 ;  /* 0x0000001f3f00720c */ /* 0x000fe20003f06100 */
        /* <DEDUP_REMOVED lines=10> */
[----:B------:R-:W-:Y:S01]  /*3e820*/  IMAD.WIDE.U32 R30, R3, R37, R48 ;  /* 0x00000025031e7225 */ /* 0x000fe200078e0030 */
[----:B------:R-:W-:-:S02]  /*3e830*/  ISETP.GE.U32.AND.EX P4, PT, R35, R7, PT, P4 ;  /* 0x000000072300720c */ /* 0x000fc40003f86140 */
[----:B------:R-:W-:Y:S01]  /*3e840*/  SEL R55, RZ, 0x1, P2 ;  /* 0x00000001ff377807 */ /* 0x000fe20001000000 */
[----:B------:R-:W-:Y:S01]  /*3e850*/  IMAD R57, R4, R37, R8 ;  /* 0x0000002504397224 */ /* 0x000fe200078e0208 */
[----:B------:R-:W-:Y:S01]  /*3e860*/  SEL R8, RZ, 0x1, P3 ;  /* 0x00000001ff087807 */ /* 0x000fe20001800000 */
[----:B------:R-:W-:Y:S01]  /*3e870*/  IMAD.X R53, RZ, RZ, RZ, P5 ;  /* 0x000000ffff357224 */ /* 0x000fe200028e06ff */
[----:B------:R-:W-:Y:S01]  /*3e880*/  SEL R7, RZ, 0x1, P4 ;  /* 0x00000001ff077807 */ /* 0x000fe20002000000 */
[----:B------:R-:W-:Y:S01]  /*3e890*/  IMAD.MOV.U32 R52, RZ, RZ, R45 ;  /* 0x000000ffff347224 */ /* 0x000fe200078e002d */
[----:B------:R-:W-:Y:S01]  /*3e8a0*/  ISETP.GE.U32.AND P0, PT, R30, R48, PT ;  /* 0x000000301e00720c */ /* 0x000fe20003f06070 */
[----:B------:R-:W-:Y:S01]  /*3e8b0*/  IMAD.IADD R48, R31, 0x1, R57 ;  /* 0x000000011f307824 */ /* 0x000fe200078e0239 */
[----:B------:R-:W-:Y:S01]  /*3e8c0*/  IADD3 R44, P2, P3, R55, R50, R44 ;  /* 0x00000032372c7210 */ /* 0x000fe20007b5e02c */
[----:B------:R-:W-:Y:S01]  /*3e8d0*/  IMAD.WIDE.U32 R56, R4, R39, RZ ;  /* 0x0000002704387225 */ /* 0x000fe200078e00ff */
[----:B------:R-:W-:-:S02]  /*3e8e0*/  IADD3 R7, P4, P5, R7, R46, R8 ;  /* 0x0000002e07077210 */ /* 0x000fc40007d9e008 */
[----:B------:R-:W-:Y:S01]  /*3e8f0*/  ISETP.GE.U32.AND.EX P0, PT, R48, R49, PT, P0 ;  /* 0x000000313000720c */ /* 0x000fe20003f06100 */
[----:B------:R-:W-:Y:S01]  /*3e900*/  IMAD R8, R38, R3, RZ ;  /* 0x0000000326087224 */ /* 0x000fe200078e02ff */
[----:B------:R-:W-:Y:S01]  /*3e910*/  IADD3.X R45, PT, PT, RZ, R51, RZ, P2, P3 ;  /* 0x00000033ff2d7210 */ /* 0x000fe200017e64ff */
[----:B------:R-:W-:Y:S01]  /*3e920*/  IMAD.WIDE.U32 R50, R6, R43, RZ ;  /* 0x0000002b06327225 */ /* 0x000fe200078e00ff */
[----:B------:R-:W-:Y:S02]  /*3e930*/  IADD3.X R32, PT, PT, RZ, R47, RZ, P4, P5 ;  /* 0x0000002fff207210 */ /* 0x000fe400027ea4ff */
[----:B------:R-:W-:Y:S01]  /*3e940*/  SEL R49, RZ, 0x1, P0 ;  /* 0x00000001ff317807 */ /* 0x000fe20000000000 */
[----:B------:R-:W-:-:S04]  /*3e950*/  IMAD.WIDE.U32 R64, R4, R41, RZ ;  /* 0x0000002904407225 */ /* 0x000fc800078e00ff */
[-C--:B------:R-:W-:Y:S02]  /*3e960*/  IMAD R69, R4, R39.reuse, R8 ;  /* 0x0000002704457224 */ /* 0x080fe400078e0208 */
[----:B------:R-:W-:-:S04]  /*3e970*/  IMAD.WIDE.U32 R46, R3, R39, R34 ;  /* 0x00000027032e7225 */ /* 0x000fc800078e0022 */
[----:B------:R-:W-:-:S04]  /*3e980*/  IMAD.WIDE.U32.X R62, R4, R36, R52, P6 ;  /* 0x00000024043e7225 */ /* 0x000fc800030e0434 */
[----:B------:R-:W-:Y:S01]  /*3e990*/  IMAD.IADD R69, R47, 0x1, R69 ;  /* 0x000000012f457824 */ /* 0x000fe200078e0245 */
[----:B------:R-:W-:Y:S01]  /*3e9a0*/  IADD3 R49, P4, P6, R46, R62, R49 ;  /* 0x0000003e2e317210 */ /* 0x000fe20007e9e031 */
[----:B------:R-:W-:-:S03]  /*3e9b0*/  IMAD.WIDE.U32 R52, P3, R3, R38, R56 ;  /* 0x0000002603347225 */ /* 0x000fc60007860038 */
[----:B------:R-:W-:Y:S01]  /*3e9c0*/  IADD3.X R8, PT, PT, R69, R63, RZ, P4, P6 ;  /* 0x0000003f45087210 */ /* 0x000fe200027ec4ff */
[----:B------:R-:W-:-:S04]  /*3e9d0*/  IMAD.WIDE.U32 R58, R5, R43, RZ ;  /* 0x0000002b053a7225 */ /* 0x000fc800078e00ff */
[----:B------:R-:W-:-:S04]  /*3e9e0*/  IMAD.WIDE.U32 R60, R3, R41, RZ ;  /* 0x00000029033c7225 */ /* 0x000fc800078e00ff */
[----:B------:R-:W-:-:S04]  /*3e9f0*/  IMAD.WIDE.U32 R50, P0, R5, R42, R50 ;  /* 0x0000002a05327225 */ /* 0x000fc80007800032 */
[----:B------:R-:W-:Y:S01]  /*3ea00*/  IMAD.WIDE.U32 R56, P5, R3, R40, R64 ;  /* 0x0000002803387225 */ /* 0x000fe200078a0040 */
[----:B------:R-:W-:-:S03]  /*3ea10*/  IADD3 RZ, P2, PT, R59, R50, RZ ;  /* 0x000000323bff7210 */ /* 0x000fc60007f5e0ff */
[----:B------:R-:W-:Y:S01]  /*3ea20*/  IMAD.WIDE.U32 R58, R4, R43, RZ ;  /* 0x0000002b043a7225 */ /* 0x000fe200078e00ff */
[----:B------:R-:W-:-:S03]  /*3ea30*/  IADD3 RZ, P4, PT, R61, R56, RZ ;  /* 0x000000383dff7210 */ /* 0x000fc60007f9e0ff */
[----:B------:R-:W-:-:S04]  /*3ea40*/  IMAD.WIDE.U32 R60, R5, R43, R44 ;  /* 0x0000002b053c7225 */ /* 0x000fc800078e002c */
[----:B------:R-:W-:Y:S02]  /*3ea50*/  IMAD R47, R42, R5, RZ ;  /* 0x000000052a2f7224 */ /* 0x000fe400078e02ff */
[----:B------:R-:W-:Y:S02]  /*3ea60*/  IMAD.X R65, RZ, RZ, RZ, P0 ;  /* 0x000000ffff417224 */ /* 0x000fe400000e06ff */
[----:B------:R-:W-:Y:S02]  /*3ea70*/  IMAD.MOV.U32 R64, RZ, RZ, R51 ;  /* 0x000000ffff407224 */ /* 0x000fe400078e0033 */
[----:B------:R-:W-:Y:S01]  /*3ea80*/  IMAD.X R63, RZ, RZ, RZ, P3 ;  /* 0x000000ffff3f7224 */ /* 0x000fe200018e06ff */
[----:B------:R-:W-:Y:S01]  /*3ea90*/  IADD3 R50, P3, PT, R7, R60, RZ ;  /* 0x0000003c07327210 */ /* 0x000fe20007f7e0ff */
[----:B------:R-:W-:Y:S02]  /*3eaa0*/  IMAD R47, R6, R43, R47 ;  /* 0x0000002b062f7224 */ /* 0x000fe400078e022f */
[----:B------:R-:W-:-:S04]  /*3eab0*/  IMAD.WIDE.U32 R58, P0, R3, R42, R58 ;  /* 0x0000002a033a7225 */ /* 0x000fc8000780003a */
[----:B------:R-:W-:Y:S01]  /*3eac0*/  IMAD.WIDE.U32.X R6, R6, R42, R64, P2 ;  /* 0x0000002a06067225 */ /* 0x000fe200010e0440 */
[----:B------:R-:W-:-:S03]  /*3ead0*/  ISETP.GE.U32.AND P2, PT, R46, R34, PT ;  /* 0x000000222e00720c */ /* 0x000fc60003f46070 */
[----:B------:R-:W-:Y:S01]  /*3eae0*/  IMAD.MOV.U32 R62, RZ, RZ, R53 ;  /* 0x000000ffff3e7224 */ /* 0x000fe200078e0035 */
[----:B------:R-:W-:Y:S01]  /*3eaf0*/  ISETP.GE.U32.AND.EX P2, PT, R69, R35, PT, P2 ;  /* 0x000000234500720c */ /* 0x000fe20003f46120 */
[----:B------:R-:W-:Y:S02]  /*3eb00*/  IMAD.IADD R53, R61, 0x1, R47 ;  /* 0x000000013d357824 */ /* 0x000fe400078e022f */
[----:B------:R-:W-:Y:S01]  /*3eb10*/  IMAD.X R47, RZ, RZ, RZ, P0 ;  /* 0x000000ffff2f7224 */ /* 0x000fe200000e06ff */
[----:B------:R-:W-:Y:S01]  /*3eb20*/  ISETP.GE.U32.AND P0, PT, R49, R46, PT ;  /* 0x0000002e3100720c */ /* 0x000fe20003f06070 */
[----:B------:R-:W-:Y:S01]  /*3eb30*/  IMAD.WIDE.U32 R54, R3, R39, RZ ;  /* 0x0000002703367225 */ /* 0x000fe200078e00ff */
[----:B------:R-:W-:Y:S02]  /*3eb40*/  SEL R5, RZ, 0x1, P2 ;  /* 0x00000001ff057807 */ /* 0x000fe40001000000 */
[----:B------:R-:W-:Y:S01]  /*3eb50*/  ISETP.GE.U32.AND.EX P0, PT, R8, R69, PT, P0 ;  /* 0x000000450800720c */ /* 0x000fe20003f06100 */
[----:B------:R-:W-:Y:S01]  /*3eb60*/  IMAD.X R51, R53, 0x1, R32, P3 ;  /* 0x0000000135337824 */ /* 0x000fe200018e0620 */
[----:B------:R-:W-:Y:S01]  /*3eb70*/  ISETP.GE.U32.AND P3, PT, R60, R44, PT ;  /* 0x0000002c3c00720c */ /* 0x000fe20003f66070 */
[----:B------:R-:W-:Y:S01]  /*3eb80*/  IMAD.MOV.U32 R46, RZ, RZ, R59 ;  /* 0x000000ffff2e7224 */ /* 0x000fe200078e003b */
[----:B------:R-:W-:Y:S01]  /*3eb90*/  ISETP.GE.U32.AND P2, PT, R50, R60, PT ;  /* 0x0000003c3200720c */ /* 0x000fe20003f46070 */
[----:B------:R-:W-:Y:S01]  /*3eba0*/  IMAD R34, R42, R3, RZ ;  /* 0x000000032a227224 */ /* 0x000fe200078e02ff */
[----:B------:R-:W-:Y:S01]  /*3ebb0*/  IADD3 RZ, P6, PT, R55, R52, RZ ;  /* 0x0000003437ff7210 */ /* 0x000fe20007fde0ff */
[----:B------:R-:W-:Y:S01]  /*3ebc0*/  IMAD.WIDE.U32 R66, R3, R43, RZ ;  /* 0x0000002b03427225 */ /* 0x000fe200078e00ff */
[----:B------:R-:W-:-:S02]  /*3ebd0*/  SEL R59, RZ, 0x1, P0 ;  /* 0x00000001ff3b7807 */ /* 0x000fc40000000000 */
[----:B------:R-:W-:Y:S01]  /*3ebe0*/  ISETP.GE.U32.AND.EX P3, PT, R53, R45, PT, P3 ;  /* 0x0000002d3500720c */ /* 0x000fe20003f66130 */
[----:B------:R-:W-:Y:S01]  /*3ebf0*/  IMAD.X R55, RZ, RZ, RZ, P5 ;  /* 0x000000ffff377224 */ /* 0x000fe200028e06ff */
[----:B------:R-:W-:Y:S01]  /*3ec00*/  ISETP.GE.U32.AND.EX P0, PT, R51, R53, PT, P2 ;  /* 0x000000353300720c */ /* 0x000fe20003f06120 */
[----:B------:R-:W-:Y:S01]  /*3ec10*/  IMAD.MOV.U32 R54, RZ, RZ, R57 ;  /* 0x000000ffff367224 */ /* 0x000fe200078e0039 */
[----:B------:R-:W-:Y:S01]  /*3ec20*/  IADD3 RZ, P5, PT, R67, R58, RZ ;  /* 0x0000003a43ff7210 */ /* 0x000fe20007fbe0ff */
[----:B------:R-:W-:Y:S01]  /*3ec30*/  IMAD.WIDE.U32.X R62, R4, R38, R62, P6 ;  /* 0x00000026043e7225 */ /* 0x000fe200030e043e */
[----:B------:R-:W-:-:S03]  /*3ec40*/  SEL R35, RZ, 0x1, P0 ;  /* 0x00000001ff237807 */ /* 0x000fc60000000000 */
[----:B------:R-:W-:Y:S01]  /*3ec50*/  IMAD R65, R4, R43, R34 ;  /* 0x0000002b04417224 */ /* 0x000fe200078e0222 */
[----:B------:R-:W-:Y:S01]  /*3ec60*/  SEL R34, RZ, 0x1, P3 ;  /* 0x00000001ff227807 */ /* 0x000fe20001800000 */
[----:B------:R-:W-:Y:S01]  /*3ec70*/  IMAD R32, R40, R3, RZ ;  /* 0x0000000328207224 */ /* 0x000fe200078e02ff */
[----:B------:R-:W-:Y:S01]  /*3ec80*/  IADD3 R59, P2, P6, R59, R62, R5 ;  /* 0x0000003e3b3b7210 */ /* 0x000fe20007e5e005 */
[----:B------:R-:W-:Y:S01]  /*3ec90*/  IMAD.WIDE.U32.X R44, R4, R40, R54, P4 ;  /* 0x00000028042c7225 */ /* 0x000fe200020e0436 */
[----:B------:R-:W-:Y:S02]  /*3eca0*/  IADD3 R34, P3, P4, R35, R6, R34 ;  /* 0x0000000623227210 */ /* 0x000fe40007c7e022 */
[----:B------:R-:W-:Y:S01]  /*3ecb0*/  IADD3.X R56, PT, PT, RZ, R63, RZ, P2, P6 ;  /* 0x0000003fff387210 */ /* 0x000fe200017ec4ff */
[----:B------:R-:W-:Y:S01]  /*3ecc0*/  IMAD.WIDE.U32 R52, R3, R41, R50 ;  /* 0x0000002903347225 */ /* 0x000fe200078e0032 */
[----:B------:R-:W-:-:S03]  /*3ecd0*/  IADD3.X R35, PT, PT, RZ, R7, RZ, P3, P4 ;  /* 0x00000007ff237210 */ /* 0x000fc60001fe84ff */
[----:B------:R-:W-:Y:S01]  /*3ece0*/  IMAD R57, R4, R41, R32 ;  /* 0x0000002904397224 */ /* 0x000fe200078e0220 */
[----:B------:R-:W-:Y:S01]  /*3ecf0*/  ISETP.GE.U32.AND P0, PT, R52, R50, PT ;  /* 0x000000323400720c */ /* 0x000fe20003f06070 */
[----:B------:R-:W-:Y:S01]  /*3ed00*/  IMAD.WIDE.U32.X R4, R4, R42, R46, P5 ;  /* 0x0000002a04047225 */ /* 0x000fe200028e042e */
[----:B------:R-:W-:-:S03]  /*3ed10*/  IADD3 R59, P5, PT, R59, R52, RZ ;  /* 0x000000343b3b7210 */ /* 0x000fc60007fbe0ff */
[----:B------:R-:W-:Y:S01]  /*3ed20*/  IMAD.WIDE.U32 R54, R8, 0x3d1, RZ ;  /* 0x000003d108367825 */ /* 0x000fe200078e00ff */
[----:B------:R-:W-:-:S03]  /*3ed30*/  ISETP.GE.U32.AND P2, PT, R59, R52, PT ;  /* 0x000000343b00720c */ /* 0x000fc60003f46070 */
[----:B------:R-:W-:Y:S02]  /*3ed40*/  IMAD.IADD R7, R53, 0x1, R57 ;  /* 0x0000000135077824 */ /* 0x000fe400078e0239 */
[----:B------:R-:W-:-:S03]  /*3ed50*/  IMAD.WIDE.U32 R46, R49, 0x3d1, RZ ;  /* 0x000003d1312e7825 */ /* 0x000fc600078e00ff */
[C---:B------:R-:W-:Y:S01]  /*3ed60*/  ISETP.GE.U32.AND.EX P4, PT, R7.reuse, R51, PT, P0 ;  /* 0x000000330700720c */ /* 0x040fe20003f86100 */
[----:B------:R-:W-:Y:S01]  /*3ed70*/  IMAD.X R56, R7, 0x1, R56, P5 ;  /* 0x0000000107387824 */ /* 0x000fe200028e0638 */
[----:B------:R-:W-:Y:S01]  /*3ed80*/  IADD3 R6, P3, PT, RZ, R46, RZ ;  /* 0x0000002eff067210 */ /* 0x000fe20007f7e0ff */
[----:B------:R-:W-:-:S03]  /*3ed90*/  IMAD.WIDE.U32 R54, P6, RZ, R49, R54 ;  /* 0x00000031ff367225 */ /* 0x000fc600078c0036 */
        /* <DEDUP_REMOVED lines=11> */
[----:B------:R-:W-:Y:S01]  /*3ee50*/  IADD3.X R44, PT, PT, RZ, R45, RZ, P3, P2 ;  /* 0x0000002dff2c7210 */ /* 0x000fe20001fe44ff */
[----:B------:R-:W-:Y:S01]  /*3ee60*/  IMAD.WIDE.U32.X R52, RZ, R8, R52, P5 ;  /* 0x00000008ff347225 */ /* 0x000fe200028e0434 */
[----:B------:R-:W-:Y:S02]  /*3ee70*/  IADD3 R61, P6, PT, R61, R46, RZ ;  /* 0x0000002e3d3d7210 */ /* 0x000fe40007fde0ff */
[----:B------:R-:W-:Y:S01]  /*3ee80*/  ISETP.GE.U32.AND P5, PT, R46, R34, PT ;  /* 0x000000222e00720c */ /* 0x000fe20003fa6070 */
[----:B------:R-:W-:Y:S01]  /*3ee90*/  IMAD.WIDE.U32 R54, R59, 0x3d1, RZ ;  /* 0x000003d13b367825 */ /* 0x000fe200078e00ff */
[----:B------:R-:W-:-:S03]  /*3eea0*/  ISETP.GE.U32.AND.EX P0, PT, R7, R32, PT, P0 ;  /* 0x000000200700720c */ /* 0x000fc60003f06100 */
[----:B------:R-:W-:Y:S01]  /*3eeb0*/  IMAD.WIDE.U32 R50, P4, RZ, R59, R50 ;  /* 0x0000003bff327225 */ /* 0x000fe20007880032 */
[-C--:B------:R-:W-:Y:S02]  /*3eec0*/  IADD3 R49, P2, PT, R52, R54.reuse, RZ ;  /* 0x0000003634317210 */ /* 0x080fe40007f5e0ff */
        /* <DEDUP_REMOVED lines=12> */
[----:B------:R-:W-:-:S02]  /*3ef90*/  SEL R34, RZ, 0x1, P5 ;  /* 0x00000001ff227807 */ /* 0x000fc40002800000 */
[----:B------:R-:W-:Y:S01]  /*3efa0*/  ISETP.LT.U32.AND P0, PT, R8, R49, PT ;  /* 0x000000310800720c */ /* 0x000fe20003f01070 */
[----:B------:R-:W-:Y:S01]  /*3efb0*/  IMAD.X R49, R52, 0x1, R59, P6 ;  /* 0x0000000134317824 */ /* 0x000fe200030e063b */
[----:B------:R-:W-:Y:S02]  /*3efc0*/  IADD3 R3, P5, PT, R8, R3, RZ ;  /* 0x0000000308037210 */ /* 0x000fe40007fbe0ff */
[----:B------:R-:W-:Y:S02]  /*3efd0*/  ISETP.GE.U32.AND.EX P2, PT, R54, R57, PT, P2 ;  /* 0x000000393600720c */ /* 0x000fe40003f46120 */
[----:B------:R-:W-:Y:S01]  /*3efe0*/  ISETP.GE.U32.AND.EX P3, PT, R52, R47, PT, P3 ;  /* 0x0000002f3400720c */ /* 0x000fe20003f66130 */
[----:B------:R-:W-:Y:S01]  /*3eff0*/  IMAD.X R32, RZ, RZ, R49, P5 ;  /* 0x000000ffff207224 */ /* 0x000fe200028e0631 */
[----:B------:R-:W-:Y:S01]  /*3f000*/  SEL R57, RZ, 0x1, P2 ;  /* 0x00000001ff397807 */ /* 0x000fe20001000000 */
[----:B------:R-:W-:Y:S01]  /*3f010*/  IMAD.WIDE.U32 R46, R54, 0x3d1, RZ ;  /* 0x000003d1362e7825 */ /* 0x000fe200078e00ff */
[----:B------:R-:W-:-:S02]  /*3f020*/  ISETP.GE.U32.AND P2, PT, R3, R8, PT ;  /* 0x000000080300720c */ /* 0x000fc40003f46070 */
        /* <DEDUP_REMOVED lines=16> */
[----:B------:R-:W-:Y:S01]  /*3f130*/  IADD3 R45, P3, PT, R8, R35, RZ ;  /* 0x00000023082d7210 */ /* 0x000fe20007f7e0ff */
[----:B------:R-:W-:Y:S01]  /*3f140*/  IMAD R52, R36, R0, RZ ;  /* 0x0000000024347224 */ /* 0x000fe200078e02ff */
        /* <DEDUP_REMOVED lines=89> */
.L_x_870:
        /* <DEDUP_REMOVED lines=58> */
.L_x_871:
        /* <DEDUP_REMOVED lines=34> */
[----:B------:R-:W-:Y:S01]  /*3fca0*/  IADD3 R7, P4, PT, R3, R45, RZ ;  /* 0x0000002d03077210 */ /* 0x000fe20007f9e0ff */
[----:B------:R-:W-:Y:S01]  /*3fcb0*/  IMAD.X R19, R19, 0x1, R34, P3 ;  /* 0x0000000113137824 */ /* 0x000fe200018e0622 */
[----:B------:R-:W-:-:S02]  /*3fcc0*/  IADD3 R35, P3, PT, R0, -R24, RZ ;  /* 0x8000001800237210 */ /* 0x000fc40007f7e0ff */
[----:B------:R-:W-:Y:S02]  /*3fcd0*/  ISETP.GT.U32.AND.EX P2, PT, R4, R23, PT, P0 ;  /* 0x000000170400720c */ /* 0x000fe40003f44100 */
[----:B------:R-:W-:Y:S01]  /*3fce0*/  ISETP.NE.U32.AND P0, PT, R51, RZ, PT ;  /* 0x000000ff3300720c */ /* 0x000fe20003f05070 */
[----:B------:R-:W-:Y:S01]  /*3fcf0*/  IMAD.X R18, R18, 0x1, ~R25, P3 ;  /* 0x0000000112127824 */ /* 0x000fe200018e0e19 */
[----:B------:R-:W-:Y:S01]  /*3fd00*/  IADD3 R0, P5, PT, R5, R8, RZ ;  /* 0x0000000805007210 */ /* 0x000fe20007fbe0ff */
[----:B------:R-:W-:Y:S01]  /*3fd10*/  IMAD.X R8, R3, 0x1, R32, P4 ;  /* 0x0000000103087824 */ /* 0x000fe200020e0620 */
[----:B------:R-:W-:Y:S01]  /*3fd20*/  ISETP.NE.OR.EX P0, PT, R19, RZ, P2, P0 ;  /* 0x000000ff1300720c */ /* 0x000fe20001705700 */
[----:B------:R-:W-:Y:S02]  /*3fd30*/  IMAD.MOV.U32 R3, RZ, RZ, R47 ;  /* 0x000000ffff037224 */ /* 0x000fe400078e002f */
[----:B------:R-:W-:Y:S02]  /*3fd40*/  IMAD.X R6, R5, 0x1, R26, P5 ;  /* 0x0000000105067824 */ /* 0x000fe400028e061a */
[----:B------:R-:W-:-:S08]  /*3fd50*/  IMAD.MOV.U32 R5, RZ, RZ, R0 ;  /* 0x000000ffff057224 */ /* 0x000fd000078e0000 */
        /* <DEDUP_REMOVED lines=21> */
.L_x_872:
        /* <DEDUP_REMOVED lines=60> */
.L_x_873:
        /* <DEDUP_REMOVED lines=29> */
.L_x_864:
[----:B------:R-:W-:Y:S01]  /*40440*/  VIADD R33, R33, 0xffffffff ;  /* 0xffffffff21217836 */ /* 0x000fe20000000000 */
[----:B------:R-:W-:Y:S06]  /*40450*/  BRA.U UP0, `(.L_x_874) ;  /* 0xffffffb100507547 */ /* 0x000fec000b83ffff */
[----:B------:R-:W-:Y:S05]  /*40460*/  @P1 BRA `(.L_x_875) ;  /* 0xffffffb0002c1947 */ /* 0x000fea000383ffff */
[----:B------:R-:W-:-:S04]  /*40470*/  IMAD.WIDE.U32 R20, R18, R7, RZ ;  /* 0x0000000712147225 */ /* 0x000fc800078e00ff */
        /* <DEDUP_REMOVED lines=13> */
[----:B------:R-:W-:Y:S01]  /*40550*/  IADD3 RZ, P3, PT, R29, R32, RZ ;  /* 0x000000201dff7210 */ /* 0x000fe20007f7e0ff */
[----:B------:R-:W-:Y:S01]  /*40560*/  IMAD.WIDE.U32 R28, R8, R5, RZ ;  /* 0x00000005081c7225 */ /* 0x000fe200078e00ff */
[----:B------:R-:W-:-:S03]  /*40570*/  ISETP.GE.U32.AND P0, PT, R47, R30, PT ;  /* 0x0000001e2f00720c */ /* 0x000fc60003f06070 */
[----:B------:R-:W-:Y:S02]  /*40580*/  IMAD.IADD R9, R31, 0x1, R9 ;  /* 0x000000011f097824 */ /* 0x000fe400078e0209 */
[----:B------:R-:W-:-:S04]  /*40590*/  IMAD.WIDE.U32 R22, R18, R3, RZ ;  /* 0x0000000312167225 */ /* 0x000fc800078e00ff */
[----:B------:R-:W-:Y:S02]  /*405a0*/  IMAD.X R26, R9, 0x1, R21, P5 ;  /* 0x00000001091a7824 */ /* 0x000fe400028e0615 */
[----:B------:R-:W-:-:S03]  /*405b0*/  IMAD.WIDE.U32 R20, R18, R0, RZ ;  /* 0x0000000012147225 */ /* 0x000fc600078e00ff */
[----:B------:R-:W-:Y:S01]  /*405c0*/  ISETP.GE.U32.AND.EX P0, PT, R26, R9, PT, P0 ;  /* 0x000000091a00720c */ /* 0x000fe20003f06100 */
[----:B------:R-:W-:-:S04]  /*405d0*/  IMAD.WIDE.U32 R34, R7, R5, RZ ;  /* 0x0000000507227225 */ /* 0x000fc800078e00ff */
[----:B------:R-:W-:-:S04]  /*405e0*/  IMAD.WIDE.U32 R28, P4, R6, R7, R28 ;  /* 0x00000007061c7225 */ /* 0x000fc8000788001c */
        /* <DEDUP_REMOVED lines=9> */
[----:B------:R-:W-:-:S04]  /*40680*/  IMAD.WIDE.U32 R20, P5, R0, R18, R20 ;  /* 0x0000001200147225 */ /* 0x000fc800078a0014 */
[----:B------:R-:W-:-:S04]  /*40690*/  IMAD.WIDE.U32 R34, R3, R0, RZ ;  /* 0x0000000003227225 */ /* 0x000fc800078e00ff */
[-C--:B------:R-:W-:Y:S01]  /*406a0*/  IMAD R19, R3, R18.reuse, R9 ;  /* 0x0000001203137224 */ /* 0x080fe200078e0209 */
[----:B------:R-:W-:Y:S01]  /*406b0*/  SEL R9, RZ, 0x1, P0 ;  /* 0x00000001ff097807 */ /* 0x000fe20000000000 */
[----:B------:R-:W-:Y:S01]  /*406c0*/  IMAD.WIDE.U32.X R30, R6, R18, R30, P3 ;  /* 0x00000012061e7225 */ /* 0x000fe200018e041e */
[----:B------:R-:W-:-:S03]  /*406d0*/  IADD3 RZ, P0, PT, R33, R20, RZ ;  /* 0x0000001421ff7210 */ /* 0x000fc60007f1e0ff */
[----:B------:R-:W-:-:S04]  /*406e0*/  IMAD.WIDE.U32 R24, R7, R0, RZ ;  /* 0x0000000007187225 */ /* 0x000fc800078e00ff */
[-C--:B------:R-:W-:Y:S02]  /*406f0*/  IMAD R11, R18, R7.reuse, R2 ;  /* 0x00000007120b7224 */ /* 0x080fe400078e0202 */
[----:B------:R-:W-:Y:S01]  /*40700*/  IMAD.X R41, RZ, RZ, RZ, P5 ;  /* 0x000000ffff297224 */ /* 0x000fe200028e06ff */
[----:B------:R-:W-:Y:S01]  /*40710*/  IADD3 R30, P3, P5, R34, R30, R9 ;  /* 0x0000001e221e7210 */ /* 0x000fe20007d7e009 */
[----:B------:R-:W-:Y:S02]  /*40720*/  IMAD.MOV.U32 R40, RZ, RZ, R21 ;  /* 0x000000ffff287224 */ /* 0x000fe400078e0015 */
[----:B------:R-:W-:Y:S02]  /*40730*/  IMAD.IADD R35, R35, 0x1, R19 ;  /* 0x0000000123237824 */ /* 0x000fe400078e0213 */
[----:B------:R-:W-:-:S03]  /*40740*/  IMAD.WIDE.U32 R36, R8, R7, RZ ;  /* 0x0000000708247225 */ /* 0x000fc600078e00ff */
[----:B------:R-:W-:Y:S01]  /*40750*/  IADD3.X R31, PT, PT, R35, R31, RZ, P3, P5 ;  /* 0x0000001f231f7210 */ /* 0x000fe20001fea4ff */
[----:B------:R-:W-:Y:S02]  /*40760*/  IMAD.IADD R22, R25, 0x1, R11 ;  /* 0x0000000119167824 */ /* 0x000fe400078e020b */
[----:B------:R-:W-:-:S03]  /*40770*/  IMAD.WIDE.U32 R32, R8, R3, RZ ;  /* 0x0000000308207225 */ /* 0x000fc600078e00ff */
[C---:B------:R-:W-:Y:S01]  /*40780*/  SHF.L.U64.HI R19, R24.reuse, 0x1, R22 ;  /* 0x0000000118137819 */ /* 0x040fe20000010216 */
[----:B------:R-:W-:Y:S02]  /*40790*/  IMAD.SHL.U32 R9, R24, 0x2, RZ ;  /* 0x0000000218097824 */ /* 0x000fe400078e00ff */
[----:B------:R-:W-:-:S04]  /*407a0*/  IMAD.WIDE.U32.X R40, R18, R18, R40, P0 ;  /* 0x0000001212287225 */ /* 0x000fc800000e0428 */
[----:B------:R-:W-:-:S04]  /*407b0*/  IMAD.WIDE.U32 R44, P5, R7, R8, R36 ;  /* 0x00000008072c7225 */ /* 0x000fc800078a0024 */
[----:B------:R-:W-:-:S04]  /*407c0*/  IMAD.WIDE.U32 R24, R7, R3, RZ ;  /* 0x0000000307187225 */ /* 0x000fc800078e00ff */
[----:B------:R-:W-:-:S04]  /*407d0*/  IMAD.WIDE.U32 R38, P0, R4, R7, R32 ;  /* 0x0000000704267225 */ /* 0x000fc80007800020 */
[----:B------:R-:W-:Y:S01]  /*407e0*/  IMAD.X R37, RZ, RZ, RZ, P1 ;  /* 0x000000ffff257224 */ /* 0x000fe200008e06ff */
[----:B------:R-:W-:Y:S01]  /*407f0*/  IADD3 R2, P1, PT, R9, R40, RZ ;  /* 0x0000002809027210 */ /* 0x000fe20007f3e0ff */
[----:B------:R-:W-:Y:S01]  /*40800*/  IMAD.MOV.U32 R36, RZ, RZ, R23 ;  /* 0x000000ffff247224 */ /* 0x000fe200078e0017 */
[----:B------:R-:W-:Y:S01]  /*40810*/  IADD3 RZ, P3, PT, R25, R38, RZ ;  /* 0x0000002619ff7210 */ /* 0x000fe20007f7e0ff */
[----:B------:R-:W-:Y:S01]  /*40820*/  IMAD.X R25, RZ, RZ, RZ, P0 ;  /* 0x000000ffff197224 */ /* 0x000fe200000e06ff */
[----:B------:R-:W-:Y:S01]  /*40830*/  ISETP.GE.U32.AND P0, PT, R2, R9, PT ;  /* 0x000000090200720c */ /* 0x000fe20003f06070 */
[----:B------:R-:W-:Y:S01]  /*40840*/  IMAD.X R11, R19, 0x1, R41, P1 ;  /* 0x00000001130b7824 */ /* 0x000fe200008e0629 */
[----:B------:R-:W-:Y:S01]  /*40850*/  SHF.L.W.U32.HI R40, R22, 0x1, R47 ;  /* 0x0000000116287819 */ /* 0x000fe20000010e2f */
[----:B------:R-:W-:Y:S01]  /*40860*/  IMAD.MOV.U32 R32, RZ, RZ, R29 ;  /* 0x000000ffff207224 */ /* 0x000fe200078e001d */
[----:B------:R-:W-:Y:S01]  /*40870*/  SHF.L.W.U32.HI R41, R47, 0x1, R26 ;  /* 0x000000012f297819 */ /* 0x000fe20000010e1a */
[----:B------:R-:W-:Y:S01]  /*40880*/  IMAD R9, R6, R7, RZ ;  /* 0x0000000706097224 */ /* 0x000fe200078e02ff */
[----:B------:R-:W-:Y:S01]  /*40890*/  ISETP.GE.U32.AND P1, PT, R30, R34, PT ;  /* 0x000000221e00720c */ /* 0x000fe20003f26070 */
[----:B------:R-:W-:Y:S01]  /*408a0*/  IMAD.WIDE.U32.X R28, R4, R18, R36, P6 ;  /* 0x00000012041c7225 */ /* 0x000fe200030e0424 */
[----:B------:R-:W-:-:S02]  /*408b0*/  ISETP.GE.U32.AND.EX P0, PT, R11, R19, PT, P0 ;  /* 0x000000130b00720c */ /* 0x000fc40003f06100 */
[----:B------:R-:W-:Y:S01]  /*408c0*/  ISETP.GE.U32.AND.EX P1, PT, R31, R35, PT, P1 ;  /* 0x000000231f00720c */ /* 0x000fe20003f26110 */
[CC--:B------:R-:W-:Y:S01]  /*408d0*/  IMAD.WIDE.U32 R22, R7.reuse, R7.reuse, R40 ;  /* 0x0000000707167225 */ /* 0x0c0fe200078e0028 */
[----:B------:R-:W-:Y:S02]  /*408e0*/  SEL R19, RZ, 0x1, P0 ;  /* 0x00000001ff137807 */ /* 0x000fe40000000000 */
[----:B------:R-:W-:Y:S01]  /*408f0*/  SEL R37, RZ, 0x1, P1 ;  /* 0x00000001ff257807 */ /* 0x000fe20000800000 */
[-C--:B------:R-:W-:Y:S01]  /*40900*/  IMAD.WIDE.U32 R42, R7, R7.reuse, RZ ;  /* 0x00000007072a7225 */ /* 0x080fe200078e00ff */
[----:B------:R-:W-:Y:S02]  /*40910*/  ISETP.LT.U32.AND P0, PT, R22, R40, PT ;  /* 0x000000281600720c */ /* 0x000fe40003f01070 */
[-C--:B------:R-:W-:Y:S01]  /*40920*/  IADD3 R19, P1, PT, R19, R22.reuse, RZ ;  /* 0x0000001613137210 */ /* 0x080fe20007f3e0ff */
[----:B------:R-:W-:Y:S02]  /*40930*/  IMAD.IADD R40, R44, 0x1, R23 ;  /* 0x000000012c287824 */ /* 0x000fe400078e0217 */
[----:B------:R-:W-:Y:S01]  /*40940*/  IMAD.WIDE.U32 R34, R5, R7, R30 ;  /* 0x0000000705227225 */ /* 0x000fe200078e001e */
[----:B------:R-:W-:-:S03]  /*40950*/  ISETP.GE.U32.AND P6, PT, R19, R22, PT ;  /* 0x000000161300720c */ /* 0x000fc60003fc6070 */
[----:B------:R-:W-:Y:S02]  /*40960*/  IMAD R9, R5, R8, R9 ;  /* 0x0000000805097224 */ /* 0x000fe400078e0209 */
[----:B------:R-:W-:Y:S01]  /*40970*/  IMAD.X R33, RZ, RZ, RZ, P4 ;  /* 0x000000ffff217224 */ /* 0x000fe200020e06ff */
[----:B------:R-:W-:Y:S01]  /*40980*/  IADD3 RZ, P4, PT, R43, R44, RZ ;  /* 0x0000002c2bff7210 */ /* 0x000fe20007f9e0ff */
[----:B------:R-:W-:Y:S01]  /*40990*/  IMAD.X R23, RZ, RZ, R40, P1 ;  /* 0x000000ffff177224 */ /* 0x000fe200008e0628 */
[----:B------:R-:W-:Y:S01]  /*409a0*/  ISETP.GE.U32.AND P1, PT, R34, R30, PT ;  /* 0x0000001e2200720c */ /* 0x000fe20003f26070 */
[----:B------:R-:W-:Y:S01]  /*409b0*/  IMAD.IADD R43, R35, 0x1, R9 ;  /* 0x00000001232b7824 */ /* 0x000fe200078e0209 */
[----:B------:R-:W-:Y:S01]  /*409c0*/  SHF.L.W.U32.HI R9, R26, 0x1, R34 ;  /* 0x000000011a097819 */ /* 0x000fe20000010e22 */
[----:B------:R-:W-:Y:S01]  /*409d0*/  IMAD.MOV.U32 R24, RZ, RZ, R39 ;  /* 0x000000ffff187224 */ /* 0x000fe200078e0027 */
[----:B------:R-:W-:Y:S01]  /*409e0*/  ISETP.GE.U32.AND.EX P6, PT, R23, R40, PT, P6 ;  /* 0x000000281700720c */ /* 0x000fe20003fc6160 */
[----:B------:R-:W-:Y:S01]  /*409f0*/  IMAD.X R39, RZ, RZ, RZ, P5 ;  /* 0x000000ffff277224 */ /* 0x000fe200028e06ff */
[----:B------:R-:W-:Y:S01]  /*40a00*/  IADD3 R36, P5, PT, R37, R28, RZ ;  /* 0x0000001c25247210 */ /* 0x000fe20007fbe0ff */
[----:B------:R-:W-:Y:S01]  /*40a10*/  IMAD.MOV.U32 R38, RZ, RZ, R45 ;  /* 0x000000ffff267224 */ /* 0x000fe200078e002d */
[----:B------:R-:W-:Y:S01]  /*40a20*/  ISETP.GE.U32.AND.EX P1, PT, R43, R31, PT, P1 ;  /* 0x0000001f2b00720c */ /* 0x000fe20003f26110 */
[----:B------:R-:W-:Y:S01]  /*40a30*/  IMAD R22, R4, R7, RZ ;  /* 0x0000000704167224 */ /* 0x000fe200078e02ff */
[----:B------:R-:W-:Y:S01]  /*40a40*/  ISETP.LT.U32.OR.EX P0, PT, R40, R41, !P6, P0 ;  /* 0x000000292800720c */ /* 0x000fe20007701500 */
[----:B------:R-:W-:Y:S01]  /*40a50*/  IMAD.WIDE.U32.X R30, R8, R8, R38, P4 ;  /* 0x00000008081e7225 */ /* 0x000fe200020e0426 */
[----:B------:R-:W-:-:S02]  /*40a60*/  SHF.L.W.U32.HI R41, R34, 0x1, R43 ;  /* 0x0000000122297819 */ /* 0x000fc40000010e2b */
[----:B------:R-:W-:Y:S01]  /*40a70*/  SEL R35, RZ, 0x1, P1 ;  /* 0x00000001ff237807 */ /* 0x000fe20000800000 */
[----:B------:R-:W-:Y:S02]  /*40a80*/  IMAD.X R37, RZ, RZ, R29, P5 ;  /* 0x000000ffff257224 */ /* 0x000fe400028e061d */
[-C--:B------:R-:W-:Y:S02]  /*40a90*/  IMAD R39, R3, R8.reuse, R22 ;  /* 0x0000000803277224 */ /* 0x080fe400078e0216 */
[----:B------:R-:W-:Y:S01]  /*40aa0*/  IMAD.WIDE.U32.X R32, R6, R8, R32, P2 ;  /* 0x0000000806207225 */ /* 0x000fe200010e0420 */
[----:B------:R-:W-:-:S03]  /*40ab0*/  IADD3 R22, P2, PT, R9, R30, RZ ;  /* 0x0000001e09167210 */ /* 0x000fc60007f5e0ff */
[----:B------:R-:W-:-:S04]  /*40ac0*/  IMAD.WIDE.U32 R28, R3, R7, R36 ;  /* 0x00000007031c7225 */ /* 0x000fc800078e0024 */
[----:B------:R-:W-:Y:S01]  /*40ad0*/  IMAD.X R40, R41, 0x1, R31, P2 ;  /* 0x0000000129287824 */ /* 0x000fe200010e061f */
[----:B------:R-:W-:Y:S01]  /*40ae0*/  SEL R31, RZ, 0x1, !P0 ;  /* 0x00000001ff1f7807 */ /* 0x000fe20004000000 */
[----:B------:R-:W-:Y:S01]  /*40af0*/  IMAD.IADD R29, R29, 0x1, R39 ;  /* 0x000000011d1d7824 */ /* 0x000fe200078e0227 */
[----:B------:R-:W-:Y:S01]  /*40b00*/  ISETP.LT.U32.AND P0, PT, R22, R9, PT ;  /* 0x000000091600720c */ /* 0x000fe20003f01070 */
[----:B------:R-:W-:Y:S01]  /*40b10*/  IMAD.WIDE.U32.X R24, R4, R8, R24, P3 ;  /* 0x0000000804187225 */ /* 0x000fe200018e0418 */
[C---:B------:R-:W-:Y:S02]  /*40b20*/  IADD3 R9, P1, P6, R28.reuse, R32, R35 ;  /* 0x000000201c097210 */ /* 0x040fe40007e3e023 */
[----:B------:R-:W-:Y:S01]  /*40b30*/  ISETP.GE.U32.AND P2, PT, R28, R36, PT ;  /* 0x000000241c00720c */ /* 0x000fe20003f46070 */
[----:B------:R-:W-:Y:S01]  /*40b40*/  IMAD.WIDE.U32 R34, R6, R5, RZ ;  /* 0x0000000506227225 */ /* 0x000fe200078e00ff */
[----:B------:R-:W-:Y:S02]  /*40b50*/  ISETP.GE.U32.AND P4, PT, R9, R28, PT ;  /* 0x0000001c0900720c */ /* 0x000fe40003f86070 */
[----:B------:R-:W-:Y:S01]  /*40b60*/  IADD3.X R45, PT, PT, R29, R33, RZ, P1, P6 ;  /* 0x000000211d2d7210 */ /* 0x000fe20000fec4ff */
[----:B------:R-:W-:Y:S01]  /*40b70*/  IMAD.WIDE.U32 R32, R5, R5, RZ ;  /* 0x0000000505207225 */ /* 0x000fe200078e00ff */
[----:B------:R-:W-:-:S02]  /*40b80*/  IADD3 R26, P5, PT, R22, R31, RZ ;  /* 0x0000001f161a7210 */ /* 0x000fc40007fbe0ff */
[----:B------:R-:W-:Y:S01]  /*40b90*/  ISETP.GE.U32.AND.EX P2, PT, R29, R37, PT, P2 ;  /* 0x000000251d00720c */ /* 0x000fe20003f46120 */
[----:B------:R-:W-:Y:S01]  /*40ba0*/  IMAD.WIDE.U32 R30, R6, R3, RZ ;  /* 0x00000003061e7225 */ /* 0x000fe200078e00ff */
[----:B------:R-:W-:Y:S02]  /*40bb0*/  ISETP.GE.U32.AND.EX P4, PT, R45, R29, PT, P4 ;  /* 0x0000001d2d00720c */ /* 0x000fe40003f86140 */
[----:B------:R-:W-:Y:S01]  /*40bc0*/  ISETP.GE.U32.AND P1, PT, R26, R22, PT ;  /* 0x000000161a00720c */ /* 0x000fe20003f26070 */
[----:B------:R-:W-:Y:S01]  /*40bd0*/  IMAD.WIDE.U32 R28, R5, R3, RZ ;  /* 0x00000003051c7225 */ /* 0x000fe200078e00ff */
[----:B------:R-:W-:Y:S02]  /*40be0*/  SEL R36, RZ, 0x1, P2 ;  /* 0x00000001ff247807 */ /* 0x000fe40001000000 */
[----:B------:R-:W-:Y:S01]  /*40bf0*/  SEL R37, RZ, 0x1, P4 ;  /* 0x00000001ff257807 */ /* 0x000fe20002000000 */
[----:B------:R-:W-:Y:S01]  /*40c00*/  IMAD.X R28, RZ, RZ, R40, P5 ;  /* 0x000000ffff1c7224 */ /* 0x000fe200028e0628 */
[----:B------:R-:W-:Y:S01]  /*40c10*/  SHF.L.W.U32.HI R42, R43, 0x1, R9 ;  /* 0x000000012b2a7819 */ /* 0x000fe20000010e09 */
[----:B------:R-:W-:Y:S01]  /*40c20*/  IMAD.WIDE.U32 R30, P6, R4, R5, R30 ;  /* 0x00000005041e7225 */ /* 0x000fe200078c001e */
[----:B------:R-:W-:-:S02]  /*40c30*/  SHF.L.W.U32.HI R43, R9, 0x1, R45 ;  /* 0x00000001092b7819 */ /* 0x000fc40000010e2d */
[----:B------:R-:W-:Y:S01]  /*40c40*/  ISETP.GE.U32.AND.EX P3, PT, R28, R40, PT, P1 ;  /* 0x000000281c00720c */ /* 0x000fe20003f66110 */
[----:B------:R-:W-:Y:S01]  /*40c50*/  IMAD.WIDE.U32 R38, P1, R5, R6, R34 ;  /* 0x0000000605267225 */ /* 0x000fe20007820022 */
[----:B------:R-:W-:Y:S02]  /*40c60*/  IADD3 RZ, P2, PT, R29, R30, RZ ;  /* 0x0000001e1dff7210 */ /* 0x000fe40007f5e0ff */
[----:B------:R-:W-:Y:S01]  /*40c70*/  ISETP.LT.U32.OR.EX P0, PT, R40, R41, !P3, P0 ;  /* 0x000000292800720c */ /* 0x000fe20005f01500 */
[-C--:B------:R-:W-:Y:S01]  /*40c80*/  IMAD.WIDE.U32 R34, R4, R3.reuse, RZ ;  /* 0x0000000304227225 */ /* 0x080fe200078e00ff */
[----:B------:R-:W-:Y:S02]  /*40c90*/  IADD3 R36, P3, P4, R37, R24, R36 ;  /* 0x0000001825247210 */ /* 0x000fe40007c7e024 */
        /* <DEDUP_REMOVED lines=16> */
[----:B------:R-:W-:Y:S02]  /*40da0*/  IMAD.IADD R47, R35, 0x1, R47 ;  /* 0x00000001232f7824 */ /* 0x000fe400078e022f */
[----:B------:R-:W-:Y:S01]  /*40db0*/  IMAD.X R41, RZ, RZ, RZ, P1 ;  /* 0x000000ffff297224 */ /* 0x000fe200008e06ff */
[----:B------:R-:W-:Y:S01]  /*40dc0*/  ISETP.GE.U32.AND.EX P0, PT, R44, R9, PT, P0 ;  /* 0x000000092c00720c */ /* 0x000fe20003f06100 */
[----:B------:R-:W-:Y:S01]  /*40dd0*/  IMAD.MOV.U32 R40, RZ, RZ, R39 ;  /* 0x000000ffff287224 */ /* 0x000fe200078e0027 */
[----:B------:R-:W-:Y:S01]  /*40de0*/  ISETP.GE.U32.AND P1, PT, R34, R36, PT ;  /* 0x000000242200720c */ /* 0x000fe20003f26070 */
[----:B------:R-:W-:Y:S01]  /*40df0*/  IMAD.MOV.U32 R32, RZ, RZ, R31 ;  /* 0x000000ffff207224 */ /* 0x000fe200078e001f */
[----:B------:R-:W-:Y:S02]  /*40e00*/  ISETP.LT.U32.OR.EX P0, PT, R9, R43, !P0, P6 ;  /* 0x0000002b0900720c */ /* 0x000fe40004701560 */
[----:B------:R-:W-:Y:S01]  /*40e10*/  SHF.L.W.U32.HI R9, R45, 0x1, R34 ;  /* 0x000000012d097819 */ /* 0x000fe20000010e22 */
[----:B------:R-:W-:Y:S01]  /*40e20*/  IMAD.WIDE.U32.X R30, R4, R6, R32, P2 ;  /* 0x00000006041e7225 */ /* 0x000fe200010e0420 */
[----:B------:R-:W-:-:S02]  /*40e30*/  SHF.L.W.U32.HI R29, R34, 0x1, R47 ;  /* 0x00000001221d7819 */ /* 0x000fc40000010e2f */
[----:B------:R-:W-:Y:S01]  /*40e40*/  ISETP.GE.U32.AND.EX P1, PT, R47, R37, PT, P1 ;  /* 0x000000252f00720c */ /* 0x000fe20003f26110 */
[----:B------:R-:W-:Y:S01]  /*40e50*/  IMAD.WIDE.U32.X R34, R6, R6, R40, P5 ;  /* 0x0000000606227225 */ /* 0x000fe200028e0428 */
[----:B------:R-:W-:Y:S02]  /*40e60*/  SEL R45, RZ, 0x1, !P0 ;  /* 0x00000001ff2d7807 */ /* 0x000fe40004000000 */
[----:B------:R-:W-:Y:S01]  /*40e70*/  SEL R39, RZ, 0x1, P1 ;  /* 0x00000001ff277807 */ /* 0x000fe20000800000 */
[----:B------:R-:W-:Y:S01]  /*40e80*/  IMAD.WIDE.U32 R32, R44, 0x3d1, RZ ;  /* 0x000003d12c207825 */ /* 0x000fe200078e00ff */
[----:B------:R-:W-:Y:S02]  /*40e90*/  IADD3 R34, P5, PT, R9, R34, RZ ;  /* 0x0000002209227210 */ /* 0x000fe40007fbe0ff */
[----:B------:R-:W-:Y:S01]  /*40ea0*/  IADD3 R40, P1, PT, R39, R30, RZ ;  /* 0x0000001e27287210 */ /* 0x000fe20007f3e0ff */
[----:B------:R-:W-:Y:S01]  /*40eb0*/  IMAD.WIDE.U32 R36, R49, 0x3d1, RZ ;  /* 0x000003d131247825 */ /* 0x000fe200078e00ff */
[----:B------:R-:W-:-:S03]  /*40ec0*/  IADD3 R45, P0, PT, R34, R45, RZ ;  /* 0x0000002d222d7210 */ /* 0x000fc60007f1e0ff */
[----:B------:R-:W-:Y:S01]  /*40ed0*/  IMAD.X R30, R29, 0x1, R35, P5 ;  /* 0x000000011d1e7824 */ /* 0x000fe200028e0623 */
[----:B------:R-:W-:Y:S01]  /*40ee0*/  IADD3 R22, P2, PT, RZ, R36, RZ ;  /* 0x00000024ff167210 */ /* 0x000fe20007f5e0ff */
[----:B------:R-:W-:Y:S02]  /*40ef0*/  IMAD.X R51, RZ, RZ, R31, P1 ;  /* 0x000000ffff337224 */ /* 0x000fe400008e061f */
[----:B------:R-:W-:Y:S01]  /*40f00*/  IMAD.X R48, RZ, RZ, R30, P0 ;  /* 0x000000ffff307224 */ /* 0x000fe200000e061e */
[----:B------:R-:W-:Y:S01]  /*40f10*/  ISETP.GE.U32.AND P0, PT, R45, R34, PT ;  /* 0x000000222d00720c */ /* 0x000fe20003f06070 */
[----:B------:R-:W-:Y:S01]  /*40f20*/  IMAD.WIDE.U32 R38, P6, RZ, R49, R32 ;  /* 0x00000031ff267225 */ /* 0x000fe200078c0020 */
[----:B------:R-:W-:Y:S02]  /*40f30*/  SHF.L.W.U32.HI R35, R40, 0x1, R51 ;  /* 0x0000000128237819 */ /* 0x000fe40000010e33 */
[----:B------:R-:W-:Y:S01]  /*40f40*/  ISETP.GE.U32.AND.EX P0, PT, R48, R30, PT, P0 ;  /* 0x0000001e3000720c */ /* 0x000fe20003f06100 */
[----:B------:R-:W-:Y:S01]  /*40f50*/  IMAD.X R33, RZ, RZ, RZ, P4 ;  /* 0x000000ffff217224 */ /* 0x000fe200020e06ff */
[----:B------:R-:W-:Y:S01]  /*40f60*/  ISETP.LT.U32.AND P4, PT, R34, R9, PT ;  /* 0x000000092200720c */ /* 0x000fe20003f81070 */
[----:B------:R-:W-:Y:S01]  /*40f70*/  IMAD.MOV.U32 R32, RZ, RZ, R25 ;  /* 0x000000ffff207224 */ /* 0x000fe200078e0019 */
[----:B------:R-:W-:Y:S01]  /*40f80*/  SHF.L.W.U32.HI R34, R47, 0x1, R40 ;  /* 0x000000012f227819 */ /* 0x000fe20000010e28 */
[----:B------:R-:W-:Y:S01]  /*40f90*/  IMAD.WIDE.U32 R40, R48, 0x3d1, RZ ;  /* 0x000003d130287825 */ /* 0x000fe200078e00ff */
[----:B------:R-:W-:-:S02]  /*40fa0*/  ISETP.LT.U32.OR.EX P0, PT, R30, R29, !P0, P4 ;  /* 0x0000001d1e00720c */ /* 0x000fc40004701540 */
[----:B------:R-:W-:Y:S01]  /*40fb0*/  ISETP.GE.U32.AND P1, PT, R22, R36, PT ;  /* 0x000000241600720c */ /* 0x000fe20003f26070 */
[----:B------:R-:W-:Y:S01]  /*40fc0*/  IMAD.WIDE.U32 R30, R3, R3, R34 ;  /* 0x00000003031e7225 */ /* 0x000fe200078e0022 */
[----:B------:R-:W-:Y:S02]  /*40fd0*/  IADD3 R42, P5, PT, R37, R38, RZ ;  /* 0x00000026252a7210 */ /* 0x000fe40007fbe0ff */
[----:B------:R-:W-:Y:S01]  /*40fe0*/  SEL R47, RZ, 0x1, !P0 ;  /* 0x00000001ff2f7807 */ /* 0x000fe20004000000 */
[----:B------:R-:W-:Y:S02]  /*40ff0*/  IMAD.X R37, RZ, RZ, RZ, P6 ;  /* 0x000000ffff257224 */ /* 0x000fe400030e06ff */
[----:B------:R-:W-:Y:S01]  /*41000*/  IMAD.MOV.U32 R36, RZ, RZ, R39 ;  /* 0x000000ffff247224 */ /* 0x000fe200078e0027 */
[----:B------:R-:W-:Y:S01]  /*41010*/  IADD3 R47, P0, PT, R47, R30, RZ ;  /* 0x0000001e2f2f7210 */ /* 0x000fe20007f1e0ff */
[----:B------:R-:W-:-:S04]  /*41020*/  IMAD.WIDE.U32 R38, R45, 0x3d1, RZ ;  /* 0x000003d12d267825 */ /* 0x000fc800078e00ff */
[----:B------:R-:W-:-:S04]  /*41030*/  IMAD.WIDE.U32.X R36, RZ, R44, R36, P5 ;  /* 0x0000002cff247225 */ /* 0x000fc800028e0424 */
        /* <DEDUP_REMOVED lines=10> */
[----:B------:R-:W-:Y:S01]  /*410e0*/  IMAD.X R37, RZ, RZ, RZ, P6 ;  /* 0x000000ffff257224 */ /* 0x000fe200030e06ff */
[----:B------:R-:W-:Y:S01]  /*410f0*/  ISETP.GE.U32.AND.EX P2, PT, R46, R43, PT, P2 ;  /* 0x0000002b2e00720c */ /* 0x000fe20003f46120 */
[----:B------:R-:W-:Y:S01]  /*41100*/  IMAD.WIDE.U32.X R32, R4, R4, R32, P3 ;  /* 0x0000000404207225 */ /* 0x000fe200018e0420 */
[----:B------:R-:W-:-:S02]  /*41110*/  SEL R31, RZ, 0x1, P1 ;  /* 0x00000001ff1f7807 */ /* 0x000fc40000800000 */
[----:B------:R-:W-:Y:S01]  /*41120*/  IADD3 R24, P5, PT, R9, R44, RZ ;  /* 0x0000002c09187210 */ /* 0x000fe20007fbe0ff */
[----:B------:R-:W-:Y:S01]  /*41130*/  IMAD.MOV.U32 R36, RZ, RZ, R41 ;  /* 0x000000ffff247224 */ /* 0x000fe200078e0029 */
[----:B------:R-:W-:Y:S02]  /*41140*/  ISETP.LT.U32.OR.EX P0, PT, R43, R35, !P2, P0 ;  /* 0x000000232b00720c */ /* 0x000fe40005701500 */
[----:B------:R-:W-:Y:S01]  /*41150*/  ISETP.GE.U32.AND P1, PT, R9, R38, PT ;  /* 0x000000260900720c */ /* 0x000fe20003f26070 */
[----:B------:R-:W-:Y:S01]  /*41160*/  IMAD.WIDE.U32 R38, R46, 0x3d1, RZ ;  /* 0x000003d12e267825 */ /* 0x000fe200078e00ff */
[C---:B------:R-:W-:Y:S02]  /*41170*/  IADD3 R31, P6, PT, R24.reuse, R31, RZ ;  /* 0x0000001f181f7210 */ /* 0x040fe40007fde0ff */
[----:B------:R-:W-:Y:S01]  /*41180*/  ISETP.LT.U32.AND P2, PT, R24, R9, PT ;  /* 0x000000091800720c */ /* 0x000fe20003f41070 */
[C---:B------:R-:W-:Y:S01]  /*41190*/  IMAD.X R9, R40.reuse, 0x1, R45, P5 ;  /* 0x0000000128097824 */ /* 0x040fe200028e062d */
[----:B------:R-:W-:Y:S01]  /*411a0*/  ISETP.GE.U32.AND P3, PT, R31, R24, PT ;  /* 0x000000181f00720c */ /* 0x000fe20003f66070 */
[----:B------:R-:W-:Y:S01]  /*411b0*/  IMAD.WIDE.U32.X R34, RZ, R48, R36, P4 ;  /* 0x00000030ff227225 */ /* 0x000fe200020e0424 */
[----:B------:R-:W-:-:S02]  /*411c0*/  ISETP.GE.U32.AND.EX P1, PT, R40, R29, PT, P1 ;  /* 0x0000001d2800720c */ /* 0x000fc40003f26110 */
[----:B------:R-:W-:Y:S01]  /*411d0*/  SEL R41, RZ, 0x1, !P0 ;  /* 0x00000001ff297807 */ /* 0x000fe20004000000 */
[----:B------:R-:W-:Y:S01]  /*411e0*/  IMAD.X R24, RZ, RZ, R9, P6 ;  /* 0x000000ffff187224 */ /* 0x000fe200030e0609 */
[----:B------:R-:W-:Y:S01]  /*411f0*/  SEL R29, RZ, 0x1, P1 ;  /* 0x00000001ff1d7807 */ /* 0x000fe20000800000 */
[----:B------:R-:W-:Y:S01]  /*41200*/  IMAD.WIDE.U32 R36, R47, 0x3d1, RZ ;  /* 0x000003d12f247825 */ /* 0x000fe200078e00ff */
[----:B------:R-:W-:Y:S02]  /*41210*/  SHF.R.U32.HI R44, RZ, 0x1f, R51 ;  /* 0x0000001fff2c7819 */ /* 0x000fe40000011633 */
[----:B------:R-:W-:Y:S01]  /*41220*/  ISETP.GE.U32.AND.EX P3, PT, R24, R9, PT, P3 ;  /* 0x000000091800720c */ /* 0x000fe20003f66130 */
[----:B------:R-:W-:-:S03]  /*41230*/  IMAD.WIDE.U32 R38, P1, RZ, R47, R38 ;  /* 0x0000002fff267225 */ /* 0x000fc60007820026 */
[----:B------:R-:W-:Y:S01]  /*41240*/  ISETP.LT.U32.OR.EX P0, PT, R9, R40, !P3, P2 ;  /* 0x000000280900720c */ /* 0x000fe20005f01520 */
[----:B------:R-:W-:Y:S01]  /*41250*/  IMAD.MOV.U32 R40, RZ, RZ, R39 ;  /* 0x000000ffff287224 */ /* 0x000fe200078e0027 */
[----:B------:R-:W-:Y:S02]  /*41260*/  IADD3 R9, P5, P3, R36, R34, R29 ;  /* 0x0000002224097210 */ /* 0x000fe40007bbe01d */
[----:B------:R-:W-:Y:S02]  /*41270*/  IADD3 R29, P6, PT, R37, R38, RZ ;  /* 0x00000026251d7210 */ /* 0x000fe40007fde0ff */
[----:B------:R-:W-:Y:S01]  /*41280*/  IADD3 R44, P4, P2, R41, R44, R32 ;  /* 0x0000002c292c7210 */ /* 0x000fe20007a9e020 */
[----:B------:R-:W-:Y:S01]  /*41290*/  IMAD.X R41, RZ, RZ, RZ, P1 ;  /* 0x000000ffff297224 */ /* 0x000fe200008e06ff */
        /* <DEDUP_REMOVED lines=95> */
.L_x_876:
[----:B------:R-:W-:Y:S01]  /*41890*/  IMAD.MOV.U32 R32, RZ, RZ, R22 ;  /* 0x000000ffff207224 */ /* 0x000fe200078e0016 */
[----:B------:R-:W-:Y:S01]  /*418a0*/  IADD3 R2, P1, PT, R31, R2, RZ ;  /* 0x000000021f027210 */ /* 0x000fe20007f3e0ff */
[----:B------:R-:W-:Y:S01]  /*418b0*/  IMAD.MOV.U32 R33, RZ, RZ, R25 ;  /* 0x000000ffff217224 */ /* 0x000fe200078e0019 */
[----:B0-----:R-:W0:Y:S01]  /*418c0*/  LDCU.64 UR6, c[0x3][0x18] ;  /* 0x00c00300ff0677ac */ /* 0x001e220008000a00 */
[----:B------:R-:W-:Y:S01]  /*418d0*/  IMAD.WIDE.U32 R32, R0, R0, R32 ;  /* 0x0000000000207225 */ /* 0x000fe200078e0020 */
[----:B------:R-:W-:-:S03]  /*418e0*/  UMOV UR4, URZ ;  /* 0x000000ff00047c82 */ /* 0x000fc60008000000 */
        /* <DEDUP_REMOVED lines=56> */
.L_x_877:
[----:B------:R-:W0:Y:S01]  /*41c70*/  LDC.64 R20, c[0x3][RZ] ;  /* 0x00c00000ff147b82 */ /* 0x000e220000000a00 */
[----:B------:R-:W-:-:S07]  /*41c80*/  ISETP.LT.U32.AND P4, PT, R23, UR6, PT ;  /* 0x0000000617007c0c */ /* 0x000fce000bf81070 */
[----:B------:R-:W5:Y:S08]  /*41c90*/  LDC.64 R34, c[0x3][0x8] ;  /* 0x00c00200ff227b82 */ /* 0x000f700000000a00 */
[----:B------:R-:W1:Y:S01]  /*41ca0*/  LDC.64 R32, c[0x3][0x10] ;  /* 0x00c00400ff207b82 */ /* 0x000e620000000a00 */
[----:B0-----:R-:W-:-:S04]  /*41cb0*/  ISETP.GE.U32.AND P0, PT, R11, R20, PT ;  /* 0x000000140b00720c */ /* 0x001fc80003f06070 */
[----:B------:R-:W-:Y:S02]  /*41cc0*/  ISETP.GE.U32.AND.EX P0, PT, R9, R21, PT, P0 ;  /* 0x000000150900720c */ /* 0x000fe40003f06100 */
[CC--:B-----5:R-:W-:Y:S02]  /*41cd0*/  IADD3 R39, P1, PT, R29.reuse, -R34.reuse, RZ ;  /* 0x800000221d277210 */ /* 0x0e0fe40007f3e0ff */
        /* <DEDUP_REMOVED lines=22> */
[C---:B------:R-:W-:Y:S02]  /*41e40*/  IADD3 R43, P3, PT, R2.reuse, R43, RZ ;  /* 0x0000002b022b7210 */ /* 0x040fe40007f7e0ff */
        /* <DEDUP_REMOVED lines=13> */
[----:B------:R-:W-:Y:S02]  /*41f20*/  IMAD.X R24, R24, 0x1, R37, P4 ;  /* 0x0000000118187824 */ /* 0x000fe400020e0625 */
[----:B------:R-:W-:Y:S02]  /*41f30*/  IMAD.MOV.U32 R29, RZ, RZ, R2 ;  /* 0x000000ffff1d7224 */ /* 0x000fe400078e0002 */
        /* <DEDUP_REMOVED lines=21> */
.L_x_879:
        /* <DEDUP_REMOVED lines=57> */
.L_x_880:
        /* <DEDUP_REMOVED lines=27> */
.L_x_878:
        /* <DEDUP_REMOVED lines=32> */
[----:B------:R-:W-:Y:S02]  /*427d0*/  IMAD.IADD R19, R39, 0x1, R19 ;  /* 0x0000000127137824 */ /* 0x000fe400078e0213 */
[----:B------:R-:W-:-:S03]  /*427e0*/  IMAD.WIDE.U32 R44, R11, R3, RZ ;  /* 0x000000030b2c7225 */ /* 0x000fc600078e00ff */
[----:B------:R-:W-:Y:S01]  /*427f0*/  IADD3.X R33, PT, PT, R19, R33, RZ, P0, P5 ;  /* 0x0000002113217210 */ /* 0x000fe200007ea4ff */
[----:B------:R-:W-:-:S04]  /*42800*/  IMAD.WIDE.U32 R36, P1, R11, R4, R36 ;  /* 0x000000040b247225 */ /* 0x000fc80007820024 */
[----:B------:R-:W-:Y:S01]  /*42810*/  IMAD.X R41, RZ, RZ, RZ, P2 ;  /* 0x000000ffff297224 */ /* 0x000fe200010e06ff */
[----:B------:R-:W-:Y:S01]  /*42820*/  ISETP.GE.U32.AND P2, PT, R32, R38, PT ;  /* 0x000000262000720c */ /* 0x000fe20003f46070 */
[----:B------:R-:W-:Y:S01]  /*42830*/  IMAD.MOV.U32 R40, RZ, RZ, R43 ;  /* 0x000000ffff287224 */ /* 0x000fe200078e002b */
[----:B------:R-:W-:Y:S01]  /*42840*/  IADD3 RZ, P4, PT, R45, R36, RZ ;  /* 0x000000242dff7210 */ /* 0x000fe20007f9e0ff */
[----:B------:R-:W-:Y:S01]  /*42850*/  IMAD.WIDE.U32 R44, R22, R0, RZ ;  /* 0x00000000162c7225 */ /* 0x000fe200078e00ff */
[----:B------:R-:W-:-:S03]  /*42860*/  ISETP.GE.U32.AND.EX P2, PT, R33, R19, PT, P2 ;  /* 0x000000132100720c */ /* 0x000fc60003f46120 */
[----:B------:R-:W-:Y:S02]  /*42870*/  IMAD R19, R18, R29, RZ ;  /* 0x0000001d12137224 */ /* 0x000fe400078e02ff */
[----:B------:R-:W-:Y:S02]  /*42880*/  IMAD R2, R4, R11, RZ ;  /* 0x0000000b04027224 */ /* 0x000fe400078e02ff */
[----:B------:R-:W-:-:S04]  /*42890*/  IMAD.WIDE.U32 R20, R29, R0, R34 ;  /* 0x000000001d147225 */ /* 0x000fc800078e0022 */
[----:B------:R-:W-:Y:S01]  /*428a0*/  IMAD R49, R22, R0, R19 ;  /* 0x0000000016317224 */ /* 0x000fe200078e0213 */
[----:B------:R-:W-:Y:S01]  /*428b0*/  SEL R19, RZ, 0x1, P2 ;  /* 0x00000001ff137807 */ /* 0x000fe20001000000 */
[----:B------:R-:W-:Y:S01]  /*428c0*/  IMAD.WIDE.U32 R38, R3, R11, RZ ;  /* 0x0000000b03267225 */ /* 0x000fe200078e00ff */
[----:B------:R-:W-:-:S03]  /*428d0*/  ISETP.GE.U32.AND P0, PT, R20, R34, PT ;  /* 0x000000221400720c */ /* 0x000fc60003f06070 */
[----:B------:R-:W-:-:S04]  /*428e0*/  IMAD.WIDE.U32 R42, R29, R0, RZ ;  /* 0x000000001d2a7225 */ /* 0x000fc800078e00ff */
[----:B------:R-:W-:-:S04]  /*428f0*/  IMAD.WIDE.U32 R44, P5, R29, R18, R44 ;  /* 0x000000121d2c7225 */ /* 0x000fc800078a002c */
[C---:B------:R-:W-:Y:S02]  /*42900*/  IMAD R63, R9.reuse, R3, R2 ;  /* 0x00000003093f7224 */ /* 0x040fe400078e0202 */
[----:B------:R-:W-:-:S04]  /*42910*/  IMAD.WIDE.U32.X R40, R9, R6, R40, P3 ;  /* 0x0000000609287225 */ /* 0x000fc800018e0428 */
[----:B------:R-:W-:Y:S01]  /*42920*/  IMAD.IADD R2, R21, 0x1, R49 ;  /* 0x0000000115027824 */ /* 0x000fe200078e0231 */
[----:B------:R-:W-:Y:S01]  /*42930*/  IADD3 R34, P2, P3, R38, R40, R19 ;  /* 0x0000002826227210 */ /* 0x000fe20007b5e013 */
[----:B------:R-:W-:Y:S01]  /*42940*/  IMAD.X R47, RZ, RZ, RZ, P5 ;  /* 0x000000ffff2f7224 */ /* 0x000fe200028e06ff */
[----:B------:R-:W-:Y:S01]  /*42950*/  IADD3 RZ, P5, PT, R43, R44, RZ ;  /* 0x0000002c2bff7210 */ /* 0x000fe20007fbe0ff */
[----:B------:R-:W-:Y:S01]  /*42960*/  IMAD.IADD R63, R39, 0x1, R63 ;  /* 0x00000001273f7824 */ /* 0x000fe200078e023f */
[----:B------:R-:W-:Y:S01]  /*42970*/  ISETP.GE.U32.AND.EX P0, PT, R2, R35, PT, P0 ;  /* 0x000000230200720c */ /* 0x000fe20003f06100 */
[----:B------:R-:W-:Y:S02]  /*42980*/  IMAD.MOV.U32 R46, RZ, RZ, R45 ;  /* 0x000000ffff2e7224 */ /* 0x000fe400078e002d */
[----:B------:R-:W-:Y:S01]  /*42990*/  IMAD R19, R8, R29, RZ ;  /* 0x0000001d08137224 */ /* 0x000fe200078e02ff */
[----:B------:R-:W-:Y:S01]  /*429a0*/  IADD3.X R35, PT, PT, R63, R41, RZ, P2, P3 ;  /* 0x000000293f237210 */ /* 0x000fe200017e64ff */
[----:B------:R-:W-:Y:S01]  /*429b0*/  IMAD.WIDE.U32 R48, R22, R5, RZ ;  /* 0x0000000516307225 */ /* 0x000fe200078e00ff */
[----:B------:R-:W-:-:S03]  /*429c0*/  SEL R39, RZ, 0x1, P0 ;  /* 0x00000001ff277807 */ /* 0x000fc60000000000 */
[----:B------:R-:W-:-:S04]  /*429d0*/  IMAD.WIDE.U32 R50, R22, R3, RZ ;  /* 0x0000000316327225 */ /* 0x000fc800078e00ff */
[-C--:B------:R-:W-:Y:S02]  /*429e0*/  IMAD R19, R22, R7.reuse, R19 ;  /* 0x0000000716137224 */ /* 0x080fe400078e0213 */
[----:B------:R-:W-:-:S04]  /*429f0*/  IMAD.WIDE.U32 R42, R29, R7, R32 ;  /* 0x000000071d2a7225 */ /* 0x000fc800078e0020 */
[----:B------:R-:W-:-:S04]  /*42a00*/  IMAD.WIDE.U32.X R40, R22, R18, R46, P5 ;  /* 0x0000001216287225 */ /* 0x000fc800028e042e */
[----:B------:R-:W-:Y:S01]  /*42a10*/  IMAD.IADD R19, R43, 0x1, R19 ;  /* 0x000000012b137824 */ /* 0x000fe200078e0213 */
[----:B------:R-:W-:Y:S01]  /*42a20*/  IADD3 R40, P3, P5, R42, R40, R39 ;  /* 0x000000282a287210 */ /* 0x000fe20007d7e027 */
[----:B------:R-:W-:-:S03]  /*42a30*/  IMAD.WIDE.U32 R54, R29, R5, RZ ;  /* 0x000000051d367225 */ /* 0x000fc600078e00ff */
[----:B------:R-:W-:Y:S01]  /*42a40*/  IADD3.X R41, PT, PT, R19, R41, RZ, P3, P5 ;  /* 0x0000002913297210 */ /* 0x000fe20001fea4ff */
[----:B------:R-:W-:-:S04]  /*42a50*/  IMAD.WIDE.U32 R48, P6, R29, R6, R48 ;  /* 0x000000061d307225 */ /* 0x000fc800078c0030 */
[----:B------:R-:W-:Y:S01]  /*42a60*/  IMAD.WIDE.U32 R58, P0, R29, R4, R50 ;  /* 0x000000041d3a7225 */ /* 0x000fe20007800032 */
[----:B------:R-:W-:-:S03]  /*42a70*/  IADD3 RZ, P5, PT, R55, R48, RZ ;  /* 0x0000003037ff7210 */ /* 0x000fc60007fbe0ff */
[----:B------:R-:W-:-:S04]  /*42a80*/  IMAD.WIDE.U32 R46, R24, R0, RZ ;  /* 0x00000000182e7225 */ /* 0x000fc800078e00ff */
[----:B------:R-:W-:Y:S02]  /*42a90*/  IMAD.X R51, RZ, RZ, RZ, P1 ;  /* 0x000000ffff337224 */ /* 0x000fe400008e06ff */
[----:B------:R-:W-:Y:S02]  /*42aa0*/  IMAD.MOV.U32 R50, RZ, RZ, R37 ;  /* 0x000000ffff327224 */ /* 0x000fe400078e0025 */
[----:B------:R-:W-:-:S04]  /*42ab0*/  IMAD.WIDE.U32 R44, R22, R7, RZ ;  /* 0x00000007162c7225 */ /* 0x000fc800078e00ff */
[----:B------:R-:W-:-:S04]  /*42ac0*/  IMAD.WIDE.U32.X R50, R9, R4, R50, P4 ;  /* 0x0000000409327225 */ /* 0x000fc800020e0432 */
[----:B------:R-:W-:-:S04]  /*42ad0*/  IMAD.WIDE.U32 R36, R25, R0, RZ ;  /* 0x0000000019247225 */ /* 0x000fc800078e00ff */
[----:B------:R-:W-:-:S04]  /*42ae0*/  IMAD.WIDE.U32 R54, P4, R25, R18, R46 ;  /* 0x0000001219367225 */ /* 0x000fc8000788002e */
[----:B------:R-:W-:Y:S01]  /*42af0*/  IMAD.X R47, RZ, RZ, RZ, P6 ;  /* 0x000000ffff2f7224 */ /* 0x000fe200030e06ff */
[----:B------:R-:W-:Y:S01]  /*42b00*/  IADD3 RZ, P6, PT, R37, R54, RZ ;  /* 0x0000003625ff7210 */ /* 0x000fe20007fde0ff */
[----:B------:R-:W-:-:S04]  /*42b10*/  IMAD.WIDE.U32 R52, R29, R7, RZ ;  /* 0x000000071d347225 */ /* 0x000fc800078e00ff */
[----:B------:R-:W-:-:S04]  /*42b20*/  IMAD.WIDE.U32 R44, P2, R29, R8, R44 ;  /* 0x000000081d2c7225 */ /* 0x000fc8000784002c */
[----:B------:R-:W-:Y:S01]  /*42b30*/  IMAD.WIDE.U32 R60, R24, R7, RZ ;  /* 0x00000007183c7225 */ /* 0x000fe200078e00ff */
[----:B------:R-:W-:-:S03]  /*42b40*/  IADD3 RZ, P1, PT, R53, R44, RZ ;  /* 0x0000002c35ff7210 */ /* 0x000fc60007f3e0ff */
[----:B------:R-:W-:Y:S01]  /*42b50*/  IMAD.X R37, RZ, RZ, RZ, P0 ;  /* 0x000000ffff257224 */ /* 0x000fe200000e06ff */
[----:B------:R-:W-:Y:S01]  /*42b60*/  ISETP.GE.U32.AND P0, PT, R34, R38, PT ;  /* 0x000000262200720c */ /* 0x000fe20003f06070 */
[----:B------:R-:W-:Y:S02]  /*42b70*/  IMAD.X R53, RZ, RZ, RZ, P2 ;  /* 0x000000ffff357224 */ /* 0x000fe400010e06ff */
[----:B------:R-:W-:Y:S01]  /*42b80*/  IMAD.WIDE.U32 R60, P2, R25, R8, R60 ;  /* 0x00000008193c7225 */ /* 0x000fe2000784003c */
[----:B------:R-:W-:-:S03]  /*42b90*/  ISETP.GE.U32.AND.EX P0, PT, R35, R63, PT, P0 ;  /* 0x0000003f2300720c */ /* 0x000fc60003f06100 */
[----:B------:R-:W-:Y:S01]  /*42ba0*/  IMAD.MOV.U32 R52, RZ, RZ, R45 ;  /* 0x000000ffff347224 */ /* 0x000fe200078e002d */
[----:B------:R-:W-:Y:S01]  /*42bb0*/  SEL R45, RZ, 0x1, P0 ;  /* 0x00000001ff2d7807 */ /* 0x000fe20000000000 */
[----:B------:R-:W-:Y:S01]  /*42bc0*/  IMAD.X R43, RZ, RZ, RZ, P2 ;  /* 0x000000ffff2b7224 */ /* 0x000fe200010e06ff */
[----:B------:R-:W-:Y:S01]  /*42bd0*/  ISETP.GE.U32.AND P0, PT, R42, R32, PT ;  /* 0x000000202a00720c */ /* 0x000fe20003f06070 */
[----:B------:R-:W-:Y:S01]  /*42be0*/  IMAD.MOV.U32 R46, RZ, RZ, R49 ;  /* 0x000000ffff2e7224 */ /* 0x000fe200078e0031 */
[----:B------:R-:W-:Y:S01]  /*42bf0*/  ISETP.GE.U32.AND P2, PT, R40, R42, PT ;  /* 0x0000002a2800720c */ /* 0x000fe20003f46070 */
[----:B------:R-:W-:Y:S01]  /*42c00*/  IMAD.WIDE.U32.X R48, R22, R8, R52, P1 ;  /* 0x0000000816307225 */ /* 0x000fe200008e0434 */
[----:B------:R-:W-:Y:S02]  /*42c10*/  ISETP.GE.U32.AND.EX P0, PT, R19, R33, PT, P0 ;  /* 0x000000211300720c */ /* 0x000fe40003f06100 */
[----:B------:R-:W-:Y:S01]  /*42c20*/  ISETP.GE.U32.AND.EX P2, PT, R41, R19, PT, P2 ;  /* 0x000000132900720c */ /* 0x000fe20003f46120 */
[----:B------:R-:W-:Y:S01]  /*42c30*/  IMAD R28, R6, R29, RZ ;  /* 0x0000001d061c7224 */ /* 0x000fe200078e02ff */
[----:B------:R-:W-:Y:S01]  /*42c40*/  SEL R26, RZ, 0x1, P0 ;  /* 0x00000001ff1a7807 */ /* 0x000fe20000000000 */
[----:B------:R-:W-:Y:S01]  /*42c50*/  IMAD.WIDE.U32 R52, R29, R5, R34 ;  /* 0x000000051d347225 */ /* 0x000fe200078e0022 */
[----:B------:R-:W-:-:S02]  /*42c60*/  SEL R19, RZ, 0x1, P2 ;  /* 0x00000001ff137807 */ /* 0x000fc40001000000 */
[----:B------:R-:W-:Y:S01]  /*42c70*/  IADD3 R44, P0, PT, R45, R50, RZ ;  /* 0x000000322d2c7210 */ /* 0x000fe20007f1e0ff */
[----:B------:R-:W-:Y:S01]  /*42c80*/  IMAD.MOV.U32 R38, RZ, RZ, R55 ;  /* 0x000000ffff267224 */ /* 0x000fe200078e0037 */
[----:B------:R-:W-:Y:S01]  /*42c90*/  IADD3 R19, P1, P2, R19, R48, R26 ;  /* 0x0000003013137210 */ /* 0x000fe20007a3e01a */
[----:B------:R-:W-:Y:S02]  /*42ca0*/  IMAD R55, R18, R25, RZ ;  /* 0x0000001912377224 */ /* 0x000fe400078e02ff */
[----:B------:R-:W-:Y:S01]  /*42cb0*/  IMAD.X R45, RZ, RZ, R51, P0 ;  /* 0x000000ffff2d7224 */ /* 0x000fe200000e0633 */
[----:B------:R-:W-:Y:S01]  /*42cc0*/  IADD3.X R48, PT, PT, RZ, R49, RZ, P1, P2 ;  /* 0x00000031ff307210 */ /* 0x000fe20000fe44ff */
[----:B------:R-:W-:Y:S01]  /*42cd0*/  IMAD R51, R22, R5, R28 ;  /* 0x0000000516337224 */ /* 0x000fe200078e021c */
[----:B------:R-:W-:Y:S01]  /*42ce0*/  IADD3 R50, P2, PT, R19, R52, RZ ;  /* 0x0000003413327210 */ /* 0x000fe20007f5e0ff */
[----:B------:R-:W-:Y:S01]  /*42cf0*/  IMAD.WIDE.U32 R32, R25, R0, R40 ;  /* 0x0000000019207225 */ /* 0x000fe200078e0028 */
[----:B------:R-:W-:-:S03]  /*42d00*/  ISETP.GE.U32.AND P0, PT, R52, R34, PT ;  /* 0x000000223400720c */ /* 0x000fc60003f06070 */
[----:B------:R-:W-:Y:S01]  /*42d10*/  IMAD.IADD R53, R53, 0x1, R51 ;  /* 0x0000000135357824 */ /* 0x000fe200078e0233 */
[----:B------:R-:W-:Y:S01]  /*42d20*/  ISETP.GE.U32.AND P1, PT, R32, R40, PT ;  /* 0x000000282000720c */ /* 0x000fe20003f26070 */
[----:B------:R-:W-:Y:S02]  /*42d30*/  IMAD R55, R24, R0, R55 ;  /* 0x0000000018377224 */ /* 0x000fe400078e0237 */
[----:B------:R-:W-:Y:S01]  /*42d40*/  IMAD.X R51, R53, 0x1, R48, P2 ;  /* 0x0000000135337824 */ /* 0x000fe200010e0630 */
[----:B------:R-:W-:Y:S01]  /*42d50*/  ISETP.GE.U32.AND P2, PT, R50, R52, PT ;  /* 0x000000343200720c */ /* 0x000fe20003f46070 */
[----:B------:R-:W-:Y:S01]  /*42d60*/  IMAD.IADD R19, R33, 0x1, R55 ;  /* 0x0000000121137824 */ /* 0x000fe200078e0237 */
[----:B------:R-:W-:Y:S01]  /*42d70*/  ISETP.GE.U32.AND.EX P0, PT, R53, R35, PT, P0 ;  /* 0x000000233500720c */ /* 0x000fe20003f06100 */
[----:B------:R-:W-:Y:S01]  /*42d80*/  IMAD.X R39, RZ, RZ, RZ, P4 ;  /* 0x000000ffff277224 */ /* 0x000fe200020e06ff */
[----:B------:R-:W-:Y:S01]  /*42d90*/  ISETP.GE.U32.AND.EX P2, PT, R51, R53, PT, P2 ;  /* 0x000000353300720c */ /* 0x000fe20003f46120 */
[----:B------:R-:W-:Y:S01]  /*42da0*/  IMAD R28, R8, R25, RZ ;  /* 0x00000019081c7224 */ /* 0x000fe200078e02ff */
[----:B------:R-:W-:Y:S01]  /*42db0*/  ISETP.GE.U32.AND.EX P1, PT, R19, R41, PT, P1 ;  /* 0x000000291300720c */ /* 0x000fe20003f26110 */
[----:B------:R-:W-:Y:S01]  /*42dc0*/  IMAD.WIDE.U32.X R46, R22, R6, R46, P5 ;  /* 0x00000006162e7225 */ /* 0x000fe200028e042e */
[----:B------:R-:W-:-:S02]  /*42dd0*/  SEL R26, RZ, 0x1, P0 ;  /* 0x00000001ff1a7807 */ /* 0x000fc40000000000 */
[----:B------:R-:W-:Y:S01]  /*42de0*/  SEL R55, RZ, 0x1, P2 ;  /* 0x00000001ff377807 */ /* 0x000fe20001000000 */
[-C--:B------:R-:W-:Y:S01]  /*42df0*/  IMAD R41, R24, R7.reuse, R28 ;  /* 0x0000000718297224 */ /* 0x080fe200078e021c */
[----:B------:R-:W-:Y:S01]  /*42e00*/  SEL R53, RZ, 0x1, P1 ;  /* 0x00000001ff357807 */ /* 0x000fe20000800000 */
[----:B------:R-:W-:-:S04]  /*42e10*/  IMAD.WIDE.U32 R48, R25, R7, R50 ;  /* 0x0000000719307225 */ /* 0x000fc800078e0032 */
[----:B------:R-:W-:Y:S01]  /*42e20*/  IMAD.WIDE.U32.X R38, R24, R18, R38, P6 ;  /* 0x0000001218267225 */ /* 0x000fe200030e0426 */
[----:B------:R-:W-:-:S03]  /*42e30*/  IADD3 R55, P5, P6, R55, R46, R26 ;  /* 0x0000002e37377210 */ /* 0x000fc60007ebe01a */
[----:B------:R-:W-:Y:S01]  /*42e40*/  IMAD.WIDE.U32 R56, R29, R3, RZ ;  /* 0x000000031d387225 */ /* 0x000fe200078e00ff */
[----:B------:R-:W-:Y:S02]  /*42e50*/  IADD3 R38, P1, P2, R48, R38, R53 ;  /* 0x0000002630267210 */ /* 0x000fe40007a3e035 */
[----:B------:R-:W-:Y:S01]  /*42e60*/  IADD3.X R46, PT, PT, RZ, R47, RZ, P5, P6 ;  /* 0x0000002fff2e7210 */ /* 0x000fe20002fec4ff */
[----:B------:R-:W-:Y:S01]  /*42e70*/  IMAD R26, R4, R29, RZ ;  /* 0x0000001d041a7224 */ /* 0x000fe200078e02ff */
[----:B------:R-:W-:Y:S01]  /*42e80*/  IADD3 RZ, P3, PT, R57, R58, RZ ;  /* 0x0000003a39ff7210 */ /* 0x000fe20007f7e0ff */
[----:B------:R-:W-:Y:S01]  /*42e90*/  IMAD.IADD R41, R49, 0x1, R41 ;  /* 0x0000000131297824 */ /* 0x000fe200078e0229 */
[----:B------:R-:W-:Y:S01]  /*42ea0*/  ISETP.GE.U32.AND P5, PT, R48, R50, PT ;  /* 0x000000323000720c */ /* 0x000fe20003fa6070 */
[----:B------:R-:W-:-:S03]  /*42eb0*/  IMAD.WIDE.U32 R34, R29, R3, R44 ;  /* 0x000000031d227225 */ /* 0x000fc600078e002c */
[----:B------:R-:W-:Y:S01]  /*42ec0*/  IADD3.X R39, PT, PT, R41, R39, RZ, P1, P2 ;  /* 0x0000002729277210 */ /* 0x000fe20000fe44ff */
[----:B------:R-:W-:Y:S01]  /*42ed0*/  IMAD R47, R22, R3, R26 ;  /* 0x00000003162f7224 */ /* 0x000fe200078e021a */
[----:B------:R-:W-:Y:S01]  /*42ee0*/  IADD3 R40, P6, PT, R55, R34, RZ ;  /* 0x0000002237287210 */ /* 0x000fe20007fde0ff */
[----:B------:R-:W-:Y:S01]  /*42ef0*/  IMAD.WIDE.U32 R56, R25, R7, RZ ;  /* 0x0000000719387225 */ /* 0x000fe200078e00ff */
[----:B------:R-:W-:Y:S02]  /*42f00*/  ISETP.GE.U32.AND P1, PT, R38, R48, PT ;  /* 0x000000302600720c */ /* 0x000fe40003f26070 */
[----:B------:R-:W-:Y:S01]  /*42f10*/  ISETP.GE.U32.AND P0, PT, R34, R44, PT ;  /* 0x0000002c2200720c */ /* 0x000fe20003f06070 */
[----:B------:R-:W-:Y:S01]  /*42f20*/  IMAD.IADD R47, R35, 0x1, R47 ;  /* 0x00000001232f7824 */ /* 0x000fe200078e022f */
[----:B------:R-:W-:Y:S01]  /*42f30*/  IADD3 RZ, P4, PT, R57, R60, RZ ;  /* 0x0000003c39ff7210 */ /* 0x000fe20007f9e0ff */
[----:B------:R-:W-:Y:S01]  /*42f40*/  IMAD.MOV.U32 R42, RZ, RZ, R61 ;  /* 0x000000ffff2a7224 */ /* 0x000fe200078e003d */
[----:B------:R-:W-:Y:S01]  /*42f50*/  ISETP.GE.U32.AND.EX P5, PT, R41, R51, PT, P5 ;  /* 0x000000332900720c */ /* 0x000fe20003fa6150 */
[----:B------:R-:W-:Y:S01]  /*42f60*/  IMAD.MOV.U32 R36, RZ, RZ, R59 ;  /* 0x000000ffff247224 */ /* 0x000fe200078e003b */
[----:B------:R-:W-:Y:S01]  /*42f70*/  ISETP.GE.U32.AND P2, PT, R40, R34, PT ;  /* 0x000000222800720c */ /* 0x000fe20003f46070 */
[----:B------:R-:W-:Y:S01]  /*42f80*/  IMAD.WIDE.U32 R34, R24, R5, RZ ;  /* 0x0000000518227225 */ /* 0x000fe200078e00ff */
[----:B------:R-:W-:-:S02]  /*42f90*/  ISETP.GE.U32.AND.EX P1, PT, R39, R41, PT, P1 ;  /* 0x000000292700720c */ /* 0x000fc40003f26110 */
[----:B------:R-:W-:Y:S01]  /*42fa0*/  SEL R26, RZ, 0x1, P5 ;  /* 0x00000001ff1a7807 */ /* 0x000fe20002800000 */
[C---:B------:R-:W-:Y:S01]  /*42fb0*/  IMAD.X R41, R47.reuse, 0x1, R46, P6 ;  /* 0x000000012f297824 */ /* 0x040fe200030e062e */
[----:B------:R-:W-:Y:S01]  /*42fc0*/  SEL R49, RZ, 0x1, P1 ;  /* 0x00000001ff317807 */ /* 0x000fe20000800000 */
[----:B------:R-:W-:Y:S01]  /*42fd0*/  IMAD.WIDE.U32.X R42, R24, R8, R42, P4 ;  /* 0x00000008182a7225 */ /* 0x000fe200020e042a */
[----:B------:R-:W-:Y:S02]  /*42fe0*/  ISETP.GE.U32.AND.EX P1, PT, R47, R45, PT, P0 ;  /* 0x0000002d2f00720c */ /* 0x000fe40003f26100 */
[----:B------:R-:W-:Y:S01]  /*42ff0*/  ISETP.GE.U32.AND.EX P2, PT, R41, R47, PT, P2 ;  /* 0x0000002f2900720c */ /* 0x000fe20003f46120 */
[----:B------:R-:W-:Y:S01]  /*43000*/  IMAD R28, R6, R25, RZ ;  /* 0x00000019061c7224 */ /* 0x000fe200078e02ff */
[----:B------:R-:W-:Y:S01]  /*43010*/  IADD3 R49, P4, P5, R49, R42, R26 ;  /* 0x0000002a31317210 */ /* 0x000fe20007d9e01a */
[----:B------:R-:W-:Y:S01]  /*43020*/  IMAD.WIDE.U32 R44, R25, R5, RZ ;  /* 0x00000005192c7225 */ /* 0x000fe200078e00ff */
[----:B------:R-:W-:-:S02]  /*43030*/  SEL R26, RZ, 0x1, P1 ;  /* 0x00000001ff1a7807 */ /* 0x000fc40000800000 */
[----:B------:R-:W-:Y:S01]  /*43040*/  SEL R51, RZ, 0x1, P2 ;  /* 0x00000001ff337807 */ /* 0x000fe20001000000 */
[----:B------:R-:W-:-:S04]  /*43050*/  IMAD.WIDE.U32 R34, P0, R25, R6, R34 ;  /* 0x0000000619227225 */ /* 0x000fc80007800022 */
[----:B------:R-:W-:Y:S01]  /*43060*/  IMAD.WIDE.U32.X R36, R22, R4, R36, P3 ;  /* 0x0000000416247225 */ /* 0x000fe200018e0424 */
[----:B------:R-:W-:-:S03]  /*43070*/  IADD3 RZ, P3, PT, R45, R34, RZ ;  /* 0x000000222dff7210 */ /* 0x000fc60007f7e0ff */
[----:B------:R-:W-:Y:S01]  /*43080*/  IMAD.WIDE.U32 R46, R25, R5, R40 ;  /* 0x00000005192e7225 */ /* 0x000fe200078e0028 */
[----:B------:R-:W-:Y:S02]  /*43090*/  IADD3 R36, P2, P6, R51, R36, R26 ;  /* 0x0000002433247210 */ /* 0x000fe40007e5e01a */
[----:B------:R-:W-:Y:S01]  /*430a0*/  IADD3.X R26, PT, PT, RZ, R43, RZ, P4, P5 ;  /* 0x0000002bff1a7210 */ /* 0x000fe200027ea4ff */
[----:B------:R-:W-:Y:S01]  /*430b0*/  IMAD R53, R24, R5, R28 ;  /* 0x0000000518357224 */ /* 0x000fe200078e021c */
[----:B------:R-:W-:Y:S01]  /*430c0*/  ISETP.GE.U32.AND P1, PT, R46, R40, PT ;  /* 0x000000282e00720c */ /* 0x000fe20003f26070 */
[----:B------:R-:W-:Y:S01]  /*430d0*/  IMAD.WIDE.U32 R44, R24, R3, RZ ;  /* 0x00000003182c7225 */ /* 0x000fe200078e00ff */
[-C--:B------:R-:W-:Y:S02]  /*430e0*/  IADD3 R40, P5, PT, R49, R46.reuse, RZ ;  /* 0x0000002e31287210 */ /* 0x080fe40007fbe0ff */
[----:B------:R-:W-:Y:S01]  /*430f0*/  IADD3.X R37, PT, PT, RZ, R37, RZ, P2, P6 ;  /* 0x00000025ff257210 */ /* 0x000fe200017ec4ff */
[----:B------:R-:W-:Y:S01]  /*43100*/  IMAD.IADD R47, R47, 0x1, R53 ;  /* 0x000000012f2f7824 */ /* 0x000fe200078e0235 */
[----:B------:R-:W-:Y:S01]  /*43110*/  ISETP.GE.U32.AND P4, PT, R40, R46, PT ;  /* 0x0000002e2800720c */ /* 0x000fe20003f86070 */
[----:B------:R-:W-:-:S03]  /*43120*/  IMAD.WIDE.U32 R42, R25, R3, RZ ;  /* 0x00000003192a7225 */ /* 0x000fc600078e00ff */
[----:B------:R-:W-:Y:S01]  /*43130*/  ISETP.GE.U32.AND.EX P1, PT, R47, R41, PT, P1 ;  /* 0x000000292f00720c */ /* 0x000fe20003f26110 */
[----:B------:R-:W-:-:S04]  /*43140*/  IMAD.WIDE.U32 R44, P6, R25, R4, R44 ;  /* 0x00000004192c7225 */ /* 0x000fc800078c002c */
[----:B------:R-:W-:-:S04]  /*43150*/  IMAD.WIDE.U32 R50, R31, R0, RZ ;  /* 0x000000001f327225 */ /* 0x000fc800078e00ff */
[----:B------:R-:W-:Y:S01]  /*43160*/  IMAD.X R41, R47, 0x1, R26, P5 ;  /* 0x000000012f297824 */ /* 0x000fe200028e061a */
[----:B------:R-:W-:Y:S01]  /*43170*/  SEL R26, RZ, 0x1, P1 ;  /* 0x00000001ff1a7807 */ /* 0x000fe20000800000 */
[----:B------:R-:W-:Y:S01]  /*43180*/  IMAD.WIDE.U32 R48, R23, R0, RZ ;  /* 0x0000000017307225 */ /* 0x000fe200078e00ff */
[----:B------:R-:W-:Y:S02]  /*43190*/  IADD3 RZ, P1, PT, R43, R44, RZ ;  /* 0x0000002c2bff7210 */ /* 0x000fe40007f3e0ff */
[----:B------:R-:W-:Y:S01]  /*431a0*/  ISETP.GE.U32.AND.EX P4, PT, R41, R47, PT, P4 ;  /* 0x0000002f2900720c */ /* 0x000fe20003f86140 */
[----:B------:R-:W-:-:S03]  /*431b0*/  IMAD.WIDE.U32 R42, R31, R7, RZ ;  /* 0x000000071f2a7225 */ /* 0x000fc600078e00ff */
[----:B------:R-:W-:Y:S01]  /*431c0*/  SEL R65, RZ, 0x1, P4 ;  /* 0x00000001ff417807 */ /* 0x000fe20002000000 */
[----:B------:R-:W-:-:S04]  /*431d0*/  IMAD.WIDE.U32 R50, P2, R23, R18, R50 ;  /* 0x0000001217327225 */ /* 0x000fc80007840032 */
[----:B------:R-:W-:Y:S01]  /*431e0*/  IMAD.WIDE.U32 R52, R31, R5, RZ ;  /* 0x000000051f347225 */ /* 0x000fe200078e00ff */
[----:B------:R-:W-:-:S03]  /*431f0*/  IADD3 RZ, P5, PT, R49, R50, RZ ;  /* 0x0000003231ff7210 */ /* 0x000fc60007fbe0ff */
[----:B------:R-:W-:-:S04]  /*43200*/  IMAD.WIDE.U32 R62, R31, R3, RZ ;  /* 0x000000031f3e7225 */ /* 0x000fc800078e00ff */
        /* <DEDUP_REMOVED lines=13> */
[----:B------:R-:W-:Y:S02]  /*432e0*/  IMAD.MOV.U32 R54, RZ, RZ, R35 ;  /* 0x000000ffff367224 */ /* 0x000fe400078e0023 */
[----:B------:R-:W-:Y:S01]  /*432f0*/  IMAD.X R49, RZ, RZ, RZ, P0 ;  /* 0x000000ffff317224 */ /* 0x000fe200000e06ff */
[----:B------:R-:W-:Y:S01]  /*43300*/  IADD3 RZ, P0, PT, R61, R62, RZ ;  /* 0x0000003e3dff7210 */ /* 0x000fe20007f1e0ff */
[----:B------:R-:W-:-:S04]  /*43310*/  IMAD.WIDE.U32 R34, R23, R0, R38 ;  /* 0x0000000017227225 */ /* 0x000fc800078e0026 */
[----:B------:R-:W-:Y:S02]  /*43320*/  IMAD R61, R31, R0, R28 ;  /* 0x000000001f3d7224 */ /* 0x000fe400078e021c */
[----:B------:R-:W-:Y:S02]  /*43330*/  IMAD.MOV.U32 R42, RZ, RZ, R45 ;  /* 0x000000ffff2a7224 */ /* 0x000fe400078e002d */
[----:B------:R-:W-:Y:S01]  /*43340*/  IMAD.X R45, RZ, RZ, RZ, P6 ;  /* 0x000000ffff2d7224 */ /* 0x000fe200030e06ff */
[----:B------:R-:W-:Y:S01]  /*43350*/  ISETP.GE.U32.AND P6, PT, R34, R38, PT ;  /* 0x000000262200720c */ /* 0x000fe20003fc6070 */
[----:B------:R-:W-:Y:S02]  /*43360*/  IMAD.IADD R38, R35, 0x1, R61 ;  /* 0x0000000123267824 */ /* 0x000fe400078e023d */
[----:B------:R-:W-:Y:S02]  /*43370*/  IMAD.MOV.U32 R52, RZ, RZ, R51 ;  /* 0x000000ffff347224 */ /* 0x000fe400078e0033 */
[----:B------:R-:W-:Y:S01]  /*43380*/  IMAD.WIDE.U32.X R54, R24, R6, R54, P3 ;  /* 0x0000000618367225 */ /* 0x000fe200018e0436 */
[----:B------:R-:W-:-:S03]  /*43390*/  ISETP.GE.U32.AND.EX P6, PT, R38, R39, PT, P6 ;  /* 0x000000272600720c */ /* 0x000fc60003fc6160 */
[----:B------:R-:W-:Y:S02]  /*433a0*/  IMAD R30, R8, R23, RZ ;  /* 0x00000017081e7224 */ /* 0x000fe400078e02ff */
[----:B------:R-:W-:Y:S02]  /*433b0*/  IMAD.MOV.U32 R46, RZ, RZ, R57 ;  /* 0x000000ffff2e7224 */ /* 0x000fe400078e0039 */
[----:B------:R-:W-:Y:S02]  /*433c0*/  IMAD.MOV.U32 R48, RZ, RZ, R59 ;  /* 0x000000ffff307224 */ /* 0x000fe400078e003b */
[----:B------:R-:W-:Y:S01]  /*433d0*/  IMAD.WIDE.U32.X R56, R31, R18, R52, P5 ;  /* 0x000000121f387225 */ /* 0x000fe200028e0434 */
[----:B------:R-:W-:-:S03]  /*433e0*/  IADD3 R61, P3, P5, R65, R54, R26 ;  /* 0x00000036413d7210 */ /* 0x000fc60007d7e01a */
        /* <DEDUP_REMOVED lines=9> */
[----:B------:R-:W-:Y:S01]  /*43480*/  IADD3.X R56, PT, PT, R39, R57, RZ, P5, P6 ;  /* 0x0000003927387210 */ /* 0x000fe20002fec4ff */
[----:B------:R-:W-:Y:S01]  /*43490*/  IMAD.MOV.U32 R44, RZ, RZ, R63 ;  /* 0x000000ffff2c7224 */ /* 0x000fe200078e003f */
[----:B------:R-:W-:Y:S01]  /*434a0*/  ISETP.GE.U32.AND P5, PT, R7, R58, PT ;  /* 0x0000003a0700720c */ /* 0x000fe20003fa6070 */
[----:B------:R-:W-:Y:S01]  /*434b0*/  IMAD R63, R24, R3, R28 ;  /* 0x00000003183f7224 */ /* 0x000fe200078e021c */
[----:B------:R-:W-:Y:S01]  /*434c0*/  ISETP.GE.U32.AND.EX P3, PT, R39, R41, PT, P3 ;  /* 0x000000292700720c */ /* 0x000fe20003f66130 */
[----:B------:R-:W-:Y:S01]  /*434d0*/  IMAD.WIDE.U32.X R50, R31, R8, R46, P2 ;  /* 0x000000081f327225 */ /* 0x000fe200010e042e */
[----:B------:R-:W-:Y:S02]  /*434e0*/  IADD3 R46, P2, PT, R61, R52, RZ ;  /* 0x000000343d2e7210 */ /* 0x000fe40007f5e0ff */
[----:B------:R-:W-:Y:S01]  /*434f0*/  ISETP.GE.U32.AND.EX P6, PT, R56, R39, PT, P5 ;  /* 0x000000273800720c */ /* 0x000fe20003fc6150 */
[----:B------:R-:W-:Y:S01]  /*43500*/  IMAD.IADD R53, R53, 0x1, R63 ;  /* 0x0000000135357824 */ /* 0x000fe200078e023f */
[----:B------:R-:W-:Y:S01]  /*43510*/  SEL R8, RZ, 0x1, P3 ;  /* 0x00000001ff087807 */ /* 0x000fe20001800000 */
[----:B------:R-:W-:Y:S01]  /*43520*/  IMAD.WIDE.U32.X R40, R31, R6, R48, P4 ;  /* 0x000000061f287225 */ /* 0x000fe200020e0430 */
[----:B------:R-:W-:-:S02]  /*43530*/  SEL R57, RZ, 0x1, P6 ;  /* 0x00000001ff397807 */ /* 0x000fc40003000000 */
[----:B------:R-:W-:Y:S01]  /*43540*/  ISETP.GE.U32.AND P5, PT, R46, R52, PT ;  /* 0x000000342e00720c */ /* 0x000fe20003fa6070 */
[----:B------:R-:W-:Y:S01]  /*43550*/  IMAD.X R47, R53, 0x1, R54, P2 ;  /* 0x00000001352f7824 */ /* 0x000fe200010e0636 */
[----:B------:R-:W-:Y:S01]  /*43560*/  ISETP.GE.U32.AND P2, PT, R52, R36, PT ;  /* 0x000000243400720c */ /* 0x000fe20003f46070 */
[----:B------:R-:W-:Y:S01]  /*43570*/  IMAD R6, R6, R23, RZ ;  /* 0x0000001706067224 */ /* 0x000fe200078e02ff */
[----:B------:R-:W-:Y:S01]  /*43580*/  IADD3 R57, P3, P4, R57, R50, R8 ;  /* 0x0000003239397210 */ /* 0x000fe20007c7e008 */
[----:B------:R-:W-:Y:S01]  /*43590*/  IMAD.WIDE.U32 R48, R23, R5, R46 ;  /* 0x0000000517307225 */ /* 0x000fe200078e002e */
[----:B------:R-:W-:Y:S02]  /*435a0*/  ISETP.GE.U32.AND.EX P2, PT, R53, R37, PT, P2 ;  /* 0x000000253500720c */ /* 0x000fe40003f46120 */
[----:B------:R-:W-:Y:S01]  /*435b0*/  ISETP.GE.U32.AND.EX P5, PT, R47, R53, PT, P5 ;  /* 0x000000352f00720c */ /* 0x000fe20003fa6150 */
[----:B------:R-:W-:Y:S01]  /*435c0*/  IMAD R39, R31, R5, R6 ;  /* 0x000000051f277224 */ /* 0x000fe200078e0206 */
[----:B------:R-:W-:Y:S01]  /*435d0*/  SEL R28, RZ, 0x1, P2 ;  /* 0x00000001ff1c7807 */ /* 0x000fe20001000000 */
[----:B------:R-:W-:Y:S01]  /*435e0*/  IMAD.WIDE.U32 R52, R56, 0x3d1, RZ ;  /* 0x000003d138347825 */ /* 0x000fe200078e00ff */
[----:B------:R-:W-:-:S02]  /*435f0*/  IADD3.X R26, PT, PT, RZ, R51, RZ, P3, P4 ;  /* 0x00000033ff1a7210 */ /* 0x000fc40001fe84ff */
[----:B------:R-:W-:Y:S01]  /*43600*/  IADD3 R57, P2, PT, R57, R48, RZ ;  /* 0x0000003039397210 */ /* 0x000fe20007f5e0ff */
[----:B------:R-:W-:Y:S01]  /*43610*/  IMAD.IADD R5, R49, 0x1, R39 ;  /* 0x0000000131057824 */ /* 0x000fe200078e0227 */
[----:B------:R-:W-:Y:S01]  /*43620*/  SEL R39, RZ, 0x1, P5 ;  /* 0x00000001ff277807 */ /* 0x000fe20002800000 */
[----:B------:R-:W-:-:S04]  /*43630*/  IMAD.WIDE.U32 R36, R7, 0x3d1, RZ ;  /* 0x000003d107247825 */ /* 0x000fc800078e00ff */
[----:B------:R-:W-:Y:S01]  /*43640*/  IMAD.X R26, R5, 0x1, R26, P2 ;  /* 0x00000001051a7824 */ /* 0x000fe200010e061a */
[----:B------:R-:W-:Y:S01]  /*43650*/  ISETP.GE.U32.AND P2, PT, R48, R46, PT ;  /* 0x0000002e3000720c */ /* 0x000fe20003f46070 */
[----:B------:R-:W-:Y:S01]  /*43660*/  IMAD.WIDE.U32.X R44, R31, R4, R44, P0 ;  /* 0x000000041f2c7225 */ /* 0x000fe200000e042c */
[----:B------:R-:W-:Y:S02]  /*43670*/  ISETP.GE.U32.AND P0, PT, R57, R48, PT ;  /* 0x000000303900720c */ /* 0x000fe40003f06070 */
[----:B------:R-:W-:Y:S01]  /*43680*/  IADD3 R6, P3, PT, RZ, R36, RZ ;  /* 0x00000024ff067210 */ /* 0x000fe20007f7e0ff */
[----:B------:R-:W-:Y:S01]  /*43690*/  IMAD.WIDE.U32.X R42, R24, R4, R42, P1 ;  /* 0x00000004182a7225 */ /* 0x000fe200008e042a */
[----:B------:R-:W-:Y:S02]  /*436a0*/  ISETP.GE.U32.AND.EX P2, PT, R5, R47, PT, P2 ;  /* 0x0000002f0500720c */ /* 0x000fe40003f46120 */
[----:B------:R-:W-:Y:S01]  /*436b0*/  ISETP.GE.U32.AND.EX P0, PT, R26, R5, PT, P0 ;  /* 0x000000051a00720c */ /* 0x000fe20003f06100 */
[----:B------:R-:W-:Y:S01]  /*436c0*/  IMAD.WIDE.U32 R52, P4, RZ, R7, R52 ;  /* 0x00000007ff347225 */ /* 0x000fe20007880034 */
[----:B------:R-:W-:-:S02]  /*436d0*/  ISETP.GE.U32.AND P1, PT, R6, R36, PT ;  /* 0x000000240600720c */ /* 0x000fc40003f26070 */
[----:B------:R-:W-:Y:S01]  /*436e0*/  IADD3 R36, P5, P6, R39, R42, R28 ;  /* 0x0000002a27247210 */ /* 0x000fe20007ebe01c */
[----:B------:R-:W-:Y:S01]  /*436f0*/  IMAD.X R51, RZ, RZ, RZ, P4 ;  /* 0x000000ffff337224 */ /* 0x000fe200020e06ff */
[----:B------:R-:W-:Y:S01]  /*43700*/  IADD3 R8, P4, PT, R37, R52, RZ ;  /* 0x0000003425087210 */ /* 0x000fe20007f9e0ff */
[----:B------:R-:W-:Y:S01]  /*43710*/  IMAD.MOV.U32 R50, RZ, RZ, R53 ;  /* 0x000000ffff327224 */ /* 0x000fe200078e0035 */
[----:B------:R-:W-:Y:S01]  /*43720*/  SEL R28, RZ, 0x1, P2 ;  /* 0x00000001ff1c7807 */ /* 0x000fe20001000000 */
[----:B------:R-:W-:Y:S01]  /*43730*/  IMAD.WIDE.U32 R48, R26, 0x3d1, RZ ;  /* 0x000003d11a307825 */ /* 0x000fe200078e00ff */
[----:B------:R-:W-:Y:S02]  /*43740*/  SEL R53, RZ, 0x1, P0 ;  /* 0x00000001ff357807 */ /* 0x000fe40000000000 */
[----:B------:R-:W-:Y:S01]  /*43750*/  IADD3.X R37, PT, PT, RZ, R43, RZ, P5, P6 ;  /* 0x0000002bff257210 */ /* 0x000fe20002fec4ff */
[----:B------:R-:W-:Y:S02]  /*43760*/  IMAD.X R7, R8, 0x1, R7, P3 ;  /* 0x0000000108077824 */ /* 0x000fe400018e0607 */
[----:B------:R-:W-:Y:S01]  /*43770*/  IMAD.WIDE.U32.X R42, RZ, R56, R50, P4 ;  /* 0x00000038ff2a7225 */ /* 0x000fe200020e0432 */
[----:B------:R-:W-:-:S02]  /*43780*/  IADD3 R53, P3, P4, R53, R40, R28 ;  /* 0x0000002835357210 */ /* 0x000fc40007c7e01c */
[----:B------:R-:W-:Y:S01]  /*43790*/  ISETP.GE.U32.AND.EX P0, PT, R7, R8, PT, P1 ;  /* 0x000000080700720c */ /* 0x000fe20003f06110 */
[----:B------:R-:W-:Y:S01]  /*437a0*/  IMAD R4, R4, R23, RZ ;  /* 0x0000001704047224 */ /* 0x000fe200078e02ff */
[----:B------:R-:W-:Y:S01]  /*437b0*/  IADD3.X R55, PT, PT, RZ, R41, RZ, P3, P4 ;  /* 0x00000029ff377210 */ /* 0x000fe20001fe84ff */
[----:B------:R-:W-:-:S04]  /*437c0*/  IMAD.WIDE.U32 R46, R57, 0x3d1, RZ ;  /* 0x000003d1392e7825 */ /* 0x000fc800078e00ff */
[----:B------:R-:W-:-:S04]  /*437d0*/  IMAD.WIDE.U32 R48, P3, RZ, R57, R48 ;  /* 0x00000039ff307225 */ /* 0x000fc80007860030 */
[-C--:B------:R-:W-:Y:S02]  /*437e0*/  IMAD R39, R31, R3.reuse, R4 ;  /* 0x000000031f277224 */ /* 0x080fe400078e0204 */
[----:B------:R-:W-:Y:S01]  /*437f0*/  IMAD.WIDE.U32 R4, R23, R3, R36 ;  /* 0x0000000317047225 */ /* 0x000fe200078e0024 */
[----:B------:R-:W-:-:S03]  /*43800*/  IADD3 R3, P2, PT, R42, R46, RZ ;  /* 0x0000002e2a037210 */ /* 0x000fc60007f5e0ff */
[----:B------:R-:W-:Y:S01]  /*43810*/  IMAD.X R41, RZ, RZ, RZ, P3 ;  /* 0x000000ffff297224 */ /* 0x000fe200018e06ff */
[----:B------:R-:W-:Y:S01]  /*43820*/  IADD3 R42, P3, PT, R47, R48, RZ ;  /* 0x000000302f2a7210 */ /* 0x000fe20007f7e0ff */
[----:B------:R-:W-:Y:S01]  /*43830*/  IMAD.MOV.U32 R40, RZ, RZ, R49 ;  /* 0x000000ffff287224 */ /* 0x000fe200078e0031 */
[----:B------:R-:W-:Y:S01]  /*43840*/  ISETP.GE.U32.AND P1, PT, R4, R36, PT ;  /* 0x000000240400720c */ /* 0x000fe20003f26070 */
[----:B------:R-:W-:Y:S01]  /*43850*/  IMAD.IADD R36, R5, 0x1, R39 ;  /* 0x0000000105247824 */ /* 0x000fe200078e0227 */
[----:B------:R-:W-:Y:S01]  /*43860*/  IADD3 R53, P6, PT, R53, R4, RZ ;  /* 0x0000000435357210 */ /* 0x000fe20007fde0ff */
        /* <DEDUP_REMOVED lines=8> */
[----:B------:R-:W-:Y:S01]  /*438f0*/  ISETP.GE.U32.AND P4, PT, R3, R46, PT ;  /* 0x0000002e0300720c */ /* 0x000fe20003f86070 */
[----:B------:R-:W-:Y:S01]  /*43900*/  IMAD.WIDE.U32 R46, R55, 0x3d1, RZ ;  /* 0x000003d1372e7825 */ /* 0x000fe200078e00ff */
[----:B------:R-:W-:-:S02]  /*43910*/  ISETP.GE.U32.AND.EX P1, PT, R36, R37, PT, P1 ;  /* 0x000000252400720c */ /* 0x000fc40003f26110 */
[----:B------:R-:W-:Y:S01]  /*43920*/  ISETP.GE.U32.AND.EX P4, PT, R39, R42, PT, P4 ;  /* 0x0000002a2700720c */ /* 0x000fe20003f86140 */
[----:B------:R-:W-:Y:S01]  /*43930*/  IMAD.X R37, RZ, RZ, R4, P6 ;  /* 0x000000ffff257224 */ /* 0x000fe200030e0604 */
[----:B------:R-:W-:Y:S01]  /*43940*/  ISETP.GE.U32.AND P2, PT, R5, R8, PT ;  /* 0x000000080500720c */ /* 0x000fe20003f46070 */
[----:B------:R-:W-:Y:S01]  /*43950*/  IMAD.WIDE.U32 R42, R53, 0x3d1, RZ ;  /* 0x000003d1352a7825 */ /* 0x000fe200078e00ff */
[----:B------:R-:W-:Y:S02]  /*43960*/  ISETP.GE.U32.AND.EX P3, PT, R55, R36, PT, P3 ;  /* 0x000000243700720c */ /* 0x000fe40003f66130 */
[----:B------:R-:W-:Y:S02]  /*43970*/  ISETP.LT.U32.AND P0, PT, R8, R3, PT ;  /* 0x000000030800720c */ /* 0x000fe40003f01070 */
[----:B------:R-:W-:Y:S02]  /*43980*/  SEL R3, RZ, 0x1, P4 ;  /* 0x00000001ff037807 */ /* 0x000fe40002000000 */
[----:B------:R-:W-:-:S02]  /*43990*/  ISETP.GE.U32.AND.EX P4, PT, R37, R4, PT, P2 ;  /* 0x000000042500720c */ /* 0x000fc40003f86120 */
[----:B------:R-:W-:Y:S01]  /*439a0*/  SEL R28, RZ, 0x1, P1 ;  /* 0x00000001ff1c7807 */ /* 0x000fe20000800000 */
        /* <DEDUP_REMOVED lines=9> */
[----:B------:R-:W-:Y:S02]  /*43a40*/  IADD3 R4, P4, PT, R3, R26, RZ ;  /* 0x0000001a03047210 */ /* 0x000fe40007f9e0ff */
[----:B------:R-:W-:Y:S01]  /*43a50*/  SEL R39, RZ, 0x1, !P0 ;  /* 0x00000001ff277807 */ /* 0x000fe20004000000 */
[----:B------:R-:W-:Y:S01]  /*43a60*/  IMAD.WIDE.U32 R44, R51, 0x3d1, RZ ;  /* 0x000003d1332c7825 */ /* 0x000fe200078e00ff */
[----:B------:R-:W-:Y:S02]  /*43a70*/  IADD3.X R26, PT, PT, R43, R41, RZ, P2, P3 ;  /* 0x000000292b1a7210 */ /* 0x000fe400017e64ff */
[----:B------:R-:W-:Y:S01]  /*43a80*/  ISETP.GE.U32.AND P1, PT, R3, R42, PT ;  /* 0x0000002a0300720c */ /* 0x000fe20003f26070 */
[----:B------:R-:W-:Y:S01]  /*43a90*/  IMAD.WIDE.U32.X R40, RZ, R55, R48, P6 ;  /* 0x00000037ff287225 */ /* 0x000fe200030e0430 */
        /* <DEDUP_REMOVED lines=8> */
[----:B------:R-:W-:Y:S01]  /*43b20*/  IMAD.WIDE.U32 R44, P3, RZ, R28, R44 ;  /* 0x0000001cff2c7225 */ /* 0x000fe2000786002c */
[----:B------:R-:W-:-:S02]  /*43b30*/  IADD3 R8, P4, P5, R42, R40, R47 ;  /* 0x000000282a087210 */ /* 0x000fc40007d9e02f */
[----:B------:R-:W-:Y:S01]  /*43b40*/  ISETP.GE.U32.AND.EX P1, PT, R36, R3, PT, P2 ;  /* 0x000000032400720c */ /* 0x000fe20003f26120 */
[----:B------:R-:W-:Y:S01]  /*43b50*/  IMAD R48, R18, R11, RZ ;  /* 0x0000000b12307224 */ /* 0x000fe200078e02ff */
[----:B------:R-:W-:Y:S01]  /*43b60*/  IADD3 R40, P2, PT, R43, R44, RZ ;  /* 0x0000002c2b287210 */ /* 0x000fe20007f5e0ff */
[----:B------:R-:W-:Y:S01]  /*43b70*/  IMAD.MOV.U32 R18, RZ, RZ, RZ ;  /* 0x000000ffff127224 */ /* 0x000fe200078e00ff */
        /* <DEDUP_REMOVED lines=75> */
.L_x_881:
[----:B------:R-:W-:Y:S01]  /*44030*/  IMAD.WIDE.U32 R40, R11, R0, R6 ;  /* 0x000000000b287225 */ /* 0x000fe200078e0006 */
[----:B------:R-:W-:Y:S01]  /*44040*/  IADD3 R20, P1, PT, R5, R20, RZ ;  /* 0x0000001405147210 */ /* 0x000fe20007f3e0ff */
[----:B------:R-:W-:Y:S02]  /*44050*/  UMOV UR4, URZ ;  /* 0x000000ff00047c82 */ /* 0x000fe40008000000 */
        /* <DEDUP_REMOVED lines=57> */
.L_x_882:
        /* <DEDUP_REMOVED lines=67> */
.L_x_884:
        /* <DEDUP_REMOVED lines=60> */
.L_x_885:
        /* <DEDUP_REMOVED lines=29> */
.L_x_883:
        /* <DEDUP_REMOVED lines=9> */
[-C--:B------:R-:W-:Y:S02]  /*44e40*/  IMAD R43, R29, R95.reuse, R18 ;  /* 0x0000005f1d2b7224 */ /* 0x080fe400078e0212 */
[----:B------:R-:W-:-:S04]  /*44e50*/  IMAD.WIDE.U32.X R18, R9, R95, R32, P0 ;  /* 0x0000005f09127225 */ /* 0x000fc800000e0420 */
[----:B------:R-:W-:-:S04]  /*44e60*/  IMAD.WIDE.U32 R34, R96, R29, RZ ;  /* 0x0000001d60227225 */ /* 0x000fc800078e00ff */
[----:B------:R-:W-:-:S04]  /*44e70*/  IMAD.WIDE.U32 R32, P3, R22, R96, R36 ;  /* 0x0000006016207225 */ /* 0x000fc80007860024 */
[----:B------:R-:W-:Y:S01]  /*44e80*/  IMAD.WIDE.U32 R20, R29, R96, RZ ;  /* 0x000000601d147225 */ /* 0x000fe200078e00ff */
[----:B------:R-:W-:-:S03]  /*44e90*/  IADD3 RZ, P6, PT, R35, R32, RZ ;  /* 0x0000002023ff7210 */ /* 0x000fc60007fde0ff */
        /* <DEDUP_REMOVED lines=8> */
[----:B------:R-:W-:Y:S02]  /*44f20*/  IMAD.X R49, R21, 0x1, R19, P0 ;  /* 0x0000000115317824 */ /* 0x000fe400000e0613 */
        /* <DEDUP_REMOVED lines=14> */
[----:B------:R-:W-:Y:S02]  /*45010*/  IMAD R20, R24, R96, RZ ;  /* 0x0000006018147224 */ /* 0x000fe400078e02ff */
[----:B------:R-:W-:Y:S01]  /*45020*/  IMAD.X R37, RZ, RZ, RZ, P1 ;  /* 0x000000ffff257224 */ /* 0x000fe200008e06ff */
[----:B------:R-:W-:Y:S01]  /*45030*/  IADD3 RZ, P1, PT, R45, R46, RZ ;  /* 0x0000002e2dff7210 */ /* 0x000fe20007f3e0ff */
[----:B------:R-:W-:Y:S02]  /*45040*/  IMAD.MOV.U32 R36, RZ, RZ, R41 ;  /* 0x000000ffff247224 */ /* 0x000fe400078e0029 */
[----:B------:R-:W-:Y:S01]  /*45050*/  IMAD.MOV.U32 R18, RZ, RZ, R43 ;  /* 0x000000ffff127224 */ /* 0x000fe200078e002b */
[----:B------:R-:W-:Y:S01]  /*45060*/  SEL R43, RZ, 0x1, P0 ;  /* 0x00000001ff2b7807 */ /* 0x000fe20000000000 */
[----:B------:R-:W-:-:S02]  /*45070*/  IMAD R26, R9, R86, RZ ;  /* 0x00000056091a7224 */ /* 0x000fc400078e02ff */
[----:B------:R-:W-:-:S04]  /*45080*/  IMAD.WIDE.U32 R40, R25, R96, RZ ;  /* 0x0000006019287225 */ /* 0x000fc800078e00ff */
[-C--:B------:R-:W-:Y:S02]  /*45090*/  IMAD R45, R25, R95.reuse, R20 ;  /* 0x0000005f192d7224 */ /* 0x080fe400078e0214 */
        /* <DEDUP_REMOVED lines=9> */
[----:B------:R-:W-:Y:S01]  /*45130*/  IMAD R28, R31, R96, RZ ;  /* 0x000000601f1c7224 */ /* 0x000fe200078e02ff */
[----:B------:R-:W-:Y:S01]  /*45140*/  IADD3.X R43, PT, PT, R41, R39, RZ, P5, P6 ;  /* 0x00000027292b7210 */ /* 0x000fe20002fec4ff */
[----:B------:R-:W-:Y:S01]  /*45150*/  IMAD R30, R22, R86, RZ ;  /* 0x00000056161e7224 */ /* 0x000fe200078e02ff */
[----:B------:R-:W-:Y:S01]  /*45160*/  ISETP.GE.U32.AND P6, PT, R42, R40, PT ;  /* 0x000000282a00720c */ /* 0x000fe20003fc6070 */
[----:B------:R-:W-:Y:S01]  /*45170*/  IMAD.MOV.U32 R32, RZ, RZ, R51 ;  /* 0x000000ffff207224 */ /* 0x000fe200078e0033 */
[----:B------:R-:W-:Y:S01]  /*45180*/  ISETP.GE.U32.AND.EX P5, PT, R26, R49, PT, P0 ;  /* 0x000000311a00720c */ /* 0x000fe20003fa6100 */
[----:B------:R-:W-:Y:S01]  /*45190*/  IMAD.WIDE.U32 R38, R23, R96, RZ ;  /* 0x0000006017267225 */ /* 0x000fe200078e00ff */
[----:B------:R-:W-:-:S02]  /*451a0*/  ISETP.GE.U32.AND.EX P0, PT, R43, R41, PT, P6 ;  /* 0x000000292b00720c */ /* 0x000fc40003f06160 */
[----:B------:R-:W-:Y:S01]  /*451b0*/  SEL R45, RZ, 0x1, P5 ;  /* 0x00000001ff2d7807 */ /* 0x000fe20002800000 */
[-C--:B------:R-:W-:Y:S01]  /*451c0*/  IMAD R47, R23, R95.reuse, R28 ;  /* 0x0000005f172f7224 */ /* 0x080fe200078e021c */
[----:B------:R-:W-:Y:S01]  /*451d0*/  SEL R49, RZ, 0x1, P0 ;  /* 0x00000001ff317807 */ /* 0x000fe20000000000 */
[----:B------:R-:W-:-:S04]  /*451e0*/  IMAD.WIDE.U32.X R36, R24, R95, R36, P2 ;  /* 0x0000005f18247225 */ /* 0x000fc800010e0424 */
[C---:B------:R-:W-:Y:S02]  /*451f0*/  IMAD R51, R29.reuse, R87, R30 ;  /* 0x000000571d337224 */ /* 0x040fe400078e021e */
        /* <DEDUP_REMOVED lines=9> */
[----:B------:R-:W-:Y:S01]  /*45290*/  IMAD.WIDE.U32.X R32, R22, R87, R32, P4 ;  /* 0x0000005716207225 */ /* 0x000fe200020e0420 */
[----:B------:R-:W-:-:S02]  /*452a0*/  ISETP.GE.U32.AND P1, PT, R34, R40, PT ;  /* 0x000000282200720c */ /* 0x000fc40003f26070 */
[----:B------:R-:W-:Y:S01]  /*452b0*/  IADD3.X R35, PT, PT, R39, R35, RZ, P5, P6 ;  /* 0x0000002327237210 */ /* 0x000fe20002fec4ff */
[----:B------:R-:W-:Y:S01]  /*452c0*/  IMAD.WIDE.U32 R40, R87, R25, RZ ;  /* 0x0000001957287225 */ /* 0x000fe200078e00ff */
[----:B------:R-:W-:Y:S02]  /*452d0*/  ISETP.GE.U32.AND P2, PT, R44, R38, PT ;  /* 0x000000262c00720c */ /* 0x000fe40003f46070 */
[----:B------:R-:W-:Y:S01]  /*452e0*/  ISETP.GE.U32.AND.EX P0, PT, R39, R43, PT, P0 ;  /* 0x0000002b2700720c */ /* 0x000fe20003f06100 */
[----:B------:R-:W-:Y:S01]  /*452f0*/  IMAD.WIDE.U32.X R18, R31, R95, R18, P3 ;  /* 0x0000005f1f127225 */ /* 0x000fe200018e0412 */
[----:B------:R-:W-:Y:S02]  /*45300*/  ISETP.GE.U32.AND.EX P1, PT, R35, R39, PT, P1 ;  /* 0x000000272300720c */ /* 0x000fe40003f26110 */
[----:B------:R-:W-:Y:S01]  /*45310*/  ISETP.GE.U32.AND.EX P5, PT, R45, R47, PT, P2 ;  /* 0x0000002f2d00720c */ /* 0x000fe20003fa6120 */
[----:B------:R-:W-:Y:S01]  /*45320*/  IMAD.WIDE.U32 R38, R25, R86, R44 ;  /* 0x0000005619267225 */ /* 0x000fe200078e002c */
[----:B------:R-:W-:-:S02]  /*45330*/  SEL R28, RZ, 0x1, P0 ;  /* 0x00000001ff1c7807 */ /* 0x000fc40000000000 */
[----:B------:R-:W-:Y:S01]  /*45340*/  SEL R47, RZ, 0x1, P1 ;  /* 0x00000001ff2f7807 */ /* 0x000fe20000800000 */
[----:B------:R-:W-:Y:S01]  /*45350*/  IMAD R51, R25, R87, R30 ;  /* 0x0000005719337224 */ /* 0x000fe200078e021e */
[----:B------:R-:W-:Y:S01]  /*45360*/  SEL R43, RZ, 0x1, P5 ;  /* 0x00000001ff2b7807 */ /* 0x000fe20002800000 */
[----:B------:R-:W-:Y:S01]  /*45370*/  IMAD.WIDE.U32 R36, R86, R25, RZ ;  /* 0x0000001956247225 */ /* 0x000fe200078e00ff */
[----:B------:R-:W-:Y:S02]  /*45380*/  IADD3 R47, P4, P5, R47, R32, R28 ;  /* 0x000000202f2f7210 */ /* 0x000fe40007d9e01c */
[----:B------:R-:W-:Y:S01]  /*45390*/  IADD3 R36, P0, PT, R43, R18, RZ ;  /* 0x000000122b247210 */ /* 0x000fe20007f1e0ff */
[----:B------:R-:W-:Y:S01]  /*453a0*/  IMAD.WIDE.U32 R40, P2, R24, R86, R40 ;  /* 0x0000005618287225 */ /* 0x000fe20007840028 */
[----:B------:R-:W-:Y:S02]  /*453b0*/  ISETP.GE.U32.AND P3, PT, R38, R44, PT ;  /* 0x0000002c2600720c */ /* 0x000fe40003f66070 */
[----:B------:R-:W-:Y:S01]  /*453c0*/  IADD3.X R28, PT, PT, RZ, R33, RZ, P4, P5 ;  /* 0x00000021ff1c7210 */ /* 0x000fe200027ea4ff */
[----:B------:R-:W-:Y:S01]  /*453d0*/  IMAD.IADD R51, R39, 0x1, R51 ;  /* 0x0000000127337824 */ /* 0x000fe200078e0233 */
[----:B------:R-:W-:Y:S01]  /*453e0*/  IADD3 R32, P4, PT, R47, R38, RZ ;  /* 0x000000262f207210 */ /* 0x000fe20007f9e0ff */
[----:B------:R-:W-:Y:S01]  /*453f0*/  IMAD.WIDE.U32 R42, R87, R23, RZ ;  /* 0x00000017572a7225 */ /* 0x000fe200078e00ff */
[----:B------:R-:W-:-:S02]  /*45400*/  IADD3 RZ, P1, PT, R37, R40, RZ ;  /* 0x0000002825ff7210 */ /* 0x000fc40007f3e0ff */
[----:B------:R-:W-:Y:S01]  /*45410*/  ISETP.GE.U32.AND.EX P3, PT, R51, R45, PT, P3 ;  /* 0x0000002d3300720c */ /* 0x000fe20003f66130 */
[----:B------:R-:W-:Y:S01]  /*45420*/  IMAD.X R37, RZ, RZ, R19, P0 ;  /* 0x000000ffff257224 */ /* 0x000fe200000e0613 */
[----:B------:R-:W-:Y:S01]  /*45430*/  ISETP.GE.U32.AND P6, PT, R32, R38, PT ;  /* 0x000000262000720c */ /* 0x000fe20003fc6070 */
[----:B------:R-:W-:-:S04]  /*45440*/  IMAD.WIDE.U32 R44, R85, R11, RZ ;  /* 0x0000000b552c7225 */ /* 0x000fc800078e00ff */
[----:B------:R-:W-:-:S04]  /*45450*/  IMAD.WIDE.U32 R18, R86, R23, RZ ;  /* 0x0000001756127225 */ /* 0x000fc800078e00ff */
[----:B------:R-:W-:-:S04]  /*45460*/  IMAD.WIDE.U32 R46, P0, R31, R86, R42 ;  /* 0x000000561f2e7225 */ /* 0x000fc8000780002a */
[----:B------:R-:W-:Y:S01]  /*45470*/  IMAD.X R33, R51, 0x1, R28, P4 ;  /* 0x0000000133217824 */ /* 0x000fe200020e061c */
[----:B------:R-:W-:Y:S01]  /*45480*/  IADD3 RZ, P4, PT, R19, R46, RZ ;  /* 0x0000002e13ff7210 */ /* 0x000fe20007f9e0ff */
[----:B------:R-:W-:Y:S01]  /*45490*/  IMAD.WIDE.U32 R38, R84, R11, RZ ;  /* 0x0000000b54267225 */ /* 0x000fe200078e00ff */
[----:B------:R-:W-:Y:S02]  /*454a0*/  SEL R28, RZ, 0x1, P3 ;  /* 0x00000001ff1c7807 */ /* 0x000fe40001800000 */
[----:B------:R-:W-:Y:S01]  /*454b0*/  ISETP.GE.U32.AND.EX P6, PT, R33, R51, PT, P6 ;  /* 0x000000332100720c */ /* 0x000fe20003fc6160 */
[----:B------:R-:W-:-:S03]  /*454c0*/  IMAD.WIDE.U32 R48, P5, R9, R84, R44 ;  /* 0x0000005409307225 */ /* 0x000fc600078a002c */
[----:B------:R-:W-:Y:S01]  /*454d0*/  SEL R57, RZ, 0x1, P6 ;  /* 0x00000001ff397807 */ /* 0x000fe20003000000 */
[----:B------:R-:W-:Y:S01]  /*454e0*/  IMAD.WIDE.U32 R18, R85, R29, RZ ;  /* 0x0000001d55127225 */ /* 0x000fe200078e00ff */
[----:B------:R-:W-:-:S03]  /*454f0*/  IADD3 RZ, P3, PT, R39, R48, RZ ;  /* 0x0000003027ff7210 */ /* 0x000fc60007f7e0ff */
[-C--:B------:R-:W-:Y:S02]  /*45500*/  IMAD R30, R9, R84.reuse, RZ ;  /* 0x00000054091e7224 */ /* 0x080fe400078e02ff */
[----:B------:R-:W-:-:S04]  /*45510*/  IMAD.WIDE.U32 R38, P6, R22, R84, R18 ;  /* 0x0000005416267225 */ /* 0x000fc800078c0012 */
[----:B------:R-:W-:Y:S02]  /*45520*/  IMAD.X R43, RZ, RZ, RZ, P2 ;  /* 0x000000ffff2b7224 */ /* 0x000fe400010e06ff */
[----:B------:R-:W-:Y:S02]  /*45530*/  IMAD.MOV.U32 R42, RZ, RZ, R41 ;  /* 0x000000ffff2a7224 */ /* 0x000fe400078e0029 */
[----:B------:R-:W-:-:S04]  /*45540*/  IMAD.WIDE.U32 R18, R11, R84, R34 ;  /* 0x000000540b127225 */ /* 0x000fc800078e0022 */
[----:B------:R-:W-:-:S04]  /*45550*/  IMAD.WIDE.U32 R44, R84, R29, RZ ;  /* 0x0000001d542c7225 */ /* 0x000fc800078e00ff */
[----:B------:R-:W-:Y:S01]  /*45560*/  IMAD R41, R11, R85, R30 ;  /* 0x000000550b297224 */ /* 0x000fe200078e021e */
[----:B------:R-:W-:Y:S01]  /*45570*/  IADD3 RZ, P2, PT, R45, R38, RZ ;  /* 0x000000262dff7210 */ /* 0x000fe20007f5e0ff */
[----:B------:R-:W-:Y:S01]  /*45580*/  IMAD.WIDE.U32.X R42, R24, R87, R42, P1 ;  /* 0x00000057182a7225 */ /* 0x000fe200008e042a */
[----:B------:R-:W-:-:S03]  /*45590*/  ISETP.GE.U32.AND P1, PT, R18, R34, PT ;  /* 0x000000221200720c */ /* 0x000fc60003f26070 */
[----:B------:R-:W-:Y:S02]  /*455a0*/  IMAD.IADD R34, R19, 0x1, R41 ;  /* 0x0000000113227824 */ /* 0x000fe400078e0229 */
[----:B------:R-:W-:Y:S02]  /*455b0*/  IMAD.X R45, RZ, RZ, RZ, P0 ;  /* 0x000000ffff2d7224 */ /* 0x000fe400000e06ff */
[----:B------:R-:W-:Y:S01]  /*455c0*/  IMAD.X R51, RZ, RZ, RZ, P5 ;  /* 0x000000ffff337224 */ /* 0x000fe200028e06ff */
[----:B------:R-:W-:Y:S01]  /*455d0*/  IADD3 R57, P0, P5, R57, R42, R28 ;  /* 0x0000002a39397210 */ /* 0x000fe20007d1e01c */
[----:B------:R-:W-:Y:S01]  /*455e0*/  IMAD.WIDE.U32 R52, R85, R25, RZ ;  /* 0x0000001955347225 */ /* 0x000fe200078e00ff */
[----:B------:R-:W-:Y:S02]  /*455f0*/  ISETP.GE.U32.AND.EX P1, PT, R34, R35, PT, P1 ;  /* 0x000000232200720c */ /* 0x000fe40003f26110 */
[----:B------:R-:W-:Y:S01]  /*45600*/  IADD3.X R28, PT, PT, RZ, R43, RZ, P0, P5 ;  /* 0x0000002bff1c7210 */ /* 0x000fe200007ea4ff */
[----:B------:R-:W-:-:S04]  /*45610*/  IMAD.WIDE.U32 R40, R23, R86, R36 ;  /* 0x0000005617287225 */ /* 0x000fc800078e0024 */
[----:B------:R-:W-:Y:S01]  /*45620*/  IMAD R86, R31, R86, RZ ;  /* 0x000000561f567224 */ /* 0x000fe200078e02ff */
[----:B------:R-:W-:Y:S01]  /*45630*/  ISETP.GE.U32.AND P0, PT, R40, R36, PT ;  /* 0x000000242800720c */ /* 0x000fe20003f06070 */
[----:B------:R-:W-:Y:S02]  /*45640*/  IMAD.MOV.U32 R50, RZ, RZ, R49 ;  /* 0x000000ffff327224 */ /* 0x000fe400078e0031 */
[----:B------:R-:W-:Y:S02]  /*45650*/  IMAD R30, R22, R84, RZ ;  /* 0x00000054161e7224 */ /* 0x000fe400078e02ff */
[----:B------:R-:W-:Y:S02]  /*45660*/  IMAD.MOV.U32 R44, RZ, RZ, R47 ;  /* 0x000000ffff2c7224 */ /* 0x000fe400078e002f */
[----:B------:R-:W-:-:S04]  /*45670*/  IMAD.WIDE.U32 R48, R84, R25, RZ ;  /* 0x0000001954307225 */ /* 0x000fc800078e00ff */
[----:B------:R-:W-:Y:S02]  /*45680*/  IMAD R67, R23, R87, R86 ;  /* 0x0000005717437224 */ /* 0x000fe400078e0256 */
[----:B------:R-:W-:-:S04]  /*45690*/  IMAD.WIDE.U32 R52, P5, R24, R84, R52 ;  /* 0x0000005418347225 */ /* 0x000fc800078a0034 */
[----:B------:R-:W-:-:S04]  /*456a0*/  IMAD.WIDE.U32 R46, R29, R84, R32 ;  /* 0x000000541d2e7225 */ /* 0x000fc800078e0020 */
[----:B------:R-:W-:Y:S01]  /*456b0*/  IMAD.WIDE.U32.X R42, R9, R85, R50, P3 ;  /* 0x00000055092a7225 */ /* 0x000fe200018e0432 */
[----:B------:R-:W-:-:S03]  /*456c0*/  SEL R51, RZ, 0x1, P1 ;  /* 0x00000001ff337807 */ /* 0x000fc60000800000 */
[----:B------:R-:W-:Y:S01]  /*456d0*/  IMAD R35, R29, R85, R30 ;  /* 0x000000551d237224 */ /* 0x000fe200078e021e */
[----:B------:R-:W-:Y:S01]  /*456e0*/  IADD3 R36, P1, P3, R46, R42, R51 ;  /* 0x0000002a2e247210 */ /* 0x000fe20007b3e033 */
[----:B------:R-:W-:Y:S02]  /*456f0*/  IMAD.IADD R67, R41, 0x1, R67 ;  /* 0x0000000129437824 */ /* 0x000fe400078e0243 */
[----:B------:R-:W-:Y:S01]  /*45700*/  IMAD.WIDE.U32.X R44, R31, R87, R44, P4 ;  /* 0x000000571f2c7225 */ /* 0x000fe200020e042c */
[----:B------:R-:W-:Y:S02]  /*45710*/  IADD3 RZ, P4, PT, R49, R52, RZ ;  /* 0x0000003431ff7210 */ /* 0x000fe40007f9e0ff */
[----:B------:R-:W-:Y:S01]  /*45720*/  ISETP.GE.U32.AND.EX P0, PT, R67, R37, PT, P0 ;  /* 0x000000254300720c */ /* 0x000fe20003f06100 */
[----:B------:R-:W-:Y:S02]  /*45730*/  IMAD.IADD R35, R47, 0x1, R35 ;  /* 0x000000012f237824 */ /* 0x000fe400078e0223 */
[----:B------:R-:W-:-:S03]  /*45740*/  IMAD.WIDE.U32 R48, R85, R23, RZ ;  /* 0x0000001755307225 */ /* 0x000fc600078e00ff */
[----:B------:R-:W-:Y:S01]  /*45750*/  IADD3.X R37, PT, PT, R35, R43, RZ, P1, P3 ;  /* 0x0000002b23257210 */ /* 0x000fe20000fe64ff */
[----:B------:R-:W-:-:S04]  /*45760*/  IMAD.WIDE.U32 R50, R83, R11, RZ ;  /* 0x0000000b53327225 */ /* 0x000fc800078e00ff */
[----:B------:R-:W-:-:S04]  /*45770*/  IMAD.WIDE.U32 R54, R83, R29, RZ ;  /* 0x0000001d53367225 */ /* 0x000fc800078e00ff */
[----:B------:R-:W-:Y:S01]  /*45780*/  IMAD.WIDE.U32 R64, R82, R29, RZ ;  /* 0x0000001d52407225 */ /* 0x000fe200078e00ff */
[----:B------:R-:W-:-:S03]  /*45790*/  SEL R64, RZ, 0x1, P0 ;  /* 0x00000001ff407807 */ /* 0x000fc60000000000 */
[----:B------:R-:W-:-:S04]  /*457a0*/  IMAD.WIDE.U32 R58, P1, R31, R84, R48 ;  /* 0x000000541f3a7225 */ /* 0x000fc80007820030 */
[----:B------:R-:W-:-:S04]  /*457b0*/  IMAD.WIDE.U32 R48, P3, R9, R82, R50 ;  /* 0x0000005209307225 */ /* 0x000fc80007860032 */
[----:B------:R-:W-:-:S04]  /*457c0*/  IMAD.WIDE.U32 R42, R84, R23, RZ ;  /* 0x00000017542a7225 */ /* 0x000fc800078e00ff */
[----:B------:R-:W-:-:S04]  /*457d0*/  IMAD.WIDE.U32 R50, P0, R22, R82, R54 ;  /* 0x0000005216327225 */ /* 0x000fc80007800036 */
[----:B------:R-:W-:Y:S01]  /*457e0*/  IMAD.X R55, RZ, RZ, RZ, P6 ;  /* 0x000000ffff377224 */ /* 0x000fe200030e06ff */
[----:B------:R-:W-:Y:S01]  /*457f0*/  IADD3 R42, P6, PT, R57, R40, RZ ;  /* 0x00000028392a7210 */ /* 0x000fe20007fde0ff */
[----:B------:R-:W-:Y:S02]  /*45800*/  IMAD.MOV.U32 R54, RZ, RZ, R39 ;  /* 0x000000ffff367224 */ /* 0x000fe400078e0027 */
[----:B------:R-:W-:Y:S01]  /*45810*/  IMAD.X R57, RZ, RZ, RZ, P5 ;  /* 0x000000ffff397224 */ /* 0x000fe200028e06ff */
[----:B------:R-:W-:Y:S01]  /*45820*/  IADD3 RZ, P5, PT, R43, R58, RZ ;  /* 0x0000003a2bff7210 */ /* 0x000fe20007fbe0ff */
[----:B------:R-:W-:Y:S02]  /*45830*/  IMAD.MOV.U32 R56, RZ, RZ, R53 ;  /* 0x000000ffff387224 */ /* 0x000fe400078e0035 */
[----:B------:R-:W-:Y:S01]  /*45840*/  IMAD.X R61, RZ, RZ, RZ, P1 ;  /* 0x000000ffff3d7224 */ /* 0x000fe200008e06ff */
[----:B------:R-:W-:Y:S01]  /*45850*/  IADD3 RZ, P1, PT, R65, R50, RZ ;  /* 0x0000003241ff7210 */ /* 0x000fe20007f3e0ff */
[----:B------:R-:W-:-:S02]  /*45860*/  IMAD.MOV.U32 R60, RZ, RZ, R59 ;  /* 0x000000ffff3c7224 */ /* 0x000fc400078e003b */
[----:B------:R-:W-:Y:S01]  /*45870*/  IMAD.WIDE.U32.X R54, R22, R85, R54, P2 ;  /* 0x0000005516367225 */ /* 0x000fe200010e0436 */
[----:B------:R-:W-:-:S03]  /*45880*/  ISETP.GE.U32.AND P2, PT, R46, R32, PT ;  /* 0x000000202e00720c */ /* 0x000fc60003f46070 */
[----:B------:R-:W-:Y:S02]  /*45890*/  IMAD.X R43, R67, 0x1, R28, P6 ;  /* 0x00000001432b7824 */ /* 0x000fe400030e061c */
[----:B------:R-:W-:Y:S01]  /*458a0*/  IMAD.WIDE.U32.X R38, R24, R85, R56, P4 ;  /* 0x0000005518267225 */ /* 0x000fe200020e0438 */
[----:B------:R-:W-:-:S03]  /*458b0*/  ISETP.GE.U32.AND P4, PT, R42, R40, PT ;  /* 0x000000282a00720c */ /* 0x000fc60003f86070 */
[----:B------:R-:W-:Y:S01]  /*458c0*/  IMAD.WIDE.U32.X R40, R31, R85, R60, P5 ;  /* 0x000000551f287225 */ /* 0x000fe200028e043c */
[----:B------:R-:W-:Y:S02]  /*458d0*/  ISETP.GE.U32.AND.EX P5, PT, R35, R33, PT, P2 ;  /* 0x000000212300720c */ /* 0x000fe40003fa6120 */
[----:B------:R-:W-:Y:S01]  /*458e0*/  ISETP.GE.U32.AND.EX P2, PT, R43, R67, PT, P4 ;  /* 0x000000432b00720c */ /* 0x000fe20003f46140 */
[----:B------:R-:W-:Y:S02]  /*458f0*/  IMAD R28, R24, R84, RZ ;  /* 0x00000054181c7224 */ /* 0x000fe400078e02ff */
[----:B------:R-:W-:Y:S01]  /*45900*/  IMAD.WIDE.U32 R56, R83, R23, RZ ;  /* 0x0000001753387225 */ /* 0x000fe200078e00ff */
[----:B------:R-:W-:Y:S02]  /*45910*/  SEL R65, RZ, 0x1, P2 ;  /* 0x00000001ff417807 */ /* 0x000fe40001000000 */
[----:B------:R-:W-:Y:S01]  /*45920*/  ISETP.GE.U32.AND P2, PT, R36, R46, PT ;  /* 0x0000002e2400720c */ /* 0x000fe20003f46070 */
[----:B------:R-:W-:-:S03]  /*45930*/  IMAD.WIDE.U32 R62, R82, R11, RZ ;  /* 0x0000000b523e7225 */ /* 0x000fc600078e00ff */
[----:B------:R-:W-:Y:S01]  /*45940*/  ISETP.GE.U32.AND.EX P2, PT, R37, R35, PT, P2 ;  /* 0x000000232500720c */ /* 0x000fe20003f46120 */
[----:B------:R-:W-:Y:S01]  /*45950*/  IMAD.WIDE.U32 R52, R83, R25, RZ ;  /* 0x0000001953347225 */ /* 0x000fe200078e00ff */
[----:B------:R-:W-:-:S03]  /*45960*/  IADD3 RZ, P6, PT, R63, R48, RZ ;  /* 0x000000303fff7210 */ /* 0x000fc60007fde0ff */
[----:B------:R-:W-:Y:S01]  /*45970*/  IMAD R69, R25, R85, R28 ;  /* 0x0000005519457224 */ /* 0x000fe200078e021c */
[----:B------:R-:W-:Y:S01]  /*45980*/  SEL R28, RZ, 0x1, P5 ;  /* 0x00000001ff1c7807 */ /* 0x000fe20002800000 */
[----:B------:R-:W-:-:S04]  /*45990*/  IMAD.WIDE.U32 R46, R82, R23, RZ ;  /* 0x00000017522e7225 */ /* 0x000fc800078e00ff */
[----:B------:R-:W-:-:S04]  /*459a0*/  IMAD.WIDE.U32 R56, P5, R31, R82, R56 ;  /* 0x000000521f387225 */ /* 0x000fc800078a0038 */
[----:B------:R-:W-:-:S04]  /*459b0*/  IMAD.WIDE.U32 R62, P4, R24, R82, R52 ;  /* 0x00000052183e7225 */ /* 0x000fc80007880034 */
[----:B------:R-:W-:Y:S01]  /*459c0*/  IMAD.X R61, RZ, RZ, RZ, P0 ;  /* 0x000000ffff3d7224 */ /* 0x000fe200000e06ff */
[----:B------:R-:W-:Y:S01]  /*459d0*/  IADD3 RZ, P0, PT, R47, R56, RZ ;  /* 0x000000382fff7210 */ /* 0x000fe20007f1e0ff */
[----:B------:R-:W-:Y:S01]  /*459e0*/  IMAD.X R59, RZ, RZ, RZ, P4 ;  /* 0x000000ffff3b7224 */ /* 0x000fe200020e06ff */
[----:B------:R-:W-:Y:S01]  /*459f0*/  SEL R47, RZ, 0x1, P2 ;  /* 0x00000001ff2f7807 */ /* 0x000fe20001000000 */
[----:B------:R-:W-:Y:S01]  /*45a00*/  IMAD.MOV.U32 R52, RZ, RZ, R49 ;  /* 0x000000ffff347224 */ /* 0x000fe200078e0031 */
[----:B------:R-:W-:Y:S01]  /*45a10*/  IADD3 R44, P2, P4, R65, R44, R64 ;  /* 0x0000002c412c7210 */ /* 0x000fe20007c5e040 */
[----:B------:R-:W-:-:S03]  /*45a20*/  IMAD.WIDE.U32 R32, R82, R25, RZ ;  /* 0x0000001952207225 */ /* 0x000fc600078e00ff */
[----:B------:R-:W-:Y:S01]  /*45a30*/  IADD3.X R45, PT, PT, RZ, R45, RZ, P2, P4 ;  /* 0x0000002dff2d7210 */ /* 0x000fe200017e84ff */
[----:B------:R-:W-:Y:S01]  /*45a40*/  IMAD.WIDE.U32 R48, R25, R84, R42 ;  /* 0x0000005419307225 */ /* 0x000fe200078e002a */
[----:B------:R-:W-:-:S03]  /*45a50*/  IADD3 R47, P2, P4, R47, R54, R28 ;  /* 0x000000362f2f7210 */ /* 0x000fc60007c5e01c */
[----:B------:R-:W-:Y:S01]  /*45a60*/  IMAD R28, R9, R82, RZ ;  /* 0x00000052091c7224 */ /* 0x000fe200078e02ff */
[----:B------:R-:W-:Y:S01]  /*45a70*/  IADD3.X R54, PT, PT, RZ, R55, RZ, P2, P4 ;  /* 0x00000037ff367210 */ /* 0x000fe200017e84ff */
[----:B------:R-:W-:Y:S01]  /*45a80*/  IMAD.X R53, RZ, RZ, RZ, P3 ;  /* 0x000000ffff357224 */ /* 0x000fe200018e06ff */
[----:B------:R-:W-:Y:S01]  /*45a90*/  IADD3 RZ, P3, PT, R33, R62, RZ ;  /* 0x0000003e21ff7210 */ /* 0x000fe20007f7e0ff */
[----:B------:R-:W-:Y:S01]  /*45aa0*/  IMAD.MOV.U32 R60, RZ, RZ, R51 ;  /* 0x000000ffff3c7224 */ /* 0x000fe200078e0033 */
        /* <DEDUP_REMOVED lines=8> */
[C---:B------:R-:W-:Y:S01]  /*45b30*/  IMAD.X R47, R51.reuse, 0x1, R54, P4 ;  /* 0x00000001332f7824 */ /* 0x040fe200020e0636 */
        /* <DEDUP_REMOVED lines=8> */
[----:B------:R-:W-:Y:S02]  /*45bc0*/  IMAD R28, R31, R82, RZ ;  /* 0x000000521f1c7224 */ /* 0x000fe400078e02ff */
[----:B------:R-:W-:Y:S01]  /*45bd0*/  IMAD.MOV.U32 R48, RZ, RZ, R57 ;  /* 0x000000ffff307224 */ /* 0x000fe200078e0039 */
[----:B------:R-:W-:Y:S01]  /*45be0*/  SEL R57, RZ, 0x1, P4 ;  /* 0x00000001ff397807 */ /* 0x000fe20002000000 */
[----:B------:R-:W-:-:S04]  /*45bf0*/  IMAD.WIDE.U32.X R36, R24, R83, R58, P3 ;  /* 0x0000005318247225 */ /* 0x000fc800018e043a */
[----:B------:R-:W-:Y:S02]  /*45c00*/  IMAD R30, R31, R84, RZ ;  /* 0x000000541f1e7224 */ /* 0x000fe400078e02ff */
[C---:B------:R-:W-:Y:S01]  /*45c10*/  IMAD R59, R29.reuse, R83, R22 ;  /* 0x000000531d3b7224 */ /* 0x040fe200078e0216 */
[----:B------:R-:W-:Y:S01]  /*45c20*/  SEL R22, RZ, 0x1, P5 ;  /* 0x00000001ff167807 */ /* 0x000fe20002800000 */
[----:B------:R-:W-:-:S03]  /*45c30*/  IMAD.WIDE.U32 R50, R29, R82, R46 ;  /* 0x000000521d327225 */ /* 0x000fc600078e002e */
[----:B------:R-:W-:Y:S01]  /*45c40*/  IADD3 R57, P3, P4, R57, R38, R22 ;  /* 0x0000002639397210 */ /* 0x000fe20007c7e016 */
[----:B------:R-:W-:Y:S01]  /*45c50*/  IMAD.WIDE.U32.X R52, R9, R83, R52, P6 ;  /* 0x0000005309347225 */ /* 0x000fe200030e0434 */
[C---:B------:R-:W-:Y:S02]  /*45c60*/  ISETP.GE.U32.AND P2, PT, R50.reuse, R46, PT ;  /* 0x0000002e3200720c */ /* 0x040fe40003f46070 */
[----:B------:R-:W-:Y:S01]  /*45c70*/  IADD3.X R22, PT, PT, RZ, R39, RZ, P3, P4 ;  /* 0x00000027ff167210 */ /* 0x000fe20001fe84ff */
[-C--:B------:R-:W-:Y:S02]  /*45c80*/  IMAD R63, R23, R83.reuse, R28 ;  /* 0x00000053173f7224 */ /* 0x080fe400078e021c */
[----:B------:R-:W-:Y:S01]  /*45c90*/  IMAD.WIDE.U32.X R28, R31, R83, R48, P0 ;  /* 0x000000531f1c7225 */ /* 0x000fe200000e0430 */
[----:B------:R-:W-:-:S03]  /*45ca0*/  IADD3 R49, P5, P6, R50, R52, R55 ;  /* 0x0000003432317210 */ /* 0x000fc60007ebe037 */
[----:B------:R-:W-:Y:S01]  /*45cb0*/  IMAD R30, R23, R85, R30 ;  /* 0x00000055171e7224 */ /* 0x000fe200078e021e */
[----:B------:R-:W-:Y:S01]  /*45cc0*/  ISETP.GE.U32.AND P1, PT, R49, R50, PT ;  /* 0x000000323100720c */ /* 0x000fe20003f26070 */
[----:B------:R-:W-:Y:S02]  /*45cd0*/  IMAD.IADD R31, R51, 0x1, R59 ;  /* 0x00000001331f7824 */ /* 0x000fe400078e023b */
[----:B------:R-:W-:-:S03]  /*45ce0*/  IMAD.WIDE.U32 R84, R23, R84, R44 ;  /* 0x0000005417547225 */ /* 0x000fc600078e002c */
[----:B------:R-:W-:Y:S01]  /*45cf0*/  IADD3.X R52, PT, PT, R31, R53, RZ, P5, P6 ;  /* 0x000000351f347210 */ /* 0x000fe20002fec4ff */
[----:B------:R-:W-:Y:S01]  /*45d00*/  IMAD.IADD R51, R85, 0x1, R30 ;  /* 0x0000000155337824 */ /* 0x000fe200078e021e */
[----:B------:R-:W-:Y:S01]  /*45d10*/  IADD3 R38, P4, PT, R57, R84, RZ ;  /* 0x0000005439267210 */ /* 0x000fe20007f9e0ff */
[----:B------:R-:W-:Y:S01]  /*45d20*/  IMAD R24, R24, R82, RZ ;  /* 0x0000005218187224 */ /* 0x000fe200078e02ff */
[----:B------:R-:W-:Y:S02]  /*45d30*/  ISETP.GE.U32.AND.EX P2, PT, R31, R47, PT, P2 ;  /* 0x0000002f1f00720c */ /* 0x000fe40003f46120 */
[----:B------:R-:W-:Y:S01]  /*45d40*/  ISETP.GE.U32.AND.EX P1, PT, R52, R31, PT, P1 ;  /* 0x0000001f3400720c */ /* 0x000fe20003f26110 */
[----:B------:R-:W-:Y:S01]  /*45d50*/  IMAD.X R39, R51, 0x1, R22, P4 ;  /* 0x0000000133277824 */ /* 0x000fe200020e0616 */
[----:B------:R-:W-:Y:S01]  /*45d60*/  ISETP.GE.U32.AND P0, PT, R84, R44, PT ;  /* 0x0000002c5400720c */ /* 0x000fe20003f06070 */
[C---:B------:R-:W-:Y:S01]  /*45d70*/  IMAD R61, R25.reuse, R83, R24 ;  /* 0x00000053193d7224 */ /* 0x040fe200078e0218 */
[----:B------:R-:W-:Y:S01]  /*45d80*/  ISETP.GE.U32.AND P3, PT, R38, R84, PT ;  /* 0x000000542600720c */ /* 0x000fe20003f66070 */
[----:B------:R-:W-:Y:S01]  /*45d90*/  IMAD.WIDE.U32 R24, R25, R82, R38 ;  /* 0x0000005219187225 */ /* 0x000fe200078e0026 */
[----:B------:R-:W-:-:S02]  /*45da0*/  SEL R22, RZ, 0x1, P2 ;  /* 0x00000001ff167807 */ /* 0x000fc40001000000 */
[----:B------:R-:W-:Y:S01]  /*45db0*/  SEL R47, RZ, 0x1, P1 ;  /* 0x00000001ff2f7807 */ /* 0x000fe20000800000 */
[----:B------:R-:W-:Y:S01]  /*45dc0*/  IMAD.WIDE.U32 R30, R49, 0x3d1, RZ ;  /* 0x000003d1311e7825 */ /* 0x000fe200078e00ff */
[----:B------:R-:W-:Y:S02]  /*45dd0*/  ISETP.GE.U32.AND.EX P0, PT, R51, R45, PT, P0 ;  /* 0x0000002d3300720c */ /* 0x000fe40003f06100 */
[----:B------:R-:W-:Y:S01]  /*45de0*/  ISETP.GE.U32.AND.EX P1, PT, R39, R51, PT, P3 ;  /* 0x000000332700720c */ /* 0x000fe20003f26130 */
[----:B------:R-:W-:Y:S01]  /*45df0*/  IMAD.WIDE.U32 R44, R52, 0x3d1, RZ ;  /* 0x000003d1342c7825 */ /* 0x000fe200078e00ff */
[----:B------:R-:W-:Y:S02]  /*45e00*/  IADD3 R47, P2, P4, R47, R42, R22 ;  /* 0x0000002a2f2f7210 */ /* 0x000fe40007c5e016 */
[----:B------:R-:W-:Y:S01]  /*45e10*/  SEL R51, RZ, 0x1, P1 ;  /* 0x00000001ff337807 */ /* 0x000fe20000800000 */
[----:B------:R-:W-:Y:S01]  /*45e20*/  IMAD.IADD R25, R25, 0x1, R61 ;  /* 0x0000000119197824 */ /* 0x000fe200078e023d */
[----:B------:R-:W-:Y:S01]  /*45e30*/  IADD3.X R46, PT, PT, RZ, R43, RZ, P2, P4 ;  /* 0x0000002bff2e7210 */ /* 0x000fe200017e84ff */
[----:B------:R-:W-:Y:S01]  /*45e40*/  IMAD.WIDE.U32 R44, P2, RZ, R49, R44 ;  /* 0x00000031ff2c7225 */ /* 0x000fe2000784002c */
[----:B------:R-:W-:-:S02]  /*45e50*/  IADD3 R47, P1, PT, R47, R24, RZ ;  /* 0x000000182f2f7210 */ /* 0x000fc40007f3e0ff */
[----:B------:R-:W-:Y:S01]  /*45e60*/  IADD3 R22, P3, PT, RZ, R30, RZ ;  /* 0x0000001eff167210 */ /* 0x000fe20007f7e0ff */
[----:B------:R-:W-:Y:S01]  /*45e70*/  IMAD.X R43, RZ, RZ, RZ, P2 ;  /* 0x000000ffff2b7224 */ /* 0x000fe200010e06ff */
[----:B------:R-:W-:Y:S01]  /*45e80*/  ISETP.GE.U32.AND P2, PT, R24, R38, PT ;  /* 0x000000261800720c */ /* 0x000fe20003f46070 */
[----:B------:R-:W-:Y:S01]  /*45e90*/  IMAD.X R46, R25, 0x1, R46, P1 ;  /* 0x00000001192e7824 */ /* 0x000fe200008e062e */
[----:B------:R-:W-:Y:S02]  /*45ea0*/  ISETP.GE.U32.AND P1, PT, R47, R24, PT ;  /* 0x000000182f00720c */ /* 0x000fe40003f26070 */
[----:B------:R-:W-:Y:S02]  /*45eb0*/  SEL R42, RZ, 0x1, P0 ;  /* 0x00000001ff2a7807 */ /* 0x000fe40000000000 */
[----:B------:R-:W-:Y:S02]  /*45ec0*/  ISETP.GE.U32.AND P0, PT, R22, R30, PT ;  /* 0x0000001e1600720c */ /* 0x000fe40003f06070 */
[----:B------:R-:W-:-:S02]  /*45ed0*/  ISETP.GE.U32.AND.EX P2, PT, R25, R39, PT, P2 ;  /* 0x000000271900720c */ /* 0x000fc40003f46120 */
        /* <DEDUP_REMOVED lines=8> */
[----:B------:R-:W-:-:S02]  /*45f60*/  IADD3.X R31, PT, PT, RZ, R41, RZ, P5, P6 ;  /* 0x00000029ff1f7210 */ /* 0x000fc40002fec4ff */
[----:B------:R-:W-:Y:S01]  /*45f70*/  IADD3 R55, P3, P4, R55, R36, R24 ;  /* 0x0000002437377210 */ /* 0x000fe20007c7e018 */
[----:B------:R-:W-:Y:S01]  /*45f80*/  IMAD.WIDE.U32 R42, R46, 0x3d1, RZ ;  /* 0x000003d12e2a7825 */ /* 0x000fe200078e00ff */
[----:B------:R-:W-:Y:S02]  /*45f90*/  ISETP.GE.U32.AND.EX P0, PT, R25, R44, PT, P0 ;  /* 0x0000002c1900720c */ /* 0x000fe40003f06100 */
[----:B------:R-:W-:Y:S01]  /*45fa0*/  IADD3.X R57, PT, PT, RZ, R37, RZ, P3, P4 ;  /* 0x00000025ff397210 */ /* 0x000fe20001fe84ff */
[----:B------:R-:W-:-:S04]  /*45fb0*/  IMAD.WIDE.U32 R40, R47, 0x3d1, RZ ;  /* 0x000003d12f287825 */ /* 0x000fc800078e00ff */
[----:B------:R-:W-:Y:S01]  /*45fc0*/  IMAD.WIDE.U32 R82, R23, R82, R30 ;  /* 0x0000005217527225 */ /* 0x000fe200078e001e */
[----:B------:R-:W-:Y:S02]  /*45fd0*/  IADD3 R45, P2, PT, R38, R40, RZ ;  /* 0x00000028262d7210 */ /* 0x000fe40007f5e0ff */
[----:B------:R-:W-:Y:S01]  /*45fe0*/  SEL R23, RZ, 0x1, P0 ;  /* 0x00000001ff177807 */ /* 0x000fe20000000000 */
[----:B------:R-:W-:Y:S01]  /*45ff0*/  IMAD.WIDE.U32 R42, P3, RZ, R47, R42 ;  /* 0x0000002fff2a7225 */ /* 0x000fe2000786002a */
[----:B------:R-:W-:Y:S02]  /*46000*/  ISETP.GE.U32.AND P1, PT, R82, R30, PT ;  /* 0x0000001e5200720c */ /* 0x000fe40003f26070 */
[----:B------:R-:W-:Y:S01]  /*46010*/  IADD3 R55, P6, PT, R55, R82, RZ ;  /* 0x0000005237377210 */ /* 0x000fe20007fde0ff */
[----:B------:R-:W-:Y:S01]  /*46020*/  IMAD.IADD R30, R83, 0x1, R63 ;  /* 0x00000001531e7824 */ /* 0x000fe200078e023f */
[----:B------:R-:W-:Y:S01]  /*46030*/  IADD3 R24, P5, PT, R45, R52, RZ ;  /* 0x000000342d187210 */ /* 0x000fe20007fbe0ff */
        /* <DEDUP_REMOVED lines=8> */
[----:B------:R-:W-:Y:S01]  /*460c0*/  IMAD.WIDE.U32.X R36, RZ, R46, R36, P3 ;  /* 0x0000002eff247225 */ /* 0x000fe200018e0424 */
[----:B------:R-:W-:-:S02]  /*460d0*/  ISETP.GE.U32.AND P4, PT, R45, R40, PT ;  /* 0x000000282d00720c */ /* 0x000fc40003f86070 */
[----:B------:R-:W-:Y:S01]  /*460e0*/  ISETP.GE.U32.AND P3, PT, R55, R82, PT ;  /* 0x000000523700720c */ /* 0x000fe20003f66070 */
[----:B------:R-:W-:Y:S01]  /*460f0*/  IMAD.X R24, R43, 0x1, R47, P5 ;  /* 0x000000012b187824 */ /* 0x000fe200028e062f */
[----:B------:R-:W-:Y:S01]  /*46100*/  ISETP.GE.U32.AND.EX P1, PT, R30, R31, PT, P1 ;  /* 0x0000001f1e00720c */ /* 0x000fe20003f26110 */
[----:B------:R-:W-:Y:S01]  /*46110*/  IMAD.WIDE.U32 R40, R57, 0x3d1, RZ ;  /* 0x000003d139287825 */ /* 0x000fe200078e00ff */
        /* <DEDUP_REMOVED lines=16> */
[C---:B------:R-:W-:Y:S01]  /*46220*/  IADD3 R24, P4, PT, R47.reuse, R46, RZ ;  /* 0x0000002e2f187210 */ /* 0x040fe20007f9e0ff */
[----:B------:R-:W-:Y:S01]  /*46230*/  IMAD.WIDE.U32.X R28, RZ, R57, R42, P6 ;  /* 0x00000039ff1c7225 */ /* 0x000fe200030e042a */
        /* <DEDUP_REMOVED lines=15> */
[----:B------:R-:W-:Y:S01]  /*46330*/  ISETP.LT.U32.OR.EX P0, PT, R30, R49, !P1, P0 ;  /* 0x000000311e00720c */ /* 0x000fe20004f01500 */
[----:B------:R-:W-:Y:S01]  /*46340*/  IMAD.MOV.U32 R28, RZ, RZ, R39 ;  /* 0x000000ffff1c7224 */ /* 0x000fe200078e0027 */
        /* <DEDUP_REMOVED lines=9> */
[----:B------:R-:W-:Y:S01]  /*463e0*/  IMAD.WIDE.U32.X R28, RZ, R53, R28, P2 ;  /* 0x00000035ff1c7225 */ /* 0x000fe200010e041c */
[----:B------:R-:W-:Y:S02]  /*463f0*/  ISETP.GE.U32.AND.EX P0, PT, R30, R43, PT, P0 ;  /* 0x0000002b1e00720c */ /* 0x000fe40003f06100 */
[----:B------:R-:W-:Y:S01]  /*46400*/  ISETP.LT.U32.AND P3, PT, R37, R24, PT ;  /* 0x000000182500720c */ /* 0x000fe20003f61070 */
[----:B------:R-:W-:Y:S01]  /*46410*/  IMAD.X R44, RZ, RZ, R41, P4 ;  /* 0x000000ffff2c7224 */ /* 0x000fe200020e0629 */
[----:B------:R-:W-:Y:S01]  /*46420*/  SEL R37, RZ, 0x1, P0 ;  /* 0x00000001ff257807 */ /* 0x000fe20000000000 */
[----:B------:R-:W-:-:S02]  /*46430*/  IMAD R24, R9, R96, RZ ;  /* 0x0000006009187224 */ /* 0x000fc400078e02ff */
[----:B------:R-:W-:Y:S01]  /*46440*/  IMAD.WIDE.U32 R96, R11, R96, RZ ;  /* 0x000000600b607225 */ /* 0x000fe200078e00ff */
[----:B------:R-:W-:-:S03]  /*46450*/  ISETP.GE.U32.AND.EX P1, PT, R44, R41, PT, P1 ;  /* 0x000000292c00720c */ /* 0x000fc60003f26110 */
[----:B------:R-:W-:Y:S01]  /*46460*/  IMAD R95, R11, R95, R24 ;  /* 0x0000005f0b5f7224 */ /* 0x000fe200078e0218 */
        /* <DEDUP_REMOVED lines=60> */
.L_x_886:
        /* <DEDUP_REMOVED lines=59> */
.L_x_887:
        /* <DEDUP_REMOVED lines=65> */
.L_x_889:
        /* <DEDUP_REMOVED lines=60> */
.L_x_890:
        /* <DEDUP_REMOVED lines=15> */
[----:B------:R-:W-:Y:S02]  /*474a0*/  IADD3 R9, P0, PT, R39, -R28, RZ ;  /* 0x8000001c27097210 */ /* 0x000fe40007f1e0ff */
        /* <DEDUP_REMOVED lines=13> */
.L_x_888:
[----:B------:R-:W-:-:S04]  /*47580*/  IMAD.WIDE.U32 R28, R16, R7, RZ ;  /* 0x00000007101c7225 */ /* 0x000fc800078e00ff */
        /* <DEDUP_REMOVED lines=15> */
[----:B------:R-:W-:Y:S02]  /*47680*/  IMAD.IADD R21, R31, 0x1, R21 ;  /* 0x000000011f157824 */ /* 0x000fe400078e0215 */
[----:B------:R-:W-:-:S04]  /*47690*/  IMAD.WIDE.U32 R36, R16, R3, RZ ;  /* 0x0000000310247225 */ /* 0x000fc800078e00ff */
[----:B------:R-:W-:Y:S02]  /*476a0*/  IMAD.X R47, R21, 0x1, R29, P0 ;  /* 0x00000001152f7824 */ /* 0x000fe400000e061d */
        /* <DEDUP_REMOVED lines=10> */
[----:B------:R-:W-:-:S03]  /*47750*/  IMAD.WIDE.U32 R50, R10, R3, RZ ;  /* 0x000000030a327225 */ /* 0x000fc600078e00ff */
[----:B------:R-:W-:Y:S01]  /*47760*/  ISETP.GE.U32.AND.EX P0, PT, R47, R21, PT, P0 ;  /* 0x000000152f00720c */ /* 0x000fe20003f06100 */
[----:B------:R-:W-:-:S04]  /*47770*/  IMAD.WIDE.U32 R28, R27, R2, RZ ;  /* 0x000000021b1c7225 */ /* 0x000fc800078e00ff */
[----:B------:R-:W-:-:S04]  /*47780*/  IMAD.WIDE.U32 R34, P4, R8, R27, R32 ;  /* 0x0000001b08227225 */ /* 0x000fc80007880020 */
[----:B------:R-:W-:Y:S01]  /*47790*/  IMAD.X R33, RZ, RZ, RZ, P3 ;  /* 0x000000ffff217224 */ /* 0x000fe200018e06ff */
[----:B------:R-:W-:Y:S01]  /*477a0*/  IADD3 RZ, P3, PT, R29, R34, RZ ;  /* 0x000000221dff7210 */ /* 0x000fe20007f7e0ff */
[----:B------:R-:W-:Y:S02]  /*477b0*/  IMAD.MOV.U32 R32, RZ, RZ, R37 ;  /* 0x000000ffff207224 */ /* 0x000fe400078e0025 */
[----:B------:R-:W-:Y:S02]  /*477c0*/  IMAD R23, R6, R27, RZ ;  /* 0x0000001b06177224 */ /* 0x000fe400078e02ff */
[----:B------:R-:W-:Y:S02]  /*477d0*/  IMAD.MOV.U32 R30, RZ, RZ, R35 ;  /* 0x000000ffff1e7224 */ /* 0x000fe400078e0023 */
[----:B------:R-:W-:-:S04]  /*477e0*/  IMAD.WIDE.U32 R50, P5, R4, R13, R50 ;  /* 0x0000000d04327225 */ /* 0x000fc800078a0032 */
[----:B------:R-:W-:Y:S01]  /*477f0*/  IMAD.MOV.U32 R42, RZ, RZ, R45 ;  /* 0x000000ffff2a7224 */ /* 0x000fe200078e002d */
[----:B------:R-:W-:Y:S01]  /*47800*/  SEL R45, RZ, 0x1, P0 ;  /* 0x00000001ff2d7807 */ /* 0x000fe20000000000 */
[----:B------:R-:W-:Y:S02]  /*47810*/  IMAD R21, R0, R13, RZ ;  /* 0x0000000d00157224 */ /* 0x000fe400078e02ff */
        /* <DEDUP_REMOVED lines=10> */
[----:B------:R-:W-:-:S03]  /*478c0*/  IMAD.WIDE.U32 R48, R13, R3, RZ ;  /* 0x000000030d307225 */ /* 0x000fc600078e00ff */
[----:B------:R-:W-:Y:S01]  /*478d0*/  IADD3.X R45, PT, PT, R23, R33, RZ, P5, P6 ;  /* 0x00000021172d7210 */ /* 0x000fe20002fec4ff */
[----:B------:R-:W-:Y:S01]  /*478e0*/  IMAD.IADD R21, R29, 0x1, R21 ;  /* 0x000000011d157824 */ /* 0x000fe200078e0215 */
[----:B------:R-:W-:Y:S01]  /*478f0*/  ISETP.GE.U32.AND P6, PT, R44, R34, PT ;  /* 0x000000222c00720c */ /* 0x000fe20003fc6070 */
[----:B------:R-:W-:Y:S02]  /*47900*/  IMAD R33, R8, R27, RZ ;  /* 0x0000001b08217224 */ /* 0x000fe400078e02ff */
[----:B------:R-:W-:Y:S01]  /*47910*/  IMAD.X R31, RZ, RZ, RZ, P4 ;  /* 0x000000ffff1f7224 */ /* 0x000fe200020e06ff */
[----:B------:R-:W-:Y:S01]  /*47920*/  IADD3 RZ, P4, PT, R49, R50, RZ ;  /* 0x0000003231ff7210 */ /* 0x000fe20007f9e0ff */
[----:B------:R-:W-:Y:S01]  /*47930*/  IMAD R26, R4, R13, RZ ;  /* 0x0000000d041a7224 */ /* 0x000fe200078e02ff */
[----:B------:R-:W-:Y:S01]  /*47940*/  ISETP.GE.U32.AND.EX P5, PT, R21, R47, PT, P0 ;  /* 0x0000002f1500720c */ /* 0x000fe20003fa6100 */
[-C--:B------:R-:W-:Y:S01]  /*47950*/  IMAD R49, R2, R16.reuse, R33 ;  /* 0x0000001002317224 */ /* 0x080fe200078e0221 */
[----:B------:R-:W-:Y:S01]  /*47960*/  ISETP.GE.U32.AND.EX P0, PT, R45, R23, PT, P6 ;  /* 0x000000172d00720c */ /* 0x000fe20003f06160 */
[----:B------:R-:W-:Y:S01]  /*47970*/  IMAD.WIDE.U32.X R32, R6, R16, R38, P2 ;  /* 0x0000001006207225 */ /* 0x000fe200010e0426 */
[----:B------:R-:W-:-:S02]  /*47980*/  SEL R23, RZ, 0x1, P5 ;  /* 0x00000001ff177807 */ /* 0x000fc40002800000 */
[----:B------:R-:W-:Y:S01]  /*47990*/  SEL R47, RZ, 0x1, P0 ;  /* 0x00000001ff2f7807 */ /* 0x000fe20000000000 */
[----:B------:R-:W-:-:S04]  /*479a0*/  IMAD.WIDE.U32 R38, R3, R13, R44 ;  /* 0x0000000d03267225 */ /* 0x000fc800078e002c */
[----:B------:R-:W-:Y:S01]  /*479b0*/  IMAD.WIDE.U32.X R36, R0, R10, R42, P1 ;  /* 0x0000000a00247225 */ /* 0x000fe200008e042a */
[----:B------:R-:W-:-:S03]  /*479c0*/  ISETP.GE.U32.AND P0, PT, R38, R44, PT ;  /* 0x0000002c2600720c */ /* 0x000fc60003f06070 */
[----:B------:R-:W-:Y:S01]  /*479d0*/  IMAD.MOV.U32 R40, RZ, RZ, R51 ;  /* 0x000000ffff287224 */ /* 0x000fe200078e0033 */
[----:B------:R-:W-:Y:S01]  /*479e0*/  IADD3 R36, P5, P6, R38, R36, R23 ;  /* 0x0000002426247210 */ /* 0x000fe20007ebe017 */
[----:B------:R-:W-:-:S04]  /*479f0*/  IMAD.WIDE.U32 R34, R2, R27, RZ ;  /* 0x0000001b02227225 */ /* 0x000fc800078e00ff */
[----:B------:R-:W-:Y:S01]  /*47a00*/  IMAD R51, R3, R10, R26 ;  /* 0x0000000a03337224 */ /* 0x000fe200078e021a */
[----:B------:R-:W-:Y:S01]  /*47a10*/  IADD3 R46, P1, P2, R34, R32, R47 ;  /* 0x00000020222e7210 */ /* 0x000fe20007a3e02f */
[----:B------:R-:W-:Y:S02]  /*47a20*/  IMAD.IADD R35, R35, 0x1, R49 ;  /* 0x0000000123237824 */ /* 0x000fe400078e0231 */
[----:B------:R-:W-:Y:S02]  /*47a30*/  IMAD.IADD R23, R39, 0x1, R51 ;  /* 0x0000000127177824 */ /* 0x000fe400078e0233 */
[----:B------:R-:W-:Y:S01]  /*47a40*/  IMAD R26, R6, R13, RZ ;  /* 0x0000000d061a7224 */ /* 0x000fe200078e02ff */
[----:B------:R-:W-:Y:S01]  /*47a50*/  IADD3.X R47, PT, PT, R35, R33, RZ, P1, P2 ;  /* 0x00000021232f7210 */ /* 0x000fe20000fe44ff */
[----:B------:R-:W-:Y:S01]  /*47a60*/  IMAD.WIDE.U32 R32, R10, R5, RZ ;  /* 0x000000050a207225 */ /* 0x000fe200078e00ff */
[----:B------:R-:W-:Y:S02]  /*47a70*/  ISETP.GE.U32.AND P1, PT, R36, R38, PT ;  /* 0x000000262400720c */ /* 0x000fe40003f26070 */
[----:B------:R-:W-:Y:S01]  /*47a80*/  IADD3.X R37, PT, PT, R23, R37, RZ, P5, P6 ;  /* 0x0000002517257210 */ /* 0x000fe20002fec4ff */
[----:B------:R-:W-:Y:S01]  /*47a90*/  IMAD.WIDE.U32.X R30, R8, R16, R30, P3 ;  /* 0x00000010081e7225 */ /* 0x000fe200018e041e */
[----:B------:R-:W-:-:S02]  /*47aa0*/  ISETP.GE.U32.AND P2, PT, R46, R34, PT ;  /* 0x000000222e00720c */ /* 0x000fc40003f46070 */
[----:B------:R-:W-:Y:S01]  /*47ab0*/  ISETP.GE.U32.AND.EX P0, PT, R23, R45, PT, P0 ;  /* 0x0000002d1700720c */ /* 0x000fe20003f06100 */
[----:B------:R-:W-:Y:S01]  /*47ac0*/  IMAD.WIDE.U32 R38, R5, R13, R46 ;  /* 0x0000000d05267225 */ /* 0x000fe200078e002e */
[----:B------:R-:W-:Y:S02]  /*47ad0*/  ISETP.GE.U32.AND.EX P1, PT, R37, R23, PT, P1 ;  /* 0x000000172500720c */ /* 0x000fe40003f26110 */
[----:B------:R-:W-:Y:S01]  /*47ae0*/  ISETP.GE.U32.AND.EX P5, PT, R47, R35, PT, P2 ;  /* 0x000000232f00720c */ /* 0x000fe20003fa6120 */
[----:B------:R-:W-:Y:S01]  /*47af0*/  IMAD.WIDE.U32 R42, P2, R6, R13, R32 ;  /* 0x0000000d062a7225 */ /* 0x000fe20007840020 */
[----:B------:R-:W-:Y:S02]  /*47b00*/  SEL R23, RZ, 0x1, P0 ;  /* 0x00000001ff177807 */ /* 0x000fe40000000000 */
[----:B------:R-:W-:Y:S01]  /*47b10*/  SEL R45, RZ, 0x1, P1 ;  /* 0x00000001ff2d7807 */ /* 0x000fe20000800000 */
[----:B------:R-:W-:Y:S01]  /*47b20*/  IMAD.WIDE.U32.X R32, R4, R10, R40, P4 ;  /* 0x0000000a04207225 */ /* 0x000fe200020e0428 */
[----:B------:R-:W-:-:S02]  /*47b30*/  SEL R41, RZ, 0x1, P5 ;  /* 0x00000001ff297807 */ /* 0x000fc40002800000 */
[----:B------:R-:W-:Y:S01]  /*47b40*/  ISETP.GE.U32.AND P3, PT, R38, R46, PT ;  /* 0x0000002e2600720c */ /* 0x000fe20003f66070 */
[----:B------:R-:W-:Y:S01]  /*47b50*/  IMAD R49, R5, R10, R26 ;  /* 0x0000000a05317224 */ /* 0x000fe200078e021a */
[----:B------:R-:W-:Y:S01]  /*47b60*/  IADD3 R45, P4, P5, R45, R32, R23 ;  /* 0x000000202d2d7210 */ /* 0x000fe20007d9e017 */
[----:B------:R-:W-:Y:S01]  /*47b70*/  IMAD.WIDE.U32 R34, R13, R5, RZ ;  /* 0x000000050d227225 */ /* 0x000fe200078e00ff */
[----:B------:R-:W-:Y:S02]  /*47b80*/  IADD3 R34, P0, PT, R41, R30, RZ ;  /* 0x0000001e29227210 */ /* 0x000fe40007f1e0ff */
        /* <DEDUP_REMOVED lines=13> */
[----:B------:R-:W-:Y:S02]  /*47c60*/  IMAD.X R41, RZ, RZ, RZ, P2 ;  /* 0x000000ffff297224 */ /* 0x000fe400010e06ff */
[----:B------:R-:W-:Y:S01]  /*47c70*/  IMAD.MOV.U32 R40, RZ, RZ, R43 ;  /* 0x000000ffff287224 */ /* 0x000fe200078e002b */
[----:B------:R-:W-:Y:S01]  /*47c80*/  ISETP.GE.U32.AND.EX P6, PT, R33, R23, PT, P6 ;  /* 0x000000172100720c */ /* 0x000fe20003fc6160 */
[----:B------:R-:W-:Y:S01]  /*47c90*/  IMAD.WIDE.U32 R38, R15, R7, RZ ;  /* 0x000000070f267225 */ /* 0x000fe200078e00ff */
[----:B------:R-:W-:Y:S02]  /*47ca0*/  SEL R23, RZ, 0x1, P3 ;  /* 0x00000001ff177807 */ /* 0x000fe40001800000 */
[----:B------:R-:W-:Y:S01]  /*47cb0*/  SEL R55, RZ, 0x1, P6 ;  /* 0x00000001ff377807 */ /* 0x000fe20003000000 */
        /* <DEDUP_REMOVED lines=9> */
[----:B------:R-:W-:Y:S01]  /*47d50*/  IMAD.X R53, RZ, RZ, RZ, P5 ;  /* 0x000000ffff357224 */ /* 0x000fe200028e06ff */
[----:B------:R-:W-:Y:S01]  /*47d60*/  IADD3 R55, P0, P5, R55, R40, R23 ;  /* 0x0000002837377210 */ /* 0x000fe20007d1e017 */
[----:B------:R-:W-:-:S03]  /*47d70*/  IMAD.WIDE.U32 R30, R7, R15, R36 ;  /* 0x0000000f071e7225 */ /* 0x000fc600078e0024 */
[----:B------:R-:W-:Y:S01]  /*47d80*/  IADD3.X R38, PT, PT, RZ, R41, RZ, P0, P5 ;  /* 0x00000029ff267210 */ /* 0x000fe200007ea4ff */
[----:B------:R-:W-:Y:S01]  /*47d90*/  IMAD R43, R7, R12, R26 ;  /* 0x0000000c072b7224 */ /* 0x000fe200078e021a */
[----:B------:R-:W-:Y:S01]  /*47da0*/  ISETP.GE.U32.AND P1, PT, R30, R36, PT ;  /* 0x000000241e00720c */ /* 0x000fe20003f26070 */
[----:B------:R-:W-:-:S04]  /*47db0*/  IMAD.WIDE.U32 R40, R12, R5, RZ ;  /* 0x000000050c287225 */ /* 0x000fc800078e00ff */
[----:B------:R-:W-:Y:S02]  /*47dc0*/  IMAD.IADD R23, R31, 0x1, R43 ;  /* 0x000000011f177824 */ /* 0x000fe400078e022b */
[----:B------:R-:W-:-:S03]  /*47dd0*/  IMAD.WIDE.U32 R44, R2, R13, R34 ;  /* 0x0000000d022c7225 */ /* 0x000fc600078e0022 */
[----:B------:R-:W-:Y:S01]  /*47de0*/  ISETP.GE.U32.AND.EX P1, PT, R23, R37, PT, P1 ;  /* 0x000000251700720c */ /* 0x000fe20003f26110 */
[----:B------:R-:W-:Y:S01]  /*47df0*/  IMAD.MOV.U32 R52, RZ, RZ, R51 ;  /* 0x000000ffff347224 */ /* 0x000fe200078e0033 */
[----:B------:R-:W-:Y:S01]  /*47e00*/  ISETP.GE.U32.AND P0, PT, R44, R34, PT ;  /* 0x000000222c00720c */ /* 0x000fe20003f06070 */
[----:B------:R-:W-:Y:S02]  /*47e10*/  IMAD R13, R8, R13, RZ ;  /* 0x0000000d080d7224 */ /* 0x000fe400078e02ff */
[----:B------:R-:W-:Y:S02]  /*47e20*/  IMAD R26, R4, R15, RZ ;  /* 0x0000000f041a7224 */ /* 0x000fe400078e02ff */
[----:B------:R-:W-:Y:S02]  /*47e30*/  IMAD.MOV.U32 R48, RZ, RZ, R47 ;  /* 0x000000ffff307224 */ /* 0x000fe400078e002f */
[----:B------:R-:W-:-:S04]  /*47e40*/  IMAD.WIDE.U32.X R36, R0, R12, R52, P3 ;  /* 0x0000000c00247225 */ /* 0x000fc800018e0434 */
[----:B------:R-:W-:-:S04]  /*47e50*/  IMAD.WIDE.U32 R46, R15, R5, RZ ;  /* 0x000000050f2e7225 */ /* 0x000fc800078e00ff */
[----:B------:R-:W-:Y:S01]  /*47e60*/  IMAD R67, R2, R10, R13 ;  /* 0x0000000a02437224 */ /* 0x000fe200078e020d */
[----:B------:R-:W-:Y:S01]  /*47e70*/  SEL R13, RZ, 0x1, P1 ;  /* 0x00000001ff0d7807 */ /* 0x000fe20000800000 */
[----:B------:R-:W-:-:S04]  /*47e80*/  IMAD.WIDE.U32 R52, P5, R6, R15, R40 ;  /* 0x0000000f06347225 */ /* 0x000fc800078a0028 */
[C---:B------:R-:W-:Y:S02]  /*47e90*/  IMAD R65, R3.reuse, R12, R26 ;  /* 0x0000000c03417224 */ /* 0x040fe400078e021a */
[----:B------:R-:W-:-:S04]  /*47ea0*/  IMAD.WIDE.U32 R42, R3, R15, R32 ;  /* 0x0000000f032a7225 */ /* 0x000fc800078e0020 */
[----:B------:R-:W-:Y:S01]  /*47eb0*/  IMAD.IADD R67, R45, 0x1, R67 ;  /* 0x000000012d437824 */ /* 0x000fe200078e0243 */
[----:B------:R-:W-:Y:S01]  /*47ec0*/  IADD3 R34, P1, P3, R42, R36, R13 ;  /* 0x000000242a227210 */ /* 0x000fe20007b3e00d */
[----:B------:R-:W-:Y:S01]  /*47ed0*/  IMAD.WIDE.U32.X R40, R8, R10, R48, P4 ;  /* 0x0000000a08287225 */ /* 0x000fe200020e0430 */
[----:B------:R-:W-:Y:S02]  /*47ee0*/  IADD3 RZ, P4, PT, R47, R52, RZ ;  /* 0x000000342fff7210 */ /* 0x000fe40007f9e0ff */
[----:B------:R-:W-:Y:S01]  /*47ef0*/  ISETP.GE.U32.AND.EX P0, PT, R67, R35, PT, P0 ;  /* 0x000000234300720c */ /* 0x000fe20003f06100 */
[----:B------:R-:W-:Y:S02]  /*47f00*/  IMAD.IADD R65, R43, 0x1, R65 ;  /* 0x000000012b417824 */ /* 0x000fe400078e0241 */
[----:B------:R-:W-:Y:S01]  /*47f10*/  IMAD.WIDE.U32 R46, R12, R2, RZ ;  /* 0x000000020c2e7225 */ /* 0x000fe200078e00ff */
[----:B------:R-:W-:Y:S02]  /*47f20*/  SEL R26, RZ, 0x1, P0 ;  /* 0x00000001ff1a7807 */ /* 0x000fe40000000000 */
[----:B------:R-:W-:Y:S01]  /*47f30*/  IADD3.X R35, PT, PT, R65, R37, RZ, P1, P3 ;  /* 0x0000002541237210 */ /* 0x000fe20000fe64ff */
[----:B------:R-:W-:-:S04]  /*47f40*/  IMAD.WIDE.U32 R48, R14, R7, RZ ;  /* 0x000000070e307225 */ /* 0x000fc800078e00ff */
[----:B------:R-:W-:-:S04]  /*47f50*/  IMAD.WIDE.U32 R50, R14, R3, RZ ;  /* 0x000000030e327225 */ /* 0x000fc800078e00ff */
[----:B------:R-:W-:-:S04]  /*47f60*/  IMAD.WIDE.U32 R56, P1, R8, R15, R46 ;  /* 0x0000000f08387225 */ /* 0x000fc8000782002e */
[----:B------:R-:W-:-:S04]  /*47f70*/  IMAD.WIDE.U32 R46, P3, R0, R17, R48 ;  /* 0x00000011002e7225 */ /* 0x000fc80007860030 */
[----:B------:R-:W-:-:S04]  /*47f80*/  IMAD.WIDE.U32 R48, P0, R4, R17, R50 ;  /* 0x0000001104307225 */ /* 0x000fc80007800032 */
[----:B------:R-:W-:-:S04]  /*47f90*/  IMAD.WIDE.U32 R36, R15, R2, RZ ;  /* 0x000000020f247225 */ /* 0x000fc800078e00ff */
[----:B------:R-:W-:Y:S01]  /*47fa0*/  IMAD.X R51, RZ, RZ, RZ, P6 ;  /* 0x000000ffff337224 */ /* 0x000fe200030e06ff */
[----:B------:R-:W-:Y:S01]  /*47fb0*/  IADD3 R36, P6, PT, R55, R44, RZ ;  /* 0x0000002c37247210 */ /* 0x000fe20007fde0ff */
[----:B------:R-:W-:Y:S02]  /*47fc0*/  IMAD.MOV.U32 R50, RZ, RZ, R39 ;  /* 0x000000ffff327224 */ /* 0x000fe400078e0027 */
[----:B------:R-:W-:-:S04]  /*47fd0*/  IMAD.WIDE.U32 R60, R17, R7, RZ ;  /* 0x00000007113c7225 */ /* 0x000fc800078e00ff */
[----:B------:R-:W-:-:S04]  /*47fe0*/  IMAD.WIDE.U32 R62, R17, R3, RZ ;  /* 0x00000003113e7225 */ /* 0x000fc800078e00ff */
[----:B------:R-:W-:Y:S01]  /*47ff0*/  IMAD.X R55, RZ, RZ, RZ, P5 ;  /* 0x000000ffff377224 */ /* 0x000fe200028e06ff */
[----:B------:R-:W-:Y:S01]  /*48000*/  IADD3 RZ, P5, PT, R37, R56, RZ ;  /* 0x0000003825ff7210 */ /* 0x000fe20007fbe0ff */
[----:B------:R-:W-:Y:S02]  /*48010*/  IMAD.MOV.U32 R54, RZ, RZ, R53 ;  /* 0x000000ffff367224 */ /* 0x000fe400078e0035 */
[-C--:B------:R-:W-:Y:S02]  /*48020*/  IMAD R10, R6, R15.reuse, RZ ;  /* 0x0000000f060a7224 */ /* 0x080fe400078e02ff */
[----:B------:R-:W-:Y:S02]  /*48030*/  IMAD R13, R8, R15, RZ ;  /* 0x0000000f080d7224 */ /* 0x000fe400078e02ff */
[----:B------:R-:W-:Y:S01]  /*48040*/  IMAD.X R59, RZ, RZ, RZ, P1 ;  /* 0x000000ffff3b7224 */ /* 0x000fe200008e06ff */
[----:B------:R-:W-:Y:S01]  /*48050*/  IADD3 RZ, P1, PT, R63, R48, RZ ;  /* 0x000000303fff7210 */ /* 0x000fe20007f3e0ff */
[----:B------:R-:W-:Y:S01]  /*48060*/  IMAD.X R37, R67, 0x1, R38, P6 ;  /* 0x0000000143257824 */ /* 0x000fe200030e0626 */
[----:B------:R-:W-:Y:S01]  /*48070*/  IADD3 RZ, P6, PT, R61, R46, RZ ;  /* 0x0000002e3dff7210 */ /* 0x000fe20007fde0ff */
[----:B------:R-:W-:-:S02]  /*48080*/  IMAD.MOV.U32 R58, RZ, RZ, R57 ;  /* 0x000000ffff3a7224 */ /* 0x000fc400078e0039 */
[----:B------:R-:W-:Y:S01]  /*48090*/  IMAD.WIDE.U32.X R50, R4, R12, R50, P2 ;  /* 0x0000000c04327225 */ /* 0x000fe200010e0432 */
[----:B------:R-:W-:-:S03]  /*480a0*/  ISETP.GE.U32.AND P2, PT, R42, R32, PT ;  /* 0x000000202a00720c */ /* 0x000fc60003f46070 */
[----:B------:R-:W-:Y:S01]  /*480b0*/  IMAD.WIDE.U32.X R38, R6, R12, R54, P4 ;  /* 0x0000000c06267225 */ /* 0x000fe200020e0436 */
[----:B------:R-:W-:-:S03]  /*480c0*/  ISETP.GE.U32.AND P4, PT, R36, R44, PT ;  /* 0x0000002c2400720c */ /* 0x000fc60003f86070 */
[-C--:B------:R-:W-:Y:S02]  /*480d0*/  IMAD R61, R5, R12.reuse, R10 ;  /* 0x0000000c053d7224 */ /* 0x080fe400078e020a */
[-C--:B------:R-:W-:Y:S02]  /*480e0*/  IMAD R63, R2, R12.reuse, R13 ;  /* 0x0000000c023f7224 */ /* 0x080fe400078e020d */
        /* <DEDUP_REMOVED lines=8> */
[----:B------:R-:W-:Y:S01]  /*48170*/  IMAD.WIDE.U32 R32, R17, R5, RZ ;  /* 0x0000000511207225 */ /* 0x000fe200078e00ff */
[----:B------:R-:W-:-:S03]  /*48180*/  ISETP.GE.U32.AND.EX P2, PT, R35, R65, PT, P2 ;  /* 0x000000412300720c */ /* 0x000fc60003f46120 */
        /* <DEDUP_REMOVED lines=15> */
[----:B------:R-:W-:Y:S02]  /*48280*/  IMAD.IADD R45, R45, 0x1, R61 ;  /* 0x000000012d2d7824 */ /* 0x000fe400078e023d */
[----:B------:R-:W-:Y:S01]  /*48290*/  IMAD R10, R0, R17, RZ ;  /* 0x00000011000a7224 */ /* 0x000fe200078e02ff */
[----:B------:R-:W-:Y:S01]  /*482a0*/  IADD3.X R50, PT, PT, RZ, R51, RZ, P2, P4 ;  /* 0x00000033ff327210 */ /* 0x000fe200017e84ff */
[----:B------:R-:W-:Y:S01]  /*482b0*/  IMAD.WIDE.U32 R32, R7, R17, R34 ;  /* 0x0000001107207225 */ /* 0x000fe200078e0022 */
[----:B------:R-:W-:-:S03]  /*482c0*/  IADD3 R46, P4, PT, R47, R44, RZ ;  /* 0x0000002c2f2e7210 */ /* 0x000fc60007f9e0ff */
[----:B------:R-:W-:Y:S01]  /*482d0*/  IMAD.MOV.U32 R52, RZ, RZ, R49 ;  /* 0x000000ffff347224 */ /* 0x000fe200078e0031 */
[----:B------:R-:W-:Y:S01]  /*482e0*/  ISETP.GE.U32.AND P2, PT, R32, R34, PT ;  /* 0x000000222000720c */ /* 0x000fe20003f46070 */
[----:B------:R-:W-:Y:S01]  /*482f0*/  IMAD.X R59, RZ, RZ, RZ, P5 ;  /* 0x000000ffff3b7224 */ /* 0x000fe200028e06ff */
[----:B------:R-:W-:Y:S01]  /*48300*/  ISETP.GE.U32.AND P5, PT, R44, R36, PT ;  /* 0x000000242c00720c */ /* 0x000fe20003fa6070 */
[----:B------:R-:W-:Y:S01]  /*48310*/  IMAD.X R47, R45, 0x1, R50, P4 ;  /* 0x000000012d2f7824 */ /* 0x000fe200020e0632 */
[----:B------:R-:W-:Y:S01]  /*48320*/  ISETP.GE.U32.AND P4, PT, R46, R44, PT ;  /* 0x0000002c2e00720c */ /* 0x000fe20003f86070 */
[-C--:B------:R-:W-:Y:S01]  /*48330*/  IMAD R49, R7, R14.reuse, R10 ;  /* 0x0000000e07317224 */ /* 0x080fe200078e020a */
[----:B------:R-:W-:Y:S01]  /*48340*/  ISETP.GE.U32.AND.EX P5, PT, R45, R37, PT, P5 ;  /* 0x000000252d00720c */ /* 0x000fe20003fa6150 */
[----:B------:R-:W-:Y:S01]  /*48350*/  IMAD.WIDE.U32.X R36, R6, R14, R54, P3 ;  /* 0x0000000e06247225 */ /* 0x000fe200018e0436 */
[----:B------:R-:W-:-:S03]  /*48360*/  ISETP.GE.U32.AND.EX P4, PT, R47, R45, PT, P4 ;  /* 0x0000002d2f00720c */ /* 0x000fc60003f86140 */
[----:B------:R-:W-:Y:S02]  /*48370*/  IMAD.IADD R34, R33, 0x1, R49 ;  /* 0x0000000121227824 */ /* 0x000fe400078e0231 */
[----:B------:R-:W-:-:S03]  /*48380*/  IMAD.WIDE.U32.X R44, R4, R14, R52, P1 ;  /* 0x0000000e042c7225 */ /* 0x000fc600008e0434 */
[----:B------:R-:W-:Y:S01]  /*48390*/  ISETP.GE.U32.AND.EX P2, PT, R34, R35, PT, P2 ;  /* 0x000000232200720c */ /* 0x000fe20003f46120 */
[-C--:B------:R-:W-:Y:S01]  /*483a0*/  IMAD R4, R4, R17.reuse, RZ ;  /* 0x0000001104047224 */ /* 0x080fe200078e02ff */
[----:B------:R-:W-:Y:S01]  /*483b0*/  SEL R35, RZ, 0x1, P4 ;  /* 0x00000001ff237807 */ /* 0x000fe20002000000 */
[----:B------:R-:W-:Y:S01]  /*483c0*/  IMAD.WIDE.U32 R50, R3, R17, R46 ;  /* 0x0000001103327225 */ /* 0x000fe200078e002e */
[----:B------:R-:W-:-:S03]  /*483d0*/  SEL R53, RZ, 0x1, P2 ;  /* 0x00000001ff357807 */ /* 0x000fc60001000000 */
[-C--:B------:R-:W-:Y:S01]  /*483e0*/  IMAD R55, R3, R14.reuse, R4 ;  /* 0x0000000e03377224 */ /* 0x080fe200078e0204 */
[----:B------:R-:W-:Y:S01]  /*483f0*/  SEL R3, RZ, 0x1, P5 ;  /* 0x00000001ff037807 */ /* 0x000fe20002800000 */
[----:B------:R-:W-:Y:S01]  /*48400*/  IMAD.WIDE.U32.X R42, R0, R14, R42, P6 ;  /* 0x0000000e002a7225 */ /* 0x000fe200030e042a */
[----:B------:R-:W-:Y:S02]  /*48410*/  ISETP.GE.U32.AND P2, PT, R50, R46, PT ;  /* 0x0000002e3200720c */ /* 0x000fe40003f46070 */
[----:B------:R-:W-:Y:S01]  /*48420*/  IADD3 R35, P3, P4, R35, R38, R3 ;  /* 0x0000002623237210 */ /* 0x000fe20007c7e003 */
[----:B------:R-:W-:Y:S01]  /*48430*/  IMAD.WIDE.U32 R48, R2, R15, R40 ;  /* 0x0000000f02307225 */ /* 0x000fe200078e0028 */
[----:B------:R-:W-:Y:S02]  /*48440*/  IADD3 R53, P5, P6, R50, R42, R53 ;  /* 0x0000002a32357210 */ /* 0x000fe40007ebe035 */
[----:B------:R-:W-:Y:S01]  /*48450*/  IADD3.X R4, PT, PT, RZ, R39, RZ, P3, P4 ;  /* 0x00000027ff047210 */ /* 0x000fe20001fe84ff */
[-C--:B------:R-:W-:Y:S01]  /*48460*/  IMAD R6, R6, R17.reuse, RZ ;  /* 0x0000001106067224 */ /* 0x080fe200078e02ff */
[----:B------:R-:W-:Y:S01]  /*48470*/  ISETP.GE.U32.AND P1, PT, R53, R50, PT ;  /* 0x000000323500720c */ /* 0x000fe20003f26070 */
[----:B------:R-:W-:Y:S01]  /*48480*/  IMAD R15, R8, R17, RZ ;  /* 0x00000011080f7224 */ /* 0x000fe200078e02ff */
[----:B------:R-:W-:Y:S01]  /*48490*/  IADD3 R38, P4, PT, R35, R48, RZ ;  /* 0x0000003023267210 */ /* 0x000fe20007f9e0ff */
[----:B------:R-:W-:-:S02]  /*484a0*/  IMAD.MOV.U32 R58, RZ, RZ, R57 ;  /* 0x000000ffff3a7224 */ /* 0x000fc400078e0039 */
[----:B------:R-:W-:Y:S01]  /*484b0*/  IMAD.IADD R3, R51, 0x1, R55 ;  /* 0x0000000133037824 */ /* 0x000fe200078e0237 */
[----:B------:R-:W-:Y:S01]  /*484c0*/  ISETP.GE.U32.AND P3, PT, R38, R48, PT ;  /* 0x000000302600720c */ /* 0x000fe20003f66070 */
[-C--:B------:R-:W-:Y:S02]  /*484d0*/  IMAD R57, R5, R14.reuse, R6 ;  /* 0x0000000e05397224 */ /* 0x080fe400078e0206 */
[-C--:B------:R-:W-:Y:S01]  /*484e0*/  IMAD R61, R2, R14.reuse, R15 ;  /* 0x0000000e023d7224 */ /* 0x080fe200078e020f */
[C---:B------:R-:W-:Y:S01]  /*484f0*/  ISETP.GE.U32.AND.EX P2, PT, R3.reuse, R47, PT, P2 ;  /* 0x0000002f0300720c */ /* 0x040fe20003f46120 */
[----:B------:R-:W-:Y:S01]  /*48500*/  IMAD.WIDE.U32.X R14, R8, R14, R58, P0 ;  /* 0x0000000e080e7225 */ /* 0x000fe200000e043a */
[----:B------:R-:W-:Y:S02]  /*48510*/  IADD3.X R8, PT, PT, R3, R43, RZ, P5, P6 ;  /* 0x0000002b03087210 */ /* 0x000fe40002fec4ff */
[----:B------:R-:W-:Y:S01]  /*48520*/  ISETP.GE.U32.AND P0, PT, R48, R40, PT ;  /* 0x000000283000720c */ /* 0x000fe20003f06070 */
[----:B------:R-:W-:Y:S01]  /*48530*/  IMAD.IADD R43, R49, 0x1, R63 ;  /* 0x00000001312b7824 */ /* 0x000fe200078e023f */
[----:B------:R-:W-:Y:S01]  /*48540*/  ISETP.GE.U32.AND.EX P1, PT, R8, R3, PT, P1 ;  /* 0x000000030800720c */ /* 0x000fe20003f26110 */
[----:B------:R-:W-:Y:S01]  /*48550*/  IMAD R0, R0, R27, RZ ;  /* 0x0000001b00007224 */ /* 0x000fe200078e02ff */
[----:B------:R-:W-:Y:S01]  /*48560*/  SEL R3, RZ, 0x1, P2 ;  /* 0x00000001ff037807 */ /* 0x000fe20001000000 */
[----:B------:R-:W-:Y:S01]  /*48570*/  IMAD.X R39, R43, 0x1, R4, P4 ;  /* 0x000000012b277824 */ /* 0x000fe200020e0604 */
[----:B------:R-:W-:-:S02]  /*48580*/  SEL R35, RZ, 0x1, P1 ;  /* 0x00000001ff237807 */ /* 0x000fc40000800000 */
[----:B------:R-:W-:Y:S01]  /*48590*/  ISETP.GE.U32.AND.EX P0, PT, R43, R41, PT, P0 ;  /* 0x000000292b00720c */ /* 0x000fe20003f06100 */
[----:B------:R-:W-:Y:S01]  /*485a0*/  IMAD.WIDE.U32 R4, R5, R17, R38 ;  /* 0x0000001105047225 */ /* 0x000fe200078e0026 */
[----:B------:R-:W-:Y:S02]  /*485b0*/  ISETP.GE.U32.AND.EX P1, PT, R39, R43, PT, P3 ;  /* 0x0000002b2700720c */ /* 0x000fe40003f26130 */
[----:B------:R-:W-:Y:S01]  /*485c0*/  IADD3 R35, P2, P4, R35, R44, R3 ;  /* 0x0000002c23237210 */ /* 0x000fe20007c5e003 */
[----:B------:R-:W-:Y:S01]  /*485d0*/  IMAD.WIDE.U32 R42, R8, 0x3d1, RZ ;  /* 0x000003d1082a7825 */ /* 0x000fe200078e00ff */
[----:B------:R-:W-:Y:S02]  /*485e0*/  SEL R49, RZ, 0x1, P1 ;  /* 0x00000001ff317807 */ /* 0x000fe40000800000 */
[----:B------:R-:W-:Y:S01]  /*485f0*/  IADD3.X R26, PT, PT, RZ, R45, RZ, P2, P4 ;  /* 0x0000002dff1a7210 */ /* 0x000fe200017e84ff */
[----:B------:R-:W-:Y:S01]  /*48600*/  IMAD.IADD R47, R5, 0x1, R57 ;  /* 0x00000001052f7824 */ /* 0x000fe200078e0239 */
[----:B------:R-:W-:Y:S01]  /*48610*/  IADD3 R35, P1, PT, R35, R4, RZ ;  /* 0x0000000423237210 */ /* 0x000fe20007f3e0ff */
[----:B------:R-:W-:Y:S01]  /*48620*/  IMAD.WIDE.U32 R42, P2, RZ, R53, R42 ;  /* 0x00000035ff2a7225 */ /* 0x000fe2000784002a */
[----:B------:R-:W-:-:S03]  /*48630*/  SEL R6, RZ, 0x1, P0 ;  /* 0x00000001ff067807 */ /* 0x000fc60000000000 */
[----:B------:R-:W-:-:S04]  /*48640*/  IMAD.WIDE.U32 R40, R53, 0x3d1, RZ ;  /* 0x000003d135287825 */ /* 0x000fc800078e00ff */
[----:B------:R-:W-:Y:S01]  /*48650*/  IMAD.X R45, RZ, RZ, RZ, P2 ;  /* 0x000000ffff2d7224 */ /* 0x000fe200010e06ff */
[----:B------:R-:W-:Y:S01]  /*48660*/  ISETP.GE.U32.AND P2, PT, R4, R38, PT ;  /* 0x000000260400720c */ /* 0x000fe20003f46070 */
[----:B------:R-:W-:Y:S01]  /*48670*/  IMAD.X R26, R47, 0x1, R26, P1 ;  /* 0x000000012f1a7824 */ /* 0x000fe200008e061a */
[----:B------:R-:W-:Y:S01]  /*48680*/  ISETP.GE.U32.AND P1, PT, R35, R4, PT ;  /* 0x000000042300720c */ /* 0x000fe20003f26070 */
[----:B------:R-:W-:Y:S01]  /*48690*/  IMAD.MOV.U32 R44, RZ, RZ, R43 ;  /* 0x000000ffff2c7224 */ /* 0x000fe200078e002b */
[----:B------:R-:W-:Y:S02]  /*486a0*/  IADD3 R3, P3, PT, RZ, R40, RZ ;  /* 0x00000028ff037210 */ /* 0x000fe40007f7e0ff */
[----:B------:R-:W-:Y:S02]  /*486b0*/  ISETP.GE.U32.AND.EX P2, PT, R47, R39, PT, P2 ;  /* 0x000000272f00720c */ /* 0x000fe40003f46120 */
[----:B------:R-:W-:Y:S02]  /*486c0*/  ISETP.GE.U32.AND.EX P1, PT, R26, R47, PT, P1 ;  /* 0x0000002f1a00720c */ /* 0x000fe40003f26110 */
[----:B------:R-:W-:Y:S01]  /*486d0*/  IADD3 R5, P4, PT, R41, R42, RZ ;  /* 0x0000002a29057210 */ /* 0x000fe20007f9e0ff */
[----:B------:R-:W-:Y:S01]  /*486e0*/  IMAD.WIDE.U32 R42, R35, 0x3d1, RZ ;  /* 0x000003d1232a7825 */ /* 0x000fe200078e00ff */
[----:B------:R-:W-:-:S02]  /*486f0*/  ISETP.GE.U32.AND P0, PT, R3, R40, PT ;  /* 0x000000280300720c */ /* 0x000fc40003f06070 */
[----:B------:R-:W-:Y:S01]  /*48700*/  IADD3 R40, P5, P6, R49, R12, R6 ;  /* 0x0000000c31287210 */ /* 0x000fe20007ebe006 */
[----:B------:R-:W-:Y:S01]  /*48710*/  IMAD.WIDE.U32.X R38, RZ, R8, R44, P4 ;  /* 0x00000008ff267225 */ /* 0x000fe200020e042c */
[----:B------:R-:W-:Y:S02]  /*48720*/  SEL R6, RZ, 0x1, P2 ;  /* 0x00000001ff067807 */ /* 0x000fe40001000000 */
[----:B------:R-:W-:Y:S01]  /*48730*/  SEL R47, RZ, 0x1, P1 ;  /* 0x00000001ff2f7807 */ /* 0x000fe20000800000 */
[----:B------:R-:W-:Y:S01]  /*48740*/  IMAD.X R4, R5, 0x1, R53, P3 ;  /* 0x0000000105047824 */ /* 0x000fe200018e0635 */
[----:B------:R-:W-:Y:S01]  /*48750*/  IADD3.X R41, PT, PT, RZ, R13, RZ, P5, P6 ;  /* 0x0000000dff297210 */ /* 0x000fe20002fec4ff */
[----:B------:R-:W-:Y:S01]  /*48760*/  IMAD.WIDE.U32 R44, R26, 0x3d1, RZ ;  /* 0x000003d11a2c7825 */ /* 0x000fe200078e00ff */
        /* <DEDUP_REMOVED lines=15> */
[C---:B------:R-:W-:Y:S01]  /*48860*/  ISETP.LT.U32.AND P0, PT, R2.reuse, R17, PT ;  /* 0x000000110200720c */ /* 0x040fe20003f01070 */
[----:B------:R-:W-:Y:S01]  /*48870*/  IMAD.X R10, R13, 0x1, R10, P6 ;  /* 0x000000010d0a7824 */ /* 0x000fe200030e060a */
[----:B------:R-:W-:Y:S01]  /*48880*/  IADD3 R5, P6, PT, R2, R5, RZ ;  /* 0x0000000502057210 */ /* 0x000fe20007fde0ff */
[----:B------:R-:W-:Y:S01]  /*48890*/  IMAD.X R17, R6, 0x1, R35, P5 ;  /* 0x0000000106117824 */ /* 0x000fe200028e0623 */
[----:B------:R-:W-:Y:S01]  /*488a0*/  ISETP.GE.U32.AND P1, PT, R12, R40, PT ;  /* 0x000000280c00720c */ /* 0x000fe20003f26070 */
[----:B------:R-:W-:Y:S01]  /*488b0*/  IMAD.WIDE.U32.X R36, RZ, R26, R36, P3 ;  /* 0x0000001aff247225 */ /* 0x000fe200018e0424 */
[----:B------:R-:W-:-:S02]  /*488c0*/  ISETP.GE.U32.AND P3, PT, R47, R12, PT ;  /* 0x0000000c2f00720c */ /* 0x000fc40003f66070 */
[----:B------:R-:W-:Y:S01]  /*488d0*/  ISETP.GE.U32.AND.EX P4, PT, R6, R43, PT, P4 ;  /* 0x0000002b0600720c */ /* 0x000fe20003f86140 */
[C---:B------:R-:W-:Y:S01]  /*488e0*/  IMAD.WIDE.U32 R38, R10.reuse, 0x3d1, RZ ;  /* 0x000003d10a267825 */ /* 0x040fe200078e00ff */
        /* <DEDUP_REMOVED lines=9> */
[----:B------:R-:W-:Y:S01]  /*48980*/  SEL R41, RZ, 0x1, P3 ;  /* 0x00000001ff297807 */ /* 0x000fe20001800000 */
[----:B------:R-:W-:Y:S01]  /*48990*/  IMAD.MOV.U32 R40, RZ, RZ, R39 ;  /* 0x000000ffff287224 */ /* 0x000fe200078e0027 */
[----:B------:R-:W-:Y:S02]  /*489a0*/  ISETP.LT.U32.OR.EX P0, PT, R17, R6, !P4, P0 ;  /* 0x000000061100720c */ /* 0x000fe40006701500 */
[----:B------:R-:W-:Y:S01]  /*489b0*/  IADD3 R8, P4, P5, R41, R14, R8 ;  /* 0x0000000e29087210 */ /* 0x000fe20007d9e008 */
[----:B------:R-:W-:Y:S01]  /*489c0*/  IMAD.X R41, RZ, RZ, RZ, P1 ;  /* 0x000000ffff297224 */ /* 0x000fe200008e06ff */
[----:B------:R-:W-:Y:S02]  /*489d0*/  IADD3 R35, P2, P3, R12, R36, R35 ;  /* 0x000000240c237210 */ /* 0x000fe40007b5e023 */
[----:B------:R-:W-:Y:S02]  /*489e0*/  IADD3 R13, P6, PT, R13, R38, RZ ;  /* 0x000000260d0d7210 */ /* 0x000fe40007fde0ff */
[----:B------:R-:W-:Y:S01]  /*489f0*/  IADD3.X R45, PT, PT, RZ, R15, RZ, P4, P5 ;  /* 0x0000000fff2d7210 */ /* 0x000fe200027ea4ff */
[----:B------:R-:W-:Y:S01]  /*48a00*/  IMAD.WIDE.U32 R14, R8, 0x3d1, RZ ;  /* 0x000003d1080e7825 */ /* 0x000fe200078e00ff */
[----:B------:R-:W-:-:S02]  /*48a10*/  IADD3 R2, P4, PT, R35, R26, RZ ;  /* 0x0000001a23027210 */ /* 0x000fc40007f9e0ff */
[----:B------:R-:W-:Y:S01]  /*48a20*/  SEL R43, RZ, 0x1, !P0 ;  /* 0x00000001ff2b7807 */ /* 0x000fe20004000000 */
[----:B------:R-:W-:Y:S01]  /*48a30*/  IMAD.WIDE.U32 R26, R7, R27, RZ ;  /* 0x0000001b071a7225 */ /* 0x000fe200078e00ff */
[----:B------:R-:W-:Y:S02]  /*48a40*/  IADD3.X R6, PT, PT, R13, R37, RZ, P2, P3 ;  /* 0x000000250d067210 */ /* 0x000fe400017e64ff */
[----:B------:R-:W-:Y:S01]  /*48a50*/  IADD3 R43, P3, PT, R2, R43, RZ ;  /* 0x0000002b022b7210 */ /* 0x000fe20007f7e0ff */
[----:B------:R-:W-:Y:S01]  /*48a60*/  IMAD.WIDE.U32 R36, R45, 0x3d1, RZ ;  /* 0x000003d12d247825 */ /* 0x000fe200078e00ff */
[----:B------:R-:W-:Y:S02]  /*48a70*/  ISETP.GE.U32.AND P1, PT, R35, R12, PT ;  /* 0x0000000c2300720c */ /* 0x000fe40003f26070 */
[----:B------:R-:W-:Y:S01]  /*48a80*/  ISETP.GE.U32.AND P2, PT, R43, R2, PT ;  /* 0x000000022b00720c */ /* 0x000fe20003f46070 */
[C---:B------:R-:W-:Y:S01]  /*48a90*/  IMAD.X R17, R6.reuse, 0x1, R47, P4 ;  /* 0x0000000106117824 */ /* 0x040fe200020e062f */
[----:B------:R-:W-:Y:S01]  /*48aa0*/  ISETP.GE.U32.AND.EX P1, PT, R6, R13, PT, P1 ;  /* 0x0000000d0600720c */ /* 0x000fe20003f26110 */
[----:B------:R-:W-:Y:S01]  /*48ab0*/  IMAD.WIDE.U32.X R12, RZ, R10, R40, P6 ;  /* 0x0000000aff0c7225 */ /* 0x000fe200030e0428 */
[----:B------:R-:W-:-:S02]  /*48ac0*/  ISETP.LT.U32.AND P0, PT, R2, R35, PT ;  /* 0x000000230200720c */ /* 0x000fc40003f01070 */
        /* <DEDUP_REMOVED lines=19> */
[----:B------:R-:W-:Y:S01]  /*48c00*/  SEL R17, RZ, 0x1, P0 ;  /* 0x00000001ff117807 */ /* 0x000fe20000000000 */
[----:B------:R-:W-:Y:S01]  /*48c10*/  IMAD R37, R7, R16, R0 ;  /* 0x0000001007257224 */ /* 0x000fe200078e0200 */
[----:B------:R-:W-:Y:S01]  /*48c20*/  ISETP.GE.U32.AND.EX P1, PT, R41, R6, PT, P1 ;  /* 0x000000062900720c */ /* 0x000fe20003f26110 */
[----:B------:R-:W-:-:S03]  /*48c30*/  IMAD.WIDE.U32.X R12, RZ, R45, R12, P2 ;  /* 0x0000002dff0c7225 */ /* 0x000fc600010e040c */
        /* <DEDUP_REMOVED lines=35> */
[----:B------:R-:W-:Y:S02]  /*48e70*/  ISETP.GE.U32.AND P0, PT, R8, R5, PT ;  /* 0x000000050800720c */ /* 0x000fe40003f06070 */
        /* <DEDUP_REMOVED lines=24> */
.L_x_891:
[----:B------:R-:W-:Y:S01]  /*49000*/  IADD3 R31, P1, PT, R3, R26, RZ ;  /* 0x0000001a031f7210 */ /* 0x000fe20007f3e0ff */
[----:B------:R-:W-:Y:S01]  /*49010*/  IMAD.IADD R37, R27, 0x1, R37 ;  /* 0x000000011b257824 */ /* 0x000fe200078e0225 */
[----:B------:R-:W-:Y:S01]  /*49020*/  UMOV UR4, URZ ;  /* 0x000000ff00047c82 */ /* 0x000fe20008000000 */
[----:B------:R-:W-:Y:S02]  /*49030*/  LOP3.LUT R19, R19, R18, RZ, 0x3c, !PT ;  /* 0x0000001213137212 */ /* 0x000fe400078e3cff */
[----:B------:R-:W-:Y:S01]  /*49040*/  IMAD.X R16, R4, 0x1, R37, P1 ;  /* 0x0000000104107824 */ /* 0x000fe200008e0625 */
[----:B------:R-:W-:Y:S02]  /*49050*/  ISETP.GE.U32.AND P0, PT, R31, R3, PT ;  /* 0x000000031f00720c */ /* 0x000fe40003f06070 */
[----:B------:R-:W-:Y:S02]  /*49060*/  IADD3 R28, P1, PT, R5, R28, RZ ;  /* 0x0000001c051c7210 */ /* 0x000fe40007f3e0ff */
[----:B------:R-:W-:-:S02]  /*49070*/  ISETP.GE.U32.AND.EX P0, PT, R16, R4, PT, P0 ;  /* 0x000000041000720c */ /* 0x000fc40003f06100 */
[C---:B------:R-:W-:Y:S01]  /*49080*/  LOP3.LUT R18, R19.reuse, R18, RZ, 0x3c, !PT ;  /* 0x0000001213127212 */ /* 0x040fe200078e3cff */
[----:B------:R-:W-:Y:S01]  /*49090*/  IMAD.X R21, R42, 0x1, R21, P1 ;  /* 0x000000012a157824 */ /* 0x000fe200008e0615 */
[----:B------:R-:W-:Y:S02]  /*490a0*/  SEL R13, RZ, 0x1, P0 ;  /* 0x00000001ff0d7807 */ /* 0x000fe40000000000 */
[C---:B------:R-:W-:Y:S02]  /*490b0*/  ISETP.LT.U32.AND P1, PT, R28.reuse, R5, PT ;  /* 0x000000051c00720c */ /* 0x040fe40003f21070 */
[----:B------:R-:W-:Y:S02]  /*490c0*/  IADD3 R13, P2, PT, R28, R13, RZ ;  /* 0x0000000d1c0d7210 */ /* 0x000fe40007f5e0ff */
[----:B------:R-:W-:Y:S02]  /*490d0*/  LOP3.LUT R19, R19, R18, RZ, 0x3c, !PT ;  /* 0x0000001213137212 */ /* 0x000fe400078e3cff */
[----:B------:R-:W-:Y:S01]  /*490e0*/  ISETP.GE.U32.AND P0, PT, R13, R28, PT ;  /* 0x0000001c0d00720c */ /* 0x000fe20003f06070 */
[----:B------:R-:W-:-:S05]  /*490f0*/  IMAD.X R14, RZ, RZ, R21, P2 ;  /* 0x000000ffff0e7224 */ /* 0x000fca00010e0615 */
[----:B------:R-:W-:-:S04]  /*49100*/  ISETP.GE.U32.AND.EX P0, PT, R14, R21, PT, P0 ;  /* 0x000000150e00720c */ /* 0x000fc80003f06100 */
[----:B------:R-:W-:Y:S01]  /*49110*/  ISETP.LT.U32.OR.EX P0, PT, R21, R42, !P0, P1 ;  /* 0x0000002a1500720c */ /* 0x000fe20004701510 */
[----:B------:R-:W-:Y:S01]  /*49120*/  IMAD.MOV.U32 R21, RZ, RZ, R20 ;  /* 0x000000ffff157224 */ /* 0x000fe200078e0014 */
[----:B------:R-:W-:Y:S01]  /*49130*/  IADD3 R30, P1, PT, R43, R30, RZ ;  /* 0x0000001e2b1e7210 */ /* 0x000fe20007f3e0ff */
[----:B------:R-:W-:Y:S01]  /*49140*/  IMAD.MOV.U32 R20, RZ, RZ, R11 ;  /* 0x000000ffff147224 */ /* 0x000fe200078e000b */
        /* <DEDUP_REMOVED lines=45> */
.L_x_892:
        /* <DEDUP_REMOVED lines=48> */
[----:B------:R-:W-:Y:S01]  /*49720*/  IMAD.MOV.U32 R12, RZ, RZ, R9 ;  /* 0x000000ffff0c7224 */ /* 0x000fe200078e0009 */
[----:B------:R-:W-:Y:S06]  /*49730*/  @P0 BRA `(.L_x_894) ;  /* 0x0000000000440947 */ /* 0x000fec0003800000 */
        /* <DEDUP_REMOVED lines=17> */
.L_x_894:
        /* <DEDUP_REMOVED lines=28> */
[----:B------:R-:W-:Y:S01]  /*49a10*/  ISETP.GT.U32.AND P0, PT, R8, UR6, PT ;  /* 0x0000000608007c0c */ /* 0x000fe2000bf04070 */
[----:B------:R-:W-:Y:S01]  /*49a20*/  IMAD.MOV.U32 R27, RZ, RZ, R8 ;  /* 0x000000ffff1b7224 */ /* 0x000fe200078e0008 */
        /* <DEDUP_REMOVED lines=9> */
[----:B------:R-:W-:Y:S02]  /*49ac0*/  IMAD.MOV.U32 R14, RZ, RZ, R12 ;  /* 0x000000ffff0e7224 */ /* 0x000fe400078e000c */
[----:B------:R-:W-:Y:S02]  /*49ad0*/  IMAD.X R10, R10, 0x1, R17, P4 ;  /* 0x000000010a0a7824 */ /* 0x000fe400020e0611 */
[----:B------:R-:W-:Y:S02]  /*49ae0*/  IMAD.X R16, R16, 0x1, ~R3, P2 ;  /* 0x0000000110107824 */ /* 0x000fe400010e0e03 */
        /* <DEDUP_REMOVED lines=20> */
.L_x_895:
        /* <DEDUP_REMOVED lines=31> */
.L_x_893:
[----:B------:R-:W0:Y:S01]  /*49e20*/  LDC.64 R2, c[0x0][0x398] ;  /* 0x0000e600ff027b82 */ /* 0x000e220000000a00 */
[----:B------:R-:W-:Y:S02]  /*49e30*/  IMAD.MOV.U32 R6, RZ, RZ, R31 ;  /* 0x000000ffff067224 */ /* 0x000fe400078e001f */
[----:B------:R-:W-:Y:S02]  /*49e40*/  IMAD.MOV.U32 R7, RZ, RZ, R16 ;  /* 0x000000ffff077224 */ /* 0x000fe400078e0010 */
[----:B------:R-:W-:Y:S02]  /*49e50*/  IMAD.MOV.U32 R8, RZ, RZ, R13 ;  /* 0x000000ffff087224 */ /* 0x000fe400078e000d */
[----:B------:R-:W-:Y:S01]  /*49e60*/  IMAD.MOV.U32 R9, RZ, RZ, R14 ;  /* 0x000000ffff097224 */ /* 0x000fe200078e000e */
[----:B------:R-:W5:Y:S01]  /*49e70*/  LDC.64 R4, c[0x0][0x3a0] ;  /* 0x0000e800ff047b82 */ /* 0x000f620000000a00 */
[----:B------:R-:W-:Y:S02]  /*49e80*/  IMAD.MOV.U32 R11, RZ, RZ, R10 ;  /* 0x000000ffff0b7224 */ /* 0x000fe400078e000a */
[----:B------:R-:W-:Y:S01]  /*49e90*/  IMAD.MOV.U32 R10, RZ, RZ, R29 ;  /* 0x000000ffff0a7224 */ /* 0x000fe200078e001d */
[----:B0-----:R-:W-:Y:S04]  /*49ea0*/  STG.E.64 desc[UR20][R2.64], R22 ;  /* 0x0000001602007986 */ /* 0x001fe8000c101b14 */
[----:B-----5:R0:W-:Y:S04]  /*49eb0*/  STG.E.64 desc[UR20][R4.64], R6 ;  /* 0x0000000604007986 */ /* 0x0201e8000c101b14 */
[----:B------:R-:W-:Y:S04]  /*49ec0*/  STG.E.64 desc[UR20][R2.64+0x8], R20 ;  /* 0x0000081402007986 */ /* 0x000fe8000c101b14 */
[----:B------:R-:W-:Y:S04]  /*49ed0*/  STG.E.64 desc[UR20][R4.64+0x8], R8 ;  /* 0x0000080804007986 */ /* 0x000fe8000c101b14 */
[----:B------:R-:W-:Y:S01]  /*49ee0*/  STG.E.64 desc[UR20][R2.64+0x10], R18 ;  /* 0x0000101202007986 */ /* 0x000fe2000c101b14 */
[----:B0-----:R-:W-:-:S02]  /*49ef0*/  IMAD.MOV.U32 R6, RZ, RZ, R27 ;  /* 0x000000ffff067224 */ /* 0x001fc400078e001b */
[----:B------:R-:W-:Y:S01]  /*49f00*/  IMAD.MOV.U32 R7, RZ, RZ, R12 ;  /* 0x000000ffff077224 */ /* 0x000fe200078e000c */
[----:B------:R-:W-:Y:S04]  /*49f10*/  STG.E.64 desc[UR20][R4.64+0x10], R10 ;  /* 0x0000100a04007986 */ /* 0x000fe8000c101b14 */
[----:B------:R-:W-:Y:S04]  /*49f20*/  STG.E.64 desc[UR20][R2.64+0x18], R24 ;  /* 0x0000181802007986 */ /* 0x000fe8000c101b14 */
[----:B------:R-:W-:Y:S01]  /*49f30*/  STG.E.64 desc[UR20][R4.64+0x18], R6 ;  /* 0x0000180604007986 */ /* 0x000fe2000c101b14 */
[----:B-1234-:R-:W-:Y:S05]  /*49f40*/  EXIT ;  /* 0x000000000000794d */ /* 0x01efea0003800000 */
.L_x_896:
        /* <DEDUP_REMOVED lines=11> */
.L_x_2689:


//--------------------- .text.test_reduce512      --------------------------
	.section	.text.test_reduce512,"ax",@progbits
	.align	128
        .global         test_reduce512
        .type           test_reduce512,@function
        .size           test_reduce512,(.L_x_2690 - test_reduce512)
        .other          test_reduce512,@"STO_CUDA_ENTRY STV_DEFAULT"
test_reduce512:
.text.test_reduce512:
[----:B------:R-:W-:Y:S01]  /*0000*/  LDC R1, c[0x0][0x37c] ;  /* 0x0000df00ff017b82 */ /* 0x000fe20000000800 */
[----:B------:R-:W0:Y:S07]  /*0010*/  S2R R0, SR_TID.X ;  /* 0x0000000000007919 */ /* 0x000e2e0000002100 */
[----:B------:R-:W1:Y:S01]  /*0020*/  S2UR UR4, SR_CTAID.X ;  /* 0x00000000000479c3 */ /* 0x000e620000002500 */
[----:B------:R-:W1:Y:S02]  /*0030*/  LDCU UR5, c[0x0][0x360] ;  /* 0x00006c00ff0577ac */ /* 0x000e640008000800 */
[----:B-1----:R-:W-:Y:S01]  /*0040*/  UIMAD UR4, UR4, UR5, URZ ;  /* 0x00000005040472a4 */ /* 0x002fe2000f8e02ff */
[----:B0-----:R-:W-:-:S05]  /*0050*/  IMAD.MOV R0, RZ, RZ, -R0 ;  /* 0x000000ffff007224 */ /* 0x001fca00078e0a00 */
[----:B------:R-:W-:-:S13]  /*0060*/  ISETP.NE.AND P0, PT, R0, UR4, PT ;  /* 0x0000000400007c0c */ /* 0x000fda000bf05270 */
[----:B------:R-:W-:Y:S05]  /*0070*/  @P0 EXIT ;  /* 0x000000000000094d */ /* 0x000fea0003800000 */
[----:B------:R-:W0:Y:S01]  /*0080*/  LDC.64 R18, c[0x0][0x380] ;  /* 0x0000e000ff127b82 */ /* 0x000e220000000a00 */
[----:B------:R-:W0:Y:S02]  /*0090*/  LDCU.64 UR16, c[0x0][0x358] ;  /* 0x00006b00ff1077ac */ /* 0x000e240008000a00 */
[----:B0-----:R-:W2:Y:S04]  /*00a0*/  LDG.E.64 R14, desc[UR16][R18.64+0x28] ;  /* 0x00002810120e7981 */ /* 0x001ea8000c1e1b00 */
[----:B------:R-:W3:Y:S04]  /*00b0*/  LDG.E.64 R12, desc[UR16][R18.64+0x20] ;  /* 0x00002010120c7981 */ /* 0x000ee8000c1e1b00 */
[----:B------:R-:W4:Y:S04]  /*00c0*/  LDG.E.64 R20, desc[UR16][R18.64+0x30] ;  /* 0x0000301012147981 */ /* 0x000f28000c1e1b00 */
[----:B------:R-:W4:Y:S04]  /*00d0*/  LDG.E.64 R10, desc[UR16][R18.64+0x38] ;  /* 0x00003810120a7981 */ /* 0x000f28000c1e1b00 */
[----:B------:R-:W4:Y:S04]  /*00e0*/  LDG.E.64 R6, desc[UR16][R18.64+0x10] ;  /* 0x0000101012067981 */ /* 0x000f28000c1e1b00 */
[----:B------:R-:W4:Y:S04]  /*00f0*/  LDG.E.64 R8, desc[UR16][R18.64+0x18] ;  /* 0x0000181012087981 */ /* 0x000f28000c1e1b00 */
[----:B------:R-:W5:Y:S04]  /*0100*/  LDG.E.64 R4, desc[UR16][R18.64] ;  /* 0x0000001012047981 */ /* 0x000f68000c1e1b00 */
[----:B------:R0:W5:Y:S01]  /*0110*/  LDG.E.64 R2, desc[UR16][R18.64+0x8] ;  /* 0x0000081012027981 */ /* 0x000162000c1e1b00 */
[----:B--2---:R-:W-:-:S02]  /*0120*/  R2UR UR5, R15 ;  /* 0x000000000f0572ca */ /* 0x004fc400000e0000 */
[----:B------:R-:W-:Y:S01]  /*0130*/  R2UR UR4, R14 ;  /* 0x000000000e0472ca */ /* 0x000fe200000e0000 */
[----:B---3--:R-:W-:-:S04]  /*0140*/  IMAD.WIDE.U32 R24, R13, 0x3d1, RZ ;  /* 0x000003d10d187825 */ /* 0x008fc800078e00ff */
[----:B------:R-:W-:Y:S01]  /*0150*/  IMAD.WIDE.U32 R26, R12, 0x3d1, RZ ;  /* 0x000003d10c1a7825 */ /* 0x000fe200078e00ff */
[----:B----4-:R-:W-:Y:S02]  /*0160*/  R2UR UR6, R20 ;  /* 0x00000000140672ca */ /* 0x010fe400000e0000 */
[----:B------:R-:W-:Y:S01]  /*0170*/  R2UR UR7, R21 ;  /* 0x00000000150772ca */ /* 0x000fe200000e0000 */
[----:B------:R-:W-:Y:S01]  /*0180*/  IMAD.WIDE.U32 R24, P0, RZ, R12, R24 ;  /* 0x0000000cff187225 */ /* 0x000fe20007800018 */
[----:B------:R-:W-:Y:S02]  /*0190*/  R2UR UR15, R11 ;  /* 0x000000000b0f72ca */ /* 0x000fe400000e0000 */
[----:B------:R-:W-:Y:S01]  /*01a0*/  R2UR UR14, R10 ;  /* 0x000000000a0e72ca */ /* 0x000fe200000e0000 */
[----:B------:R-:W-:Y:S02]  /*01b0*/  IMAD.U32 R16, RZ, RZ, UR5 ;  /* 0x00000005ff107e24 */ /* 0x000fe4000f8e00ff */
[----:B------:R-:W-:-:S02]  /*01c0*/  IMAD.U32 R14, RZ, RZ, UR4 ;  /* 0x00000004ff0e7e24 */ /* 0x000fc4000f8e00ff */
[----:B------:R-:W-:Y:S02]  /*01d0*/  IMAD.WIDE.U32 R16, R16, 0x3d1, RZ ;  /* 0x000003d110107825 */ /* 0x000fe400078e00ff */
[----:B------:R-:W-:Y:S02]  /*01e0*/  UIMAD.WIDE.U32 UR18, UR6, 0x3d1, URZ ;  /* 0x000003d1061278a5 */ /* 0x000fe4000f8e00ff */
[----:B------:R-:W-:Y:S01]  /*01f0*/  IMAD.X R23, RZ, RZ, RZ, P0 ;  /* 0x000000ffff177224 */ /* 0x000fe200000e06ff */
[----:B0-----:R-:W-:Y:S01]  /*0200*/  IADD3 R19, P0, PT, R27, R24, RZ ;  /* 0x000000181b137210 */ /* 0x001fe20007f1e0ff */
[----:B------:R-:W-:Y:S01]  /*0210*/  IMAD.WIDE.U32 R16, P1, RZ, UR4, R16 ;  /* 0x00000004ff107c25 */ /* 0x000fe2000f820010 */
[----:B------:R-:W-:Y:S02]  /*0220*/  UIMAD.WIDE.U32 UR10, UR7, 0x3d1, URZ ;  /* 0x000003d1070a78a5 */ /* 0x000fe4000f8e00ff */
[----:B------:R-:W-:Y:S01]  /*0230*/  UIMAD.WIDE.U32 UR22, UR14, 0x3d1, URZ ;  /* 0x000003d10e1678a5 */ /* 0x000fe2000f8e00ff */
[----:B------:R-:W-:Y:S01]  /*0240*/  IMAD.WIDE.U32 R14, R14, 0x3d1, RZ ;  /* 0x000003d10e0e7825 */ /* 0x000fe200078e00ff */
[----:B------:R-:W-:-:S03]  /*0250*/  UIMAD.WIDE.U32 UR10, UP0, URZ, UR6, UR10 ;  /* 0x00000006ff0a72a5 */ /* 0x000fc6000f80000a */
[----:B------:R-:W-:Y:S02]  /*0260*/  IMAD.MOV.U32 R22, RZ, RZ, R25 ;  /* 0x000000ffff167224 */ /* 0x000fe400078e0019 */
[----:B------:R-:W-:Y:S02]  /*0270*/  IMAD R0, R12, 0x3d1, RZ ;  /* 0x000003d10c007824 */ /* 0x000fe400078e02ff */
[----:B------:R-:W-:Y:S01]  /*0280*/  IMAD.X R25, RZ, RZ, RZ, P1 ;  /* 0x000000ffff197224 */ /* 0x000fe200008e06ff */
[----:B------:R-:W-:Y:S01]  /*0290*/  IADD3 R16, P1, PT, R15, R16, RZ ;  /* 0x000000100f107210 */ /* 0x000fe20007f3e0ff */
[----:B------:R-:W-:Y:S01]  /*02a0*/  IMAD.WIDE.U32.X R22, RZ, R13, R22, P0 ;  /* 0x0000000dff167225 */ /* 0x000fe200000e0416 */
[----:B------:R-:W-:-:S03]  /*02b0*/  IADD3 R15, P3, PT, RZ, R0, RZ ;  /* 0x00000000ff0f7210 */ /* 0x000fc60007f7e0ff */
[----:B------:R-:W-:Y:S01]  /*02c0*/  IMAD.MOV.U32 R24, RZ, RZ, R17 ;  /* 0x000000ffff187224 */ /* 0x000fe200078e0011 */
[----:B------:R-:W-:-:S03]  /*02d0*/  IADD3 R17, P2, PT, R22, R14, RZ ;  /* 0x0000000e16117210 */ /* 0x000fc60007f5e0ff */
[----:B------:R-:W-:Y:S01]  /*02e0*/  IMAD.WIDE.U32.X R24, RZ, UR5, R24, P1 ;  /* 0x00000005ff187c25 */ /* 0x000fe200088e0418 */
[----:B------:R-:W-:Y:S02]  /*02f0*/  ISETP.GE.U32.AND P1, PT, R15, R0, PT ;  /* 0x000000000f00720c */ /* 0x000fe40003f26070 */
[----:B------:R-:W-:Y:S01]  /*0300*/  ISETP.GE.U32.AND P0, PT, R17, R14, PT ;  /* 0x0000000e1100720c */ /* 0x000fe20003f06070 */
[----:B------:R-:W-:Y:S01]  /*0310*/  IMAD.X R0, R12, 0x1, R19, P3 ;  /* 0x000000010c007824 */ /* 0x000fe200018e0613 */
[----:B------:R-:W-:Y:S01]  /*0320*/  R2UR UR8, R24 ;  /* 0x00000000180872ca */ /* 0x000fe200000e0000 */
[----:B------:R-:W-:Y:S01]  /*0330*/  IMAD.X R23, R16, 0x1, R23, P2 ;  /* 0x0000000110177824 */ /* 0x000fe200010e0617 */
[----:B------:R-:W-:Y:S02]  /*0340*/  IADD3 R12, P2, PT, R13, R17, RZ ;  /* 0x000000110d0c7210 */ /* 0x000fe40007f5e0ff */
[----:B------:R-:W-:Y:S01]  /*0350*/  ISETP.GE.U32.AND.EX P1, PT, R0, R19, PT, P1 ;  /* 0x000000130000720c */ /* 0x000fe20003f26110 */
[----:B------:R-:W-:Y:S01]  /*0360*/  IMAD.U32 R19, RZ, RZ, UR18 ;  /* 0x00000012ff137e24 */ /* 0x000fe2000f8e00ff */
[----:B------:R-:W-:Y:S01]  /*0370*/  ISETP.GE.U32.AND.EX P0, PT, R23, R16, PT, P0 ;  /* 0x000000101700720c */ /* 0x000fe20003f06100 */
[----:B------:R-:W-:Y:S01]  /*0380*/  IMAD.U32 R16, RZ, RZ, UR14 ;  /* 0x0000000eff107e24 */ /* 0x000fe2000f8e00ff */
[----:B------:R-:W-:-:S02]  /*0390*/  SEL R13, RZ, 0x1, P1 ;  /* 0x00000001ff0d7807 */ /* 0x000fc40000800000 */
[----:B------:R-:W-:Y:S02]  /*03a0*/  SEL R14, RZ, 0x1, P0 ;  /* 0x00000001ff0e7807 */ /* 0x000fe40000000000 */
[C---:B------:R-:W-:Y:S02]  /*03b0*/  IADD3 R13, P5, PT, R12.reuse, R13, RZ ;  /* 0x0000000d0c0d7210 */ /* 0x040fe40007fbe0ff */
[----:B------:R-:W-:Y:S01]  /*03c0*/  IADD3 R14, P3, P4, R19, UR8, R14 ;  /* 0x00000008130e7c10 */ /* 0x000fe2000fc7e00e */
[----:B------:R-:W-:Y:S01]  /*03d0*/  UMOV UR8, UR11 ;  /* 0x0000000b00087c82 */ /* 0x000fe20008000000 */
[----:B------:R-:W-:Y:S02]  /*03e0*/  ISETP.LT.U32.AND P0, PT, R12, R17, PT ;  /* 0x000000110c00720c */ /* 0x000fe40003f01070 */
[----:B------:R-:W-:Y:S02]  /*03f0*/  ISETP.GE.U32.AND P1, PT, R13, R12, PT ;  /* 0x0000000c0d00720c */ /* 0x000fe40003f26070 */
[----:B------:R-:W-:Y:S01]  /*0400*/  IADD3.X R12, PT, PT, R23, UR4, RZ, P2, !PT ;  /* 0x00000004170c7c10 */ /* 0x000fe200097fe4ff */
[----:B------:R-:W-:Y:S01]  /*0410*/  UIADD3 UR4, UP2, UPT, UR19, UR10, URZ ;  /* 0x0000000a13047290 */ /* 0x000fe2000ff5e0ff */
[----:B------:R-:W-:-:S02]  /*0420*/  R2UR UR13, R14 ;  /* 0x000000000e0d72ca */ /* 0x000fc400000e0000 */
[----:B------:R-:W-:Y:S01]  /*0430*/  R2UR UR9, R25 ;  /* 0x00000000190972ca */ /* 0x000fe200000e0000 */
[----:B------:R-:W-:Y:S01]  /*0440*/  IMAD.X R11, RZ, RZ, R12, P5 ;  /* 0x000000ffff0b7224 */ /* 0x000fe200028e060c */
[----:B------:R-:W-:Y:S01]  /*0450*/  PLOP3.LUT P2, PT, PT, PT, UP0, 0x80, 0x8 ;  /* 0x000000000008781c */ /* 0x000fe20003f4f008 */
[----:B------:R-:W-:Y:S01]  /*0460*/  VOTEU.ANY UP1, P4 ;  /* 0x0000000000ff7886 */ /* 0x000fe20002020100 */
[----:B------:R-:W-:Y:S02]  /*0470*/  VOTEU.ANY UP0, P3 ;  /* 0x0000000000ff7886 */ /* 0x000fe40001800100 */
[----:B------:R-:W-:Y:S01]  /*0480*/  ISETP.GE.U32.AND.EX P1, PT, R11, R12, PT, P1 ;  /* 0x0000000c0b00720c */ /* 0x000fe20003f26110 */
[----:B------:R-:W-:-:S03]  /*0490*/  IMAD.X R10, RZ, RZ, RZ, P2 ;  /* 0x000000ffff0a7224 */ /* 0x000fc600010e06ff */
[----:B------:R-:W-:Y:S01]  /*04a0*/  ISETP.LT.U32.OR.EX P1, PT, R12, R23, !P1, P0 ;  /* 0x000000170c00720c */ /* 0x000fe20004f21500 */
[----:B------:R-:W-:Y:S02]  /*04b0*/  IMAD.U32 R14, RZ, RZ, UR13 ;  /* 0x0000000dff0e7e24 */ /* 0x000fe4000f8e00ff */
[----:B------:R-:W-:Y:S01]  /*04c0*/  UIADD3.X UR12, UPT, UPT, UR4, UR9, URZ, UP0, UP1 ;  /* 0x00000009040c7290 */ /* 0x000fe200087e24ff */
[----:B------:R-:W-:Y:S01]  /*04d0*/  R2UR UR9, R10 ;  /* 0x000000000a0972ca */ /* 0x000fe200000e0000 */
[----:B------:R-:W-:Y:S01]  /*04e0*/  UIADD3 UR10, UP1, UPT, UR5, UR13, URZ ;  /* 0x0000000d050a7290 */ /* 0x000fe2000ff3e0ff */
[----:B------:R-:W-:Y:S01]  /*04f0*/  ISETP.GE.U32.AND P0, PT, R14, UR18, PT ;  /* 0x000000120e007c0c */ /* 0x000fe2000bf06070 */
[----:B------:R-:W-:Y:S02]  /*0500*/  UIMAD.WIDE.U32 UR18, UR15, 0x3d1, URZ ;  /* 0x000003d10f1278a5 */ /* 0x000fe4000f8e00ff */
[----:B------:R-:W-:-:S04]  /*0510*/  IMAD.U32 R10, RZ, RZ, UR12 ;  /* 0x0000000cff0a7e24 */ /* 0x000fc8000f8e00ff */
[----:B------:R-:W-:Y:S01]  /*0520*/  IMAD.WIDE.U32 R16, P2, RZ, R16, UR18 ;  /* 0x00000012ff107e25 */ /* 0x000fe2000f840010 */
[----:B------:R-:W-:Y:S01]  /*0530*/  ISETP.GE.U32.AND.EX P0, PT, R10, UR4, PT, P0 ;  /* 0x000000040a007c0c */ /* 0x000fe2000bf06100 */
[----:B------:R-:W-:Y:S01]  /*0540*/  VOTEU.ANY UP0, P1 ;  /* 0x0000000000ff7886 */ /* 0x000fe20000800100 */
[----:B------:R-:W-:Y:S01]  /*0550*/  USEL UR20, URZ, 0x1, !UP0 ;  /* 0x00000001ff147887 */ /* 0x000fe2000c000000 */
[----:B------:R-:W-:Y:S01]  /*0560*/  IMAD.X R19, RZ, RZ, RZ, P2 ;  /* 0x000000ffff137224 */ /* 0x000fe200010e06ff */
[----:B------:R-:W-:Y:S01]  /*0570*/  UIMAD.WIDE.U32.X UR4, URZ, UR7, UR8, UP2 ;  /* 0x00000007ff0472a5 */ /* 0x000fe200090e0408 */
[----:B------:R-:W-:Y:S01]  /*0580*/  IADD3 R10, P1, PT, R16, UR23, RZ ;  /* 0x00000017100a7c10 */ /* 0x000fe2000ff3e0ff */
[----:B------:R-:W-:Y:S01]  /*0590*/  UIADD3.X UR8, UPT, UPT, UR6, UR12, URZ, UP1, !UPT ;  /* 0x0000000c06087290 */ /* 0x000fe20008ffe4ff */
[----:B------:R-:W-:Y:S01]  /*05a0*/  IMAD.MOV.U32 R18, RZ, RZ, R17 ;  /* 0x000000ffff127224 */ /* 0x000fe200078e0011 */
[----:B------:R-:W-:Y:S01]  /*05b0*/  UIADD3 UR20, UP1, UPT, UR10, UR20, URZ ;  /* 0x000000140a147290 */ /* 0x000fe2000ff3e0ff */
[----:B------:R-:W-:Y:S01]  /*05c0*/  R2UR UR9, R10 ;  /* 0x000000000a0972ca */ /* 0x000fe200000e0000 */
[----:B------:R-:W-:Y:S01]  /*05d0*/  UISETP.LT.U32.AND UP0, UPT, UR10, UR13, UPT ;  /* 0x0000000d0a00728c */ /* 0x000fe2000bf01070 */
[----:B------:R-:W-:Y:S01]  /*05e0*/  IMAD.WIDE.U32.X R16, RZ, UR15, R18, P1 ;  /* 0x0000000fff107c25 */ /* 0x000fe200088e0412 */
[----:B------:R-:W-:-:S02]  /*05f0*/  UIADD3.X UR21, UPT, UPT, URZ, UR8, URZ, UP1, !UPT ;  /* 0x00000008ff157290 */ /* 0x000fc40008ffe4ff */
[----:B------:R-:W-:Y:S01]  /*0600*/  UISETP.GE.U32.AND UP1, UPT, UR20, UR10, UPT ;  /* 0x0000000a1400728c */ /* 0x000fe2000bf26070 */
[----:B------:R-:W-:Y:S01]  /*0610*/  VOTEU.ANY UP2, P0 ;  /* 0x0000000000ff7886 */ /* 0x000fe20000040100 */
[----:B------:R-:W-:Y:S02]  /*0620*/  USEL UR6, URZ, 0x1, UP2 ;  /* 0x00000001ff067887 */ /* 0x000fe40009000000 */
[----:B------:R-:W-:Y:S02]  /*0630*/  UISETP.GE.U32.AND.EX UP1, UPT, UR21, UR8, UPT, UP1 ;  /* 0x000000081500728c */ /* 0x000fe4000bf26110 */
[----:B------:R-:W-:Y:S02]  /*0640*/  UIADD3 UR4, UP2, UP3, UR22, UR4, UR6 ;  /* 0x0000000416047290 */ /* 0x000fe4000fb5e006 */
[----:B------:R-:W-:Y:S01]  /*0650*/  UISETP.LT.U32.OR.EX UP0, UPT, UR8, UR12, !UP1, UP0 ;  /* 0x0000000c0800728c */ /* 0x000fe2000cf01500 */
[----:B------:R-:W-:Y:S01]  /*0660*/  R2UR UR8, R8 ;  /* 0x00000000080872ca */ /* 0x000fe200000e0000 */
[----:B------:R-:W-:-:S02]  /*0670*/  UIADD3.X UR5, UPT, UPT, UR9, UR5, URZ, UP2, UP3 ;  /* 0x0000000509057290 */ /* 0x000fc400097e64ff */
[----:B------:R-:W-:Y:S02]  /*0680*/  UIADD3 UR6, UP1, UPT, UR7, UR4, URZ ;  /* 0x0000000407067290 */ /* 0x000fe4000ff3e0ff */
[----:B------:R-:W-:Y:S02]  /*0690*/  USEL UR18, URZ, 0x1, !UP0 ;  /* 0x00000001ff127887 */ /* 0x000fe4000c000000 */
[----:B------:R-:W-:Y:S02]  /*06a0*/  UIADD3.X UR7, UPT, UPT, UR14, UR5, URZ, UP1, !UPT ;  /* 0x000000050e077290 */ /* 0x000fe40008ffe4ff */
[----:B------:R-:W-:Y:S01]  /*06b0*/  IMAD.U32 R10, RZ, RZ, UR5 ;  /* 0x00000005ff0a7e24 */ /* 0x000fe2000f8e00ff */
[----:B------:R-:W-:Y:S02]  /*06c0*/  UIADD3 UR18, UP0, UPT, UR6, UR18, URZ ;  /* 0x0000001206127290 */ /* 0x000fe4000ff1e0ff */
[----:B------:R-:W-:Y:S02]  /*06d0*/  UISETP.GE.U32.AND UP2, UPT, UR4, UR22, UPT ;  /* 0x000000160400728c */ /* 0x000fe4000bf46070 */
[----:B------:R-:W-:-:S02]  /*06e0*/  UIADD3.X UR19, UPT, UPT, URZ, UR7, URZ, UP0, !UPT ;  /* 0x00000007ff137290 */ /* 0x000fc400087fe4ff */
[----:B------:R-:W-:Y:S02]  /*06f0*/  UISETP.GE.U32.AND UP0, UPT, UR18, UR6, UPT ;  /* 0x000000061200728c */ /* 0x000fe4000bf06070 */
[----:B------:R-:W-:Y:S01]  /*0700*/  UISETP.LT.U32.AND UP1, UPT, UR6, UR4, UPT ;  /* 0x000000040600728c */ /* 0x000fe2000bf21070 */
[----:B------:R-:W-:Y:S01]  /*0710*/  PLOP3.LUT P0, PT, PT, PT, UP2, 0x80, 0x8 ;  /* 0x000000000008781c */ /* 0x000fe20003f0f028 */
[----:B------:R-:W-:Y:S01]  /*0720*/  UISETP.GE.U32.AND.EX UP0, UPT, UR19, UR7, UPT, UP0 ;  /* 0x000000071300728c */ /* 0x000fe2000bf06100 */
[----:B------:R-:W-:Y:S01]  /*0730*/  R2UR UR6, R6 ;  /* 0x00000000060672ca */ /* 0x000fe200000e0000 */
[----:B------:R-:W-:Y:S01]  /*0740*/  UMOV UR4, URZ ;  /* 0x000000ff00047c82 */ /* 0x000fe20008000000 */
[----:B------:R-:W-:Y:S01]  /*0750*/  ISETP.GE.U32.AND.EX P0, PT, R10, UR9, PT, P0 ;  /* 0x000000090a007c0c */ /* 0x000fe2000bf06100 */
[----:B------:R-:W-:Y:S01]  /*0760*/  UISETP.LT.U32.OR.EX UP0, UPT, UR7, UR5, !UP0, UP1 ;  /* 0x000000050700728c */ /* 0x000fe2000c701510 */
[----:B------:R-:W-:Y:S02]  /*0770*/  R2UR UR7, R7 ;  /* 0x00000000070772ca */ /* 0x000fe400000e0000 */
[----:B------:R-:W-:Y:S01]  /*0780*/  SEL R19, RZ, 0x1, P0 ;  /* 0x00000001ff137807 */ /* 0x000fe20000000000 */
[----:B------:R-:W-:Y:S01]  /*0790*/  UMOV UR5, URZ ;  /* 0x000000ff00057c82 */ /* 0x000fe20008000000 */
[----:B------:R-:W-:-:S02]  /*07a0*/  R2UR UR9, R9 ;  /* 0x00000000090972ca */ /* 0x000fc400000e0000 */
[----:B------:R-:W-:Y:S02]  /*07b0*/  PLOP3.LUT P2, PT, PT, PT, UP0, 0x80, 0x8 ;  /* 0x000000000008781c */ /* 0x000fe40003f4f008 */
[----:B------:R-:W-:Y:S02]  /*07c0*/  IADD3 R16, P0, P1, R16, UR15, R19 ;  /* 0x0000000f10107c10 */ /* 0x000fe4000f91e013 */
        /* <DEDUP_REMOVED lines=40> */
[----:B------:R-:W-:-:S11]  /*0a50*/  ISETP.GT.U32.OR.EX P0, PT, R7, R6, !P0, P2 ;  /* 0x000000060700720c */ /* 0x000fd60004704520 */
[----:B------:R-:W-:Y:S01]  /*0a60*/  VOTEU.ANY UP0, P1 ;  /* 0x0000000000ff7886 */ /* 0x000fe20000800100 */
[----:B------:R-:W-:Y:S02]  /*0a70*/  USEL UR4, URZ, 0x1, UP0 ;  /* 0x00000001ff047887 */ /* 0x000fe40008000000 */
[----:B------:R-:W-:Y:S01]  /*0a80*/  VOTEU.ANY UP0, P0 ;  /* 0x0000000000ff7886 */ /* 0x000fe20000000100 */
[----:B------:R-:W-:-:S04]  /*0a90*/  USEL UR12, URZ, 0x1, !UP0 ;  /* 0x00000001ff0c7887 */ /* 0x000fc8000c000000 */
[----:B------:R-:W-:-:S04]  /*0aa0*/  UIADD3 UR12, UP0, UP1, UR12, UR20, UR4 ;  /* 0x000000140c0c7290 */ /* 0x000fc8000f91e004 */
[----:B------:R-:W-:Y:S02]  /*0ab0*/  UIADD3.X UR13, UPT, UPT, URZ, UR21, URZ, UP0, UP1 ;  /* 0x00000015ff0d7290 */ /* 0x000fe400087e24ff */
[----:B------:R-:W-:-:S03]  /*0ac0*/  UISETP.GE.U32.AND UP0, UPT, UR12, UR20, UPT ;  /* 0x000000140c00728c */ /* 0x000fc6000bf06070 */
[----:B------:R-:W-:Y:S01]  /*0ad0*/  UMOV UR20, UR12 ;  /* 0x0000000c00147c82 */ /* 0x000fe20008000000 */
[----:B------:R-:W-:-:S03]  /*0ae0*/  UISETP.GE.U32.AND.EX UP0, UPT, UR13, UR21, UPT, UP0 ;  /* 0x000000150d00728c */ /* 0x000fc6000bf06100 */
[----:B------:R-:W-:Y:S01]  /*0af0*/  UMOV UR21, UR13 ;  /* 0x0000000d00157c82 */ /* 0x000fe20008000000 */
[----:B------:R-:W-:-:S04]  /*0b00*/  USEL UR10, URZ, 0x1, UP0 ;  /* 0x00000001ff0a7887 */ /* 0x000fc80008000000 */
[----:B------:R-:W-:-:S04]  /*0b10*/  UIADD3 UR10, UP0, UPT, UR10, UR18, URZ ;  /* 0x000000120a0a7290 */ /* 0x000fc8000ff1e0ff */
[----:B------:R-:W-:Y:S02]  /*0b20*/  UIADD3.X UR11, UPT, UPT, URZ, UR19, URZ, UP0, !UPT ;  /* 0x00000013ff0b7290 */ /* 0x000fe400087fe4ff */
[----:B------:R-:W-:-:S03]  /*0b30*/  UISETP.GE.U32.AND UP0, UPT, UR10, UR18, UPT ;  /* 0x000000120a00728c */ /* 0x000fc6000bf06070 */
[----:B------:R-:W-:Y:S01]  /*0b40*/  UMOV UR18, UR10 ;  /* 0x0000000a00127c82 */ /* 0x000fe20008000000 */
[----:B------:R-:W-:-:S03]  /*0b50*/  UISETP.GE.U32.AND.EX UP0, UPT, UR11, UR19, UPT, UP0 ;  /* 0x000000130b00728c */ /* 0x000fc6000bf06100 */
[----:B------:R-:W-:Y:S01]  /*0b60*/  UMOV UR19, UR11 ;  /* 0x0000000b00137c82 */ /* 0x000fe20008000000 */
[----:B------:R-:W-:-:S12]  /*0b70*/  USEL UR4, URZ, 0x1, UP0 ;  /* 0x00000001ff047887 */ /* 0x000fd80008000000 */
.L_x_897:
[----:B-----5:R-:W-:Y:S01]  /*0b80*/  IADD3 R6, P0, PT, R4, R15, RZ ;  /* 0x0000000f04067210 */ /* 0x020fe20007f1e0ff */
[----:B------:R-:W-:Y:S01]  /*0b90*/  UIADD3 UR10, UP1, UPT, UR6, UR20, URZ ;  /* 0x00000014060a7290 */ /* 0x000fe2000ff3e0ff */
[----:B------:R-:W-:-:S03]  /*0ba0*/  IADD3 R2, P1, PT, R2, R13, RZ ;  /* 0x0000000d02027210 */ /* 0x000fc60007f3e0ff */
[----:B------:R-:W-:Y:S01]  /*0bb0*/  IMAD.X R9, R5, 0x1, R0, P0 ;  /* 0x0000000105097824 */ /* 0x000fe200000e0600 */
[----:B------:R-:W-:Y:S01]  /*0bc0*/  ISETP.GE.U32.AND P0, PT, R6, R15, PT ;  /* 0x0000000f0600720c */ /* 0x000fe20003f06070 */
[----:B------:R-:W-:Y:S01]  /*0bd0*/  IMAD.X R3, R3, 0x1, R11, P1 ;  /* 0x0000000103037824 */ /* 0x000fe200008e060b */
[----:B------:R-:W-:Y:S01]  /*0be0*/  ISETP.LT.U32.AND P1, PT, R2, R13, PT ;  /* 0x0000000d0200720c */ /* 0x000fe20003f21070 */
[----:B------:R-:W-:Y:S01]  /*0bf0*/  UIADD3.X UR6, UPT, UPT, UR7, UR21, URZ, UP1, !UPT ;  /* 0x0000001507067290 */ /* 0x000fe20008ffe4ff */
[----:B------:R-:W-:Y:S01]  /*0c00*/  ISETP.GE.U32.AND.EX P0, PT, R9, R0, PT, P0 ;  /* 0x000000000900720c */ /* 0x000fe20003f06100 */
[----:B------:R-:W-:-:S03]  /*0c10*/  UISETP.LT.U32.AND UP1, UPT, UR10, UR20, UPT ;  /* 0x000000140a00728c */ /* 0x000fc6000bf21070 */
[----:B------:R-:W-:-:S04]  /*0c20*/  SEL R7, RZ, 0x1, P0 ;  /* 0x00000001ff077807 */ /* 0x000fc80000000000 */
[----:B------:R-:W-:-:S04]  /*0c30*/  IADD3 R7, P2, PT, R2, R7, RZ ;  /* 0x0000000702077210 */ /* 0x000fc80007f5e0ff */
[----:B------:R-:W-:Y:S01]  /*0c40*/  ISETP.GE.U32.AND P0, PT, R7, R2, PT ;  /* 0x000000020700720c */ /* 0x000fe20003f06070 */
[----:B------:R-:W-:-:S05]  /*0c50*/  IMAD.X R0, RZ, RZ, R3, P2 ;  /* 0x000000ffff007224 */ /* 0x000fca00010e0603 */
[C---:B------:R-:W-:Y:S02]  /*0c60*/  ISETP.GE.U32.AND.EX P0, PT, R0.reuse, R3, PT, P0 ;  /* 0x000000030000720c */ /* 0x040fe40003f06100 */
[----:B------:R-:W-:Y:S02]  /*0c70*/  R2UR UR22, R0 ;  /* 0x00000000001672ca */ /* 0x000fe400000e0000 */
[----:B------:R-:W-:-:S13]  /*0c80*/  ISETP.LT.U32.OR.EX P0, PT, R3, R11, !P0, P1 ;  /* 0x0000000b0300720c */ /* 0x000fda0004701510 */
[----:B------:R-:W-:Y:S01]  /*0c90*/  VOTEU.ANY UP0, P0 ;  /* 0x0000000000ff7886 */ /* 0x000fe20000000100 */
[----:B------:R-:W-:-:S04]  /*0ca0*/  USEL UR14, URZ, 0x1, !UP0 ;  /* 0x00000001ff0e7887 */ /* 0x000fc8000c000000 */
[----:B------:R-:W-:-:S04]  /*0cb0*/  UIADD3 UR14, UP0, UPT, UR10, UR14, URZ ;  /* 0x0000000e0a0e7290 */ /* 0x000fc8000ff1e0ff */
[----:B------:R-:W-:Y:S02]  /*0cc0*/  UIADD3.X UR15, UPT, UPT, URZ, UR6, URZ, UP0, !UPT ;  /* 0x00000006ff0f7290 */ /* 0x000fe400087fe4ff */
[----:B------:R-:W-:-:S04]  /*0cd0*/  UISETP.GE.U32.AND UP0, UPT, UR14, UR10, UPT ;  /* 0x0000000a0e00728c */ /* 0x000fc8000bf06070 */
[----:B------:R-:W-:-:S04]  /*0ce0*/  UISETP.GE.U32.AND.EX UP0, UPT, UR15, UR6, UPT, UP0 ;  /* 0x000000060f00728c */ /* 0x000fc8000bf06100 */
[----:B------:R-:W-:Y:S02]  /*0cf0*/  UISETP.LT.U32.OR.EX UP0, UPT, UR6, UR21, !UP0, UP1 ;  /* 0x000000150600728c */ /* 0x000fe4000c701510 */
[----:B------:R-:W-:Y:S02]  /*0d00*/  UIADD3 UR11, UP1, UPT, UR8, UR18, URZ ;  /* 0x00000012080b7290 */ /* 0x000fe4000ff3e0ff */
[----:B------:R-:W-:Y:S02]  /*0d10*/  USEL UR10, URZ, 0x1, !UP0 ;  /* 0x00000001ff0a7887 */ /* 0x000fe4000c000000 */
[----:B------:R-:W-:Y:S02]  /*0d20*/  UIADD3.X UR8, UPT, UPT, UR9, UR19, URZ, UP1, !UPT ;  /* 0x0000001309087290 */ /* 0x000fe40008ffe4ff */
[----:B------:R-:W-:Y:S01]  /*0d30*/  UIADD3 UR10, UP0, UPT, UR11, UR10, URZ ;  /* 0x0000000a0b0a7290 */ /* 0x000fe2000ff1e0ff */
[----:B------:R-:W0:Y:S03]  /*0d40*/  LDCU.64 UR6, c[0x3][0x18] ;  /* 0x00c00300ff0677ac */ /* 0x000e260008000a00 */
[----:B------:R-:W-:-:S02]  /*0d50*/  UIADD3.X UR13, UPT, UPT, URZ, UR8, URZ, UP0, !UPT ;  /* 0x00000008ff0d7290 */ /* 0x000fc400087fe4ff */
[----:B------:R-:W-:Y:S02]  /*0d60*/  UISETP.GE.U32.AND UP0, UPT, UR10, UR11, UPT ;  /* 0x0000000b0a00728c */ /* 0x000fe4000bf06070 */
[----:B------:R-:W-:Y:S02]  /*0d70*/  UISETP.LT.U32.AND UP1, UPT, UR11, UR18, UPT ;  /* 0x000000120b00728c */ /* 0x000fe4000bf21070 */
[----:B------:R-:W-:-:S04]  /*0d80*/  UISETP.GE.U32.AND.EX UP0, UPT, UR13, UR8, UPT, UP0 ;  /* 0x000000080d00728c */ /* 0x000fc8000bf06100 */
[----:B------:R-:W-:-:S04]  /*0d90*/  UISETP.LT.U32.OR.EX UP0, UPT, UR8, UR19, !UP0, UP1 ;  /* 0x000000130800728c */ /* 0x000fc8000c701510 */
[----:B------:R-:W-:Y:S02]  /*0da0*/  USEL UR8, URZ, 0x1, !UP0 ;  /* 0x00000001ff087887 */ /* 0x000fe4000c000000 */
[----:B0-----:R-:W-:Y:S02]  /*0db0*/  UISETP.GT.U32.AND UP0, UPT, UR10, UR6, UPT ;  /* 0x000000060a00728c */ /* 0x001fe4000bf04070 */
[----:B------:R-:W-:Y:S02]  /*0dc0*/  UIADD3 UR18, UP1, UPT, UR4, UR8, URZ ;  /* 0x0000000804127290 */ /* 0x000fe4000ff3e0ff */
[----:B------:R-:W-:Y:S02]  /*0dd0*/  UISETP.GT.U32.AND.EX UP0, UPT, UR13, UR7, UPT, UP0 ;  /* 0x000000070d00728c */ /* 0x000fe4000bf04100 */
[----:B------:R-:W-:Y:S02]  /*0de0*/  UIADD3.X UR19, UPT, UPT, URZ, UR5, URZ, UP1, !UPT ;  /* 0x00000005ff137290 */ /* 0x000fe40008ffe4ff */
[----:B------:R-:W-:-:S04]  /*0df0*/  UISETP.EQ.U32.AND UP1, UPT, UR18, URZ, UPT ;  /* 0x000000ff1200728c */ /* 0x000fc8000bf22070 */
[----:B------:R-:W-:-:S09]  /*0e00*/  UISETP.EQ.AND.EX UP0, UPT, UR19, URZ, !UP0, UP1 ;  /* 0x000000ff1300728c */ /* 0x000fd2000c702310 */
[----:B------:R-:W-:Y:S05]  /*0e10*/  BRA.U !UP0, `(.L_x_898) ;  /* 0x0000000108587547 */ /* 0x000fea000b800000 */
[----:B------:R-:W-:-:S04]  /*0e20*/  UISETP.GE.U32.AND UP0, UPT, UR10, UR6, UPT ;  /* 0x000000060a00728c */ /* 0x000fc8000bf06070 */
[----:B------:R-:W-:-:S09]  /*0e30*/  UISETP.GE.U32.AND.EX UP0, UPT, UR13, UR7, UPT, UP0 ;  /* 0x000000070d00728c */ /* 0x000fd2000bf06100 */
[----:B------:R-:W-:Y:S05]  /*0e40*/  BRA.U !UP0, `(.L_x_899) ;  /* 0x0000000d08007547 */ /* 0x000fea000b800000 */
[----:B------:R-:W0:Y:S02]  /*0e50*/  LDCU.64 UR4, c[0x3][0x10] ;  /* 0x00c00200ff0477ac */ /* 0x000e240008000a00 */
[----:B0-----:R-:W-:-:S04]  /*0e60*/  UISETP.GT.U32.AND UP0, UPT, UR14, UR4, UPT ;  /* 0x000000040e00728c */ /* 0x001fc8000bf04070 */
[----:B------:R-:W-:-:S09]  /*0e70*/  UISETP.GT.U32.AND.EX UP0, UPT, UR15, UR5, UPT, UP0 ;  /* 0x000000050f00728c */ /* 0x000fd2000bf04100 */
[----:B------:R-:W-:Y:S05]  /*0e80*/  BRA.U UP0, `(.L_x_898) ;  /* 0x00000001003c7547 */ /* 0x000fea000b800000 */
[----:B------:R-:W0:Y:S01]  /*0e90*/  LDCU.128 UR24, c[0x3][URZ] ;  /* 0x00c00000ff1877ac */ /* 0x000e220008000c00 */
[----:B------:R-:W-:Y:S02]  /*0ea0*/  IMAD.U32 R3, RZ, RZ, UR22 ;  /* 0x00000016ff037e24 */ /* 0x000fe4000f8e00ff */
[----:B------:R-:W-:Y:S01]  /*0eb0*/  IMAD.U32 R5, RZ, RZ, UR22 ;  /* 0x00000016ff057e24 */ /* 0x000fe2000f8e00ff */
[----:B------:R-:W-:-:S04]  /*0ec0*/  UISETP.GE.U32.AND UP0, UPT, UR14, UR4, UPT ;  /* 0x000000040e00728c */ /* 0x000fc8000bf06070 */
[----:B------:R-:W-:-:S06]  /*0ed0*/  UISETP.GE.U32.AND.EX UP0, UPT, UR15, UR5, UPT, UP0 ;  /* 0x000000050f00728c */ /* 0x000fcc000bf06100 */
[----:B------:R-:W-:Y:S02]  /*0ee0*/  PLOP3.LUT P3, PT, PT, PT, UP0, 0x80, 0x8 ;  /* 0x000000000008781c */ /* 0x000fe40003f6f008 */
[----:B0-----:R-:W-:Y:S01]  /*0ef0*/  ISETP.GE.U32.AND P0, PT, R6, UR24, PT ;  /* 0x0000001806007c0c */ /* 0x001fe2000bf06070 */
[----:B------:R-:W-:Y:S01]  /*0f00*/  IMAD.U32 R0, RZ, RZ, UR27 ;  /* 0x0000001bff007e24 */ /* 0x000fe2000f8e00ff */
[C---:B------:R-:W-:Y:S02]  /*0f10*/  ISETP.GT.U32.AND P1, PT, R7.reuse, UR26, PT ;  /* 0x0000001a07007c0c */ /* 0x040fe4000bf24070 */
[----:B------:R-:W-:Y:S02]  /*0f20*/  ISETP.LT.U32.AND P2, PT, R7, UR26, PT ;  /* 0x0000001a07007c0c */ /* 0x000fe4000bf41070 */
[----:B------:R-:W-:Y:S02]  /*0f30*/  ISETP.GE.U32.AND.EX P0, PT, R9, UR25, PT, P0 ;  /* 0x0000001909007c0c */ /* 0x000fe4000bf06100 */
[----:B------:R-:W-:-:S02]  /*0f40*/  ISETP.GT.U32.AND.EX P1, PT, R3, R0, PT, P1 ;  /* 0x000000000300720c */ /* 0x000fc40003f24110 */
[----:B------:R-:W-:-:S04]  /*0f50*/  ISETP.LT.U32.OR.EX P0, PT, R5, R0, !P0, P2 ;  /* 0x000000000500720c */ /* 0x000fc80004701520 */
[----:B------:R-:W-:-:S13]  /*0f60*/  PLOP3.LUT P0, PT, P0, P1, P3, 0x75, 0x0 ;  /* 0x000000000000781c */ /* 0x000fda0000702e35 */
[----:B------:R-:W-:Y:S05]  /*0f70*/  @P0 BRA `(.L_x_899) ;  /* 0x0000000800b40947 */ /* 0x000fea0003800000 */
.L_x_898:
[----:B------:R-:W0:Y:S01]  /*0f80*/  LDC.64 R4, c[0x3][0x8] ;  /* 0x00c00200ff047b82 */ /* 0x000e220000000a00 */
[----:B------:R-:W-:Y:S01]  /*0f90*/  IMAD.U32 R11, RZ, RZ, UR22 ;  /* 0x00000016ff0b7e24 */ /* 0x000fe2000f8e00ff */
[----:B------:R-:W1:Y:S01]  /*0fa0*/  LDCU.64 UR20, c[0x3][0x10] ;  /* 0x00c00200ff1477ac */ /* 0x000e620008000a00 */
[----:B------:R-:W-:-:S05]  /*0fb0*/  UISETP.LT.U32.AND UP3, UPT, UR10, UR6, UPT ;  /* 0x000000060a00728c */ /* 0x000fca000bf61070 */
[----:B------:R-:W2:Y:S01]  /*0fc0*/  LDC.64 R2, c[0x3][RZ] ;  /* 0x00c00000ff027b82 */ /* 0x000ea20000000a00 */
[----:B-1----:R-:W-:Y:S01]  /*0fd0*/  UISETP.LT.U32.AND UP2, UPT, UR14, UR20, UPT ;  /* 0x000000140e00728c */ /* 0x002fe2000bf41070 */
[----:B0-----:R-:W-:Y:S02]  /*0fe0*/  R2UR UR23, R5 ;  /* 0x00000000051772ca */ /* 0x001fe400000e0000 */
[----:B------:R-:W-:Y:S02]  /*0ff0*/  ISETP.LT.U32.AND P2, PT, R7, R4, PT ;  /* 0x000000040700720c */ /* 0x000fe40003f41070 */
[----:B--2---:R-:W-:-:S04]  /*1000*/  ISETP.GE.U32.AND P0, PT, R6, R2, PT ;  /* 0x000000020600720c */ /* 0x004fc80003f06070 */
[----:B------:R-:W-:Y:S02]  /*1010*/  ISETP.GE.U32.AND.EX P1, PT, R9, R3, PT, P0 ;  /* 0x000000030900720c */ /* 0x000fe40003f26100 */
[----:B------:R-:W-:-:S05]  /*1020*/  IADD3 R5, P0, PT, R7, -R4, RZ ;  /* 0x8000000407057210 */ /* 0x000fca0007f1e0ff */
[----:B------:R-:W-:Y:S01]  /*1030*/  VOTEU.ANY UP1, P2 ;  /* 0x0000000000ff7886 */ /* 0x000fe20001020100 */
[----:B------:R-:W-:Y:S02]  /*1040*/  SEL R0, RZ, 0x1, P1 ;  /* 0x00000001ff007807 */ /* 0x000fe40000800000 */
[----:B------:R-:W-:Y:S02]  /*1050*/  IADD3.X R11, PT, PT, R11, ~UR23, RZ, P0, !PT ;  /* 0x800000170b0b7c10 */ /* 0x000fe400087fe4ff */
[----:B------:R-:W-:Y:S02]  /*1060*/  ISETP.GE.U32.AND P0, PT, R5, R0, PT ;  /* 0x000000000500720c */ /* 0x000fe40003f06070 */
[----:B------:R-:W-:Y:S02]  /*1070*/  SEL R0, RZ, 0xffffffff, P1 ;  /* 0xffffffffff007807 */ /* 0x000fe40000800000 */
[----:B------:R-:W-:-:S13]  /*1080*/  ISETP.GE.U32.AND.EX P0, PT, R11, RZ, PT, P0 ;  /* 0x000000ff0b00720c */ /* 0x000fda0003f06100 */
[----:B------:R-:W-:Y:S01]  /*1090*/  VOTEU.ANY UP0, P0 ;  /* 0x0000000000ff7886 */ /* 0x000fe20000000100 */
[----:B------:R-:W-:Y:S01]  /*10a0*/  UISETP.LT.U32.OR.EX UP0, UPT, UR22, UR23, !UP0, UP1 ;  /* 0x000000171600728c */ /* 0x000fe2000c701510 */
[C---:B------:R-:W-:Y:S01]  /*10b0*/  IADD3 R7, P0, PT, R0.reuse, R5, RZ ;  /* 0x0000000500077210 */ /* 0x040fe20007f1e0ff */
[----:B------:R-:W-:Y:S02]  /*10c0*/  UIADD3 UR11, UP1, UPT, UR14, -UR20, URZ ;  /* 0x800000140e0b7290 */ /* 0x000fe4000ff3e0ff */
[----:B------:R-:W-:Y:S02]  /*10d0*/  USEL UR4, URZ, 0x1, !UP0 ;  /* 0x00000001ff047887 */ /* 0x000fe4000c000000 */
[----:B------:R-:W-:Y:S01]  /*10e0*/  UIADD3.X UR12, UPT, UPT, UR15, ~UR21, URZ, UP1, !UPT ;  /* 0x800000150f0c7290 */ /* 0x000fe20008ffe4ff */
[----:B------:R-:W-:Y:S01]  /*10f0*/  IMAD.X R0, R0, 0x1, R11, P0 ;  /* 0x0000000100007824 */ /* 0x000fe200000e060b */
[----:B------:R-:W-:Y:S01]  /*1100*/  UISETP.GE.U32.AND UP1, UPT, UR11, UR4, UPT ;  /* 0x000000040b00728c */ /* 0x000fe2000bf26070 */
[----:B------:R-:W-:-:S03]  /*1110*/  IADD3 R6, P0, PT, R6, -R2, RZ ;  /* 0x8000000206067210 */ /* 0x000fc60007f1e0ff */
[----:B------:R-:W-:Y:S01]  /*1120*/  UISETP.GE.U32.AND.EX UP1, UPT, UR12, URZ, UPT, UP1 ;  /* 0x000000ff0c00728c */ /* 0x000fe2000bf26110 */
[----:B------:R-:W-:Y:S01]  /*1130*/  R2UR UR22, R0 ;  /* 0x00000000001672ca */ /* 0x000fe200000e0000 */
[----:B------:R-:W-:Y:S02]  /*1140*/  IMAD.X R9, R9, 0x1, ~R3, P0 ;  /* 0x0000000109097824 */ /* 0x000fe400000e0e03 */
[----:B------:R-:W-:Y:S02]  /*1150*/  UISETP.LT.U32.OR.EX UP1, UPT, UR15, UR21, !UP1, UP2 ;  /* 0x000000150f00728c */ /* 0x000fe4000cf21520 */
[----:B------:R-:W-:Y:S02]  /*1160*/  UIADD3 UR5, UP2, UPT, UR10, -UR6, URZ ;  /* 0x800000060a057290 */ /* 0x000fe4000ff5e0ff */
[----:B------:R-:W-:Y:S02]  /*1170*/  USEL UR4, URZ, 0x1, !UP1 ;  /* 0x00000001ff047887 */ /* 0x000fe4000c800000 */
[----:B------:R-:W-:-:S02]  /*1180*/  UIADD3.X UR9, UPT, UPT, UR13, ~UR7, URZ, UP2, !UPT ;  /* 0x800000070d097290 */ /* 0x000fc400097fe4ff */
[----:B------:R-:W-:Y:S02]  /*1190*/  UISETP.GE.U32.AND UP2, UPT, UR5, UR4, UPT ;  /* 0x000000040500728c */ /* 0x000fe4000bf46070 */
[----:B------:R-:W-:Y:S02]  /*11a0*/  USEL UR10, URZ, 0xffffffff, !UP0 ;  /* 0xffffffffff0a7887 */ /* 0x000fe4000c000000 */
[----:B------:R-:W-:Y:S02]  /*11b0*/  UISETP.GE.U32.AND.EX UP0, UPT, UR9, URZ, UPT, UP2 ;  /* 0x000000ff0900728c */ /* 0x000fe4000bf06120 */
[----:B------:R-:W-:Y:S02]  /*11c0*/  USEL UR8, URZ, 0xffffffff, !UP1 ;  /* 0xffffffffff087887 */ /* 0x000fe4000c800000 */
[----:B------:R-:W-:Y:S02]  /*11d0*/  UISETP.LT.U32.OR.EX UP0, UPT, UR13, UR7, !UP0, UP3 ;  /* 0x000000070d00728c */ /* 0x000fe4000c701530 */
[----:B------:R-:W-:-:S02]  /*11e0*/  UIADD3 UR5, UP1, UPT, UR8, UR5, URZ ;  /* 0x0000000508057290 */ /* 0x000fc4000ff3e0ff */
[----:B------:R-:W-:Y:S02]  /*11f0*/  USEL UR4, URZ, 0xffffffff, !UP0 ;  /* 0xffffffffff047887 */ /* 0x000fe4000c000000 */
[----:B------:R-:W-:Y:S02]  /*1200*/  UIADD3.X UR8, UPT, UPT, UR8, UR9, URZ, UP1, !UPT ;  /* 0x0000000908087290 */ /* 0x000fe40008ffe4ff */
[----:B------:R-:W-:Y:S02]  /*1210*/  UIADD3 UR18, UP1, UPT, UR4, UR18, URZ ;  /* 0x0000001204127290 */ /* 0x000fe4000ff3e0ff */
[----:B------:R-:W-:Y:S02]  /*1220*/  UISETP.GT.U32.AND UP0, UPT, UR5, UR6, UPT ;  /* 0x000000060500728c */ /* 0x000fe4000bf04070 */
[----:B------:R-:W-:Y:S02]  /*1230*/  UIADD3.X UR19, UPT, UPT, UR4, UR19, URZ, UP1, !UPT ;  /* 0x0000001304137290 */ /* 0x000fe40008ffe4ff */
[----:B------:R-:W-:-:S02]  /*1240*/  UISETP.GT.U32.AND.EX UP0, UPT, UR8, UR7, UPT, UP0 ;  /* 0x000000070800728c */ /* 0x000fc4000bf04100 */
[----:B------:R-:W-:Y:S02]  /*1250*/  UISETP.NE.U32.AND UP1, UPT, UR18, URZ, UPT ;  /* 0x000000ff1200728c */ /* 0x000fe4000bf25070 */
[----:B------:R-:W-:Y:S02]  /*1260*/  UIADD3 UR9, UP2, UPT, UR10, UR11, URZ ;  /* 0x0000000b0a097290 */ /* 0x000fe4000ff5e0ff */
[----:B------:R-:W-:Y:S02]  /*1270*/  UISETP.NE.OR.EX UP0, UPT, UR19, URZ, UP0, UP1 ;  /* 0x000000ff1300728c */ /* 0x000fe40008705710 */
[----:B------:R-:W-:Y:S01]  /*1280*/  UIADD3.X UR4, UPT, UPT, UR10, UR12, URZ, UP2, !UPT ;  /* 0x0000000c0a047290 */ /* 0x000fe200097fe4ff */
[----:B------:R-:W-:Y:S02]  /*1290*/  UMOV UR13, UR8 ;  /* 0x00000008000d7c82 */ /* 0x000fe40008000000 */
[----:B------:R-:W-:Y:S01]  /*12a0*/  UMOV UR14, UR9 ;  /* 0x00000009000e7c82 */ /* 0x000fe20008000000 */
[----:B------:R-:W-:-:S03]  /*12b0*/  UMOV UR10, UR5 ;  /* 0x00000005000a7c82 */ /* 0x000fc60008000000 */
[----:B------:R-:W-:Y:S01]  /*12c0*/  UMOV UR15, UR4 ;  /* 0x00000004000f7c82 */ /* 0x000fe20008000000 */
[----:B------:R-:W-:Y:S05]  /*12d0*/  BRA.U UP0, `(.L_x_900) ;  /* 0x00000001004c7547 */ /* 0x000fea000b800000 */
[----:B------:R-:W-:-:S04]  /*12e0*/  UISETP.GE.U32.AND UP0, UPT, UR10, UR6, UPT ;  /* 0x000000060a00728c */ /* 0x000fc8000bf06070 */
[----:B------:R-:W-:-:S09]  /*12f0*/  UISETP.GE.U32.AND.EX UP0, UPT, UR13, UR7, UPT, UP0 ;  /* 0x000000070d00728c */ /* 0x000fd2000bf06100 */
[----:B------:R-:W-:Y:S05]  /*1300*/  BRA.U !UP0, `(.L_x_899) ;  /* 0x0000000508d07547 */ /* 0x000fea000b800000 */
[----:B------:R-:W-:-:S04]  /*1310*/  UISETP.GT.U32.AND UP0, UPT, UR14, UR20, UPT ;  /* 0x000000140e00728c */ /* 0x000fc8000bf04070 */
[----:B------:R-:W-:-:S09]  /*1320*/  UISETP.GT.U32.AND.EX UP0, UPT, UR15, UR21, UPT, UP0 ;  /* 0x000000150f00728c */ /* 0x000fd2000bf04100 */
[----:B------:R-:W-:Y:S05]  /*1330*/  BRA.U UP0, `(.L_x_900) ;  /* 0x0000000100347547 */ /* 0x000fea000b800000 */
[----:B------:R-:W-:-:S04]  /*1340*/  UISETP.GE.U32.AND UP0, UPT, UR14, UR20, UPT ;  /* 0x000000140e00728c */ /* 0x000fc8000bf06070 */
[----:B------:R-:W-:-:S09]  /*1350*/  UISETP.GE.U32.AND.EX UP0, UPT, UR15, UR21, UPT, UP0 ;  /* 0x000000150f00728c */ /* 0x000fd2000bf06100 */
[----:B------:R-:W-:Y:S05]  /*1360*/  BRA.U !UP0, `(.L_x_899) ;  /* 0x0000000508b87547 */ /* 0x000fea000b800000 */
[----:B------:R-:W-:Y:S01]  /*1370*/  IMAD.U32 R0, RZ, RZ, UR22 ;  /* 0x00000016ff007e24 */ /* 0x000fe2000f8e00ff */
[----:B------:R-:W-:-:S04]  /*1380*/  ISETP.GT.U32.AND P0, PT, R7, R4, PT ;  /* 0x000000040700720c */ /* 0x000fc80003f04070 */
[----:B------:R-:W-:-:S13]  /*1390*/  ISETP.GT.U32.AND.EX P0, PT, R0, UR23, PT, P0 ;  /* 0x0000001700007c0c */ /* 0x000fda000bf04100 */
[----:B------:R-:W-:Y:S05]  /*13a0*/  @P0 BRA `(.L_x_900) ;  /* 0x0000000000180947 */ /* 0x000fea0003800000 */
[----:B------:R-:W-:Y:S01]  /*13b0*/  ISETP.GE.U32.AND P0, PT, R6, R2, PT ;  /* 0x000000020600720c */ /* 0x000fe20003f06070 */
[----:B------:R-:W-:Y:S01]  /*13c0*/  IMAD.U32 R0, RZ, RZ, UR22 ;  /* 0x00000016ff007e24 */ /* 0x000fe2000f8e00ff */
[----:B------:R-:W-:Y:S02]  /*13d0*/  ISETP.LT.U32.AND P1, PT, R7, R4, PT ;  /* 0x000000040700720c */ /* 0x000fe40003f21070 */
[----:B------:R-:W-:-:S04]  /*13e0*/  ISETP.GE.U32.AND.EX P0, PT, R9, R3, PT, P0 ;  /* 0x000000030900720c */ /* 0x000fc80003f06100 */
[----:B------:R-:W-:-:S13]  /*13f0*/  ISETP.LT.U32.OR.EX P0, PT, R0, UR23, !P0, P1 ;  /* 0x0000001700007c0c */ /* 0x000fda000c701510 */
[----:B------:R-:W-:Y:S05]  /*1400*/  @P0 BRA `(.L_x_899) ;  /* 0x0000000400900947 */ /* 0x000fea0003800000 */
.L_x_900:
[----:B------:R-:W-:Y:S01]  /*1410*/  ISETP.GE.U32.AND P0, PT, R6, R2, PT ;  /* 0x000000020600720c */ /* 0x000fe20003f06070 */
[----:B------:R-:W-:Y:S01]  /*1420*/  IMAD.U32 R11, RZ, RZ, UR22 ;  /* 0x00000016ff0b7e24 */ /* 0x000fe2000f8e00ff */
[-C--:B------:R-:W-:Y:S01]  /*1430*/  ISETP.LT.U32.AND P2, PT, R7, R4.reuse, PT ;  /* 0x000000040700720c */ /* 0x080fe20003f41070 */
[----:B------:R-:W-:Y:S01]  /*1440*/  UISETP.LT.U32.AND UP2, UPT, UR14, UR20, UPT ;  /* 0x000000140e00728c */ /* 0x000fe2000bf41070 */
[----:B------:R-:W-:Y:S02]  /*1450*/  ISETP.GE.U32.AND.EX P1, PT, R9, R3, PT, P0 ;  /* 0x000000030900720c */ /* 0x000fe40003f26100 */
[----:B------:R-:W-:Y:S02]  /*1460*/  IADD3 R5, P0, PT, R7, -R4, RZ ;  /* 0x8000000407057210 */ /* 0x000fe40007f1e0ff */
[----:B------:R-:W-:Y:S02]  /*1470*/  SEL R0, RZ, 0x1, P1 ;  /* 0x00000001ff007807 */ /* 0x000fe40000800000 */
[----:B------:R-:W-:-:S02]  /*1480*/  IADD3.X R11, PT, PT, R11, ~UR23, RZ, P0, !PT ;  /* 0x800000170b0b7c10 */ /* 0x000fc400087fe4ff */
[----:B------:R-:W-:Y:S02]  /*1490*/  ISETP.GE.U32.AND P0, PT, R5, R0, PT ;  /* 0x000000000500720c */ /* 0x000fe40003f06070 */
[----:B------:R-:W-:Y:S01]  /*14a0*/  SEL R0, RZ, 0xffffffff, P1 ;  /* 0xffffffffff007807 */ /* 0x000fe20000800000 */
[----:B------:R-:W-:Y:S01]  /*14b0*/  VOTEU.ANY UP0, P2 ;  /* 0x0000000000ff7886 */ /* 0x000fe20001000100 */
        /* <DEDUP_REMOVED lines=9> */
[----:B------:R-:W-:Y:S01]  /*1550*/  IADD3 R6, P0, PT, R6, -R2, RZ ;  /* 0x8000000206067210 */ /* 0x000fe20007f1e0ff */
[----:B------:R-:W-:-:S02]  /*1560*/  UIADD3 UR4, UP3, UPT, UR10, -UR6, URZ ;  /* 0x800000060a047290 */ /* 0x000fc4000ff7e0ff */
[----:B------:R-:W-:Y:S01]  /*1570*/  UISETP.GE.U32.AND.EX UP4, UPT, UR11, URZ, UPT, UP4 ;  /* 0x000000ff0b00728c */ /* 0x000fe2000bf86140 */
[----:B------:R-:W-:Y:S01]  /*1580*/  R2UR UR22, R0 ;  /* 0x00000000001672ca */ /* 0x000fe200000e0000 */
[----:B------:R-:W-:Y:S01]  /*1590*/  UISETP.LT.U32.AND UP0, UPT, UR10, UR6, UPT ;  /* 0x000000060a00728c */ /* 0x000fe2000bf01070 */
[----:B------:R-:W-:Y:S01]  /*15a0*/  IMAD.X R9, R9, 0x1, ~R3, P0 ;  /* 0x0000000109097824 */ /* 0x000fe200000e0e03 */
[----:B------:R-:W-:Y:S02]  /*15b0*/  UISETP.LT.U32.OR.EX UP2, UPT, UR15, UR21, !UP4, UP2 ;  /* 0x000000150f00728c */ /* 0x000fe4000e741520 */
[----:B------:R-:W-:Y:S02]  /*15c0*/  UIADD3.X UR10, UPT, UPT, UR13, ~UR7, URZ, UP3, !UPT ;  /* 0x800000070d0a7290 */ /* 0x000fe40009ffe4ff */
[----:B------:R-:W-:Y:S02]  /*15d0*/  USEL UR12, URZ, 0x1, !UP2 ;  /* 0x00000001ff0c7887 */ /* 0x000fe4000d000000 */
[----:B------:R-:W-:-:S02]  /*15e0*/  USEL UR5, URZ, 0xffffffff, !UP2 ;  /* 0xffffffffff057887 */ /* 0x000fc4000d000000 */
[----:B------:R-:W-:Y:S02]  /*15f0*/  UISETP.GE.U32.AND UP2, UPT, UR4, UR12, UPT ;  /* 0x0000000c0400728c */ /* 0x000fe4000bf46070 */
[----:B------:R-:W-:Y:S02]  /*1600*/  UIADD3 UR4, UP3, UPT, UR5, UR4, URZ ;  /* 0x0000000405047290 */ /* 0x000fe4000ff7e0ff */
[----:B------:R-:W-:Y:S02]  /*1610*/  UISETP.GE.U32.AND.EX UP2, UPT, UR10, URZ, UPT, UP2 ;  /* 0x000000ff0a00728c */ /* 0x000fe4000bf46120 */
[----:B------:R-:W-:Y:S02]  /*1620*/  UIADD3.X UR5, UPT, UPT, UR5, UR10, URZ, UP3, !UPT ;  /* 0x0000000a05057290 */ /* 0x000fe40009ffe4ff */
[----:B------:R-:W-:Y:S02]  /*1630*/  UISETP.LT.U32.OR.EX UP0, UPT, UR13, UR7, !UP2, UP0 ;  /* 0x000000070d00728c */ /* 0x000fe4000d701500 */
[----:B------:R-:W-:-:S02]  /*1640*/  UISETP.GT.U32.AND UP2, UPT, UR4, UR6, UPT ;  /* 0x000000060400728c */ /* 0x000fc4000bf44070 */
[----:B------:R-:W-:Y:S02]  /*1650*/  USEL UR10, URZ, 0x1, !UP0 ;  /* 0x00000001ff0a7887 */ /* 0x000fe4000c000000 */
[----:B------:R-:W-:Y:S02]  /*1660*/  UISETP.GT.U32.AND.EX UP0, UPT, UR5, UR7, UPT, UP2 ;  /* 0x000000070500728c */ /* 0x000fe4000bf04120 */
[----:B------:R-:W-:Y:S02]  /*1670*/  UISETP.NE.U32.AND UP2, UPT, UR18, UR10, UPT ;  /* 0x0000000a1200728c */ /* 0x000fe4000bf45070 */
[----:B------:R-:W-:Y:S02]  /*1680*/  USEL UR9, URZ, 0xffffffff, !UP1 ;  /* 0xffffffffff097887 */ /* 0x000fe4000c800000 */
[----:B------:R-:W-:Y:S02]  /*1690*/  UISETP.NE.OR.EX UP0, UPT, UR19, URZ, UP0, UP2 ;  /* 0x000000ff1300728c */ /* 0x000fe40008705720 */
[----:B------:R-:W-:Y:S01]  /*16a0*/  UIADD3 UR8, UP1, UPT, UR9, UR8, URZ ;  /* 0x0000000809087290 */ /* 0x000fe2000ff3e0ff */
[----:B------:R-:W-:Y:S01]  /*16b0*/  UMOV UR10, UR4 ;  /* 0x00000004000a7c82 */ /* 0x000fe20008000000 */
[----:B------:R-:W-:-:S02]  /*16c0*/  UMOV UR13, UR5 ;  /* 0x00000005000d7c82 */ /* 0x000fc40008000000 */
[----:B------:R-:W-:-:S03]  /*16d0*/  UIADD3.X UR9, UPT, UPT, UR9, UR11, URZ, UP1, !UPT ;  /* 0x0000000b09097290 */ /* 0x000fc60008ffe4ff */
[----:B------:R-:W-:-:S04]  /*16e0*/  UMOV UR14, UR8 ;  /* 0x00000008000e7c82 */ /* 0x000fc80008000000 */
        /* <DEDUP_REMOVED lines=21> */
.L_x_901:
        /* <DEDUP_REMOVED lines=21> */
[----:B------:R-:W-:-:S02]  /*1990*/  USEL UR8, URZ, 0xffffffff, !UP0 ;  /* 0xffffffffff087887 */ /* 0x000fc4000c000000 */
[----:B------:R-:W-:Y:S01]  /*19a0*/  UISETP.GE.U32.AND.EX UP1, UPT, UR9, URZ, UPT, UP1 ;  /* 0x000000ff0900728c */ /* 0x000fe2000bf26110 */
[----:B------:R-:W-:Y:S01]  /*19b0*/  R2UR UR22, R0 ;  /* 0x00000000001672ca */ /* 0x000fe200000e0000 */
[----:B------:R-:W-:Y:S01]  /*19c0*/  UIADD3 UR5, UP0, UPT, UR8, UR5, URZ ;  /* 0x0000000508057290 */ /* 0x000fe2000ff1e0ff */
[----:B------:R-:W-:Y:S01]  /*19d0*/  IMAD.X R9, R9, 0x1, ~R3, P0 ;  /* 0x0000000109097824 */ /* 0x000fe200000e0e03 */
[----:B------:R-:W-:-:S04]  /*19e0*/  UISETP.LT.U32.OR.EX UP1, UPT, UR15, UR21, !UP1, UP2 ;  /* 0x000000150f00728c */ /* 0x000fc8000cf21520 */
[----:B------:R-:W-:Y:S01]  /*19f0*/  USEL UR4, URZ, 0xffffffff, !UP1 ;  /* 0xffffffffff047887 */ /* 0x000fe2000c800000 */
[----:B------:R-:W-:-:S03]  /*1a00*/  UMOV UR14, UR5 ;  /* 0x00000005000e7c82 */ /* 0x000fc60008000000 */
[----:B------:R-:W-:-:S04]  /*1a10*/  UIADD3 UR10, UP1, UP2, UR4, -UR6, UR10 ;  /* 0x80000006040a7290 */ /* 0x000fc8000fa3e00a */
[----:B------:R-:W-:Y:S02]  /*1a20*/  UIADD3.X UR13, UPT, UPT, UR4, ~UR7, UR13, UP1, UP2 ;  /* 0x80000007040d7290 */ /* 0x000fe40008fe440d */
[----:B------:R-:W-:-:S07]  /*1a30*/  UIADD3.X UR4, UPT, UPT, UR8, UR9, URZ, UP0, !UPT ;  /* 0x0000000908047290 */ /* 0x000fce00087fe4ff */
[----:B------:R-:W-:-:S05]  /*1a40*/  UMOV UR15, UR4 ;  /* 0x00000004000f7c82 */ /* 0x000fca0008000000 */
.L_x_899:
[----:B------:R-:W0:Y:S01]  /*1a50*/  LDC.64 R2, c[0x0][0x388] ;  /* 0x0000e200ff027b82 */ /* 0x000e220000000a00 */
[----:B------:R-:W-:Y:S02]  /*1a60*/  IMAD.MOV.U32 R8, RZ, RZ, R6 ;  /* 0x000000ffff087224 */ /* 0x000fe400078e0006 */
[----:B------:R-:W-:Y:S02]  /*1a70*/  IMAD.U32 R5, RZ, RZ, UR22 ;  /* 0x00000016ff057e24 */ /* 0x000fe4000f8e00ff */
[----:B------:R-:W-:Y:S02]  /*1a80*/  IMAD.U32 R10, RZ, RZ, UR14 ;  /* 0x0000000eff0a7e24 */ /* 0x000fe4000f8e00ff */
[----:B------:R-:W-:Y:S02]  /*1a90*/  IMAD.U32 R11, RZ, RZ, UR15 ;  /* 0x0000000fff0b7e24 */ /* 0x000fe4000f8e00ff */
[----:B------:R-:W-:Y:S02]  /*1aa0*/  IMAD.U32 R12, RZ, RZ, UR10 ;  /* 0x0000000aff0c7e24 */ /* 0x000fe4000f8e00ff */
[----:B------:R-:W-:-:S02]  /*1ab0*/  IMAD.U32 R13, RZ, RZ, UR13 ;  /* 0x0000000dff0d7e24 */ /* 0x000fc4000f8e00ff */
[----:B------:R-:W-:Y:S01]  /*1ac0*/  IMAD.MOV.U32 R4, RZ, RZ, R7 ;  /* 0x000000ffff047224 */ /* 0x000fe200078e0007 */
[----:B0-----:R-:W-:Y:S04]  /*1ad0*/  STG.E.64 desc[UR16][R2.64], R8 ;  /* 0x0000000802007986 */ /* 0x001fe8000c101b10 */
[----:B------:R-:W-:Y:S04]  /*1ae0*/  STG.E.64 desc[UR16][R2.64+0x8], R4 ;  /* 0x0000080402007986 */ /* 0x000fe8000c101b10 */
[----:B------:R-:W-:Y:S04]  /*1af0*/  STG.E.64 desc[UR16][R2.64+0x10], R10 ;  /* 0x0000100a02007986 */ /* 0x000fe8000c101b10 */
[----:B------:R-:W-:Y:S01]  /*1b00*/  STG.E.64 desc[UR16][R2.64+0x18], R12 ;  /* 0x0000180c02007986 */ /* 0x000fe2000c101b10 */
[----:B------:R-:W-:Y:S05]  /*1b10*/  EXIT ;  /* 0x000000000000794d */ /* 0x000fea0003800000 */
.L_x_902:
        /* <DEDUP_REMOVED lines=14> */
.L_x_2690:


//--------------------- .text.test_point_double   --------------------------
	.section	.text.test_point_double,"ax",@progbits
	.align	128
        .global         test_point_double
        .type           test_point_double,@function
        .size           test_point_double,(.L_x_2691 - test_point_double)
        .other          test_point_double,@"STO_CUDA_ENTRY STV_DEFAULT"
test_point_double:
.text.test_point_double:
        /* <DEDUP_REMOVED lines=16> */
[----:B------:R-:W-:Y:S01]  /*0100*/  UMOV UR4, URZ ;  /* 0x000000ff00047c82 */ /* 0x000fe20008000000 */
        /* <DEDUP_REMOVED lines=9> */
[----:B------:R-:W-:Y:S02]  /*01a0*/  IMAD.MOV.U32 R18, RZ, RZ, R27 ;  /* 0x000000ffff127224 */ /* 0x000fe400078e001b */
[----:B------:R-:W-:-:S04]  /*01b0*/  IMAD.WIDE.U32 R16, R2, R4, RZ ;  /* 0x0000000402107225 */ /* 0x000fc800078e00ff */
[----:B0-----:R-:W-:-:S04]  /*01c0*/  IMAD.WIDE.U32 R10, P0, R2, R5, R12 ;  /* 0x00000005020a7225 */ /* 0x001fc8000780000c */
[----:B------:R-:W-:Y:S01]  /*01d0*/  IMAD.IADD R34, R15, 0x1, R25 ;  /* 0x000000010f227824 */ /* 0x000fe200078e0219 */
[----:B------:R-:W-:Y:S01]  /*01e0*/  IADD3 RZ, P2, PT, R17, R10, RZ ;  /* 0x0000000a11ff7210 */ /* 0x000fe20007f5e0ff */
[----:B------:R-:W-:-:S03]  /*01f0*/  IMAD.WIDE.U32.X R18, R3, R3, R18, P1 ;  /* 0x0000000303127225 */ /* 0x000fc600008e0412 */
[C---:B------:R-:W-:Y:S01]  /*0200*/  SHF.L.U64.HI R29, R14.reuse, 0x1, R34 ;  /* 0x000000010e1d7819 */ /* 0x040fe20000010222 */
[----:B------:R-:W-:Y:S02]  /*0210*/  IMAD.SHL.U32 R0, R14, 0x2, RZ ;  /* 0x000000020e007824 */ /* 0x000fe400078e00ff */
[----:B------:R-:W-:Y:S02]  /*0220*/  IMAD.X R15, RZ, RZ, RZ, P0 ;  /* 0x000000ffff0f7224 */ /* 0x000fe400000e06ff */
[----:B------:R-:W-:Y:S01]  /*0230*/  IMAD.WIDE.U32 R22, R5, R4, RZ ;  /* 0x0000000405167225 */ /* 0x000fe200078e00ff */
[----:B------:R-:W-:-:S03]  /*0240*/  IADD3 R17, P0, PT, R0, R18, RZ ;  /* 0x0000001200117210 */ /* 0x000fc60007f1e0ff */
[----:B------:R-:W-:Y:S02]  /*0250*/  IMAD.MOV.U32 R14, RZ, RZ, R11 ;  /* 0x000000ffff0e7224 */ /* 0x000fe400078e000b */
[----:B----4-:R-:W-:-:S04]  /*0260*/  IMAD.WIDE.U32 R10, R3, R6, RZ ;  /* 0x00000006030a7225 */ /* 0x010fc800078e00ff */
[----:B------:R-:W-:Y:S01]  /*0270*/  IMAD.X R18, R29, 0x1, R19, P0 ;  /* 0x000000011d127824 */ /* 0x000fe200000e0613 */
[----:B------:R-:W-:Y:S01]  /*0280*/  ISETP.GE.U32.AND P0, PT, R17, R0, PT ;  /* 0x000000001100720c */ /* 0x000fe20003f06070 */
[----:B------:R-:W-:-:S03]  /*0290*/  IMAD.WIDE.U32 R12, P4, R4, R5, R22 ;  /* 0x00000005040c7225 */ /* 0x000fc60007880016 */
[----:B------:R-:W-:Y:S01]  /*02a0*/  ISETP.GE.U32.AND.EX P0, PT, R18, R29, PT, P0 ;  /* 0x0000001d1200720c */ /* 0x000fe20003f06100 */
[----:B------:R-:W-:Y:S02]  /*02b0*/  IMAD R19, R7, R2, RZ ;  /* 0x0000000207137224 */ /* 0x000fe400078e02ff */
[----:B------:R-:W-:-:S04]  /*02c0*/  IMAD.WIDE.U32 R22, P1, R2, R7, R10 ;  /* 0x0000000702167225 */ /* 0x000fc8000782000a */
[----:B------:R-:W-:-:S04]  /*02d0*/  IMAD.WIDE.U32 R20, R4, R4, RZ ;  /* 0x0000000404147225 */ /* 0x000fc800078e00ff */
[----:B------:R-:W-:Y:S01]  /*02e0*/  IMAD.WIDE.U32 R10, R6, R2, RZ ;  /* 0x00000002060a7225 */ /* 0x000fe200078e00ff */
[----:B------:R-:W-:-:S03]  /*02f0*/  IADD3 RZ, P3, PT, R21, R12, RZ ;  /* 0x0000000c15ff7210 */ /* 0x000fc60007f7e0ff */
[----:B------:R-:W-:-:S04]  /*0300*/  IMAD.WIDE.U32.X R14, R3, R5, R14, P2 ;  /* 0x00000005030e7225 */ /* 0x000fc800010e040e */
[----:B------:R-:W-:Y:S01]  /*0310*/  IMAD R31, R3, R6, R19 ;  /* 0x00000006031f7224 */ /* 0x000fe200078e0213 */
[----:B------:R-:W-:Y:S01]  /*0320*/  IADD3 R19, P2, PT, R14, R10, RZ ;  /* 0x0000000a0e137210 */ /* 0x000fe20007f5e0ff */
[----:B------:R-:W-:-:S03]  /*0330*/  IMAD.WIDE.U32 R24, R5, R6, RZ ;  /* 0x0000000605187225 */ /* 0x000fc600078e00ff */
[----:B------:R-:W-:Y:S01]  /*0340*/  SHF.L.W.U32.HI R34, R34, 0x1, R19 ;  /* 0x0000000122227819 */ /* 0x000fe20000010e13 */
[----:B------:R-:W-:-:S04]  /*0350*/  IMAD.WIDE.U32 R20, R2, R6, RZ ;  /* 0x0000000602147225 */ /* 0x000fc800078e00ff */
[----:B------:R-:W-:Y:S01]  /*0360*/  IMAD.IADD R31, R11, 0x1, R31 ;  /* 0x000000010b1f7824 */ /* 0x000fe200078e021f */
[----:B------:R-:W-:Y:S01]  /*0370*/  IADD3 RZ, P5, PT, R21, R22, RZ ;  /* 0x0000001615ff7210 */ /* 0x000fe20007fbe0ff */
[----:B------:R-:W-:-:S04]  /*0380*/  IMAD.WIDE.U32 R28, P6, R4, R7, R24 ;  /* 0x00000007041c7225 */ /* 0x000fc800078c0018 */
[----:B------:R-:W-:Y:S02]  /*0390*/  IMAD.X R16, R31, 0x1, R15, P2 ;  /* 0x000000011f107824 */ /* 0x000fe400010e060f */
[----:B------:R-:W-:-:S03]  /*03a0*/  IMAD.WIDE.U32 R24, R4, R6, RZ ;  /* 0x0000000604187225 */ /* 0x000fc600078e00ff */
[C---:B------:R-:W-:Y:S01]  /*03b0*/  SHF.L.W.U32.HI R35, R19.reuse, 0x1, R16 ;  /* 0x0000000113237819 */ /* 0x040fe20000010e10 */
[----:B------:R-:W-:Y:S01]  /*03c0*/  IMAD.X R21, RZ, RZ, RZ, P1 ;  /* 0x000000ffff157224 */ /* 0x000fe200008e06ff */
[----:B------:R-:W-:Y:S01]  /*03d0*/  ISETP.GE.U32.AND P1, PT, R19, R10, PT ;  /* 0x0000000a1300720c */ /* 0x000fe20003f26070 */
[----:B------:R-:W-:Y:S01]  /*03e0*/  IMAD R15, R9, R2, RZ ;  /* 0x00000002090f7224 */ /* 0x000fe200078e02ff */
[----:B------:R-:W-:Y:S01]  /*03f0*/  IADD3 RZ, P2, PT, R25, R28, RZ ;  /* 0x0000001c19ff7210 */ /* 0x000fe20007f5e0ff */
[----:B------:R-:W-:Y:S01]  /*0400*/  IMAD.MOV.U32 R20, RZ, RZ, R23 ;  /* 0x000000ffff147224 */ /* 0x000fe200078e0017 */
[----:B------:R-:W-:Y:S01]  /*0410*/  ISETP.GE.U32.AND.EX P1, PT, R16, R31, PT, P1 ;  /* 0x0000001f1000720c */ /* 0x000fe20003f26110 */
[----:B------:R-:W-:Y:S02]  /*0420*/  IMAD.MOV.U32 R10, RZ, RZ, R29 ;  /* 0x000000ffff0a7224 */ /* 0x000fe400078e001d */
[----:B------:R-:W-:Y:S01]  /*0430*/  IMAD.WIDE.U32 R28, R3, R8, RZ ;  /* 0x00000008031c7225 */ /* 0x000fe200078e00ff */
[----:B------:R-:W-:-:S03]  /*0440*/  SEL R31, RZ, 0x1, P1 ;  /* 0x00000001ff1f7807 */ /* 0x000fc60000800000 */
[----:B------:R-:W-:Y:S02]  /*0450*/  IMAD R19, R3, R8, R15 ;  /* 0x0000000803137224 */ /* 0x000fe400078e020f */
[----:B------:R-:W-:-:S04]  /*0460*/  IMAD.WIDE.U32 R24, R8, R2, RZ ;  /* 0x0000000208187225 */ /* 0x000fc800078e00ff */
[----:B------:R-:W-:-:S04]  /*0470*/  IMAD.WIDE.U32 R32, R4, R4, R34 ;  /* 0x0000000404207225 */ /* 0x000fc800078e0022 */
[----:B------:R-:W-:-:S04]  /*0480*/  IMAD.WIDE.U32.X R14, R3, R7, R20, P5 ;  /* 0x00000007030e7225 */ /* 0x000fc800028e0414 */
[----:B------:R-:W-:Y:S01]  /*0490*/  IMAD.X R23, RZ, RZ, RZ, P4 ;  /* 0x000000ffff177224 */ /* 0x000fe200020e06ff */
[----:B------:R-:W-:Y:S01]  /*04a0*/  IADD3 R30, P4, P5, R24, R14, R31 ;  /* 0x0000000e181e7210 */ /* 0x000fe20007d9e01f */
[----:B------:R-:W-:-:S04]  /*04b0*/  IMAD.WIDE.U32 R28, P1, R2, R9, R28 ;  /* 0x00000009021c7225 */ /* 0x000fc8000782001c */
[----:B------:R-:W-:Y:S02]  /*04c0*/  IMAD.MOV.U32 R22, RZ, RZ, R13 ;  /* 0x000000ffff167224 */ /* 0x000fe400078e000d */
[----:B------:R-:W-:Y:S02]  /*04d0*/  IMAD.IADD R33, R12, 0x1, R33 ;  /* 0x000000010c217824 */ /* 0x000fe400078e0221 */
[----:B------:R-:W-:Y:S01]  /*04e0*/  IMAD.IADD R25, R25, 0x1, R19 ;  /* 0x0000000119197824 */ /* 0x000fe200078e0213 */
[----:B------:R-:W-:Y:S01]  /*04f0*/  SEL R19, RZ, 0x1, P0 ;  /* 0x00000001ff137807 */ /* 0x000fe20000000000 */
[----:B------:R-:W-:-:S03]  /*0500*/  IMAD.WIDE.U32 R12, R2, R8, RZ ;  /* 0x00000008020c7225 */ /* 0x000fc600078e00ff */
[----:B------:R-:W-:Y:S01]  /*0510*/  IADD3.X R31, PT, PT, R25, R15, RZ, P4, P5 ;  /* 0x0000000f191f7210 */ /* 0x000fe200027ea4ff */
[----:B------:R-:W-:Y:S01]  /*0520*/  IMAD.X R21, RZ, RZ, RZ, P1 ;  /* 0x000000ffff157224 */ /* 0x000fe200008e06ff */
[----:B------:R-:W-:Y:S01]  /*0530*/  ISETP.GE.U32.AND P1, PT, R30, R24, PT ;  /* 0x000000181e00720c */ /* 0x000fe20003f26070 */
[----:B------:R-:W-:Y:S01]  /*0540*/  IMAD.MOV.U32 R20, RZ, RZ, R29 ;  /* 0x000000ffff147224 */ /* 0x000fe200078e001d */
[----:B------:R-:W-:Y:S01]  /*0550*/  IADD3 RZ, P0, PT, R13, R28, RZ ;  /* 0x0000001c0dff7210 */ /* 0x000fe20007f1e0ff */
[----:B------:R-:W-:Y:S01]  /*0560*/  IMAD R15, R7, R4, RZ ;  /* 0x00000004070f7224 */ /* 0x000fe200078e02ff */
[-C--:B------:R-:W-:Y:S01]  /*0570*/  IADD3 R0, P4, PT, R19, R32.reuse, RZ ;  /* 0x0000002013007210 */ /* 0x080fe20007f9e0ff */
[----:B------:R-:W-:Y:S01]  /*0580*/  IMAD.X R11, RZ, RZ, RZ, P6 ;  /* 0x000000ffff0b7224 */ /* 0x000fe200030e06ff */
[----:B------:R-:W-:Y:S01]  /*0590*/  ISETP.GE.U32.AND.EX P1, PT, R31, R25, PT, P1 ;  /* 0x000000191f00720c */ /* 0x000fe20003f26110 */
[----:B------:R-:W-:Y:S01]  /*05a0*/  IMAD.WIDE.U32.X R12, R3, R9, R20, P0 ;  /* 0x00000009030c7225 */ /* 0x000fe200000e0414 */
[----:B------:R-:W-:Y:S01]  /*05b0*/  ISETP.GE.U32.AND P0, PT, R0, R32, PT ;  /* 0x000000200000720c */ /* 0x000fe20003f06070 */
[----:B------:R-:W0:Y:S01]  /*05c0*/  LDC.64 R28, c[0x0][0x380] ;  /* 0x0000e000ff1c7b82 */ /* 0x000e220000000a00 */
[----:B------:R-:W-:Y:S01]  /*05d0*/  SEL R21, RZ, 0x1, P1 ;  /* 0x00000001ff157807 */ /* 0x000fe20000800000 */
[----:B------:R-:W-:Y:S01]  /*05e0*/  IMAD.X R14, RZ, RZ, R33, P4 ;  /* 0x000000ffff0e7224 */ /* 0x000fe200020e0621 */
[----:B------:R-:W-:Y:S01]  /*05f0*/  ISETP.LT.U32.AND P4, PT, R32, R34, PT ;  /* 0x000000222000720c */ /* 0x000fe20003f81070 */
[----:B------:R-:W-:Y:S01]  /*0600*/  IMAD.WIDE.U32 R24, R4, R6, R30 ;  /* 0x0000000604187225 */ /* 0x000fe200078e001e */
[----:B------:R-:W-:-:S02]  /*0610*/  IADD3 R20, P5, PT, R21, R12, RZ ;  /* 0x0000000c15147210 */ /* 0x000fc40007fbe0ff */
[----:B------:R-:W-:Y:S01]  /*0620*/  ISETP.GE.U32.AND.EX P0, PT, R14, R33, PT, P0 ;  /* 0x000000210e00720c */ /* 0x000fe20003f06100 */
[----:B------:R-:W-:Y:S01]  /*0630*/  IMAD R15, R5, R6, R15 ;  /* 0x00000006050f7224 */ /* 0x000fe200078e020f */
[----:B------:R-:W-:Y:S01]  /*0640*/  ISETP.GE.U32.AND P1, PT, R24, R30, PT ;  /* 0x0000001e1800720c */ /* 0x000fe20003f26070 */
[----:B------:R-:W-:Y:S01]  /*0650*/  IMAD.X R21, RZ, RZ, R13, P5 ;  /* 0x000000ffff157224 */ /* 0x000fe200028e060d */
[----:B------:R-:W-:Y:S01]  /*0660*/  ISETP.LT.U32.OR.EX P0, PT, R33, R35, !P0, P4 ;  /* 0x000000232100720c */ /* 0x000fe20004701540 */
[----:B------:R-:W-:Y:S01]  /*0670*/  IMAD.IADD R19, R25, 0x1, R15 ;  /* 0x0000000119137824 */ /* 0x000fe200078e020f */
[----:B------:R-:W-:Y:S01]  /*0680*/  SHF.L.W.U32.HI R15, R16, 0x1, R24 ;  /* 0x00000001100f7819 */ /* 0x000fe20000010e18 */
[----:B------:R-:W-:Y:S02]  /*0690*/  IMAD R33, R9, R4, RZ ;  /* 0x0000000409217224 */ /* 0x000fe400078e02ff */
[----:B------:R-:W-:Y:S01]  /*06a0*/  IMAD.WIDE.U32.X R34, R5, R5, R22, P3 ;  /* 0x0000000505227225 */ /* 0x000fe200018e0416 */
[----:B------:R-:W-:-:S02]  /*06b0*/  ISETP.GE.U32.AND.EX P1, PT, R19, R31, PT, P1 ;  /* 0x0000001f1300720c */ /* 0x000fc40003f26110 */
[----:B------:R-:W-:Y:S01]  /*06c0*/  SHF.L.W.U32.HI R41, R24, 0x1, R19 ;  /* 0x0000000118297819 */ /* 0x000fe20000010e13 */
[C---:B------:R-:W-:Y:S01]  /*06d0*/  IMAD R39, R5.reuse, R8, R33 ;  /* 0x0000000805277224 */ /* 0x040fe200078e0221 */
[----:B------:R-:W-:Y:S01]  /*06e0*/  SEL R47, RZ, 0x1, P1 ;  /* 0x00000001ff2f7807 */ /* 0x000fe20000800000 */
[----:B------:R-:W-:Y:S01]  /*06f0*/  IMAD.WIDE.U32.X R10, R5, R7, R10, P2 ;  /* 0x00000007050a7225 */ /* 0x000fe200010e040a */
[----:B------:R-:W-:Y:S01]  /*0700*/  IADD3 R16, P2, PT, R15, R34, RZ ;  /* 0x000000220f107210 */ /* 0x000fe20007f5e0ff */
[----:B------:R-:W1:Y:S01]  /*0710*/  LDC.64 R24, c[0x0][0x390] ;  /* 0x0000e400ff187b82 */ /* 0x000e620000000a00 */
[----:B0-----:R-:W5:Y:S01]  /*0720*/  LDG.E.64 R42, desc[UR6][R28.64+0x10] ;  /* 0x000010061c2a7981 */ /* 0x001f62000c1e1b00 */
[----:B------:R-:W-:Y:S01]  /*0730*/  IMAD.WIDE.U32 R32, R4, R8, R20 ;  /* 0x0000000804207225 */ /* 0x000fe200078e0014 */
[----:B------:R-:W-:Y:S02]  /*0740*/  ISETP.LT.U32.AND P1, PT, R16, R15, PT ;  /* 0x0000000f1000720c */ /* 0x000fe40003f21070 */
[----:B------:R-:W5:Y:S01]  /*0750*/  LDG.E.64 R44, desc[UR6][R28.64+0x18] ;  /* 0x000018061c2c7981 */ /* 0x000f62000c1e1b00 */
[----:B------:R-:W-:Y:S01]  /*0760*/  IMAD.IADD R39, R33, 0x1, R39 ;  /* 0x0000000121277824 */ /* 0x000fe200078e0227 */
[----:B------:R-:W-:Y:S01]  /*0770*/  IADD3 R47, P5, P6, R32, R10, R47 ;  /* 0x0000000a202f7210 */ /* 0x000fe20007ebe02f */
[----:B------:R-:W-:Y:S01]  /*0780*/  IMAD.WIDE.U32 R12, R5, R8, RZ ;  /* 0x00000008050c7225 */ /* 0x000fe200078e00ff */
[----:B------:R-:W-:-:S02]  /*0790*/  SEL R15, RZ, 0x1, !P0 ;  /* 0x00000001ff0f7807 */ /* 0x000fc40004000000 */
[----:B------:R-:W-:Y:S01]  /*07a0*/  ISETP.GE.U32.AND P3, PT, R32, R20, PT ;  /* 0x000000142000720c */ /* 0x000fe20003f66070 */
[----:B------:R-:W-:Y:S01]  /*07b0*/  IMAD.X R40, R41, 0x1, R35, P2 ;  /* 0x0000000129287824 */ /* 0x000fe200010e0623 */
[----:B------:R-:W-:Y:S01]  /*07c0*/  IADD3.X R20, PT, PT, R39, R11, RZ, P5, P6 ;  /* 0x0000000b27147210 */ /* 0x000fe20002fec4ff */
[----:B------:R-:W-:Y:S01]  /*07d0*/  IMAD.WIDE.U32 R30, P4, R4, R9, R12 ;  /* 0x00000009041e7225 */ /* 0x000fe2000788000c */
[----:B------:R-:W-:Y:S02]  /*07e0*/  IADD3 R15, P5, PT, R16, R15, RZ ;  /* 0x0000000f100f7210 */ /* 0x000fe40007fbe0ff */
[----:B------:R-:W-:Y:S01]  /*07f0*/  ISETP.GE.U32.AND P2, PT, R47, R32, PT ;  /* 0x000000202f00720c */ /* 0x000fe20003f46070 */
[----:B------:R-:W-:Y:S01]  /*0800*/  IMAD.WIDE.U32 R12, R4, R8, RZ ;  /* 0x00000008040c7225 */ /* 0x000fe200078e00ff */
[----:B------:R-:W-:Y:S01]  /*0810*/  ISETP.GE.U32.AND P0, PT, R15, R16, PT ;  /* 0x000000100f00720c */ /* 0x000fe20003f06070 */
[----:B------:R-:W5:Y:S02]  /*0820*/  LDG.E.64 R32, desc[UR6][R28.64+0x8] ;  /* 0x000008061c207981 */ /* 0x000f64000c1e1b00 */
[----:B------:R-:W-:Y:S01]  /*0830*/  IMAD.X R16, RZ, RZ, R40, P5 ;  /* 0x000000ffff107224 */ /* 0x000fe200028e0628 */
[----:B------:R-:W-:Y:S01]  /*0840*/  ISETP.GE.U32.AND.EX P3, PT, R39, R21, PT, P3 ;  /* 0x000000152700720c */ /* 0x000fe20003f66130 */
[----:B------:R-:W-:Y:S01]  /*0850*/  IMAD.X R23, RZ, RZ, RZ, P4 ;  /* 0x000000ffff177224 */ /* 0x000fe200020e06ff */
[----:B------:R-:W-:Y:S01]  /*0860*/  ISETP.GE.U32.AND.EX P2, PT, R20, R39, PT, P2 ;  /* 0x000000271400720c */ /* 0x000fe20003f46120 */
[----:B------:R-:W-:Y:S01]  /*0870*/  IMAD.WIDE.U32 R38, R7, R6, RZ ;  /* 0x0000000607267225 */ /* 0x000fe200078e00ff */
[----:B------:R-:W-:Y:S01]  /*0880*/  IADD3 RZ, P4, PT, R13, R30, RZ ;  /* 0x0000001e0dff7210 */ /* 0x000fe20007f9e0ff */
[----:B-1----:R-:W5:Y:S01]  /*0890*/  LDG.E.64 R10, desc[UR6][R24.64] ;  /* 0x00000006180a7981 */ /* 0x002f62000c1e1b00 */
[----:B------:R-:W-:Y:S01]  /*08a0*/  ISETP.GE.U32.AND.EX P0, PT, R16, R40, PT, P0 ;  /* 0x000000281000720c */ /* 0x000fe20003f06100 */
[----:B------:R-:W-:-:S02]  /*08b0*/  IMAD.MOV.U32 R22, RZ, RZ, R31 ;  /* 0x000000ffff167224 */ /* 0x000fc400078e001f */
[----:B------:R0:W5:Y:S01]  /*08c0*/  LDG.E.64 R30, desc[UR6][R28.64] ;  /* 0x000000061c1e7981 */ /* 0x000162000c1e1b00 */
[----:B------:R-:W-:Y:S01]  /*08d0*/  ISETP.LT.U32.OR.EX P1, PT, R40, R41, !P0, P1 ;  /* 0x000000292800720c */ /* 0x000fe20004721510 */
[----:B------:R-:W-:Y:S01]  /*08e0*/  IMAD.WIDE.U32.X R22, R5, R9, R22, P4 ;  /* 0x0000000905167225 */ /* 0x000fe200020e0416 */
[----:B------:R-:W-:Y:S01]  /*08f0*/  SEL R21, RZ, 0x1, P2 ;  /* 0x00000001ff157807 */ /* 0x000fe20001000000 */
[----:B------:R-:W5:Y:S02]  /*0900*/  LDG.E.64 R12, desc[UR6][R24.64+0x8] ;  /* 0x00000806180c7981 */ /* 0x000f64000c1e1b00 */
[-C--:B------:R-:W-:Y:S02]  /*0910*/  IMAD.WIDE.U32 R40, R7, R8.reuse, RZ ;  /* 0x0000000807287225 */ /* 0x080fe400078e00ff */
[----:B------:R-:W5:Y:S01]  /*0920*/  LDG.E.64 R34, desc[UR6][R24.64+0x10] ;  /* 0x0000100618227981 */ /* 0x000f62000c1e1b00 */
[----:B0-----:R-:W-:Y:S01]  /*0930*/  SEL R28, RZ, 0x1, P3 ;  /* 0x00000001ff1c7807 */ /* 0x001fe20001800000 */
[C---:B------:R-:W-:Y:S01]  /*0940*/  IMAD.WIDE.U32 R50, P3, R6.reuse, R7, R38 ;  /* 0x0000000706327225 */ /* 0x040fe20007860026 */
[----:B------:R-:W-:Y:S01]  /*0950*/  SHF.L.W.U32.HI R38, R19, 0x1, R47 ;  /* 0x0000000113267819 */ /* 0x000fe20000010e2f */
[----:B------:R0:W5:Y:S01]  /*0960*/  LDG.E.64 R36, desc[UR6][R24.64+0x18] ;  /* 0x0000180618247981 */ /* 0x000162000c1e1b00 */
[----:B------:R-:W-:Y:S01]  /*0970*/  SHF.L.W.U32.HI R39, R47, 0x1, R20 ;  /* 0x000000012f277819 */ /* 0x000fe20000010e14 */
[----:B------:R-:W-:Y:S01]  /*0980*/  IMAD.WIDE.U32 R46, R6, R8, RZ ;  /* 0x00000008062e7225 */ /* 0x000fe200078e00ff */
[----:B------:R-:W-:-:S03]  /*0990*/  SEL R19, RZ, 0x1, !P1 ;  /* 0x00000001ff137807 */ /* 0x000fc60004800000 */
[----:B------:R-:W-:Y:S01]  /*09a0*/  IMAD.WIDE.U32 R40, P0, R6, R9, R40 ;  /* 0x0000000906287225 */ /* 0x000fe20007800028 */
[----:B0-----:R-:W-:-:S03]  /*09b0*/  IADD3 R24, P2, P4, R21, R22, R28 ;  /* 0x0000001615187210 */ /* 0x001fc60007c5e01c */
[----:B------:R-:W-:Y:S01]  /*09c0*/  IMAD.WIDE.U32 R52, R6, R6, R38 ;  /* 0x0000000606347225 */ /* 0x000fe200078e0026 */
[----:B------:R-:W-:-:S03]  /*09d0*/  IADD3.X R25, PT, PT, RZ, R23, RZ, P2, P4 ;  /* 0x00000017ff197210 */ /* 0x000fc600017e84ff */
        /* <DEDUP_REMOVED lines=72> */
[----:B------:R-:W-:Y:S02]  /*0e60*/  ISETP.LT.U32.OR.EX P1, PT, R51, R29, !P2, P1 ;  /* 0x0000001d3300720c */ /* 0x000fe40005721510 */
[----:B------:R-:W-:Y:S01]  /*0e70*/  ISETP.GE.U32.AND P0, PT, R52, R48, PT ;  /* 0x000000303400720c */ /* 0x000fe20003f06070 */
[----:B------:R-:W-:Y:S01]  /*0e80*/  IMAD.MOV.U32 R48, RZ, RZ, R41 ;  /* 0x000000ffff307224 */ /* 0x000fe200078e0029 */
[----:B------:R-:W-:-:S02]  /*0e90*/  IADD3 R28, P6, PT, R21, R28, RZ ;  /* 0x0000001c151c7210 */ /* 0x000fc40007fde0ff */
[----:B------:R-:W-:Y:S01]  /*0ea0*/  ISETP.LT.U32.AND P2, PT, R21, R52, PT ;  /* 0x000000341500720c */ /* 0x000fe20003f41070 */
[C---:B------:R-:W-:Y:S02]  /*0eb0*/  IMAD.X R52, R53.reuse, 0x1, R47, P5 ;  /* 0x0000000135347824 */ /* 0x040fe400028e062f */
[----:B------:R-:W-:Y:S01]  /*0ec0*/  IMAD.WIDE.U32 R40, R22, 0x3d1, RZ ;  /* 0x000003d116287825 */ /* 0x000fe200078e00ff */
[----:B------:R-:W-:-:S03]  /*0ed0*/  ISETP.GE.U32.AND.EX P0, PT, R53, R23, PT, P0 ;  /* 0x000000173500720c */ /* 0x000fc60003f06100 */
[----:B------:R-:W-:Y:S01]  /*0ee0*/  IMAD.WIDE.U32.X R24, R9, R9, R24, P4 ;  /* 0x0000000909187225 */ /* 0x000fe200020e0418 */
[----:B------:R-:W-:-:S03]  /*0ef0*/  ISETP.GE.U32.AND P4, PT, R28, R21, PT ;  /* 0x000000151c00720c */ /* 0x000fc60003f86070 */
[----:B------:R-:W-:Y:S02]  /*0f00*/  IMAD.X R21, RZ, RZ, R52, P6 ;  /* 0x000000ffff157224 */ /* 0x000fe400030e0634 */
[----:B------:R-:W-:Y:S01]  /*0f10*/  IMAD.WIDE.U32.X R50, RZ, R39, R48, P3 ;  /* 0x00000027ff327225 */ /* 0x000fe200018e0430 */
[----:B------:R-:W-:-:S03]  /*0f20*/  SEL R29, RZ, 0x1, P0 ;  /* 0x00000001ff1d7807 */ /* 0x000fc60000000000 */
[----:B------:R-:W-:Y:S01]  /*0f30*/  IMAD.WIDE.U32 R48, R46, 0x3d1, RZ ;  /* 0x000003d12e307825 */ /* 0x000fe200078e00ff */
[----:B------:R-:W-:-:S03]  /*0f40*/  ISETP.GE.U32.AND.EX P4, PT, R21, R52, PT, P4 ;  /* 0x000000341500720c */ /* 0x000fc60003f86140 */
[----:B------:R-:W-:Y:S01]  /*0f50*/  IMAD.WIDE.U32 R40, P3, RZ, R46, R40 ;  /* 0x0000002eff287225 */ /* 0x000fe20007860028 */
[----:B------:R-:W-:Y:S02]  /*0f60*/  SHF.R.U32.HI R38, RZ, 0x1f, R38 ;  /* 0x0000001fff267819 */ /* 0x000fe40000011626 */
        /* <DEDUP_REMOVED lines=12> */
[----:B------:R-:W-:Y:S01]  /*1030*/  IADD3 R23, P4, PT, R40, R23, RZ ;  /* 0x0000001728177210 */ /* 0x000fe20007f9e0ff */
[----:B------:R-:W-:-:S02]  /*1040*/  IMAD.MOV.U32 R38, RZ, RZ, R41 ;  /* 0x000000ffff267224 */ /* 0x000fc400078e0029 */
[----:B------:R-:W-:Y:S01]  /*1050*/  IMAD.WIDE.U32 R24, R53, 0x3d1, RZ ;  /* 0x000003d135187825 */ /* 0x000fe200078e00ff */
[----:B------:R-:W-:Y:S02]  /*1060*/  ISETP.GE.U32.AND.EX P3, PT, R51, R50, PT, P3 ;  /* 0x000000323300720c */ /* 0x000fe40003f66130 */
[----:B------:R-:W-:Y:S01]  /*1070*/  ISETP.GE.U32.AND P2, PT, R23, R40, PT ;  /* 0x000000281700720c */ /* 0x000fe20003f46070 */
[----:B------:R-:W-:Y:S02]  /*1080*/  IMAD.X R41, RZ, RZ, R48, P4 ;  /* 0x000000ffff297224 */ /* 0x000fe400020e0630 */
[----:B------:R-:W-:Y:S01]  /*1090*/  IMAD.WIDE.U32.X R46, RZ, R22, R38, P1 ;  /* 0x00000016ff2e7225 */ /* 0x000fe200008e0426 */
[----:B------:R-:W-:-:S03]  /*10a0*/  SEL R49, RZ, 0x1, P3 ;  /* 0x00000001ff317807 */ /* 0x000fc60001800000 */
[----:B------:R-:W-:Y:S01]  /*10b0*/  IMAD.WIDE.U32 R38, R52, 0x3d1, RZ ;  /* 0x000003d134267825 */ /* 0x000fe200078e00ff */
[----:B------:R-:W-:Y:S02]  /*10c0*/  ISETP.LT.U32.AND P0, PT, R40, R29, PT ;  /* 0x0000001d2800720c */ /* 0x000fe40003f01070 */
[----:B------:R-:W-:Y:S01]  /*10d0*/  ISETP.GE.U32.AND.EX P1, PT, R41, R48, PT, P2 ;  /* 0x000000302900720c */ /* 0x000fe20003f26120 */
[----:B------:R-:W-:Y:S01]  /*10e0*/  IMAD.WIDE.U32 R24, P4, RZ, R52, R24 ;  /* 0x00000034ff187225 */ /* 0x000fe20007880018 */
[----:B------:R-:W-:Y:S02]  /*10f0*/  IADD3 R49, P2, P5, R38, R46, R49 ;  /* 0x0000002e26317210 */ /* 0x000fe40007d5e031 */
[----:B------:R-:W-:Y:S02]  /*1100*/  ISETP.LT.U32.OR.EX P0, PT, R48, R51, !P1, P0 ;  /* 0x000000333000720c */ /* 0x000fe40004f01500 */
[----:B------:R-:W-:Y:S02]  /*1110*/  IADD3 R46, P3, PT, R39, R24, RZ ;  /* 0x00000018272e7210 */ /* 0x000fe40007f7e0ff */
[----:B------:R-:W-:-:S02]  /*1120*/  IADD3 R29, P1, PT, R49, R22, RZ ;  /* 0x00000016311d7210 */ /* 0x000fc40007f3e0ff */
[----:B------:R-:W-:Y:S02]  /*1130*/  SEL R22, RZ, 0x1, !P0 ;  /* 0x00000001ff167807 */ /* 0x000fe40004000000 */
[----:B------:R-:W-:Y:S02]  /*1140*/  IADD3.X R51, PT, PT, R46, R47, RZ, P2, P5 ;  /* 0x0000002f2e337210 */ /* 0x000fe400017ea4ff */
        /* <DEDUP_REMOVED lines=72> */
.L_x_903:
[----:B------:R-:W-:Y:S01]  /*15d0*/  IMAD.MOV.U32 R24, RZ, RZ, R20 ;  /* 0x000000ffff187224 */ /* 0x000fe200078e0014 */
[----:B------:R-:W-:Y:S01]  /*15e0*/  IADD3 R17, P1, PT, R28, R17, RZ ;  /* 0x000000111c117210 */ /* 0x000fe20007f3e0ff */
[----:B------:R-:W-:Y:S01]  /*15f0*/  IMAD.MOV.U32 R25, RZ, RZ, R19 ;  /* 0x000000ffff197224 */ /* 0x000fe200078e0013 */
        /* <DEDUP_REMOVED lines=58> */
.L_x_904:
        /* <DEDUP_REMOVED lines=39> */
[----:B------:R-:W-:Y:S01]  /*1c10*/  IADD3 R25, P4, PT, R28, R27, RZ ;  /* 0x0000001b1c197210 */ /* 0x000fe20007f9e0ff */
[----:B------:R-:W-:Y:S01]  /*1c20*/  IMAD.X R20, R20, 0x1, R41, P3 ;  /* 0x0000000114147824 */ /* 0x000fe200018e0629 */
[----:B------:R-:W-:Y:S01]  /*1c30*/  IADD3 R23, P2, PT, R23, -R14, RZ ;  /* 0x8000000e17177210 */ /* 0x000fe20007f5e0ff */
[----:B------:R-:W-:Y:S02]  /*1c40*/  IMAD.MOV.U32 R27, RZ, RZ, R0 ;  /* 0x000000ffff1b7224 */ /* 0x000fe400078e0000 */
[----:B------:R-:W-:-:S02]  /*1c50*/  IMAD.X R28, R28, 0x1, R29, P4 ;  /* 0x000000011c1c7824 */ /* 0x000fc400020e061d */
[----:B------:R-:W-:Y:S02]  /*1c60*/  IMAD.X R26, R26, 0x1, ~R15, P2 ;  /* 0x000000011a1a7824 */ /* 0x000fe400010e0e0f */
[----:B------:R-:W-:Y:S02]  /*1c70*/  IMAD.MOV.U32 R29, RZ, RZ, R20 ;  /* 0x000000ffff1d7224 */ /* 0x000fe400078e0014 */
        /* <DEDUP_REMOVED lines=18> */
.L_x_906:
        /* <DEDUP_REMOVED lines=33> */
[C---:B------:R-:W-:Y:S01]  /*1fb0*/  IADD3 R25, P4, PT, R28.reuse, R39, RZ ;  /* 0x000000271c197210 */ /* 0x040fe20007f9e0ff */
        /* <DEDUP_REMOVED lines=23> */
.L_x_907:
        /* <DEDUP_REMOVED lines=27> */
.L_x_905:
        /* <DEDUP_REMOVED lines=11> */
[-C--:B------:R-:W-:Y:S01]  /*2390*/  IMAD R41, R26, R25.reuse, R0 ;  /* 0x000000191a297224 */ /* 0x080fe200078e0200 */
        /* <DEDUP_REMOVED lines=8> */
[----:B------:R-:W-:Y:S02]  /*2420*/  IMAD.MOV.U32 R18, RZ, RZ, R15 ;  /* 0x000000ffff127224 */ /* 0x000fe400078e000f */
[----:B------:R-:W-:Y:S01]  /*2430*/  IMAD.WIDE.U32 R38, R27, R25, RZ ;  /* 0x000000191b267225 */ /* 0x000fe200078e00ff */
[----:B------:R-:W-:-:S03]  /*2440*/  ISETP.GE.U32.AND.EX P0, PT, R0, R41, PT, P0 ;  /* 0x000000290000720c */ /* 0x000fc60003f06100 */
[----:B------:R-:W-:Y:S01]  /*2450*/  IMAD.WIDE.U32 R50, P4, R27, R28, R50 ;  /* 0x0000001c1b327225 */ /* 0x000fe20007880032 */
[----:B------:R-:W-:-:S03]  /*2460*/  SEL R49, RZ, 0x1, P0 ;  /* 0x00000001ff317807 */ /* 0x000fc60000000000 */
[----:B------:R-:W-:-:S04]  /*2470*/  IMAD.WIDE.U32 R14, R26, R23, RZ ;  /* 0x000000171a0e7225 */ /* 0x000fc800078e00ff */
[----:B------:R-:W-:-:S04]  /*2480*/  IMAD.WIDE.U32 R20, R23, R24, RZ ;  /* 0x0000001817147225 */ /* 0x000fc800078e00ff */
[----:B------:R-:W-:-:S04]  /*2490*/  IMAD.WIDE.U32 R54, P1, R23, R65, R54 ;  /* 0x0000004117367225 */ /* 0x000fc80007820036 */
[-C--:B------:R-:W-:Y:S01]  /*24a0*/  IMAD R41, R65, R23.reuse, RZ ;  /* 0x0000001741297224 */ /* 0x080fe200078e02ff */
[----:B------:R-:W-:Y:S01]  /*24b0*/  IADD3 RZ, P6, PT, R21, R54, RZ ;  /* 0x0000003615ff7210 */ /* 0x000fe20007fde0ff */
[-C--:B------:R-:W-:Y:S02]  /*24c0*/  IMAD R22, R29, R23.reuse, RZ ;  /* 0x000000171d167224 */ /* 0x080fe400078e02ff */
[----:B------:R-:W-:Y:S01]  /*24d0*/  IMAD.X R19, RZ, RZ, RZ, P2 ;  /* 0x000000ffff137224 */ /* 0x000fe200010e06ff */
[----:B------:R-:W-:Y:S01]  /*24e0*/  IADD3 RZ, P2, PT, R39, R50, RZ ;  /* 0x0000003227ff7210 */ /* 0x000fe20007f5e0ff */
[----:B------:R-:W-:-:S04]  /*24f0*/  IMAD.WIDE.U32 R38, R23, R23, RZ ;  /* 0x0000001717267225 */ /* 0x000fc800078e00ff */
[----:B------:R-:W-:-:S04]  /*2500*/  IMAD.WIDE.U32 R14, P5, R23, R26, R14 ;  /* 0x0000001a170e7225 */ /* 0x000fc800078a000e */
[----:B------:R-:W-:Y:S01]  /*2510*/  IMAD R59, R26, R24, R41 ;  /* 0x000000181a3b7224 */ /* 0x000fe200078e0229 */
[----:B------:R-:W-:Y:S01]  /*2520*/  IADD3 RZ, P0, PT, R39, R14, RZ ;  /* 0x0000000e27ff7210 */ /* 0x000fe20007f1e0ff */
[----:B------:R-:W-:-:S04]  /*2530*/  IMAD.WIDE.U32 R20, R27, R23, RZ ;  /* 0x000000171b147225 */ /* 0x000fc800078e00ff */
[----:B------:R-:W-:Y:S02]  /*2540*/  IMAD R41, R26, R27, R22 ;  /* 0x0000001b1a297224 */ /* 0x000fe400078e0216 */
[----:B------:R-:W-:Y:S02]  /*2550*/  IMAD.MOV.U32 R40, RZ, RZ, R15 ;  /* 0x000000ffff287224 */ /* 0x000fe400078e000f */
[----:B------:R-:W-:Y:S02]  /*2560*/  IMAD.IADD R46, R21, 0x1, R41 ;  /* 0x00000001152e7824 */ /* 0x000fe400078e0229 */
[----:B------:R-:W-:Y:S02]  /*2570*/  IMAD.X R41, RZ, RZ, RZ, P5 ;  /* 0x000000ffff297224 */ /* 0x000fe400028e06ff */
[C---:B------:R-:W-:Y:S01]  /*2580*/  IMAD.SHL.U32 R22, R20.reuse, 0x2, RZ ;  /* 0x0000000214167824 */ /* 0x040fe200078e00ff */
[----:B------:R-:W-:Y:S01]  /*2590*/  SHF.L.U64.HI R50, R20, 0x1, R46 ;  /* 0x0000000114327819 */ /* 0x000fe2000001022e */
[----:B------:R-:W-:Y:S01]  /*25a0*/  IMAD.WIDE.U32 R38, R29, R24, RZ ;  /* 0x000000181d267225 */ /* 0x000fe200078e00ff */
[----:B------:R-:W-:-:S02]  /*25b0*/  SHF.L.W.U32.HI R46, R46, 0x1, R47 ;  /* 0x000000012e2e7819 */ /* 0x000fc40000010e2f */
[----:B------:R-:W-:Y:S01]  /*25c0*/  SHF.L.W.U32.HI R47, R47, 0x1, R0 ;  /* 0x000000012f2f7819 */ /* 0x000fe20000010e00 */
[----:B------:R-:W-:-:S04]  /*25d0*/  IMAD.WIDE.U32.X R40, R26, R26, R40, P0 ;  /* 0x0000001a1a287225 */ /* 0x000fc800000e0428 */
[----:B------:R-:W-:Y:S01]  /*25e0*/  IMAD.X R57, RZ, RZ, RZ, P1 ;  /* 0x000000ffff397224 */ /* 0x000fe200008e06ff */
[----:B------:R-:W-:Y:S01]  /*25f0*/  IADD3 R53, P1, PT, R22, R40, RZ ;  /* 0x0000002816357210 */ /* 0x000fe20007f3e0ff */
[----:B------:R-:W-:-:S04]  /*2600*/  IMAD.WIDE.U32 R16, R24, R23, RZ ;  /* 0x0000001718107225 */ /* 0x000fc800078e00ff */
[----:B------:R-:W-:-:S04]  /*2610*/  IMAD.WIDE.U32.X R18, R26, R28, R18, P3 ;  /* 0x0000001c1a127225 */ /* 0x000fc800018e0412 */
        /* <DEDUP_REMOVED lines=12> */
[----:B------:R-:W-:-:S03]  /*26e0*/  IMAD.WIDE.U32 R54, R27, R27, R46 ;  /* 0x0000001b1b367225 */ /* 0x000fc600078e002e */
[----:B------:R-:W-:Y:S01]  /*26f0*/  SEL R59, RZ, 0x1, P1 ;  /* 0x00000001ff3b7807 */ /* 0x000fe20000800000 */
[----:B------:R-:W-:Y:S01]  /*2700*/  IMAD.MOV.U32 R16, RZ, RZ, R39 ;  /* 0x000000ffff107224 */ /* 0x000fe200078e0027 */
[----:B------:R-:W-:Y:S01]  /*2710*/  SEL R39, RZ, 0x1, P0 ;  /* 0x00000001ff277807 */ /* 0x000fe20000000000 */
[----:B------:R-:W-:Y:S01]  /*2720*/  IMAD.WIDE.U32 R20, R27, R24, RZ ;  /* 0x000000181b147225 */ /* 0x000fe200078e00ff */
[----:B------:R-:W-:Y:S02]  /*2730*/  ISETP.LT.U32.AND P0, PT, R54, R46, PT ;  /* 0x0000002e3600720c */ /* 0x000fe40003f01070 */
[----:B------:R-:W-:Y:S01]  /*2740*/  IADD3 R40, P1, PT, R39, R54, RZ ;  /* 0x0000003627287210 */ /* 0x000fe20007f3e0ff */
[----:B------:R-:W-:Y:S01]  /*2750*/  IMAD.WIDE.U32 R48, P5, R27, R29, R48 ;  /* 0x0000001d1b307225 */ /* 0x000fe200078a0030 */
[----:B------:R-:W-:-:S03]  /*2760*/  IADD3 RZ, P3, PT, R21, R38, RZ ;  /* 0x0000002615ff7210 */ /* 0x000fc60007f7e0ff */
[----:B------:R-:W-:-:S04]  /*2770*/  IMAD.WIDE.U32 R60, R27, R27, RZ ;  /* 0x0000001b1b3c7225 */ /* 0x000fc800078e00ff */
        /* <DEDUP_REMOVED lines=23> */
[----:B------:R-:W-:-:S02]  /*28f0*/  SEL R59, RZ, 0x1, P1 ;  /* 0x00000001ff3b7807 */ /* 0x000fc40000800000 */
[----:B------:R-:W-:Y:S01]  /*2900*/  SEL R57, RZ, 0x1, !P0 ;  /* 0x00000001ff397807 */ /* 0x000fe20004000000 */
[C---:B------:R-:W-:Y:S02]  /*2910*/  IMAD R61, R29.reuse, R24, R18 ;  /* 0x000000181d3d7224 */ /* 0x040fe400078e0212 */
[----:B------:R-:W-:Y:S01]  /*2920*/  IMAD.WIDE.U32.X R20, R29, R28, R20, P2 ;  /* 0x0000001c1d147225 */ /* 0x000fe200010e0414 */
[----:B------:R-:W-:-:S03]  /*2930*/  IADD3 R38, P2, PT, R49, R54, RZ ;  /* 0x0000003631267210 */ /* 0x000fc60007f5e0ff */
[----:B------:R-:W-:Y:S01]  /*2940*/  IMAD.WIDE.U32 R18, R27, R24, R46 ;  /* 0x000000181b127225 */ /* 0x000fe200078e002e */
[C---:B------:R-:W-:Y:S02]  /*2950*/  IADD3 R22, P5, PT, R38.reuse, R57, RZ ;  /* 0x0000003926167210 */ /* 0x040fe40007fbe0ff */
[----:B------:R-:W-:Y:S01]  /*2960*/  ISETP.LT.U32.AND P0, PT, R38, R49, PT ;  /* 0x000000312600720c */ /* 0x000fe20003f01070 */
[----:B------:R-:W-:Y:S01]  /*2970*/  IMAD.IADD R19, R19, 0x1, R61 ;  /* 0x0000000113137824 */ /* 0x000fe200078e023d */
[----:B------:R-:W-:Y:S01]  /*2980*/  IADD3 R0, P1, P6, R18, R20, R59 ;  /* 0x0000001412007210 */ /* 0x000fe20007e3e03b */
[----:B------:R-:W-:Y:S01]  /*2990*/  IMAD.X R55, R50, 0x1, R55, P2 ;  /* 0x0000000132377824 */ /* 0x000fe200010e0637 */
[----:B------:R-:W-:Y:S01]  /*29a0*/  ISETP.GE.U32.AND P2, PT, R18, R46, PT ;  /* 0x0000002e1200720c */ /* 0x000fe20003f46070 */
[----:B------:R-:W-:Y:S01]  /*29b0*/  IMAD.WIDE.U32.X R16, R29, R65, R16, P3 ;  /* 0x000000411d107225 */ /* 0x000fe200018e0410 */
[----:B------:R-:W-:Y:S02]  /*29c0*/  IADD3.X R63, PT, PT, R19, R21, RZ, P1, P6 ;  /* 0x00000015133f7210 */ /* 0x000fe40000fec4ff */
[----:B------:R-:W-:Y:S01]  /*29d0*/  ISETP.GE.U32.AND P4, PT, R0, R18, PT ;  /* 0x000000120000720c */ /* 0x000fe20003f86070 */
[----:B------:R-:W-:Y:S01]  /*29e0*/  IMAD.WIDE.U32 R20, R28, R24, RZ ;  /* 0x000000181c147225 */ /* 0x000fe200078e00ff */
[----:B------:R-:W-:-:S02]  /*29f0*/  ISETP.GE.U32.AND P1, PT, R22, R38, PT ;  /* 0x000000261600720c */ /* 0x000fc40003f26070 */
[----:B------:R-:W-:Y:S01]  /*2a00*/  ISETP.GE.U32.AND.EX P2, PT, R19, R47, PT, P2 ;  /* 0x0000002f1300720c */ /* 0x000fe20003f46120 */
[----:B------:R-:W-:Y:S01]  /*2a10*/  IMAD.X R38, RZ, RZ, R55, P5 ;  /* 0x000000ffff267224 */ /* 0x000fe200028e0637 */
[----:B------:R-:W-:Y:S01]  /*2a20*/  ISETP.GE.U32.AND.EX P4, PT, R63, R19, PT, P4 ;  /* 0x000000133f00720c */ /* 0x000fe20003f86140 */
[----:B------:R-:W-:-:S03]  /*2a30*/  IMAD.WIDE.U32 R46, R28, R25, RZ ;  /* 0x000000191c2e7225 */ /* 0x000fc600078e00ff */
[----:B------:R-:W-:Y:S01]  /*2a40*/  ISETP.GE.U32.AND.EX P3, PT, R38, R55, PT, P1 ;  /* 0x000000372600720c */ /* 0x000fe20003f66110 */
[C---:B------:R-:W-:Y:S01]  /*2a50*/  IMAD.WIDE.U32 R48, R25.reuse, R25, RZ ;  /* 0x0000001919307225 */ /* 0x040fe200078e00ff */
[----:B------:R-:W-:Y:S02]  /*2a60*/  SEL R48, RZ, 0x1, P2 ;  /* 0x00000001ff307807 */ /* 0x000fe40001000000 */
[----:B------:R-:W-:Y:S01]  /*2a70*/  SEL R57, RZ, 0x1, P4 ;  /* 0x00000001ff397807 */ /* 0x000fe20002000000 */
[----:B------:R-:W-:Y:S01]  /*2a80*/  IMAD.WIDE.U32 R46, P1, R25, R28, R46 ;  /* 0x0000001c192e7225 */ /* 0x000fe2000782002e */
[----:B------:R-:W-:Y:S02]  /*2a90*/  ISETP.LT.U32.OR.EX P0, PT, R55, R50, !P3, P0 ;  /* 0x000000323700720c */ /* 0x000fe40005f01500 */
[----:B------:R-:W-:Y:S01]  /*2aa0*/  IADD3 R48, P3, P4, R57, R16, R48 ;  /* 0x0000001039307210 */ /* 0x000fe20007c7e030 */
[----:B------:R-:W-:Y:S01]  /*2ab0*/  IMAD.WIDE.U32 R18, R25, R24, RZ ;  /* 0x0000001819127225 */ /* 0x000fe200078e00ff */
[----:B------:R-:W-:-:S02]  /*2ac0*/  SHF.L.W.U32.HI R50, R51, 0x1, R0 ;  /* 0x0000000133327819 */ /* 0x000fc40000010e00 */
[----:B------:R-:W-:Y:S01]  /*2ad0*/  SHF.L.W.U32.HI R51, R0, 0x1, R63 ;  /* 0x0000000100337819 */ /* 0x000fe20000010e3f */
[----:B------:R-:W-:Y:S01]  /*2ae0*/  IMAD.WIDE.U32 R20, P6, R25, R65, R20 ;  /* 0x0000004119147225 */ /* 0x000fe200078c0014 */
[----:B------:R-:W-:Y:S02]  /*2af0*/  IADD3 RZ, P5, PT, R49, R46, RZ ;  /* 0x0000002e31ff7210 */ /* 0x000fe40007fbe0ff */
[----:B------:R-:W-:Y:S01]  /*2b00*/  IADD3.X R49, PT, PT, RZ, R17, RZ, P3, P4 ;  /* 0x00000011ff317210 */ /* 0x000fe20001fe84ff */
[----:B------:R-:W-:Y:S01]  /*2b10*/  IMAD.WIDE.U32 R54, R65, R24, RZ ;  /* 0x0000001841367225 */ /* 0x000fe200078e00ff */
[----:B------:R-:W-:Y:S02]  /*2b20*/  IADD3 RZ, P2, PT, R19, R20, RZ ;  /* 0x0000001413ff7210 */ /* 0x000fe40007f5e0ff */
[----:B------:R-:W-:Y:S01]  /*2b30*/  SEL R57, RZ, 0x1, !P0 ;  /* 0x00000001ff397807 */ /* 0x000fe20004000000 */
[----:B------:R-:W-:-:S04]  /*2b40*/  IMAD.WIDE.U32 R18, R24, R24, RZ ;  /* 0x0000001818127225 */ /* 0x000fc800078e00ff */
[----:B------:R-:W-:-:S04]  /*2b50*/  IMAD.WIDE.U32 R54, P4, R24, R65, R54 ;  /* 0x0000004118367225 */ /* 0x000fc80007880036 */
[----:B------:R-:W-:Y:S01]  /*2b60*/  IMAD.WIDE.U32 R16, R25, R25, R50 ;  /* 0x0000001919107225 */ /* 0x000fe200078e0032 */
[----:B------:R-:W-:-:S03]  /*2b70*/  IADD3 RZ, P3, PT, R19, R54, RZ ;  /* 0x0000003613ff7210 */ /* 0x000fc60007f7e0ff */
[----:B------:R-:W-:Y:S01]  /*2b80*/  IMAD.X R19, RZ, RZ, RZ, P6 ;  /* 0x000000ffff137224 */ /* 0x000fe200030e06ff */
[-C--:B------:R-:W-:Y:S01]  /*2b90*/  IADD3 R57, P6, PT, R57, R16.reuse, RZ ;  /* 0x0000001039397210 */ /* 0x080fe20007fde0ff */
        /* <DEDUP_REMOVED lines=11> */
[----:B------:R-:W-:Y:S01]  /*2c50*/  IMAD.MOV.U32 R16, RZ, RZ, R47 ;  /* 0x000000ffff107224 */ /* 0x000fe200078e002f */
[----:B------:R-:W-:Y:S01]  /*2c60*/  SHF.L.W.U32.HI R63, R63, 0x1, R58 ;  /* 0x000000013f3f7819 */ /* 0x000fe20000010e3a */
[----:B------:R-:W-:Y:S01]  /*2c70*/  IMAD.MOV.U32 R18, RZ, RZ, R21 ;  /* 0x000000ffff127224 */ /* 0x000fe200078e0015 */
[----:B------:R-:W-:Y:S01]  /*2c80*/  ISETP.LT.U32.OR.EX P0, PT, R67, R51, !P0, P6 ;  /* 0x000000334300720c */ /* 0x000fe20004701560 */
[----:B------:R-:W-:Y:S01]  /*2c90*/  IMAD.WIDE.U32.X R16, R28, R28, R16, P5 ;  /* 0x0000001c1c107225 */ /* 0x000fe200028e0410 */
[----:B------:R-:W-:-:S02]  /*2ca0*/  ISETP.GE.U32.AND.EX P1, PT, R61, R49, PT, P1 ;  /* 0x000000313d00720c */ /* 0x000fc40003f26110 */
[----:B------:R-:W-:Y:S01]  /*2cb0*/  SHF.L.W.U32.HI R49, R58, 0x1, R61 ;  /* 0x000000013a317819 */ /* 0x000fe20000010e3d */
[----:B------:R-:W-:Y:S01]  /*2cc0*/  IMAD.WIDE.U32.X R46, R28, R65, R18, P2 ;  /* 0x000000411c2e7225 */ /* 0x000fe200010e0412 */
[----:B------:R-:W-:Y:S02]  /*2cd0*/  SEL R51, RZ, 0x1, P1 ;  /* 0x00000001ff337807 */ /* 0x000fe40000800000 */
[----:B------:R-:W-:Y:S01]  /*2ce0*/  IADD3 R16, P5, PT, R63, R16, RZ ;  /* 0x000000103f107210 */ /* 0x000fe20007fbe0ff */
[----:B------:R-:W-:Y:S01]  /*2cf0*/  IMAD.WIDE.U32 R18, R56, 0x3d1, RZ ;  /* 0x000003d138127825 */ /* 0x000fe200078e00ff */
[----:B------:R-:W-:Y:S02]  /*2d00*/  SEL R59, RZ, 0x1, !P0 ;  /* 0x00000001ff3b7807 */ /* 0x000fe40004000000 */
[----:B------:R-:W-:Y:S01]  /*2d10*/  IADD3 R48, P1, PT, R51, R46, RZ ;  /* 0x0000002e33307210 */ /* 0x000fe20007f3e0ff */
[----:B------:R-:W-:Y:S01]  /*2d20*/  IMAD.WIDE.U32 R20, R57, 0x3d1, RZ ;  /* 0x000003d139147825 */ /* 0x000fe200078e00ff */
[----:B------:R-:W-:-:S03]  /*2d30*/  IADD3 R59, P0, PT, R16, R59, RZ ;  /* 0x0000003b103b7210 */ /* 0x000fc60007f1e0ff */
[----:B------:R-:W-:Y:S01]  /*2d40*/  IMAD.X R46, R49, 0x1, R17, P5 ;  /* 0x00000001312e7824 */ /* 0x000fe200028e0611 */
[----:B------:R-:W-:Y:S01]  /*2d50*/  IADD3 R52, P2, PT, RZ, R20, RZ ;  /* 0x00000014ff347210 */ /* 0x000fe20007f5e0ff */
[----:B------:R-:W-:-:S04]  /*2d60*/  IMAD.WIDE.U32 R18, P6, RZ, R57, R18 ;  /* 0x00000039ff127225 */ /* 0x000fc800078c0012 */
[----:B------:R-:W-:Y:S01]  /*2d70*/  IMAD.X R58, RZ, RZ, R47, P1 ;  /* 0x000000ffff3a7224 */ /* 0x000fe200008e062f */
[----:B------:R-:W-:Y:S01]  /*2d80*/  ISETP.GE.U32.AND P1, PT, R52, R20, PT ;  /* 0x000000143400720c */ /* 0x000fe20003f26070 */
[----:B------:R-:W-:Y:S01]  /*2d90*/  IMAD.X R0, RZ, RZ, R46, P0 ;  /* 0x000000ffff007224 */ /* 0x000fe200000e062e */
[----:B------:R-:W-:Y:S01]  /*2da0*/  ISETP.GE.U32.AND P0, PT, R59, R16, PT ;  /* 0x000000103b00720c */ /* 0x000fe20003f06070 */
[----:B------:R-:W-:Y:S01]  /*2db0*/  IMAD.X R17, RZ, RZ, RZ, P4 ;  /* 0x000000ffff117224 */ /* 0x000fe200020e06ff */
[----:B------:R-:W-:Y:S01]  /*2dc0*/  IADD3 R60, P5, PT, R21, R18, RZ ;  /* 0x00000012153c7210 */ /* 0x000fe20007fbe0ff */
[----:B------:R-:W-:Y:S01]  /*2dd0*/  IMAD.MOV.U32 R50, RZ, RZ, R19 ;  /* 0x000000ffff327224 */ /* 0x000fe200078e0013 */
[----:B------:R-:W-:Y:S01]  /*2de0*/  ISETP.LT.U32.AND P4, PT, R16, R63, PT ;  /* 0x0000003f1000720c */ /* 0x000fe20003f81070 */
[C---:B------:R-:W-:Y:S01]  /*2df0*/  IMAD.WIDE.U32 R18, R0.reuse, 0x3d1, RZ ;  /* 0x000003d100127825 */ /* 0x040fe200078e00ff */
[----:B------:R-:W-:Y:S02]  /*2e00*/  ISETP.GE.U32.AND.EX P0, PT, R0, R46, PT, P0 ;  /* 0x0000002e0000720c */ /* 0x000fe40003f06100 */
[----:B------:R-:W-:Y:S01]  /*2e10*/  SHF.L.W.U32.HI R20, R61, 0x1, R48 ;  /* 0x000000013d147819 */ /* 0x000fe20000010e30 */
[----:B------:R-:W-:Y:S01]  /*2e20*/  IMAD.X R51, RZ, RZ, RZ, P6 ;  /* 0x000000ffff337224 */ /* 0x000fe200030e06ff */
[----:B------:R-:W-:Y:S01]  /*2e30*/  SHF.L.W.U32.HI R21, R48, 0x1, R58 ;  /* 0x0000000130157819 */ /* 0x000fe20000010e3a */
[----:B------:R-:W-:Y:S01]  /*2e40*/  IMAD.MOV.U32 R16, RZ, RZ, R55 ;  /* 0x000000ffff107224 */ /* 0x000fe200078e0037 */
[----:B------:R-:W-:Y:S01]  /*2e50*/  ISETP.LT.U32.OR.EX P0, PT, R46, R49, !P0, P4 ;  /* 0x000000312e00720c */ /* 0x000fe20004701540 */
[----:B------:R-:W-:Y:S01]  /*2e60*/  IMAD.WIDE.U32.X R50, RZ, R56, R50, P5 ;  /* 0x00000038ff327225 */ /* 0x000fe200028e0432 */
[----:B------:R-:W-:-:S02]  /*2e70*/  SHF.R.U32.HI R58, RZ, 0x1f, R58 ;  /* 0x0000001fff3a7819 */ /* 0x000fc4000001163a */
[----:B------:R-:W-:Y:S01]  /*2e80*/  SEL R55, RZ, 0x1, !P0 ;  /* 0x00000001ff377807 */ /* 0x000fe20004000000 */
[----:B------:R-:W-:-:S04]  /*2e90*/  IMAD.WIDE.U32 R46, R24, R24, R20 ;  /* 0x00000018182e7225 */ /* 0x000fc800078e0014 */
[----:B------:R-:W-:-:S04]  /*2ea0*/  IMAD.WIDE.U32 R48, R59, 0x3d1, RZ ;  /* 0x000003d13b307825 */ /* 0x000fc800078e00ff */
[----:B------:R-:W-:Y:S01]  /*2eb0*/  IMAD.WIDE.U32 R18, P6, RZ, R59, R18 ;  /* 0x0000003bff127225 */ /* 0x000fe200078c0012 */
[----:B------:R-:W-:-:S03]  /*2ec0*/  IADD3 R61, P5, PT, R50, R48, RZ ;  /* 0x00000030323d7210 */ /* 0x000fc60007fbe0ff */
[----:B------:R-:W-:Y:S01]  /*2ed0*/  IMAD.IADD R54, R54, 0x1, R47 ;  /* 0x0000000136367824 */ /* 0x000fe200078e022f */
[----:B------:R-:W-:Y:S01]  /*2ee0*/  IADD3 R63, P4, PT, R49, R18, RZ ;  /* 0x00000012313f7210 */ /* 0x000fe20007f9e0ff */
[----:B------:R-:W-:Y:S01]  /*2ef0*/  IMAD.X R47, R60, 0x1, R57, P2 ;  /* 0x000000013c2f7824 */ /* 0x000fe200010e0639 */
[----:B------:R-:W-:Y:S01]  /*2f00*/  IADD3 R57, P0, PT, R55, R46, RZ ;  /* 0x0000002e37397210 */ /* 0x000fe20007f1e0ff */
[----:B------:R-:W-:Y:S02]  /*2f10*/  IMAD.X R49, RZ, RZ, RZ, P6 ;  /* 0x000000ffff317224 */ /* 0x000fe400030e06ff */
[----:B------:R-:W-:Y:S01]  /*2f20*/  IMAD.X R50, R63, 0x1, R51, P5 ;  /* 0x000000013f327824 */ /* 0x000fe200028e0633 */
[----:B------:R-:W-:Y:S01]  /*2f30*/  ISETP.GE.U32.AND.EX P1, PT, R47, R60, PT, P1 ;  /* 0x0000003c2f00720c */ /* 0x000fe20003f26110 */
[----:B------:R-:W-:Y:S01]  /*2f40*/  IMAD.X R55, RZ, RZ, R54, P0 ;  /* 0x000000ffff377224 */ /* 0x000fe200000e0636 */
[----:B------:R-:W-:Y:S01]  /*2f50*/  ISETP.GE.U32.AND P2, PT, R57, R46, PT ;  /* 0x0000002e3900720c */ /* 0x000fe20003f46070 */
[----:B------:R-:W-:Y:S01]  /*2f60*/  IMAD.WIDE.U32.X R16, R65, R65, R16, P3 ;  /* 0x0000004141107225 */ /* 0x000fe200018e0410 */
[----:B------:R-:W-:-:S02]  /*2f70*/  ISETP.LT.U32.AND P0, PT, R46, R20, PT ;  /* 0x000000142e00720c */ /* 0x000fc40003f01070 */
[----:B------:R-:W-:Y:S02]  /*2f80*/  SEL R46, RZ, 0x1, P1 ;  /* 0x00000001ff2e7807 */ /* 0x000fe40000800000 */
[----:B------:R-:W-:Y:S02]  /*2f90*/  IADD3 R51, P5, PT, R61, R56, RZ ;  /* 0x000000383d337210 */ /* 0x000fe40007fbe0ff */
[----:B------:R-:W-:Y:S02]  /*2fa0*/  ISETP.GE.U32.AND.EX P2, PT, R55, R54, PT, P2 ;  /* 0x000000363700720c */ /* 0x000fe40003f46120 */
[----:B------:R-:W-:Y:S01]  /*2fb0*/  IADD3 R46, P6, PT, R51, R46, RZ ;  /* 0x0000002e332e7210 */ /* 0x000fe20007fde0ff */
[----:B------:R-:W-:Y:S01]  /*2fc0*/  IMAD.X R59, R50, 0x1, R59, P5 ;  /* 0x00000001323b7824 */ /* 0x000fe200028e063b */
[----:B------:R-:W-:Y:S01]  /*2fd0*/  ISETP.GE.U32.AND P1, PT, R61, R48, PT ;  /* 0x000000303d00720c */ /* 0x000fe20003f26070 */
[----:B------:R-:W-:Y:S01]  /*2fe0*/  IMAD.MOV.U32 R48, RZ, RZ, R19 ;  /* 0x000000ffff307224 */ /* 0x000fe200078e0013 */
[----:B------:R-:W-:Y:S01]  /*2ff0*/  ISETP.LT.U32.OR.EX P0, PT, R54, R21, !P2, P0 ;  /* 0x000000153600720c */ /* 0x000fe20005701500 */
[----:B------:R-:W-:Y:S01]  /*3000*/  IMAD.X R54, RZ, RZ, R59, P6 ;  /* 0x000000ffff367224 */ /* 0x000fe200030e063b */
[----:B------:R-:W-:Y:S01]  /*3010*/  ISETP.GE.U32.AND P3, PT, R46, R51, PT ;  /* 0x000000332e00720c */ /* 0x000fe20003f66070 */
[----:B------:R-:W-:Y:S01]  /*3020*/  IMAD.WIDE.U32 R20, R55, 0x3d1, RZ ;  /* 0x000003d137147825 */ /* 0x000fe200078e00ff */
[----:B------:R-:W-:-:S02]  /*3030*/  ISETP.GE.U32.AND.EX P1, PT, R50, R63, PT, P1 ;  /* 0x0000003f3200720c */ /* 0x000fc40003f26110 */
[----:B------:R-:W-:Y:S01]  /*3040*/  ISETP.LT.U32.AND P2, PT, R51, R61, PT ;  /* 0x0000003d3300720c */ /* 0x000fe20003f41070 */
[----:B------:R-:W-:Y:S01]  /*3050*/  IMAD.WIDE.U32.X R48, RZ, R0, R48, P4 ;  /* 0x00000000ff307225 */ /* 0x000fe200020e0430 */
[----:B------:R-:W-:Y:S02]  /*3060*/  ISETP.GE.U32.AND.EX P3, PT, R54, R59, PT, P3 ;  /* 0x0000003b3600720c */ /* 0x000fe40003f66130 */
[----:B------:R-:W-:Y:S01]  /*3070*/  SEL R61, RZ, 0x1, P1 ;  /* 0x00000001ff3d7807 */ /* 0x000fe20000800000 */
[----:B------:R-:W-:Y:S01]  /*3080*/  IMAD.WIDE.U32 R18, R57, 0x3d1, RZ ;  /* 0x000003d139127825 */ /* 0x000fe200078e00ff */
[----:B------:R-:W-:Y:S02]  /*3090*/  SEL R51, RZ, 0x1, !P0 ;  /* 0x00000001ff337807 */ /* 0x000fe40004000000 */
[----:B------:R-:W-:Y:S01]  /*30a0*/  ISETP.LT.U32.OR.EX P0, PT, R59, R50, !P3, P2 ;  /* 0x000000323b00720c */ /* 0x000fe20005f01520 */
        /* <DEDUP_REMOVED lines=16> */
[----:B------:R-:W-:Y:S01]  /*31b0*/  ISETP.GE.U32.AND.EX P0, PT, R20, R63, PT, P0 ;  /* 0x0000003f1400720c */ /* 0x000fe20003f06100 */
[----:B------:R-:W-:Y:S01]  /*31c0*/  IMAD.WIDE.U32 R18, R61, 0x3d1, RZ ;  /* 0x000003d13d127825 */ /* 0x000fe200078e00ff */
[----:B------:R-:W-:Y:S02]  /*31d0*/  ISETP.GE.U32.AND P1, PT, R49, R0, PT ;  /* 0x000000003100720c */ /* 0x000fe40003f26070 */
        /* <DEDUP_REMOVED lines=82> */
.L_x_908:
        /* <DEDUP_REMOVED lines=61> */
.L_x_909:
        /* <DEDUP_REMOVED lines=65> */
.L_x_911:
        /* <DEDUP_REMOVED lines=60> */
.L_x_912:
        /* <DEDUP_REMOVED lines=28> */
.L_x_910:
[----:B-----5:R-:W-:-:S04]  /*4460*/  IMAD.WIDE.U32 R38, R31, R23, RZ ;  /* 0x000000171f267225 */ /* 0x020fc800078e00ff */
        /* <DEDUP_REMOVED lines=20> */
[-C--:B------:R-:W-:Y:S02]  /*45b0*/  IMAD R20, R28, R30.reuse, RZ ;  /* 0x0000001e1c147224 */ /* 0x080fe400078e02ff */
[----:B------:R-:W-:Y:S02]  /*45c0*/  IMAD.MOV.U32 R46, RZ, RZ, R51 ;  /* 0x000000ffff2e7224 */ /* 0x000fe400078e0033 */
[----:B------:R-:W-:-:S04]  /*45d0*/  IMAD.WIDE.U32 R40, R25, R30, RZ ;  /* 0x0000001e19287225 */ /* 0x000fc800078e00ff */
[----:B------:R-:W-:Y:S02]  /*45e0*/  IMAD R57, R31, R25, R20 ;  /* 0x000000191f397224 */ /* 0x000fe400078e0214 */
[----:B------:R-:W-:Y:S01]  /*45f0*/  IMAD.WIDE.U32 R50, P2, R30, R28, R38 ;  /* 0x0000001c1e327225 */ /* 0x000fe20007840026 */
[----:B------:R-:W-:-:S03]  /*4600*/  SEL R39, RZ, 0x1, P0 ;  /* 0x00000001ff277807 */ /* 0x000fc60000000000 */
[----:B------:R-:W-:-:S04]  /*4610*/  IMAD.WIDE.U32.X R46, R31, R29, R46, P1 ;  /* 0x0000001d1f2e7225 */ /* 0x000fc800008e042e */
[----:B------:R-:W-:Y:S01]  /*4620*/  IMAD.IADD R57, R41, 0x1, R57 ;  /* 0x0000000129397824 */ /* 0x000fe200078e0239 */
[----:B------:R-:W-:Y:S01]  /*4630*/  IADD3 R46, P0, P3, R40, R46, R39 ;  /* 0x0000002e282e7210 */ /* 0x000fe20007b1e027 */
[----:B------:R-:W-:-:S03]  /*4640*/  IMAD.WIDE.U32 R52, R30, R25, RZ ;  /* 0x000000191e347225 */ /* 0x000fc600078e00ff */
[----:B------:R-:W-:Y:S01]  /*4650*/  ISETP.GE.U32.AND P1, PT, R46, R40, PT ;  /* 0x000000282e00720c */ /* 0x000fe20003f26070 */
[----:B------:R-:W-:Y:S01]  /*4660*/  IMAD.X R55, RZ, RZ, RZ, P2 ;  /* 0x000000ffff377224 */ /* 0x000fe200010e06ff */
[----:B------:R-:W-:Y:S01]  /*4670*/  IADD3.X R47, PT, PT, R57, R47, RZ, P0, P3 ;  /* 0x0000002f392f7210 */ /* 0x000fe200007e64ff */
[----:B------:R-:W-:Y:S01]  /*4680*/  IMAD.WIDE.U32 R40, R33, R23, RZ ;  /* 0x0000001721287225 */ /* 0x000fe200078e00ff */
[----:B------:R-:W-:Y:S02]  /*4690*/  IADD3 RZ, P2, PT, R53, R50, RZ ;  /* 0x0000003235ff7210 */ /* 0x000fe40007f5e0ff */
[----:B------:R-:W-:Y:S01]  /*46a0*/  ISETP.GE.U32.AND.EX P1, PT, R47, R57, PT, P1 ;  /* 0x000000392f00720c */ /* 0x000fe20003f26110 */
[----:B------:R-:W-:Y:S02]  /*46b0*/  IMAD R20, R26, R32, RZ ;  /* 0x000000201a147224 */ /* 0x000fe400078e02ff */
[----:B------:R-:W-:Y:S02]  /*46c0*/  IMAD.MOV.U32 R54, RZ, RZ, R51 ;  /* 0x000000ffff367224 */ /* 0x000fe400078e0033 */
[----:B------:R-:W-:-:S02]  /*46d0*/  IMAD R57, R65, R30, RZ ;  /* 0x0000001e41397224 */ /* 0x000fc400078e02ff */
[----:B------:R-:W-:-:S04]  /*46e0*/  IMAD.WIDE.U32 R38, R32, R23, R48 ;  /* 0x0000001720267225 */ /* 0x000fc800078e0030 */
[----:B------:R-:W-:Y:S01]  /*46f0*/  IMAD R59, R33, R23, R20 ;  /* 0x00000017213b7224 */ /* 0x000fe200078e0214 */
[----:B------:R-:W-:Y:S01]  /*4700*/  ISETP.GE.U32.AND P0, PT, R38, R48, PT ;  /* 0x000000302600720c */ /* 0x000fe20003f06070 */
[----:B------:R-:W-:-:S04]  /*4710*/  IMAD.WIDE.U32 R52, R24, R30, RZ ;  /* 0x0000001e18347225 */ /* 0x000fc800078e00ff */
[----:B------:R-:W-:-:S04]  /*4720*/  IMAD.WIDE.U32 R50, R32, R23, RZ ;  /* 0x0000001720327225 */ /* 0x000fc800078e00ff */
[----:B------:R-:W-:-:S04]  /*4730*/  IMAD.WIDE.U32 R40, P3, R32, R26, R40 ;  /* 0x0000001a20287225 */ /* 0x000fc80007860028 */
[C---:B------:R-:W-:Y:S01]  /*4740*/  IMAD R71, R31.reuse, R24, R57 ;  /* 0x000000181f477224 */ /* 0x040fe200078e0239 */
[----:B------:R-:W-:Y:S01]  /*4750*/  SEL R57, RZ, 0x1, P1 ;  /* 0x00000001ff397807 */ /* 0x000fe20000800000 */
        /* <DEDUP_REMOVED lines=13> */
[----:B------:R-:W-:-:S04]  /*4830*/  IMAD.WIDE.U32 R58, R31, R24, RZ ;  /* 0x000000181f3a7225 */ /* 0x000fc800078e00ff */
[-C--:B------:R-:W-:Y:S02]  /*4840*/  IMAD R53, R33, R27.reuse, R22 ;  /* 0x0000001b21357224 */ /* 0x080fe400078e0216 */
[----:B------:R-:W-:-:S04]  /*4850*/  IMAD.WIDE.U32 R54, R32, R27, R46 ;  /* 0x0000001b20367225 */ /* 0x000fc800078e002e */
        /* <DEDUP_REMOVED lines=10> */
[C---:B------:R-:W-:Y:S01]  /*4900*/  IMAD.WIDE.U32 R66, R30.reuse, R24, RZ ;  /* 0x000000181e427225 */ /* 0x040fe200078e00ff */
[----:B------:R-:W-:Y:S02]  /*4910*/  IADD3 RZ, P5, PT, R49, R40, RZ ;  /* 0x0000002831ff7210 */ /* 0x000fe40007fbe0ff */
[----:B------:R-:W-:Y:S01]  /*4920*/  ISETP.GE.U32.AND.EX P1, PT, R51, R53, PT, P1 ;  /* 0x000000353300720c */ /* 0x000fe20003f26110 */
[----:B------:R-:W-:-:S04]  /*4930*/  IMAD.WIDE.U32 R58, P3, R30, R65, R58 ;  /* 0x000000411e3a7225 */ /* 0x000fc8000786003a */
[----:B------:R-:W-:Y:S01]  /*4940*/  IMAD.X R49, RZ, RZ, RZ, P0 ;  /* 0x000000ffff317224 */ /* 0x000fe200000e06ff */
[----:B------:R-:W-:Y:S01]  /*4950*/  IADD3 RZ, P2, PT, R67, R58, RZ ;  /* 0x0000003a43ff7210 */ /* 0x000fe20007f5e0ff */
[----:B------:R-:W-:Y:S01]  /*4960*/  IMAD.WIDE.U32 R66, R43, R23, RZ ;  /* 0x000000172b427225 */ /* 0x000fe200078e00ff */
[----:B------:R-:W-:-:S03]  /*4970*/  ISETP.GE.U32.AND P0, PT, R54, R46, PT ;  /* 0x0000002e3600720c */ /* 0x000fc60003f06070 */
[----:B------:R-:W-:Y:S01]  /*4980*/  IMAD.MOV.U32 R48, RZ, RZ, R61 ;  /* 0x000000ffff307224 */ /* 0x000fe200078e003d */
[----:B------:R-:W-:Y:S01]  /*4990*/  ISETP.GE.U32.AND.EX P0, PT, R53, R47, PT, P0 ;  /* 0x0000002f3500720c */ /* 0x000fe20003f06100 */
[----:B------:R-:W-:Y:S01]  /*49a0*/  IMAD.X R63, RZ, RZ, RZ, P6 ;  /* 0x000000ffff3f7224 */ /* 0x000fe200030e06ff */
[----:B------:R-:W-:Y:S01]  /*49b0*/  SEL R53, RZ, 0x1, P1 ;  /* 0x00000001ff357807 */ /* 0x000fe20000800000 */
[----:B------:R-:W-:Y:S01]  /*49c0*/  IMAD.WIDE.U32 R66, P6, R42, R26, R66 ;  /* 0x0000001a2a427225 */ /* 0x000fe200078c0042 */
[----:B------:R-:W-:-:S03]  /*49d0*/  SEL R22, RZ, 0x1, P0 ;  /* 0x00000001ff167807 */ /* 0x000fc60000000000 */
[----:B------:R-:W-:-:S04]  /*49e0*/  IMAD.WIDE.U32 R54, R42, R23, RZ ;  /* 0x000000172a367225 */ /* 0x000fc800078e00ff */
[----:B------:R-:W-:Y:S01]  /*49f0*/  IMAD.WIDE.U32.X R48, R33, R29, R48, P4 ;  /* 0x0000001d21307225 */ /* 0x000fe200020e0430 */
[----:B------:R-:W-:-:S03]  /*4a00*/  IADD3 RZ, P4, PT, R55, R66, RZ ;  /* 0x0000004237ff7210 */ /* 0x000fc60007f9e0ff */
[----:B------:R-:W-:Y:S02]  /*4a10*/  IMAD R40, R28, R32, RZ ;  /* 0x000000201c287224 */ /* 0x000fe400078e02ff */
[----:B------:R-:W-:Y:S01]  /*4a20*/  IMAD.MOV.U32 R62, RZ, RZ, R41 ;  /* 0x000000ffff3e7224 */ /* 0x000fe200078e0029 */
[----:B------:R-:W-:Y:S01]  /*4a30*/  IADD3 R41, P0, P1, R53, R48, R22 ;  /* 0x0000003035297210 */ /* 0x000fe2000791e016 */
[----:B------:R-:W-:-:S03]  /*4a40*/  IMAD.WIDE.U32 R54, R32, R25, R56 ;  /* 0x0000001920367225 */ /* 0x000fc600078e0038 */
[----:B------:R-:W-:Y:S01]  /*4a50*/  IADD3.X R22, PT, PT, RZ, R49, RZ, P0, P1 ;  /* 0x00000031ff167210 */ /* 0x000fe200007e24ff */
[----:B------:R-:W-:Y:S01]  /*4a60*/  IMAD R53, R33, R25, R40 ;  /* 0x0000001921357224 */ /* 0x000fe200078e0228 */
[----:B------:R-:W-:Y:S01]  /*4a70*/  IADD3 R48, P1, PT, R41, R54, RZ ;  /* 0x0000003629307210 */ /* 0x000fe20007f3e0ff */
[----:B------:R-:W-:Y:S02]  /*4a80*/  IMAD R58, R26, R42, RZ ;  /* 0x0000002a1a3a7224 */ /* 0x000fe400078e02ff */
[----:B------:R-:W-:Y:S01]  /*4a90*/  IMAD.IADD R53, R55, 0x1, R53 ;  /* 0x0000000137357824 */ /* 0x000fe200078e0235 */
[----:B------:R-:W-:Y:S01]  /*4aa0*/  ISETP.GE.U32.AND P0, PT, R48, R54, PT ;  /* 0x000000363000720c */ /* 0x000fe20003f06070 */
[----:B------:R-:W-:Y:S01]  /*4ab0*/  IMAD.X R47, RZ, RZ, RZ, P6 ;  /* 0x000000ffff2f7224 */ /* 0x000fe200030e06ff */
[----:B------:R-:W-:Y:S01]  /*4ac0*/  ISETP.GE.U32.AND P6, PT, R54, R56, PT ;  /* 0x000000383600720c */ /* 0x000fe20003fc6070 */
[C---:B------:R-:W-:Y:S02]  /*4ad0*/  IMAD.X R49, R53.reuse, 0x1, R22, P1 ;  /* 0x0000000135317824 */ /* 0x040fe400008e0616 */
[----:B------:R-:W-:Y:S01]  /*4ae0*/  IMAD.WIDE.U32 R40, R42, R23, R50 ;  /* 0x000000172a287225 */ /* 0x000fe200078e0032 */
[----:B------:R-:W-:-:S02]  /*4af0*/  ISETP.GE.U32.AND.EX P6, PT, R53, R57, PT, P6 ;  /* 0x000000393500720c */ /* 0x000fc40003fc6160 */
[----:B------:R-:W-:Y:S01]  /*4b00*/  ISETP.GE.U32.AND.EX P0, PT, R49, R53, PT, P0 ;  /* 0x000000353100720c */ /* 0x000fe20003f06100 */
[----:B------:R-:W-:Y:S01]  /*4b10*/  IMAD R55, R43, R23, R58 ;  /* 0x000000172b377224 */ /* 0x000fe200078e023a */
[----:B------:R-:W-:Y:S01]  /*4b20*/  ISETP.GE.U32.AND P1, PT, R40, R50, PT ;  /* 0x000000322800720c */ /* 0x000fe20003f26070 */
[----:B------:R-:W-:Y:S01]  /*4b30*/  IMAD.MOV.U32 R46, RZ, RZ, R67 ;  /* 0x000000ffff2e7224 */ /* 0x000fe200078e0043 */
[----:B------:R-:W-:Y:S01]  /*4b40*/  SEL R67, RZ, 0x1, P0 ;  /* 0x00000001ff437807 */ /* 0x000fe20000000000 */
[----:B------:R-:W-:Y:S01]  /*4b50*/  IMAD.IADD R22, R41, 0x1, R55 ;  /* 0x0000000129167824 */ /* 0x000fe200078e0237 */
[----:B------:R-:W-:Y:S01]  /*4b60*/  ISETP.GE.U32.AND P0, PT, R56, R52, PT ;  /* 0x000000343800720c */ /* 0x000fe20003f06070 */
[C---:B------:R-:W-:Y:S01]  /*4b70*/  IMAD.WIDE.U32 R52, R33.reuse, R24, RZ ;  /* 0x0000001821347225 */ /* 0x040fe200078e00ff */
[----:B------:R-:W-:Y:S02]  /*4b80*/  SEL R50, RZ, 0x1, P6 ;  /* 0x00000001ff327807 */ /* 0x000fe40003000000 */
[----:B------:R-:W-:Y:S01]  /*4b90*/  ISETP.GE.U32.AND.EX P1, PT, R22, R51, PT, P1 ;  /* 0x000000331600720c */ /* 0x000fe20003f26110 */
[----:B------:R-:W-:Y:S01]  /*4ba0*/  IMAD.WIDE.U32.X R62, R33, R28, R62, P5 ;  /* 0x0000001c213e7225 */ /* 0x000fe200028e043e */
[----:B------:R-:W-:-:S02]  /*4bb0*/  ISETP.GE.U32.AND.EX P0, PT, R57, R71, PT, P0 ;  /* 0x000000473900720c */ /* 0x000fc40003f06100 */
[----:B------:R-:W-:Y:S01]  /*4bc0*/  SEL R73, RZ, 0x1, P1 ;  /* 0x00000001ff497807 */ /* 0x000fe20000800000 */
[----:B------:R-:W-:Y:S01]  /*4bd0*/  IMAD.WIDE.U32.X R46, R43, R26, R46, P4 ;  /* 0x0000001a2b2e7225 */ /* 0x000fe200020e042e */
[----:B------:R-:W-:-:S03]  /*4be0*/  IADD3 R67, P5, P6, R67, R62, R50 ;  /* 0x0000003e43437210 */ /* 0x000fc60007ebe032 */
[----:B------:R-:W-:Y:S01]  /*4bf0*/  IMAD R51, R29, R42, RZ ;  /* 0x0000002a1d337224 */ /* 0x000fe200078e02ff */
[----:B------:R-:W-:Y:S01]  /*4c00*/  IADD3.X R64, PT, PT, RZ, R63, RZ, P5, P6 ;  /* 0x0000003fff407210 */ /* 0x000fe20002fec4ff */
[----:B------:R-:W-:-:S04]  /*4c10*/  IMAD.WIDE.U32 R54, R32, R24, RZ ;  /* 0x0000001820367225 */ /* 0x000fc800078e00ff */
[----:B------:R-:W-:-:S04]  /*4c20*/  IMAD.WIDE.U32 R52, P4, R32, R65, R52 ;  /* 0x0000004120347225 */ /* 0x000fc80007880034 */
[-C--:B------:R-:W-:Y:S02]  /*4c30*/  IMAD R69, R43, R27.reuse, R51 ;  /* 0x0000001b2b457224 */ /* 0x080fe400078e0233 */
[----:B------:R-:W-:Y:S01]  /*4c40*/  IMAD.X R61, RZ, RZ, RZ, P3 ;  /* 0x000000ffff3d7224 */ /* 0x000fe200018e06ff */
[----:B------:R-:W-:Y:S01]  /*4c50*/  IADD3 RZ, P3, PT, R55, R52, RZ ;  /* 0x0000003437ff7210 */ /* 0x000fe20007f7e0ff */
[----:B------:R-:W-:-:S04]  /*4c60*/  IMAD.WIDE.U32 R50, R42, R27, R48 ;  /* 0x0000001b2a327225 */ /* 0x000fc800078e0030 */
[----:B------:R-:W-:Y:S01]  /*4c70*/  IMAD.MOV.U32 R60, RZ, RZ, R59 ;  /* 0x000000ffff3c7224 */ /* 0x000fe200078e003b */
[----:B------:R-:W-:Y:S01]  /*4c80*/  IADD3 R46, P1, P5, R50, R46, R73 ;  /* 0x0000002e322e7210 */ /* 0x000fe20007d3e049 */
[----:B------:R-:W-:-:S04]  /*4c90*/  IMAD.WIDE.U32 R54, R43, R25, RZ ;  /* 0x000000192b367225 */ /* 0x000fc800078e00ff */
[----:B------:R-:W-:-:S04]  /*4ca0*/  IMAD.WIDE.U32 R62, R43, R27, RZ ;  /* 0x0000001b2b3e7225 */ /* 0x000fc800078e00ff */
[----:B------:R-:W-:Y:S01]  /*4cb0*/  IMAD.IADD R69, R51, 0x1, R69 ;  /* 0x0000000133457824 */ /* 0x000fe200078e0245 */
[----:B------:R-:W-:Y:S01]  /*4cc0*/  SEL R51, RZ, 0x1, P0 ;  /* 0x00000001ff337807 */ /* 0x000fe20000000000 */
[----:B------:R-:W-:-:S03]  /*4cd0*/  IMAD.WIDE.U32.X R60, R31, R65, R60, P2 ;  /* 0x000000411f3c7225 */ /* 0x000fc600010e043c */
[----:B------:R-:W-:Y:S01]  /*4ce0*/  IADD3.X R47, PT, PT, R69, R47, RZ, P1, P5 ;  /* 0x0000002f452f7210 */ /* 0x000fe20000fea4ff */
[----:B------:R-:W-:-:S04]  /*4cf0*/  IMAD.WIDE.U32 R58, R42, R25, RZ ;  /* 0x000000192a3a7225 */ /* 0x000fc800078e00ff */
[----:B------:R-:W-:-:S04]  /*4d00*/  IMAD.WIDE.U32 R54, P2, R42, R28, R54 ;  /* 0x0000001c2a367225 */ /* 0x000fc80007840036 */
[C---:B------:R-:W-:Y:S01]  /*4d10*/  IMAD.WIDE.U32 R56, R42.reuse, R27, RZ ;  /* 0x0000001b2a387225 */ /* 0x040fe200078e00ff */
[----:B------:R-:W-:Y:S02]  /*4d20*/  IADD3 R56, P0, PT, R51, R60, RZ ;  /* 0x0000003c33387210 */ /* 0x000fe40007f1e0ff */
[----:B------:R-:W-:Y:S01]  /*4d30*/  IADD3 RZ, P5, PT, R59, R54, RZ ;  /* 0x000000363bff7210 */ /* 0x000fe20007fbe0ff */
[----:B------:R-:W-:-:S04]  /*4d40*/  IMAD.WIDE.U32 R62, P6, R42, R29, R62 ;  /* 0x0000001d2a3e7225 */ /* 0x000fc800078c003e */
[----:B------:R-:W-:Y:S01]  /*4d50*/  IMAD R59, R65, R32, RZ ;  /* 0x00000020413b7224 */ /* 0x000fe200078e02ff */
[----:B------:R-:W-:Y:S01]  /*4d60*/  IADD3 RZ, P1, PT, R57, R62, RZ ;  /* 0x0000003e39ff7210 */ /* 0x000fe20007f3e0ff */
[----:B------:R-:W-:Y:S01]  /*4d70*/  IMAD.X R57, RZ, RZ, R61, P0 ;  /* 0x000000ffff397224 */ /* 0x000fe200000e063d */
[----:B------:R-:W-:Y:S01]  /*4d80*/  ISETP.GE.U32.AND P0, PT, R50, R48, PT ;  /* 0x000000303200720c */ /* 0x000fe20003f06070 */
[----:B------:R-:W-:Y:S01]  /*4d90*/  IMAD.X R61, RZ, RZ, RZ, P4 ;  /* 0x000000ffff3d7224 */ /* 0x000fe200020e06ff */
[----:B------:R-:W-:Y:S01]  /*4da0*/  ISETP.GE.U32.AND P4, PT, R46, R50, PT ;  /* 0x000000322e00720c */ /* 0x000fe20003f86070 */
[-C--:B------:R-:W-:Y:S01]  /*4db0*/  IMAD R71, R33, R24.reuse, R59 ;  /* 0x0000001821477224 */ /* 0x080fe200078e023b */
[----:B------:R-:W-:Y:S01]  /*4dc0*/  ISETP.GE.U32.AND.EX P0, PT, R69, R49, PT, P0 ;  /* 0x000000314500720c */ /* 0x000fe20003f06100 */
[----:B------:R-:W-:Y:S01]  /*4dd0*/  IMAD.WIDE.U32 R58, R32, R24, R56 ;  /* 0x00000018203a7225 */ /* 0x000fe200078e0038 */
[----:B------:R-:W-:Y:S02]  /*4de0*/  ISETP.GE.U32.AND.EX P4, PT, R47, R69, PT, P4 ;  /* 0x000000452f00720c */ /* 0x000fe40003f86140 */
[----:B------:R-:W-:Y:S01]  /*4df0*/  SEL R48, RZ, 0x1, P0 ;  /* 0x00000001ff307807 */ /* 0x000fe20000000000 */
[----:B------:R-:W-:Y:S01]  /*4e00*/  IMAD.X R51, RZ, RZ, RZ, P6 ;  /* 0x000000ffff337224 */ /* 0x000fe200030e06ff */
[----:B------:R-:W-:Y:S01]  /*4e10*/  IADD3 R52, P6, PT, R67, R58, RZ ;  /* 0x0000003a43347210 */ /* 0x000fe20007fde0ff */
[----:B------:R-:W-:Y:S01]  /*4e20*/  IMAD.MOV.U32 R50, RZ, RZ, R63 ;  /* 0x000000ffff327224 */ /* 0x000fe200078e003f */
[----:B------:R-:W-:Y:S01]  /*4e30*/  SEL R49, RZ, 0x1, P4 ;  /* 0x00000001ff317807 */ /* 0x000fe20002000000 */
[----:B------:R-:W-:Y:S01]  /*4e40*/  IMAD.IADD R63, R59, 0x1, R71 ;  /* 0x000000013b3f7824 */ /* 0x000fe200078e0247 */
[----:B------:R-:W-:Y:S01]  /*4e50*/  ISETP.GE.U32.AND P0, PT, R58, R56, PT ;  /* 0x000000383a00720c */ /* 0x000fe20003f06070 */
[----:B------:R-:W-:Y:S01]  /*4e60*/  IMAD.WIDE.U32.X R50, R43, R29, R50, P1 ;  /* 0x0000001d2b327225 */ /* 0x000fe200008e0432 */
[----:B------:R-:W-:-:S02]  /*4e70*/  ISETP.GE.U32.AND P1, PT, R52, R58, PT ;  /* 0x0000003a3400720c */ /* 0x000fc40003f26070 */
[C---:B------:R-:W-:Y:S01]  /*4e80*/  ISETP.GE.U32.AND.EX P0, PT, R63.reuse, R57, PT, P0 ;  /* 0x000000393f00720c */ /* 0x040fe20003f06100 */
[----:B------:R-:W-:Y:S02]  /*4e90*/  IMAD.MOV.U32 R60, RZ, RZ, R53 ;  /* 0x000000ffff3c7224 */ /* 0x000fe400078e0035 */
[----:B------:R-:W-:Y:S01]  /*4ea0*/  IMAD.X R53, R63, 0x1, R64, P6 ;  /* 0x000000013f357824 */ /* 0x000fe200030e0640 */
[----:B------:R-:W-:Y:S01]  /*4eb0*/  IADD3 R49, P4, P6, R49, R50, R48 ;  /* 0x0000003231317210 */ /* 0x000fe20007e9e030 */
[----:B------:R-:W-:Y:S02]  /*4ec0*/  IMAD R48, R28, R42, RZ ;  /* 0x0000002a1c307224 */ /* 0x000fe400078e02ff */
[----:B------:R-:W-:Y:S01]  /*4ed0*/  IMAD.WIDE.U32 R58, R42, R25, R52 ;  /* 0x000000192a3a7225 */ /* 0x000fe200078e0034 */
[----:B------:R-:W-:Y:S02]  /*4ee0*/  IADD3.X R50, PT, PT, RZ, R51, RZ, P4, P6 ;  /* 0x00000033ff327210 */ /* 0x000fe400027ec4ff */
[----:B------:R-:W-:Y:S01]  /*4ef0*/  ISETP.GE.U32.AND.EX P1, PT, R53, R63, PT, P1 ;  /* 0x0000003f3500720c */ /* 0x000fe20003f26110 */
[----:B------:R-:W-:Y:S01]  /*4f00*/  IMAD R57, R43, R25, R48 ;  /* 0x000000192b397224 */ /* 0x000fe200078e0230 */
[----:B------:R-:W-:Y:S01]  /*4f10*/  IADD3 R48, P6, PT, R49, R58, RZ ;  /* 0x0000003a31307210 */ /* 0x000fe20007fde0ff */
[----:B------:R-:W-:Y:S01]  /*4f20*/  IMAD.X R69, RZ, RZ, RZ, P2 ;  /* 0x000000ffff457224 */ /* 0x000fe200010e06ff */
[----:B------:R-:W-:Y:S01]  /*4f30*/  ISETP.GE.U32.AND P4, PT, R58, R52, PT ;  /* 0x000000343a00720c */ /* 0x000fe20003f86070 */
[----:B------:R-:W-:Y:S01]  /*4f40*/  IMAD.IADD R51, R59, 0x1, R57 ;  /* 0x000000013b337824 */ /* 0x000fe200078e0239 */
[----:B------:R-:W-:Y:S01]  /*4f50*/  ISETP.GE.U32.AND P2, PT, R48, R58, PT ;  /* 0x0000003a3000720c */ /* 0x000fe20003f46070 */
[----:B------:R-:W-:Y:S01]  /*4f60*/  IMAD.WIDE.U32.X R60, R33, R65, R60, P3 ;  /* 0x00000041213c7225 */ /* 0x000fe200018e043c */
[----:B------:R-:W-:-:S02]  /*4f70*/  SEL R52, RZ, 0x1, P0 ;  /* 0x00000001ff347807 */ /* 0x000fc40000000000 */
[----:B------:R-:W-:Y:S01]  /*4f80*/  SEL R57, RZ, 0x1, P1 ;  /* 0x00000001ff397807 */ /* 0x000fe20000800000 */
[C---:B------:R-:W-:Y:S01]  /*4f90*/  IMAD.X R49, R51.reuse, 0x1, R50, P6 ;  /* 0x0000000133317824 */ /* 0x040fe200030e0632 */
[----:B------:R-:W-:Y:S01]  /*4fa0*/  ISETP.GE.U32.AND.EX P4, PT, R51, R53, PT, P4 ;  /* 0x000000353300720c */ /* 0x000fe20003f86140 */
[----:B------:R-:W-:Y:S02]  /*4fb0*/  IMAD.MOV.U32 R68, RZ, RZ, R55 ;  /* 0x000000ffff447224 */ /* 0x000fe400078e0037 */
[----:B------:R-:W-:Y:S01]  /*4fc0*/  IMAD.WIDE.U32 R54, R45, R23, RZ ;  /* 0x000000172d367225 */ /* 0x000fe200078e00ff */
[----:B------:R-:W-:Y:S02]  /*4fd0*/  ISETP.GE.U32.AND.EX P0, PT, R49, R51, PT, P2 ;  /* 0x000000333100720c */ /* 0x000fe40003f06120 */
[----:B------:R-:W-:Y:S01]  /*4fe0*/  IADD3 R60, P1, P2, R57, R60, R52 ;  /* 0x0000003c393c7210 */ /* 0x000fe20007a3e034 */
[----:B------:R-:W-:Y:S01]  /*4ff0*/  IMAD.WIDE.U32.X R68, R43, R28, R68, P5 ;  /* 0x0000001c2b447225 */ /* 0x000fe200028e0444 */
[----:B------:R-:W-:-:S02]  /*5000*/  SEL R64, RZ, 0x1, P4 ;  /* 0x00000001ff407807 */ /* 0x000fc40002000000 */
[----:B------:R-:W-:Y:S01]  /*5010*/  SEL R51, RZ, 0x1, P0 ;  /* 0x00000001ff337807 */ /* 0x000fe20000000000 */
[----:B------:R-:W-:Y:S01]  /*5020*/  IMAD.WIDE.U32 R52, R45, R27, RZ ;  /* 0x0000001b2d347225 */ /* 0x000fe200078e00ff */
[----:B------:R-:W-:Y:S02]  /*5030*/  IADD3.X R61, PT, PT, RZ, R61, RZ, P1, P2 ;  /* 0x0000003dff3d7210 */ /* 0x000fe40000fe44ff */
[----:B------:R-:W-:Y:S01]  /*5040*/  IADD3 R64, P2, P3, R51, R68, R64 ;  /* 0x0000004433407210 */ /* 0x000fe20007b5e040 */
[----:B------:R-:W-:-:S03]  /*5050*/  IMAD.WIDE.U32 R50, R44, R27, RZ ;  /* 0x0000001b2c327225 */ /* 0x000fc600078e00ff */
[----:B------:R-:W-:Y:S01]  /*5060*/  IADD3.X R68, PT, PT, RZ, R69, RZ, P2, P3 ;  /* 0x00000045ff447210 */ /* 0x000fe200017e64ff */
        /* <DEDUP_REMOVED lines=10> */
[----:B------:R-:W-:Y:S01]  /*5110*/  IMAD R50, R26, R44, RZ ;  /* 0x0000002c1a327224 */ /* 0x000fe200078e02ff */
[----:B------:R-:W-:Y:S01]  /*5120*/  IADD3 RZ, P4, PT, R67, R62, RZ ;  /* 0x0000003e43ff7210 */ /* 0x000fe20007f9e0ff */
[----:B------:R-:W-:-:S04]  /*5130*/  IMAD.WIDE.U32 R58, P2, R44, R28, R56 ;  /* 0x0000001c2c3a7225 */ /* 0x000fc80007840038 */
[----:B------:R-:W-:-:S04]  /*5140*/  IMAD.WIDE.U32 R56, R44, R23, R46 ;  /* 0x000000172c387225 */ /* 0x000fc800078e002e */
[----:B------:R-:W-:Y:S02]  /*5150*/  IMAD R69, R45, R23, R50 ;  /* 0x000000172d457224 */ /* 0x000fe400078e0232 */
[----:B------:R-:W-:Y:S01]  /*5160*/  IMAD.X R67, RZ, RZ, RZ, P5 ;  /* 0x000000ffff437224 */ /* 0x000fe200028e06ff */
[----:B------:R-:W-:Y:S01]  /*5170*/  IADD3 RZ, P5, PT, R51, R58, RZ ;  /* 0x0000003a33ff7210 */ /* 0x000fe20007fbe0ff */
[----:B------:R-:W-:Y:S02]  /*5180*/  IMAD.MOV.U32 R66, RZ, RZ, R53 ;  /* 0x000000ffff427224 */ /* 0x000fe400078e0035 */
[----:B------:R-:W-:Y:S01]  /*5190*/  IMAD.X R51, RZ, RZ, RZ, P0 ;  /* 0x000000ffff337224 */ /* 0x000fe200000e06ff */
[----:B------:R-:W-:Y:S01]  /*51a0*/  ISETP.GE.U32.AND P0, PT, R56, R46, PT ;  /* 0x0000002e3800720c */ /* 0x000fe20003f06070 */
[----:B------:R-:W-:-:S04]  /*51b0*/  IMAD.WIDE.U32 R52, R45, R24, RZ ;  /* 0x000000182d347225 */ /* 0x000fc800078e00ff */
[----:B------:R-:W-:Y:S02]  /*51c0*/  IMAD.IADD R69, R57, 0x1, R69 ;  /* 0x0000000139457824 */ /* 0x000fe400078e0245 */
[----:B------:R-:W-:-:S03]  /*51d0*/  IMAD.WIDE.U32.X R66, R45, R29, R66, P6 ;  /* 0x0000001d2d427225 */ /* 0x000fc600030e0442 */
[----:B------:R-:W-:Y:S01]  /*51e0*/  ISETP.GE.U32.AND.EX P0, PT, R69, R47, PT, P0 ;  /* 0x0000002f4500720c */ /* 0x000fe20003f06100 */
[----:B------:R-:W-:Y:S02]  /*51f0*/  IMAD.MOV.U32 R50, RZ, RZ, R55 ;  /* 0x000000ffff327224 */ /* 0x000fe400078e0037 */
[----:B------:R-:W-:Y:S02]  /*5200*/  IMAD R29, R29, R44, RZ ;  /* 0x0000002c1d1d7224 */ /* 0x000fe400078e02ff */
[----:B------:R-:W-:-:S04]  /*5210*/  IMAD.WIDE.U32 R46, R44, R24, RZ ;  /* 0x000000182c2e7225 */ /* 0x000fc800078e00ff */
[----:B------:R-:W-:-:S04]  /*5220*/  IMAD.WIDE.U32 R52, P6, R44, R65, R52 ;  /* 0x000000412c347225 */ /* 0x000fc800078c0034 */
[-C--:B------:R-:W-:Y:S02]  /*5230*/  IMAD R29, R45, R27.reuse, R29 ;  /* 0x0000001b2d1d7224 */ /* 0x080fe400078e021d */
[----:B------:R-:W-:Y:S01]  /*5240*/  IMAD.WIDE.U32 R54, R44, R27, R48 ;  /* 0x0000001b2c367225 */ /* 0x000fe200078e0030 */
[----:B------:R-:W-:-:S03]  /*5250*/  SEL R27, RZ, 0x1, P0 ;  /* 0x00000001ff1b7807 */ /* 0x000fc60000000000 */
[----:B------:R-:W-:Y:S01]  /*5260*/  IMAD.WIDE.U32.X R50, R45, R26, R50, P3 ;  /* 0x0000001a2d327225 */ /* 0x000fe200018e0432 */
[----:B------:R-:W-:-:S03]  /*5270*/  IADD3 RZ, P3, PT, R47, R52, RZ ;  /* 0x000000342fff7210 */ /* 0x000fc60007f7e0ff */
[----:B------:R-:W-:Y:S01]  /*5280*/  IMAD.X R47, RZ, RZ, RZ, P1 ;  /* 0x000000ffff2f7224 */ /* 0x000fe200008e06ff */
[----:B------:R-:W-:Y:S01]  /*5290*/  IADD3 R27, P0, P1, R54, R50, R27 ;  /* 0x00000032361b7210 */ /* 0x000fe2000791e01b */
[----:B------:R-:W-:Y:S02]  /*52a0*/  IMAD.IADD R29, R55, 0x1, R29 ;  /* 0x00000001371d7824 */ /* 0x000fe400078e021d */
[----:B------:R-:W-:Y:S02]  /*52b0*/  IMAD R55, R65, R42, RZ ;  /* 0x0000002a41377224 */ /* 0x000fe400078e02ff */
[----:B------:R-:W-:Y:S01]  /*52c0*/  IMAD.MOV.U32 R46, RZ, RZ, R63 ;  /* 0x000000ffff2e7224 */ /* 0x000fe200078e003f */
[----:B------:R-:W-:Y:S01]  /*52d0*/  IADD3.X R70, PT, PT, R29, R51, RZ, P0, P1 ;  /* 0x000000331d467210 */ /* 0x000fe200007e24ff */
[----:B------:R-:W-:Y:S01]  /*52e0*/  IMAD.WIDE.U32 R62, R42, R24, R60 ;  /* 0x000000182a3e7225 */ /* 0x000fe200078e003c */
[----:B------:R-:W-:-:S03]  /*52f0*/  ISETP.GE.U32.AND P1, PT, R54, R48, PT ;  /* 0x000000303600720c */ /* 0x000fc60003f26070 */
[----:B------:R-:W-:Y:S01]  /*5300*/  IMAD R55, R43, R24, R55 ;  /* 0x000000182b377224 */ /* 0x000fe200078e0237 */
[----:B------:R-:W-:Y:S01]  /*5310*/  IADD3 R52, P0, PT, R64, R62, RZ ;  /* 0x0000003e40347210 */ /* 0x000fe20007f1e0ff */
[----:B------:R-:W-:Y:S01]  /*5320*/  IMAD.X R51, RZ, RZ, RZ, P2 ;  /* 0x000000ffff337224 */ /* 0x000fe200010e06ff */
[----:B------:R-:W-:Y:S01]  /*5330*/  ISETP.GE.U32.AND P2, PT, R27, R54, PT ;  /* 0x000000361b00720c */ /* 0x000fe20003f46070 */
[----:B------:R-:W-:Y:S01]  /*5340*/  IMAD.MOV.U32 R50, RZ, RZ, R59 ;  /* 0x000000ffff327224 */ /* 0x000fe200078e003b */
[----:B------:R-:W-:Y:S01]  /*5350*/  ISETP.GE.U32.AND.EX P1, PT, R29, R49, PT, P1 ;  /* 0x000000311d00720c */ /* 0x000fe20003f26110 */
[----:B------:R-:W-:Y:S02]  /*5360*/  IMAD.IADD R55, R63, 0x1, R55 ;  /* 0x000000013f377824 */ /* 0x000fe400078e0237 */
[----:B------:R-:W-:Y:S01]  /*5370*/  IMAD.X R59, RZ, RZ, RZ, P6 ;  /* 0x000000ffff3b7224 */ /* 0x000fe200030e06ff */
[----:B------:R-:W-:Y:S01]  /*5380*/  ISETP.GE.U32.AND.EX P6, PT, R70, R29, PT, P2 ;  /* 0x0000001d4600720c */ /* 0x000fe20003fc6120 */
[----:B------:R-:W-:Y:S01]  /*5390*/  IMAD.MOV.U32 R58, RZ, RZ, R53 ;  /* 0x000000ffff3a7224 */ /* 0x000fe200078e0035 */
[----:B------:R-:W-:Y:S01]  /*53a0*/  ISETP.GE.U32.AND P2, PT, R52, R62, PT ;  /* 0x0000003e3400720c */ /* 0x000fe20003f46070 */
[----:B------:R-:W-:Y:S01]  /*53b0*/  IMAD.X R53, R55, 0x1, R68, P0 ;  /* 0x0000000137357824 */ /* 0x000fe200000e0644 */
[----:B------:R-:W-:Y:S01]  /*53c0*/  ISETP.GE.U32.AND P0, PT, R62, R60, PT ;  /* 0x0000003c3e00720c */ /* 0x000fe20003f06070 */
[----:B------:R-:W-:Y:S01]  /*53d0*/  IMAD.WIDE.U32.X R50, R45, R28, R50, P5 ;  /* 0x0000001c2d327225 */ /* 0x000fe200028e0432 */
[----:B------:R-:W-:-:S02]  /*53e0*/  SEL R29, RZ, 0x1, P1 ;  /* 0x00000001ff1d7807 */ /* 0x000fc40000800000 */
[----:B------:R-:W-:Y:S01]  /*53f0*/  SEL R71, RZ, 0x1, P6 ;  /* 0x00000001ff477807 */ /* 0x000fe20003000000 */
[----:B------:R-:W-:Y:S01]  /*5400*/  IMAD R28, R28, R44, RZ ;  /* 0x0000002c1c1c7224 */ /* 0x000fe200078e02ff */
[----:B------:R-:W-:Y:S01]  /*5410*/  ISETP.GE.U32.AND.EX P0, PT, R55, R61, PT, P0 ;  /* 0x0000003d3700720c */ /* 0x000fe20003f06100 */
[----:B------:R-:W-:Y:S01]  /*5420*/  IMAD.WIDE.U32.X R58, R45, R65, R58, P3 ;  /* 0x000000412d3a7225 */ /* 0x000fe200018e043a */
[----:B------:R-:W-:Y:S02]  /*5430*/  ISETP.GE.U32.AND.EX P1, PT, R53, R55, PT, P2 ;  /* 0x000000373500720c */ /* 0x000fe40003f26120 */
[----:B------:R-:W-:Y:S01]  /*5440*/  IADD3 R71, P2, P5, R71, R66, R29 ;  /* 0x0000004247477210 */ /* 0x000fe20007d5e01d */
[-C--:B------:R-:W-:Y:S01]  /*5450*/  IMAD R63, R45, R25.reuse, R28 ;  /* 0x000000192d3f7224 */ /* 0x080fe200078e021c */
[----:B------:R-:W-:Y:S01]  /*5460*/  SEL R66, RZ, 0x1, P0 ;  /* 0x00000001ff427807 */ /* 0x000fe20000000000 */
[----:B------:R-:W-:Y:S01]  /*5470*/  IMAD.WIDE.U32 R54, R44, R25, R52 ;  /* 0x000000192c367225 */ /* 0x000fe200078e0034 */
[----:B------:R-:W-:-:S02]  /*5480*/  IADD3.X R62, PT, PT, RZ, R67, RZ, P2, P5 ;  /* 0x00000043ff3e7210 */ /* 0x000fc400017ea4ff */
[----:B------:R-:W-:Y:S01]  /*5490*/  SEL R67, RZ, 0x1, P1 ;  /* 0x00000001ff437807 */ /* 0x000fe20000800000 */
[----:B------:R-:W-:Y:S01]  /*54a0*/  IMAD.IADD R63, R55, 0x1, R63 ;  /* 0x00000001373f7824 */ /* 0x000fe200078e023f */
[----:B------:R-:W-:Y:S01]  /*54b0*/  IADD3 R55, P5, PT, R71, R54, RZ ;  /* 0x0000003647377210 */ /* 0x000fe20007fbe0ff */
[----:B------:R-:W-:Y:S01]  /*54c0*/  IMAD.WIDE.U32 R28, R70, 0x3d1, RZ ;  /* 0x000003d1461c7825 */ /* 0x000fe200078e00ff */
[----:B------:R-:W-:Y:S02]  /*54d0*/  ISETP.GE.U32.AND P1, PT, R54, R52, PT ;  /* 0x000000343600720c */ /* 0x000fe40003f26070 */
[----:B------:R-:W-:Y:S01]  /*54e0*/  ISETP.GE.U32.AND P3, PT, R55, R54, PT ;  /* 0x000000363700720c */ /* 0x000fe20003f66070 */
[C---:B------:R-:W-:Y:S01]  /*54f0*/  IMAD.X R62, R63.reuse, 0x1, R62, P5 ;  /* 0x000000013f3e7824 */ /* 0x040fe200028e063e */
[----:B------:R-:W-:Y:S01]  /*5500*/  ISETP.GE.U32.AND.EX P1, PT, R63, R53, PT, P1 ;  /* 0x000000353f00720c */ /* 0x000fe20003f26110 */
[----:B------:R-:W-:-:S03]  /*5510*/  IMAD.WIDE.U32.X R46, R43, R65, R46, P4 ;  /* 0x000000412b2e7225 */ /* 0x000fc600020e042e */
[----:B------:R-:W-:Y:S01]  /*5520*/  ISETP.GE.U32.AND.EX P3, PT, R62, R63, PT, P3 ;  /* 0x0000003f3e00720c */ /* 0x000fe20003f66130 */
[----:B------:R-:W-:Y:S01]  /*5530*/  IMAD.WIDE.U32 R48, R27, 0x3d1, RZ ;  /* 0x000003d11b307825 */ /* 0x000fe200078e00ff */
[----:B------:R-:W-:Y:S02]  /*5540*/  SEL R54, RZ, 0x1, P1 ;  /* 0x00000001ff367807 */ /* 0x000fe40000800000 */
[----:B------:R-:W-:Y:S01]  /*5550*/  IADD3 R46, P5, P6, R67, R46, R66 ;  /* 0x0000002e432e7210 */ /* 0x000fe20007ebe042 */
[----:B------:R-:W-:Y:S01]  /*5560*/  IMAD.WIDE.U32 R60, P4, RZ, R27, R28 ;  /* 0x0000001bff3c7225 */ /* 0x000fe2000788001c */
[----:B------:R-:W-:Y:S02]  /*5570*/  IADD3 R25, P2, PT, RZ, R48, RZ ;  /* 0x00000030ff197210 */ /* 0x000fe40007f5e0ff */
[----:B------:R-:W-:Y:S01]  /*5580*/  IADD3.X R47, PT, PT, RZ, R47, RZ, P5, P6 ;  /* 0x0000002fff2f7210 */ /* 0x000fe20002fec4ff */
[----:B------:R-:W-:Y:S01]  /*5590*/  IMAD R65, R65, R44, RZ ;  /* 0x0000002c41417224 */ /* 0x000fe200078e02ff */
[----:B------:R-:W-:Y:S01]  /*55a0*/  ISETP.GE.U32.AND P0, PT, R25, R48, PT ;  /* 0x000000301900720c */ /* 0x000fe20003f06070 */
[----:B------:R-:W-:Y:S01]  /*55b0*/  IMAD.X R29, RZ, RZ, RZ, P4 ;  /* 0x000000ffff1d7224 */ /* 0x000fe200020e06ff */
[----:B------:R-:W-:Y:S01]  /*55c0*/  IADD3 R64, P4, PT, R49, R60, RZ ;  /* 0x0000003c31407210 */ /* 0x000fe20007f9e0ff */
[----:B------:R-:W-:-:S02]  /*55d0*/  IMAD.MOV.U32 R28, RZ, RZ, R61 ;  /* 0x000000ffff1c7224 */ /* 0x000fc400078e003d */
[----:B------:R-:W-:Y:S01]  /*55e0*/  IMAD R71, R45, R24, R65 ;  /* 0x000000182d477224 */ /* 0x000fe200078e0241 */
[----:B------:R-:W-:Y:S01]  /*55f0*/  SEL R65, RZ, 0x1, P3 ;  /* 0x00000001ff417807 */ /* 0x000fe20001800000 */
[----:B------:R-:W-:-:S03]  /*5600*/  IMAD.WIDE.U32.X R48, RZ, R70, R28, P4 ;  /* 0x00000046ff307225 */ /* 0x000fc600020e041c */
[----:B------:R-:W-:Y:S01]  /*5610*/  IADD3 R65, P3, P4, R65, R50, R54 ;  /* 0x0000003241417210 */ /* 0x000fe20007c7e036 */
[----:B------:R-:W-:-:S03]  /*5620*/  IMAD.WIDE.U32 R60, R62, 0x3d1, RZ ;  /* 0x000003d13e3c7825 */ /* 0x000fc600078e00ff */
[----:B------:R-:W-:Y:S01]  /*5630*/  IADD3.X R63, PT, PT, RZ, R51, RZ, P3, P4 ;  /* 0x00000033ff3f7210 */ /* 0x000fe20001fe84ff */
[----:B------:R-:W-:-:S04]  /*5640*/  IMAD.WIDE.U32 R28, R55, 0x3d1, RZ ;  /* 0x000003d1371c7825 */ /* 0x000fc800078e00ff */
[----:B------:R-:W-:Y:S01]  /*5650*/  IMAD.X R27, R64, 0x1, R27, P2 ;  /* 0x00000001401b7824 */ /* 0x000fe200010e061b */
[----:B------:R-:W-:Y:S01]  /*5660*/  IADD3 R67, P2, PT, R48, R28, RZ ;  /* 0x0000001c30437210 */ /* 0x000fe20007f5e0ff */
[----:B------:R-:W-:-:S03]  /*5670*/  IMAD.WIDE.U32 R60, P3, RZ, R55, R60 ;  /* 0x00000037ff3c7225 */ /* 0x000fc6000786003c */
[----:B------:R-:W-:Y:S01]  /*5680*/  ISETP.GE.U32.AND.EX P0, PT, R27, R64, PT, P0 ;  /* 0x000000401b00720c */ /* 0x000fe20003f06100 */
        /* <DEDUP_REMOVED lines=22> */
[----:B------:R-:W-:Y:S01]  /*57f0*/  SEL R61, RZ, 0x1, P4 ;  /* 0x00000001ff3d7807 */ /* 0x000fe20002000000 */
[----:B------:R-:W-:Y:S01]  /*5800*/  IMAD.WIDE.U32 R28, R65, 0x3d1, RZ ;  /* 0x000003d1411c7825 */ /* 0x000fe200078e00ff */
[----:B------:R-:W-:Y:S02]  /*5810*/  ISETP.LT.U32.AND P0, PT, R70, R67, PT ;  /* 0x000000434600720c */ /* 0x000fe40003f01070 */
[----:B------:R-:W-:Y:S01]  /*5820*/  SEL R49, RZ, 0x1, P1 ;  /* 0x00000001ff317807 */ /* 0x000fe20000800000 */
[----:B------:R-:W-:Y:S01]  /*5830*/  IMAD.WIDE.U32 R46, P1, RZ, R65, R46 ;  /* 0x00000041ff2e7225 */ /* 0x000fe2000782002e */
[----:B------:R-:W-:-:S02]  /*5840*/  ISETP.GE.U32.AND.EX P4, PT, R55, R24, PT, P2 ;  /* 0x000000183700720c */ /* 0x000fc40003f86120 */
[----:B------:R-:W-:Y:S01]  /*5850*/  SEL R71, RZ, 0x1, P3 ;  /* 0x00000001ff477807 */ /* 0x000fe20001800000 */
[----:B------:R-:W-:Y:S01]  /*5860*/  IMAD R26, R26, R30, RZ ;  /* 0x0000001e1a1a7224 */ /* 0x000fe200078e02ff */
[----:B------:R-:W-:Y:S01]  /*5870*/  ISETP.LT.U32.OR.EX P0, PT, R24, R48, !P4, P0 ;  /* 0x000000301800720c */ /* 0x000fe20006701500 */
[----:B------:R-:W-:Y:S01]  /*5880*/  IMAD.MOV.U32 R48, RZ, RZ, R47 ;  /* 0x000000ffff307224 */ /* 0x000fe200078e002f */
[----:B------:R-:W-:Y:S01]  /*5890*/  IADD3 R71, P4, P5, R71, R58, R49 ;  /* 0x0000003a47477210 */ /* 0x000fe20007d9e031 */
        /* <DEDUP_REMOVED lines=12> */
[----:B------:R-:W-:-:S02]  /*5960*/  ISETP.LT.U32.AND P0, PT, R62, R61, PT ;  /* 0x0000003d3e00720c */ /* 0x000fc40003f01070 */
[----:B------:R-:W-:Y:S01]  /*5970*/  ISETP.GE.U32.AND.EX P1, PT, R50, R29, PT, P1 ;  /* 0x0000001d3200720c */ /* 0x000fe20003f26110 */
[----:B------:R-:W-:Y:S01]  /*5980*/  IMAD.X R61, RZ, RZ, R24, P3 ;  /* 0x000000ffff3d7224 */ /* 0x000fe200018e0618 */
[----:B------:R-:W-:Y:S01]  /*5990*/  ISETP.GE.U32.AND P2, PT, R59, R62, PT ;  /* 0x0000003e3b00720c */ /* 0x000fe20003f46070 */
[----:B------:R-:W-:Y:S01]  /*59a0*/  IMAD.WIDE.U32 R28, R71, 0x3d1, RZ ;  /* 0x000003d1471c7825 */ /* 0x000fe200078e00ff */
[----:B------:R-:W-:Y:S02]  /*59b0*/  SEL R51, RZ, 0x1, P1 ;  /* 0x00000001ff337807 */ /* 0x000fe40000800000 */
[----:B------:R-:W-:Y:S01]  /*59c0*/  ISETP.GE.U32.AND.EX P1, PT, R61, R24, PT, P2 ;  /* 0x000000183d00720c */ /* 0x000fe20003f26120 */
[----:B------:R-:W-:Y:S01]  /*59d0*/  IMAD.WIDE.U32 R46, P3, RZ, R71, R46 ;  /* 0x00000047ff2e7225 */ /* 0x000fe2000786002e */
[----:B------:R-:W-:Y:S02]  /*59e0*/  IADD3 R51, P4, P5, R28, R48, R51 ;  /* 0x000000301c337210 */ /* 0x000fe40007d9e033 */
[----:B------:R-:W-:-:S02]  /*59f0*/  ISETP.LT.U32.OR.EX P0, PT, R24, R50, !P1, P0 ;  /* 0x000000321800720c */ /* 0x000fc40004f01500 */
[----:B------:R-:W-:Y:S01]  /*5a00*/  IADD3 R65, P2, PT, R29, R46, RZ ;  /* 0x0000002e1d417210 */ /* 0x000fe20007f5e0ff */
[----:B------:R-:W-:Y:S01]  /*5a10*/  IMAD.X R29, RZ, RZ, RZ, P3 ;  /* 0x000000ffff1d7224 */ /* 0x000fe200018e06ff */
[----:B------:R-:W-:Y:S02]  /*5a20*/  IADD3 R46, P1, PT, R51, R63, RZ ;  /* 0x0000003f332e7210 */ /* 0x000fe40007f3e0ff */
[----:B------:R-:W-:Y:S02]  /*5a30*/  SEL R63, RZ, 0x1, !P0 ;  /* 0x00000001ff3f7807 */ /* 0x000fe40004000000 */
        /* <DEDUP_REMOVED lines=72> */
.L_x_913:
[----:B------:R-:W-:Y:S01]  /*5ec0*/  IMAD.MOV.U32 R28, RZ, RZ, R25 ;  /* 0x000000ffff1c7224 */ /* 0x000fe200078e0019 */
[----:B------:R-:W-:Y:S01]  /*5ed0*/  IADD3 R46, P1, PT, R53, R38, RZ ;  /* 0x00000026352e7210 */ /* 0x000fe20007f3e0ff */
[----:B------:R-:W-:Y:S01]  /*5ee0*/  IMAD.MOV.U32 R29, RZ, RZ, R27 ;  /* 0x000000ffff1d7224 */ /* 0x000fe200078e001b */
[----:B------:R-:W-:Y:S01]  /*5ef0*/  UMOV UR4, URZ ;  /* 0x000000ff00047c82 */ /* 0x000fe20008000000 */
        /* <DEDUP_REMOVED lines=58> */
.L_x_914:
        /* <DEDUP_REMOVED lines=65> */
.L_x_916:
        /* <DEDUP_REMOVED lines=62> */
.L_x_917:
        /* <DEDUP_REMOVED lines=27> */
.L_x_915:
        /* <DEDUP_REMOVED lines=34> */
[----:B------:R-:W-:-:S03]  /*6e60*/  IMAD.MOV.U32 R47, RZ, RZ, R46 ;  /* 0x000000ffff2f7224 */ /* 0x000fc600078e002e */
[----:B------:R-:W-:-:S13]  /*6e70*/  ISETP.GE.U32.AND.EX P0, PT, R24, UR9, PT, P0 ;  /* 0x0000000918007c0c */ /* 0x000fda000bf06100 */
[----:B------:R-:W-:Y:S05]  /*6e80*/  @!P0 BRA `(.L_x_919) ;  /* 0x0000000000d48947 */ /* 0x000fea0003800000 */
[----:B------:R-:W0:Y:S02]  /*6e90*/  LDCU.64 UR10, c[0x3][0x10] ;  /* 0x00c00200ff0a77ac */ /* 0x000e240008000a00 */
[----:B0-----:R-:W-:-:S04]  /*6ea0*/  ISETP.GT.U32.AND P0, PT, R49, UR10, PT ;  /* 0x0000000a31007c0c */ /* 0x001fc8000bf04070 */
[----:B------:R-:W-:-:S13]  /*6eb0*/  ISETP.GT.U32.AND.EX P0, PT, R38, UR11, PT, P0 ;  /* 0x0000000b26007c0c */ /* 0x000fda000bf04100 */
[----:B------:R-:W-:Y:S05]  /*6ec0*/  @P0 BRA `(.L_x_918) ;  /* 0x00000000003c0947 */ /* 0x000fea0003800000 */
        /* <DEDUP_REMOVED lines=10> */
[----:B------:R-:W-:Y:S01]  /*6f70*/  IMAD.MOV.U32 R47, RZ, RZ, R46 ;  /* 0x000000ffff2f7224 */ /* 0x000fe200078e002e */
[----:B0-----:R-:W-:-:S04]  /*6f80*/  ISETP.GE.U32.AND P0, PT, R40, UR12, PT ;  /* 0x0000000c28007c0c */ /* 0x001fc8000bf06070 */
[----:B------:R-:W-:-:S04]  /*6f90*/  ISETP.GE.U32.AND.EX P0, PT, R46, UR13, PT, P0 ;  /* 0x0000000d2e007c0c */ /* 0x000fc8000bf06100 */
[----:B------:R-:W-:-:S13]  /*6fa0*/  ISETP.LT.U32.OR.EX P0, PT, R25, UR11, !P0, P1 ;  /* 0x0000000b19007c0c */ /* 0x000fda000c701510 */
[----:B------:R-:W-:Y:S05]  /*6fb0*/  @P0 BRA `(.L_x_919) ;  /* 0x0000000000880947 */ /* 0x000fea0003800000 */
.L_x_918:
        /* <DEDUP_REMOVED lines=34> */
.L_x_919:
        /* <DEDUP_REMOVED lines=29> */
[----:B------:R-:W-:-:S02]  /*73b0*/  ISETP.LE.U32.AND P2, PT, R52, UR8, PT ;  /* 0x0000000834007c0c */ /* 0x000fc4000bf43070 */
        /* <DEDUP_REMOVED lines=26> */
.L_x_920:
        /* <DEDUP_REMOVED lines=29> */
[----:B------:R-:W-:Y:S01]  /*7730*/  IADD3.X R27, PT, PT, R20, ~UR9, R27, P3, P4 ;  /* 0x80000009141b7c10 */ /* 0x000fe20009fe841b */
[----:B------:R-:W-:-:S08]  /*7740*/  IMAD.MOV.U32 R20, RZ, RZ, R24 ;  /* 0x000000ffff147224 */ /* 0x000fd000078e0018 */
.L_x_921:
        /* <DEDUP_REMOVED lines=22> */
[----:B------:R-:W-:Y:S01]  /*78b0*/  IMAD R63, R45, R30, RZ ;  /* 0x0000001e2d3f7224 */ /* 0x000fe200078e02ff */
[----:B------:R-:W-:Y:S01]  /*78c0*/  SEL R23, RZ, 0x1, P0 ;  /* 0x00000001ff177807 */ /* 0x000fe20000000000 */
[----:B------:R-:W-:-:S04]  /*78d0*/  IMAD.WIDE.U32 R56, R30, R44, RZ ;  /* 0x0000002c1e387225 */ /* 0x000fc800078e00ff */
[----:B------:R-:W-:-:S04]  /*78e0*/  IMAD.WIDE.U32 R50, P2, R30, R45, R50 ;  /* 0x0000002d1e327225 */ /* 0x000fc80007840032 */
[----:B------:R-:W-:Y:S01]  /*78f0*/  IMAD.WIDE.U32 R28, R31, R30, RZ ;  /* 0x0000001e1f1c7225 */ /* 0x000fe200078e00ff */
[----:B------:R-:W-:-:S03]  /*7900*/  IADD3 RZ, P1, PT, R57, R50, RZ ;  /* 0x0000003239ff7210 */ /* 0x000fc60007f3e0ff */
[----:B------:R-:W-:-:S04]  /*7910*/  IMAD.WIDE.U32 R48, R44, R30, RZ ;  /* 0x0000001e2c307225 */ /* 0x000fc800078e00ff */
[----:B------:R-:W-:-:S04]  /*7920*/  IMAD.WIDE.U32.X R58, R31, R43, R54, P4 ;  /* 0x0000002b1f3a7225 */ /* 0x000fc800020e0436 */
[----:B------:R-:W-:Y:S02]  /*7930*/  IMAD R63, R31, R44, R63 ;  /* 0x0000002c1f3f7224 */ /* 0x000fe400078e023f */
[----:B------:R-:W-:Y:S01]  /*7940*/  IMAD.X R55, RZ, RZ, RZ, P2 ;  /* 0x000000ffff377224 */ /* 0x000fe200010e06ff */
[----:B------:R-:W-:Y:S01]  /*7950*/  IADD3 R50, P2, P4, R48, R58, R23 ;  /* 0x0000003a30327210 */ /* 0x000fe20007c5e017 */
[----:B------:R-:W-:-:S03]  /*7960*/  IMAD.WIDE.U32 R56, R30, R30, RZ ;  /* 0x0000001e1e387225 */ /* 0x000fc600078e00ff */
[----:B------:R-:W-:Y:S01]  /*7970*/  ISETP.GE.U32.AND P0, PT, R50, R48, PT ;  /* 0x000000303200720c */ /* 0x000fe20003f06070 */
[----:B------:R-:W-:-:S04]  /*7980*/  IMAD.WIDE.U32 R28, P3, R30, R31, R28 ;  /* 0x0000001f1e1c7225 */ /* 0x000fc8000786001c */
[----:B------:R-:W-:Y:S01]  /*7990*/  IMAD.IADD R23, R49, 0x1, R63 ;  /* 0x0000000131177824 */ /* 0x000fe200078e023f */
[----:B------:R-:W-:Y:S01]  /*79a0*/  IADD3 RZ, P5, PT, R57, R28, RZ ;  /* 0x0000001c39ff7210 */ /* 0x000fe20007fbe0ff */
[-C--:B------:R-:W-:Y:S02]  /*79b0*/  IMAD R61, R33, R30.reuse, RZ ;  /* 0x0000001e213d7224 */ /* 0x080fe400078e02ff */
[----:B------:R-:W-:Y:S01]  /*79c0*/  IMAD.MOV.U32 R54, RZ, RZ, R51 ;  /* 0x000000ffff367224 */ /* 0x000fe200078e0033 */
[----:B------:R-:W-:Y:S01]  /*79d0*/  IADD3.X R51, PT, PT, R23, R59, RZ, P2, P4 ;  /* 0x0000003b17337210 */ /* 0x000fe200017e84ff */
[----:B------:R-:W-:-:S03]  /*79e0*/  IMAD.WIDE.U32 R46, R32, R30, RZ ;  /* 0x0000001e202e7225 */ /* 0x000fc600078e00ff */
[----:B------:R-:W-:Y:S01]  /*79f0*/  ISETP.GE.U32.AND.EX P0, PT, R51, R23, PT, P0 ;  /* 0x000000173300720c */ /* 0x000fe20003f06100 */
[----:B------:R-:W-:Y:S02]  /*7a00*/  IMAD R61, R31, R32, R61 ;  /* 0x000000201f3d7224 */ /* 0x000fe400078e023d */
[----:B------:R-:W-:Y:S01]  /*7a10*/  IMAD.X R57, RZ, RZ, RZ, P3 ;  /* 0x000000ffff397224 */ /* 0x000fe200018e06ff */
[----:B------:R-:W-:Y:S01]  /*7a20*/  SEL R65, RZ, 0x1, P0 ;  /* 0x00000001ff417807 */ /* 0x000fe20000000000 */
[----:B------:R-:W-:Y:S02]  /*7a30*/  IMAD.MOV.U32 R56, RZ, RZ, R29 ;  /* 0x000000ffff387224 */ /* 0x000fe400078e001d */
[----:B------:R-:W-:Y:S02]  /*7a40*/  IMAD.IADD R61, R47, 0x1, R61 ;  /* 0x000000012f3d7824 */ /* 0x000fe400078e023d */
[C---:B------:R-:W-:Y:S02]  /*7a50*/  IMAD.SHL.U32 R38, R46.reuse, 0x2, RZ ;  /* 0x000000022e267824 */ /* 0x040fe400078e00ff */
[----:B------:R-:W-:Y:S01]  /*7a60*/  IMAD.WIDE.U32.X R56, R31, R31, R56, P5 ;  /* 0x0000001f1f387225 */ /* 0x000fe200028e0438 */
[----:B------:R-:W-:-:S03]  /*7a70*/  SHF.L.U64.HI R63, R46, 0x1, R61 ;  /* 0x000000012e3f7819 */ /* 0x000fc6000001023d */
[----:B------:R-:W-:Y:S01]  /*7a80*/  IMAD.WIDE.U32 R70, R33, R42, RZ ;  /* 0x0000002a21467225 */ /* 0x000fe200078e00ff */
[----:B------:R-:W-:-:S03]  /*7a90*/  IADD3 R23, P2, PT, R38, R56, RZ ;  /* 0x0000003826177210 */ /* 0x000fc60007f5e0ff */
[----:B------:R-:W-:-:S04]  /*7aa0*/  IMAD.WIDE.U32 R58, R33, R44, RZ ;  /* 0x0000002c213a7225 */ /* 0x000fc800078e00ff */
[----:B------:R-:W-:Y:S01]  /*7ab0*/  IMAD.WIDE.U32.X R54, R31, R45, R54, P1 ;  /* 0x0000002d1f367225 */ /* 0x000fe200008e0436 */
[----:B------:R-:W-:-:S03]  /*7ac0*/  ISETP.GE.U32.AND P1, PT, R23, R38, PT ;  /* 0x000000261700720c */ /* 0x000fc60003f26070 */
[----:B------:R-:W-:Y:S01]  /*7ad0*/  IMAD.WIDE.U32 R46, R32, R42, RZ ;  /* 0x0000002a202e7225 */ /* 0x000fe200078e00ff */
[----:B------:R-:W-:-:S03]  /*7ae0*/  IADD3 R46, P0, PT, R65, R54, RZ ;  /* 0x00000036412e7210 */ /* 0x000fc60007f1e0ff */
[----:B------:R-:W-:Y:S01]  /*7af0*/  IMAD.WIDE.U32 R48, R32, R44, RZ ;  /* 0x0000002c20307225 */ /* 0x000fe200078e00ff */
[----:B------:R-:W-:-:S03]  /*7b00*/  SHF.L.W.U32.HI R48, R61, 0x1, R26 ;  /* 0x000000013d307819 */ /* 0x000fc60000010e1a */
[----:B------:R-:W-:-:S04]  /*7b10*/  IMAD.WIDE.U32 R70, P5, R32, R43, R70 ;  /* 0x0000002b20467225 */ /* 0x000fc800078a0046 */
[----:B------:R-:W-:-:S04]  /*7b20*/  IMAD.WIDE.U32 R58, P6, R32, R45, R58 ;  /* 0x0000002d203a7225 */ /* 0x000fc800078c003a */
[----:B------:R-:W-:Y:S01]  /*7b30*/  IMAD.X R24, R63, 0x1, R57, P2 ;  /* 0x000000013f187824 */ /* 0x000fe200010e0639 */
[----:B------:R-:W-:Y:S01]  /*7b40*/  IADD3 RZ, P2, PT, R47, R70, RZ ;  /* 0x000000462fff7210 */ /* 0x000fe20007f5e0ff */
[----:B------:R-:W-:Y:S01]  /*7b50*/  IMAD.X R47, RZ, RZ, R55, P0 ;  /* 0x000000ffff2f7224 */ /* 0x000fe200000e0637 */
[----:B------:R-:W-:Y:S01]  /*7b60*/  IADD3 RZ, P3, PT, R49, R58, RZ ;  /* 0x0000003a31ff7210 */ /* 0x000fe20007f7e0ff */
[----:B------:R-:W-:Y:S01]  /*7b70*/  IMAD.WIDE.U32 R54, R43, R44, RZ ;  /* 0x0000002c2b367225 */ /* 0x000fe200078e00ff */
[----:B------:R-:W-:Y:S02]  /*7b80*/  SHF.L.W.U32.HI R49, R26, 0x1, R53 ;  /* 0x000000011a317819 */ /* 0x000fe40000010e35 */
[----:B------:R-:W-:Y:S01]  /*7b90*/  ISETP.GE.U32.AND.EX P1, PT, R24, R63, PT, P1 ;  /* 0x0000003f1800720c */ /* 0x000fe20003f26110 */
[----:B------:R-:W-:-:S03]  /*7ba0*/  IMAD.WIDE.U32 R56, R33, R32, RZ ;  /* 0x0000002021387225 */ /* 0x000fc600078e00ff */
[----:B------:R-:W-:Y:S01]  /*7bb0*/  SEL R67, RZ, 0x1, P1 ;  /* 0x00000001ff437807 */ /* 0x000fe20000800000 */
[----:B------:R-:W-:-:S04]  /*7bc0*/  IMAD.WIDE.U32 R60, R32, R32, R48 ;  /* 0x00000020203c7225 */ /* 0x000fc800078e0030 */
[----:B------:R-:W-:Y:S01]  /*7bd0*/  IMAD.WIDE.U32 R62, R42, R44, RZ ;  /* 0x0000002c2a3e7225 */ /* 0x000fe200078e00ff */
[----:B------:R-:W-:-:S03]  /*7be0*/  IADD3 R67, P1, PT, R67, R60, RZ ;  /* 0x0000003c43437210 */ /* 0x000fc60007f3e0ff */
[----:B------:R-:W-:-:S04]  /*7bf0*/  IMAD.WIDE.U32 R54, P4, R42, R45, R54 ;  /* 0x0000002d2a367225 */ /* 0x000fc80007880036 */
[----:B------:R-:W-:-:S04]  /*7c00*/  IMAD.WIDE.U32 R56, P0, R32, R33, R56 ;  /* 0x0000002120387225 */ /* 0x000fc80007800038 */
[----:B------:R-:W-:-:S04]  /*7c10*/  IMAD.WIDE.U32 R64, R32, R32, RZ ;  /* 0x0000002020407225 */ /* 0x000fc800078e00ff */
[----:B------:R-:W-:Y:S01]  /*7c20*/  IMAD.X R69, RZ, RZ, RZ, P5 ;  /* 0x000000ffff457224 */ /* 0x000fe200028e06ff */
[----:B------:R-:W-:Y:S01]  /*7c30*/  IADD3 RZ, P5, PT, R63, R54, RZ ;  /* 0x000000363fff7210 */ /* 0x000fe20007fbe0ff */
[----:B------:R-:W-:Y:S02]  /*7c40*/  IMAD.IADD R61, R56, 0x1, R61 ;  /* 0x00000001383d7824 */ /* 0x000fe400078e023d */
[----:B------:R-:W-:Y:S01]  /*7c50*/  IMAD.X R63, RZ, RZ, RZ, P6 ;  /* 0x000000ffff3f7224 */ /* 0x000fe200030e06ff */
[----:B------:R-:W-:Y:S01]  /*7c60*/  IADD3 RZ, P6, PT, R65, R56, RZ ;  /* 0x0000003841ff7210 */ /* 0x000fe20007fde0ff */
[----:B------:R-:W-:Y:S02]  /*7c70*/  IMAD.MOV.U32 R62, RZ, RZ, R59 ;  /* 0x000000ffff3e7224 */ /* 0x000fe400078e003b */
[----:B------:R-:W-:Y:S02]  /*7c80*/  IMAD R59, R43, R32, RZ ;  /* 0x000000202b3b7224 */ /* 0x000fe400078e02ff */
[----:B------:R-:W-:Y:S01]  /*7c90*/  IMAD.X R65, RZ, RZ, RZ, P0 ;  /* 0x000000ffff417224 */ /* 0x000fe200000e06ff */
[----:B------:R-:W-:Y:S01]  /*7ca0*/  ISETP.GE.U32.AND P0, PT, R67, R60, PT ;  /* 0x0000003c4300720c */ /* 0x000fe20003f06070 */
[----:B------:R-:W-:Y:S01]  /*7cb0*/  IMAD.X R26, RZ, RZ, R61, P1 ;  /* 0x000000ffff1a7224 */ /* 0x000fe200008e063d */
[----:B------:R-:W-:Y:S01]  /*7cc0*/  ISETP.LT.U32.AND P1, PT, R60, R48, PT ;  /* 0x000000303c00720c */ /* 0x000fe20003f21070 */
[----:B------:R-:W-:-:S02]  /*7cd0*/  IMAD.MOV.U32 R64, RZ, RZ, R57 ;  /* 0x000000ffff407224 */ /* 0x000fc400078e0039 */
[----:B------:R-:W-:Y:S01]  /*7ce0*/  IMAD.MOV.U32 R68, RZ, RZ, R71 ;  /* 0x000000ffff447224 */ /* 0x000fe200078e0047 */
[----:B------:R-:W-:Y:S01]  /*7cf0*/  ISETP.GE.U32.AND.EX P0, PT, R26, R61, PT, P0 ;  /* 0x0000003d1a00720c */ /* 0x000fe20003f06100 */
[----:B------:R-:W-:-:S03]  /*7d00*/  IMAD.WIDE.U32 R56, R32, R42, R50 ;  /* 0x0000002a20387225 */ /* 0x000fc600078e0032 */
[----:B------:R-:W-:Y:S01]  /*7d10*/  ISETP.LT.U32.OR.EX P1, PT, R61, R49, !P0, P1 ;  /* 0x000000313d00720c */ /* 0x000fe20004721510 */
[C---:B------:R-:W-:Y:S02]  /*7d20*/  IMAD R59, R33.reuse, R42, R59 ;  /* 0x0000002a213b7224 */ /* 0x040fe400078e023b */
[----:B------:R-:W-:Y:S01]  /*7d30*/  IMAD.WIDE.U32.X R68, R33, R43, R68, P2 ;  /* 0x0000002b21447225 */ /* 0x000fe200010e0444 */
[----:B------:R-:W-:Y:S02]  /*7d40*/  ISETP.GE.U32.AND P2, PT, R56, R50, PT ;  /* 0x000000323800720c */ /* 0x000fe40003f46070 */
[----:B------:R-:W-:Y:S01]  /*7d50*/  SEL R38, RZ, 0x1, !P1 ;  /* 0x00000001ff267807 */ /* 0x000fe20004800000 */
        /* <DEDUP_REMOVED lines=8> */
[----:B------:R-:W-:-:S04]  /*7de0*/  IMAD.WIDE.U32.X R64, R33, R33, R64, P6 ;  /* 0x0000002121407225 */ /* 0x000fc800030e0440 */
[----:B------:R-:W-:-:S04]  /*7df0*/  IMAD.WIDE.U32 R32, R32, R44, R46 ;  /* 0x0000002c20207225 */ /* 0x000fc800078e002e */
[----:B------:R-:W-:Y:S01]  /*7e00*/  IMAD.WIDE.U32 R50, R42, R42, RZ ;  /* 0x0000002a2a327225 */ /* 0x000fe200078e00ff */
[C---:B------:R-:W-:Y:S02]  /*7e10*/  IADD3 R50, P2, P3, R32.reuse, R68, R71 ;  /* 0x0000004420327210 */ /* 0x040fe40007b5e047 */
[----:B------:R-:W-:Y:S01]  /*7e20*/  ISETP.GE.U32.AND P0, PT, R32, R46, PT ;  /* 0x0000002e2000720c */ /* 0x000fe20003f06070 */
[----:B------:R-:W-:Y:S01]  /*7e30*/  IMAD.IADD R61, R33, 0x1, R61 ;  /* 0x00000001213d7824 */ /* 0x000fe200078e023d */
[----:B------:R-:W-:Y:S01]  /*7e40*/  IADD3 R33, P1, PT, R59, R64, RZ ;  /* 0x000000403b217210 */ /* 0x000fe20007f3e0ff */
[----:B------:R-:W-:Y:S01]  /*7e50*/  IMAD.WIDE.U32 R48, R43, R42, RZ ;  /* 0x0000002a2b307225 */ /* 0x000fe200078e00ff */
[----:B------:R-:W-:Y:S02]  /*7e60*/  SHF.L.W.U32.HI R56, R57, 0x1, R50 ;  /* 0x0000000139387819 */ /* 0x000fe40000010e32 */
[----:B------:R-:W-:Y:S01]  /*7e70*/  IADD3.X R69, PT, PT, R61, R69, RZ, P2, P3 ;  /* 0x000000453d457210 */ /* 0x000fe200017e64ff */
[----:B------:R-:W-:Y:S01]  /*7e80*/  IMAD.X R64, R53, 0x1, R65, P1 ;  /* 0x0000000135407824 */ /* 0x000fe200008e0641 */
[----:B------:R-:W-:Y:S01]  /*7e90*/  IADD3 R38, P2, PT, R33, R38, RZ ;  /* 0x0000002621267210 */ /* 0x000fe20007f5e0ff */
[----:B------:R-:W-:Y:S01]  /*7ea0*/  IMAD.WIDE.U32 R48, P6, R42, R43, R48 ;  /* 0x0000002b2a307225 */ /* 0x000fe200078c0030 */
[----:B------:R-:W-:-:S02]  /*7eb0*/  ISETP.GE.U32.AND.EX P0, PT, R61, R47, PT, P0 ;  /* 0x0000002f3d00720c */ /* 0x000fc40003f06100 */
[----:B------:R-:W-:Y:S01]  /*7ec0*/  ISETP.GE.U32.AND P1, PT, R38, R33, PT ;  /* 0x000000212600720c */ /* 0x000fe20003f26070 */
[----:B------:R-:W-:Y:S01]  /*7ed0*/  IMAD.X R40, RZ, RZ, R64, P2 ;  /* 0x000000ffff287224 */ /* 0x000fe200010e0640 */
[----:B------:R-:W-:Y:S01]  /*7ee0*/  SEL R58, RZ, 0x1, P0 ;  /* 0x00000001ff3a7807 */ /* 0x000fe20000000000 */
[----:B------:R-:W-:Y:S01]  /*7ef0*/  IMAD.WIDE.U32 R46, R45, R44, RZ ;  /* 0x0000002c2d2e7225 */ /* 0x000fe200078e00ff */
[----:B------:R-:W-:Y:S02]  /*7f00*/  ISETP.GE.U32.AND P0, PT, R50, R32, PT ;  /* 0x000000203200720c */ /* 0x000fe40003f06070 */
[----:B------:R-:W-:Y:S01]  /*7f10*/  ISETP.LT.U32.AND P2, PT, R33, R59, PT ;  /* 0x0000003b2100720c */ /* 0x000fe20003f41070 */
[----:B------:R-:W-:Y:S01]  /*7f20*/  IMAD.WIDE.U32 R32, R44, R44, RZ ;  /* 0x0000002c2c207225 */ /* 0x000fe200078e00ff */
[----:B------:R-:W-:Y:S02]  /*7f30*/  ISETP.GE.U32.AND.EX P1, PT, R40, R64, PT, P1 ;  /* 0x000000402800720c */ /* 0x000fe40003f26110 */
[----:B------:R-:W-:Y:S01]  /*7f40*/  IADD3 RZ, P3, PT, R51, R48, RZ ;  /* 0x0000003033ff7210 */ /* 0x000fe20007f7e0ff */
[----:B------:R-:W-:Y:S01]  /*7f50*/  IMAD.X R51, RZ, RZ, RZ, P4 ;  /* 0x000000ffff337224 */ /* 0x000fe200020e06ff */
[----:B------:R-:W-:Y:S01]  /*7f60*/  ISETP.GE.U32.AND.EX P0, PT, R69, R61, PT, P0 ;  /* 0x0000003d4500720c */ /* 0x000fe20003f06100 */
[----:B------:R-:W-:Y:S01]  /*7f70*/  IMAD.WIDE.U32 R46, P4, R44, R45, R46 ;  /* 0x0000002d2c2e7225 */ /* 0x000fe2000788002e */
[----:B------:R-:W-:-:S02]  /*7f80*/  ISETP.LT.U32.OR.EX P1, PT, R64, R53, !P1, P2 ;  /* 0x000000354000720c */ /* 0x000fc40004f21520 */
[----:B------:R-:W-:Y:S01]  /*7f90*/  SHF.L.W.U32.HI R57, R50, 0x1, R69 ;  /* 0x0000000132397819 */ /* 0x000fe20000010e45 */
[----:B------:R-:W-:Y:S01]  /*7fa0*/  IMAD R61, R45, R42, RZ ;  /* 0x0000002a2d3d7224 */ /* 0x000fe200078e02ff */
[----:B------:R-:W-:Y:S01]  /*7fb0*/  SEL R59, RZ, 0x1, P0 ;  /* 0x00000001ff3b7807 */ /* 0x000fe20000000000 */
[----:B------:R-:W-:Y:S01]  /*7fc0*/  IMAD.MOV.U32 R50, RZ, RZ, R55 ;  /* 0x000000ffff327224 */ /* 0x000fe200078e0037 */
[----:B------:R-:W-:Y:S01]  /*7fd0*/  IADD3 RZ, P2, PT, R33, R46, RZ ;  /* 0x0000002e21ff7210 */ /* 0x000fe20007f5e0ff */
[----:B------:R-:W-:Y:S01]  /*7fe0*/  IMAD.WIDE.U32 R32, R42, R42, R56 ;  /* 0x0000002a2a207225 */ /* 0x000fe200078e0038 */
[----:B------:R-:W-:Y:S02]  /*7ff0*/  SEL R53, RZ, 0x1, !P1 ;  /* 0x00000001ff357807 */ /* 0x000fe40004800000 */
[----:B------:R-:W-:Y:S01]  /*8000*/  IADD3 R58, P0, P1, R59, R62, R58 ;  /* 0x0000003e3b3a7210 */ /* 0x000fe2000791e03a */
[----:B------:R-:W-:Y:S02]  /*8010*/  IMAD.IADD R33, R48, 0x1, R33 ;  /* 0x0000000130217824 */ /* 0x000fe400078e0221 */
[----:B------:R-:W-:Y:S01]  /*8020*/  IMAD R65, R43, R44, R61 ;  /* 0x0000002c2b417224 */ /* 0x000fe200078e023d */
[----:B------:R-:W-:Y:S01]  /*8030*/  IADD3.X R59, PT, PT, RZ, R63, RZ, P0, P1 ;  /* 0x0000003fff3b7210 */ /* 0x000fe200007e24ff */
[----:B------:R-:W-:Y:S01]  /*8040*/  IMAD.X R55, RZ, RZ, RZ, P6 ;  /* 0x000000ffff377224 */ /* 0x000fe200030e06ff */
[----:B------:R-:W-:Y:S01]  /*8050*/  IADD3 R53, P0, PT, R53, R32, RZ ;  /* 0x0000002035357210 */ /* 0x000fe20007f1e0ff */
[----:B------:R-:W-:Y:S01]  /*8060*/  IMAD.MOV.U32 R54, RZ, RZ, R49 ;  /* 0x000000ffff367224 */ /* 0x000fe200078e0031 */
[----:B------:R-:W-:Y:S01]  /*8070*/  ISETP.LT.U32.AND P1, PT, R32, R56, PT ;  /* 0x000000382000720c */ /* 0x000fe20003f21070 */
[----:B------:R-:W-:Y:S01]  /*8080*/  IMAD.WIDE.U32 R60, R42, R44, R58 ;  /* 0x0000002c2a3c7225 */ /* 0x000fe200078e003a */
[----:B------:R-:W-:-:S03]  /*8090*/  ISETP.GE.U32.AND P6, PT, R53, R32, PT ;  /* 0x000000203500720c */ /* 0x000fc60003fc6070 */
[----:B------:R-:W-:Y:S01]  /*80a0*/  IMAD.X R63, RZ, RZ, R33, P0 ;  /* 0x000000ffff3f7224 */ /* 0x000fe200000e0621 */
[C---:B------:R-:W-:Y:S01]  /*80b0*/  ISETP.GE.U32.AND P0, PT, R60.reuse, R58, PT ;  /* 0x0000003a3c00720c */ /* 0x040fe20003f06070 */
[----:B------:R-:W-:Y:S01]  /*80c0*/  IMAD.IADD R61, R61, 0x1, R65 ;  /* 0x000000013d3d7824 */ /* 0x000fe200078e0241 */
[----:B------:R-:W-:Y:S01]  /*80d0*/  SHF.L.W.U32.HI R69, R69, 0x1, R60 ;  /* 0x0000000145457819 */ /* 0x000fe20000010e3c */
[----:B------:R-:W-:Y:S01]  /*80e0*/  IMAD.WIDE.U32.X R50, R43, R45, R50, P5 ;  /* 0x0000002d2b327225 */ /* 0x000fe200028e0432 */
[----:B------:R-:W-:Y:S02]  /*80f0*/  ISETP.GE.U32.AND.EX P6, PT, R63, R33, PT, P6 ;  /* 0x000000213f00720c */ /* 0x000fe40003fc6160 */
[----:B------:R-:W-:Y:S01]  /*8100*/  ISETP.GE.U32.AND.EX P0, PT, R61, R59, PT, P0 ;  /* 0x0000003b3d00720c */ /* 0x000fe20003f06100 */
[----:B------:R-:W-:Y:S01]  /*8110*/  IMAD.WIDE.U32.X R42, R43, R43, R54, P3 ;  /* 0x0000002b2b2a7225 */ /* 0x000fe200018e0436 */
[----:B------:R-:W-:Y:S02]  /*8120*/  ISETP.LT.U32.OR.EX P1, PT, R33, R57, !P6, P1 ;  /* 0x000000392100720c */ /* 0x000fe40007721510 */
[----:B------:R-:W-:Y:S01]  /*8130*/  SHF.L.W.U32.HI R55, R60, 0x1, R61 ;  /* 0x000000013c377819 */ /* 0x000fe20000010e3d */
[----:B------:R-:W-:Y:S01]  /*8140*/  IMAD.WIDE.U32 R48, R63, 0x3d1, RZ ;  /* 0x000003d13f307825 */ /* 0x000fe200078e00ff */
[----:B------:R-:W-:-:S02]  /*8150*/  SEL R59, RZ, 0x1, P0 ;  /* 0x00000001ff3b7807 */ /* 0x000fc40000000000 */
[----:B------:R-:W-:Y:S01]  /*8160*/  IADD3 R42, P5, PT, R69, R42, RZ ;  /* 0x0000002a452a7210 */ /* 0x000fe20007fbe0ff */
[----:B------:R-:W-:Y:S01]  /*8170*/  IMAD.WIDE.U32 R32, R53, 0x3d1, RZ ;  /* 0x000003d135207825 */ /* 0x000fe200078e00ff */
[----:B------:R-:W-:Y:S02]  /*8180*/  SEL R57, RZ, 0x1, !P1 ;  /* 0x00000001ff397807 */ /* 0x000fe40004800000 */
[----:B------:R-:W-:Y:S01]  /*8190*/  IADD3 R54, P0, PT, R59, R50, RZ ;  /* 0x000000323b367210 */ /* 0x000fe20007f1e0ff */
[----:B------:R-:W-:Y:S01]  /*81a0*/  IMAD.X R50, R55, 0x1, R43, P5 ;  /* 0x0000000137327824 */ /* 0x000fe200028e062b */
[----:B------:R-:W-:Y:S01]  /*81b0*/  IADD3 R57, P1, PT, R42, R57, RZ ;  /* 0x000000392a397210 */ /* 0x000fe20007f3e0ff */
[----:B------:R-:W-:Y:S01]  /*81c0*/  IMAD.WIDE.U32 R48, P6, RZ, R53, R48 ;  /* 0x00000035ff307225 */ /* 0x000fe200078c0030 */
[----:B------:R-:W-:-:S03]  /*81d0*/  IADD3 R56, P3, PT, RZ, R32, RZ ;  /* 0x00000020ff387210 */ /* 0x000fc60007f7e0ff */
[----:B------:R-:W-:Y:S01]  /*81e0*/  IMAD.X R59, RZ, RZ, R50, P1 ;  /* 0x000000ffff3b7224 */ /* 0x000fe200008e0632 */
[----:B------:R-:W-:Y:S01]  /*81f0*/  ISETP.GE.U32.AND P1, PT, R57, R42, PT ;  /* 0x0000002a3900720c */ /* 0x000fe20003f26070 */
[----:B------:R-:W-:Y:S01]  /*8200*/  IMAD.X R58, RZ, RZ, R51, P0 ;  /* 0x000000ffff3a7224 */ /* 0x000fe200000e0633 */
[----:B------:R-:W-:Y:S01]  /*8210*/  ISETP.GE.U32.AND P0, PT, R56, R32, PT ;  /* 0x000000203800720c */ /* 0x000fe20003f06070 */
[----:B------:R-:W-:Y:S01]  /*8220*/  IMAD.X R51, RZ, RZ, RZ, P4 ;  /* 0x000000ffff337224 */ /* 0x000fe200020e06ff */
[----:B------:R-:W-:Y:S01]  /*8230*/  ISETP.LT.U32.AND P4, PT, R42, R69, PT ;  /* 0x000000452a00720c */ /* 0x000fe20003f81070 */
[----:B------:R-:W-:Y:S01]  /*8240*/  IMAD.MOV.U32 R32, RZ, RZ, R49 ;  /* 0x000000ffff207224 */ /* 0x000fe200078e0031 */
[----:B------:R-:W-:Y:S02]  /*8250*/  ISETP.GE.U32.AND.EX P1, PT, R59, R50, PT, P1 ;  /* 0x000000323b00720c */ /* 0x000fe40003f26110 */
[----:B------:R-:W-:Y:S01]  /*8260*/  IADD3 R60, P5, PT, R33, R48, RZ ;  /* 0x00000030213c7210 */ /* 0x000fe20007fbe0ff */
[----:B------:R-:W-:Y:S01]  /*8270*/  IMAD.X R33, RZ, RZ, RZ, P6 ;  /* 0x000000ffff217224 */ /* 0x000fe200030e06ff */
[----:B------:R-:W-:Y:S01]  /*8280*/  ISETP.LT.U32.OR.EX P1, PT, R50, R55, !P1, P4 ;  /* 0x000000373200720c */ /* 0x000fe20004f21540 */
[----:B------:R-:W-:Y:S01]  /*8290*/  IMAD.MOV.U32 R50, RZ, RZ, R47 ;  /* 0x000000ffff327224 */ /* 0x000fe200078e002f */
[----:B------:R-:W-:Y:S01]  /*82a0*/  SHF.L.W.U32.HI R42, R61, 0x1, R54 ;  /* 0x000000013d2a7819 */ /* 0x000fe20000010e36 */
[----:B------:R-:W-:Y:S01]  /*82b0*/  IMAD.X R53, R60, 0x1, R53, P3 ;  /* 0x000000013c357824 */ /* 0x000fe200018e0635 */
[----:B------:R-:W-:Y:S01]  /*82c0*/  SHF.L.W.U32.HI R43, R54, 0x1, R58 ;  /* 0x00000001362b7819 */ /* 0x000fe20000010e3a */
[----:B------:R-:W-:Y:S01]  /*82d0*/  IMAD.WIDE.U32.X R54, RZ, R63, R32, P5 ;  /* 0x0000003fff367225 */ /* 0x000fe200028e0420 */
[----:B------:R-:W-:-:S02]  /*82e0*/  SEL R61, RZ, 0x1, !P1 ;  /* 0x00000001ff3d7807 */ /* 0x000fc40004800000 */
[----:B------:R-:W-:Y:S01]  /*82f0*/  SHF.R.U32.HI R58, RZ, 0x1f, R58 ;  /* 0x0000001fff3a7819 */ /* 0x000fe2000001163a */
[----:B------:R-:W-:-:S04]  /*8300*/  IMAD.WIDE.U32 R32, R59, 0x3d1, RZ ;  /* 0x000003d13b207825 */ /* 0x000fc800078e00ff */
[----:B------:R-:W-:Y:S01]  /*8310*/  IMAD.WIDE.U32.X R48, R45, R45, R50, P2 ;  /* 0x0000002d2d307225 */ /* 0x000fe200010e0432 */
[----:B------:R-:W-:-:S03]  /*8320*/  ISETP.GE.U32.AND.EX P2, PT, R53, R60, PT, P0 ;  /* 0x0000003c3500720c */ /* 0x000fc60003f46100 */
[----:B------:R-:W-:-:S04]  /*8330*/  IMAD.WIDE.U32 R44, R44, R44, R42 ;  /* 0x0000002c2c2c7225 */ /* 0x000fc800078e002a */
[----:B------:R-:W-:Y:S01]  /*8340*/  IMAD.WIDE.U32 R50, R57, 0x3d1, RZ ;  /* 0x000003d139327825 */ /* 0x000fe200078e00ff */
[----:B------:R-:W-:Y:S02]  /*8350*/  IADD3 R61, P4, PT, R61, R44, RZ ;  /* 0x0000002c3d3d7210 */ /* 0x000fe40007f9e0ff */
[----:B------:R-:W-:Y:S01]  /*8360*/  ISETP.LT.U32.AND P0, PT, R44, R42, PT ;  /* 0x0000002a2c00720c */ /* 0x000fe20003f01070 */
[----:B------:R-:W-:Y:S01]  /*8370*/  IMAD.WIDE.U32 R32, P6, RZ, R57, R32 ;  /* 0x00000039ff207225 */ /* 0x000fe200078c0020 */
[----:B------:R-:W-:Y:S02]  /*8380*/  ISETP.GE.U32.AND P1, PT, R61, R44, PT ;  /* 0x0000002c3d00720c */ /* 0x000fe40003f26070 */
[----:B------:R-:W-:Y:S01]  /*8390*/  SEL R42, RZ, 0x1, P2 ;  /* 0x00000001ff2a7807 */ /* 0x000fe20001000000 */
[----:B------:R-:W-:Y:S01]  /*83a0*/  IMAD.IADD R47, R46, 0x1, R45 ;  /* 0x000000012e2f7824 */ /* 0x000fe200078e022d */
[----:B------:R-:W-:Y:S01]  /*83b0*/  IADD3 R46, P3, PT, R54, R50, RZ ;  /* 0x00000032362e7210 */ /* 0x000fe20007f7e0ff */
[----:B------:R-:W-:Y:S01]  /*83c0*/  IMAD.X R45, RZ, RZ, RZ, P6 ;  /* 0x000000ffff2d7224 */ /* 0x000fe200030e06ff */
[----:B------:R-:W-:Y:S01]  /*83d0*/  IADD3 R32, P5, PT, R51, R32, RZ ;  /* 0x0000002033207210 */ /* 0x000fe20007fbe0ff */
[----:B------:R-:W-:Y:S01]  /*83e0*/  IMAD.X R65, RZ, RZ, R47, P4 ;  /* 0x000000ffff417224 */ /* 0x000fe200020e062f */
[C---:B------:R-:W-:Y:S01]  /*83f0*/  IADD3 R63, P4, PT, R46.reuse, R63, RZ ;  /* 0x0000003f2e3f7210 */ /* 0x040fe20007f9e0ff */
[----:B------:R-:W-:Y:S01]  /*8400*/  IMAD.MOV.U32 R44, RZ, RZ, R33 ;  /* 0x000000ffff2c7224 */ /* 0x000fe200078e0021 */
[----:B------:R-:W-:Y:S01]  /*8410*/  ISETP.GE.U32.AND P2, PT, R46, R50, PT ;  /* 0x000000322e00720c */ /* 0x000fe20003f46070 */
[----:B------:R-:W-:Y:S01]  /*8420*/  IMAD.X R55, R32, 0x1, R55, P3 ;  /* 0x0000000120377824 */ /* 0x000fe200018e0637 */
[----:B------:R-:W-:-:S02]  /*8430*/  ISETP.GE.U32.AND.EX P1, PT, R65, R47, PT, P1 ;  /* 0x0000002f4100720c */ /* 0x000fc40003f26110 */
[----:B------:R-:W-:Y:S01]  /*8440*/  IADD3 R50, P6, PT, R63, R42, RZ ;  /* 0x0000002a3f327210 */ /* 0x000fe20007fde0ff */
[----:B------:R-:W-:Y:S01]  /*8450*/  IMAD.X R54, R55, 0x1, R57, P4 ;  /* 0x0000000137367824 */ /* 0x000fe200020e0639 */
[----:B------:R-:W-:Y:S01]  /*8460*/  ISETP.LT.U32.OR.EX P0, PT, R47, R43, !P1, P0 ;  /* 0x0000002b2f00720c */ /* 0x000fe20004f01500 */
        /* <DEDUP_REMOVED lines=8> */
[----:B------:R-:W-:Y:S01]  /*84f0*/  IMAD.WIDE.U32 R32, R61, 0x3d1, RZ ;  /* 0x000003d13d207825 */ /* 0x000fe200078e00ff */
[----:B------:R-:W-:Y:S02]  /*8500*/  SEL R57, RZ, 0x1, !P0 ;  /* 0x00000001ff397807 */ /* 0x000fe40004000000 */
[----:B------:R-:W-:Y:S01]  /*8510*/  ISETP.LT.U32.OR.EX P0, PT, R54, R55, !P3, P1 ;  /* 0x000000373600720c */ /* 0x000fe20005f01510 */
[----:B------:R-:W-:Y:S01]  /*8520*/  IMAD.WIDE.U32 R42, P2, RZ, R61, R42 ;  /* 0x0000003dff2a7225 */ /* 0x000fe2000784002a */
[----:B------:R-:W-:Y:S02]  /*8530*/  IADD3 R44, P5, P3, R32, R46, R45 ;  /* 0x0000002e202c7210 */ /* 0x000fe40007bbe02d */
[----:B------:R-:W-:Y:S01]  /*8540*/  IADD3 R57, P4, P1, R57, R58, R48 ;  /* 0x0000003a39397210 */ /* 0x000fe2000799e030 */
[----:B------:R-:W-:Y:S01]  /*8550*/  IMAD.X R45, RZ, RZ, RZ, P2 ;  /* 0x000000ffff2d7224 */ /* 0x000fe200010e06ff */
[----:B------:R-:W-:-:S02]  /*8560*/  IADD3 R33, P6, PT, R33, R42, RZ ;  /* 0x0000002a21217210 */ /* 0x000fc40007fde0ff */
[C---:B------:R-:W-:Y:S02]  /*8570*/  IADD3 R59, P2, PT, R44.reuse, R59, RZ ;  /* 0x0000003b2c3b7210 */ /* 0x040fe40007f5e0ff */
[----:B------:R-:W-:Y:S02]  /*8580*/  SEL R48, RZ, 0x1, !P0 ;  /* 0x00000001ff307807 */ /* 0x000fe40004000000 */
[----:B------:R-:W-:Y:S02]  /*8590*/  IADD3.X R54, PT, PT, R33, R47, RZ, P5, P3 ;  /* 0x0000002f21367210 */ /* 0x000fe40002fe64ff */
[----:B------:R-:W-:Y:S02]  /*85a0*/  IADD3.X R47, PT, PT, RZ, RZ, R49, P4, P1 ;  /* 0x000000ffff2f7210 */ /* 0x000fe400027e2431 */
[----:B------:R-:W-:Y:S01]  /*85b0*/  ISETP.GE.U32.AND P0, PT, R44, R32, PT ;  /* 0x000000202c00720c */ /* 0x000fe20003f06070 */
[----:B------:R-:W-:Y:S01]  /*85c0*/  IMAD.X R46, R54, 0x1, R61, P2 ;  /* 0x00000001362e7824 */ /* 0x000fe200010e063d */
[----:B------:R-:W-:-:S02]  /*85d0*/  IADD3 R48, P4, PT, R59, R48, RZ ;  /* 0x000000303b307210 */ /* 0x000fc40007f9e0ff */
[----:B------:R-:W-:Y:S01]  /*85e0*/  ISETP.GE.U32.AND.EX P0, PT, R54, R33, PT, P0 ;  /* 0x000000213600720c */ /* 0x000fe20003f06100 */
[----:B------:R-:W-:Y:S01]  /*85f0*/  IMAD.WIDE.U32 R32, R47, 0x3d1, RZ ;  /* 0x000003d12f207825 */ /* 0x000fe200078e00ff */
[----:B------:R-:W-:Y:S02]  /*8600*/  ISETP.LT.U32.AND P3, PT, R59, R44, PT ;  /* 0x0000002c3b00720c */ /* 0x000fe40003f61070 */
[----:B------:R-:W-:Y:S01]  /*8610*/  ISETP.GE.U32.AND P1, PT, R48, R59, PT ;  /* 0x0000003b3000720c */ /* 0x000fe20003f26070 */
[----:B------:R-:W-:Y:S01]  /*8620*/  IMAD.X R49, RZ, RZ, R46, P4 ;  /* 0x000000ffff317224 */ /* 0x000fe200020e062e */
[----:B------:R-:W-:Y:S01]  /*8630*/  SEL R61, RZ, 0x1, P0 ;  /* 0x00000001ff3d7807 */ /* 0x000fe20000000000 */
[----:B------:R-:W-:Y:S02]  /*8640*/  IMAD.MOV.U32 R44, RZ, RZ, R43 ;  /* 0x000000ffff2c7224 */ /* 0x000fe400078e002b */
[----:B------:R-:W-:Y:S01]  /*8650*/  IMAD.WIDE.U32 R42, R57, 0x3d1, RZ ;  /* 0x000003d1392a7825 */ /* 0x000fe200078e00ff */
[----:B------:R-:W-:-:S03]  /*8660*/  ISETP.GE.U32.AND.EX P0, PT, R49, R46, PT, P1 ;  /* 0x0000002e3100720c */ /* 0x000fc60003f06110 */
[----:B------:R-:W-:Y:S01]  /*8670*/  IMAD.WIDE.U32.X R44, RZ, R65, R44, P6 ;  /* 0x00000041ff2c7225 */ /* 0x000fe200030e042c */
        /* <DEDUP_REMOVED lines=79> */
.L_x_922:
[----:B------:R-:W-:Y:S01]  /*8b70*/  IMAD.MOV.U32 R57, RZ, RZ, R53 ;  /* 0x000000ffff397224 */ /* 0x000fe200078e0035 */
[----:B------:R-:W-:Y:S01]  /*8b80*/  UMOV UR4, URZ ;  /* 0x000000ff00047c82 */ /* 0x000fe20008000000 */
[----:B------:R-:W-:-:S04]  /*8b90*/  IMAD.WIDE.U32 R30, R30, R30, R56 ;  /* 0x0000001e1e1e7225 */ /* 0x000fc800078e0038 */
[----:B------:R-:W-:Y:S01]  /*8ba0*/  IMAD.IADD R44, R28, 0x1, R31 ;  /* 0x000000011c2c7824 */ /* 0x000fe200078e021f */
[----:B------:R-:W-:Y:S01]  /*8bb0*/  ISETP.GE.U32.AND P0, PT, R30, R56, PT ;  /* 0x000000381e00720c */ /* 0x000fe20003f06070 */
[----:B------:R-:W-:Y:S01]  /*8bc0*/  IMAD.MOV.U32 R61, RZ, RZ, R30 ;  /* 0x000000ffff3d7224 */ /* 0x000fe200078e001e */
[----:B------:R-:W-:Y:S02]  /*8bd0*/  IADD3 R28, P1, PT, R50, R23, RZ ;  /* 0x00000017321c7210 */ /* 0x000fe40007f3e0ff */
        /* <DEDUP_REMOVED lines=53> */
.L_x_923:
        /* <DEDUP_REMOVED lines=62> */
.L_x_925:
        /* <DEDUP_REMOVED lines=57> */
.L_x_926:
        /* <DEDUP_REMOVED lines=28> */
.L_x_924:
        /* <DEDUP_REMOVED lines=24> */
[C---:B------:R-:W-:Y:S02]  /*99e0*/  IADD3.X R28, PT, PT, R73.reuse, RZ, RZ, P1, P2 ;  /* 0x000000ff491c7210 */ /* 0x040fe40000fe44ff */
        /* <DEDUP_REMOVED lines=34> */
.L_x_927:
        /* <DEDUP_REMOVED lines=23> */
[----:B------:R-:W-:Y:S02]  /*9d80*/  IADD3 R26, P1, PT, R30, R49, RZ ;  /* 0x000000311e1a7210 */ /* 0x000fe40007f3e0ff */
[----:B------:R-:W-:Y:S02]  /*9d90*/  SEL R31, RZ, 0xffffffff, !P2 ;  /* 0xffffffffff1f7807 */ /* 0x000fe40005000000 */
[----:B------:R-:W-:Y:S01]  /*9da0*/  IADD3 R43, P2, PT, R46, R45, RZ ;  /* 0x0000002d2e2b7210 */ /* 0x000fe20007f5e0ff */
[----:B------:R-:W-:Y:S01]  /*9db0*/  IMAD.X R28, R30, 0x1, R55, P1 ;  /* 0x000000011e1c7824 */ /* 0x000fe200008e0637 */
[----:B------:R-:W-:Y:S01]  /*9dc0*/  IADD3 R40, P3, P4, R31, -UR8, R40 ;  /* 0x800000081f287c10 */ /* 0x000fe2000fc7e028 */
[----:B------:R-:W-:-:S02]  /*9dd0*/  IMAD.MOV.U32 R45, RZ, RZ, R26 ;  /* 0x000000ffff2d7224 */ /* 0x000fc400078e001a */
[----:B------:R-:W-:Y:S01]  /*9de0*/  IMAD.X R46, R46, 0x1, R47, P2 ;  /* 0x000000012e2e7824 */ /* 0x000fe200010e062f */
[----:B------:R-:W-:Y:S01]  /*9df0*/  IADD3.X R38, PT, PT, R31, ~UR9, R38, P3, P4 ;  /* 0x800000091f267c10 */ /* 0x000fe20009fe8426 */
[----:B------:R-:W-:-:S08]  /*9e00*/  IMAD.MOV.U32 R48, RZ, RZ, R28 ;  /* 0x000000ffff307224 */ /* 0x000fd000078e001c */
.L_x_928:
        /* <DEDUP_REMOVED lines=27> */
[----:B------:R-:W-:Y:S02]  /*9fc0*/  IADD3 R53, P2, PT, R53, R24, RZ ;  /* 0x0000001835357210 */ /* 0x000fe40007f5e0ff */
        /* <DEDUP_REMOVED lines=31> */
.L_x_929:
        /* <DEDUP_REMOVED lines=30> */
.L_x_930:
        /* <DEDUP_REMOVED lines=12> */
[----:B------:R-:W-:Y:S02]  /*a460*/  IMAD R49, R51, R63, R24 ;  /* 0x0000003f33317224 */ /* 0x000fe400078e0218 */
[----:B------:R-:W-:-:S04]  /*a470*/  IMAD.WIDE.U32 R28, R61, R53, RZ ;  /* 0x000000353d1c7225 */ /* 0x000fc800078e00ff */
[----:B------:R-:W-:-:S04]  /*a480*/  IMAD.WIDE.U32 R44, P1, R73, R61, R44 ;  /* 0x0000003d492c7225 */ /* 0x000fc8000782002c */
[----:B------:R-:W-:Y:S01]  /*a490*/  IMAD.IADD R24, R47, 0x1, R49 ;  /* 0x000000012f187824 */ /* 0x000fe200078e0231 */
[----:B------:R-:W-:Y:S01]  /*a4a0*/  IADD3 RZ, P3, PT, R29, R44, RZ ;  /* 0x0000002c1dff7210 */ /* 0x000fe20007f7e0ff */
[----:B------:R-:W-:-:S04]  /*a4b0*/  IMAD.WIDE.U32 R32, R61, R51, RZ ;  /* 0x000000333d207225 */ /* 0x000fc800078e00ff */
[----:B------:R-:W-:-:S04]  /*a4c0*/  IMAD.WIDE.U32 R42, P4, R75, R61, R42 ;  /* 0x0000003d4b2a7225 */ /* 0x000fc8000788002a */
[----:B------:R-:W-:Y:S01]  /*a4d0*/  IMAD.WIDE.U32 R68, R67, R51, RZ ;  /* 0x0000003343447225 */ /* 0x000fe200078e00ff */
[----:B------:R-:W-:-:S03]  /*a4e0*/  IADD3 RZ, P6, PT, R33, R42, RZ ;  /* 0x0000002a21ff7210 */ /* 0x000fc60007fde0ff */
[----:B------:R-:W-:-:S04]  /*a4f0*/  IMAD.WIDE.U32 R28, R63, R61, RZ ;  /* 0x0000003d3f1c7225 */ /* 0x000fc800078e00ff */
[----:B------:R-:W-:Y:S01]  /*a500*/  IMAD.X R71, R24, 0x1, R31, P0 ;  /* 0x0000000118477824 */ /* 0x000fe200000e061f */
[----:B------:R-:W-:Y:S01]  /*a510*/  ISETP.GE.U32.AND P0, PT, R38, R46, PT ;  /* 0x0000002e2600720c */ /* 0x000fe20003f06070 */
[----:B------:R-:W-:-:S03]  /*a520*/  IMAD.WIDE.U32 R32, R23, R51, RZ ;  /* 0x0000003317207225 */ /* 0x000fc600078e00ff */
[----:B------:R-:W-:Y:S01]  /*a530*/  ISETP.GE.U32.AND.EX P0, PT, R71, R24, PT, P0 ;  /* 0x000000184700720c */ /* 0x000fe20003f06100 */
[----:B------:R-:W-:-:S03]  /*a540*/  IMAD.WIDE.U32 R68, P2, R23, R75, R68 ;  /* 0x0000004b17447225 */ /* 0x000fc60007840044 */
[----:B------:R-:W-:Y:S01]  /*a550*/  SEL R59, RZ, 0x1, P0 ;  /* 0x00000001ff3b7807 */ /* 0x000fe20000000000 */
[-C--:B------:R-:W-:Y:S02]  /*a560*/  IMAD R26, R73, R61.reuse, RZ ;  /* 0x0000003d491a7224 */ /* 0x080fe400078e02ff */
[----:B------:R-:W-:Y:S01]  /*a570*/  IMAD.X R49, RZ, RZ, RZ, P4 ;  /* 0x000000ffff317224 */ /* 0x000fe200020e06ff */
[----:B------:R-:W-:Y:S01]  /*a580*/  IADD3 RZ, P4, PT, R33, R68, RZ ;  /* 0x0000004421ff7210 */ /* 0x000fe20007f9e0ff */
[----:B------:R-:W-:-:S04]  /*a590*/  IMAD.WIDE.U32 R30, R61, R61, RZ ;  /* 0x0000003d3d1e7225 */ /* 0x000fc800078e00ff */
[----:B------:R-:W-:-:S04]  /*a5a0*/  IMAD.WIDE.U32 R28, P5, R61, R63, R28 ;  /* 0x0000003f3d1c7225 */ /* 0x000fc800078a001c */
[----:B------:R-:W-:Y:S02]  /*a5b0*/  IMAD.MOV.U32 R48, RZ, RZ, R43 ;  /* 0x000000ffff307224 */ /* 0x000fe400078e002b */
[-C--:B------:R-:W-:Y:S02]  /*a5c0*/  IMAD R24, R67, R61.reuse, RZ ;  /* 0x0000003d43187224 */ /* 0x080fe400078e02ff */
[----:B------:R-:W-:-:S04]  /*a5d0*/  IMAD.WIDE.U32 R32, R53, R61, RZ ;  /* 0x0000003d35207225 */ /* 0x000fc800078e00ff */
[-C--:B------:R-:W-:Y:S02]  /*a5e0*/  IMAD R55, R53, R63.reuse, R26 ;  /* 0x0000003f35377224 */ /* 0x080fe400078e021a */
[----:B------:R-:W-:Y:S01]  /*a5f0*/  IMAD.WIDE.U32.X R48, R75, R63, R48, P6 ;  /* 0x0000003f4b307225 */ /* 0x000fe200030e0430 */
[----:B------:R-:W-:-:S03]  /*a600*/  IADD3 RZ, P6, PT, R31, R28, RZ ;  /* 0x0000001c1fff7210 */ /* 0x000fc60007fde0ff */
[----:B------:R-:W-:-:S04]  /*a610*/  IMAD.WIDE.U32 R42, R23, R61, RZ ;  /* 0x0000003d172a7225 */ /* 0x000fc800078e00ff */
[----:B------:R-:W-:Y:S02]  /*a620*/  IMAD R65, R23, R63, R24 ;  /* 0x0000003f17417224 */ /* 0x000fe400078e0218 */
[----:B------:R-:W-:Y:S02]  /*a630*/  IMAD.X R31, RZ, RZ, RZ, P5 ;  /* 0x000000ffff1f7224 */ /* 0x000fe400028e06ff */
[----:B------:R-:W-:Y:S02]  /*a640*/  IMAD.MOV.U32 R30, RZ, RZ, R29 ;  /* 0x000000ffff1e7224 */ /* 0x000fe400078e001d */
[----:B------:R-:W-:-:S04]  /*a650*/  IMAD.WIDE.U32 R56, R67, R53, RZ ;  /* 0x0000003543387225 */ /* 0x000fc800078e00ff */
[----:B------:R-:W-:Y:S02]  /*a660*/  IMAD.IADD R55, R33, 0x1, R55 ;  /* 0x0000000121377824 */ /* 0x000fe400078e0237 */
[----:B------:R-:W-:Y:S02]  /*a670*/  IMAD.IADD R33, R43, 0x1, R65 ;  /* 0x000000012b217824 */ /* 0x000fe400078e0241 */
[----:B------:R-:W-:Y:S01]  /*a680*/  IMAD.X R43, RZ, RZ, RZ, P1 ;  /* 0x000000ffff2b7224 */ /* 0x000fe200008e06ff */
[----:B------:R-:W-:Y:S01]  /*a690*/  IADD3 R58, P0, P1, R32, R48, R59 ;  /* 0x00000030203a7210 */ /* 0x000fe2000791e03b */
[----:B------:R-:W-:Y:S01]  /*a6a0*/  IMAD.WIDE.U32.X R30, R63, R63, R30, P6 ;  /* 0x0000003f3f1e7225 */ /* 0x000fe200030e041e */
[C---:B------:R-:W-:Y:S02]  /*a6b0*/  SHF.L.U64.HI R77, R42.reuse, 0x1, R33 ;  /* 0x000000012a4d7819 */ /* 0x040fe40000010221 */
[----:B------:R-:W-:Y:S01]  /*a6c0*/  IADD3.X R59, PT, PT, R55, R49, RZ, P0, P1 ;  /* 0x00000031373b7210 */ /* 0x000fe200007e24ff */
[----:B------:R-:W-:Y:S01]  /*a6d0*/  IMAD.SHL.U32 R65, R42, 0x2, RZ ;  /* 0x000000022a417824 */ /* 0x000fe200078e00ff */
[----:B------:R-:W-:Y:S01]  /*a6e0*/  ISETP.GE.U32.AND P1, PT, R58, R32, PT ;  /* 0x000000203a00720c */ /* 0x000fe20003f26070 */
[----:B------:R-:W-:-:S03]  /*a6f0*/  IMAD.WIDE.U32 R46, R23, R53, RZ ;  /* 0x00000035172e7225 */ /* 0x000fc600078e00ff */
[----:B------:R-:W-:Y:S01]  /*a700*/  IADD3 R24, P0, PT, R65, R30, RZ ;  /* 0x0000001e41187210 */ /* 0x000fe20007f1e0ff */
[----:B------:R-:W-:Y:S01]  /*a710*/  IMAD.WIDE.U32 R56, P5, R23, R73, R56 ;  /* 0x0000004917387225 */ /* 0x000fe200078a0038 */
[----:B------:R-:W-:Y:S02]  /*a720*/  ISETP.GE.U32.AND.EX P1, PT, R59, R55, PT, P1 ;  /* 0x000000373b00720c */ /* 0x000fe40003f26110 */
[----:B------:R-:W-:Y:S01]  /*a730*/  SHF.L.W.U32.HI R30, R33, 0x1, R38 ;  /* 0x00000001211e7819 */ /* 0x000fe20000010e26 */
[----:B------:R-:W-:Y:S01]  /*a740*/  IMAD.MOV.U32 R42, RZ, RZ, R45 ;  /* 0x000000ffff2a7224 */ /* 0x000fe200078e002d */
[----:B------:R-:W-:Y:S01]  /*a750*/  IADD3 RZ, P6, PT, R47, R56, RZ ;  /* 0x000000382fff7210 */ /* 0x000fe20007fde0ff */
[----:B------:R-:W-:-:S04]  /*a760*/  IMAD.WIDE.U32 R46, R67, R23, RZ ;  /* 0x00000017432e7225 */ /* 0x000fc800078e00ff */
[----:B------:R-:W-:Y:S01]  /*a770*/  IMAD.X R26, R77, 0x1, R31, P0 ;  /* 0x000000014d1a7824 */ /* 0x000fe200000e061f */
[----:B------:R-:W-:Y:S01]  /*a780*/  ISETP.GE.U32.AND P0, PT, R24, R65, PT ;  /* 0x000000411800720c */ /* 0x000fe20003f06070 */
[----:B------:R-:W-:Y:S01]  /*a790*/  IMAD.WIDE.U32.X R42, R73, R63, R42, P3 ;  /* 0x0000003f492a7225 */ /* 0x000fe200018e042a */
[----:B------:R-:W-:Y:S02]  /*a7a0*/  SHF.L.W.U32.HI R31, R38, 0x1, R71 ;  /* 0x00000001261f7819 */ /* 0x000fe40000010e47 */
[----:B------:R-:W-:Y:S01]  /*a7b0*/  SEL R65, RZ, 0x1, P1 ;  /* 0x00000001ff417807 */ /* 0x000fe20000800000 */
[----:B------:R-:W-:Y:S01]  /*a7c0*/  IMAD.WIDE.U32 R46, P3, R23, R67, R46 ;  /* 0x00000043172e7225 */ /* 0x000fe2000786002e */
[----:B------:R-:W-:Y:S02]  /*a7d0*/  ISETP.GE.U32.AND.EX P0, PT, R26, R77, PT, P0 ;  /* 0x0000004d1a00720c */ /* 0x000fe40003f06100 */
[----:B------:R-:W-:Y:S01]  /*a7e0*/  IADD3 R42, P1, PT, R65, R42, RZ ;  /* 0x0000002a412a7210 */ /* 0x000fe20007f3e0ff */
[----:B------:R-:W-:Y:S01]  /*a7f0*/  IMAD.WIDE.U32 R48, R23, R23, RZ ;  /* 0x0000001717307225 */ /* 0x000fe200078e00ff */
[----:B------:R-:W-:-:S03]  /*a800*/  SEL R55, RZ, 0x1, P0 ;  /* 0x00000001ff377807 */ /* 0x000fc60000000000 */
[----:B------:R-:W-:Y:S01]  /*a810*/  IMAD.WIDE.U32 R44, R23, R23, R30 ;  /* 0x00000017172c7225 */ /* 0x000fe200078e001e */
[----:B------:R-:W-:-:S03]  /*a820*/  IADD3 RZ, P0, PT, R49, R46, RZ ;  /* 0x0000002e31ff7210 */ /* 0x000fc60007f1e0ff */
[----:B------:R-:W-:-:S04]  /*a830*/  IMAD.WIDE.U32 R48, R75, R53, RZ ;  /* 0x000000354b307225 */ /* 0x000fc800078e00ff */
[----:B------:R-:W-:Y:S01]  /*a840*/  IMAD.X R33, RZ, RZ, RZ, P3 ;  /* 0x000000ffff217224 */ /* 0x000fe200018e06ff */
[----:B------:R-:W-:Y:S01]  /*a850*/  IADD3 R38, P3, PT, R55, R44, RZ ;  /* 0x0000002c37267210 */ /* 0x000fe20007f7e0ff */
[----:B------:R-:W-:Y:S01]  /*a860*/  IMAD.X R43, RZ, RZ, R43, P1 ;  /* 0x000000ffff2b7224 */ /* 0x000fe200008e062b */
[----:B------:R-:W-:Y:S01]  /*a870*/  ISETP.LT.U32.AND P1, PT, R44, R30, PT ;  /* 0x0000001e2c00720c */ /* 0x000fe20003f21070 */
[----:B------:R-:W-:Y:S02]  /*a880*/  IMAD.IADD R77, R46, 0x1, R45 ;  /* 0x000000012e4d7824 */ /* 0x000fe400078e022d */
[----:B------:R-:W-:Y:S02]  /*a890*/  IMAD R30, R75, R23, RZ ;  /* 0x000000174b1e7224 */ /* 0x000fe400078e02ff */
[----:B------:R-:W-:Y:S02]  /*a8a0*/  IMAD.MOV.U32 R32, RZ, RZ, R47 ;  /* 0x000000ffff207224 */ /* 0x000fe400078e002f */
[----:B------:R-:W-:-:S02]  /*a8b0*/  IMAD.X R55, RZ, RZ, RZ, P5 ;  /* 0x000000ffff377224 */ /* 0x000fc400028e06ff */
[----:B------:R-:W-:Y:S01]  /*a8c0*/  IMAD.X R47, RZ, RZ, RZ, P2 ;  /* 0x000000ffff2f7224 */ /* 0x000fe200010e06ff */
[----:B------:R-:W-:Y:S01]  /*a8d0*/  ISETP.GE.U32.AND P2, PT, R38, R44, PT ;  /* 0x0000002c2600720c */ /* 0x000fe20003f46070 */
[----:B------:R-:W-:-:S04]  /*a8e0*/  IMAD.WIDE.U32 R64, R51, R53, RZ ;  /* 0x0000003533407225 */ /* 0x000fc800078e00ff */
[----:B------:R-:W-:-:S04]  /*a8f0*/  IMAD.WIDE.U32 R48, P5, R51, R73, R48 ;  /* 0x0000004933307225 */ /* 0x000fc800078a0030 */
[----:B------:R-:W-:Y:S01]  /*a900*/  IMAD.X R40, RZ, RZ, R77, P3 ;  /* 0x000000ffff287224 */ /* 0x000fe200018e064d */
[----:B------:R-:W-:Y:S01]  /*a910*/  IADD3 RZ, P3, PT, R65, R48, RZ ;  /* 0x0000003041ff7210 */ /* 0x000fe20007f7e0ff */
[----:B------:R-:W-:-:S03]  /*a920*/  IMAD.WIDE.U32 R44, R23, R51, R58 ;  /* 0x00000033172c7225 */ /* 0x000fc600078e003a */
[----:B------:R-:W-:Y:S01]  /*a930*/  ISETP.GE.U32.AND.EX P2, PT, R40, R77, PT, P2 ;  /* 0x0000004d2800720c */ /* 0x000fe20003f46120 */
[----:B------:R-:W-:Y:S01]  /*a940*/  IMAD R30, R67, R51, R30 ;  /* 0x00000033431e7224 */ /* 0x000fe200078e021e */
[----:B------:R-:W-:Y:S01]  /*a950*/  SHF.L.W.U32.HI R71, R71, 0x1, R44 ;  /* 0x0000000147477819 */ /* 0x000fe20000010e2c */
[----:B------:R-:W-:Y:S01]  /*a960*/  IMAD.WIDE.U32.X R32, R67, R67, R32, P0 ;  /* 0x0000004343207225 */ /* 0x000fe200000e0420 */
[C---:B------:R-:W-:Y:S02]  /*a970*/  ISETP.GE.U32.AND P0, PT, R44.reuse, R58, PT ;  /* 0x0000003a2c00720c */ /* 0x040fe40003f06070 */
[----:B------:R-:W-:Y:S01]  /*a980*/  ISETP.LT.U32.OR.EX P1, PT, R77, R31, !P2, P1 ;  /* 0x0000001f4d00720c */ /* 0x000fe20005721510 */
[----:B------:R-:W-:Y:S02]  /*a990*/  IMAD.IADD R65, R45, 0x1, R30 ;  /* 0x000000012d417824 */ /* 0x000fe400078e021e */
[----:B------:R-:W-:Y:S01]  /*a9a0*/  IMAD.MOV.U32 R46, RZ, RZ, R69 ;  /* 0x000000ffff2e7224 */ /* 0x000fe200078e0045 */
[----:B------:R-:W-:Y:S01]  /*a9b0*/  SEL R69, RZ, 0x1, !P1 ;  /* 0x00000001ff457807 */ /* 0x000fe20004800000 */
[----:B------:R-:W-:Y:S01]  /*a9c0*/  IMAD R48, R73, R23, RZ ;  /* 0x0000001749307224 */ /* 0x000fe200078e02ff */
[----:B------:R-:W-:Y:S01]  /*a9d0*/  ISETP.GE.U32.AND.EX P2, PT, R65, R59, PT, P0 ;  /* 0x0000003b4100720c */ /* 0x000fe20003f46100 */
[----:B------:R-:W-:Y:S01]  /*a9e0*/  IMAD.WIDE.U32 R30, R23, R53, R42 ;  /* 0x00000035171e7225 */ /* 0x000fe200078e002a */
[----:B------:R-:W-:-:S03]  /*a9f0*/  SHF.L.W.U32.HI R59, R44, 0x1, R65 ;  /* 0x000000012c3b7819 */ /* 0x000fc60000010e41 */
[----:B------:R-:W-:Y:S01]  /*aa00*/  IMAD.MOV.U32 R54, RZ, RZ, R57 ;  /* 0x000000ffff367224 */ /* 0x000fe200078e0039 */
[C---:B------:R-:W-:Y:S01]  /*aa10*/  ISETP.GE.U32.AND P0, PT, R30.reuse, R42, PT ;  /* 0x0000002a1e00720c */ /* 0x040fe20003f06070 */
[C---:B------:R-:W-:Y:S02]  /*aa20*/  IMAD R57, R67.reuse, R53, R48 ;  /* 0x0000003543397224 */ /* 0x040fe400078e0230 */
[----:B------:R-:W-:Y:S01]  /*aa30*/  IMAD.WIDE.U32.X R44, R67, R75, R46, P4 ;  /* 0x0000004b432c7225 */ /* 0x000fe200020e042e */
[----:B------:R-:W-:Y:S02]  /*aa40*/  SEL R47, RZ, 0x1, P2 ;  /* 0x00000001ff2f7807 */ /* 0x000fe40001000000 */
[----:B------:R-:W-:Y:S01]  /*aa50*/  IADD3 R58, P4, PT, R71, R32, RZ ;  /* 0x00000020473a7210 */ /* 0x000fe20007f9e0ff */
[----:B------:R-:W-:Y:S01]  /*aa60*/  IMAD.IADD R42, R31, 0x1, R57 ;  /* 0x000000011f2a7824 */ /* 0x000fe200078e0239 */
[----:B------:R-:W-:Y:S01]  /*aa70*/  IADD3 R48, P1, P2, R30, R44, R47 ;  /* 0x0000002c1e307210 */ /* 0x000fe20007a3e02f */
[----:B------:R-:W-:-:S03]  /*aa80*/  IMAD.WIDE.U32 R46, R75, R51, RZ ;  /* 0x000000334b2e7225 */ /* 0x000fc600078e00ff */
[----:B------:R-:W-:Y:S01]  /*aa90*/  IADD3.X R57, PT, PT, R42, R45, RZ, P1, P2 ;  /* 0x0000002d2a397210 */ /* 0x000fe20000fe44ff */
[----:B------:R-:W-:Y:S01]  /*aaa0*/  IMAD.X R31, R59, 0x1, R33, P4 ;  /* 0x000000013b1f7824 */ /* 0x000fe200020e0621 */
[----:B------:R-:W-:Y:S01]  /*aab0*/  IADD3 R50, P1, PT, R58, R69, RZ ;  /* 0x000000453a327210 */ /* 0x000fe20007f3e0ff */
[----:B------:R-:W-:Y:S01]  /*aac0*/  IMAD.WIDE.U32.X R54, R67, R73, R54, P6 ;  /* 0x0000004943367225 */ /* 0x000fe200030e0436 */
[----:B------:R-:W-:Y:S02]  /*aad0*/  ISETP.GE.U32.AND.EX P0, PT, R42, R43, PT, P0 ;  /* 0x0000002b2a00720c */ /* 0x000fe40003f06100 */
[----:B------:R-:W-:Y:S01]  /*aae0*/  ISETP.GE.U32.AND P6, PT, R50, R58, PT ;  /* 0x0000003a3200720c */ /* 0x000fe20003fc6070 */
[----:B------:R-:W-:Y:S01]  /*aaf0*/  IMAD.X R56, RZ, RZ, R31, P1 ;  /* 0x000000ffff387224 */ /* 0x000fe200008e061f */
[----:B------:R-:W-:Y:S01]  /*ab00*/  ISETP.GE.U32.AND P1, PT, R48, R30, PT ;  /* 0x0000001e3000720c */ /* 0x000fe20003f26070 */
[----:B------:R-:W-:Y:S01]  /*ab10*/  IMAD.WIDE.U32 R32, R51, R51, RZ ;  /* 0x0000003333207225 */ /* 0x000fe200078e00ff */
[----:B------:R-:W-:-:S02]  /*ab20*/  SEL R32, RZ, 0x1, P0 ;  /* 0x00000001ff207807 */ /* 0x000fc40000000000 */
[----:B------:R-:W-:Y:S01]  /*ab30*/  ISETP.LT.U32.AND P0, PT, R58, R71, PT ;  /* 0x000000473a00720c */ /* 0x000fe20003f01070 */
[----:B------:R-:W-:Y:S01]  /*ab40*/  IMAD.WIDE.U32 R46, P4, R51, R75, R46 ;  /* 0x0000004b332e7225 */ /* 0x000fe2000788002e */
[----:B------:R-:W-:Y:S02]  /*ab50*/  ISETP.GE.U32.AND.EX P6, PT, R56, R31, PT, P6 ;  /* 0x0000001f3800720c */ /* 0x000fe40003fc6160 */
[----:B------:R-:W-:Y:S01]  /*ab60*/  ISETP.GE.U32.AND.EX P1, PT, R57, R42, PT, P1 ;  /* 0x0000002a3900720c */ /* 0x000fe20003f26110 */
[----:B------:R-:W-:Y:S01]  /*ab70*/  IMAD.WIDE.U32 R42, R73, R53, RZ ;  /* 0x00000035492a7225 */ /* 0x000fe200078e00ff */
[----:B------:R-:W-:Y:S02]  /*ab80*/  IADD3 RZ, P2, PT, R33, R46, RZ ;  /* 0x0000002e21ff7210 */ /* 0x000fe40007f5e0ff */
[----:B------:R-:W-:Y:S01]  /*ab90*/  ISETP.LT.U32.OR.EX P0, PT, R31, R59, !P6, P0 ;  /* 0x0000003b1f00720c */ /* 0x000fe20007701500 */
[----:B------:R-:W-:Y:S01]  /*aba0*/  IMAD.X R59, RZ, RZ, RZ, P5 ;  /* 0x000000ffff3b7224 */ /* 0x000fe200028e06ff */
[----:B------:R-:W-:Y:S01]  /*abb0*/  SHF.L.W.U32.HI R30, R65, 0x1, R48 ;  /* 0x00000001411e7819 */ /* 0x000fe20000010e30 */
[----:B------:R-:W-:Y:S01]  /*abc0*/  IMAD.MOV.U32 R58, RZ, RZ, R49 ;  /* 0x000000ffff3a7224 */ /* 0x000fe200078e0031 */
[----:B------:R-:W-:Y:S01]  /*abd0*/  SEL R33, RZ, 0x1, P1 ;  /* 0x00000001ff217807 */ /* 0x000fe20000800000 */
[----:B------:R-:W-:Y:S01]  /*abe0*/  IMAD.WIDE.U32 R44, R53, R53, RZ ;  /* 0x00000035352c7225 */ /* 0x000fe200078e00ff */
[----:B------:R-:W-:-:S02]  /*abf0*/  SHF.L.W.U32.HI R31, R48, 0x1, R57 ;  /* 0x00000001301f7819 */ /* 0x000fc40000010e39 */
[----:B------:R-:W-:Y:S01]  /*ac00*/  IADD3 R48, P5, P6, R33, R54, R32 ;  /* 0x0000003621307210 */ /* 0x000fe20007ebe020 */
[----:B------:R-:W-:Y:S01]  /*ac10*/  IMAD.WIDE.U32 R42, P1, R53, R73, R42 ;  /* 0x00000049352a7225 */ /* 0x000fe2000782002a */
[----:B------:R-:W-:Y:S02]  /*ac20*/  SEL R65, RZ, 0x1, !P0 ;  /* 0x00000001ff417807 */ /* 0x000fe40004000000 */
[----:B------:R-:W-:Y:S01]  /*ac30*/  IADD3.X R49, PT, PT, RZ, R55, RZ, P5, P6 ;  /* 0x00000037ff317210 */ /* 0x000fe20002fec4ff */
[----:B------:R-:W-:Y:S01]  /*ac40*/  IMAD.WIDE.U32 R32, R51, R51, R30 ;  /* 0x0000003333207225 */ /* 0x000fe200078e001e */
[----:B------:R-:W-:-:S03]  /*ac50*/  IADD3 RZ, P0, PT, R45, R42, RZ ;  /* 0x0000002a2dff7210 */ /* 0x000fc60007f1e0ff */
[----:B------:R-:W-:Y:S01]  /*ac60*/  IMAD R44, R73, R51, RZ ;  /* 0x00000033492c7224 */ /* 0x000fe200078e02ff */
[-C--:B------:R-:W-:Y:S01]  /*ac70*/  IADD3 R65, P6, PT, R65, R32.reuse, RZ ;  /* 0x0000002041417210 */ /* 0x080fe20007fde0ff */
[----:B------:R-:W-:Y:S02]  /*ac80*/  IMAD.IADD R33, R46, 0x1, R33 ;  /* 0x000000012e217824 */ /* 0x000fe400078e0221 */
[-C--:B------:R-:W-:Y:S01]  /*ac90*/  IMAD R71, R75, R53.reuse, R44 ;  /* 0x000000354b477224 */ /* 0x080fe200078e022c */
[----:B------:R-:W-:Y:S01]  /*aca0*/  ISETP.GE.U32.AND P5, PT, R65, R32, PT ;  /* 0x000000204100720c */ /* 0x000fe20003fa6070 */
[----:B------:R-:W-:Y:S02]  /*acb0*/  IMAD.X R69, RZ, RZ, R33, P6 ;  /* 0x000000ffff457224 */ /* 0x000fe400030e0621 */
[----:B------:R-:W-:Y:S01]  /*acc0*/  IMAD.X R45, RZ, RZ, RZ, P4 ;  /* 0x000000ffff2d7224 */ /* 0x000fe200020e06ff */
[----:B------:R-:W-:Y:S01]  /*acd0*/  ISETP.LT.U32.AND P4, PT, R32, R30, PT ;  /* 0x0000001e2000720c */ /* 0x000fe20003f81070 */
[----:B------:R-:W-:Y:S01]  /*ace0*/  IMAD.WIDE.U32 R54, R51, R53, R48 ;  /* 0x0000003533367225 */ /* 0x000fe200078e0030 */
[----:B------:R-:W-:-:S03]  /*acf0*/  ISETP.GE.U32.AND.EX P5, PT, R69, R33, PT, P5 ;  /* 0x000000214500720c */ /* 0x000fc60003fa6150 */
[----:B------:R-:W-:Y:S01]  /*ad00*/  IMAD.MOV.U32 R44, RZ, RZ, R47 ;  /* 0x000000ffff2c7224 */ /* 0x000fe200078e002f */
[----:B------:R-:W-:Y:S01]  /*ad10*/  SHF.L.W.U32.HI R77, R57, 0x1, R54 ;  /* 0x00000001394d7819 */ /* 0x000fe20000010e36 */
[----:B------:R-:W-:Y:S01]  /*ad20*/  IMAD.IADD R55, R55, 0x1, R71 ;  /* 0x0000000137377824 */ /* 0x000fe200078e0247 */
[----:B------:R-:W-:Y:S01]  /*ad30*/  ISETP.LT.U32.OR.EX P4, PT, R33, R31, !P5, P4 ;  /* 0x0000001f2100720c */ /* 0x000fe20006f81540 */
[C---:B------:R-:W-:Y:S01]  /*ad40*/  IMAD.WIDE.U32.X R44, R75.reuse, R75, R44, P2 ;  /* 0x0000004b4b2c7225 */ /* 0x040fe200010e042c */
[C---:B------:R-:W-:Y:S02]  /*ad50*/  ISETP.GE.U32.AND P2, PT, R54.reuse, R48, PT ;  /* 0x000000303600720c */ /* 0x040fe40003f46070 */
[----:B------:R-:W-:Y:S01]  /*ad60*/  SHF.L.W.U32.HI R71, R54, 0x1, R55 ;  /* 0x0000000136477819 */ /* 0x000fe20000010e37 */
[----:B------:R-:W-:Y:S01]  /*ad70*/  IMAD.WIDE.U32.X R30, R75, R73, R58, P3 ;  /* 0x000000494b1e7225 */ /* 0x000fe200018e043a */
[----:B------:R-:W-:Y:S02]  /*ad80*/  IADD3 R44, P5, PT, R77, R44, RZ ;  /* 0x0000002c4d2c7210 */ /* 0x000fe40007fbe0ff */
[----:B------:R-:W-:Y:S01]  /*ad90*/  ISETP.GE.U32.AND.EX P2, PT, R55, R49, PT, P2 ;  /* 0x000000313700720c */ /* 0x000fe20003f46120 */
[----:B------:R-:W-:Y:S01]  /*ada0*/  IMAD.WIDE.U32 R46, R69, 0x3d1, RZ ;  /* 0x000003d1452e7825 */ /* 0x000fe200078e00ff */
[----:B------:R-:W-:-:S03]  /*adb0*/  SEL R33, RZ, 0x1, !P4 ;  /* 0x00000001ff217807 */ /* 0x000fc60006000000 */
[----:B------:R-:W-:Y:S01]  /*adc0*/  IMAD.X R48, R71, 0x1, R45, P5 ;  /* 0x0000000147307824 */ /* 0x000fe200028e062d */
[----:B------:R-:W-:Y:S01]  /*add0*/  SEL R45, RZ, 0x1, P2 ;  /* 0x00000001ff2d7807 */ /* 0x000fe20001000000 */
[----:B------:R-:W-:Y:S01]  /*ade0*/  IMAD.WIDE.U32 R46, P5, RZ, R65, R46 ;  /* 0x00000041ff2e7225 */ /* 0x000fe200078a002e */
[C---:B------:R-:W-:Y:S02]  /*adf0*/  IADD3 R59, P2, PT, R44.reuse, R33, RZ ;  /* 0x000000212c3b7210 */ /* 0x040fe40007f5e0ff */
[----:B------:R-:W-:Y:S01]  /*ae00*/  IADD3 R45, P4, PT, R45, R30, RZ ;  /* 0x0000001e2d2d7210 */ /* 0x000fe20007f9e0ff */
[----:B------:R-:W-:Y:S01]  /*ae10*/  IMAD.WIDE.U32 R32, R65, 0x3d1, RZ ;  /* 0x000003d141207825 */ /* 0x000fe200078e00ff */
[----:B------:R-:W-:Y:S02]  /*ae20*/  ISETP.GE.U32.AND P3, PT, R59, R44, PT ;  /* 0x0000002c3b00720c */ /* 0x000fe40003f66070 */
[----:B------:R-:W-:Y:S01]  /*ae30*/  SHF.L.W.U32.HI R30, R55, 0x1, R45 ;  /* 0x00000001371e7819 */ /* 0x000fe20000010e2d */
[----:B------:R-:W-:Y:S01]  /*ae40*/  IMAD.X R57, RZ, RZ, R48, P2 ;  /* 0x000000ffff397224 */ /* 0x000fe200010e0630 */
[----:B------:R-:W-:Y:S01]  /*ae50*/  ISETP.LT.U32.AND P2, PT, R44, R77, PT ;  /* 0x0000004d2c00720c */ /* 0x000fe20003f41070 */
[----:B------:R-:W-:Y:S01]  /*ae60*/  IMAD.X R58, RZ, RZ, R31, P4 ;  /* 0x000000ffff3a7224 */ /* 0x000fe200020e061f */
[----:B------:R-:W-:Y:S01]  /*ae70*/  IADD3 R54, P6, PT, RZ, R32, RZ ;  /* 0x00000020ff367210 */ /* 0x000fe20007fde0ff */
[----:B------:R-:W-:Y:S01]  /*ae80*/  IMAD.MOV.U32 R44, RZ, RZ, R47 ;  /* 0x000000ffff2c7224 */ /* 0x000fe200078e002f */
[----:B------:R-:W-:-:S02]  /*ae90*/  ISETP.GE.U32.AND.EX P3, PT, R57, R48, PT, P3 ;  /* 0x000000303900720c */ /* 0x000fc40003f66130 */
[----:B------:R-:W-:Y:S02]  /*aea0*/  IADD3 R46, P4, PT, R33, R46, RZ ;  /* 0x0000002e212e7210 */ /* 0x000fe40007f9e0ff */
[----:B------:R-:W-:Y:S01]  /*aeb0*/  SHF.L.W.U32.HI R31, R45, 0x1, R58 ;  /* 0x000000012d1f7819 */ /* 0x000fe20000010e3a */
[----:B------:R-:W-:Y:S01]  /*aec0*/  IMAD.X R45, RZ, RZ, RZ, P5 ;  /* 0x000000ffff2d7224 */ /* 0x000fe200028e06ff */
[----:B------:R-:W-:Y:S01]  /*aed0*/  ISETP.LT.U32.OR.EX P3, PT, R48, R71, !P3, P2 ;  /* 0x000000473000720c */ /* 0x000fe20005f61520 */
[----:B------:R-:W-:Y:S01]  /*aee0*/  IMAD.X R55, R46, 0x1, R65, P6 ;  /* 0x000000012e377824 */ /* 0x000fe200030e0641 */
[----:B------:R-:W-:Y:S01]  /*aef0*/  ISETP.GE.U32.AND P2, PT, R54, R32, PT ;  /* 0x000000203600720c */ /* 0x000fe20003f46070 */
[----:B------:R-:W-:Y:S01]  /*af00*/  IMAD.WIDE.U32 R32, R53, R53, R30 ;  /* 0x0000003535207225 */ /* 0x000fe200078e001e */
[----:B------:R-:W-:Y:S02]  /*af10*/  SEL R65, RZ, 0x1, !P3 ;  /* 0x00000001ff417807 */ /* 0x000fe40005800000 */
[----:B------:R-:W-:Y:S01]  /*af20*/  ISETP.GE.U32.AND.EX P2, PT, R55, R46, PT, P2 ;  /* 0x0000002e3700720c */ /* 0x000fe20003f46120 */
[----:B------:R-:W-:Y:S01]  /*af30*/  IMAD.WIDE.U32 R48, R57, 0x3d1, RZ ;  /* 0x000003d139307825 */ /* 0x000fe200078e00ff */
[----:B------:R-:W-:-:S02]  /*af40*/  IADD3 R65, P5, PT, R65, R32, RZ ;  /* 0x0000002041417210 */ /* 0x000fc40007fbe0ff */
[----:B------:R-:W-:Y:S01]  /*af50*/  ISETP.LT.U32.AND P3, PT, R32, R30, PT ;  /* 0x0000001e2000720c */ /* 0x000fe20003f61070 */
[----:B------:R-:W-:Y:S01]  /*af60*/  IMAD.WIDE.U32.X R44, RZ, R69, R44, P4 ;  /* 0x00000045ff2c7225 */ /* 0x000fe200020e042c */
[----:B------:R-:W-:Y:S02]  /*af70*/  SEL R77, RZ, 0x1, P2 ;  /* 0x00000001ff4d7807 */ /* 0x000fe40001000000 */
[----:B------:R-:W-:Y:S01]  /*af80*/  SHF.R.U32.HI R58, RZ, 0x1f, R58 ;  /* 0x0000001fff3a7819 */ /* 0x000fe2000001163a */
[----:B------:R-:W-:Y:S02]  /*af90*/  IMAD.IADD R71, R42, 0x1, R33 ;  /* 0x000000012a477824 */ /* 0x000fe400078e0221 */
[----:B------:R-:W-:-:S04]  /*afa0*/  IMAD.WIDE.U32 R46, R59, 0x3d1, RZ ;  /* 0x000003d13b2e7825 */ /* 0x000fc800078e00ff */
[----:B------:R-:W-:Y:S01]  /*afb0*/  IMAD.WIDE.U32 R48, P4, RZ, R59, R48 ;  /* 0x0000003bff307225 */ /* 0x000fe20007880030 */
[----:B------:R-:W-:-:S03]  /*afc0*/  IADD3 R30, P6, PT, R44, R46, RZ ;  /* 0x0000002e2c1e7210 */ /* 0x000fc60007fde0ff */
[----:B------:R-:W-:Y:S01]  /*afd0*/  IMAD.X R33, RZ, RZ, RZ, P1 ;  /* 0x000000ffff217224 */ /* 0x000fe200008e06ff */
[----:B------:R-:W-:Y:S01]  /*afe0*/  ISETP.GE.U32.AND P1, PT, R65, R32, PT ;  /* 0x000000204100720c */ /* 0x000fe20003f26070 */
[----:B------:R-:W-:Y:S01]  /*aff0*/  IMAD.X R60, RZ, RZ, R71, P5 ;  /* 0x000000ffff3c7224 */ /* 0x000fe200028e0647 */
[----:B------:R-:W-:Y:S01]  /*b000*/  IADD3 R47, P5, PT, R47, R48, RZ ;  /* 0x000000302f2f7210 */ /* 0x000fe20007fbe0ff */
[----:B------:R-:W-:Y:S02]  /*b010*/  IMAD.MOV.U32 R32, RZ, RZ, R43 ;  /* 0x000000ffff207224 */ /* 0x000fe400078e002b */
[----:B------:R-:W-:Y:S01]  /*b020*/  IMAD.MOV.U32 R44, RZ, RZ, R49 ;  /* 0x000000ffff2c7224 */ /* 0x000fe200078e0031 */
[----:B------:R-:W-:Y:S01]  /*b030*/  ISETP.GE.U32.AND.EX P2, PT, R60, R71, PT, P1 ;  /* 0x000000473c00720c */ /* 0x000fe20003f46110 */
[----:B------:R-:W-:Y:S01]  /*b040*/  IMAD.X R48, R47, 0x1, R45, P6 ;  /* 0x000000012f307824 */ /* 0x000fe200030e062d */
[----:B------:R-:W-:Y:S01]  /*b050*/  IADD3 R42, P1, PT, R30, R69, RZ ;  /* 0x000000451e2a7210 */ /* 0x000fe20007f3e0ff */
[----:B------:R-:W-:Y:S01]  /*b060*/  IMAD.WIDE.U32.X R32, R73, R73, R32, P0 ;  /* 0x0000004949207225 */ /* 0x000fe200000e0420 */
[----:B------:R-:W-:-:S02]  /*b070*/  ISETP.LT.U32.OR.EX P3, PT, R71, R31, !P2, P3 ;  /* 0x0000001f4700720c */ /* 0x000fc40005761530 */
[----:B------:R-:W-:Y:S01]  /*b080*/  IADD3 R69, P2, PT, R42, R77, RZ ;  /* 0x0000004d2a457210 */ /* 0x000fe20007f5e0ff */
[----:B------:R-:W-:Y:S01]  /*b090*/  IMAD.X R59, R48, 0x1, R59, P1 ;  /* 0x00000001303b7824 */ /* 0x000fe200008e063b */
[----:B------:R-:W-:Y:S01]  /*b0a0*/  ISETP.GE.U32.AND P6, PT, R30, R46, PT ;  /* 0x0000002e1e00720c */ /* 0x000fe20003fc6070 */
[----:B------:R-:W-:Y:S01]  /*b0b0*/  IMAD.X R45, RZ, RZ, RZ, P4 ;  /* 0x000000ffff2d7224 */ /* 0x000fe200020e06ff */
[----:B------:R-:W-:Y:S01]  /*b0c0*/  ISETP.LT.U32.AND P0, PT, R42, R30, PT ;  /* 0x0000001e2a00720c */ /* 0x000fe20003f01070 */
[----:B------:R-:W-:Y:S01]  /*b0d0*/  IMAD.WIDE.U32 R30, R60, 0x3d1, RZ ;  /* 0x000003d13c1e7825 */ /* 0x000fe200078e00ff */
[----:B------:R-:W-:Y:S02]  /*b0e0*/  ISETP.GE.U32.AND P4, PT, R69, R42, PT ;  /* 0x0000002a4500720c */ /* 0x000fe40003f86070 */
[----:B------:R-:W-:Y:S01]  /*b0f0*/  ISETP.GE.U32.AND.EX P6, PT, R48, R47, PT, P6 ;  /* 0x0000002f3000720c */ /* 0x000fe20003fc6160 */
[----:B------:R-:W-:Y:S01]  /*b100*/  IMAD.X R49, RZ, RZ, R59, P2 ;  /* 0x000000ffff317224 */ /* 0x000fe200010e063b */
[----:B------:R-:W-:Y:S01]  /*b110*/  SEL R71, RZ, 0x1, !P3 ;  /* 0x00000001ff477807 */ /* 0x000fe20005800000 */
[----:B------:R-:W-:Y:S01]  /*b120*/  IMAD.WIDE.U32.X R44, RZ, R57, R44, P5 ;  /* 0x00000039ff2c7225 */ /* 0x000fe200028e042c */
[----:B------:R-:W-:-:S02]  /*b130*/  SEL R47, RZ, 0x1, P6 ;  /* 0x00000001ff2f7807 */ /* 0x000fc40003000000 */
[----:B------:R-:W-:Y:S01]  /*b140*/  ISETP.GE.U32.AND.EX P4, PT, R49, R59, PT, P4 ;  /* 0x0000003b3100720c */ /* 0x000fe20003f86140 */
[----:B------:R-:W-:-:S03]  /*b150*/  IMAD.WIDE.U32 R42, R65, 0x3d1, RZ ;  /* 0x000003d1412a7825 */ /* 0x000fc600078e00ff */
[----:B------:R-:W-:Y:S01]  /*b160*/  ISETP.LT.U32.OR.EX P0, PT, R59, R48, !P4, P0 ;  /* 0x000000303b00720c */ /* 0x000fe20006701500 */
[----:B------:R-:W-:Y:S01]  /*b170*/  IMAD.WIDE.U32 R30, P1, RZ, R65, R30 ;  /* 0x00000041ff1e7225 */ /* 0x000fe2000782001e */
[----:B------:R-:W-:Y:S02]  /*b180*/  IADD3 R59, P5, P3, R42, R44, R47 ;  /* 0x0000002c2a3b7210 */ /* 0x000fe40007bbe02f */
[----:B------:R-:W-:Y:S01]  /*b190*/  IADD3 R71, P4, P2, R71, R58, R32 ;  /* 0x0000003a47477210 */ /* 0x000fe20007a9e020 */
[----:B------:R-:W-:Y:S01]  /*b1a0*/  IMAD.X R47, RZ, RZ, RZ, P1 ;  /* 0x000000ffff2f7224 */ /* 0x000fe200008e06ff */
[----:B------:R-:W-:Y:S01]  /*b1b0*/  IADD3 R77, P6, PT, R43, R30, RZ ;  /* 0x0000001e2b4d7210 */ /* 0x000fe20007fde0ff */
[----:B------:R-:W-:Y:S01]  /*b1c0*/  IMAD.MOV.U32 R46, RZ, RZ, R31 ;  /* 0x000000ffff2e7224 */ /* 0x000fe200078e001f */
[----:B------:R-:W-:Y:S02]  /*b1d0*/  IADD3 R30, P1, PT, R59, R57, RZ ;  /* 0x000000393b1e7210 */ /* 0x000fe40007f3e0ff */
[----:B------:R-:W-:Y:S01]  /*b1e0*/  SEL R57, RZ, 0x1, !P0 ;  /* 0x00000001ff397807 */ /* 0x000fe20004000000 */
[----:B------:R-:W-:Y:S01]  /*b1f0*/  IMAD.WIDE.U32.X R46, RZ, R60, R46, P6 ;  /* 0x0000003cff2e7225 */ /* 0x000fe200030e042e */
[----:B------:R-:W-:-:S02]  /*b200*/  IADD3.X R44, PT, PT, R77, R45, RZ, P5, P3 ;  /* 0x0000002d4d2c7210 */ /* 0x000fc40002fe64ff */
[----:B------:R-:W-:Y:S01]  /*b210*/  IADD3.X R43, PT, PT, RZ, RZ, R33, P4, P2 ;  /* 0x000000ffff2b7210 */ /* 0x000fe200027e4421 */
[----:B------:R-:W-:Y:S01]  /*b220*/  IMAD.WIDE.U32 R32, R71, 0x3d1, RZ ;  /* 0x000003d147207825 */ /* 0x000fe200078e00ff */
[----:B------:R-:W-:Y:S02]  /*b230*/  IADD3 R57, P2, PT, R30, R57, RZ ;  /* 0x000000391e397210 */ /* 0x000fe40007f5e0ff */
[----:B------:R-:W-:Y:S01]  /*b240*/  ISETP.GE.U32.AND P0, PT, R59, R42, PT ;  /* 0x0000002a3b00720c */ /* 0x000fe20003f06070 */
[----:B------:R-:W-:Y:S01]  /*b250*/  IMAD.X R65, R44, 0x1, R65, P1 ;  /* 0x000000012c417824 */ /* 0x000fe200008e0641 */
[----:B------:R-:W-:Y:S02]  /*b260*/  ISETP.LT.U32.AND P3, PT, R30, R59, PT ;  /* 0x0000003b1e00720c */ /* 0x000fe40003f61070 */
        /* <DEDUP_REMOVED lines=85> */
.L_x_931:
[----:B------:R-:W-:Y:S01]  /*b7c0*/  IMAD.WIDE.U32 R30, R61, R61, R54 ;  /* 0x0000003d3d1e7225 */ /* 0x000fe200078e0036 */
[----:B------:R-:W-:Y:S01]  /*b7d0*/  IADD3 R42, P1, PT, R69, R24, RZ ;  /* 0x00000018452a7210 */ /* 0x000fe20007f3e0ff */
[----:B------:R-:W-:Y:S02]  /*b7e0*/  UMOV UR4, URZ ;  /* 0x000000ff00047c82 */ /* 0x000fe40008000000 */
        /* <DEDUP_REMOVED lines=56> */
.L_x_932:
        /* <DEDUP_REMOVED lines=62> */
.L_x_934:
        /* <DEDUP_REMOVED lines=60> */
.L_x_935:
        /* <DEDUP_REMOVED lines=28> */
.L_x_933:
        /* <DEDUP_REMOVED lines=56> */
.L_x_936:
        /* <DEDUP_REMOVED lines=31> */
.L_x_937:
        /* <DEDUP_REMOVED lines=19> */
.L_x_938:
        /* <DEDUP_REMOVED lines=26> */
.L_x_939:
[----:B------:R-:W0:Y:S08]  /*cd10*/  LDC.64 R32, c[0x3][RZ] ;  /* 0x00c00000ff207b82 */ /* 0x000e300000000a00 */
[----:B------:R-:W1:Y:S01]  /*cd20*/  LDC.64 R30, c[0x3][0x8] ;  /* 0x00c00200ff1e7b82 */ /* 0x000e620000000a00 */
[----:B0-----:R-:W-:-:S04]  /*cd30*/  IADD3 R32, P1, PT, R29, R32, RZ ;  /* 0x000000201d207210 */ /* 0x001fc80007f3e0ff */
[----:B------:R-:W-:Y:S01]  /*cd40*/  ISETP.GE.U32.AND P0, PT, R32, R29, PT ;  /* 0x0000001d2000720c */ /* 0x000fe20003f06070 */
[----:B------:R-:W-:-:S05]  /*cd50*/  IMAD.X R33, R28, 0x1, R33, P1 ;  /* 0x000000011c217824 */ /* 0x000fca00008e0621 */
[----:B------:R-:W-:Y:S02]  /*cd60*/  ISETP.GE.U32.AND.EX P0, PT, R33, R28, PT, P0 ;  /* 0x0000001c2100720c */ /* 0x000fe40003f06100 */
[----:B------:R-:W0:Y:S02]  /*cd70*/  LDC.64 R28, c[0x3][0x10] ;  /* 0x00c00400ff1c7b82 */ /* 0x000e240000000a00 */
        /* <DEDUP_REMOVED lines=23> */
[----:B------:R-:W-:Y:S02]  /*cef0*/  ISETP.GE.U32.AND P2, PT, R30, R49, PT ;  /* 0x000000311e00720c */ /* 0x000fe40003f46070 */
[----:B------:R-:W-:Y:S01]  /*cf00*/  ISETP.GE.U32.AND P3, PT, R31, R30, PT ;  /* 0x0000001e1f00720c */ /* 0x000fe20003f66070 */
[C---:B------:R-:W-:Y:S01]  /*cf10*/  IMAD.X R30, R45.reuse, 0x1, R29, P4 ;  /* 0x000000012d1e7824 */ /* 0x040fe200020e061d */
[----:B------:R-:W-:Y:S02]  /*cf20*/  IADD3 R58, P4, PT, -R44, R31, RZ ;  /* 0x0000001f2c3a7210 */ /* 0x000fe40007f9e1ff */
[----:B------:R-:W-:Y:S02]  /*cf30*/  SEL R29, RZ, 0x1, !P1 ;  /* 0x00000001ff1d7807 */ /* 0x000fe40004800000 */
        /* <DEDUP_REMOVED lines=16> */
[----:B------:R-:W-:Y:S01]  /*d040*/  IADD3.X R47, PT, PT, ~R47, UR9, R28, P3, P6 ;  /* 0x000000092f2f7c10 */ /* 0x000fe20009fec51c */
[----:B------:R-:W-:Y:S01]  /*d050*/  IMAD.MOV.U32 R28, RZ, RZ, R33 ;  /* 0x000000ffff1c7224 */ /* 0x000fe200078e0021 */
[----:B------:R-:W-:Y:S01]  /*d060*/  IADD3 R58, P1, PT, R55, R58, RZ ;  /* 0x0000003a373a7210 */ /* 0x000fe20007f3e0ff */
[----:B------:R-:W-:Y:S01]  /*d070*/  IMAD.X R56, R29, 0x1, R56, P0 ;  /* 0x000000011d387824 */ /* 0x000fe200000e0638 */
[----:B------:R-:W-:Y:S01]  /*d080*/  IADD3 R57, P2, PT, R40, R54, RZ ;  /* 0x0000003628397210 */ /* 0x000fe20007f5e0ff */
[----:B------:R-:W-:Y:S02]  /*d090*/  IMAD.MOV.U32 R29, RZ, RZ, R32 ;  /* 0x000000ffff1d7224 */ /* 0x000fe400078e0020 */
[----:B------:R-:W-:Y:S02]  /*d0a0*/  IMAD.X R55, R55, 0x1, R26, P1 ;  /* 0x0000000137377824 */ /* 0x000fe400008e061a */
[----:B------:R-:W-:-:S08]  /*d0b0*/  IMAD.X R54, R47, 0x1, R54, P2 ;  /* 0x000000012f367824 */ /* 0x000fd000010e0636 */
.L_x_940:
        /* <DEDUP_REMOVED lines=21> */
.L_x_941:
        /* <DEDUP_REMOVED lines=10> */
[C---:B------:R-:W-:Y:S02]  /*d2b0*/  IADD3 R44, P0, PT, R50.reuse, R43, RZ ;  /* 0x0000002b322c7210 */ /* 0x040fe40007f1e0ff */
        /* <DEDUP_REMOVED lines=15> */
.L_x_942:
[----:B------:R-:W0:Y:S08]  /*d3b0*/  LDC.64 R28, c[0x3][RZ] ;  /* 0x00c00000ff1c7b82 */ /* 0x000e300000000a00 */
[----:B------:R-:W1:Y:S01]  /*d3c0*/  LDC.64 R30, c[0x3][0x8] ;  /* 0x00c00200ff1e7b82 */ /* 0x000e620000000a00 */
[----:B0-----:R-:W-:-:S04]  /*d3d0*/  IADD3 R28, P1, PT, R66, R28, RZ ;  /* 0x0000001c421c7210 */ /* 0x001fc80007f3e0ff */
[----:B------:R-:W-:Y:S01]  /*d3e0*/  ISETP.GE.U32.AND P0, PT, R28, R66, PT ;  /* 0x000000421c00720c */ /* 0x000fe20003f06070 */
[----:B------:R-:W-:Y:S02]  /*d3f0*/  IMAD.X R29, R25, 0x1, R29, P1 ;  /* 0x00000001191d7824 */ /* 0x000fe400008e061d */
[----:B------:R-:W-:-:S03]  /*d400*/  IMAD.MOV.U32 R66, RZ, RZ, R28 ;  /* 0x000000ffff427224 */ /* 0x000fc600078e001c */
        /* <DEDUP_REMOVED lines=46> */
[----:B------:R-:W-:Y:S02]  /*d6f0*/  IADD3 R52, P2, PT, R52, R25, RZ ;  /* 0x0000001934347210 */ /* 0x000fe40007f5e0ff */
[----:B------:R-:W-:Y:S02]  /*d700*/  IADD3 R44, P0, PT, R50, R43, RZ ;  /* 0x0000002b322c7210 */ /* 0x000fe40007f1e0ff */
[----:B------:R-:W-:Y:S01]  /*d710*/  IADD3 R68, P1, PT, R62, R31, RZ ;  /* 0x0000001f3e447210 */ /* 0x000fe20007f3e0ff */
[----:B------:R-:W-:Y:S02]  /*d720*/  IMAD.X R60, R60, 0x1, R25, P2 ;  /* 0x000000013c3c7824 */ /* 0x000fe400010e0619 */
[----:B------:R-:W-:Y:S02]  /*d730*/  IMAD.X R50, R50, 0x1, R45, P0 ;  /* 0x0000000132327824 */ /* 0x000fe400000e062d */
[----:B------:R-:W-:Y:S02]  /*d740*/  IMAD.X R62, R62, 0x1, R39, P1 ;  /* 0x000000013e3e7824 */ /* 0x000fe400008e0627 */
[----:B------:R-:W-:-:S07]  /*d750*/  IMAD.MOV.U32 R25, RZ, RZ, R29 ;  /* 0x000000ffff197224 */ /* 0x000fce00078e001d */
.L_x_943:
[----:B------:R-:W-:Y:S01]  /*d760*/  IADD3 R66, P0, PT, R66, -R33, RZ ;  /* 0x8000002142427210 */ /* 0x000fe20007f1e0ff */
[----:B------:R-:W-:Y:S02]  /*d770*/  IMAD R20, R50, R61, RZ ;  /* 0x0000003d32147224 */ /* 0x000fe400078e02ff */
[----:B------:R-:W-:-:S04]  /*d780*/  IMAD.WIDE.U32 R28, R63, R44, RZ ;  /* 0x0000002c3f1c7225 */ /* 0x000fc800078e00ff */
[----:B------:R-:W-:-:S04]  /*d790*/  IMAD.WIDE.U32 R26, R63, R66, RZ ;  /* 0x000000423f1a7225 */ /* 0x000fc800078e00ff */
[----:B------:R-:W-:Y:S02]  /*d7a0*/  IMAD.X R64, R25, 0x1, ~R32, P0 ;  /* 0x0000000119407824 */ /* 0x000fe400000e0e20 */
[----:B------:R-:W-:Y:S02]  /*d7b0*/  IMAD R41, R63, R44, R20 ;  /* 0x0000002c3f297224 */ /* 0x000fe400078e0214 */
[----:B------:R-:W-:-:S04]  /*d7c0*/  IMAD.WIDE.U32 R24, P0, R61, R64, R26 ;  /* 0x000000403d187225 */ /* 0x000fc8000780001a */
[----:B------:R-:W-:-:S04]  /*d7d0*/  IMAD.WIDE.U32 R26, R61, R66, RZ ;  /* 0x000000423d1a7225 */ /* 0x000fc800078e00ff */
[----:B------:R-:W-:Y:S01]  /*d7e0*/  IMAD.X R31, RZ, RZ, RZ, P0 ;  /* 0x000000ffff1f7224 */ /* 0x000fe200000e06ff */
[----:B------:R-:W-:Y:S01]  /*d7f0*/  IADD3 RZ, P0, PT, R27, R24, RZ ;  /* 0x000000181bff7210 */ /* 0x000fe20007f1e0ff */
[----:B------:R-:W-:Y:S02]  /*d800*/  IMAD.MOV.U32 R30, RZ, RZ, R25 ;  /* 0x000000ffff1e7224 */ /* 0x000fe400078e0019 */
[----:B------:R-:W-:-:S04]  /*d810*/  IMAD.WIDE.U32 R24, R44, R61, RZ ;  /* 0x0000003d2c187225 */ /* 0x000fc800078e00ff */
[----:B------:R-:W-:-:S04]  /*d820*/  IMAD.WIDE.U32.X R30, R63, R64, R30, P0 ;  /* 0x000000403f1e7225 */ /* 0x000fc800000e041e */
        /* <DEDUP_REMOVED lines=25> */
[----:B------:R-:W-:-:S04]  /*d9c0*/  IMAD.WIDE.U32 R26, R23, R44, RZ ;  /* 0x0000002c171a7225 */ /* 0x000fc800078e00ff */
[----:B------:R-:W-:-:S04]  /*d9d0*/  IMAD.WIDE.U32 R28, P6, R23, R50, R28 ;  /* 0x00000032171c7225 */ /* 0x000fc800078c001c */
[----:B------:R-:W-:Y:S01]  /*d9e0*/  IMAD.WIDE.U32 R46, P1, R23, R64, R46 ;  /* 0x00000040172e7225 */ /* 0x000fe2000782002e */
[----:B------:R-:W-:-:S03]  /*d9f0*/  IADD3 RZ, P3, PT, R27, R28, RZ ;  /* 0x0000001c1bff7210 */ /* 0x000fc60007f7e0ff */
[----:B------:R-:W-:-:S04]  /*da00*/  IMAD.WIDE.U32 R24, R23, R66, RZ ;  /* 0x0000004217187225 */ /* 0x000fc800078e00ff */
[----:B------:R-:W-:Y:S02]  /*da10*/  IMAD R20, R64, R23, RZ ;  /* 0x0000001740147224 */ /* 0x000fe400078e02ff */
[----:B------:R-:W-:-:S04]  /*da20*/  IMAD.WIDE.U32 R48, R61, R52, RZ ;  /* 0x000000343d307225 */ /* 0x000fc800078e00ff */
[----:B------:R-:W-:-:S04]  /*da30*/  IMAD.WIDE.U32 R38, P2, R61, R60, R38 ;  /* 0x0000003c3d267225 */ /* 0x000fc80007840026 */
[----:B------:R-:W-:Y:S01]  /*da40*/  IMAD.X R27, RZ, RZ, RZ, P0 ;  /* 0x000000ffff1b7224 */ /* 0x000fe200000e06ff */
[----:B------:R-:W-:Y:S01]  /*da50*/  IADD3 RZ, P0, PT, R25, R46, RZ ;  /* 0x0000002e19ff7210 */ /* 0x000fe20007f1e0ff */
[----:B------:R-:W-:Y:S01]  /*da60*/  IMAD.WIDE.U32 R24, R23, R66, R30 ;  /* 0x0000004217187225 */ /* 0x000fe200078e001e */
[----:B------:R-:W-:-:S03]  /*da70*/  IADD3 RZ, P4, PT, R49, R38, RZ ;  /* 0x0000002631ff7210 */ /* 0x000fc60007f9e0ff */
[----:B------:R-:W-:Y:S02]  /*da80*/  IMAD R43, R67, R66, R20 ;  /* 0x00000042432b7224 */ /* 0x000fe400078e0214 */
[----:B------:R-:W-:Y:S01]  /*da90*/  IMAD.X R49, RZ, RZ, RZ, P1 ;  /* 0x000000ffff317224 */ /* 0x000fe200008e06ff */
[----:B------:R-:W-:Y:S01]  /*daa0*/  ISETP.GE.U32.AND P1, PT, R24, R30, PT ;  /* 0x0000001e1800720c */ /* 0x000fe20003f26070 */
[----:B------:R-:W-:Y:S02]  /*dab0*/  IMAD.MOV.U32 R48, RZ, RZ, R47 ;  /* 0x000000ffff307224 */ /* 0x000fe400078e002f */
[----:B------:R-:W-:Y:S02]  /*dac0*/  IMAD.IADD R20, R25, 0x1, R43 ;  /* 0x0000000119147824 */ /* 0x000fe400078e022b */
[----:B------:R-:W-:Y:S01]  /*dad0*/  IMAD.WIDE.U32.X R48, R67, R64, R48, P0 ;  /* 0x0000004043307225 */ /* 0x000fe200000e0430 */
[----:B------:R-:W-:Y:S02]  /*dae0*/  ISETP.GE.U32.AND P0, PT, R40, R42, PT ;  /* 0x0000002a2800720c */ /* 0x000fe40003f06070 */
[----:B------:R-:W-:Y:S01]  /*daf0*/  ISETP.GE.U32.AND.EX P1, PT, R20, R31, PT, P1 ;  /* 0x0000001f1400720c */ /* 0x000fe20003f26110 */
[----:B------:R-:W-:Y:S01]  /*db00*/  IMAD R28, R50, R23, RZ ;  /* 0x00000017321c7224 */ /* 0x000fe200078e02ff */
[----:B------:R-:W-:Y:S01]  /*db10*/  ISETP.GE.U32.AND.EX P0, PT, R41, R45, PT, P0 ;  /* 0x0000002d2900720c */ /* 0x000fe20003f06100 */
[----:B------:R-:W-:Y:S01]  /*db20*/  IMAD.MOV.U32 R26, RZ, RZ, R71 ;  /* 0x000000ffff1a7224 */ /* 0x000fe200078e0047 */
[----:B------:R-:W-:Y:S01]  /*db30*/  SEL R45, RZ, 0x1, P1 ;  /* 0x00000001ff2d7807 */ /* 0x000fe20000800000 */
[----:B------:R-:W-:Y:S01]  /*db40*/  IMAD.WIDE.U32 R42, R23, R44, R40 ;  /* 0x0000002c172a7225 */ /* 0x000fe200078e0028 */
[----:B------:R-:W-:-:S03]  /*db50*/  SEL R65, RZ, 0x1, P0 ;  /* 0x00000001ff417807 */ /* 0x000fc60000000000 */
[----:B------:R-:W-:Y:S01]  /*db60*/  IMAD R47, R67, R44, R28 ;  /* 0x0000002c432f7224 */ /* 0x000fe200078e021c */
[C---:B------:R-:W-:Y:S01]  /*db70*/  ISETP.GE.U32.AND P1, PT, R42.reuse, R40, PT ;  /* 0x000000282a00720c */ /* 0x040fe20003f26070 */
[----:B------:R-:W-:Y:S02]  /*db80*/  IMAD.X R31, RZ, RZ, RZ, P6 ;  /* 0x000000ffff1f7224 */ /* 0x000fe400030e06ff */
[----:B------:R-:W-:Y:S01]  /*db90*/  IMAD.WIDE.U32.X R26, R63, R62, R26, P5 ;  /* 0x0000003e3f1a7225 */ /* 0x000fe200028e041a */
[----:B------:R-:W-:-:S03]  /*dba0*/  IADD3 R28, P5, P6, R42, R48, R45 ;  /* 0x000000302a1c7210 */ /* 0x000fc60007ebe02d */
[----:B------:R-:W-:Y:S01]  /*dbb0*/  IMAD.IADD R43, R43, 0x1, R47 ;  /* 0x000000012b2b7824 */ /* 0x000fe200078e022f */
[----:B------:R-:W-:Y:S01]  /*dbc0*/  ISETP.GE.U32.AND P0, PT, R28, R42, PT ;  /* 0x0000002a1c00720c */ /* 0x000fe20003f06070 */
[----:B------:R-:W-:Y:S02]  /*dbd0*/  IMAD.MOV.U32 R30, RZ, RZ, R29 ;  /* 0x000000ffff1e7224 */ /* 0x000fe400078e001d */
[----:B------:R-:W-:Y:S01]  /*dbe0*/  IMAD R22, R60, R61, RZ ;  /* 0x0000003d3c167224 */ /* 0x000fe200078e02ff */
[C---:B------:R-:W-:Y:S01]  /*dbf0*/  IADD3.X R29, PT, PT, R43.reuse, R49, RZ, P5, P6 ;  /* 0x000000312b1d7210 */ /* 0x040fe20002fec4ff */
[----:B------:R-:W-:Y:S01]  /*dc00*/  IMAD.WIDE.U32 R46, R52, R61, RZ ;  /* 0x0000003d342e7225 */ /* 0x000fe200078e00ff */
[----:B------:R-:W-:Y:S02]  /*dc10*/  ISETP.GE.U32.AND.EX P1, PT, R43, R41, PT, P1 ;  /* 0x000000292b00720c */ /* 0x000fe40003f26110 */
[----:B------:R-:W-:Y:S01]  /*dc20*/  ISETP.GE.U32.AND.EX P0, PT, R29, R43, PT, P0 ;  /* 0x0000002b1d00720c */ /* 0x000fe20003f06100 */
[----:B------:R-:W-:Y:S01]  /*dc30*/  IMAD R69, R63, R52, R22 ;  /* 0x000000343f457224 */ /* 0x000fe200078e0216 */
[----:B------:R-:W-:Y:S01]  /*dc40*/  SEL R22, RZ, 0x1, P1 ;  /* 0x00000001ff167807 */ /* 0x000fe20000800000 */
[----:B------:R-:W-:Y:S01]  /*dc50*/  IMAD.WIDE.U32.X R30, R67, R50, R30, P3 ;  /* 0x00000032431e7225 */ /* 0x000fe200018e041e */
[----:B------:R-:W-:-:S02]  /*dc60*/  SEL R45, RZ, 0x1, P0 ;  /* 0x00000001ff2d7807 */ /* 0x000fc40000000000 */
[----:B------:R-:W-:Y:S01]  /*dc70*/  IADD3 R40, P6, P5, R46, R26, R65 ;  /* 0x0000001a2e287210 */ /* 0x000fe20007dde041 */
[----:B------:R-:W-:Y:S01]  /*dc80*/  IMAD.IADD R47, R47, 0x1, R69 ;  /* 0x000000012f2f7824 */ /* 0x000fe200078e0245 */
[----:B------:R-:W-:Y:S01]  /*dc90*/  IADD3 R45, P0, P1, R45, R30, R22 ;  /* 0x0000001e2d2d7210 */ /* 0x000fe2000791e016 */
[----:B------:R-:W-:-:S03]  /*dca0*/  IMAD.WIDE.U32 R70, R67, R68, RZ ;  /* 0x0000004443467225 */ /* 0x000fc600078e00ff */
[----:B------:R-:W-:Y:S01]  /*dcb0*/  IADD3.X R41, PT, PT, R47, R27, RZ, P6, P5 ;  /* 0x0000001b2f297210 */ /* 0x000fe200037ea4ff */
[----:B------:R-:W-:Y:S01]  /*dcc0*/  IMAD.MOV.U32 R30, RZ, RZ, R39 ;  /* 0x000000ffff1e7224 */ /* 0x000fe200078e0027 */
[----:B------:R-:W-:Y:S01]  /*dcd0*/  ISETP.GE.U32.AND P6, PT, R40, R46, PT ;  /* 0x0000002e2800720c */ /* 0x000fe20003fc6070 */
[----:B------:R-:W-:Y:S01]  /*dce0*/  IMAD.WIDE.U32 R26, R23, R68, RZ ;  /* 0x00000044171a7225 */ /* 0x000fe200078e00ff */
[----:B------:R-:W-:-:S03]  /*dcf0*/  IADD3.X R38, PT, PT, RZ, R31, RZ, P0, P1 ;  /* 0x0000001fff267210 */ /* 0x000fc600007e24ff */
[----:B------:R-:W-:Y:S01]  /*dd00*/  IMAD.X R31, RZ, RZ, RZ, P2 ;  /* 0x000000ffff1f7224 */ /* 0x000fe200010e06ff */
[----:B------:R-:W-:Y:S01]  /*dd10*/  ISETP.GE.U32.AND.EX P2, PT, R41, R47, PT, P6 ;  /* 0x0000002f2900720c */ /* 0x000fe20003f46160 */
[----:B------:R-:W-:-:S03]  /*dd20*/  IMAD.WIDE.U32 R70, P3, R23, R62, R70 ;  /* 0x0000003e17467225 */ /* 0x000fc60007860046 */
[----:B------:R-:W-:Y:S01]  /*dd30*/  SEL R47, RZ, 0x1, P2 ;  /* 0x00000001ff2f7807 */ /* 0x000fe20001000000 */
[----:B------:R-:W-:Y:S01]  /*dd40*/  IMAD.WIDE.U32 R42, R75, R66, RZ ;  /* 0x000000424b2a7225 */ /* 0x000fe200078e00ff */
[----:B------:R-:W-:-:S03]  /*dd50*/  IADD3 RZ, P5, PT, R27, R70, RZ ;  /* 0x000000461bff7210 */ /* 0x000fc60007fbe0ff */
[----:B------:R-:W-:-:S04]  /*dd60*/  IMAD.WIDE.U32.X R30, R63, R60, R30, P4 ;  /* 0x0000003c3f1e7225 */ /* 0x000fc800020e041e */
[----:B------:R-:W-:Y:S01]  /*dd70*/  IMAD R22, R62, R23, RZ ;  /* 0x000000173e167224 */ /* 0x000fe200078e02ff */
[----:B------:R-:W-:Y:S01]  /*dd80*/  IADD3 R46, P4, PT, R47, R30, RZ ;  /* 0x0000001e2f2e7210 */ /* 0x000fe20007f9e0ff */
[----:B------:R-:W-:-:S04]  /*dd90*/  IMAD.WIDE.U32 R26, R51, R66, RZ ;  /* 0x00000042331a7225 */ /* 0x000fc800078e00ff */
[----:B------:R-:W-:-:S04]  /*dda0*/  IMAD.WIDE.U32 R42, P0, R51, R64, R42 ;  /* 0x00000040332a7225 */ /* 0x000fc8000780002a */
[----:B------:R-:W-:Y:S01]  /*ddb0*/  IMAD R65, R67, R68, R22 ;  /* 0x0000004443417224 */ /* 0x000fe200078e0216 */
[----:B------:R-:W-:Y:S01]  /*ddc0*/  IADD3 RZ, P1, PT, R27, R42, RZ ;  /* 0x0000002a1bff7210 */ /* 0x000fe20007f3e0ff */
[----:B------:R-:W-:Y:S02]  /*ddd0*/  IMAD R22, R64, R51, RZ ;  /* 0x0000003340167224 */ /* 0x000fe400078e02ff */
[----:B------:R-:W-:-:S04]  /*dde0*/  IMAD.WIDE.U32 R48, R23, R68, R40 ;  /* 0x0000004417307225 */ /* 0x000fc800078e0028 */
[----:B------:R-:W-:Y:S01]  /*ddf0*/  IMAD.X R47, RZ, RZ, R31, P4 ;  /* 0x000000ffff2f7224 */ /* 0x000fe200020e061f */
[----:B------:R-:W-:Y:S01]  /*de00*/  IADD3 R30, P4, PT, R45, R48, RZ ;  /* 0x000000302d1e7210 */ /* 0x000fe20007f9e0ff */
[----:B------:R-:W-:Y:S01]  /*de10*/  IMAD.WIDE.U32 R26, R51, R66, R28 ;  /* 0x00000042331a7225 */ /* 0x000fe200078e001c */
[----:B------:R-:W-:-:S03]  /*de20*/  ISETP.GE.U32.AND P6, PT, R48, R40, PT ;  /* 0x000000283000720c */ /* 0x000fc60003fc6070 */
[----:B------:R-:W-:Y:S01]  /*de30*/  IMAD R31, R75, R66, R22 ;  /* 0x000000424b1f7224 */ /* 0x000fe200078e0216 */
[----:B------:R-:W-:Y:S01]  /*de40*/  ISETP.GE.U32.AND P2, PT, R26, R28, PT ;  /* 0x0000001c1a00720c */ /* 0x000fe20003f46070 */
[----:B------:R-:W-:Y:S02]  /*de50*/  IMAD.IADD R65, R49, 0x1, R65 ;  /* 0x0000000131417824 */ /* 0x000fe400078e0241 */
[----:B------:R-:W-:Y:S02]  /*de60*/  IMAD.IADD R22, R27, 0x1, R31 ;  /* 0x000000011b167824 */ /* 0x000fe400078e021f */
[C---:B------:R-:W-:Y:S01]  /*de70*/  IMAD.X R31, R65.reuse, 0x1, R38, P4 ;  /* 0x00000001411f7824 */ /* 0x040fe200020e0626 */
[----:B------:R-:W-:Y:S01]  /*de80*/  ISETP.GE.U32.AND.EX P6, PT, R65, R41, PT, P6 ;  /* 0x000000294100720c */ /* 0x000fe20003fc6160 */
[----:B------:R-:W-:Y:S01]  /*de90*/  IMAD R28, R50, R51, RZ ;  /* 0x00000033321c7224 */ /* 0x000fe200078e02ff */
[----:B------:R-:W-:Y:S01]  /*dea0*/  ISETP.GE.U32.AND.EX P2, PT, R22, R29, PT, P2 ;  /* 0x0000001d1600720c */ /* 0x000fe20003f46120 */
[----:B------:R-:W-:Y:S01]  /*deb0*/  IMAD.X R39, RZ, RZ, RZ, P0 ;  /* 0x000000ffff277224 */ /* 0x000fe200000e06ff */
[----:B------:R-:W-:Y:S01]  /*dec0*/  ISETP.GE.U32.AND P0, PT, R30, R48, PT ;  /* 0x000000301e00720c */ /* 0x000fe20003f06070 */
[----:B------:R-:W-:Y:S01]  /*ded0*/  IMAD.MOV.U32 R38, RZ, RZ, R43 ;  /* 0x000000ffff267224 */ /* 0x000fe200078e002b */
[----:B------:R-:W-:Y:S01]  /*dee0*/  SEL R43, RZ, 0x1, P2 ;  /* 0x00000001ff2b7807 */ /* 0x000fe20001000000 */
[-C--:B------:R-:W-:Y:S01]  /*def0*/  IMAD R45, R75, R44.reuse, R28 ;  /* 0x0000002c4b2d7224 */ /* 0x080fe200078e021c */
[----:B------:R-:W-:Y:S01]  /*df00*/  SEL R69, RZ, 0x1, P6 ;  /* 0x00000001ff457807 */ /* 0x000fe20003000000 */
[----:B------:R-:W-:Y:S01]  /*df10*/  IMAD.WIDE.U32 R28, R51, R44, R30 ;  /* 0x0000002c331c7225 */ /* 0x000fe200078e001e */
[----:B------:R-:W-:-:S03]  /*df20*/  ISETP.GE.U32.AND.EX P0, PT, R31, R65, PT, P0 ;  /* 0x000000411f00720c */ /* 0x000fc60003f06100 */
[----:B------:R-:W-:Y:S01]  /*df30*/  IMAD.WIDE.U32.X R38, R75, R64, R38, P1 ;  /* 0x000000404b267225 */ /* 0x000fe200008e0426 */
[----:B------:R-:W-:-:S03]  /*df40*/  ISETP.GE.U32.AND P2, PT, R28, R30, PT ;  /* 0x0000001e1c00720c */ /* 0x000fc60003f46070 */
[----:B------:R-:W-:Y:S01]  /*df50*/  IMAD.IADD R45, R29, 0x1, R45 ;  /* 0x000000011d2d7824 */ /* 0x000fe200078e022d */
[----:B------:R-:W-:Y:S01]  /*df60*/  IADD3 R42, P1, P4, R28, R38, R43 ;  /* 0x000000261c2a7210 */ /* 0x000fe20007c3e02b */
[----:B------:R-:W-:-:S03]  /*df70*/  IMAD.WIDE.U32 R48, R67, R52, RZ ;  /* 0x0000003443307225 */ /* 0x000fc600078e00ff */
[----:B------:R-:W-:Y:S01]  /*df80*/  IADD3.X R43, PT, PT, R45, R39, RZ, P1, P4 ;  /* 0x000000272d2b7210 */ /* 0x000fe20000fe84ff */
[----:B------:R-:W-:Y:S01]  /*df90*/  IMAD.WIDE.U32 R40, R23, R52, RZ ;  /* 0x0000003417287225 */ /* 0x000fe200078e00ff */
[----:B------:R-:W-:Y:S02]  /*dfa0*/  ISETP.GE.U32.AND P1, PT, R42, R28, PT ;  /* 0x0000001c2a00720c */ /* 0x000fe40003f26070 */
[----:B------:R-:W-:Y:S01]  /*dfb0*/  ISETP.GE.U32.AND.EX P2, PT, R45, R31, PT, P2 ;  /* 0x0000001f2d00720c */ /* 0x000fe20003f46120 */
[----:B------:R-:W-:Y:S01]  /*dfc0*/  IMAD.WIDE.U32 R48, P4, R23, R60, R48 ;  /* 0x0000003c17307225 */ /* 0x000fe20007880030 */
[----:B------:R-:W-:-:S03]  /*dfd0*/  ISETP.GE.U32.AND.EX P1, PT, R43, R45, PT, P1 ;  /* 0x0000002d2b00720c */ /* 0x000fc60003f26110 */
[----:B------:R-:W-:Y:S01]  /*dfe0*/  IMAD.WIDE.U32 R28, R75, R44, RZ ;  /* 0x0000002c4b1c7225 */ /* 0x000fe200078e00ff */
[----:B------:R-:W-:-:S03]  /*dff0*/  SEL R65, RZ, 0x1, P1 ;  /* 0x00000001ff417807 */ /* 0x000fc60000800000 */
[----:B------:R-:W-:Y:S01]  /*e000*/  IMAD.X R39, RZ, RZ, RZ, P3 ;  /* 0x000000ffff277224 */ /* 0x000fe200018e06ff */
[----:B------:R-:W-:Y:S01]  /*e010*/  IADD3 RZ, P3, PT, R41, R48, RZ ;  /* 0x0000003029ff7210 */ /* 0x000fe20007f7e0ff */
[----:B------:R-:W-:Y:S01]  /*e020*/  IMAD.MOV.U32 R38, RZ, RZ, R71 ;  /* 0x000000ffff267224 */ /* 0x000fe200078e0047 */
[----:B------:R-:W-:Y:S01]  /*e030*/  SEL R48, RZ, 0x1, P0 ;  /* 0x00000001ff307807 */ /* 0x000fe20000000000 */
[----:B------:R-:W-:-:S04]  /*e040*/  IMAD.WIDE.U32 R28, P6, R51, R50, R28 ;  /* 0x00000032331c7225 */ /* 0x000fc800078c001c */
[----:B------:R-:W-:-:S04]  /*e050*/  IMAD.WIDE.U32 R40, R51, R44, RZ ;  /* 0x0000002c33287225 */ /* 0x000fc800078e00ff */
[----:B------:R-:W-:Y:S01]  /*e060*/  IMAD.WIDE.U32.X R38, R67, R62, R38, P5 ;  /* 0x0000003e43267225 */ /* 0x000fe200028e0426 */
[----:B------:R-:W-:Y:S02]  /*e070*/  IADD3 RZ, P5, PT, R41, R28, RZ ;  /* 0x0000001c29ff7210 */ /* 0x000fe40007fbe0ff */
[----:B------:R-:W-:Y:S01]  /*e080*/  SEL R28, RZ, 0x1, P2 ;  /* 0x00000001ff1c7807 */ /* 0x000fe20001000000 */
[----:B------:R-:W-:Y:S01]  /*e090*/  IMAD.X R41, RZ, RZ, RZ, P6 ;  /* 0x000000ffff297224 */ /* 0x000fe200030e06ff */
[----:B------:R-:W-:Y:S01]  /*e0a0*/  IADD3 R69, P2, P6, R48, R38, R69 ;  /* 0x0000002630457210 */ /* 0x000fe20007e5e045 */
[----:B------:R-:W-:Y:S02]  /*e0b0*/  IMAD.MOV.U32 R40, RZ, RZ, R29 ;  /* 0x000000ffff287224 */ /* 0x000fe400078e001d */
[----:B------:R-:W-:-:S04]  /*e0c0*/  IMAD.WIDE.U32 R30, R23, R52, R46 ;  /* 0x00000034171e7225 */ /* 0x000fc800078e002e */
[----:B------:R-:W-:Y:S01]  /*e0d0*/  IMAD.WIDE.U32.X R40, R75, R50, R40, P5 ;  /* 0x000000324b287225 */ /* 0x000fe200028e0428 */
[----:B------:R-:W-:Y:S02]  /*e0e0*/  ISETP.GE.U32.AND P0, PT, R30, R46, PT ;  /* 0x0000002e1e00720c */ /* 0x000fe40003f06070 */
[----:B------:R-:W-:Y:S01]  /*e0f0*/  IADD3.X R46, PT, PT, RZ, R39, RZ, P2, P6 ;  /* 0x00000027ff2e7210 */ /* 0x000fe200017ec4ff */
[----:B------:R-:W-:Y:S01]  /*e100*/  IMAD R23, R60, R23, RZ ;  /* 0x000000173c177224 */ /* 0x000fe200078e02ff */
[----:B------:R-:W-:Y:S01]  /*e110*/  IADD3 R65, P2, P5, R65, R40, R28 ;  /* 0x0000002841417210 */ /* 0x000fe20007d5e01c */
[----:B------:R-:W-:Y:S01]  /*e120*/  IMAD.WIDE.U32 R28, R75, R68, RZ ;  /* 0x000000444b1c7225 */ /* 0x000fe200078e00ff */
[----:B------:R-:W-:Y:S02]  /*e130*/  IADD3 R38, P6, PT, R69, R30, RZ ;  /* 0x0000001e45267210 */ /* 0x000fe40007fde0ff */
[----:B------:R-:W-:Y:S01]  /*e140*/  IADD3.X R45, PT, PT, RZ, R41, RZ, P2, P5 ;  /* 0x00000029ff2d7210 */ /* 0x000fe200017ea4ff */
[----:B------:R-:W-:Y:S01]  /*e150*/  IMAD R23, R67, R52, R23 ;  /* 0x0000003443177224 */ /* 0x000fe200078e0217 */
[----:B------:R-:W-:Y:S01]  /*e160*/  ISETP.GE.U32.AND P1, PT, R38, R30, PT ;  /* 0x0000001e2600720c */ /* 0x000fe20003f26070 */
[----:B------:R-:W-:-:S04]  /*e170*/  IMAD.WIDE.U32 R28, P2, R51, R62, R28 ;  /* 0x0000003e331c7225 */ /* 0x000fc8000784001c */
[----:B------:R-:W-:Y:S02]  /*e180*/  IMAD.IADD R23, R31, 0x1, R23 ;  /* 0x000000011f177824 */ /* 0x000fe400078e0217 */
[----:B------:R-:W-:-:S04]  /*e190*/  IMAD.WIDE.U32 R30, R51, R68, RZ ;  /* 0x00000044331e7225 */ /* 0x000fc800078e00ff */
[----:B------:R-:W-:Y:S01]  /*e1a0*/  IMAD.WIDE.U32 R76, R75, R52, RZ ;  /* 0x000000344b4c7225 */ /* 0x000fe200078e00ff */
[----:B------:R-:W-:-:S03]  /*e1b0*/  IADD3 RZ, P5, PT, R31, R28, RZ ;  /* 0x0000001c1fff7210 */ /* 0x000fc60007fbe0ff */
[----:B------:R-:W-:Y:S02]  /*e1c0*/  IMAD.X R31, RZ, RZ, RZ, P4 ;  /* 0x000000ffff1f7224 */ /* 0x000fe400020e06ff */
[----:B------:R-:W-:-:S04]  /*e1d0*/  IMAD.WIDE.U32 R76, P4, R51, R60, R76 ;  /* 0x0000003c334c7225 */ /* 0x000fc8000788004c */
[----:B------:R-:W-:-:S04]  /*e1e0*/  IMAD.WIDE.U32 R40, R51, R52, RZ ;  /* 0x0000003433287225 */ /* 0x000fc800078e00ff */
[----:B------:R-:W-:Y:S01]  /*e1f0*/  IMAD.X R39, R23, 0x1, R46, P6 ;  /* 0x0000000117277824 */ /* 0x000fe200030e062e */
[----:B------:R-:W-:Y:S01]  /*e200*/  IADD3 RZ, P6, PT, R41, R76, RZ ;  /* 0x0000004c29ff7210 */ /* 0x000fe20007fde0ff */
[----:B------:R-:W-:Y:S02]  /*e210*/  IMAD R28, R62, R51, RZ ;  /* 0x000000333e1c7224 */ /* 0x000fe400078e02ff */
[----:B------:R-:W-:Y:S01]  /*e220*/  IMAD.MOV.U32 R30, RZ, RZ, R49 ;  /* 0x000000ffff1e7224 */ /* 0x000fe200078e0031 */
[----:B------:R-:W-:Y:S01]  /*e230*/  ISETP.GE.U32.AND.EX P1, PT, R39, R23, PT, P1 ;  /* 0x000000172700720c */ /* 0x000fe20003f26110 */
[----:B------:R-:W-:-:S04]  /*e240*/  IMAD.WIDE.U32 R40, R51, R68, R38 ;  /* 0x0000004433287225 */ /* 0x000fc800078e0026 */
[----:B------:R-:W-:Y:S01]  /*e250*/  IMAD R69, R75, R68, R28 ;  /* 0x000000444b457224 */ /* 0x000fe200078e021c */
[----:B------:R-:W-:Y:S01]  /*e260*/  SEL R28, RZ, 0x1, P1 ;  /* 0x00000001ff1c7807 */ /* 0x000fe20000800000 */
[----:B------:R-:W-:Y:S01]  /*e270*/  IMAD.WIDE.U32.X R30, R67, R60, R30, P3 ;  /* 0x0000003c431e7225 */ /* 0x000fe200018e041e */
[----:B------:R-:W-:Y:S02]  /*e280*/  ISETP.GE.U32.AND.EX P3, PT, R23, R47, PT, P0 ;  /* 0x0000002f1700720c */ /* 0x000fe40003f66100 */
[----:B------:R-:W-:Y:S01]  /*e290*/  IADD3 R46, P0, PT, R65, R40, RZ ;  /* 0x00000028412e7210 */ /* 0x000fe20007f1e0ff */
[----:B------:R-:W-:Y:S01]  /*e2a0*/  IMAD.IADD R49, R41, 0x1, R69 ;  /* 0x0000000129317824 */ /* 0x000fe200078e0245 */
[----:B------:R-:W-:Y:S02]  /*e2b0*/  SEL R65, RZ, 0x1, P3 ;  /* 0x00000001ff417807 */ /* 0x000fe40001800000 */
[----:B------:R-:W-:Y:S01]  /*e2c0*/  ISETP.GE.U32.AND P3, PT, R40, R38, PT ;  /* 0x000000262800720c */ /* 0x000fe20003f66070 */
[----:B------:R-:W-:Y:S01]  /*e2d0*/  IMAD.X R47, R49, 0x1, R45, P0 ;  /* 0x00000001312f7824 */ /* 0x000fe200000e062d */
[----:B------:R-:W-:Y:S01]  /*e2e0*/  ISETP.GE.U32.AND P0, PT, R46, R40, PT ;  /* 0x000000282e00720c */ /* 0x000fe20003f06070 */
[----:B------:R-:W-:Y:S01]  /*e2f0*/  IMAD.WIDE.U32 R40, R73, R44, RZ ;  /* 0x0000002c49287225 */ /* 0x000fe200078e00ff */
[----:B------:R-:W-:-:S02]  /*e300*/  ISETP.GE.U32.AND.EX P3, PT, R49, R39, PT, P3 ;  /* 0x000000273100720c */ /* 0x000fc40003f66130 */
[----:B------:R-:W-:Y:S01]  /*e310*/  ISETP.GE.U32.AND.EX P0, PT, R47, R49, PT, P0 ;  /* 0x000000312f00720c */ /* 0x000fe20003f06100 */
[C---:B------:R-:W-:Y:S01]  /*e320*/  IMAD.WIDE.U32 R48, R53.reuse, R44, RZ ;  /* 0x0000002c35307225 */ /* 0x040fe200078e00ff */
[----:B------:R-:W-:Y:S02]  /*e330*/  SEL R23, RZ, 0x1, P3 ;  /* 0x00000001ff177807 */ /* 0x000fe40001800000 */
[----:B------:R-:W-:Y:S01]  /*e340*/  SEL R69, RZ, 0x1, P0 ;  /* 0x00000001ff457807 */ /* 0x000fe20000000000 */
[----:B------:R-:W-:Y:S01]  /*e350*/  IMAD.WIDE.U32 R38, P1, R53, R50, R40 ;  /* 0x0000003235267225 */ /* 0x000fe20007820028 */
[----:B------:R-:W-:-:S03]  /*e360*/  IADD3 R30, P0, P3, R28, R30, R65 ;  /* 0x0000001e1c1e7210 */ /* 0x000fc60007b1e041 */
[----:B------:R-:W-:Y:S01]  /*e370*/  IMAD.X R41, RZ, RZ, RZ, P2 ;  /* 0x000000ffff297224 */ /* 0x000fe200010e06ff */
[----:B------:R-:W-:Y:S01]  /*e380*/  IADD3 RZ, P2, PT, R49, R38, RZ ;  /* 0x0000002631ff7210 */ /* 0x000fe20007f5e0ff */
[----:B------:R-:W-:Y:S01]  /*e390*/  IMAD.MOV.U32 R40, RZ, RZ, R29 ;  /* 0x000000ffff287224 */ /* 0x000fe200078e001d */
[----:B------:R-:W-:Y:S01]  /*e3a0*/  IADD3.X R31, PT, PT, RZ, R31, RZ, P0, P3 ;  /* 0x0000001fff1f7210 */ /* 0x000fe200007e64ff */
[----:B------:R-:W-:-:S04]  /*e3b0*/  IMAD.WIDE.U32 R48, R73, R66, RZ ;  /* 0x0000004249307225 */ /* 0x000fc800078e00ff */
[----:B------:R-:W-:-:S04]  /*e3c0*/  IMAD.WIDE.U32.X R40, R75, R62, R40, P5 ;  /* 0x0000003e4b287225 */ /* 0x000fc800028e0428 */
[----:B------:R-:W-:Y:S01]  /*e3d0*/  IMAD.WIDE.U32 R48, P0, R53, R64, R48 ;  /* 0x0000004035307225 */ /* 0x000fe20007800030 */
[----:B------:R-:W-:-:S03]  /*e3e0*/  IADD3 R69, P3, P5, R69, R40, R23 ;  /* 0x0000002845457210 */ /* 0x000fc60007d7e017 */
[----:B------:R-:W-:Y:S01]  /*e3f0*/  IMAD.WIDE.U32 R28, R53, R66, RZ ;  /* 0x00000042351c7225 */ /* 0x000fe200078e00ff */
[----:B------:R-:W-:-:S03]  /*e400*/  IADD3.X R65, PT, PT, RZ, R41, RZ, P3, P5 ;  /* 0x00000029ff417210 */ /* 0x000fc60001fea4ff */
[----:B------:R-:W-:Y:S01]  /*e410*/  IMAD R23, R64, R53, RZ ;  /* 0x0000003540177224 */ /* 0x000fe200078e02ff */
[----:B------:R-:W-:Y:S01]  /*e420*/  IADD3 RZ, P5, PT, R29, R48, RZ ;  /* 0x000000301dff7210 */ /* 0x000fe20007fbe0ff */
[----:B------:R-:W-:-:S04]  /*e430*/  IMAD.WIDE.U32 R28, R53, R66, R42 ;  /* 0x00000042351c7225 */ /* 0x000fc800078e002a */
[----:B------:R-:W-:Y:S01]  /*e440*/  IMAD R23, R73, R66, R23 ;  /* 0x0000004249177224 */ /* 0x000fe200078e0217 */
[----:B------:R-:W-:Y:S01]  /*e450*/  ISETP.GE.U32.AND P3, PT, R28, R42, PT ;  /* 0x0000002a1c00720c */ /* 0x000fe20003f66070 */
[----:B------:R-:W-:Y:S02]  /*e460*/  IMAD R38, R50, R53, RZ ;  /* 0x0000003532267224 */ /* 0x000fe400078e02ff */
[----:B------:R-:W-:Y:S02]  /*e470*/  IMAD.IADD R23, R29, 0x1, R23 ;  /* 0x000000011d177824 */ /* 0x000fe400078e0217 */
[----:B------:R-:W-:-:S03]  /*e480*/  IMAD.WIDE.U32 R40, R53, R44, R46 ;  /* 0x0000002c35287225 */ /* 0x000fc600078e002e */
[----:B------:R-:W-:Y:S01]  /*e490*/  ISETP.GE.U32.AND.EX P3, PT, R23, R43, PT, P3 ;  /* 0x0000002b1700720c */ /* 0x000fe20003f66130 */
[C---:B------:R-:W-:Y:S02]  /*e4a0*/  IMAD R71, R73.reuse, R44, R38 ;  /* 0x0000002c49477224 */ /* 0x040fe400078e0226 */
[----:B------:R-:W-:Y:S01]  /*e4b0*/  IMAD.X R45, RZ, RZ, RZ, P0 ;  /* 0x000000ffff2d7224 */ /* 0x000fe200000e06ff */
[----:B------:R-:W-:Y:S01]  /*e4c0*/  SEL R67, RZ, 0x1, P3 ;  /* 0x00000001ff437807 */ /* 0x000fe20001800000 */
[----:B------:R-:W-:Y:S01]  /*e4d0*/  IMAD.MOV.U32 R44, RZ, RZ, R49 ;  /* 0x000000ffff2c7224 */ /* 0x000fe200078e0031 */
[----:B------:R-:W-:Y:S01]  /*e4e0*/  ISETP.GE.U32.AND P0, PT, R40, R46, PT ;  /* 0x0000002e2800720c */ /* 0x000fe20003f06070 */
[----:B------:R-:W-:-:S04]  /*e4f0*/  IMAD.WIDE.U32 R48, R73, R68, RZ ;  /* 0x0000004449307225 */ /* 0x000fc800078e00ff */
[----:B------:R-:W-:-:S04]  /*e500*/  IMAD.WIDE.U32.X R44, R73, R64, R44, P5 ;  /* 0x00000040492c7225 */ /* 0x000fc800028e042c */
[----:B------:R-:W-:Y:S01]  /*e510*/  IMAD.IADD R71, R41, 0x1, R71 ;  /* 0x0000000129477824 */ /* 0x000fe200078e0247 */
[----:B------:R-:W-:Y:S01]  /*e520*/  IADD3 R67, P3, P5, R40, R44, R67 ;  /* 0x0000002c28437210 */ /* 0x000fe20007d7e043 */
[----:B------:R-:W-:Y:S02]  /*e530*/  IMAD.X R41, RZ, RZ, RZ, P1 ;  /* 0x000000ffff297224 */ /* 0x000fe400008e06ff */
[----:B------:R-:W-:Y:S01]  /*e540*/  IMAD.WIDE.U32 R42, R53, R68, RZ ;  /* 0x00000044352a7225 */ /* 0x000fe200078e00ff */
[----:B------:R-:W-:Y:S02]  /*e550*/  ISETP.GE.U32.AND P1, PT, R67, R40, PT ;  /* 0x000000284300720c */ /* 0x000fe40003f26070 */
[----:B------:R-:W-:Y:S01]  /*e560*/  IADD3.X R46, PT, PT, R71, R45, RZ, P3, P5 ;  /* 0x0000002d472e7210 */ /* 0x000fe20001fea4ff */
[----:B------:R-:W-:Y:S02]  /*e570*/  IMAD.MOV.U32 R40, RZ, RZ, R39 ;  /* 0x000000ffff287224 */ /* 0x000fe400078e0027 */
[----:B------:R-:W-:Y:S01]  /*e580*/  IMAD.X R39, RZ, RZ, RZ, P4 ;  /* 0x000000ffff277224 */ /* 0x000fe200020e06ff */
[----:B------:R-:W-:Y:S01]  /*e590*/  ISETP.GE.U32.AND.EX P1, PT, R46, R71, PT, P1 ;  /* 0x000000472e00720c */ /* 0x000fe20003f26110 */
[----:B------:R-:W-:-:S04]  /*e5a0*/  IMAD.WIDE.U32 R48, P4, R53, R62, R48 ;  /* 0x0000003e35307225 */ /* 0x000fc80007880030 */
[----:B------:R-:W-:Y:S01]  /*e5b0*/  IMAD.WIDE.U32.X R40, R73, R50, R40, P2 ;  /* 0x0000003249287225 */ /* 0x000fe200010e0428 */
[----:B------:R-:W-:-:S03]  /*e5c0*/  IADD3 RZ, P2, PT, R43, R48, RZ ;  /* 0x000000302bff7210 */ /* 0x000fc60007f5e0ff */
[----:B------:R-:W-:Y:S02]  /*e5d0*/  IMAD.MOV.U32 R38, RZ, RZ, R77 ;  /* 0x000000ffff267224 */ /* 0x000fe400078e004d */
[----:B------:R-:W-:Y:S02]  /*e5e0*/  IMAD R44, R60, R51, RZ ;  /* 0x000000333c2c7224 */ /* 0x000fe400078e02ff */
[----:B------:R-:W-:-:S04]  /*e5f0*/  IMAD.WIDE.U32 R42, R73, R52, RZ ;  /* 0x00000034492a7225 */ /* 0x000fc800078e00ff */
[----:B------:R-:W-:-:S04]  /*e600*/  IMAD.WIDE.U32.X R38, R75, R60, R38, P6 ;  /* 0x0000003c4b267225 */ /* 0x000fc800030e0426 */
[-C--:B------:R-:W-:Y:S02]  /*e610*/  IMAD R75, R75, R52.reuse, R44 ;  /* 0x000000344b4b7224 */ /* 0x080fe400078e022c */
[----:B------:R-:W-:-:S04]  /*e620*/  IMAD.WIDE.U32 R44, R51, R52, R30 ;  /* 0x00000034332c7225 */ /* 0x000fc800078e001e */
[----:B------:R-:W-:Y:S01]  /*e630*/  IMAD.WIDE.U32 R42, P5, R53, R60, R42 ;  /* 0x0000003c352a7225 */ /* 0x000fe200078a002a */
[----:B------:R-:W-:-:S03]  /*e640*/  ISETP.GE.U32.AND P3, PT, R44, R30, PT ;  /* 0x0000001e2c00720c */ /* 0x000fc60003f66070 */
[----:B------:R-:W-:-:S04]  /*e650*/  IMAD.WIDE.U32 R50, R53, R52, RZ ;  /* 0x0000003435327225 */ /* 0x000fc800078e00ff */
[----:B------:R-:W-:Y:S01]  /*e660*/  IMAD.MOV.U32 R50, RZ, RZ, R49 ;  /* 0x000000ffff327224 */ /* 0x000fe200078e0031 */
[----:B------:R-:W-:Y:S01]  /*e670*/  IADD3 RZ, P6, PT, R51, R42, RZ ;  /* 0x0000002a33ff7210 */ /* 0x000fe20007fde0ff */
[----:B------:R-:W-:Y:S02]  /*e680*/  IMAD.X R51, RZ, RZ, RZ, P4 ;  /* 0x000000ffff337224 */ /* 0x000fe400020e06ff */
[----:B------:R-:W-:Y:S02]  /*e690*/  IMAD.X R49, RZ, RZ, RZ, P5 ;  /* 0x000000ffff317224 */ /* 0x000fe400028e06ff */
[----:B------:R-:W-:Y:S02]  /*e6a0*/  IMAD.MOV.U32 R48, RZ, RZ, R43 ;  /* 0x000000ffff307224 */ /* 0x000fe400078e002b */
[----:B------:R-:W-:-:S04]  /*e6b0*/  IMAD.WIDE.U32.X R50, R73, R62, R50, P2 ;  /* 0x0000003e49327225 */ /* 0x000fc800010e0432 */
[-C--:B------:R-:W-:Y:S02]  /*e6c0*/  IMAD R62, R62, R53.reuse, RZ ;  /* 0x000000353e3e7224 */ /* 0x080fe400078e02ff */
[----:B------:R-:W-:Y:S02]  /*e6d0*/  IMAD R30, R60, R53, RZ ;  /* 0x000000353c1e7224 */ /* 0x000fe400078e02ff */
[----:B------:R-:W-:Y:S02]  /*e6e0*/  IMAD.IADD R75, R45, 0x1, R75 ;  /* 0x000000012d4b7824 */ /* 0x000fe400078e024b */
[----:B------:R-:W-:-:S03]  /*e6f0*/  IMAD.WIDE.U32.X R48, R73, R60, R48, P6 ;  /* 0x0000003c49307225 */ /* 0x000fc600030e0430 */
[----:B------:R-:W-:Y:S01]  /*e700*/  ISETP.GE.U32.AND.EX P2, PT, R75, R31, PT, P3 ;  /* 0x0000001f4b00720c */ /* 0x000fe20003f46130 */
[----:B------:R-:W-:Y:S01]  /*e710*/  IMAD R60, R73, R68, R62 ;  /* 0x00000044493c7224 */ /* 0x000fe200078e023e */
[----:B------:R-:W-:Y:S01]  /*e720*/  ISETP.GE.U32.AND.EX P3, PT, R71, R47, PT, P0 ;  /* 0x0000002f4700720c */ /* 0x000fe20003f66100 */
[----:B------:R-:W-:Y:S01]  /*e730*/  IMAD R73, R73, R52, R30 ;  /* 0x0000003449497224 */ /* 0x000fe200078e021e */
[-C--:B------:R-:W-:Y:S01]  /*e740*/  IADD3 R30, P4, PT, R69, R44.reuse, RZ ;  /* 0x0000002c451e7210 */ /* 0x080fe20007f9e0ff */
[----:B------:R-:W-:Y:S01]  /*e750*/  IMAD.WIDE.U32 R42, R67, 0x3d1, RZ ;  /* 0x000003d1432a7825 */ /* 0x000fe200078e00ff */
[----:B------:R-:W-:Y:S02]  /*e760*/  SEL R47, RZ, 0x1, P3 ;  /* 0x00000001ff2f7807 */ /* 0x000fe40001800000 */
[----:B------:R-:W-:Y:S01]  /*e770*/  ISETP.GE.U32.AND P0, PT, R30, R44, PT ;  /* 0x0000002c1e00720c */ /* 0x000fe20003f06070 */
[----:B------:R-:W-:Y:S01]  /*e780*/  IMAD.X R31, R75, 0x1, R65, P4 ;  /* 0x000000014b1f7824 */ /* 0x000fe200020e0641 */
[----:B------:R-:W-:Y:S01]  /*e790*/  SEL R65, RZ, 0x1, P1 ;  /* 0x00000001ff417807 */ /* 0x000fe20000800000 */
[----:B------:R-:W-:-:S03]  /*e7a0*/  IMAD.WIDE.U32 R44, R46, 0x3d1, RZ ;  /* 0x000003d12e2c7825 */ /* 0x000fc600078e00ff */
[----:B------:R-:W-:Y:S01]  /*e7b0*/  IADD3 R65, P3, P6, R65, R40, R47 ;  /* 0x0000002841417210 */ /* 0x000fe20007e7e02f */
[----:B------:R-:W-:Y:S01]  /*e7c0*/  IMAD.WIDE.U32 R68, R53, R68, R30 ;  /* 0x0000004435447225 */ /* 0x000fe200078e001e */
[----:B------:R-:W-:Y:S02]  /*e7d0*/  ISETP.GE.U32.AND.EX P1, PT, R31, R75, PT, P0 ;  /* 0x0000004b1f00720c */ /* 0x000fe40003f26100 */
[-C--:B------:R-:W-:Y:S01]  /*e7e0*/  IADD3 R47, P4, PT, RZ, R42.reuse, RZ ;  /* 0x0000002aff2f7210 */ /* 0x080fe20007f9e0ff */
[----:B------:R-:W-:Y:S01]  /*e7f0*/  IMAD.WIDE.U32 R44, P5, RZ, R67, R44 ;  /* 0x00000043ff2c7225 */ /* 0x000fe200078a002c */
[----:B------:R-:W-:Y:S02]  /*e800*/  IADD3.X R40, PT, PT, RZ, R41, RZ, P3, P6 ;  /* 0x00000029ff287210 */ /* 0x000fe40001fec4ff */
[----:B------:R-:W-:Y:S01]  /*e810*/  ISETP.GE.U32.AND P0, PT, R47, R42, PT ;  /* 0x0000002a2f00720c */ /* 0x000fe20003f06070 */
[----:B------:R-:W-:Y:S01]  /*e820*/  IMAD R64, R64, R61, RZ ;  /* 0x0000003d40407224 */ /* 0x000fe200078e02ff */
[----:B------:R-:W-:-:S02]  /*e830*/  SEL R41, RZ, 0x1, P1 ;  /* 0x00000001ff297807 */ /* 0x000fc40000800000 */
[----:B------:R-:W-:Y:S01]  /*e840*/  IADD3 R44, P3, PT, R43, R44, RZ ;  /* 0x0000002c2b2c7210 */ /* 0x000fe20007f7e0ff */
[----:B------:R-:W-:Y:S01]  /*e850*/  IMAD.IADD R43, R69, 0x1, R60 ;  /* 0x00000001452b7824 */ /* 0x000fe200078e023c */
[----:B------:R-:W-:Y:S01]  /*e860*/  SEL R42, RZ, 0x1, P2 ;  /* 0x00000001ff2a7807 */ /* 0x000fe20001000000 */
[----:B------:R-:W-:Y:S01]  /*e870*/  IMAD R63, R63, R66, R64 ;  /* 0x000000423f3f7224 */ /* 0x000fe200078e0240 */
[----:B------:R-:W-:Y:S01]  /*e880*/  IADD3 R65, P1, PT, R65, R68, RZ ;  /* 0x0000004441417210 */ /* 0x000fe20007f3e0ff */
[----:B------:R-:W-:Y:S01]  /*e890*/  IMAD.X R67, R44, 0x1, R67, P4 ;  /* 0x000000012c437824 */ /* 0x000fe200020e0643 */
[----:B------:R-:W-:Y:S01]  /*e8a0*/  IADD3 R38, P6, P2, R41, R38, R42 ;  /* 0x0000002629267210 */ /* 0x000fe20007ade02a */
[----:B------:R-:W-:Y:S01]  /*e8b0*/  IMAD.X R41, RZ, RZ, RZ, P5 ;  /* 0x000000ffff297224 */ /* 0x000fe200028e06ff */
[----:B------:R-:W-:Y:S01]  /*e8c0*/  ISETP.GE.U32.AND P5, PT, R68, R30, PT ;  /* 0x0000001e4400720c */ /* 0x000fe20003fa6070 */
[----:B------:R-:W-:Y:S01]  /*e8d0*/  IMAD.X R60, R43, 0x1, R40, P1 ;  /* 0x000000012b3c7824 */ /* 0x000fe200008e0628 */
[----:B------:R-:W-:Y:S01]  /*e8e0*/  ISETP.GE.U32.AND P1, PT, R65, R68, PT ;  /* 0x000000444100720c */ /* 0x000fe20003f26070 */
[----:B------:R-:W-:Y:S01]  /*e8f0*/  IMAD.MOV.U32 R40, RZ, RZ, R45 ;  /* 0x000000ffff287224 */ /* 0x000fe200078e002d */
[----:B------:R-:W-:-:S02]  /*e900*/  IADD3.X R39, PT, PT, RZ, R39, RZ, P6, P2 ;  /* 0x00000027ff277210 */ /* 0x000fc400037e44ff */
[----:B------:R-:W-:Y:S01]  /*e910*/  ISETP.GE.U32.AND.EX P2, PT, R43, R31, PT, P5 ;  /* 0x0000001f2b00720c */ /* 0x000fe20003f46150 */
[----:B------:R-:W-:Y:S01]  /*e920*/  IMAD.WIDE.U32.X R40, RZ, R46, R40, P3 ;  /* 0x0000002eff287225 */ /* 0x000fe200018e0428 */
[C---:B------:R-:W-:Y:S02]  /*e930*/  ISETP.GE.U32.AND.EX P1, PT, R60.reuse, R43, PT, P1 ;  /* 0x0000002b3c00720c */ /* 0x040fe40003f26110 */
[----:B------:R-:W-:Y:S01]  /*e940*/  SEL R45, RZ, 0x1, P2 ;  /* 0x00000001ff2d7807 */ /* 0x000fe20001000000 */
[----:B------:R-:W-:Y:S01]  /*e950*/  IMAD.WIDE.U32 R42, R60, 0x3d1, RZ ;  /* 0x000003d13c2a7825 */ /* 0x000fe200078e00ff */
[----:B------:R-:W-:Y:S02]  /*e960*/  SEL R69, RZ, 0x1, P1 ;  /* 0x00000001ff457807 */ /* 0x000fe40000800000 */
[----:B------:R-:W-:Y:S01]  /*e970*/  ISETP.GE.U32.AND.EX P0, PT, R67, R44, PT, P0 ;  /* 0x0000002c4300720c */ /* 0x000fe20003f06100 */
[----:B------:R-:W-:Y:S01]  /*e980*/  IMAD.WIDE.U32 R30, R65, 0x3d1, RZ ;  /* 0x000003d1411e7825 */ /* 0x000fe200078e00ff */
[----:B------:R-:W-:-:S03]  /*e990*/  IADD3 R69, P3, P4, R69, R50, R45 ;  /* 0x0000003245457210 */ /* 0x000fc60007c7e02d */
[----:B------:R-:W-:Y:S01]  /*e9a0*/  IMAD.WIDE.U32 R52, R53, R52, R38 ;  /* 0x0000003435347225 */ /* 0x000fe200078e0026 */
[----:B------:R-:W-:Y:S02]  /*e9b0*/  IADD3.X R50, PT, PT, RZ, R51, RZ, P3, P4 ;  /* 0x00000033ff327210 */ /* 0x000fe40001fe84ff */
        /* <DEDUP_REMOVED lines=67> */
[----:B------:R-:W-:Y:S02]  /*edf0*/  IMAD.MOV.U32 R30, RZ, RZ, R39 ;  /* 0x000000ffff1e7224 */ /* 0x000fe400078e0027 */
[----:B------:R-:W-:Y:S01]  /*ee00*/  IMAD.WIDE.U32 R40, R66, R61, RZ ;  /* 0x0000003d42287225 */ /* 0x000fe200078e00ff */
[----:B------:R-:W-:Y:S02]  /*ee10*/  ISETP.GE.U32.AND.EX P1, PT, R42, R71, PT, P1 ;  /* 0x000000472a00720c */ /* 0x000fe40003f26110 */
[----:B------:R-:W-:Y:S01]  /*ee20*/  SEL R38, RZ, 0x1, P0 ;  /* 0x00000001ff267807 */ /* 0x000fe20000000000 */
[----:B------:R-:W-:Y:S01]  /*ee30*/  IMAD.WIDE.U32.X R30, RZ, R49, R30, P2 ;  /* 0x00000031ff1e7225 */ /* 0x000fe200010e041e */
[----:B------:R-:W-:-:S03]  /*ee40*/  ISETP.LT.U32.OR.EX P0, PT, R71, R44, !P1, P3 ;  /* 0x0000002c4700720c */ /* 0x000fc60004f01530 */
        /* <DEDUP_REMOVED lines=59> */
.L_x_944:
        /* <DEDUP_REMOVED lines=59> */
.L_x_945:
        /* <DEDUP_REMOVED lines=62> */
.L_x_947:
        /* <DEDUP_REMOVED lines=29> */
[----:B------:R-:W-:-:S02]  /*fb60*/  SEL R22, RZ, 0xffffffff, !P1 ;  /* 0xffffffffff167807 */ /* 0x000fc40004800000 */
        /* <DEDUP_REMOVED lines=28> */
.L_x_948:
        /* <DEDUP_REMOVED lines=28> */
.L_x_946:
[----:B------:R-:W-:Y:S01]  /*fef0*/  LEA.HI R26, P0, R0, R15, RZ, 0x1 ;  /* 0x0000000f001a7211 */ /* 0x000fe200078108ff */
[----:B------:R-:W-:-:S03]  /*ff00*/  IMAD.SHL.U32 R28, R21, 0x2, RZ ;  /* 0x00000002151c7824 */ /* 0x000fc600078e00ff */
[-C--:B------:R-:W-:Y:S01]  /*ff10*/  IADD3 R24, P2, PT, R15, R26.reuse, RZ ;  /* 0x0000001a0f187210 */ /* 0x080fe20007f5e0ff */
[----:B------:R-:W-:Y:S01]  /*ff20*/  IMAD.X R41, RZ, RZ, R14, P0 ;  /* 0x000000ffff297224 */ /* 0x000fe200000e060e */
[----:B------:R-:W-:Y:S02]  /*ff30*/  ISETP.GE.U32.AND P0, PT, R26, R15, PT ;  /* 0x0000000f1a00720c */ /* 0x000fe40003f06070 */
[----:B------:R-:W-:Y:S01]  /*ff40*/  ISETP.GE.U32.AND P1, PT, R24, R26, PT ;  /* 0x0000001a1800720c */ /* 0x000fe20003f26070 */
[----:B------:R-:W-:Y:S01]  /*ff50*/  IMAD.X R31, R14, 0x1, R41, P2 ;  /* 0x000000010e1f7824 */ /* 0x000fe200010e0629 */
[----:B------:R-:W-:Y:S02]  /*ff60*/  ISETP.GE.U32.AND.EX P0, PT, R41, R14, PT, P0 ;  /* 0x0000000e2900720c */ /* 0x000fe40003f06100 */
[----:B------:R-:W-:Y:S02]  /*ff70*/  SHF.L.U64.HI R26, R21, 0x1, R0 ;  /* 0x00000001151a7819 */ /* 0x000fe40000010200 */
[----:B------:R-:W-:-:S02]  /*ff80*/  ISETP.GE.U32.AND.EX P1, PT, R31, R41, PT, P1 ;  /* 0x000000291f00720c */ /* 0x000fc40003f26110 */
        /* <DEDUP_REMOVED lines=46> */
.L_x_949:
        /* <DEDUP_REMOVED lines=22> */
[----:B------:R-:W-:Y:S01]  /*103d0*/  IADD3 R17, P1, PT, R24, R41, RZ ;  /* 0x0000002918117210 */ /* 0x000fe20007f3e0ff */
[----:B------:R-:W-:Y:S01]  /*103e0*/  IMAD.X R41, R26, 0x1, ~R15, P0 ;  /* 0x000000011a297824 */ /* 0x000fe200000e0e0f */
[----:B------:R-:W-:Y:S02]  /*103f0*/  SEL R0, RZ, 0xffffffff, !P2 ;  /* 0xffffffffff007807 */ /* 0x000fe40005000000 */
[----:B------:R-:W-:Y:S01]  /*10400*/  IADD3 R14, P2, PT, R16, R21, RZ ;  /* 0x00000015100e7210 */ /* 0x000fe20007f5e0ff */
[----:B------:R-:W-:Y:S01]  /*10410*/  IMAD.X R21, R24, 0x1, R43, P1 ;  /* 0x0000000118157824 */ /* 0x000fe200008e062b */
[----:B------:R-:W-:Y:S01]  /*10420*/  IADD3 R18, P3, P4, R0, -UR8, R18 ;  /* 0x8000000800127c10 */ /* 0x000fe2000fc7e012 */
[----:B------:R-:W-:Y:S02]  /*10430*/  IMAD.MOV.U32 R24, RZ, RZ, R17 ;  /* 0x000000ffff187224 */ /* 0x000fe400078e0011 */
[----:B------:R-:W-:Y:S01]  /*10440*/  IMAD.X R15, R16, 0x1, R31, P2 ;  /* 0x00000001100f7824 */ /* 0x000fe200010e061f */
[----:B------:R-:W-:Y:S01]  /*10450*/  IADD3.X R19, PT, PT, R0, ~UR9, R19, P3, P4 ;  /* 0x8000000900137c10 */ /* 0x000fe20009fe8413 */
[----:B------:R-:W-:-:S02]  /*10460*/  IMAD.MOV.U32 R31, RZ, RZ, R21 ;  /* 0x000000ffff1f7224 */ /* 0x000fc400078e0015 */
[----:B------:R-:W-:Y:S02]  /*10470*/  IMAD.MOV.U32 R30, RZ, RZ, R14 ;  /* 0x000000ffff1e7224 */ /* 0x000fe400078e000e */
[----:B------:R-:W-:-:S07]  /*10480*/  IMAD.MOV.U32 R42, RZ, RZ, R15 ;  /* 0x000000ffff2a7224 */ /* 0x000fce00078e000f */
.L_x_950:
        /* <DEDUP_REMOVED lines=47> */
[----:B------:R-:W0:Y:S01]  /*10780*/  LDCU.64 UR12, c[0x3][URZ] ;  /* 0x00c00000ff0c77ac */ /* 0x000e220008000a00 */
[----:B------:R-:W-:Y:S02]  /*10790*/  ISETP.LT.U32.AND P1, PT, R26, UR10, PT ;  /* 0x0000000a1a007c0c */ /* 0x000fe4000bf21070 */
[----:B0-----:R-:W-:-:S04]  /*107a0*/  ISETP.GE.U32.AND P0, PT, R30, UR12, PT ;  /* 0x0000000c1e007c0c */ /* 0x001fc8000bf06070 */
[----:B------:R-:W-:-:S04]  /*107b0*/  ISETP.GE.U32.AND.EX P0, PT, R45, UR13, PT, P0 ;  /* 0x0000000d2d007c0c */ /* 0x000fc8000bf06100 */
[----:B------:R-:W-:-:S13]  /*107c0*/  ISETP.LT.U32.OR.EX P0, PT, R21, UR11, !P0, P1 ;  /* 0x0000000b15007c0c */ /* 0x000fda000c701510 */
[----:B------:R-:W-:Y:S05]  /*107d0*/  @P0 BRA `(.L_x_952) ;  /* 0x0000000000840947 */ /* 0x000fea0003800000 */
.L_x_951:
        /* <DEDUP_REMOVED lines=27> */
[----:B------:R-:W-:Y:S01]  /*10990*/  IADD3 R18, P3, P4, R0, -UR8, R18 ;  /* 0x8000000800127c10 */ /* 0x000fe2000fc7e012 */
[----:B------:R-:W-:-:S02]  /*109a0*/  IMAD.MOV.U32 R26, RZ, RZ, R17 ;  /* 0x000000ffff1a7224 */ /* 0x000fc400078e0011 */
[----:B------:R-:W-:Y:S01]  /*109b0*/  IMAD.X R15, R16, 0x1, R31, P2 ;  /* 0x00000001100f7824 */ /* 0x000fe200010e061f */
[----:B------:R-:W-:Y:S01]  /*109c0*/  IADD3.X R19, PT, PT, R0, ~UR9, R19, P3, P4 ;  /* 0x8000000900137c10 */ /* 0x000fe20009fe8413 */
[----:B------:R-:W-:Y:S02]  /*109d0*/  IMAD.MOV.U32 R24, RZ, RZ, R14 ;  /* 0x000000ffff187224 */ /* 0x000fe400078e000e */
[----:B------:R-:W-:-:S07]  /*109e0*/  IMAD.MOV.U32 R40, RZ, RZ, R15 ;  /* 0x000000ffff287224 */ /* 0x000fce00078e000f */
.L_x_952:
        /* <DEDUP_REMOVED lines=29> */
[----:B------:R-:W-:Y:S01]  /*10bc0*/  ISETP.GE.U32.AND.EX P0, PT, R16, R0, P0, P1 ;  /* 0x000000001000720c */ /* 0x000fe20000706110 */
[----:B------:R-:W-:-:S03]  /*10bd0*/  IMAD.SHL.U32 R0, R30, 0x2, RZ ;  /* 0x000000021e007824 */ /* 0x000fc600078e00ff */
        /* <DEDUP_REMOVED lines=25> */
.L_x_953:
        /* <DEDUP_REMOVED lines=31> */
.L_x_954:
        /* <DEDUP_REMOVED lines=19> */
.L_x_955:
        /* <DEDUP_REMOVED lines=26> */
.L_x_956:
        /* <DEDUP_REMOVED lines=25> */
[----:B------:R-:W-:Y:S01]  /*113c0*/  ISETP.LT.U32.AND P2, PT, R39, R28, PT ;  /* 0x0000001c2700720c */ /* 0x000fe20003f41070 */
[----:B------:R-:W-:Y:S01]  /*113d0*/  IMAD.MOV.U32 R39, RZ, RZ, R21 ;  /* 0x000000ffff277224 */ /* 0x000fe200078e0015 */
[----:B------:R-:W-:Y:S02]  /*113e0*/  ISETP.GE.U32.AND.EX P1, PT, R20, RZ, PT, P1 ;  /* 0x000000ff1400720c */ /* 0x000fe40003f26110 */
[----:B0-----:R-:W-:Y:S02]  /*113f0*/  IADD3 R19, P4, PT, R30, R14, RZ ;  /* 0x0000000e1e137210 */ /* 0x001fe40007f9e0ff */
[----:B------:R-:W-:Y:S02]  /*11400*/  IADD3.X R25, PT, PT, R22, RZ, RZ, P3, P5 ;  /* 0x000000ff16197210 */ /* 0x000fe40001fea4ff */
[----:B------:R-:W-:Y:S01]  /*11410*/  ISETP.LT.U32.OR.EX P1, PT, R38, R41, !P1, P2 ;  /* 0x000000292600720c */ /* 0x000fe20004f21520 */
[----:B------:R-:W-:Y:S01]  /*11420*/  IMAD.MOV.U32 R38, RZ, RZ, R17 ;  /* 0x000000ffff267224 */ /* 0x000fe200078e0011 */
[----:B------:R-:W-:Y:S01]  /*11430*/  ISETP.GE.U32.AND P2, PT, R30, R27, PT ;  /* 0x0000001b1e00720c */ /* 0x000fe20003f46070 */
[----:B------:R-:W-:Y:S01]  /*11440*/  IMAD.X R28, R25, 0x1, R15, P4 ;  /* 0x00000001191c7824 */ /* 0x000fe200020e060f */
[----:B------:R-:W-:-:S02]  /*11450*/  ISETP.GE.U32.AND P3, PT, R19, R30, PT ;  /* 0x0000001e1300720c */ /* 0x000fc40003f66070 */
        /* <DEDUP_REMOVED lines=13> */
[----:B------:R-:W-:Y:S02]  /*11530*/  IADD3 R24, P3, P6, -R24, UR8, R29 ;  /* 0x0000000818187c10 */ /* 0x000fe4000fe7e11d */
[----:B------:R-:W-:Y:S02]  /*11540*/  SEL R27, RZ, 0xffffffff, P0 ;  /* 0xffffffffff1b7807 */ /* 0x000fe40000000000 */
        /* <DEDUP_REMOVED lines=9> */
.L_x_957:
        /* <DEDUP_REMOVED lines=14> */
[----:B------:R-:W-:Y:S02]  /*116c0*/  IMAD R47, R3, R12, R45 ;  /* 0x0000000c032f7224 */ /* 0x000fe400078e022d */
[----:B------:R-:W-:Y:S01]  /*116d0*/  IMAD.WIDE.U32 R40, R2, R34, RZ ;  /* 0x0000002202287225 */ /* 0x000fe200078e00ff */
[----:B------:R-:W-:-:S03]  /*116e0*/  IADD3 R40, P6, PT, R42, R16, RZ ;  /* 0x000000102a287210 */ /* 0x000fc60007fde0ff */
[----:B------:R-:W-:Y:S01]  /*116f0*/  IMAD.WIDE.U32 R20, P1, R2, R35, R20 ;  /* 0x0000002302147225 */ /* 0x000fe20007820014 */
[----:B------:R-:W-:-:S03]  /*11700*/  ISETP.GE.U32.AND P0, PT, R40, R16, PT ;  /* 0x000000102800720c */ /* 0x000fc60003f06070 */
[----:B------:R-:W-:Y:S01]  /*11710*/  IMAD.IADD R17, R17, 0x1, R47 ;  /* 0x0000000111117824 */ /* 0x000fe200078e022f */
[----:B------:R-:W-:Y:S01]  /*11720*/  IADD3 RZ, P5, PT, R41, R20, RZ ;  /* 0x0000001429ff7210 */ /* 0x000fe20007fbe0ff */
[----:B------:R-:W-:-:S04]  /*11730*/  IMAD.WIDE.U32 R18, R5, R10, RZ ;  /* 0x0000000a05127225 */ /* 0x000fc800078e00ff */
[----:B------:R-:W-:Y:S02]  /*11740*/  IMAD.X R41, R17, 0x1, R43, P6 ;  /* 0x0000000111297824 */ /* 0x000fe400030e062b */
[----:B------:R-:W-:Y:S02]  /*11750*/  IMAD.MOV.U32 R46, RZ, RZ, R15 ;  /* 0x000000ffff2e7224 */ /* 0x000fe400078e000f */
[----:B------:R-:W-:Y:S01]  /*11760*/  IMAD.X R47, RZ, RZ, RZ, P2 ;  /* 0x000000ffff2f7224 */ /* 0x000fe200010e06ff */
[----:B------:R-:W-:Y:S01]  /*11770*/  ISETP.GE.U32.AND.EX P0, PT, R41, R17, PT, P0 ;  /* 0x000000112900720c */ /* 0x000fe20003f06100 */
[----:B------:R-:W-:Y:S02]  /*11780*/  IMAD R15, R35, R2, RZ ;  /* 0x00000002230f7224 */ /* 0x000fe400078e02ff */
[----:B------:R-:W-:Y:S02]  /*11790*/  IMAD R43, R11, R4, RZ ;  /* 0x000000040b2b7224 */ /* 0x000fe400078e02ff */
[----:B------:R-:W-:-:S04]  /*117a0*/  IMAD.WIDE.U32 R44, R4, R10, RZ ;  /* 0x0000000a042c7225 */ /* 0x000fc800078e00ff */
[----:B------:R-:W-:-:S04]  /*117b0*/  IMAD.WIDE.U32 R18, P4, R11, R4, R18 ;  /* 0x000000040b127225 */ /* 0x000fc80007880012 */
[----:B------:R-:W-:Y:S01]  /*117c0*/  IMAD.WIDE.U32 R16, R34, R2, RZ ;  /* 0x0000000222107225 */ /* 0x000fe200078e00ff */
[----:B------:R-:W-:-:S03]  /*117d0*/  IADD3 RZ, P2, PT, R45, R18, RZ ;  /* 0x000000122dff7210 */ /* 0x000fc60007f5e0ff */
[C---:B------:R-:W-:Y:S02]  /*117e0*/  IMAD R53, R3.reuse, R34, R15 ;  /* 0x0000002203357224 */ /* 0x040fe400078e020f */
[----:B------:R-:W-:Y:S01]  /*117f0*/  IMAD R49, R10, R5, R43 ;  /* 0x000000050a317224 */ /* 0x000fe200078e022b */
[----:B------:R-:W-:Y:S01]  /*11800*/  SEL R43, RZ, 0x1, P0 ;  /* 0x00000001ff2b7807 */ /* 0x000fe20000000000 */
[----:B------:R-:W-:-:S04]  /*11810*/  IMAD.WIDE.U32.X R46, R3, R13, R46, P3 ;  /* 0x0000000d032e7225 */ /* 0x000fc800018e042e */
[----:B------:R-:W-:Y:S01]  /*11820*/  IMAD.X R45, RZ, RZ, RZ, P4 ;  /* 0x000000ffff2d7224 */ /* 0x000fe200020e06ff */
[----:B------:R-:W-:Y:S01]  /*11830*/  IADD3 R18, P3, P4, R16, R46, R43 ;  /* 0x0000002e10127210 */ /* 0x000fe20007c7e02b */
[----:B------:R-:W-:Y:S02]  /*11840*/  IMAD.IADD R53, R17, 0x1, R53 ;  /* 0x0000000111357824 */ /* 0x000fe400078e0235 */
[----:B------:R-:W-:-:S04]  /*11850*/  IMAD.WIDE.U32 R14, R10, R4, R40 ;  /* 0x000000040a0e7225 */ /* 0x000fc800078e0028 */
[----:B------:R-:W-:Y:S01]  /*11860*/  IMAD.MOV.U32 R44, RZ, RZ, R19 ;  /* 0x000000ffff2c7224 */ /* 0x000fe200078e0013 */
[----:B------:R-:W-:Y:S01]  /*11870*/  IADD3.X R19, PT, PT, R53, R47, RZ, P3, P4 ;  /* 0x0000002f35137210 */ /* 0x000fe20001fe84ff */
[----:B------:R-:W-:Y:S01]  /*11880*/  IMAD.IADD R22, R15, 0x1, R49 ;  /* 0x000000010f167824 */ /* 0x000fe200078e0231 */
[----:B------:R-:W-:Y:S01]  /*11890*/  ISETP.GE.U32.AND P0, PT, R14, R40, PT ;  /* 0x000000280e00720c */ /* 0x000fe20003f06070 */
[----:B------:R-:W-:Y:S02]  /*118a0*/  IMAD R17, R13, R4, RZ ;  /* 0x000000040d117224 */ /* 0x000fe400078e02ff */
[----:B------:R-:W-:Y:S01]  /*118b0*/  IMAD.WIDE.U32 R42, R5, R12, RZ ;  /* 0x0000000c052a7225 */ /* 0x000fe200078e00ff */
[----:B------:R-:W-:-:S03]  /*118c0*/  ISETP.GE.U32.AND.EX P0, PT, R22, R41, PT, P0 ;  /* 0x000000291600720c */ /* 0x000fc60003f06100 */
[----:B------:R-:W-:Y:S01]  /*118d0*/  IMAD.WIDE.U32.X R46, R11, R5, R44, P2 ;  /* 0x000000050b2e7225 */ /* 0x000fe200010e042c */
[----:B------:R-:W-:Y:S02]  /*118e0*/  SEL R51, RZ, 0x1, P0 ;  /* 0x00000001ff337807 */ /* 0x000fe40000000000 */
[----:B------:R-:W-:Y:S01]  /*118f0*/  ISETP.GE.U32.AND P0, PT, R18, R16, PT ;  /* 0x000000101200720c */ /* 0x000fe20003f06070 */
[-C--:B------:R-:W-:Y:S02]  /*11900*/  IMAD R61, R5, R12.reuse, R17 ;  /* 0x0000000c053d7224 */ /* 0x080fe400078e0211 */
[----:B------:R-:W-:Y:S01]  /*11910*/  IMAD.WIDE.U32 R44, R4, R12, R18 ;  /* 0x0000000c042c7225 */ /* 0x000fe200078e0012 */
[----:B------:R-:W-:-:S03]  /*11920*/  ISETP.GE.U32.AND.EX P0, PT, R19, R53, PT, P0 ;  /* 0x000000351300720c */ /* 0x000fc60003f06100 */
[----:B------:R-:W-:-:S04]  /*11930*/  IMAD.WIDE.U32 R40, P3, R4, R13, R42 ;  /* 0x0000000d04287225 */ /* 0x000fc8000786002a */
[----:B------:R-:W-:Y:S01]  /*11940*/  IMAD.X R43, RZ, RZ, RZ, P1 ;  /* 0x000000ffff2b7224 */ /* 0x000fe200008e06ff */
[----:B------:R-:W-:Y:S01]  /*11950*/  ISETP.GE.U32.AND P1, PT, R44, R18, PT ;  /* 0x000000122c00720c */ /* 0x000fe20003f26070 */
[----:B------:R-:W-:Y:S02]  /*11960*/  IMAD.IADD R45, R45, 0x1, R61 ;  /* 0x000000012d2d7824 */ /* 0x000fe400078e023d */
[----:B------:R-:W-:-:S03]  /*11970*/  IMAD.WIDE.U32 R48, R4, R12, RZ ;  /* 0x0000000c04307225 */ /* 0x000fc600078e00ff */
[----:B------:R-:W-:Y:S01]  /*11980*/  ISETP.GE.U32.AND.EX P1, PT, R45, R19, PT, P1 ;  /* 0x000000132d00720c */ /* 0x000fe20003f26110 */
[----:B------:R-:W-:Y:S01]  /*11990*/  IMAD.X R17, RZ, RZ, RZ, P3 ;  /* 0x000000ffff117224 */ /* 0x000fe200018e06ff */
[----:B------:R-:W-:Y:S01]  /*119a0*/  IADD3 R20, P3, P4, R44, R46, R51 ;  /* 0x0000002e2c147210 */ /* 0x000fe20007c7e033 */
[----:B------:R-:W-:Y:S01]  /*119b0*/  IMAD.MOV.U32 R42, RZ, RZ, R21 ;  /* 0x000000ffff2a7224 */ /* 0x000fe200078e0015 */
[----:B------:R-:W-:Y:S01]  /*119c0*/  IADD3 RZ, P6, PT, R49, R40, RZ ;  /* 0x0000002831ff7210 */ /* 0x000fe20007fde0ff */
[----:B------:R-:W-:Y:S01]  /*119d0*/  IMAD R19, R37, R2, RZ ;  /* 0x0000000225137224 */ /* 0x000fe200078e02ff */
[----:B------:R-:W-:Y:S01]  /*119e0*/  ISETP.GE.U32.AND P2, PT, R20, R44, PT ;  /* 0x0000002c1400720c */ /* 0x000fe20003f46070 */
[----:B------:R-:W-:Y:S01]  /*119f0*/  IMAD.MOV.U32 R16, RZ, RZ, R41 ;  /* 0x000000ffff107224 */ /* 0x000fe200078e0029 */
[----:B------:R-:W-:Y:S01]  /*11a00*/  IADD3.X R21, PT, PT, R45, R47, RZ, P3, P4 ;  /* 0x0000002f2d157210 */ /* 0x000fe20001fe84ff */
[----:B------:R-:W-:Y:S01]  /*11a10*/  IMAD.WIDE.U32 R64, R36, R2, RZ ;  /* 0x0000000224407225 */ /* 0x000fe200078e00ff */
[----:B------:R-:W-:-:S02]  /*11a20*/  SEL R49, RZ, 0x1, P0 ;  /* 0x00000001ff317807 */ /* 0x000fc40000000000 */
[----:B------:R-:W-:Y:S01]  /*11a30*/  ISETP.GE.U32.AND.EX P2, PT, R21, R45, PT, P2 ;  /* 0x0000002d1500720c */ /* 0x000fe20003f46120 */
[C---:B------:R-:W-:Y:S02]  /*11a40*/  IMAD R67, R3.reuse, R36, R19 ;  /* 0x0000002403437224 */ /* 0x040fe400078e0213 */
[----:B------:R-:W-:-:S04]  /*11a50*/  IMAD.WIDE.U32.X R42, R3, R35, R42, P5 ;  /* 0x00000023032a7225 */ /* 0x000fc800028e042a */
[----:B------:R-:W-:Y:S01]  /*11a60*/  IMAD.IADD R67, R65, 0x1, R67 ;  /* 0x0000000141437824 */ /* 0x000fe200078e0243 */
[----:B------:R-:W-:Y:S01]  /*11a70*/  SEL R65, RZ, 0x1, P2 ;  /* 0x00000001ff417807 */ /* 0x000fe20001000000 */
[----:B------:R-:W-:Y:S01]  /*11a80*/  IMAD.WIDE.U32.X R16, R5, R13, R16, P6 ;  /* 0x0000000d05107225 */ /* 0x000fe200030e0410 */
[----:B------:R-:W-:-:S03]  /*11a90*/  IADD3 R48, P5, P6, R64, R42, R49 ;  /* 0x0000002a40307210 */ /* 0x000fc60007ebe031 */
[----:B------:R-:W-:Y:S01]  /*11aa0*/  IMAD.WIDE.U32 R62, R3, R36, RZ ;  /* 0x00000024033e7225 */ /* 0x000fe200078e00ff */
[----:B------:R-:W-:-:S03]  /*11ab0*/  IADD3.X R49, PT, PT, R67, R43, RZ, P5, P6 ;  /* 0x0000002b43317210 */ /* 0x000fc60002fec4ff */
[----:B------:R-:W-:Y:S01]  /*11ac0*/  IMAD.WIDE.U32 R18, R4, R34, RZ ;  /* 0x0000002204127225 */ /* 0x000fe200078e00ff */
[----:B------:R-:W-:-:S03]  /*11ad0*/  SEL R18, RZ, 0x1, P1 ;  /* 0x00000001ff127807 */ /* 0x000fc60000800000 */
[----:B------:R-:W-:Y:S01]  /*11ae0*/  IMAD.WIDE.U32 R42, R5, R36, RZ ;  /* 0x00000024052a7225 */ /* 0x000fe200078e00ff */
[----:B------:R-:W-:-:S03]  /*11af0*/  IADD3 R65, P0, P2, R65, R16, R18 ;  /* 0x0000001041417210 */ /* 0x000fc60007a1e012 */
[----:B------:R-:W-:Y:S01]  /*11b00*/  IMAD.WIDE.U32 R44, R7, R12, RZ ;  /* 0x0000000c072c7225 */ /* 0x000fe200078e00ff */
[----:B------:R-:W-:-:S03]  /*11b10*/  IADD3.X R24, PT, PT, RZ, R17, RZ, P0, P2 ;  /* 0x00000011ff187210 */ /* 0x000fc600007e44ff */
[----:B------:R-:W-:-:S04]  /*11b20*/  IMAD.WIDE.U32 R40, R2, R36, RZ ;  /* 0x0000002402287225 */ /* 0x000fc800078e00ff */
[----:B------:R-:W-:-:S04]  /*11b30*/  IMAD.WIDE.U32 R62, P3, R2, R37, R62 ;  /* 0x00000025023e7225 */ /* 0x000fc8000786003e */
[----:B------:R-:W-:Y:S01]  /*11b40*/  IMAD.WIDE.U32 R60, R5, R34, RZ ;  /* 0x00000022053c7225 */ /* 0x000fe200078e00ff */
[----:B------:R-:W-:-:S03]  /*11b50*/  IADD3 RZ, P1, PT, R41, R62, RZ ;  /* 0x0000003e29ff7210 */ /* 0x000fc60007f3e0ff */
[----:B------:R-:W-:-:S04]  /*11b60*/  IMAD.WIDE.U32 R42, P6, R4, R37, R42 ;  /* 0x00000025042a7225 */ /* 0x000fc800078c002a */
[----:B------:R-:W-:-:S04]  /*11b70*/  IMAD.WIDE.U32 R16, R7, R10, RZ ;  /* 0x0000000a07107225 */ /* 0x000fc800078e00ff */
[----:B------:R-:W-:-:S04]  /*11b80*/  IMAD.WIDE.U32 R44, P2, R13, R6, R44 ;  /* 0x000000060d2c7225 */ /* 0x000fc8000784002c */
[----:B------:R-:W-:-:S04]  /*11b90*/  IMAD.WIDE.U32 R40, R4, R36, RZ ;  /* 0x0000002404287225 */ /* 0x000fc800078e00ff */
[----:B------:R-:W-:-:S04]  /*11ba0*/  IMAD.WIDE.U32 R60, P4, R4, R35, R60 ;  /* 0x00000023043c7225 */ /* 0x000fc8000788003c */
[----:B------:R-:W-:Y:S01]  /*11bb0*/  IMAD.MOV.U32 R40, RZ, RZ, R43 ;  /* 0x000000ffff287224 */ /* 0x000fe200078e002b */
[----:B------:R-:W-:Y:S01]  /*11bc0*/  IADD3 RZ, P5, PT, R19, R60, RZ ;  /* 0x0000003c13ff7210 */ /* 0x000fe20007fbe0ff */
[----:B------:R-:W-:Y:S01]  /*11bd0*/  IMAD.X R43, RZ, RZ, RZ, P2 ;  /* 0x000000ffff2b7224 */ /* 0x000fe200010e06ff */
[----:B------:R-:W-:Y:S01]  /*11be0*/  ISETP.GE.U32.AND P2, PT, R48, R64, PT ;  /* 0x000000403000720c */ /* 0x000fe20003f46070 */
[----:B------:R-:W-:-:S03]  /*11bf0*/  IMAD.WIDE.U32 R16, P0, R11, R6, R16 ;  /* 0x000000060b107225 */ /* 0x000fc60007800010 */
[----:B------:R-:W-:Y:S01]  /*11c00*/  ISETP.GE.U32.AND.EX P2, PT, R49, R67, PT, P2 ;  /* 0x000000433100720c */ /* 0x000fe20003f46120 */
[----:B------:R-:W-:-:S04]  /*11c10*/  IMAD.WIDE.U32 R52, R6, R12, RZ ;  /* 0x0000000c06347225 */ /* 0x000fc800078e00ff */
[----:B------:R-:W-:-:S04]  /*11c20*/  IMAD.WIDE.U32 R18, R6, R10, RZ ;  /* 0x0000000a06127225 */ /* 0x000fc800078e00ff */
[----:B------:R-:W-:Y:S01]  /*11c30*/  IMAD.X R47, RZ, RZ, RZ, P3 ;  /* 0x000000ffff2f7224 */ /* 0x000fe200018e06ff */
[----:B------:R-:W-:Y:S01]  /*11c40*/  IADD3 RZ, P3, PT, R41, R42, RZ ;  /* 0x0000002a29ff7210 */ /* 0x000fe20007f7e0ff */
[----:B------:R-:W-:Y:S02]  /*11c50*/  IMAD.MOV.U32 R46, RZ, RZ, R63 ;  /* 0x000000ffff2e7224 */ /* 0x000fe400078e003f */
[----:B------:R-:W-:Y:S02]  /*11c60*/  IMAD.MOV.U32 R18, RZ, RZ, R17 ;  /* 0x000000ffff127224 */ /* 0x000fe400078e0011 */
[----:B------:R-:W-:Y:S01]  /*11c70*/  IMAD.X R51, RZ, RZ, RZ, P4 ;  /* 0x000000ffff337224 */ /* 0x000fe200020e06ff */
[----:B------:R-:W-:Y:S01]  /*11c80*/  IADD3 RZ, P4, PT, R53, R44, RZ ;  /* 0x0000002c35ff7210 */ /* 0x000fe20007f9e0ff */
[----:B------:R-:W-:Y:S02]  /*11c90*/  IMAD R17, R35, R4, RZ ;  /* 0x0000000423117224 */ /* 0x000fe400078e02ff */
[----:B------:R-:W-:Y:S01]  /*11ca0*/  IMAD.MOV.U32 R42, RZ, RZ, R45 ;  /* 0x000000ffff2a7224 */ /* 0x000fe200078e002d */
[----:B------:R-:W-:Y:S01]  /*11cb0*/  SEL R45, RZ, 0x1, P2 ;  /* 0x00000001ff2d7807 */ /* 0x000fe20001000000 */
[----:B------:R-:W-:-:S04]  /*11cc0*/  IMAD.WIDE.U32.X R46, R3, R37, R46, P1 ;  /* 0x00000025032e7225 */ /* 0x000fc800008e042e */
[----:B------:R-:W-:Y:S01]  /*11cd0*/  IMAD.WIDE.U32 R52, R4, R34, R48 ;  /* 0x0000002204347225 */ /* 0x000fe200078e0030 */
[----:B------:R-:W-:-:S03]  /*11ce0*/  IADD3 R44, P2, PT, R45, R46, RZ ;  /* 0x0000002e2d2c7210 */ /* 0x000fc60007f5e0ff */
[----:B------:R-:W-:Y:S01]  /*11cf0*/  IMAD R17, R5, R34, R17 ;  /* 0x0000002205117224 */ /* 0x000fe200078e0211 */
[----:B------:R-:W-:Y:S01]  /*11d00*/  IADD3 R46, P1, PT, R65, R52, RZ ;  /* 0x00000034412e7210 */ /* 0x000fe20007f3e0ff */
[----:B------:R-:W-:Y:S02]  /*11d10*/  IMAD.MOV.U32 R50, RZ, RZ, R61 ;  /* 0x000000ffff327224 */ /* 0x000fe400078e003d */
[----:B------:R-:W-:Y:S02]  /*11d20*/  IMAD R61, R11, R6, RZ ;  /* 0x000000060b3d7224 */ /* 0x000fe400078e02ff */
[----:B------:R-:W-:Y:S02]  /*11d30*/  IMAD.IADD R53, R53, 0x1, R17 ;  /* 0x0000000135357824 */ /* 0x000fe400078e0211 */
[----:B------:R-:W-:Y:S01]  /*11d40*/  IMAD.X R41, RZ, RZ, RZ, P6 ;  /* 0x000000ffff297224 */ /* 0x000fe200030e06ff */
[----:B------:R-:W-:Y:S01]  /*11d50*/  IADD3 RZ, P6, PT, R19, R16, RZ ;  /* 0x0000001013ff7210 */ /* 0x000fe20007fde0ff */
[----:B------:R-:W-:-:S04]  /*11d60*/  IMAD.WIDE.U32 R16, R10, R6, R20 ;  /* 0x000000060a107225 */ /* 0x000fc800078e0014 */
[----:B------:R-:W-:Y:S01]  /*11d70*/  IMAD.X R45, RZ, RZ, R47, P2 ;  /* 0x000000ffff2d7224 */ /* 0x000fe200010e062f */
        /* <DEDUP_REMOVED lines=11> */
[----:B------:R-:W-:Y:S01]  /*11e30*/  IMAD.WIDE.U32.X R52, R5, R35, R50, P5 ;  /* 0x0000002305347225 */ /* 0x000fe200028e0432 */
[----:B------:R-:W-:Y:S02]  /*11e40*/  SEL R20, RZ, 0x1, P0 ;  /* 0x00000001ff147807 */ /* 0x000fe40000000000 */
[----:B------:R-:W-:Y:S01]  /*11e50*/  SEL R61, RZ, 0x1, P2 ;  /* 0x00000001ff3d7807 */ /* 0x000fe20001000000 */
[-C--:B------:R-:W-:Y:S02]  /*11e60*/  IMAD R21, R13, R6.reuse, RZ ;  /* 0x000000060d157224 */ /* 0x080fe400078e02ff */
[----:B------:R-:W-:Y:S01]  /*11e70*/  IMAD.WIDE.U32 R50, R12, R6, R46 ;  /* 0x000000060c327225 */ /* 0x000fe200078e002e */
[----:B------:R-:W-:-:S03]  /*11e80*/  IADD3 R61, P0, P5, R61, R52, R20 ;  /* 0x000000343d3d7210 */ /* 0x000fc60007d1e014 */
[----:B------:R-:W-:Y:S01]  /*11e90*/  IMAD R65, R12, R7, R21 ;  /* 0x000000070c417224 */ /* 0x000fe200078e0215 */
[----:B------:R-:W-:Y:S01]  /*11ea0*/  SEL R21, RZ, 0x1, P1 ;  /* 0x00000001ff157807 */ /* 0x000fe20000800000 */
[----:B------:R-:W-:Y:S01]  /*11eb0*/  IMAD R63, R37, R4, RZ ;  /* 0x00000004253f7224 */ /* 0x000fe200078e02ff */
[----:B------:R-:W-:Y:S01]  /*11ec0*/  IADD3.X R52, PT, PT, RZ, R53, RZ, P0, P5 ;  /* 0x00000035ff347210 */ /* 0x000fe200007ea4ff */
[----:B------:R-:W-:Y:S01]  /*11ed0*/  IMAD.IADD R51, R51, 0x1, R65 ;  /* 0x0000000133337824 */ /* 0x000fe200078e0241 */
[----:B------:R-:W-:Y:S01]  /*11ee0*/  IADD3 R20, P0, P1, R50, R18, R21 ;  /* 0x0000001232147210 */ /* 0x000fe2000791e015 */
[----:B------:R-:W-:Y:S01]  /*11ef0*/  IMAD.WIDE.U32 R48, R4, R36, R44 ;  /* 0x0000002404307225 */ /* 0x000fe200078e002c */
[----:B------:R-:W-:Y:S02]  /*11f00*/  ISETP.GE.U32.AND P5, PT, R50, R46, PT ;  /* 0x0000002e3200720c */ /* 0x000fe40003fa6070 */
[----:B------:R-:W-:Y:S01]  /*11f10*/  IADD3.X R21, PT, PT, R51, R19, RZ, P0, P1 ;  /* 0x0000001333157210 */ /* 0x000fe200007e24ff */
[----:B------:R-:W-:Y:S01]  /*11f20*/  IMAD R63, R5, R36, R63 ;  /* 0x00000024053f7224 */ /* 0x000fe200078e023f */
[----:B------:R-:W-:Y:S01]  /*11f30*/  IADD3 R18, P6, PT, R61, R48, RZ ;  /* 0x000000303d127210 */ /* 0x000fe20007fde0ff */
[----:B------:R-:W-:Y:S01]  /*11f40*/  IMAD.WIDE.U32.X R4, R5, R37, R40, P3 ;  /* 0x0000002505047225 */ /* 0x000fe200018e0428 */
[----:B------:R-:W-:-:S02]  /*11f50*/  ISETP.GE.U32.AND P0, PT, R20, R50, PT ;  /* 0x000000321400720c */ /* 0x000fc40003f06070 */
[----:B------:R-:W-:Y:S01]  /*11f60*/  ISETP.GE.U32.AND.EX P5, PT, R51, R47, PT, P5 ;  /* 0x0000002f3300720c */ /* 0x000fe20003fa6150 */
[----:B------:R-:W-:Y:S01]  /*11f70*/  IMAD.IADD R49, R49, 0x1, R63 ;  /* 0x0000000131317824 */ /* 0x000fe200078e023f */
[----:B------:R-:W-:Y:S01]  /*11f80*/  ISETP.GE.U32.AND.EX P0, PT, R21, R51, PT, P0 ;  /* 0x000000331500720c */ /* 0x000fe20003f06100 */
[----:B------:R-:W-:Y:S01]  /*11f90*/  IMAD.WIDE.U32.X R46, R13, R7, R42, P4 ;  /* 0x000000070d2e7225 */ /* 0x000fe200020e042a */
[----:B------:R-:W-:Y:S02]  /*11fa0*/  ISETP.GE.U32.AND P2, PT, R48, R44, PT ;  /* 0x0000002c3000720c */ /* 0x000fe40003f46070 */
[----:B------:R-:W-:Y:S01]  /*11fb0*/  ISETP.GE.U32.AND P1, PT, R18, R48, PT ;  /* 0x000000301200720c */ /* 0x000fe20003f26070 */
[----:B------:R-:W-:Y:S01]  /*11fc0*/  IMAD.X R19, R49, 0x1, R52, P6 ;  /* 0x0000000131137824 */ /* 0x000fe200030e0634 */
[----:B------:R-:W-:Y:S01]  /*11fd0*/  SEL R26, RZ, 0x1, P5 ;  /* 0x00000001ff1a7807 */ /* 0x000fe20002800000 */
[----:B------:R-:W-:Y:S01]  /*11fe0*/  IMAD.WIDE.U32 R68, R7, R34, RZ ;  /* 0x0000002207447225 */ /* 0x000fe200078e00ff */
[----:B------:R-:W-:-:S02]  /*11ff0*/  SEL R43, RZ, 0x1, P0 ;  /* 0x00000001ff2b7807 */ /* 0x000fc40000000000 */
[----:B------:R-:W-:Y:S01]  /*12000*/  ISETP.GE.U32.AND.EX P2, PT, R49, R45, PT, P2 ;  /* 0x0000002d3100720c */ /* 0x000fe20003f46120 */
[----:B------:R-:W-:Y:S01]  /*12010*/  IMAD.WIDE.U32 R44, R7, R36, RZ ;  /* 0x00000024072c7225 */ /* 0x000fe200078e00ff */
[----:B------:R-:W-:Y:S02]  /*12020*/  ISETP.GE.U32.AND.EX P1, PT, R19, R49, PT, P1 ;  /* 0x000000311300720c */ /* 0x000fe40003f26110 */
[----:B------:R-:W-:Y:S01]  /*12030*/  IADD3 R26, P6, P3, R43, R46, R26 ;  /* 0x0000002e2b1a7210 */ /* 0x000fe20007bde01a */
[----:B------:R-:W-:Y:S01]  /*12040*/  IMAD.WIDE.U32 R42, R9, R10, RZ ;  /* 0x0000000a092a7225 */ /* 0x000fe200078e00ff */
[----:B------:R-:W-:Y:S02]  /*12050*/  SEL R28, RZ, 0x1, P2 ;  /* 0x00000001ff1c7807 */ /* 0x000fe40001000000 */
        /* <DEDUP_REMOVED lines=35> */
[----:B------:R-:W-:Y:S02]  /*12290*/  IMAD.MOV.U32 R62, RZ, RZ, R41 ;  /* 0x000000ffff3e7224 */ /* 0x000fe400078e0029 */
[----:B------:R-:W-:Y:S02]  /*122a0*/  IMAD R69, R11, R8, RZ ;  /* 0x000000080b457224 */ /* 0x000fe400078e02ff */
[----:B------:R-:W-:Y:S01]  /*122b0*/  IMAD.X R41, RZ, RZ, RZ, P0 ;  /* 0x000000ffff297224 */ /* 0x000fe200000e06ff */
[----:B------:R-:W-:Y:S01]  /*122c0*/  IADD3 R46, P0, PT, R26, R44, RZ ;  /* 0x0000002c1a2e7210 */ /* 0x000fe20007f1e0ff */
[----:B------:R-:W-:-:S02]  /*122d0*/  IMAD.MOV.U32 R60, RZ, RZ, R43 ;  /* 0x000000ffff3c7224 */ /* 0x000fc400078e002b */
[----:B------:R-:W-:-:S04]  /*122e0*/  IMAD.WIDE.U32 R42, R10, R8, R20 ;  /* 0x000000080a2a7225 */ /* 0x000fc800078e0014 */
[----:B------:R-:W-:Y:S02]  /*122f0*/  IMAD.IADD R45, R45, 0x1, R47 ;  /* 0x000000012d2d7824 */ /* 0x000fe400078e022f */
[----:B------:R-:W-:Y:S02]  /*12300*/  IMAD R69, R10, R9, R69 ;  /* 0x000000090a457224 */ /* 0x000fe400078e0245 */
[----:B------:R-:W-:Y:S01]  /*12310*/  IMAD.X R47, R45, 0x1, R28, P0 ;  /* 0x000000012d2f7824 */ /* 0x000fe200000e061c */
[----:B------:R-:W-:Y:S01]  /*12320*/  ISETP.GE.U32.AND P0, PT, R42, R20, PT ;  /* 0x000000142a00720c */ /* 0x000fe20003f06070 */
[----:B------:R-:W-:Y:S01]  /*12330*/  IMAD.WIDE.U32.X R66, R7, R35, R66, P2 ;  /* 0x0000002307427225 */ /* 0x000fe200010e0442 */
[----:B------:R-:W-:-:S03]  /*12340*/  ISETP.GE.U32.AND P2, PT, R44, R18, PT ;  /* 0x000000122c00720c */ /* 0x000fc60003f46070 */
[----:B------:R-:W-:Y:S01]  /*12350*/  IMAD.IADD R20, R43, 0x1, R69 ;  /* 0x000000012b147824 */ /* 0x000fe200078e0245 */
        /* <DEDUP_REMOVED lines=8> */
[----:B------:R-:W-:-:S02]  /*123e0*/  IMAD.MOV.U32 R64, RZ, RZ, R49 ;  /* 0x000000ffff407224 */ /* 0x000fc400078e0031 */
[-C--:B------:R-:W-:Y:S01]  /*123f0*/  IMAD R49, R12, R9.reuse, R21 ;  /* 0x000000090c317224 */ /* 0x080fe200078e0215 */
[----:B------:R-:W-:Y:S01]  /*12400*/  SEL R21, RZ, 0x1, P0 ;  /* 0x00000001ff157807 */ /* 0x000fe20000000000 */
[----:B------:R-:W-:-:S04]  /*12410*/  IMAD.WIDE.U32.X R62, R13, R9, R62, P5 ;  /* 0x000000090d3e7225 */ /* 0x000fc800028e043e */
[----:B------:R-:W-:Y:S01]  /*12420*/  IMAD R45, R7, R36, R19 ;  /* 0x00000024072d7224 */ /* 0x000fe200078e0213 */
[----:B------:R-:W-:Y:S01]  /*12430*/  SEL R19, RZ, 0x1, P1 ;  /* 0x00000001ff137807 */ /* 0x000fe20000800000 */
[----:B------:R-:W-:-:S04]  /*12440*/  IMAD.WIDE.U32 R12, R12, R8, R46 ;  /* 0x000000080c0c7225 */ /* 0x000fc800078e002e */
[----:B------:R-:W-:Y:S01]  /*12450*/  IMAD.WIDE.U32.X R60, R11, R9, R60, P6 ;  /* 0x000000090b3c7225 */ /* 0x000fe200030e043c */
[----:B------:R-:W-:Y:S02]  /*12460*/  IADD3 R19, P2, P6, R19, R66, R18 ;  /* 0x0000004213137210 */ /* 0x000fe40007e5e012 */
[C---:B------:R-:W-:Y:S01]  /*12470*/  ISETP.GE.U32.AND P1, PT, R12.reuse, R46, PT ;  /* 0x0000002e0c00720c */ /* 0x040fe20003f26070 */
[----:B------:R-:W-:Y:S01]  /*12480*/  IMAD.IADD R13, R13, 0x1, R49 ;  /* 0x000000010d0d7824 */ /* 0x000fe200078e0231 */
[----:B------:R-:W-:Y:S01]  /*12490*/  IADD3 R21, P0, P5, R12, R60, R21 ;  /* 0x0000003c0c157210 */ /* 0x000fe20007d1e015 */
[----:B------:R-:W-:Y:S01]  /*124a0*/  IMAD.WIDE.U32 R6, R6, R36, R4 ;  /* 0x0000002406067225 */ /* 0x000fe200078e0004 */
[----:B------:R-:W-:Y:S02]  /*124b0*/  IADD3.X R66, PT, PT, RZ, R67, RZ, P2, P6 ;  /* 0x00000043ff427210 */ /* 0x000fe400017ec4ff */
[----:B------:R-:W-:Y:S01]  /*124c0*/  ISETP.GE.U32.AND P2, PT, R21, R12, PT ;  /* 0x0000000c1500720c */ /* 0x000fe20003f46070 */
[----:B------:R-:W-:Y:S01]  /*124d0*/  IMAD.IADD R7, R7, 0x1, R45 ;  /* 0x0000000107077824 */ /* 0x000fe200078e022d */
[----:B------:R-:W-:Y:S01]  /*124e0*/  IADD3.X R60, PT, PT, R13, R61, RZ, P0, P5 ;  /* 0x0000003d0d3c7210 */ /* 0x000fe200007ea4ff */
[----:B------:R-:W-:Y:S01]  /*124f0*/  IMAD.MOV.U32 R40, RZ, RZ, R53 ;  /* 0x000000ffff287224 */ /* 0x000fe200078e0035 */
[----:B------:R-:W-:Y:S01]  /*12500*/  IADD3 R12, P5, PT, R19, R6, RZ ;  /* 0x00000006130c7210 */ /* 0x000fe20007fbe0ff */
[----:B------:R-:W-:Y:S01]  /*12510*/  IMAD R19, R35, R8, RZ ;  /* 0x0000000823137224 */ /* 0x000fe200078e02ff */
[----:B------:R-:W-:Y:S01]  /*12520*/  ISETP.GE.U32.AND.EX P1, PT, R13, R47, PT, P1 ;  /* 0x0000002f0d00720c */ /* 0x000fe20003f26110 */
[----:B------:R-:W-:Y:S01]  /*12530*/  IMAD.WIDE.U32.X R64, R35, R9, R64, P3 ;  /* 0x0000000923407225 */ /* 0x000fe200018e0440 */
[----:B------:R-:W-:-:S02]  /*12540*/  ISETP.GE.U32.AND.EX P2, PT, R60, R13, PT, P2 ;  /* 0x0000000d3c00720c */ /* 0x000fc40003f46120 */
[----:B------:R-:W-:Y:S01]  /*12550*/  ISETP.GE.U32.AND P0, PT, R6, R4, PT ;  /* 0x000000040600720c */ /* 0x000fe20003f06070 */
[C---:B------:R-:W-:Y:S01]  /*12560*/  IMAD.X R13, R7.reuse, 0x1, R66, P5 ;  /* 0x00000001070d7824 */ /* 0x040fe200028e0642 */
[----:B------:R-:W-:Y:S01]  /*12570*/  ISETP.GE.U32.AND P5, PT, R12, R6, PT ;  /* 0x000000060c00720c */ /* 0x000fe20003fa6070 */
[C---:B------:R-:W-:Y:S01]  /*12580*/  IMAD R53, R34.reuse, R9, R19 ;  /* 0x0000000922357224 */ /* 0x040fe200078e0213 */
[----:B------:R-:W-:Y:S01]  /*12590*/  SEL R4, RZ, 0x1, P1 ;  /* 0x00000001ff047807 */ /* 0x000fe20000800000 */
[----:B------:R-:W-:Y:S01]  /*125a0*/  IMAD.WIDE.U32 R34, R34, R8, R12 ;  /* 0x0000000822227225 */ /* 0x000fe200078e000c */
[----:B------:R-:W-:Y:S02]  /*125b0*/  SEL R49, RZ, 0x1, P2 ;  /* 0x00000001ff317807 */ /* 0x000fe40001000000 */
[----:B------:R-:W-:Y:S01]  /*125c0*/  ISETP.GE.U32.AND.EX P0, PT, R7, R5, PT, P0 ;  /* 0x000000050700720c */ /* 0x000fe20003f06100 */
[----:B------:R-:W-:Y:S01]  /*125d0*/  IMAD.IADD R28, R35, 0x1, R53 ;  /* 0x00000001231c7824 */ /* 0x000fe200078e0235 */
[----:B------:R-:W-:Y:S01]  /*125e0*/  ISETP.GE.U32.AND.EX P1, PT, R13, R7, PT, P5 ;  /* 0x000000070d00720c */ /* 0x000fe20003f26150 */
[----:B------:R-:W-:Y:S01]  /*125f0*/  IMAD.WIDE.U32 R6, R60, 0x3d1, RZ ;  /* 0x000003d13c067825 */ /* 0x000fe200078e00ff */
[----:B------:R-:W-:-:S02]  /*12600*/  IADD3 R49, P6, P2, R49, R62, R4 ;  /* 0x0000003e31317210 */ /* 0x000fc40007ade004 */
[----:B------:R-:W-:Y:S01]  /*12610*/  SEL R18, RZ, 0x1, P0 ;  /* 0x00000001ff127807 */ /* 0x000fe20000000000 */
[----:B------:R-:W-:Y:S01]  /*12620*/  IMAD.WIDE.U32 R4, R21, 0x3d1, RZ ;  /* 0x000003d115047825 */ /* 0x000fe200078e00ff */
[----:B------:R-:W-:Y:S02]  /*12630*/  SEL R19, RZ, 0x1, P1 ;  /* 0x00000001ff137807 */ /* 0x000fe40000800000 */
[----:B------:R-:W-:Y:S01]  /*12640*/  IADD3.X R47, PT, PT, RZ, R63, RZ, P6, P2 ;  /* 0x0000003fff2f7210 */ /* 0x000fe200037e44ff */
[----:B------:R-:W-:Y:S01]  /*12650*/  IMAD.WIDE.U32 R6, P1, RZ, R21, R6 ;  /* 0x00000015ff067225 */ /* 0x000fe20007820006 */
[----:B------:R-:W-:Y:S02]  /*12660*/  IADD3 R18, P0, P3, R19, R50, R18 ;  /* 0x0000003213127210 */ /* 0x000fe40007b1e012 */
[----:B------:R-:W-:Y:S01]  /*12670*/  IADD3 R49, P2, PT, R49, R34, RZ ;  /* 0x0000002231317210 */ /* 0x000fe20007f5e0ff */
[----:B------:R-:W-:Y:S01]  /*12680*/  IMAD R35, R37, R8, RZ ;  /* 0x0000000825237224 */ /* 0x000fe200078e02ff */
[----:B------:R-:W-:Y:S01]  /*12690*/  IADD3.X R19, PT, PT, RZ, R51, RZ, P0, P3 ;  /* 0x00000033ff137210 */ /* 0x000fe200007e64ff */
[----:B------:R-:W-:Y:S01]  /*126a0*/  IMAD.WIDE.U32.X R40, R9, R37, R40, P4 ;  /* 0x0000002509287225 */ /* 0x000fe200020e0428 */
[----:B------:R-:W-:-:S02]  /*126b0*/  IADD3 R26, P3, PT, R5, R6, RZ ;  /* 0x00000006051a7210 */ /* 0x000fc40007f7e0ff */
[----:B------:R-:W-:Y:S01]  /*126c0*/  IADD3 R45, P5, PT, RZ, R4, RZ ;  /* 0x00000004ff2d7210 */ /* 0x000fe20007fbe0ff */
[----:B------:R-:W-:Y:S01]  /*126d0*/  IMAD.X R5, RZ, RZ, RZ, P1 ;  /* 0x000000ffff057224 */ /* 0x000fe200008e06ff */
[----:B------:R-:W-:Y:S01]  /*126e0*/  ISETP.GE.U32.AND P1, PT, R34, R12, PT ;  /* 0x0000000c2200720c */ /* 0x000fe20003f26070 */
[C---:B------:R-:W-:Y:S01]  /*126f0*/  IMAD.X R47, R28.reuse, 0x1, R47, P2 ;  /* 0x000000011c2f7824 */ /* 0x040fe200010e062f */
[----:B------:R-:W-:Y:S01]  /*12700*/  ISETP.GE.U32.AND P2, PT, R49, R34, PT ;  /* 0x000000223100720c */ /* 0x000fe20003f46070 */
[----:B------:R-:W-:Y:S01]  /*12710*/  IMAD R35, R9, R36, R35 ;  /* 0x0000002409237224 */ /* 0x000fe200078e0223 */
[----:B------:R-:W-:Y:S01]  /*12720*/  ISETP.GE.U32.AND.EX P1, PT, R28, R13, PT, P1 ;  /* 0x0000000d1c00720c */ /* 0x000fe20003f26110 */
[C---:B------:R-:W-:Y:S01]  /*12730*/  IMAD.WIDE.U32 R12, R47.reuse, 0x3d1, RZ ;  /* 0x000003d12f0c7825 */ /* 0x040fe200078e00ff */
[----:B------:R-:W-:Y:S02]  /*12740*/  ISETP.GE.U32.AND.EX P2, PT, R47, R28, PT, P2 ;  /* 0x0000001c2f00720c */ /* 0x000fe40003f46120 */
[----:B------:R-:W-:Y:S01]  /*12750*/  ISETP.GE.U32.AND P0, PT, R45, R4, PT ;  /* 0x000000042d00720c */ /* 0x000fe20003f06070 */
[----:B------:R-:W-:Y:S01]  /*12760*/  IMAD.MOV.U32 R4, RZ, RZ, R7 ;  /* 0x000000ffff047224 */ /* 0x000fe200078e0007 */
[----:B------:R-:W-:Y:S01]  /*12770*/  SEL R28, RZ, 0x1, P1 ;  /* 0x00000001ff1c7807 */ /* 0x000fe20000800000 */
[----:B------:R-:W-:Y:S01]  /*12780*/  IMAD.WIDE.U32 R6, R49, 0x3d1, RZ ;  /* 0x000003d131067825 */ /* 0x000fe200078e00ff */
[----:B------:R-:W-:-:S03]  /*12790*/  SEL R37, RZ, 0x1, P2 ;  /* 0x00000001ff257807 */ /* 0x000fc60001000000 */
[----:B------:R-:W-:Y:S01]  /*127a0*/  IMAD.WIDE.U32.X R4, RZ, R60, R4, P3 ;  /* 0x0000003cff047225 */ /* 0x000fe200018e0404 */
[----:B------:R-:W-:-:S03]  /*127b0*/  IADD3 R37, P3, P4, R37, R64, R28 ;  /* 0x0000004025257210 */ /* 0x000fc60007c7e01c */
[----:B------:R-:W-:Y:S01]  /*127c0*/  IMAD.WIDE.U32 R8, R8, R36, R18 ;  /* 0x0000002408087225 */ /* 0x000fe200078e0012 */
[-C--:B------:R-:W-:Y:S02]  /*127d0*/  IADD3 R53, P2, PT, R4, R6.reuse, RZ ;  /* 0x0000000604357210 */ /* 0x080fe40007f5e0ff */
[----:B------:R-:W-:Y:S01]  /*127e0*/  IADD3.X R51, PT, PT, RZ, R65, RZ, P3, P4 ;  /* 0x00000041ff337210 */ /* 0x000fe20001fe84ff */
[----:B------:R-:W-:Y:S01]  /*127f0*/  IMAD.WIDE.U32 R12, P3, RZ, R49, R12 ;  /* 0x00000031ff0c7225 */ /* 0x000fe2000786000c */
[----:B------:R-:W-:Y:S02]  /*12800*/  ISETP.GE.U32.AND P4, PT, R53, R6, PT ;  /* 0x000000063500720c */ /* 0x000fe40003f86070 */
[----:B------:R-:W-:Y:S01]  /*12810*/  IADD3 R37, P6, PT, R37, R8, RZ ;  /* 0x0000000825257210 */ /* 0x000fe20007fde0ff */
[----:B------:R-:W-:Y:S01]  /*12820*/  IMAD.X R21, R26, 0x1, R21, P5 ;  /* 0x000000011a157824 */ /* 0x000fe200028e0615 */
[----:B------:R-:W-:Y:S01]  /*12830*/  IADD3 R60, P5, PT, R53, R60, RZ ;  /* 0x0000003c353c7210 */ /* 0x000fe20007fbe0ff */
[----:B------:R-:W-:Y:S01]  /*12840*/  IMAD.IADD R6, R9, 0x1, R35 ;  /* 0x0000000109067824 */ /* 0x000fe200078e0223 */
[----:B------:R-:W-:Y:S01]  /*12850*/  ISETP.GE.U32.AND P1, PT, R8, R18, PT ;  /* 0x000000120800720c */ /* 0x000fe20003f26070 */
[----:B------:R-:W-:Y:S01]  /*12860*/  IMAD.X R35, RZ, RZ, RZ, P3 ;  /* 0x000000ffff237224 */ /* 0x000fe200018e06ff */
[----:B------:R-:W-:Y:S01]  /*12870*/  IADD3 R4, P3, PT, R7, R12, RZ ;  /* 0x0000000c07047210 */ /* 0x000fe20007f7e0ff */
[----:B------:R-:W-:Y:S01]  /*12880*/  IMAD.MOV.U32 R34, RZ, RZ, R13 ;  /* 0x000000ffff227224 */ /* 0x000fe200078e000d */
[----:B------:R-:W-:Y:S01]  /*12890*/  ISETP.GE.U32.AND.EX P0, PT, R21, R26, PT, P0 ;  /* 0x0000001a1500720c */ /* 0x000fe20003f06100 */
[C---:B------:R-:W-:Y:S01]  /*128a0*/  IMAD.X R51, R6.reuse, 0x1, R51, P6 ;  /* 0x0000000106337824 */ /* 0x040fe200030e0633 */
[----:B------:R-:W-:Y:S01]  /*128b0*/  ISETP.GE.U32.AND.EX P1, PT, R6, R19, PT, P1 ;  /* 0x000000130600720c */ /* 0x000fe20003f26110 */
[----:B------:R-:W-:Y:S01]  /*128c0*/  IMAD.X R5, R4, 0x1, R5, P2 ;  /* 0x0000000104057824 */ /* 0x000fe200010e0605 */
[----:B------:R-:W-:Y:S01]  /*128d0*/  SEL R9, RZ, 0x1, P0 ;  /* 0x00000001ff097807 */ /* 0x000fe20000000000 */
[----:B------:R-:W-:Y:S01]  /*128e0*/  IMAD.WIDE.U32.X R34, RZ, R47, R34, P3 ;  /* 0x0000002fff227225 */ /* 0x000fe200018e0422 */
[----:B------:R-:W-:-:S02]  /*128f0*/  ISETP.GE.U32.AND P3, PT, R37, R8, PT ;  /* 0x000000082500720c */ /* 0x000fc40003f66070 */
[C---:B------:R-:W-:Y:S01]  /*12900*/  IADD3 R9, P6, PT, R60.reuse, R9, RZ ;  /* 0x000000093c097210 */ /* 0x040fe20007fde0ff */
[----:B------:R-:W-:Y:S01]  /*12910*/  IMAD.WIDE.U32 R18, R51, 0x3d1, RZ ;  /* 0x000003d133127825 */ /* 0x000fe200078e00ff */
[----:B------:R-:W-:Y:S02]  /*12920*/  ISETP.GE.U32.AND.EX P4, PT, R5, R4, PT, P4 ;  /* 0x000000040500720c */ /* 0x000fe40003f86140 */
[----:B------:R-:W-:Y:S01]  /*12930*/  ISETP.GE.U32.AND P2, PT, R9, R60, PT ;  /* 0x0000003c0900720c */ /* 0x000fe20003f46070 */
[----:B------:R-:W-:Y:S01]  /*12940*/  IMAD.X R4, R5, 0x1, R49, P5 ;  /* 0x0000000105047824 */ /* 0x000fe200028e0631 */
[----:B------:R-:W-:Y:S01]  /*12950*/  ISETP.GE.U32.AND.EX P3, PT, R51, R6, PT, P3 ;  /* 0x000000063300720c */ /* 0x000fe20003f66130 */
[----:B------:R-:W-:Y:S01]  /*12960*/  IMAD.WIDE.U32 R6, R37, 0x3d1, RZ ;  /* 0x000003d125067825 */ /* 0x000fe200078e00ff */
[----:B------:R-:W-:Y:S02]  /*12970*/  SEL R49, RZ, 0x1, P4 ;  /* 0x00000001ff317807 */ /* 0x000fe40002000000 */
[----:B------:R-:W-:Y:S01]  /*12980*/  ISETP.LT.U32.AND P0, PT, R60, R53, PT ;  /* 0x000000353c00720c */ /* 0x000fe20003f01070 */
[----:B------:R-:W-:Y:S01]  /*12990*/  IMAD.X R13, RZ, RZ, R4, P6 ;  /* 0x000000ffff0d7224 */ /* 0x000fe200030e0604 */
[----:B------:R-:W-:Y:S01]  /*129a0*/  SEL R12, RZ, 0x1, P1 ;  /* 0x00000001ff0c7807 */ /* 0x000fe20000800000 */
[----:B------:R-:W-:Y:S01]  /*129b0*/  IMAD.WIDE.U32 R18, P1, RZ, R37, R18 ;  /* 0x00000025ff127225 */ /* 0x000fe20007820012 */
[----:B------:R-:W-:-:S02]  /*129c0*/  SEL R53, RZ, 0x1, P3 ;  /* 0x00000001ff357807 */ /* 0x000fc40001800000 */
[----:B------:R-:W-:Y:S01]  /*129d0*/  ISETP.GE.U32.AND.EX P4, PT, R13, R4, PT, P2 ;  /* 0x000000040d00720c */ /* 0x000fe20003f86120 */
[----:B------:R-:W-:Y:S01]  /*129e0*/  IMAD R11, R11, R2, RZ ;  /* 0x000000020b0b7224 */ /* 0x000fe200078e02ff */
[----:B------:R-:W-:Y:S02]  /*129f0*/  IADD3 R49, P2, P3, R6, R34, R49 ;  /* 0x0000002206317210 */ /* 0x000fe40007b5e031 */
[----:B------:R-:W-:Y:S01]  /*12a00*/  ISETP.LT.U32.OR.EX P0, PT, R4, R5, !P4, P0 ;  /* 0x000000050400720c */ /* 0x000fe20006701500 */
[----:B------:R-:W-:Y:S01]  /*12a10*/  IMAD.X R5, RZ, RZ, RZ, P1 ;  /* 0x000000ffff057224 */ /* 0x000fe200008e06ff */
[----:B------:R-:W-:Y:S01]  /*12a20*/  IADD3 R12, P4, P5, R53, R40, R12 ;  /* 0x00000028350c7210 */ /* 0x000fe20007d9e00c */
[----:B------:R-:W-:Y:S01]  /*12a30*/  IMAD.MOV.U32 R4, RZ, RZ, R19 ;  /* 0x000000ffff047224 */ /* 0x000fe200078e0013 */
[----:B------:R-:W-:Y:S01]  /*12a40*/  IADD3 R53, P6, PT, R7, R18, RZ ;  /* 0x0000001207357210 */ /* 0x000fe20007fde0ff */
[----:B------:R-:W-:Y:S01]  /*12a50*/  IMAD R26, R3, R10, R11 ;  /* 0x0000000a031a7224 */ /* 0x000fe200078e020b */
[----:B------:R-:W-:Y:S01]  /*12a60*/  ISETP.GE.U32.AND P1, PT, R49, R6, PT ;  /* 0x000000063100720c */ /* 0x000fe20003f26070 */
[----:B------:R-:W-:Y:S01]  /*12a70*/  IMAD.MOV.U32 R3, RZ, RZ, RZ ;  /* 0x000000ffff037224 */ /* 0x000fe200078e00ff */
[----:B------:R-:W-:-:S02]  /*12a80*/  IADD3.X R61, PT, PT, RZ, R41, RZ, P4, P5 ;  /* 0x00000029ff3d7210 */ /* 0x000fc400027ea4ff */
[----:B------:R-:W-:Y:S02]  /*12a90*/  IADD3 R6, P4, PT, R49, R47, RZ ;  /* 0x0000002f31067210 */ /* 0x000fe40007f9e0ff */
[----:B------:R-:W-:Y:S01]  /*12aa0*/  SEL R7, RZ, 0x1, !P0 ;  /* 0x00000001ff077807 */ /* 0x000fe20004000000 */
[----:B------:R-:W-:Y:S01]  /*12ab0*/  IMAD.WIDE.U32 R40, R61, 0x3d1, RZ ;  /* 0x000003d13d287825 */ /* 0x000fe200078e00ff */
[----:B------:R-:W-:Y:S02]  /*12ac0*/  IADD3.X R34, PT, PT, R53, R35, RZ, P2, P3 ;  /* 0x0000002335227210 */ /* 0x000fe400017e64ff */
[----:B------:R-:W-:Y:S02]  /*12ad0*/  IADD3 R19, P3, PT, R6, R7, RZ ;  /* 0x0000000706137210 */ /* 0x000fe40007f7e0ff */
        /* <DEDUP_REMOVED lines=16> */
[C---:B------:R-:W-:Y:S01]  /*12be0*/  IADD3 R37, P4, PT, R4.reuse, R7, RZ ;  /* 0x0000000704257210 */ /* 0x040fe20007f9e0ff */
[----:B------:R-:W-:Y:S01]  /*12bf0*/  IMAD.X R7, RZ, RZ, RZ, P3 ;  /* 0x000000ffff077224 */ /* 0x000fe200018e06ff */
        /* <DEDUP_REMOVED lines=14> */
[----:B------:R-:W-:Y:S01]  /*12ce0*/  IMAD.WIDE.U32 R4, R10, R2, RZ ;  /* 0x000000020a047225 */ /* 0x000fe200078e00ff */
        /* <DEDUP_REMOVED lines=55> */
.L_x_958:
[----:B------:R-:W-:Y:S01]  /*13060*/  IADD3 R11, P0, PT, R45, R4, RZ ;  /* 0x000000042d0b7210 */ /* 0x000fe20007f1e0ff */
[----:B------:R-:W-:Y:S01]  /*13070*/  UMOV UR4, URZ ;  /* 0x000000ff00047c82 */ /* 0x000fe20008000000 */
[----:B------:R-:W-:Y:S02]  /*13080*/  IADD3 R14, P1, PT, R9, R14, RZ ;  /* 0x0000000e090e7210 */ /* 0x000fe40007f3e0ff */
[----:B------:R-:W-:Y:S02]  /*13090*/  IADD3.X R8, PT, PT, R21, R5, R26, P0, !PT ;  /* 0x0000000515087210 */ /* 0x000fe400007fe41a */
        /* <DEDUP_REMOVED lines=56> */
.L_x_959:
        /* <DEDUP_REMOVED lines=65> */
.L_x_961:
        /* <DEDUP_REMOVED lines=57> */
.L_x_962:
        /* <DEDUP_REMOVED lines=27> */
.L_x_960:
        /* <DEDUP_REMOVED lines=35> */
[----:B------:R-:W-:Y:S01]  /*13fa0*/  @!P0 IMAD.MOV.U32 R16, RZ, RZ, R13 ;  /* 0x000000ffff108224 */ /* 0x000fe200078e000d */
[----:B------:R-:W-:Y:S06]  /*13fb0*/  @!P0 BRA `(.L_x_964) ;  /* 0x0000000000c48947 */ /* 0x000fec0003800000 */
        /* <DEDUP_REMOVED lines=19> */
.L_x_963:
        /* <DEDUP_REMOVED lines=30> */
.L_x_964:
[----:B------:R-:W-:Y:S01]  /*142d0*/  IMAD.MOV.U32 R4, RZ, RZ, -0x3d3 ;  /* 0xfffffc2dff047424 */ /* 0x000fe200078e00ff */
[----:B------:R-:W-:Y:S01]  /*142e0*/  PRMT R60, RZ, 0x7610, R60 ;  /* 0x00007610ff3c7816 */ /* 0x000fe2000000003c */
[----:B------:R-:W-:Y:S01]  /*142f0*/  IMAD.MOV.U32 R5, RZ, RZ, -0x2 ;  /* 0xfffffffeff057424 */ /* 0x000fe200078e00ff */
[----:B------:R-:W-:Y:S01]  /*14300*/  CS2R R12, SRZ ;  /* 0x00000000000c7805 */ /* 0x000fe2000001ff00 */
[----:B------:R-:W-:Y:S01]  /*14310*/  IMAD.MOV.U32 R6, RZ, RZ, -0x1 ;  /* 0xffffffffff067424 */ /* 0x000fe200078e00ff */
[----:B------:R-:W-:Y:S01]  /*14320*/  UMOV UR8, 0x3 ;  /* 0x0000000300087882 */ /* 0x000fe20000000000 */
[----:B------:R-:W-:Y:S02]  /*14330*/  IMAD.MOV.U32 R7, RZ, RZ, -0x1 ;  /* 0xffffffffff077424 */ /* 0x000fe400078e00ff */
[----:B------:R-:W-:Y:S02]  /*14340*/  IMAD.MOV.U32 R8, RZ, RZ, -0x1 ;  /* 0xffffffffff087424 */ /* 0x000fe400078e00ff */
[----:B------:R-:W-:Y:S01]  /*14350*/  IMAD.MOV.U32 R9, RZ, RZ, -0x1 ;  /* 0xffffffffff097424 */ /* 0x000fe200078e00ff */
[----:B------:R0:W-:Y:S01]  /*14360*/  STL.128 [R1], R4 ;  /* 0x0000000401007387 */ /* 0x0001e20000100c00 */
[----:B------:R-:W-:-:S02]  /*14370*/  IMAD.MOV.U32 R10, RZ, RZ, -0x1 ;  /* 0xffffffffff0a7424 */ /* 0x000fc400078e00ff */
[----:B------:R-:W-:Y:S02]  /*14380*/  IMAD.MOV.U32 R11, RZ, RZ, -0x1 ;  /* 0xffffffffff0b7424 */ /* 0x000fe400078e00ff */
[----:B------:R-:W-:Y:S02]  /*14390*/  IMAD.MOV.U32 R17, RZ, RZ, RZ ;  /* 0x000000ffff117224 */ /* 0x000fe400078e00ff */
[----:B------:R-:W-:Y:S01]  /*143a0*/  IMAD.MOV.U32 R0, RZ, RZ, RZ ;  /* 0x000000ffff007224 */ /* 0x000fe200078e00ff */
[----:B------:R0:W-:Y:S01]  /*143b0*/  STL.128 [R1+0x10], R8 ;  /* 0x0000100801007387 */ /* 0x0001e20000100c00 */
[----:B------:R-:W-:Y:S02]  /*143c0*/  IMAD.MOV.U32 R3, RZ, RZ, 0x1 ;  /* 0x00000001ff037424 */ /* 0x000fe400078e00ff */
[----:B------:R-:W-:Y:S02]  /*143d0*/  IMAD.MOV.U32 R41, RZ, RZ, RZ ;  /* 0x000000ffff297224 */ /* 0x000fe400078e00ff */
[----:B------:R-:W-:-:S02]  /*143e0*/  IMAD.MOV.U32 R15, RZ, RZ, RZ ;  /* 0x000000ffff0f7224 */ /* 0x000fc400078e00ff */
[----:B------:R-:W-:-:S07]  /*143f0*/  IMAD.MOV.U32 R2, RZ, RZ, RZ ;  /* 0x000000ffff027224 */ /* 0x000fce00078e00ff */
.L_x_977:
[----:B------:R-:W-:Y:S01]  /*14400*/  ULEA UR4, UR8, UR5, 0x3 ;  /* 0x0000000508047291 */ /* 0x000fe2000f8e18ff */
[----:B------:R-:W-:Y:S01]  /*14410*/  IMAD.MOV.U32 R61, RZ, RZ, 0x3f ;  /* 0x0000003fff3d7424 */ /* 0x000fe200078e00ff */
[----:B------:R-:W-:Y:S01]  /*14420*/  UIADD3 UR8, UPT, UPT, UR8, -0x1, URZ ;  /* 0xffffffff08087890 */ /* 0x000fe2000fffe0ff */
[----:B-1----:R-:W1:Y:S01]  /*14430*/  LDCU.64 UR10, c[0x3][0x10] ;  /* 0x00c00200ff0a77ac */ /* 0x002e620008000a00 */
[----:B--2---:R-:W2:Y:S05]  /*14440*/  LDCU.128 UR12, c[0x3][URZ] ;  /* 0x00c00000ff0c77ac */ /* 0x004eaa0008000c00 */
[----:B0-----:R-:W5:Y:S01]  /*14450*/  LDL.64 R6, [UR4] ;  /* 0x00000004ff067983 */ /* 0x001f620008100a00 */
[----:B------:R-:W-:Y:S01]  /*14460*/  UISETP.NE.AND UP0, UPT, UR8, -0x1, UPT ;  /* 0xffffffff0800788c */ /* 0x000fe2000bf05270 */
[----:B------:R-:W-:-:S10]  /*14470*/  UMOV UR4, URZ ;  /* 0x000000ff00047c82 */ /* 0x000fd40008000000 */
.L_x_976:
        /* <DEDUP_REMOVED lines=17> */
.L_x_965:
[----:B------:R-:W-:-:S04]  /*14590*/  IMAD.WIDE.U32 R8, R41, R3, RZ ;  /* 0x0000000329087225 */ /* 0x000fc800078e00ff */
[----:B------:R-:W-:-:S04]  /*145a0*/  IMAD.WIDE.U32 R10, R3, R3, RZ ;  /* 0x00000003030a7225 */ /* 0x000fc800078e00ff */
[----:B------:R-:W-:-:S04]  /*145b0*/  IMAD.WIDE.U32 R8, P0, R3, R41, R8 ;  /* 0x0000002903087225 */ /* 0x000fc80007800008 */
[----:B------:R-:W-:-:S04]  /*145c0*/  IMAD.WIDE.U32 R36, R0, R3, RZ ;  /* 0x0000000300247225 */ /* 0x000fc800078e00ff */
[----:B------:R-:W-:-:S04]  /*145d0*/  IMAD.WIDE.U32 R4, R41, R17, RZ ;  /* 0x0000001129047225 */ /* 0x000fc800078e00ff */
[----:B------:R-:W-:Y:S01]  /*145e0*/  IMAD.X R39, RZ, RZ, RZ, P0 ;  /* 0x000000ffff277224 */ /* 0x000fe200000e06ff */
[----:B------:R-:W-:Y:S01]  /*145f0*/  IADD3 RZ, P0, PT, R11, R8, RZ ;  /* 0x000000080bff7210 */ /* 0x000fe20007f1e0ff */
[----:B------:R-:W-:Y:S02]  /*14600*/  IMAD.MOV.U32 R38, RZ, RZ, R9 ;  /* 0x000000ffff267224 */ /* 0x000fe400078e0009 */
[----:B------:R-:W-:-:S04]  /*14610*/  IMAD.WIDE.U32 R62, R17, R3, RZ ;  /* 0x00000003113e7225 */ /* 0x000fc800078e00ff */
[----:B------:R-:W-:-:S04]  /*14620*/  IMAD.WIDE.U32 R36, P3, R17, R41, R36 ;  /* 0x0000002911247225 */ /* 0x000fc80007860024 */
[----:B------:R-:W-:-:S04]  /*14630*/  IMAD.WIDE.U32 R4, P1, R0, R3, R4 ;  /* 0x0000000300047225 */ /* 0x000fc80007820004 */
[----:B------:R-:W-:-:S04]  /*14640*/  IMAD.WIDE.U32.X R38, R41, R41, R38, P0 ;  /* 0x0000002929267225 */ /* 0x000fc800000e0426 */
[----:B------:R-:W-:Y:S01]  /*14650*/  IMAD.X R11, RZ, RZ, RZ, P1 ;  /* 0x000000ffff0b7224 */ /* 0x000fe200008e06ff */
[----:B------:R-:W-:Y:S01]  /*14660*/  IADD3 R63, P1, PT, R63, R36, RZ ;  /* 0x000000243f3f7210 */ /* 0x000fe20007f3e0ff */
[----:B------:R-:W-:Y:S01]  /*14670*/  IMAD.WIDE.U32 R34, R3, R17, RZ ;  /* 0x0000001103227225 */ /* 0x000fe200078e00ff */
[----:B------:R-:W-:-:S03]  /*14680*/  IADD3 R47, P0, PT, R38, R62, RZ ;  /* 0x0000003e262f7210 */ /* 0x000fc60007f1e0ff */
[----:B------:R-:W-:Y:S01]  /*14690*/  IMAD.MOV.U32 R10, RZ, RZ, R5 ;  /* 0x000000ffff0a7224 */ /* 0x000fe200078e0005 */
[----:B------:R-:W-:Y:S01]  /*146a0*/  IADD3 RZ, P4, PT, R35, R4, RZ ;  /* 0x0000000423ff7210 */ /* 0x000fe20007f9e0ff */
[----:B------:R-:W-:Y:S01]  /*146b0*/  IMAD.X R36, R63, 0x1, R39, P0 ;  /* 0x000000013f247824 */ /* 0x000fe200000e0627 */
[CC--:B------:R-:W-:Y:S01]  /*146c0*/  ISETP.GE.U32.AND P2, PT, R47.reuse, R62.reuse, PT ;  /* 0x0000003e2f00720c */ /* 0x0c0fe20003f46070 */
[----:B------:R-:W-:Y:S01]  /*146d0*/  IMAD.WIDE.U32 R34, R12, R3, RZ ;  /* 0x000000030c227225 */ /* 0x000fe200078e00ff */
[----:B------:R-:W-:Y:S02]  /*146e0*/  IADD3 R62, P0, PT, R47, R62, RZ ;  /* 0x0000003e2f3e7210 */ /* 0x000fe40007f1e0ff */
[----:B------:R-:W-:Y:S01]  /*146f0*/  ISETP.GE.U32.AND.EX P2, PT, R36, R63, PT, P2 ;  /* 0x0000003f2400720c */ /* 0x000fe20003f46120 */
[----:B------:R-:W-:-:S03]  /*14700*/  IMAD.WIDE.U32 R64, R15, R3, RZ ;  /* 0x000000030f407225 */ /* 0x000fc600078e00ff */
[----:B------:R-:W-:Y:S01]  /*14710*/  SEL R45, RZ, 0x1, P2 ;  /* 0x00000001ff2d7807 */ /* 0x000fe20001000000 */
[----:B------:R-:W-:-:S04]  /*14720*/  IMAD.WIDE.U32 R34, P5, R41, R15, R34 ;  /* 0x0000000f29227225 */ /* 0x000fc800078a0022 */
[----:B------:R-:W-:Y:S01]  /*14730*/  IMAD.WIDE.U32.X R10, R0, R41, R10, P4 ;  /* 0x00000029000a7225 */ /* 0x000fe200020e040a */
[----:B------:R-:W-:-:S03]  /*14740*/  IADD3 R65, P4, PT, R65, R34, RZ ;  /* 0x0000002241417210 */ /* 0x000fc60007f9e0ff */
[----:B------:R-:W-:-:S04]  /*14750*/  IMAD.WIDE.U32 R38, R0, R17, RZ ;  /* 0x0000001100267225 */ /* 0x000fc800078e00ff */
[----:B------:R-:W-:Y:S01]  /*14760*/  IMAD.X R43, RZ, RZ, RZ, P3 ;  /* 0x000000ffff2b7224 */ /* 0x000fe200018e06ff */
[----:B------:R-:W-:Y:S01]  /*14770*/  IADD3 R10, P3, P6, R64, R10, R45 ;  /* 0x0000000a400a7210 */ /* 0x000fe20007e7e02d */
[----:B------:R-:W-:Y:S01]  /*14780*/  IMAD.X R63, R36, 0x1, R63, P0 ;  /* 0x00000001243f7824 */ /* 0x000fe200000e063f */
[----:B------:R-:W-:Y:S01]  /*14790*/  ISETP.GE.U32.AND P0, PT, R62, R47, PT ;  /* 0x0000002f3e00720c */ /* 0x000fe20003f06070 */
[----:B------:R-:W-:Y:S01]  /*147a0*/  IMAD.WIDE.U32 R48, R41, R15, RZ ;  /* 0x0000000f29307225 */ /* 0x000fe200078e00ff */
[----:B------:R-:W-:Y:S02]  /*147b0*/  IADD3.X R11, PT, PT, R65, R11, RZ, P3, P6 ;  /* 0x0000000b410b7210 */ /* 0x000fe40001fec4ff */
[----:B------:R-:W-:Y:S01]  /*147c0*/  ISETP.GE.U32.AND.EX P6, PT, R63, R36, PT, P0 ;  /* 0x000000243f00720c */ /* 0x000fe20003fc6100 */
[----:B------:R-:W-:-:S03]  /*147d0*/  IMAD.WIDE.U32 R4, R17, R17, RZ ;  /* 0x0000001111047225 */ /* 0x000fc600078e00ff */
[----:B------:R-:W-:Y:S01]  /*147e0*/  SEL R45, RZ, 0x1, P6 ;  /* 0x00000001ff2d7807 */ /* 0x000fe20003000000 */
[----:B------:R-:W-:-:S04]  /*147f0*/  IMAD.WIDE.U32 R38, P2, R17, R0, R38 ;  /* 0x0000000011267225 */ /* 0x000fc80007840026 */
[----:B------:R-:W-:Y:S01]  /*14800*/  IMAD.MOV.U32 R42, RZ, RZ, R37 ;  /* 0x000000ffff2a7224 */ /* 0x000fe200078e0025 */
[----:B------:R-:W-:Y:S01]  /*14810*/  IADD3 RZ, P3, PT, R5, R38, RZ ;  /* 0x0000002605ff7210 */ /* 0x000fe20007f7e0ff */
[----:B------:R-:W-:-:S04]  /*14820*/  IMAD.WIDE.U32 R36, R3, R15, RZ ;  /* 0x0000000f03247225 */ /* 0x000fc800078e00ff */
[----:B------:R-:W-:-:S04]  /*14830*/  IMAD.WIDE.U32 R48, P0, R3, R12, R48 ;  /* 0x0000000c03307225 */ /* 0x000fc80007800030 */
[----:B------:R-:W-:Y:S01]  /*14840*/  IMAD.WIDE.U32.X R42, R0, R41, R42, P1 ;  /* 0x00000029002a7225 */ /* 0x000fe200008e042a */
[----:B------:R-:W-:-:S03]  /*14850*/  IADD3 RZ, P6, PT, R37, R48, RZ ;  /* 0x0000003025ff7210 */ /* 0x000fc60007fde0ff */
[----:B------:R-:W-:-:S04]  /*14860*/  IMAD.WIDE.U32 R4, R17, R17, R10 ;  /* 0x0000001111047225 */ /* 0x000fc800078e000a */
[----:B------:R-:W-:Y:S01]  /*14870*/  IMAD.X R37, RZ, RZ, RZ, P0 ;  /* 0x000000ffff257224 */ /* 0x000fe200000e06ff */
[----:B------:R-:W-:Y:S01]  /*14880*/  IADD3 R45, P0, P1, R4, R42, R45 ;  /* 0x0000002a042d7210 */ /* 0x000fe2000791e02d */
[----:B------:R-:W-:Y:S02]  /*14890*/  IMAD.IADD R51, R38, 0x1, R5 ;  /* 0x0000000126337824 */ /* 0x000fe400078e0205 */
[----:B------:R-:W-:Y:S01]  /*148a0*/  IMAD.X R47, RZ, RZ, RZ, P2 ;  /* 0x000000ffff2f7224 */ /* 0x000fe200010e06ff */
[----:B------:R-:W-:Y:S01]  /*148b0*/  ISETP.GE.U32.AND P2, PT, R10, R64, PT ;  /* 0x000000400a00720c */ /* 0x000fe20003f46070 */
[----:B------:R-:W-:Y:S01]  /*148c0*/  IMAD.WIDE.U32 R66, R2, R3, RZ ;  /* 0x0000000302427225 */ /* 0x000fe200078e00ff */
[----:B------:R-:W-:Y:S02]  /*148d0*/  IADD3.X R40, PT, PT, R51, R43, RZ, P0, P1 ;  /* 0x0000002b33287210 */ /* 0x000fe400007e24ff */
[----:B------:R-:W-:Y:S01]  /*148e0*/  ISETP.GE.U32.AND.EX P2, PT, R11, R65, PT, P2 ;  /* 0x000000410b00720c */ /* 0x000fe20003f46120 */
[----:B------:R-:W-:Y:S01]  /*148f0*/  IMAD.MOV.U32 R36, RZ, RZ, R49 ;  /* 0x000000ffff247224 */ /* 0x000fe200078e0031 */
[----:B------:R-:W-:Y:S01]  /*14900*/  ISETP.GE.U32.AND P0, PT, R4, R10, PT ;  /* 0x0000000a0400720c */ /* 0x000fe20003f06070 */
[----:B------:R-:W-:Y:S01]  /*14910*/  IMAD.MOV.U32 R46, RZ, RZ, R39 ;  /* 0x000000ffff2e7224 */ /* 0x000fe200078e0027 */
[----:B------:R-:W-:Y:S01]  /*14920*/  ISETP.GE.U32.AND P1, PT, R45, R4, PT ;  /* 0x000000042d00720c */ /* 0x000fe20003f26070 */
[----:B------:R-:W-:Y:S01]  /*14930*/  IMAD.WIDE.U32 R4, R13, R3, RZ ;  /* 0x000000030d047225 */ /* 0x000fe200078e00ff */
[----:B------:R-:W-:-:S02]  /*14940*/  SEL R39, RZ, 0x1, P2 ;  /* 0x00000001ff277807 */ /* 0x000fc40001000000 */
[----:B------:R-:W-:Y:S01]  /*14950*/  ISETP.GE.U32.AND.EX P0, PT, R51, R11, PT, P0 ;  /* 0x0000000b3300720c */ /* 0x000fe20003f06100 */
[C---:B------:R-:W-:Y:S01]  /*14960*/  IMAD.WIDE.U32 R66, P2, R41.reuse, R13, R66 ;  /* 0x0000000d29427225 */ /* 0x040fe20007840042 */
[----:B------:R-:W-:Y:S02]  /*14970*/  ISETP.GE.U32.AND.EX P1, PT, R40, R51, PT, P1 ;  /* 0x000000332800720c */ /* 0x000fe40003f26110 */
[----:B------:R-:W-:Y:S01]  /*14980*/  SEL R34, RZ, 0x1, P0 ;  /* 0x00000001ff227807 */ /* 0x000fe20000000000 */
[----:B------:R-:W-:-:S04]  /*14990*/  IMAD.WIDE.U32.X R10, R41, R12, R36, P6 ;  /* 0x0000000c290a7225 */ /* 0x000fc800030e0424 */
[----:B------:R-:W-:Y:S01]  /*149a0*/  IMAD.WIDE.U32.X R46, R0, R0, R46, P3 ;  /* 0x00000000002e7225 */ /* 0x000fe200018e042e */
[----:B------:R-:W-:Y:S02]  /*149b0*/  IADD3 R53, P3, PT, R5, R66, RZ ;  /* 0x0000004205357210 */ /* 0x000fe40007f7e0ff */
[----:B------:R-:W-:Y:S01]  /*149c0*/  IADD3 R38, P0, P6, R4, R10, R39 ;  /* 0x0000000a04267210 */ /* 0x000fe20007e1e027 */
[----:B------:R-:W-:Y:S01]  /*149d0*/  IMAD.X R71, RZ, RZ, RZ, P5 ;  /* 0x000000ffff477224 */ /* 0x000fe200028e06ff */
[----:B------:R-:W-:Y:S01]  /*149e0*/  SEL R5, RZ, 0x1, P1 ;  /* 0x00000001ff057807 */ /* 0x000fe20000800000 */
[----:B------:R-:W-:Y:S01]  /*149f0*/  IMAD.WIDE.U32 R48, R0, R15, RZ ;  /* 0x0000000f00307225 */ /* 0x000fe200078e00ff */
[----:B------:R-:W-:Y:S02]  /*14a00*/  IADD3.X R39, PT, PT, R53, R11, RZ, P0, P6 ;  /* 0x0000000b35277210 */ /* 0x000fe400007ec4ff */
[----:B------:R-:W-:Y:S01]  /*14a10*/  IADD3 R11, P1, P5, R5, R46, R34 ;  /* 0x0000002e050b7210 */ /* 0x000fe20007d3e022 */
[----:B------:R-:W-:Y:S01]  /*14a20*/  IMAD.WIDE.U32 R42, R12, R17, RZ ;  /* 0x000000110c2a7225 */ /* 0x000fe200078e00ff */
[----:B------:R-:W-:-:S02]  /*14a30*/  IADD3 R64, P0, PT, R45, R64, RZ ;  /* 0x000000402d407210 */ /* 0x000fc40007f1e0ff */
[----:B------:R-:W-:Y:S01]  /*14a40*/  IADD3.X R46, PT, PT, RZ, R47, RZ, P1, P5 ;  /* 0x0000002fff2e7210 */ /* 0x000fe20000fea4ff */
[----:B------:R-:W-:Y:S01]  /*14a50*/  IMAD.MOV.U32 R70, RZ, RZ, R35 ;  /* 0x000000ffff467224 */ /* 0x000fe200078e0023 */
[----:B------:R-:W-:Y:S01]  /*14a60*/  ISETP.GE.U32.AND P5, PT, R64, R45, PT ;  /* 0x0000002d4000720c */ /* 0x000fe20003fa6070 */
[----:B------:R-:W-:-:S04]  /*14a70*/  IMAD.WIDE.U32 R44, R17, R15, R38 ;  /* 0x0000000f112c7225 */ /* 0x000fc800078e0026 */
[----:B------:R-:W-:-:S04]  /*14a80*/  IMAD.WIDE.U32 R68, R41, R13, RZ ;  /* 0x0000000d29447225 */ /* 0x000fc800078e00ff */
[----:B------:R-:W-:-:S04]  /*14a90*/  IMAD.WIDE.U32 R48, P6, R17, R12, R48 ;  /* 0x0000000c11307225 */ /* 0x000fc800078c0030 */
[----:B------:R-:W-:-:S04]  /*14aa0*/  IMAD.WIDE.U32 R42, P1, R0, R15, R42 ;  /* 0x0000000f002a7225 */ /* 0x000fc8000782002a */
[----:B------:R-:W-:Y:S01]  /*14ab0*/  IMAD.WIDE.U32.X R70, R41, R12, R70, P4 ;  /* 0x0000000c29467225 */ /* 0x000fe200020e0446 */
[----:B------:R-:W-:-:S03]  /*14ac0*/  IADD3 R10, P4, PT, R11, R44, RZ ;  /* 0x0000002c0b0a7210 */ /* 0x000fc60007f9e0ff */
[----:B------:R-:W-:Y:S02]  /*14ad0*/  IMAD.X R47, RZ, RZ, RZ, P6 ;  /* 0x000000ffff2f7224 */ /* 0x000fe400030e06ff */
[----:B------:R-:W-:-:S04]  /*14ae0*/  IMAD.WIDE.U32 R36, R3, R13, RZ ;  /* 0x0000000d03247225 */ /* 0x000fc800078e00ff */
[----:B------:R-:W-:Y:S02]  /*14af0*/  IMAD.IADD R5, R45, 0x1, R42 ;  /* 0x000000012d057824 */ /* 0x000fe400078e022a */
[----:B------:R-:W-:-:S04]  /*14b00*/  IMAD.WIDE.U32 R68, P6, R3, R2, R68 ;  /* 0x0000000203447225 */ /* 0x000fc800078c0044 */
[----:B------:R-:W-:Y:S01]  /*14b10*/  IMAD.X R65, R40, 0x1, R65, P0 ;  /* 0x0000000128417824 */ /* 0x000fe200000e0641 */
[----:B------:R-:W-:Y:S01]  /*14b20*/  IADD3 RZ, P0, PT, R37, R68, RZ ;  /* 0x0000004425ff7210 */ /* 0x000fe20007f1e0ff */
[----:B------:R-:W-:-:S03]  /*14b30*/  IMAD.WIDE.U32 R34, R17, R15, RZ ;  /* 0x0000000f11227225 */ /* 0x000fc600078e00ff */
[----:B------:R-:W-:Y:S01]  /*14b40*/  ISETP.GE.U32.AND.EX P5, PT, R65, R40, PT, P5 ;  /* 0x000000284100720c */ /* 0x000fe20003fa6150 */
[----:B------:R-:W-:Y:S01]  /*14b50*/  IMAD.X R11, R5, 0x1, R46, P4 ;  /* 0x00000001050b7824 */ /* 0x000fe200020e062e */
[----:B------:R-:W-:Y:S01]  /*14b60*/  IADD3 RZ, P4, PT, R35, R48, RZ ;  /* 0x0000003023ff7210 */ /* 0x000fe20007f9e0ff */
[----:B------:R-:W-:Y:S01]  /*14b70*/  IMAD.WIDE.U32 R36, R15, R17, RZ ;  /* 0x000000110f247225 */ /* 0x000fe200078e00ff */
[----:B------:R-:W-:-:S03]  /*14b80*/  SEL R45, RZ, 0x1, P5 ;  /* 0x00000001ff2d7807 */ /* 0x000fc60002800000 */
[----:B------:R-:W-:-:S04]  /*14b90*/  IMAD.WIDE.U32 R34, R17, R15, R10 ;  /* 0x0000000f11227225 */ /* 0x000fc800078e000a */
[----:B------:R-:W-:Y:S01]  /*14ba0*/  IMAD.X R51, RZ, RZ, RZ, P6 ;  /* 0x000000ffff337224 */ /* 0x000fe200030e06ff */
[----:B------:R-:W-:Y:S01]  /*14bb0*/  IADD3 RZ, P6, PT, R42, R37, RZ ;  /* 0x000000252aff7210 */ /* 0x000fe20007fde0ff */
[----:B------:R-:W-:Y:S01]  /*14bc0*/  IMAD.X R37, RZ, RZ, RZ, P1 ;  /* 0x000000ffff257224 */ /* 0x000fe200008e06ff */
[----:B------:R-:W-:Y:S01]  /*14bd0*/  IADD3 R66, P1, P5, R34, R70, R45 ;  /* 0x0000004622427210 */ /* 0x000fe20007d3e02d */
[----:B------:R-:W-:Y:S02]  /*14be0*/  IMAD.IADD R35, R42, 0x1, R35 ;  /* 0x000000012a237824 */ /* 0x000fe400078e0223 */
[----:B------:R-:W-:Y:S02]  /*14bf0*/  IMAD.MOV.U32 R50, RZ, RZ, R69 ;  /* 0x000000ffff327224 */ /* 0x000fe400078e0045 */
[----:B------:R-:W-:Y:S01]  /*14c00*/  IMAD.MOV.U32 R46, RZ, RZ, R49 ;  /* 0x000000ffff2e7224 */ /* 0x000fe200078e0031 */
[----:B------:R-:W-:Y:S01]  /*14c10*/  IADD3.X R68, PT, PT, R35, R71, RZ, P1, P5 ;  /* 0x0000004723447210 */ /* 0x000fe20000fea4ff */
[----:B------:R-:W-:Y:S01]  /*14c20*/  IMAD.WIDE.U32.X R50, R41, R2, R50, P0 ;  /* 0x0000000229327225 */ /* 0x000fe200000e0432 */
[----:B------:R-:W-:-:S02]  /*14c30*/  ISETP.GE.U32.AND P1, PT, R38, R4, PT ;  /* 0x000000042600720c */ /* 0x000fc40003f26070 */
[----:B------:R-:W-:Y:S01]  /*14c40*/  ISETP.GE.U32.AND P0, PT, R66, R34, PT ;  /* 0x000000224200720c */ /* 0x000fe20003f06070 */
[----:B------:R-:W-:Y:S01]  /*14c50*/  IMAD.WIDE.U32.X R46, R0, R12, R46, P4 ;  /* 0x0000000c002e7225 */ /* 0x000fe200020e042e */
[----:B------:R-:W-:Y:S02]  /*14c60*/  ISETP.GE.U32.AND.EX P1, PT, R39, R53, PT, P1 ;  /* 0x000000352700720c */ /* 0x000fe40003f26110 */
[----:B------:R-:W-:Y:S01]  /*14c70*/  ISETP.GE.U32.AND P5, PT, R44, R38, PT ;  /* 0x000000262c00720c */ /* 0x000fe20003fa6070 */
[----:B------:R-:W-:Y:S01]  /*14c80*/  IMAD.MOV.U32 R36, RZ, RZ, R43 ;  /* 0x000000ffff247224 */ /* 0x000fe200078e002b */
[----:B------:R-:W-:Y:S02]  /*14c90*/  ISETP.GE.U32.AND P4, PT, R10, R44, PT ;  /* 0x0000002c0a00720c */ /* 0x000fe40003f86070 */
[----:B------:R-:W-:Y:S02]  /*14ca0*/  SEL R43, RZ, 0x1, P1 ;  /* 0x00000001ff2b7807 */ /* 0x000fe40000800000 */
[----:B------:R-:W-:-:S02]  /*14cb0*/  ISETP.GE.U32.AND P1, PT, R34, R10, PT ;  /* 0x0000000a2200720c */ /* 0x000fc40003f26070 */
[----:B------:R-:W-:Y:S02]  /*14cc0*/  ISETP.GE.U32.AND.EX P0, PT, R68, R35, PT, P0 ;  /* 0x000000234400720c */ /* 0x000fe40003f06100 */
[----:B------:R-:W-:Y:S02]  /*14cd0*/  ISETP.GE.U32.AND.EX P5, PT, R5, R39, PT, P5 ;  /* 0x000000270500720c */ /* 0x000fe40003fa6150 */
[----:B------:R-:W-:Y:S02]  /*14ce0*/  ISETP.GE.U32.AND.EX P4, PT, R11, R5, PT, P4 ;  /* 0x000000050b00720c */ /* 0x000fe40003f86140 */
[----:B------:R-:W-:Y:S01]  /*14cf0*/  ISETP.GE.U32.AND.EX P1, PT, R35, R11, PT, P1 ;  /* 0x0000000b2300720c */ /* 0x000fe20003f26110 */
[----:B------:R-:W-:Y:S01]  /*14d00*/  IMAD.WIDE.U32.X R10, R0, R12, R36, P6 ;  /* 0x0000000c000a7225 */ /* 0x000fe200030e0424 */
[----:B------:R-:W-:Y:S02]  /*14d10*/  SEL R5, RZ, 0x1, P0 ;  /* 0x00000001ff057807 */ /* 0x000fe40000000000 */
[----:B------:R-:W-:-:S02]  /*14d20*/  SEL R35, RZ, 0x1, P5 ;  /* 0x00000001ff237807 */ /* 0x000fc40002800000 */
[----:B------:R-:W-:Y:S02]  /*14d30*/  SEL R49, RZ, 0x1, P4 ;  /* 0x00000001ff317807 */ /* 0x000fe40002000000 */
[----:B------:R-:W-:Y:S01]  /*14d40*/  IADD3 R36, P0, PT, R43, R50, RZ ;  /* 0x000000322b247210 */ /* 0x000fe20007f1e0ff */
[----:B------:R-:W-:Y:S01]  /*14d50*/  IMAD.WIDE.U32 R42, R2, R17, RZ ;  /* 0x00000011022a7225 */ /* 0x000fe200078e00ff */
[----:B------:R-:W-:Y:S02]  /*14d60*/  SEL R34, RZ, 0x1, P1 ;  /* 0x00000001ff227807 */ /* 0x000fe40000800000 */
[----:B------:R-:W-:Y:S01]  /*14d70*/  IADD3 R49, P1, P4, R49, R46, R35 ;  /* 0x0000002e31317210 */ /* 0x000fe20007c3e023 */
[----:B------:R-:W-:Y:S01]  /*14d80*/  IMAD.X R37, RZ, RZ, R51, P0 ;  /* 0x000000ffff257224 */ /* 0x000fe200000e0633 */
[----:B------:R-:W-:Y:S01]  /*14d90*/  IADD3 R5, P5, P6, R5, R10, R34 ;  /* 0x0000000a05057210 */ /* 0x000fe20007ebe022 */
[----:B------:R-:W-:Y:S01]  /*14da0*/  IMAD.WIDE.U32 R34, R12, R15, RZ ;  /* 0x0000000f0c227225 */ /* 0x000fe200078e00ff */
[----:B------:R-:W-:-:S02]  /*14db0*/  IADD3.X R40, PT, PT, RZ, R47, RZ, P1, P4 ;  /* 0x0000002fff287210 */ /* 0x000fc40000fe84ff */
[----:B------:R-:W-:Y:S01]  /*14dc0*/  IADD3.X R52, PT, PT, RZ, R11, RZ, P5, P6 ;  /* 0x0000000bff347210 */ /* 0x000fe20002fec4ff */
[----:B------:R-:W-:-:S04]  /*14dd0*/  IMAD.WIDE.U32 R46, R0, R13, RZ ;  /* 0x0000000d002e7225 */ /* 0x000fc800078e00ff */
[----:B------:R-:W-:-:S04]  /*14de0*/  IMAD.WIDE.U32 R38, R17, R13, R36 ;  /* 0x0000000d11267225 */ /* 0x000fc800078e0024 */
[----:B------:R-:W-:Y:S01]  /*14df0*/  IMAD.WIDE.U32 R42, P4, R0, R13, R42 ;  /* 0x0000000d002a7225 */ /* 0x000fe2000788002a */
[----:B------:R-:W-:-:S03]  /*14e00*/  IADD3 R48, P6, PT, R49, R38, RZ ;  /* 0x0000002631307210 */ /* 0x000fc60007fde0ff */
[----:B------:R-:W-:-:S04]  /*14e10*/  IMAD.WIDE.U32 R10, R17, R13, RZ ;  /* 0x0000000d110a7225 */ /* 0x000fc800078e00ff */
[----:B------:R-:W-:-:S04]  /*14e20*/  IMAD.WIDE.U32 R46, P0, R17, R2, R46 ;  /* 0x00000002112e7225 */ /* 0x000fc8000780002e */
[----:B------:R-:W-:Y:S01]  /*14e30*/  IMAD.WIDE.U32 R50, R15, R15, RZ ;  /* 0x0000000f0f327225 */ /* 0x000fe200078e00ff */
[----:B------:R-:W-:-:S03]  /*14e40*/  IADD3 RZ, P1, PT, R11, R46, RZ ;  /* 0x0000002e0bff7210 */ /* 0x000fc60007f3e0ff */
[----:B------:R-:W-:Y:S02]  /*14e50*/  IMAD.IADD R69, R39, 0x1, R42 ;  /* 0x0000000127457824 */ /* 0x000fe400078e022a */
[----:B------:R-:W-:-:S04]  /*14e60*/  IMAD.WIDE.U32 R34, P5, R15, R12, R34 ;  /* 0x0000000c0f227225 */ /* 0x000fc800078a0022 */
[----:B------:R-:W-:Y:S01]  /*14e70*/  IMAD.X R49, R69, 0x1, R40, P6 ;  /* 0x0000000145317824 */ /* 0x000fe200030e0628 */
[----:B------:R-:W-:Y:S01]  /*14e80*/  IADD3 RZ, P6, PT, R51, R34, RZ ;  /* 0x0000002233ff7210 */ /* 0x000fe20007fde0ff */
[----:B------:R-:W-:-:S04]  /*14e90*/  IMAD.WIDE.U32 R10, R13, R17, RZ ;  /* 0x000000110d0a7225 */ /* 0x000fc800078e00ff */
[----:B------:R-:W-:-:S04]  /*14ea0*/  IMAD.WIDE.U32 R50, R12, R13, RZ ;  /* 0x0000000d0c327225 */ /* 0x000fc800078e00ff */
[----:B------:R-:W-:Y:S01]  /*14eb0*/  IMAD.X R45, RZ, RZ, RZ, P0 ;  /* 0x000000ffff2d7224 */ /* 0x000fe200000e06ff */
[----:B------:R-:W-:Y:S01]  /*14ec0*/  IADD3 RZ, P0, PT, R42, R11, RZ ;  /* 0x0000000b2aff7210 */ /* 0x000fe20007f1e0ff */
[----:B------:R-:W-:Y:S02]  /*14ed0*/  IMAD.MOV.U32 R44, RZ, RZ, R47 ;  /* 0x000000ffff2c7224 */ /* 0x000fe400078e002f */
[----:B------:R-:W-:-:S04]  /*14ee0*/  IMAD.WIDE.U32 R10, R15, R13, RZ ;  /* 0x0000000d0f0a7225 */ /* 0x000fc800078e00ff */
[----:B------:R-:W-:-:S04]  /*14ef0*/  IMAD.WIDE.U32.X R44, R0, R2, R44, P1 ;  /* 0x00000002002c7225 */ /* 0x000fc800008e042c */
[----:B------:R-:W-:-:S04]  /*14f00*/  IMAD.WIDE.U32 R50, P1, R15, R2, R50 ;  /* 0x000000020f327225 */ /* 0x000fc80007820032 */
[----:B------:R-:W-:Y:S01]  /*14f10*/  IMAD.X R47, RZ, RZ, RZ, P5 ;  /* 0x000000ffff2f7224 */ /* 0x000fe200028e06ff */
[----:B------:R-:W-:Y:S01]  /*14f20*/  IADD3 RZ, P5, PT, R11, R50, RZ ;  /* 0x000000320bff7210 */ /* 0x000fe20007fbe0ff */
[----:B------:R-:W-:Y:S02]  /*14f30*/  IMAD.MOV.U32 R46, RZ, RZ, R35 ;  /* 0x000000ffff2e7224 */ /* 0x000fe400078e0023 */
[----:B------:R-:W-:Y:S01]  /*14f40*/  IMAD.X R39, RZ, RZ, RZ, P2 ;  /* 0x000000ffff277224 */ /* 0x000fe200010e06ff */
[----:B------:R-:W-:Y:S01]  /*14f50*/  ISETP.GE.U32.AND P2, PT, R48, R38, PT ;  /* 0x000000263000720c */ /* 0x000fe20003f46070 */
[----:B------:R-:W-:Y:S01]  /*14f60*/  IMAD.WIDE.U32.X R10, R12, R12, R46, P6 ;  /* 0x0000000c0c0a7225 */ /* 0x000fe200030e042e */
[----:B------:R-:W-:Y:S02]  /*14f70*/  ISETP.GE.U32.AND P6, PT, R38, R36, PT ;  /* 0x000000242600720c */ /* 0x000fe40003fc6070 */
[----:B------:R-:W-:Y:S01]  /*14f80*/  ISETP.GE.U32.AND.EX P2, PT, R49, R69, PT, P2 ;  /* 0x000000453100720c */ /* 0x000fe20003f46120 */
[----:B------:R-:W-:Y:S01]  /*14f90*/  IMAD.MOV.U32 R38, RZ, RZ, R67 ;  /* 0x000000ffff267224 */ /* 0x000fe200078e0043 */
[----:B------:R-:W-:Y:S01]  /*14fa0*/  ISETP.GE.U32.AND.EX P6, PT, R69, R37, PT, P6 ;  /* 0x000000254500720c */ /* 0x000fe20003fc6160 */
[----:B------:R-:W-:Y:S01]  /*14fb0*/  IMAD.WIDE.U32 R46, R15, R15, R48 ;  /* 0x0000000f0f2e7225 */ /* 0x000fe200078e0030 */
[----:B------:R-:W-:-:S02]  /*14fc0*/  SEL R50, RZ, 0x1, P2 ;  /* 0x00000001ff327807 */ /* 0x000fc40001000000 */
[----:B------:R-:W-:Y:S01]  /*14fd0*/  SEL R69, RZ, 0x1, P6 ;  /* 0x00000001ff457807 */ /* 0x000fe20003000000 */
[----:B------:R-:W-:-:S04]  /*14fe0*/  IMAD.WIDE.U32.X R38, R41, R2, R38, P3 ;  /* 0x0000000229267225 */ /* 0x000fc800018e0426 */
[----:B------:R-:W-:-:S04]  /*14ff0*/  IMAD.WIDE.U32 R40, R2, R15, RZ ;  /* 0x0000000f02287225 */ /* 0x000fc800078e00ff */
[----:B------:R-:W-:Y:S01]  /*15000*/  IMAD.IADD R67, R34, 0x1, R47 ;  /* 0x0000000122437824 */ /* 0x000fe200078e022f */
[----:B------:R-:W-:Y:S01]  /*15010*/  IADD3 R34, P3, PT, R5, R46, RZ ;  /* 0x0000002e05227210 */ /* 0x000fe20007f7e0ff */
[----:B------:R-:W-:Y:S01]  /*15020*/  IMAD.WIDE.U32 R36, R2, R13, RZ ;  /* 0x0000000d02247225 */ /* 0x000fe200078e00ff */
[----:B------:R-:W-:-:S03]  /*15030*/  IADD3 R47, P2, PT, R66, R4, RZ ;  /* 0x00000004422f7210 */ /* 0x000fc60007f5e0ff */
[----:B------:R-:W-:-:S04]  /*15040*/  IMAD.WIDE.U32 R4, R13, R15, RZ ;  /* 0x0000000f0d047225 */ /* 0x000fc800078e00ff */
[----:B------:R-:W-:-:S04]  /*15050*/  IMAD.WIDE.U32 R40, P6, R12, R13, R40 ;  /* 0x0000000d0c287225 */ /* 0x000fc800078c0028 */
[----:B------:R-:W-:Y:S01]  /*15060*/  IMAD.X R35, R67, 0x1, R52, P3 ;  /* 0x0000000143237824 */ /* 0x000fe200018e0634 */
[----:B------:R-:W-:Y:S01]  /*15070*/  IADD3 RZ, P3, PT, R40, R5, RZ ;  /* 0x0000000528ff7210 */ /* 0x000fe20007f7e0ff */
[----:B------:R-:W-:Y:S02]  /*15080*/  IMAD.X R71, R68, 0x1, R53, P2 ;  /* 0x0000000144477824 */ /* 0x000fe400010e0635 */
[----:B------:R-:W-:-:S04]  /*15090*/  IMAD.WIDE.U32 R36, P2, R13, R2, R36 ;  /* 0x000000020d247225 */ /* 0x000fc80007840024 */
[----:B------:R-:W-:-:S04]  /*150a0*/  IMAD.WIDE.U32 R52, R13, R13, RZ ;  /* 0x0000000d0d347225 */ /* 0x000fc800078e00ff */
[----:B------:R-:W-:Y:S01]  /*150b0*/  IMAD.X R5, RZ, RZ, RZ, P4 ;  /* 0x000000ffff057224 */ /* 0x000fe200020e06ff */
[----:B------:R-:W-:Y:S01]  /*150c0*/  IADD3 RZ, P4, PT, R53, R36, RZ ;  /* 0x0000002435ff7210 */ /* 0x000fe20007f9e0ff */
[----:B------:R-:W-:Y:S01]  /*150d0*/  IMAD.X R53, RZ, RZ, RZ, P1 ;  /* 0x000000ffff357224 */ /* 0x000fe200008e06ff */
[----:B------:R-:W-:Y:S01]  /*150e0*/  ISETP.GE.U32.AND P1, PT, R46, R48, PT ;  /* 0x000000302e00720c */ /* 0x000fe20003f26070 */
[----:B------:R-:W-:Y:S02]  /*150f0*/  IMAD.MOV.U32 R4, RZ, RZ, R43 ;  /* 0x000000ffff047224 */ /* 0x000fe400078e002b */
[----:B------:R-:W-:Y:S01]  /*15100*/  IMAD.MOV.U32 R52, RZ, RZ, R51 ;  /* 0x000000ffff347224 */ /* 0x000fe200078e0033 */
[----:B------:R-:W-:Y:S01]  /*15110*/  ISETP.GE.U32.AND.EX P1, PT, R67, R49, PT, P1 ;  /* 0x000000314300720c */ /* 0x000fe20003f26110 */
[----:B------:R-:W-:Y:S01]  /*15120*/  IMAD.X R49, RZ, RZ, RZ, P6 ;  /* 0x000000ffff317224 */ /* 0x000fe200030e06ff */
[----:B------:R-:W-:Y:S01]  /*15130*/  ISETP.GE.U32.AND P6, PT, R34, R46, PT ;  /* 0x0000002e2200720c */ /* 0x000fe20003fc6070 */
[----:B------:R-:W-:Y:S01]  /*15140*/  IMAD.WIDE.U32.X R4, R0, R2, R4, P0 ;  /* 0x0000000200047225 */ /* 0x000fe200000e0404 */
[----:B------:R-:W-:-:S02]  /*15150*/  ISETP.GE.U32.AND P0, PT, R47, R66, PT ;  /* 0x000000422f00720c */ /* 0x000fc40003f06070 */
[----:B------:R-:W-:Y:S01]  /*15160*/  SEL R0, RZ, 0x1, P1 ;  /* 0x00000001ff007807 */ /* 0x000fe20000800000 */
[----:B------:R-:W-:Y:S01]  /*15170*/  IMAD.WIDE.U32.X R52, R12, R2, R52, P5 ;  /* 0x000000020c347225 */ /* 0x000fe200028e0434 */
[----:B------:R-:W-:Y:S02]  /*15180*/  IADD3 R50, P1, P5, R50, R44, R69 ;  /* 0x0000002c32327210 */ /* 0x000fe40007d3e045 */
[----:B------:R-:W-:Y:S01]  /*15190*/  ISETP.GE.U32.AND.EX P6, PT, R35, R67, PT, P6 ;  /* 0x000000432300720c */ /* 0x000fe20003fc6160 */
[----:B------:R-:W-:Y:S01]  /*151a0*/  IMAD.MOV.U32 R48, RZ, RZ, R41 ;  /* 0x000000ffff307224 */ /* 0x000fe200078e0029 */
[----:B------:R-:W-:Y:S02]  /*151b0*/  ISETP.GE.U32.AND.EX P0, PT, R71, R68, PT, P0 ;  /* 0x000000444700720c */ /* 0x000fe40003f06100 */
[----:B------:R-:W-:Y:S01]  /*151c0*/  IADD3.X R51, PT, PT, RZ, R45, RZ, P1, P5 ;  /* 0x0000002dff337210 */ /* 0x000fe20000fea4ff */
[----:B------:R-:W-:Y:S01]  /*151d0*/  IMAD.WIDE.U32 R44, R17, R13, R34 ;  /* 0x0000000d112c7225 */ /* 0x000fe200078e0022 */
[----:B------:R-:W-:-:S02]  /*151e0*/  SEL R69, RZ, 0x1, P6 ;  /* 0x00000001ff457807 */ /* 0x000fc40003000000 */
[----:B------:R-:W-:Y:S01]  /*151f0*/  SEL R17, RZ, 0x1, P0 ;  /* 0x00000001ff117807 */ /* 0x000fe20000000000 */
[----:B------:R-:W-:Y:S01]  /*15200*/  IMAD.WIDE.U32.X R48, R12, R2, R48, P3 ;  /* 0x000000020c307225 */ /* 0x000fe200018e0430 */
[----:B------:R-:W-:Y:S02]  /*15210*/  IADD3 R69, P1, P3, R69, R10, R0 ;  /* 0x0000000a45457210 */ /* 0x000fe40007b3e000 */
[C---:B------:R-:W-:Y:S01]  /*15220*/  IADD3 R17, P5, P6, R44.reuse, R38, R17 ;  /* 0x000000262c117210 */ /* 0x040fe20007ebe011 */
[----:B------:R-:W-:Y:S01]  /*15230*/  IMAD.WIDE.U32 R66, R15, R13, R50 ;  /* 0x0000000d0f427225 */ /* 0x000fe200078e0032 */
[----:B------:R-:W-:Y:S02]  /*15240*/  IADD3.X R0, PT, PT, RZ, R11, RZ, P1, P3 ;  /* 0x0000000bff007210 */ /* 0x000fe40000fe64ff */
[----:B------:R-:W-:Y:S01]  /*15250*/  ISETP.GE.U32.AND P0, PT, R44, R34, PT ;  /* 0x000000222c00720c */ /* 0x000fe20003f06070 */
[----:B------:R-:W-:Y:S01]  /*15260*/  IMAD.IADD R43, R42, 0x1, R45 ;  /* 0x000000012a2b7824 */ /* 0x000fe200078e022d */
[----:B------:R-:W-:Y:S01]  /*15270*/  ISETP.GE.U32.AND P1, PT, R17, R44, PT ;  /* 0x0000002c1100720c */ /* 0x000fe20003f26070 */
[----:B------:R-:W-:Y:S01]  /*15280*/  IMAD.IADD R41, R67, 0x1, R40 ;  /* 0x0000000143297824 */ /* 0x000fe200078e0228 */
[----:B------:R-:W-:Y:S01]  /*15290*/  ISETP.GE.U32.AND P3, PT, R66, R50, PT ;  /* 0x000000324200720c */ /* 0x000fe20003f66070 */
[----:B------:R-:W-:Y:S01]  /*152a0*/  IMAD.MOV.U32 R38, RZ, RZ, R37 ;  /* 0x000000ffff267224 */ /* 0x000fe200078e0025 */
[----:B------:R-:W-:Y:S01]  /*152b0*/  IADD3.X R67, PT, PT, R43, R39, RZ, P5, P6 ;  /* 0x000000272b437210 */ /* 0x000fe20002fec4ff */
[----:B------:R-:W-:Y:S01]  /*152c0*/  IMAD.X R39, RZ, RZ, RZ, P2 ;  /* 0x000000ffff277224 */ /* 0x000fe200010e06ff */
[----:B------:R-:W-:-:S02]  /*152d0*/  IADD3 R10, P5, PT, R69, R66, RZ ;  /* 0x00000042450a7210 */ /* 0x000fc40007fbe0ff */
[----:B------:R-:W-:Y:S01]  /*152e0*/  ISETP.GE.U32.AND.EX P0, PT, R43, R35, PT, P0 ;  /* 0x000000232b00720c */ /* 0x000fe20003f06100 */
[----:B------:R-:W-:Y:S01]  /*152f0*/  IMAD.WIDE.U32.X R38, R2, R2, R38, P4 ;  /* 0x0000000202267225 */ /* 0x000fe200020e0426 */
[----:B------:R-:W-:Y:S02]  /*15300*/  ISETP.GE.U32.AND.EX P1, PT, R67, R43, PT, P1 ;  /* 0x0000002b4300720c */ /* 0x000fe40003f26110 */
[----:B------:R-:W-:Y:S01]  /*15310*/  ISETP.GE.U32.AND P2, PT, R10, R66, PT ;  /* 0x000000420a00720c */ /* 0x000fe20003f46070 */
[----:B------:R-:W-:Y:S01]  /*15320*/  IMAD.X R11, R41, 0x1, R0, P5 ;  /* 0x00000001290b7824 */ /* 0x000fe200028e0600 */
[----:B------:R-:W-:Y:S02]  /*15330*/  SEL R0, RZ, 0x1, P0 ;  /* 0x00000001ff007807 */ /* 0x000fe40000000000 */
[----:B------:R-:W-:Y:S01]  /*15340*/  SEL R35, RZ, 0x1, P1 ;  /* 0x00000001ff237807 */ /* 0x000fe20000800000 */
[----:B------:R-:W-:Y:S01]  /*15350*/  IMAD.WIDE.U32 R42, R15, R13, R10 ;  /* 0x0000000d0f2a7225 */ /* 0x000fe200078e000a */
[----:B------:R-:W-:-:S02]  /*15360*/  ISETP.GE.U32.AND.EX P0, PT, R11, R41, PT, P2 ;  /* 0x000000290b00720c */ /* 0x000fc40003f06120 */
[----:B------:R-:W-:Y:S01]  /*15370*/  IADD3 R37, P1, P2, R35, R4, R0 ;  /* 0x0000000423257210 */ /* 0x000fe20007a3e000 */
[----:B------:R-:W-:Y:S01]  /*15380*/  IMAD.WIDE.U32 R34, R67, 0x3d1, RZ ;  /* 0x000003d143227825 */ /* 0x000fe200078e00ff */
[----:B------:R-:W-:Y:S02]  /*15390*/  ISETP.GE.U32.AND.EX P3, PT, R41, R51, PT, P3 ;  /* 0x000000332900720c */ /* 0x000fe40003f66130 */
[----:B------:R-:W-:Y:S01]  /*153a0*/  IADD3.X R51, PT, PT, RZ, R5, RZ, P1, P2 ;  /* 0x00000005ff337210 */ /* 0x000fe20000fe44ff */
[----:B------:R-:W-:Y:S01]  /*153b0*/  IMAD.IADD R0, R40, 0x1, R43 ;  /* 0x0000000128007824 */ /* 0x000fe200078e022b */
[----:B------:R-:W-:Y:S01]  /*153c0*/  IADD3 R37, P4, PT, R37, R42, RZ ;  /* 0x0000002a25257210 */ /* 0x000fe20007f9e0ff */
[----:B------:R-:W-:Y:S01]  /*153d0*/  IMAD.WIDE.U32 R4, R17, 0x3d1, RZ ;  /* 0x000003d111047825 */ /* 0x000fe200078e00ff */
[----:B------:R-:W-:Y:S02]  /*153e0*/  SEL R44, RZ, 0x1, P3 ;  /* 0x00000001ff2c7807 */ /* 0x000fe40001800000 */
[----:B------:R-:W-:Y:S01]  /*153f0*/  SEL R45, RZ, 0x1, P0 ;  /* 0x00000001ff2d7807 */ /* 0x000fe20000000000 */
[----:B------:R-:W-:Y:S01]  /*15400*/  IMAD.WIDE.U32 R34, P6, RZ, R17, R34 ;  /* 0x00000011ff227225 */ /* 0x000fe200078c0022 */
[----:B------:R-:W-:-:S02]  /*15410*/  ISETP.GE.U32.AND P1, PT, R42, R10, PT ;  /* 0x0000000a2a00720c */ /* 0x000fc40003f26070 */
[----:B------:R-:W-:Y:S01]  /*15420*/  IADD3 R44, P2, P5, R45, R52, R44 ;  /* 0x000000342d2c7210 */ /* 0x000fe20007d5e02c */
[C---:B------:R-:W-:Y:S01]  /*15430*/  IMAD.X R43, R0.reuse, 0x1, R51, P4 ;  /* 0x00000001002b7824 */ /* 0x040fe200020e0633 */
[----:B------:R-:W-:Y:S01]  /*15440*/  ISETP.GE.U32.AND P0, PT, R37, R42, PT ;  /* 0x0000002a2500720c */ /* 0x000fe20003f06070 */
[----:B------:R-:W-:Y:S01]  /*15450*/  IMAD.X R41, RZ, RZ, RZ, P6 ;  /* 0x000000ffff297224 */ /* 0x000fe200030e06ff */
[----:B------:R-:W-:Y:S01]  /*15460*/  IADD3 R15, P3, PT, RZ, R4, RZ ;  /* 0x00000004ff0f7210 */ /* 0x000fe20007f7e0ff */
[----:B------:R-:W-:Y:S01]  /*15470*/  IMAD.MOV.U32 R40, RZ, RZ, R35 ;  /* 0x000000ffff287224 */ /* 0x000fe200078e0023 */
[----:B------:R-:W-:Y:S02]  /*15480*/  IADD3 R2, P4, PT, R5, R34, RZ ;  /* 0x0000002205027210 */ /* 0x000fe40007f9e0ff */
[----:B------:R-:W-:Y:S01]  /*15490*/  ISETP.GE.U32.AND.EX P1, PT, R0, R11, PT, P1 ;  /* 0x0000000b0000720c */ /* 0x000fe20003f26110 */
[----:B------:R-:W-:Y:S01]  /*154a0*/  IMAD.WIDE.U32 R10, R43, 0x3d1, RZ ;  /* 0x000003d12b0a7825 */ /* 0x000fe200078e00ff */
[----:B------:R-:W-:-:S02]  /*154b0*/  IADD3.X R45, PT, PT, RZ, R53, RZ, P2, P5 ;  /* 0x00000035ff2d7210 */ /* 0x000fc400017ea4ff */
[----:B------:R-:W-:Y:S01]  /*154c0*/  ISETP.GE.U32.AND.EX P0, PT, R43, R0, PT, P0 ;  /* 0x000000002b00720c */ /* 0x000fe20003f06100 */
[----:B------:R-:W-:Y:S01]  /*154d0*/  IMAD.X R0, R2, 0x1, R17, P3 ;  /* 0x0000000102007824 */ /* 0x000fe200018e0611 */
[----:B------:R-:W-:Y:S01]  /*154e0*/  ISETP.GE.U32.AND P2, PT, R15, R4, PT ;  /* 0x000000040f00720c */ /* 0x000fe20003f46070 */
[----:B------:R-:W-:Y:S01]  /*154f0*/  IMAD.WIDE.U32 R4, R13, R13, R44 ;  /* 0x0000000d0d047225 */ /* 0x000fe200078e002c */
[----:B------:R-:W-:Y:S02]  /*15500*/  SEL R34, RZ, 0x1, P1 ;  /* 0x00000001ff227807 */ /* 0x000fe40000800000 */
[----:B------:R-:W-:Y:S01]  /*15510*/  SEL R17, RZ, 0x1, P0 ;  /* 0x00000001ff117807 */ /* 0x000fe20000000000 */
[----:B------:R-:W-:Y:S01]  /*15520*/  IMAD.WIDE.U32.X R40, RZ, R67, R40, P4 ;  /* 0x00000043ff287225 */ /* 0x000fe200020e0428 */
[----:B------:R-:W-:Y:S02]  /*15530*/  ISETP.GE.U32.AND.EX P0, PT, R0, R2, PT, P2 ;  /* 0x000000020000720c */ /* 0x000fe40003f06120 */
[----:B------:R-:W-:Y:S01]  /*15540*/  IADD3 R17, P4, P5, R17, R48, R34 ;  /* 0x0000003011117210 */ /* 0x000fe20007d9e022 */
[----:B------:R-:W-:Y:S01]  /*15550*/  IMAD.WIDE.U32 R12, R37, 0x3d1, RZ ;  /* 0x000003d1250c7825 */ /* 0x000fe200078e00ff */
[----:B------:R-:W-:-:S02]  /*15560*/  ISETP.GE.U32.AND P1, PT, R4, R44, PT ;  /* 0x0000002c0400720c */ /* 0x000fc40003f26070 */
[----:B------:R-:W-:Y:S01]  /*15570*/  IADD3.X R53, PT, PT, RZ, R49, RZ, P4, P5 ;  /* 0x00000031ff357210 */ /* 0x000fe200027ea4ff */
[----:B------:R-:W-:Y:S01]  /*15580*/  IMAD.WIDE.U32 R10, P3, RZ, R37, R10 ;  /* 0x00000025ff0a7225 */ /* 0x000fe2000786000a */
[----:B------:R-:W-:Y:S02]  /*15590*/  IADD3 R51, P2, PT, R40, R12, RZ ;  /* 0x0000000c28337210 */ /* 0x000fe40007f5e0ff */
        /* <DEDUP_REMOVED lines=11> */
[----:B------:R-:W-:Y:S01]  /*15650*/  IMAD.X R37, R40, 0x1, R37, P5 ;  /* 0x0000000128257824 */ /* 0x000fe200028e0625 */
[----:B------:R-:W-:Y:S01]  /*15660*/  ISETP.GE.U32.AND P4, PT, R51, R12, PT ;  /* 0x0000000c3300720c */ /* 0x000fe20003f86070 */
[----:B------:R-:W-:Y:S01]  /*15670*/  IMAD.WIDE.U32.X R34, RZ, R43, R34, P3 ;  /* 0x0000002bff227225 */ /* 0x000fe200018e0422 */
[----:B------:R-:W-:-:S02]  /*15680*/  ISETP.GE.U32.AND P3, PT, R49, R4, PT ;  /* 0x000000043100720c */ /* 0x000fc40003f66070 */
[----:B------:R-:W-:Y:S01]  /*15690*/  ISETP.LT.U32.AND P0, PT, R2, R51, PT ;  /* 0x000000330200720c */ /* 0x000fe20003f01070 */
[----:B------:R-:W-:Y:S01]  /*156a0*/  IMAD.WIDE.U32 R10, R17, 0x3d1, RZ ;  /* 0x000003d1110a7825 */ /* 0x000fe200078e00ff */
[----:B------:R-:W-:Y:S02]  /*156b0*/  ISETP.GE.U32.AND P2, PT, R45, R2, PT ;  /* 0x000000022d00720c */ /* 0x000fe40003f46070 */
[----:B------:R-:W-:Y:S01]  /*156c0*/  ISETP.GE.U32.AND.EX P4, PT, R40, R13, PT, P4 ;  /* 0x0000000d2800720c */ /* 0x000fe20003f86140 */
        /* <DEDUP_REMOVED lines=8> */
[----:B------:R-:W-:Y:S02]  /*15750*/  ISETP.LT.U32.OR.EX P0, PT, R37, R40, !P4, P0 ;  /* 0x000000282500720c */ /* 0x000fe40006701500 */
[----:B------:R-:W-:Y:S02]  /*15760*/  IADD3 R41, P2, P3, R12, R34, R41 ;  /* 0x000000220c297210 */ /* 0x000fe40007b5e029 */
[----:B------:R-:W-:Y:S01]  /*15770*/  IADD3 R37, P4, P5, R5, R38, R4 ;  /* 0x0000002605257210 */ /* 0x000fe20007d9e004 */
[----:B------:R-:W-:Y:S01]  /*15780*/  IMAD.X R5, RZ, RZ, RZ, P1 ;  /* 0x000000ffff057224 */ /* 0x000fe200008e06ff */
[----:B------:R-:W-:Y:S01]  /*15790*/  IADD3 R51, P6, PT, R13, R10, RZ ;  /* 0x0000000a0d337210 */ /* 0x000fe20007fde0ff */
[----:B------:R-:W-:Y:S01]  /*157a0*/  IMAD.MOV.U32 R4, RZ, RZ, R11 ;  /* 0x000000ffff047224 */ /* 0x000fe200078e000b */
[----:B------:R-:W-:-:S02]  /*157b0*/  ISETP.GE.U32.AND P1, PT, R41, R12, PT ;  /* 0x0000000c2900720c */ /* 0x000fc40003f26070 */
[----:B------:R-:W-:Y:S01]  /*157c0*/  IADD3.X R39, PT, PT, RZ, R39, RZ, P4, P5 ;  /* 0x00000027ff277210 */ /* 0x000fe200027ea4ff */
[----:B------:R-:W-:Y:S01]  /*157d0*/  IMAD.WIDE.U32.X R4, RZ, R17, R4, P6 ;  /* 0x00000011ff047225 */ /* 0x000fe200030e0404 */
[----:B------:R-:W-:Y:S02]  /*157e0*/  IADD3 R12, P4, PT, R41, R43, RZ ;  /* 0x0000002b290c7210 */ /* 0x000fe40007f9e0ff */
[----:B------:R-:W-:Y:S01]  /*157f0*/  SEL R13, RZ, 0x1, !P0 ;  /* 0x00000001ff0d7807 */ /* 0x000fe20004000000 */
[----:B------:R-:W-:Y:S01]  /*15800*/  IMAD.WIDE.U32 R10, R39, 0x3d1, RZ ;  /* 0x000003d1270a7825 */ /* 0x000fe200078e00ff */
        /* <DEDUP_REMOVED lines=90> */
.L_x_967:
[----:B------:R-:W-:Y:S01]  /*15db0*/  IMAD.MOV.U32 R4, RZ, RZ, R15 ;  /* 0x000000ffff047224 */ /* 0x000fe200078e000f */
[----:B------:R-:W-:Y:S01]  /*15dc0*/  IADD3 R62, P1, PT, R45, R62, RZ ;  /* 0x0000003e2d3e7210 */ /* 0x000fe20007f3e0ff */
[----:B------:R-:W-:Y:S02]  /*15dd0*/  IMAD.MOV.U32 R5, RZ, RZ, R0 ;  /* 0x000000ffff057224 */ /* 0x000fe400078e0000 */
[----:B------:R-:W-:-:S04]  /*15de0*/  IMAD.WIDE.U32 R10, R3, R3, R4 ;  /* 0x00000003030a7225 */ /* 0x000fc800078e0004 */
[----:B------:R-:W0:Y:S01]  /*15df0*/  LDC.64 R4, c[0x3][0x18] ;  /* 0x00c00600ff047b82 */ /* 0x000e220000000a00 */
        /* <DEDUP_REMOVED lines=42> */
[----:B-1----:R-:W-:-:S04]  /*160a0*/  ISETP.GT.U32.AND P0, PT, R15, UR10, PT ;  /* 0x0000000a0f007c0c */ /* 0x002fc8000bf04070 */
[----:B------:R-:W-:-:S13]  /*160b0*/  ISETP.GT.U32.AND.EX P0, PT, R12, UR11, PT, P0 ;  /* 0x0000000b0c007c0c */ /* 0x000fda000bf04100 */
[----:B------:R-:W-:Y:S05]  /*160c0*/  @P0 BRA `(.L_x_968) ;  /* 0x0000000000280947 */ /* 0x000fea0003800000 */
[----:B--2---:R-:W-:Y:S02]  /*160d0*/  ISETP.GE.U32.AND P0, PT, R3, UR12, PT ;  /* 0x0000000c03007c0c */ /* 0x004fe4000bf06070 */
        /* <DEDUP_REMOVED lines=9> */
.L_x_968:
[----:B------:R-:W0:Y:S01]  /*16170*/  LDC.64 R8, c[0x3][RZ] ;  /* 0x00c00000ff087b82 */ /* 0x000e220000000a00 */
[----:B------:R-:W-:-:S07]  /*16180*/  ISETP.LT.U32.AND P4, PT, R13, R4, PT ;  /* 0x000000040d00720c */ /* 0x000fce0003f81070 */
[----:B------:R-:W3:Y:S08]  /*16190*/  LDC.64 R10, c[0x3][0x8] ;  /* 0x00c00200ff0a7b82 */ /* 0x000ef00000000a00 */
[----:B------:R-:W4:Y:S01]  /*161a0*/  LDC.64 R34, c[0x3][0x10] ;  /* 0x00c00400ff227b82 */ /* 0x000f220000000a00 */
[----:B0-----:R-:W-:-:S04]  /*161b0*/  ISETP.GE.U32.AND P0, PT, R3, R8, PT ;  /* 0x000000080300720c */ /* 0x001fc80003f06070 */
        /* <DEDUP_REMOVED lines=60> */
.L_x_970:
        /* <DEDUP_REMOVED lines=60> */
.L_x_971:
        /* <DEDUP_REMOVED lines=28> */
.L_x_969:
[----:B------:R-:W-:Y:S01]  /*16b00*/  ISETP.NE.U32.AND P0, PT, R60, 0x1, PT ;  /* 0x000000013c00780c */ /* 0x000fe20003f05070 */
[----:B------:R-:W-:-:S03]  /*16b10*/  IMAD.MOV.U32 R60, RZ, RZ, 0x1 ;  /* 0x00000001ff3c7424 */ /* 0x000fc600078e00ff */
[----:B------:R-:W-:-:S13]  /*16b20*/  ISETP.NE.U32.AND.EX P0, PT, RZ, RZ, PT, P0 ;  /* 0x000000ffff00720c */ /* 0x000fda0003f05100 */
[----:B------:R-:W-:Y:S05]  /*16b30*/  @P0 BRA `(.L_x_966) ;  /* 0x0000002400f80947 */ /* 0x000fea0003800000 */
        /* <DEDUP_REMOVED lines=36> */
[----:B------:R-:W-:-:S03]  /*16d80*/  IMAD.WIDE.U32 R38, P5, R14, R17, R38 ;  /* 0x000000110e267225 */ /* 0x000fc600078a0026 */
[----:B------:R-:W-:Y:S01]  /*16d90*/  ISETP.GE.U32.AND.EX P3, PT, R35, R45, PT, P3 ;  /* 0x0000002d2300720c */ /* 0x000fe20003f66130 */
[----:B------:R-:W-:Y:S01]  /*16da0*/  IMAD.WIDE.U32 R52, R41, R20, RZ ;  /* 0x0000001429347225 */ /* 0x000fe200078e00ff */
[----:B------:R-:W-:Y:S02]  /*16db0*/  IADD3 RZ, P6, PT, R9, R38, RZ ;  /* 0x0000002609ff7210 */ /* 0x000fe40007fde0ff */
[----:B------:R-:W-:Y:S01]  /*16dc0*/  SEL R63, RZ, 0x1, P3 ;  /* 0x00000001ff3f7807 */ /* 0x000fe20001800000 */
[----:B------:R-:W-:Y:S02]  /*16dd0*/  IMAD R9, R14, R17, RZ ;  /* 0x000000110e097224 */ /* 0x000fe400078e02ff */
[----:B------:R-:W-:-:S04]  /*16de0*/  IMAD.WIDE.U32 R10, R3, R20, RZ ;  /* 0x00000014030a7225 */ /* 0x000fc800078e00ff */
[----:B------:R-:W-:-:S04]  /*16df0*/  IMAD.WIDE.U32 R52, P1, R18, R3, R52 ;  /* 0x0000000312347225 */ /* 0x000fc80007820034 */
[C---:B------:R-:W-:Y:S01]  /*16e00*/  IMAD R47, R16.reuse, R0, R9 ;  /* 0x00000000102f7224 */ /* 0x040fe200078e0209 */
[----:B------:R-:W-:Y:S01]  /*16e10*/  IADD3 RZ, P4, PT, R11, R52, RZ ;  /* 0x000000340bff7210 */ /* 0x000fe20007f9e0ff */
[----:B------:R-:W-:-:S04]  /*16e20*/  IMAD.WIDE.U32 R8, R16, R17, R36 ;  /* 0x0000001110087225 */ /* 0x000fc800078e0024 */
[----:B------:R-:W-:-:S04]  /*16e30*/  IMAD.WIDE.U32 R48, R0, R28, RZ ;  /* 0x0000001c00307225 */ /* 0x000fc800078e00ff */
[----:B------:R-:W-:-:S04]  /*16e40*/  IMAD.WIDE.U32 R10, R17, R28, RZ ;  /* 0x0000001c110a7225 */ /* 0x000fc800078e00ff */
[----:B------:R-:W-:Y:S01]  /*16e50*/  IMAD.X R51, RZ, RZ, RZ, P5 ;  /* 0x000000ffff337224 */ /* 0x000fe200028e06ff */
[----:B------:R-:W-:Y:S01]  /*16e60*/  ISETP.GE.U32.AND P5, PT, R8, R36, PT ;  /* 0x000000240800720c */ /* 0x000fe20003fa6070 */
[----:B------:R-:W-:Y:S02]  /*16e70*/  IMAD.IADD R40, R9, 0x1, R47 ;  /* 0x0000000109287824 */ /* 0x000fe400078e022f */
[----:B------:R-:W-:Y:S02]  /*16e80*/  IMAD R10, R18, R3, RZ ;  /* 0x00000003120a7224 */ /* 0x000fe400078e02ff */
[----:B------:R-:W-:Y:S01]  /*16e90*/  IMAD.X R45, RZ, RZ, RZ, P0 ;  /* 0x000000ffff2d7224 */ /* 0x000fe200000e06ff */
[----:B------:R-:W-:Y:S01]  /*16ea0*/  ISETP.GE.U32.AND.EX P5, PT, R40, R37, PT, P5 ;  /* 0x000000252800720c */ /* 0x000fe20003fa6150 */
[----:B------:R-:W-:Y:S02]  /*16eb0*/  IMAD.MOV.U32 R44, RZ, RZ, R43 ;  /* 0x000000ffff2c7224 */ /* 0x000fe400078e002b */
[----:B------:R-:W-:Y:S01]  /*16ec0*/  IMAD.WIDE.U32 R48, P0, R26, R17, R48 ;  /* 0x000000111a307225 */ /* 0x000fe20007800030 */
[----:B------:R-:W-:-:S03]  /*16ed0*/  SEL R71, RZ, 0x1, P5 ;  /* 0x00000001ff477807 */ /* 0x000fc60002800000 */
[----:B------:R-:W-:Y:S01]  /*16ee0*/  IMAD.WIDE.U32 R46, R0, R24, RZ ;  /* 0x00000018002e7225 */ /* 0x000fe200078e00ff */
[----:B------:R-:W-:-:S03]  /*16ef0*/  IADD3 RZ, P3, PT, R11, R48, RZ ;  /* 0x000000300bff7210 */ /* 0x000fc60007f7e0ff */
[----:B------:R-:W-:Y:S02]  /*16f00*/  IMAD.MOV.U32 R50, RZ, RZ, R39 ;  /* 0x000000ffff327224 */ /* 0x000fe400078e0027 */
[----:B------:R-:W-:-:S04]  /*16f10*/  IMAD.WIDE.U32 R42, R20, R3, RZ ;  /* 0x00000003142a7225 */ /* 0x000fc800078e00ff */
[----:B------:R-:W-:Y:S02]  /*16f20*/  IMAD R37, R20, R41, R10 ;  /* 0x0000002914257224 */ /* 0x000fe400078e020a */
[----:B------:R-:W-:Y:S02]  /*16f30*/  IMAD R39, R26, R17, RZ ;  /* 0x000000111a277224 */ /* 0x000fe400078e02ff */
[----:B------:R-:W-:-:S04]  /*16f40*/  IMAD.WIDE.U32.X R44, R22, R41, R44, P2 ;  /* 0x00000029162c7225 */ /* 0x000fc800010e042c */
[----:B------:R-:W-:-:S04]  /*16f50*/  IMAD.WIDE.U32 R10, R17, R24, RZ ;  /* 0x00000018110a7225 */ /* 0x000fc800078e00ff */
[----:B------:R-:W-:-:S04]  /*16f60*/  IMAD.WIDE.U32 R46, P2, R22, R17, R46 ;  /* 0x00000011162e7225 */ /* 0x000fc8000784002e */
[----:B------:R-:W-:Y:S01]  /*16f70*/  IMAD.IADD R43, R43, 0x1, R37 ;  /* 0x000000012b2b7824 */ /* 0x000fe200078e0225 */
[----:B------:R-:W-:Y:S01]  /*16f80*/  IADD3 RZ, P5, PT, R11, R46, RZ ;  /* 0x0000002e0bff7210 */ /* 0x000fe20007fbe0ff */
[-C--:B------:R-:W-:Y:S02]  /*16f90*/  IMAD R65, R28, R0.reuse, R39 ;  /* 0x000000001c417224 */ /* 0x080fe400078e0227 */
[----:B------:R-:W-:Y:S02]  /*16fa0*/  IMAD.X R37, RZ, RZ, RZ, P1 ;  /* 0x000000ffff257224 */ /* 0x000fe400008e06ff */
[----:B------:R-:W-:Y:S01]  /*16fb0*/  IMAD.WIDE.U32.X R50, R14, R0, R50, P6 ;  /* 0x000000000e327225 */ /* 0x000fe200030e0432 */
[----:B------:R-:W-:-:S03]  /*16fc0*/  IADD3 R44, P1, P6, R42, R44, R63 ;  /* 0x0000002c2a2c7210 */ /* 0x000fc60007e3e03f */
[----:B------:R-:W-:Y:S01]  /*16fd0*/  IMAD.WIDE.U32 R38, R28, R17, R34 ;  /* 0x000000111c267225 */ /* 0x000fe200078e0022 */
[----:B------:R-:W-:-:S03]  /*16fe0*/  IADD3.X R45, PT, PT, R43, R45, RZ, P1, P6 ;  /* 0x0000002d2b2d7210 */ /* 0x000fc60000fec4ff */
[----:B------:R-:W-:Y:S01]  /*16ff0*/  IMAD.X R11, RZ, RZ, RZ, P0 ;  /* 0x000000ffff0b7224 */ /* 0x000fe200000e06ff */
[C---:B------:R-:W-:Y:S01]  /*17000*/  IADD3 R70, P0, P6, R38.reuse, R50, R71 ;  /* 0x0000003226467210 */ /* 0x040fe20007e1e047 */
[----:B------:R-:W-:Y:S01]  /*17010*/  IMAD.IADD R39, R39, 0x1, R65 ;  /* 0x0000000127277824 */ /* 0x000fe200078e0241 */
[----:B------:R-:W-:Y:S01]  /*17020*/  ISETP.GE.U32.AND P1, PT, R38, R34, PT ;  /* 0x000000222600720c */ /* 0x000fe20003f26070 */
[----:B------:R-:W-:Y:S02]  /*17030*/  IMAD.MOV.U32 R10, RZ, RZ, R49 ;  /* 0x000000ffff0a7224 */ /* 0x000fe400078e0031 */
[----:B------:R-:W-:Y:S01]  /*17040*/  IMAD.MOV.U32 R36, RZ, RZ, R53 ;  /* 0x000000ffff247224 */ /* 0x000fe200078e0035 */
[C---:B------:R-:W-:Y:S01]  /*17050*/  IADD3.X R71, PT, PT, R39.reuse, R51, RZ, P0, P6 ;  /* 0x0000003327477210 */ /* 0x040fe200007ec4ff */
[----:B------:R-:W-:Y:S01]  /*17060*/  IMAD.WIDE.U32.X R48, R26, R0, R10, P3 ;  /* 0x000000001a307225 */ /* 0x000fe200018e040a */
[----:B------:R-:W-:Y:S02]  /*17070*/  ISETP.GE.U32.AND P6, PT, R70, R38, PT ;  /* 0x000000264600720c */ /* 0x000fe40003fc6070 */
[----:B------:R-:W-:Y:S01]  /*17080*/  ISETP.GE.U32.AND P0, PT, R44, R42, PT ;  /* 0x0000002a2c00720c */ /* 0x000fe20003f06070 */
[----:B------:R-:W-:Y:S01]  /*17090*/  IMAD.WIDE.U32.X R36, R18, R41, R36, P4 ;  /* 0x0000002912247225 */ /* 0x000fe200020e0424 */
[----:B------:R-:W-:-:S02]  /*170a0*/  ISETP.GE.U32.AND.EX P1, PT, R39, R35, PT, P1 ;  /* 0x000000232700720c */ /* 0x000fc40003f26110 */
[----:B------:R-:W-:Y:S01]  /*170b0*/  ISETP.GE.U32.AND.EX P6, PT, R71, R39, PT, P6 ;  /* 0x000000274700720c */ /* 0x000fe20003fc6160 */
[-C--:B------:R-:W-:Y:S01]  /*170c0*/  IMAD.WIDE.U32 R34, R0, R20.reuse, RZ ;  /* 0x0000001400227225 */ /* 0x080fe200078e00ff */
[----:B------:R-:W-:Y:S02]  /*170d0*/  ISETP.GE.U32.AND.EX P0, PT, R45, R43, PT, P0 ;  /* 0x0000002b2d00720c */ /* 0x000fe40003f06100 */
[----:B------:R-:W-:Y:S01]  /*170e0*/  SEL R53, RZ, 0x1, P6 ;  /* 0x00000001ff357807 */ /* 0x000fe20003000000 */
[----:B------:R-:W-:Y:S01]  /*170f0*/  IMAD.WIDE.U32 R38, R17, R20, RZ ;  /* 0x0000001411267225 */ /* 0x000fe200078e00ff */
[----:B------:R-:W-:Y:S02]  /*17100*/  SEL R38, RZ, 0x1, P1 ;  /* 0x00000001ff267807 */ /* 0x000fe40000800000 */
[----:B------:R-:W-:Y:S01]  /*17110*/  SEL R11, RZ, 0x1, P0 ;  /* 0x00000001ff0b7807 */ /* 0x000fe20000000000 */
[-C--:B------:R-:W-:Y:S01]  /*17120*/  IMAD R43, R22, R17.reuse, RZ ;  /* 0x00000011162b7224 */ /* 0x080fe200078e02ff */
[----:B------:R-:W-:Y:S01]  /*17130*/  IADD3 R53, P4, P6, R53, R48, R38 ;  /* 0x0000003035357210 */ /* 0x000fe20007e9e026 */
[----:B------:R-:W-:Y:S01]  /*17140*/  IMAD.WIDE.U32 R34, P1, R18, R17, R34 ;  /* 0x0000001112227225 */ /* 0x000fe20007820022 */
[----:B------:R-:W-:-:S03]  /*17150*/  IADD3 R38, P0, PT, R11, R36, RZ ;  /* 0x000000240b267210 */ /* 0x000fc60007f1e0ff */
[C---:B------:R-:W-:Y:S01]  /*17160*/  IMAD R51, R24.reuse, R0, R43 ;  /* 0x0000000018337224 */ /* 0x040fe200078e022b */
[----:B------:R-:W-:Y:S01]  /*17170*/  IADD3 RZ, P3, PT, R39, R34, RZ ;  /* 0x0000002227ff7210 */ /* 0x000fe20007f7e0ff */
[----:B------:R-:W-:Y:S01]  /*17180*/  IMAD.WIDE.U32 R42, R24, R17, R44 ;  /* 0x00000011182a7225 */ /* 0x000fe200078e002c */
[----:B------:R-:W-:-:S03]  /*17190*/  IADD3.X R34, PT, PT, RZ, R49, RZ, P4, P6 ;  /* 0x00000031ff227210 */ /* 0x000fc600027ec4ff */
[----:B------:R-:W-:Y:S01]  /*171a0*/  IMAD.X R39, RZ, RZ, R37, P0 ;  /* 0x000000ffff277224 */ /* 0x000fe200000e0625 */
[----:B------:R-:W-:Y:S01]  /*171b0*/  IADD3 R36, P0, PT, R53, R42, RZ ;  /* 0x0000002a35247210 */ /* 0x000fe20007f1e0ff */
[----:B------:R-:W-:Y:S02]  /*171c0*/  IMAD.IADD R51, R43, 0x1, R51 ;  /* 0x000000012b337824 */ /* 0x000fe400078e0233 */
        /* <DEDUP_REMOVED lines=8> */
[----:B------:R-:W-:-:S04]  /*17250*/  IMAD.WIDE.U32 R10, P4, R14, R15, R10 ;  /* 0x0000000f0e0a7225 */ /* 0x000fc8000788000a */
[----:B------:R-:W-:Y:S01]  /*17260*/  IMAD.MOV.U32 R42, RZ, RZ, R47 ;  /* 0x000000ffff2a7224 */ /* 0x000fe200078e002f */
[----:B------:R-:W-:Y:S01]  /*17270*/  IADD3 RZ, P6, PT, R49, R10, RZ ;  /* 0x0000000a31ff7210 */ /* 0x000fe20007fde0ff */
[----:B------:R-:W-:Y:S01]  /*17280*/  IMAD.X R53, RZ, RZ, RZ, P1 ;  /* 0x000000ffff357224 */ /* 0x000fe200008e06ff */
[----:B------:R-:W-:Y:S01]  /*17290*/  SEL R10, RZ, 0x1, P2 ;  /* 0x00000001ff0a7807 */ /* 0x000fe20001000000 */
[----:B------:R-:W-:Y:S01]  /*172a0*/  IMAD.WIDE.U32.X R44, R22, R0, R42, P5 ;  /* 0x00000000162c7225 */ /* 0x000fe200028e042a */
[----:B------:R-:W-:-:S03]  /*172b0*/  SEL R47, RZ, 0x1, P0 ;  /* 0x00000001ff2f7807 */ /* 0x000fc60000000000 */
[----:B------:R-:W-:-:S04]  /*172c0*/  IMAD.WIDE.U32 R42, R20, R17, R38 ;  /* 0x00000011142a7225 */ /* 0x000fc800078e0026 */
[----:B------:R-:W-:Y:S01]  /*172d0*/  IMAD.MOV.U32 R52, RZ, RZ, R35 ;  /* 0x000000ffff347224 */ /* 0x000fe200078e0023 */
[----:B------:R-:W-:Y:S01]  /*172e0*/  IADD3 R35, P1, P2, R47, R44, R10 ;  /* 0x0000002c2f237210 */ /* 0x000fe20007a3e00a */
[----:B------:R-:W-:Y:S01]  /*172f0*/  IMAD R17, R18, R17, RZ ;  /* 0x0000001112117224 */ /* 0x000fe200078e02ff */
[----:B------:R-:W-:Y:S01]  /*17300*/  ISETP.GE.U32.AND P0, PT, R42, R38, PT ;  /* 0x000000262a00720c */ /* 0x000fe20003f06070 */
[----:B------:R-:W-:Y:S01]  /*17310*/  IMAD.MOV.U32 R48, RZ, RZ, R11 ;  /* 0x000000ffff307224 */ /* 0x000fe200078e000b */
[----:B------:R-:W-:Y:S01]  /*17320*/  IADD3.X R44, PT, PT, RZ, R45, RZ, P1, P2 ;  /* 0x0000002dff2c7210 */ /* 0x000fe20000fe44ff */
[----:B------:R-:W-:Y:S01]  /*17330*/  IMAD R17, R20, R0, R17 ;  /* 0x0000000014117224 */ /* 0x000fe200078e0211 */
[-C--:B------:R-:W-:Y:S01]  /*17340*/  IADD3 R34, P2, PT, R35, R42.reuse, RZ ;  /* 0x0000002a23227210 */ /* 0x080fe20007f5e0ff */
[-C--:B------:R-:W-:Y:S02]  /*17350*/  IMAD R45, R14, R15.reuse, RZ ;  /* 0x0000000f0e2d7224 */ /* 0x080fe400078e02ff */
[----:B------:R-:W-:Y:S01]  /*17360*/  IMAD.IADD R17, R43, 0x1, R17 ;  /* 0x000000012b117824 */ /* 0x000fe200078e0211 */
[----:B------:R-:W-:Y:S01]  /*17370*/  ISETP.GE.U32.AND P1, PT, R34, R42, PT ;  /* 0x0000002a2200720c */ /* 0x000fe20003f26070 */
[----:B------:R-:W-:-:S03]  /*17380*/  IMAD.WIDE.U32 R10, R16, R15, R70 ;  /* 0x0000000f100a7225 */ /* 0x000fc600078e0046 */
[C---:B------:R-:W-:Y:S01]  /*17390*/  ISETP.GE.U32.AND.EX P0, PT, R17.reuse, R39, PT, P0 ;  /* 0x000000271100720c */ /* 0x040fe20003f06100 */
[----:B------:R-:W-:Y:S02]  /*173a0*/  IMAD R45, R16, R12, R45 ;  /* 0x0000000c102d7224 */ /* 0x000fe400078e022d */
[----:B------:R-:W-:Y:S01]  /*173b0*/  IMAD.X R35, R17, 0x1, R44, P2 ;  /* 0x0000000111237824 */ /* 0x000fe200010e062c */
[----:B------:R-:W-:Y:S01]  /*173c0*/  ISETP.GE.U32.AND P2, PT, R10, R70, PT ;  /* 0x000000460a00720c */ /* 0x000fe20003f46070 */
[----:B------:R-:W-:Y:S01]  /*173d0*/  IMAD.IADD R70, R11, 0x1, R45 ;  /* 0x000000010b467824 */ /* 0x000fe200078e022d */
[----:B------:R-:W-:Y:S01]  /*173e0*/  SEL R62, RZ, 0x1, P0 ;  /* 0x00000001ff3e7807 */ /* 0x000fe20000000000 */
[----:B------:R-:W-:Y:S01]  /*173f0*/  IMAD.X R49, RZ, RZ, RZ, P4 ;  /* 0x000000ffff317224 */ /* 0x000fe200020e06ff */
[----:B------:R-:W-:Y:S01]  /*17400*/  ISETP.GE.U32.AND.EX P1, PT, R35, R17, PT, P1 ;  /* 0x000000112300720c */ /* 0x000fe20003f26110 */
[----:B------:R-:W-:Y:S01]  /*17410*/  IMAD R17, R26, R15, RZ ;  /* 0x0000000f1a117224 */ /* 0x000fe200078e02ff */
[----:B------:R-:W-:Y:S01]  /*17420*/  ISETP.GE.U32.AND.EX P0, PT, R70, R71, PT, P2 ;  /* 0x000000474600720c */ /* 0x000fe20003f06120 */
[----:B------:R-:W-:Y:S01]  /*17430*/  IMAD.WIDE.U32 R46, R28, R15, R36 ;  /* 0x0000000f1c2e7225 */ /* 0x000fe200078e0024 */
[----:B------:R-:W-:-:S02]  /*17440*/  SEL R63, RZ, 0x1, P1 ;  /* 0x00000001ff3f7807 */ /* 0x000fc40000800000 */
[----:B------:R-:W-:Y:S01]  /*17450*/  SEL R43, RZ, 0x1, P0 ;  /* 0x00000001ff2b7807 */ /* 0x000fe20000000000 */
[----:B------:R-:W-:Y:S01]  /*17460*/  IMAD R17, R28, R12, R17 ;  /* 0x0000000c1c117224 */ /* 0x000fe200078e0211 */
[----:B------:R-:W-:Y:S01]  /*17470*/  ISETP.GE.U32.AND P1, PT, R46, R36, PT ;  /* 0x000000242e00720c */ /* 0x000fe20003f26070 */
[----:B------:R-:W-:-:S04]  /*17480*/  IMAD.WIDE.U32.X R48, R14, R12, R48, P6 ;  /* 0x0000000c0e307225 */ /* 0x000fc800030e0430 */
[----:B------:R-:W-:Y:S01]  /*17490*/  IMAD.IADD R17, R47, 0x1, R17 ;  /* 0x000000012f117824 */ /* 0x000fe200078e0211 */
[----:B------:R-:W-:Y:S01]  /*174a0*/  IADD3 R48, P0, P6, R46, R48, R43 ;  /* 0x000000302e307210 */ /* 0x000fe20007e1e02b */
[----:B------:R-:W-:-:S03]  /*174b0*/  IMAD.WIDE.U32.X R52, R18, R0, R52, P3 ;  /* 0x0000000012347225 */ /* 0x000fc600018e0434 */
[C---:B------:R-:W-:Y:S01]  /*174c0*/  IADD3.X R49, PT, PT, R17.reuse, R49, RZ, P0, P6 ;  /* 0x0000003111317210 */ /* 0x040fe200007ec4ff */
[----:B------:R-:W-:Y:S01]  /*174d0*/  IMAD.WIDE.U32 R38, R12, R24, RZ ;  /* 0x000000180c267225 */ /* 0x000fe200078e00ff */
[----:B------:R-:W-:Y:S02]  /*174e0*/  ISETP.GE.U32.AND P0, PT, R48, R46, PT ;  /* 0x0000002e3000720c */ /* 0x000fe40003f06070 */
[----:B------:R-:W-:Y:S01]  /*174f0*/  ISETP.GE.U32.AND.EX P1, PT, R17, R37, PT, P1 ;  /* 0x000000251100720c */ /* 0x000fe20003f26110 */
[C---:B------:R-:W-:Y:S01]  /*17500*/  IMAD.WIDE.U32 R44, R12.reuse, R28, RZ ;  /* 0x0000001c0c2c7225 */ /* 0x040fe200078e00ff */
[----:B------:R-:W-:Y:S02]  /*17510*/  IADD3 R62, P2, P4, R63, R52, R62 ;  /* 0x000000343f3e7210 */ /* 0x000fe40007c5e03e */
[----:B------:R-:W-:Y:S01]  /*17520*/  ISETP.GE.U32.AND.EX P0, PT, R49, R17, PT, P0 ;  /* 0x000000113100720c */ /* 0x000fe20003f06100 */
[----:B------:R-:W-:Y:S01]  /*17530*/  IMAD.WIDE.U32 R36, R12, R20, RZ ;  /* 0x000000140c247225 */ /* 0x000fe200078e00ff */
[----:B------:R-:W-:-:S02]  /*17540*/  IADD3.X R63, PT, PT, RZ, R53, RZ, P2, P4 ;  /* 0x00000035ff3f7210 */ /* 0x000fc400017e84ff */
[----:B------:R-:W-:Y:S01]  /*17550*/  SEL R0, RZ, 0x1, P0 ;  /* 0x00000001ff007807 */ /* 0x000fe20000000000 */
[----:B------:R-:W-:Y:S01]  /*17560*/  IMAD.WIDE.U32 R42, R15, R24, RZ ;  /* 0x000000180f2a7225 */ /* 0x000fe200078e00ff */
[----:B------:R-:W-:-:S03]  /*17570*/  SEL R17, RZ, 0x1, P1 ;  /* 0x00000001ff117807 */ /* 0x000fc60000800000 */
        /* <DEDUP_REMOVED lines=8> */
[----:B------:R-:W-:-:S04]  /*17600*/  IMAD.WIDE.U32 R50, R15, R28, RZ ;  /* 0x0000001c0f327225 */ /* 0x000fc800078e00ff */
[----:B------:R-:W-:Y:S01]  /*17610*/  IMAD.X R69, RZ, RZ, RZ, P3 ;  /* 0x000000ffff457224 */ /* 0x000fe200018e06ff */
[----:B------:R-:W-:Y:S01]  /*17620*/  IADD3 RZ, P3, PT, R65, R36, RZ ;  /* 0x0000002441ff7210 */ /* 0x000fe20007f7e0ff */
[----:B------:R-:W-:Y:S01]  /*17630*/  IMAD.WIDE.U32 R52, R2, R16, RZ ;  /* 0x0000001002347225 */ /* 0x000fe200078e00ff */
[----:B------:R-:W-:-:S03]  /*17640*/  IADD3 RZ, P2, PT, R51, R44, RZ ;  /* 0x0000002c33ff7210 */ /* 0x000fc60007f5e0ff */
[----:B------:R-:W-:Y:S01]  /*17650*/  IMAD.X R65, RZ, RZ, RZ, P4 ;  /* 0x000000ffff417224 */ /* 0x000fe200020e06ff */
[----:B------:R-:W-:Y:S01]  /*17660*/  IADD3 RZ, P4, PT, R43, R46, RZ ;  /* 0x0000002e2bff7210 */ /* 0x000fe20007f9e0ff */
[----:B------:R-:W-:Y:S02]  /*17670*/  IMAD.MOV.U32 R64, RZ, RZ, R37 ;  /* 0x000000ffff407224 */ /* 0x000fe400078e0025 */
[----:B------:R-:W-:-:S04]  /*17680*/  IMAD.WIDE.U32 R42, R2, R24, RZ ;  /* 0x00000018022a7225 */ /* 0x000fc800078e00ff */
[----:B------:R-:W-:-:S04]  /*17690*/  IMAD.WIDE.U32 R36, R2, R20, RZ ;  /* 0x0000001402247225 */ /* 0x000fc800078e00ff */
[----:B------:R-:W-:Y:S02]  /*176a0*/  IMAD.X R67, RZ, RZ, RZ, P5 ;  /* 0x000000ffff437224 */ /* 0x000fe400028e06ff */
[----:B------:R-:W-:Y:S02]  /*176b0*/  IMAD.MOV.U32 R68, RZ, RZ, R45 ;  /* 0x000000ffff447224 */ /* 0x000fe400078e002d */
[----:B------:R-:W-:Y:S02]  /*176c0*/  IMAD.MOV.U32 R66, RZ, RZ, R39 ;  /* 0x000000ffff427224 */ /* 0x000fe400078e0027 */
[----:B------:R-:W-:-:S04]  /*176d0*/  IMAD.WIDE.U32 R50, R13, R16, RZ ;  /* 0x000000100d327225 */ /* 0x000fc800078e00ff */
[----:B------:R-:W-:-:S04]  /*176e0*/  IMAD.WIDE.U32 R52, P1, R14, R13, R52 ;  /* 0x0000000d0e347225 */ /* 0x000fc80007820034 */
[----:B------:R-:W-:Y:S01]  /*176f0*/  IMAD.WIDE.U32.X R68, R26, R12, R68, P2 ;  /* 0x0000000c1a447225 */ /* 0x000fe200010e0444 */
[----:B------:R-:W-:-:S03]  /*17700*/  IADD3 RZ, P5, PT, R51, R52, RZ ;  /* 0x0000003433ff7210 */ /* 0x000fc60007fbe0ff */
[----:B------:R-:W-:-:S04]  /*17710*/  IMAD.WIDE.U32.X R66, R22, R12, R66, P6 ;  /* 0x0000000c16427225 */ /* 0x000fc800030e0442 */
        /* <DEDUP_REMOVED lines=8> */
[----:B------:R-:W-:Y:S02]  /*177a0*/  IMAD.X R45, RZ, RZ, RZ, P0 ;  /* 0x000000ffff2d7224 */ /* 0x000fe400000e06ff */
[----:B------:R-:W-:Y:S01]  /*177b0*/  IMAD.X R39, RZ, RZ, RZ, P2 ;  /* 0x000000ffff277224 */ /* 0x000fe200010e06ff */
[----:B------:R-:W-:Y:S01]  /*177c0*/  IADD3 R17, P0, P2, R0, R68, R17 ;  /* 0x0000004400117210 */ /* 0x000fe20007a1e011 */
[----:B------:R-:W-:Y:S02]  /*177d0*/  IMAD R71, R22, R15, RZ ;  /* 0x0000000f16477224 */ /* 0x000fe400078e02ff */
[----:B------:R-:W-:Y:S01]  /*177e0*/  IMAD.MOV.U32 R50, RZ, RZ, R53 ;  /* 0x000000ffff327224 */ /* 0x000fe200078e0035 */
[----:B------:R-:W-:Y:S01]  /*177f0*/  IADD3.X R68, PT, PT, RZ, R69, RZ, P0, P2 ;  /* 0x00000045ff447210 */ /* 0x000fe200007e44ff */
[----:B------:R-:W-:-:S02]  /*17800*/  IMAD R69, R14, R13, RZ ;  /* 0x0000000d0e457224 */ /* 0x000fc400078e02ff */
[----:B------:R-:W-:-:S04]  /*17810*/  IMAD.WIDE.U32 R52, R24, R15, R34 ;  /* 0x0000000f18347225 */ /* 0x000fc800078e0022 */
[----:B------:R-:W-:Y:S01]  /*17820*/  IMAD R71, R24, R12, R71 ;  /* 0x0000000c18477224 */ /* 0x000fe200078e0247 */
[----:B------:R-:W-:Y:S01]  /*17830*/  IADD3 R36, P2, PT, R17, R52, RZ ;  /* 0x0000003411247210 */ /* 0x000fe20007f5e0ff */
[----:B------:R-:W-:Y:S02]  /*17840*/  IMAD.MOV.U32 R38, RZ, RZ, R43 ;  /* 0x000000ffff267224 */ /* 0x000fe400078e002b */
[----:B------:R-:W-:-:S04]  /*17850*/  IMAD.WIDE.U32 R42, R16, R13, R48 ;  /* 0x0000000d102a7225 */ /* 0x000fc800078e0030 */
[----:B------:R-:W-:Y:S01]  /*17860*/  IMAD R69, R16, R2, R69 ;  /* 0x0000000210457224 */ /* 0x000fe200078e0245 */
[----:B------:R-:W-:Y:S01]  /*17870*/  ISETP.GE.U32.AND P0, PT, R42, R48, PT ;  /* 0x000000302a00720c */ /* 0x000fe20003f06070 */
[----:B------:R-:W-:Y:S02]  /*17880*/  IMAD.IADD R71, R53, 0x1, R71 ;  /* 0x0000000135477824 */ /* 0x000fe400078e0247 */
[----:B------:R-:W-:Y:S02]  /*17890*/  IMAD.IADD R53, R43, 0x1, R69 ;  /* 0x000000012b357824 */ /* 0x000fe400078e0245 */
[----:B------:R-:W-:Y:S02]  /*178a0*/  IMAD.MOV.U32 R44, RZ, RZ, R47 ;  /* 0x000000ffff2c7224 */ /* 0x000fe400078e002f */
[----:B------:R-:W-:Y:S01]  /*178b0*/  IMAD.X R47, RZ, RZ, RZ, P6 ;  /* 0x000000ffff2f7224 */ /* 0x000fe200030e06ff */
[----:B------:R-:W-:Y:S01]  /*178c0*/  ISETP.GE.U32.AND P6, PT, R52, R34, PT ;  /* 0x000000223400720c */ /* 0x000fe20003fc6070 */
[----:B------:R-:W-:Y:S01]  /*178d0*/  IMAD.MOV.U32 R46, RZ, RZ, R37 ;  /* 0x000000ffff2e7224 */ /* 0x000fe200078e0025 */
[----:B------:R-:W-:Y:S01]  /*178e0*/  ISETP.GE.U32.AND.EX P0, PT, R53, R49, PT, P0 ;  /* 0x000000313500720c */ /* 0x000fe20003f06100 */
[C---:B------:R-:W-:Y:S01]  /*178f0*/  IMAD.X R37, R71.reuse, 0x1, R68, P2 ;  /* 0x0000000147257824 */ /* 0x040fe200010e0644 */
[----:B------:R-:W-:Y:S01]  /*17900*/  ISETP.GE.U32.AND P2, PT, R36, R52, PT ;  /* 0x000000342400720c */ /* 0x000fe20003f46070 */
[----:B------:R-:W-:Y:S01]  /*17910*/  IMAD R17, R26, R13, RZ ;  /* 0x0000000d1a117224 */ /* 0x000fe200078e02ff */
[----:B------:R-:W-:Y:S01]  /*17920*/  ISETP.GE.U32.AND.EX P6, PT, R71, R35, PT, P6 ;  /* 0x000000234700720c */ /* 0x000fe20003fc6160 */
[----:B------:R-:W-:Y:S01]  /*17930*/  IMAD.WIDE.U32 R34, R28, R13, R36 ;  /* 0x0000000d1c227225 */ /* 0x000fe200078e0024 */
[----:B------:R-:W-:-:S02]  /*17940*/  ISETP.GE.U32.AND.EX P2, PT, R37, R71, PT, P2 ;  /* 0x000000472500720c */ /* 0x000fc40003f46120 */
[----:B------:R-:W-:Y:S01]  /*17950*/  SEL R0, RZ, 0x1, P6 ;  /* 0x00000001ff007807 */ /* 0x000fe20003000000 */
[-C--:B------:R-:W-:Y:S01]  /*17960*/  IMAD R49, R28, R2.reuse, R17 ;  /* 0x000000021c317224 */ /* 0x080fe200078e0211 */
[----:B------:R-:W-:Y:S01]  /*17970*/  SEL R17, RZ, 0x1, P0 ;  /* 0x00000001ff117807 */ /* 0x000fe20000000000 */
[----:B------:R-:W-:Y:S01]  /*17980*/  IMAD.WIDE.U32.X R50, R14, R2, R50, P5 ;  /* 0x000000020e327225 */ /* 0x000fe200028e0432 */
[----:B------:R-:W-:-:S03]  /*17990*/  SEL R69, RZ, 0x1, P2 ;  /* 0x00000001ff457807 */ /* 0x000fc60001000000 */
[----:B------:R-:W-:Y:S01]  /*179a0*/  IMAD.IADD R35, R35, 0x1, R49 ;  /* 0x0000000123237824 */ /* 0x000fe200078e0231 */
[----:B------:R-:W-:Y:S01]  /*179b0*/  IADD3 R17, P0, P2, R34, R50, R17 ;  /* 0x0000003222117210 */ /* 0x000fe20007a1e011 */
[-C--:B------:R-:W-:Y:S01]  /*179c0*/  IMAD R73, R18, R15.reuse, RZ ;  /* 0x0000000f12497224 */ /* 0x080fe200078e02ff */
[----:B------:R-:W-:Y:S01]  /*179d0*/  IADD3 R69, P5, P6, R69, R66, R0 ;  /* 0x0000004245457210 */ /* 0x000fe20007ebe000 */
[----:B------:R-:W-:Y:S01]  /*179e0*/  IMAD.WIDE.U32 R48, R20, R15, R62 ;  /* 0x0000000f14307225 */ /* 0x000fe200078e003e */
[----:B------:R-:W-:Y:S02]  /*179f0*/  IADD3.X R50, PT, PT, R35, R51, RZ, P0, P2 ;  /* 0x0000003323327210 */ /* 0x000fe400007e44ff */
[----:B------:R-:W-:Y:S01]  /*17a00*/  ISETP.GE.U32.AND P2, PT, R34, R36, PT ;  /* 0x000000242200720c */ /* 0x000fe20003f46070 */
[----:B------:R-:W-:Y:S01]  /*17a10*/  IMAD R12, R20, R12, R73 ;  /* 0x0000000c140c7224 */ /* 0x000fe200078e0249 */
[----:B------:R-:W-:Y:S01]  /*17a20*/  ISETP.GE.U32.AND P0, PT, R17, R34, PT ;  /* 0x000000221100720c */ /* 0x000fe20003f06070 */
[----:B------:R-:W-:Y:S01]  /*17a30*/  IMAD R15, R22, R13, RZ ;  /* 0x0000000d160f7224 */ /* 0x000fe200078e02ff */
[----:B------:R-:W-:Y:S01]  /*17a40*/  IADD3.X R66, PT, PT, RZ, R67, RZ, P5, P6 ;  /* 0x00000043ff427210 */ /* 0x000fe20002fec4ff */
[----:B------:R-:W-:Y:S01]  /*17a50*/  IMAD.WIDE.U32.X R46, R18, R2, R46, P1 ;  /* 0x00000002122e7225 */ /* 0x000fe200008e042e */
[----:B------:R-:W-:-:S02]  /*17a60*/  ISETP.GE.U32.AND.EX P1, PT, R35, R37, PT, P2 ;  /* 0x000000252300720c */ /* 0x000fc40003f26120 */
[----:B------:R-:W-:Y:S01]  /*17a70*/  ISETP.GE.U32.AND.EX P0, PT, R50, R35, PT, P0 ;  /* 0x000000233200720c */ /* 0x000fe20003f06100 */
[----:B------:R-:W-:Y:S01]  /*17a80*/  IMAD R51, R18, R13, RZ ;  /* 0x0000000d12337224 */ /* 0x000fe200078e02ff */
[----:B------:R-:W-:Y:S01]  /*17a90*/  IADD3 R34, P2, PT, R69, R48, RZ ;  /* 0x0000003045227210 */ /* 0x000fe20007f5e0ff */
[----:B------:R-:W-:Y:S02]  /*17aa0*/  IMAD.IADD R49, R49, 0x1, R12 ;  /* 0x0000000131317824 */ /* 0x000fe400078e020c */
[-C--:B------:R-:W-:Y:S02]  /*17ab0*/  IMAD R0, R24, R2.reuse, R15 ;  /* 0x0000000218007224 */ /* 0x080fe400078e020f */
[-C--:B------:R-:W-:Y:S01]  /*17ac0*/  IMAD R15, R20, R2.reuse, R51 ;  /* 0x00000002140f7224 */ /* 0x080fe200078e0233 */
[----:B------:R-:W-:Y:S01]  /*17ad0*/  SEL R51, RZ, 0x1, P0 ;  /* 0x00000001ff337807 */ /* 0x000fe20000000000 */
[----:B------:R-:W-:Y:S01]  /*17ae0*/  IMAD.WIDE.U32.X R44, R26, R2, R44, P4 ;  /* 0x000000021a2c7225 */ /* 0x000fe200020e042c */
[----:B------:R-:W-:-:S03]  /*17af0*/  ISETP.GE.U32.AND P0, PT, R48, R62, PT ;  /* 0x0000003e3000720c */ /* 0x000fc60003f06070 */
[----:B------:R-:W-:Y:S01]  /*17b00*/  IMAD.WIDE.U32.X R38, R22, R2, R38, P3 ;  /* 0x0000000216267225 */ /* 0x000fe200018e0426 */
[----:B------:R-:W-:Y:S02]  /*17b10*/  SEL R2, RZ, 0x1, P1 ;  /* 0x00000001ff027807 */ /* 0x000fe40000800000 */
[----:B------:R-:W-:Y:S01]  /*17b20*/  ISETP.GE.U32.AND P1, PT, R34, R48, PT ;  /* 0x000000302200720c */ /* 0x000fe20003f26070 */
[----:B------:R-:W-:Y:S01]  /*17b30*/  IMAD.X R35, R49, 0x1, R66, P2 ;  /* 0x0000000131237824 */ /* 0x000fe200010e0642 */
[----:B------:R-:W-:Y:S01]  /*17b40*/  IADD3 R51, P2, P3, R51, R44, R2 ;  /* 0x0000002c33337210 */ /* 0x000fe20007b5e002 */
[----:B------:R-:W-:Y:S01]  /*17b50*/  IMAD.WIDE.U32 R36, R17, 0x3d1, RZ ;  /* 0x000003d111247825 */ /* 0x000fe200078e00ff */
[----:B------:R-:W-:Y:S02]  /*17b60*/  ISETP.GE.U32.AND.EX P0, PT, R49, R63, PT, P0 ;  /* 0x0000003f3100720c */ /* 0x000fe40003f06100 */
[----:B------:R-:W-:Y:S01]  /*17b70*/  ISETP.GE.U32.AND.EX P1, PT, R35, R49, PT, P1 ;  /* 0x000000312300720c */ /* 0x000fe20003f26110 */
[----:B------:R-:W-:Y:S01]  /*17b80*/  IMAD.WIDE.U32 R48, R50, 0x3d1, RZ ;  /* 0x000003d132307825 */ /* 0x000fe200078e00ff */
[----:B------:R-:W-:-:S02]  /*17b90*/  IADD3.X R63, PT, PT, RZ, R45, RZ, P2, P3 ;  /* 0x0000002dff3f7210 */ /* 0x000fc400017e64ff */
[----:B------:R-:W-:Y:S01]  /*17ba0*/  SEL R67, RZ, 0x1, P1 ;  /* 0x00000001ff437807 */ /* 0x000fe20000800000 */
[----:B------:R-:W-:Y:S01]  /*17bb0*/  IMAD.WIDE.U32 R44, R24, R13, R34 ;  /* 0x0000000d182c7225 */ /* 0x000fe200078e0022 */
[----:B------:R-:W-:Y:S02]  /*17bc0*/  SEL R52, RZ, 0x1, P0 ;  /* 0x00000001ff347807 */ /* 0x000fe40000000000 */
[----:B------:R-:W-:Y:S01]  /*17bd0*/  IADD3 R2, P3, PT, RZ, R36, RZ ;  /* 0x00000024ff027210 */ /* 0x000fe20007f7e0ff */
[----:B------:R-:W-:Y:S01]  /*17be0*/  IMAD.WIDE.U32 R48, P2, RZ, R17, R48 ;  /* 0x00000011ff307225 */ /* 0x000fe20007840030 */
[----:B------:R-:W-:Y:S02]  /*17bf0*/  IADD3 R51, P1, PT, R51, R44, RZ ;  /* 0x0000002c33337210 */ /* 0x000fe40007f3e0ff */
[----:B------:R-:W-:Y:S01]  /*17c00*/  ISETP.GE.U32.AND P0, PT, R2, R36, PT ;  /* 0x000000240200720c */ /* 0x000fe20003f06070 */
[----:B------:R-:W-:Y:S01]  /*17c10*/  IMAD.IADD R12, R45, 0x1, R0 ;  /* 0x000000012d0c7824 */ /* 0x000fe200078e0200 */
[----:B------:R-:W-:Y:S01]  /*17c20*/  IADD3 R0, P4, PT, R37, R48, RZ ;  /* 0x0000003025007210 */ /* 0x000fe20007f9e0ff */
[----:B------:R-:W-:Y:S01]  /*17c30*/  IMAD.X R37, RZ, RZ, RZ, P2 ;  /* 0x000000ffff257224 */ /* 0x000fe200010e06ff */
[----:B------:R-:W-:Y:S01]  /*17c40*/  ISETP.GE.U32.AND P2, PT, R44, R34, PT ;  /* 0x000000222c00720c */ /* 0x000fe20003f46070 */
[----:B------:R-:W-:Y:S01]  /*17c50*/  IMAD.X R63, R12, 0x1, R63, P1 ;  /* 0x000000010c3f7824 */ /* 0x000fe200008e063f */
        /* <DEDUP_REMOVED lines=14> */
[----:B------:R-:W-:Y:S01]  /*17d40*/  IMAD.WIDE.U32 R12, R63, 0x3d1, RZ ;  /* 0x000003d13f0c7825 */ /* 0x000fe200078e00ff */
[----:B------:R-:W-:-:S02]  /*17d50*/  IADD3 R67, P2, PT, R36, R34, RZ ;  /* 0x0000002224437210 */ /* 0x000fc40007f5e0ff */
[----:B------:R-:W-:Y:S02]  /*17d60*/  IADD3.X R69, PT, PT, RZ, R39, RZ, P3, P4 ;  /* 0x00000027ff457210 */ /* 0x000fe40001fe84ff */
[----:B------:R-:W-:Y:S01]  /*17d70*/  ISETP.GE.U32.AND P1, PT, R44, R48, PT ;  /* 0x000000302c00720c */ /* 0x000fe20003f26070 */
        /* <DEDUP_REMOVED lines=22> */
[----:B------:R-:W-:Y:S01]  /*17ee0*/  ISETP.LT.U32.AND P0, PT, R50, R67, PT ;  /* 0x000000433200720c */ /* 0x000fe20003f01070 */
[----:B------:R-:W-:Y:S01]  /*17ef0*/  IMAD.WIDE.U32 R36, R65, 0x3d1, RZ ;  /* 0x000003d141247825 */ /* 0x000fe200078e00ff */
[----:B------:R-:W-:Y:S02]  /*17f00*/  SEL R13, RZ, 0x1, P1 ;  /* 0x00000001ff0d7807 */ /* 0x000fe40000800000 */
[----:B------:R-:W-:Y:S01]  /*17f10*/  ISETP.GE.U32.AND.EX P4, PT, R49, R0, PT, P2 ;  /* 0x000000003100720c */ /* 0x000fe20003f86120 */
[----:B------:R-:W-:Y:S01]  /*17f20*/  IMAD.WIDE.U32 R34, P1, RZ, R65, R34 ;  /* 0x00000041ff227225 */ /* 0x000fe20007820022 */
[----:B------:R-:W-:-:S02]  /*17f30*/  SEL R67, RZ, 0x1, P3 ;  /* 0x00000001ff437807 */ /* 0x000fc40001800000 */
[----:B------:R-:W-:Y:S01]  /*17f40*/  ISETP.LT.U32.OR.EX P0, PT, R0, R12, !P4, P0 ;  /* 0x0000000c0000720c */ /* 0x000fe20006701500 */
[----:B------:R-:W-:Y:S01]  /*17f50*/  IMAD.MOV.U32 R12, RZ, RZ, R35 ;  /* 0x000000ffff0c7224 */ /* 0x000fe200078e0023 */
[----:B------:R-:W-:Y:S01]  /*17f60*/  IADD3 R67, P4, P5, R67, R46, R13 ;  /* 0x0000002e43437210 */ /* 0x000fe20007d9e00d */
[----:B------:R-:W-:Y:S01]  /*17f70*/  IMAD.X R13, RZ, RZ, RZ, P1 ;  /* 0x000000ffff0d7224 */ /* 0x000fe200008e06ff */
[----:B------:R-:W-:Y:S02]  /*17f80*/  IADD3 R69, P2, P3, R36, R38, R69 ;  /* 0x0000002624457210 */ /* 0x000fe40007b5e045 */
[----:B------:R-:W-:Y:S02]  /*17f90*/  IADD3 R71, P6, PT, R37, R34, RZ ;  /* 0x0000002225477210 */ /* 0x000fe40007fde0ff */
[----:B------:R-:W-:Y:S02]  /*17fa0*/  IADD3.X R51, PT, PT, RZ, R47, RZ, P4, P5 ;  /* 0x0000002fff337210 */ /* 0x000fe400027ea4ff */
[----:B------:R-:W-:Y:S01]  /*17fb0*/  IADD3 R0, P4, PT, R69, R63, RZ ;  /* 0x0000003f45007210 */ /* 0x000fe20007f9e0ff */
[----:B------:R-:W-:Y:S01]  /*17fc0*/  IMAD.WIDE.U32.X R12, RZ, R45, R12, P6 ;  /* 0x0000002dff0c7225 */ /* 0x000fe200030e040c */
[----:B------:R-:W-:-:S02]  /*17fd0*/  SEL R37, RZ, 0x1, !P0 ;  /* 0x00000001ff257807 */ /* 0x000fc40004000000 */
[----:B------:R-:W-:Y:S01]  /*17fe0*/  IADD3.X R44, PT, PT, R71, R39, RZ, P2, P3 ;  /* 0x00000027472c7210 */ /* 0x000fe200017e64ff */
[----:B------:R-:W-:Y:S01]  /*17ff0*/  IMAD.WIDE.U32 R34, R51, 0x3d1, RZ ;  /* 0x000003d133227825 */ /* 0x000fe200078e00ff */
[----:B------:R-:W-:Y:S02]  /*18000*/  IADD3 R39, P3, PT, R0, R37, RZ ;  /* 0x0000002500277210 */ /* 0x000fe40007f7e0ff */
[----:B------:R-:W-:Y:S01]  /*18010*/  ISETP.GE.U32.AND P1, PT, R69, R36, PT ;  /* 0x000000244500720c */ /* 0x000fe20003f26070 */
[C---:B------:R-:W-:Y:S01]  /*18020*/  IMAD.X R38, R44.reuse, 0x1, R65, P4 ;  /* 0x000000012c267824 */ /* 0x040fe200020e0641 */
[----:B------:R-:W-:Y:S01]  /*18030*/  ISETP.GE.U32.AND P2, PT, R39, R0, PT ;  /* 0x000000002700720c */ /* 0x000fe20003f46070 */
[----:B------:R-:W-:Y:S01]  /*18040*/  IMAD.WIDE.U32 R36, R67, 0x3d1, RZ ;  /* 0x000003d143247825 */ /* 0x000fe200078e00ff */
[----:B------:R-:W-:Y:S02]  /*18050*/  ISETP.GE.U32.AND.EX P1, PT, R44, R71, PT, P1 ;  /* 0x000000472c00720c */ /* 0x000fe40003f26110 */
[----:B------:R-:W-:Y:S01]  /*18060*/  ISETP.LT.U32.AND P0, PT, R0, R69, PT ;  /* 0x000000450000720c */ /* 0x000fe20003f01070 */
[----:B------:R-:W-:Y:S01]  /*18070*/  IMAD.X R47, RZ, RZ, R38, P3 ;  /* 0x000000ffff2f7224 */ /* 0x000fe200018e0626 */
[----:B------:R-:W-:Y:S01]  /*18080*/  SEL R63, RZ, 0x1, P1 ;  /* 0x00000001ff3f7807 */ /* 0x000fe20000800000 */
[----:B------:R-:W-:-:S03]  /*18090*/  IMAD.WIDE.U32 R34, P3, RZ, R67, R34 ;  /* 0x00000043ff227225 */ /* 0x000fc60007860022 */
[----:B------:R-:W-:Y:S02]  /*180a0*/  ISETP.GE.U32.AND.EX P1, PT, R47, R38, PT, P2 ;  /* 0x000000262f00720c */ /* 0x000fe40003f26120 */
[----:B------:R-:W-:Y:S01]  /*180b0*/  IADD3 R63, P4, P5, R36, R12, R63 ;  /* 0x0000000c243f7210 */ /* 0x000fe20007d9e03f */
[----:B------:R-:W-:Y:S01]  /*180c0*/  IMAD.MOV.U32 R12, RZ, RZ, R35 ;  /* 0x000000ffff0c7224 */ /* 0x000fe200078e0023 */
        /* <DEDUP_REMOVED lines=15> */
[----:B------:R-:W-:-:S03]  /*181c0*/  IMAD.MOV.U32 R36, RZ, RZ, RZ ;  /* 0x000000ffff247224 */ /* 0x000fc600078e00ff */
[----:B------:R-:W-:-:S04]  /*181d0*/  ISETP.GE.U32.AND.EX P1, PT, R38, R67, PT, P1 ;  /* 0x000000432600720c */ /* 0x000fc80003f26110 */
[----:B------:R-:W-:Y:S02]  /*181e0*/  ISETP.LT.U32.OR.EX P0, PT, R67, R34, !P1, P3 ;  /* 0x000000224300720c */ /* 0x000fe40004f01530 */
[----:B------:R-:W-:Y:S02]  /*181f0*/  IADD3 R51, P1, P2, R51, R12, R0 ;  /* 0x0000000c33337210 */ /* 0x000fe40007a3e000 */
[----:B------:R-:W-:Y:S02]  /*18200*/  SEL R0, RZ, 0x1, !P0 ;  /* 0x00000001ff007807 */ /* 0x000fe40004000000 */
[----:B------:R-:W-:Y:S02]  /*18210*/  IADD3.X R12, PT, PT, RZ, R13, RZ, P1, P2 ;  /* 0x0000000dff0c7210 */ /* 0x000fe40000fe44ff */
        /* <DEDUP_REMOVED lines=57> */
.L_x_972:
[----:B------:R-:W-:Y:S01]  /*185b0*/  IMAD.MOV.U32 R12, RZ, RZ, R2 ;  /* 0x000000ffff0c7224 */ /* 0x000fe200078e0002 */
[----:B------:R-:W-:Y:S01]  /*185c0*/  IADD3 R8, P1, PT, R15, R8, RZ ;  /* 0x000000080f087210 */ /* 0x000fe20007f3e0ff */
[----:B------:R-:W-:Y:S02]  /*185d0*/  IMAD.MOV.U32 R13, RZ, RZ, R17 ;  /* 0x000000ffff0d7224 */ /* 0x000fe400078e0011 */
        /* <DEDUP_REMOVED lines=57> */
.L_x_973:
        /* <DEDUP_REMOVED lines=34> */
[----:B------:R-:W-:Y:S01]  /*18b90*/  IADD3 R15, P4, PT, R2, R43, RZ ;  /* 0x0000002b020f7210 */ /* 0x000fe20007f9e0ff */
[----:B------:R-:W-:Y:S01]  /*18ba0*/  IMAD.X R36, R38, 0x1, R17, P2 ;  /* 0x0000000126247824 */ /* 0x000fe200010e0611 */
[----:B------:R-:W-:-:S02]  /*18bb0*/  IADD3 R17, P3, PT, R13, R40, RZ ;  /* 0x000000280d117210 */ /* 0x000fc40007f7e0ff */
[----:B------:R-:W-:Y:S01]  /*18bc0*/  ISETP.GT.U32.AND.EX P1, PT, R46, R5, PT, P0 ;  /* 0x000000052e00720c */ /* 0x000fe20003f24100 */
[----:B------:R-:W-:Y:S01]  /*18bd0*/  IMAD.X R12, R2, 0x1, R44, P4 ;  /* 0x00000001020c7824 */ /* 0x000fe200020e062c */
[----:B------:R-:W-:Y:S01]  /*18be0*/  ISETP.NE.U32.AND P0, PT, R37, RZ, PT ;  /* 0x000000ff2500720c */ /* 0x000fe20003f05070 */
[----:B------:R-:W-:Y:S01]  /*18bf0*/  IMAD.X R0, R13, 0x1, R42, P3 ;  /* 0x000000010d007824 */ /* 0x000fe200018e062a */
[----:B------:R-:W-:Y:S01]  /*18c00*/  IADD3 R39, P2, PT, R3, -R8, RZ ;  /* 0x8000000803277210 */ /* 0x000fe20007f5e0ff */
[----:B------:R-:W-:Y:S01]  /*18c10*/  IMAD.MOV.U32 R13, RZ, RZ, R45 ;  /* 0x000000ffff0d7224 */ /* 0x000fe200078e002d */
[----:B------:R-:W-:Y:S01]  /*18c20*/  ISETP.NE.OR.EX P0, PT, R36, RZ, P1, P0 ;  /* 0x000000ff2400720c */ /* 0x000fe20000f05700 */
[----:B------:R-:W-:Y:S02]  /*18c30*/  IMAD.MOV.U32 R2, RZ, RZ, R46 ;  /* 0x000000ffff027224 */ /* 0x000fe400078e002e */
[----:B------:R-:W-:-:S10]  /*18c40*/  IMAD.X R41, R41, 0x1, ~R9, P2 ;  /* 0x0000000129297824 */ /* 0x000fd400010e0e09 */
        /* <DEDUP_REMOVED lines=21> */
.L_x_974:
        /* <DEDUP_REMOVED lines=60> */
.L_x_975:
        /* <DEDUP_REMOVED lines=28> */
.L_x_966:
[----:B------:R-:W-:Y:S01]  /*19320*/  VIADD R61, R61, 0xffffffff ;  /* 0xffffffff3d3d7836 */ /* 0x000fe20000000000 */
[----:B------:R-:W-:Y:S06]  /*19330*/  BRA.U UP1, `(.L_x_976) ;  /* 0xffffffb101507547 */ /* 0x000fec000b83ffff */
[----:B------:R-:W-:Y:S05]  /*19340*/  BRA.U UP0, `(.L_x_977) ;  /* 0xffffffb1002c7547 */ /* 0x000fea000b83ffff */
        /* <DEDUP_REMOVED lines=19> */
[----:B------:R-:W-:Y:S02]  /*19480*/  IMAD R16, R0, R3, RZ ;  /* 0x0000000300107224 */ /* 0x000fe400078e02ff */
[----:B------:R-:W-:Y:S02]  /*19490*/  IMAD.MOV.U32 R10, RZ, RZ, R5 ;  /* 0x000000ffff0a7224 */ /* 0x000fe400078e0005 */
[----:B------:R-:W-:-:S04]  /*194a0*/  IMAD.WIDE.U32 R34, R3, R13, RZ ;  /* 0x0000000d03227225 */ /* 0x000fc800078e00ff */
[----:B------:R-:W-:-:S04]  /*194b0*/  IMAD.WIDE.U32 R46, P1, R2, R3, R46 ;  /* 0x00000003022e7225 */ /* 0x000fc8000782002e */
[----:B------:R-:W-:Y:S01]  /*194c0*/  IMAD.WIDE.U32 R4, R41, R3, RZ ;  /* 0x0000000329047225 */ /* 0x000fe200078e00ff */
[----:B------:R-:W-:-:S03]  /*194d0*/  IADD3 RZ, P6, PT, R35, R46, RZ ;  /* 0x0000002e23ff7210 */ /* 0x000fc60007fde0ff */
[----:B------:R-:W-:Y:S02]  /*194e0*/  IMAD.X R51, R6, 0x1, R7, P5 ;  /* 0x0000000106337824 */ /* 0x000fe400028e0607 */
[----:B------:R-:W-:-:S03]  /*194f0*/  IMAD.WIDE.U32 R8, R17, R3, RZ ;  /* 0x0000000311087225 */ /* 0x000fc600078e00ff */
[----:B------:R-:W-:Y:S01]  /*19500*/  ISETP.GE.U32.AND.EX P0, PT, R51, R6, PT, P0 ;  /* 0x000000063300720c */ /* 0x000fe20003f06100 */
[----:B------:R-:W-:Y:S02]  /*19510*/  IMAD R65, R41, R17, R16 ;  /* 0x0000001129417224 */ /* 0x000fe400078e0210 */
[----:B------:R-:W-:-:S04]  /*19520*/  IMAD.WIDE.U32 R36, R17, R15, RZ ;  /* 0x0000000f11247225 */ /* 0x000fc800078e00ff */
[----:B------:R-:W-:-:S04]  /*19530*/  IMAD.WIDE.U32 R44, P4, R12, R17, R44 ;  /* 0x000000110c2c7225 */ /* 0x000fc8000788002c */
[----:B------:R-:W-:-:S04]  /*19540*/  IMAD.WIDE.U32 R34, R3, R3, RZ ;  /* 0x0000000303227225 */ /* 0x000fc800078e00ff */
[----:B------:R-:W-:-:S04]  /*19550*/  IMAD.WIDE.U32 R4, P5, R3, R41, R4 ;  /* 0x0000002903047225 */ /* 0x000fc800078a0004 */
[----:B------:R-:W-:Y:S02]  /*19560*/  IMAD.IADD R65, R9, 0x1, R65 ;  /* 0x0000000109417824 */ /* 0x000fe400078e0241 */
[----:B------:R-:W-:Y:S01]  /*19570*/  IMAD.X R11, RZ, RZ, RZ, P2 ;  /* 0x000000ffff0b7224 */ /* 0x000fe200010e06ff */
[----:B------:R-:W-:Y:S01]  /*19580*/  IADD3 RZ, P2, PT, R37, R44, RZ ;  /* 0x0000002c25ff7210 */ /* 0x000fe20007f5e0ff */
[----:B------:R-:W-:Y:S01]  /*19590*/  IMAD.SHL.U32 R53, R8, 0x2, RZ ;  /* 0x0000000208357824 */ /* 0x000fe200078e00ff */
[----:B------:R-:W-:Y:S01]  /*195a0*/  SEL R37, RZ, 0x1, P0 ;  /* 0x00000001ff257807 */ /* 0x000fe20000000000 */
[----:B------:R-:W-:Y:S01]  /*195b0*/  IMAD.X R9, RZ, RZ, RZ, P5 ;  /* 0x000000ffff097224 */ /* 0x000fe200028e06ff */
[----:B------:R-:W-:Y:S01]  /*195c0*/  IADD3 RZ, P0, PT, R35, R4, RZ ;  /* 0x0000000423ff7210 */ /* 0x000fe20007f1e0ff */
[----:B------:R-:W-:Y:S01]  /*195d0*/  IMAD R18, R2, R3, RZ ;  /* 0x0000000302127224 */ /* 0x000fe200078e02ff */
[----:B------:R-:W-:Y:S01]  /*195e0*/  SHF.L.U64.HI R61, R8, 0x1, R65 ;  /* 0x00000001083d7819 */ /* 0x000fe20000010241 */
[----:B------:R-:W-:-:S02]  /*195f0*/  IMAD.MOV.U32 R8, RZ, RZ, R5 ;  /* 0x000000ffff087224 */ /* 0x000fc400078e0005 */
[----:B------:R-:W-:-:S04]  /*19600*/  IMAD.WIDE.U32 R38, R0, R13, RZ ;  /* 0x0000000d00267225 */ /* 0x000fc800078e00ff */
[----:B------:R-:W-:-:S04]  /*19610*/  IMAD.WIDE.U32.X R8, R41, R41, R8, P0 ;  /* 0x0000002929087225 */ /* 0x000fc800000e0408 */
[----:B------:R-:W-:-:S04]  /*19620*/  IMAD.WIDE.U32 R6, R13, R3, RZ ;  /* 0x000000030d067225 */ /* 0x000fc800078e00ff */
[-C--:B------:R-:W-:Y:S02]  /*19630*/  IMAD R63, R13, R41.reuse, R18 ;  /* 0x000000290d3f7224 */ /* 0x080fe400078e0212 */
[----:B------:R-:W-:-:S04]  /*19640*/  IMAD.WIDE.U32.X R10, R12, R41, R10, P3 ;  /* 0x000000290c0a7225 */ /* 0x000fc800018e040a */
[----:B------:R-:W-:Y:S01]  /*19650*/  IMAD.X R43, RZ, RZ, RZ, P1 ;  /* 0x000000ffff2b7224 */ /* 0x000fe200008e06ff */
[----:B------:R-:W-:Y:S01]  /*19660*/  IADD3 R24, P1, PT, R53, R8, RZ ;  /* 0x0000000835187210 */ /* 0x000fe20007f3e0ff */
[----:B------:R-:W-:Y:S01]  /*19670*/  IMAD.IADD R63, R7, 0x1, R63 ;  /* 0x00000001073f7824 */ /* 0x000fe200078e023f */
[----:B------:R-:W-:Y:S01]  /*19680*/  IADD3 R36, P3, P5, R6, R10, R37 ;  /* 0x0000000a06247210 */ /* 0x000fe20007d7e025 */
[----:B------:R-:W-:Y:S01]  /*19690*/  IMAD.WIDE.U32 R38, P0, R2, R17, R38 ;  /* 0x0000001102267225 */ /* 0x000fe20007800026 */
[----:B------:R-:W-:Y:S02]  /*196a0*/  SHF.L.W.U32.HI R8, R65, 0x1, R14 ;  /* 0x0000000141087819 */ /* 0x000fe40000010e0e */
[----:B------:R-:W-:Y:S01]  /*196b0*/  IADD3.X R37, PT, PT, R63, R11, RZ, P3, P5 ;  /* 0x0000000b3f257210 */ /* 0x000fe20001fea4ff */
[----:B------:R-:W-:Y:S01]  /*196c0*/  IMAD.X R20, R61, 0x1, R9, P1 ;  /* 0x000000013d147824 */ /* 0x000fe200008e0609 */
[----:B------:R-:W-:Y:S01]  /*196d0*/  SHF.L.W.U32.HI R9, R14, 0x1, R51 ;  /* 0x000000010e097819 */ /* 0x000fe20000010e33 */
[----:B------:R-:W-:Y:S01]  /*196e0*/  IMAD.X R7, RZ, RZ, RZ, P0 ;  /* 0x000000ffff077224 */ /* 0x000fe200000e06ff */
[----:B------:R-:W-:Y:S01]  /*196f0*/  ISETP.GE.U32.AND P0, PT, R24, R53, PT ;  /* 0x000000351800720c */ /* 0x000fe20003f06070 */
[----:B------:R-:W-:Y:S01]  /*19700*/  IMAD.WIDE.U32 R10, R0, R17, RZ ;  /* 0x00000011000a7225 */ /* 0x000fe200078e00ff */
[----:B------:R-:W-:-:S02]  /*19710*/  ISETP.GE.U32.AND P1, PT, R36, R6, PT ;  /* 0x000000062400720c */ /* 0x000fc40003f26070 */
[----:B------:R-:W-:Y:S01]  /*19720*/  ISETP.GE.U32.AND.EX P0, PT, R20, R61, PT, P0 ;  /* 0x0000003d1400720c */ /* 0x000fe20003f06100 */
[----:B------:R-:W-:Y:S01]  /*19730*/  IMAD.WIDE.U32 R34, R17, R13, RZ ;  /* 0x0000000d11227225 */ /* 0x000fe200078e00ff */
[----:B------:R-:W-:-:S03]  /*19740*/  ISETP.GE.U32.AND.EX P1, PT, R37, R63, PT, P1 ;  /* 0x0000003f2500720c */ /* 0x000fc60003f26110 */
[----:B------:R-:W-:Y:S01]  /*19750*/  IMAD.MOV.U32 R34, RZ, RZ, R45 ;  /* 0x000000ffff227224 */ /* 0x000fe200078e002d */
[----:B------:R-:W-:Y:S01]  /*19760*/  IADD3 RZ, P3, PT, R35, R38, RZ ;  /* 0x0000002623ff7210 */ /* 0x000fe20007f7e0ff */
[----:B------:R-:W-:-:S04]  /*19770*/  IMAD.WIDE.U32 R48, R17, R17, RZ ;  /* 0x0000001111307225 */ /* 0x000fc800078e00ff */
[----:B------:R-:W-:-:S04]  /*19780*/  IMAD.WIDE.U32 R10, P5, R17, R0, R10 ;  /* 0x00000000110a7225 */ /* 0x000fc800078a000a */
[----:B------:R-:W-:-:S04]  /*19790*/  IMAD.WIDE.U32 R44, R17, R17, R8 ;  /* 0x00000011112c7225 */ /* 0x000fc800078e0008 */
[----:B------:R-:W-:Y:S01]  /*197a0*/  IMAD.MOV.U32 R6, RZ, RZ, R39 ;  /* 0x000000ffff067224 */ /* 0x000fe200078e0027 */
[----:B------:R-:W-:Y:S01]  /*197b0*/  SEL R39, RZ, 0x1, P0 ;  /* 0x00000001ff277807 */ /* 0x000fe20000000000 */
[----:B------:R-:W-:Y:S01]  /*197c0*/  IMAD.MOV.U32 R42, RZ, RZ, R47 ;  /* 0x000000ffff2a7224 */ /* 0x000fe200078e002f */
[----:B------:R-:W-:Y:S01]  /*197d0*/  SEL R47, RZ, 0x1, P1 ;  /* 0x00000001ff2f7807 */ /* 0x000fe20000800000 */
[----:B------:R-:W-:Y:S01]  /*197e0*/  IMAD.X R35, RZ, RZ, RZ, P4 ;  /* 0x000000ffff237224 */ /* 0x000fe200020e06ff */
[----:B------:R-:W-:Y:S01]  /*197f0*/  IADD3 RZ, P4, PT, R49, R10, RZ ;  /* 0x0000000a31ff7210 */ /* 0x000fe20007f9e0ff */
[----:B------:R-:W-:Y:S01]  /*19800*/  IMAD.IADD R49, R10, 0x1, R45 ;  /* 0x000000010a317824 */ /* 0x000fe200078e022d */
[----:B------:R-:W-:Y:S01]  /*19810*/  IADD3 R22, P1, PT, R39, R44, RZ ;  /* 0x0000002c27167210 */ /* 0x000fe20007f3e0ff */
[----:B------:R-:W-:Y:S01]  /*19820*/  IMAD.WIDE.U32.X R42, R2, R41, R42, P6 ;  /* 0x00000029022a7225 */ /* 0x000fe200030e042a */
[----:B------:R-:W-:Y:S02]  /*19830*/  ISETP.LT.U32.AND P0, PT, R44, R8, PT ;  /* 0x000000082c00720c */ /* 0x000fe40003f01070 */
[----:B------:R-:W-:Y:S01]  /*19840*/  ISETP.GE.U32.AND P6, PT, R22, R44, PT ;  /* 0x0000002c1600720c */ /* 0x000fe20003fc6070 */
[----:B------:R-:W-:-:S02]  /*19850*/  IMAD R8, R12, R17, RZ ;  /* 0x000000110c087224 */ /* 0x000fc400078e02ff */
[----:B------:R-:W-:Y:S02]  /*19860*/  IMAD.X R16, RZ, RZ, R49, P1 ;  /* 0x000000ffff107224 */ /* 0x000fe400008e0631 */
[----:B------:R-:W-:-:S03]  /*19870*/  IMAD.WIDE.U32 R38, R15, R17, R36 ;  /* 0x000000110f267225 */ /* 0x000fc600078e0024 */
[----:B------:R-:W-:Y:S01]  /*19880*/  ISETP.GE.U32.AND.EX P6, PT, R16, R49, PT, P6 ;  /* 0x000000311000720c */ /* 0x000fe20003fc6160 */
        /* <DEDUP_REMOVED lines=15> */
[-C--:B------:R-:W-:Y:S02]  /*19980*/  IMAD R49, R13, R0.reuse, R10 ;  /* 0x000000000d317224 */ /* 0x080fe400078e020a */
[----:B------:R-:W-:Y:S01]  /*19990*/  IMAD.WIDE.U32.X R34, R12, R0, R34, P2 ;  /* 0x000000000c227225 */ /* 0x000fe200010e0422 */
[----:B------:R-:W-:-:S03]  /*199a0*/  IADD3 R14, P2, PT, R51, R44, RZ ;  /* 0x0000002c330e7210 */ /* 0x000fc60007f5e0ff */
[----:B------:R-:W-:Y:S01]  /*199b0*/  IMAD.WIDE.U32 R10, R13, R17, R8 ;  /* 0x000000110d0a7225 */ /* 0x000fe200078e0008 */
[C---:B------:R-:W-:Y:S02]  /*199c0*/  IADD3 R18, P5, PT, R14.reuse, R37, RZ ;  /* 0x000000250e127210 */ /* 0x040fe40007fbe0ff */
[----:B------:R-:W-:Y:S01]  /*199d0*/  ISETP.LT.U32.AND P0, PT, R14, R51, PT ;  /* 0x000000330e00720c */ /* 0x000fe20003f01070 */
[----:B------:R-:W-:Y:S01]  /*199e0*/  IMAD.IADD R11, R11, 0x1, R49 ;  /* 0x000000010b0b7824 */ /* 0x000fe200078e0231 */
[C---:B------:R-:W-:Y:S01]  /*199f0*/  IADD3 R26, P1, P6, R10.reuse, R34, R39 ;  /* 0x000000220a1a7210 */ /* 0x040fe20007e3e027 */
[----:B------:R-:W-:Y:S01]  /*19a00*/  IMAD.X R44, R43, 0x1, R45, P2 ;  /* 0x000000012b2c7824 */ /* 0x000fe200010e062d */
[----:B------:R-:W-:Y:S01]  /*19a10*/  ISETP.GE.U32.AND P2, PT, R10, R8, PT ;  /* 0x000000080a00720c */ /* 0x000fe20003f46070 */
[----:B------:R-:W-:Y:S01]  /*19a20*/  IMAD.WIDE.U32.X R38, R2, R0, R6, P3 ;  /* 0x0000000002267225 */ /* 0x000fe200018e0406 */
[----:B------:R-:W-:Y:S02]  /*19a30*/  ISETP.GE.U32.AND P4, PT, R26, R10, PT ;  /* 0x0000000a1a00720c */ /* 0x000fe40003f86070 */
[----:B------:R-:W-:Y:S01]  /*19a40*/  IADD3.X R51, PT, PT, R11, R35, RZ, P1, P6 ;  /* 0x000000230b337210 */ /* 0x000fe20000fec4ff */
[----:B------:R-:W-:Y:S01]  /*19a50*/  IMAD.WIDE.U32 R34, R15, R15, RZ ;  /* 0x0000000f0f227225 */ /* 0x000fe200078e00ff */
[----:B------:R-:W-:-:S02]  /*19a60*/  ISETP.GE.U32.AND P1, PT, R18, R14, PT ;  /* 0x0000000e1200720c */ /* 0x000fc40003f26070 */
[----:B------:R-:W-:Y:S01]  /*19a70*/  ISETP.GE.U32.AND.EX P2, PT, R11, R9, PT, P2 ;  /* 0x000000090b00720c */ /* 0x000fe20003f46120 */
[----:B------:R-:W-:Y:S01]  /*19a80*/  IMAD.X R14, RZ, RZ, R44, P5 ;  /* 0x000000ffff0e7224 */ /* 0x000fe200028e062c */
[----:B------:R-:W-:Y:S01]  /*19a90*/  ISETP.GE.U32.AND.EX P4, PT, R51, R11, PT, P4 ;  /* 0x0000000b3300720c */ /* 0x000fe20003f86140 */
[----:B------:R-:W-:Y:S01]  /*19aa0*/  IMAD.WIDE.U32 R8, R12, R13, RZ ;  /* 0x0000000d0c087225 */ /* 0x000fe200078e00ff */
[----:B------:R-:W-:Y:S02]  /*19ab0*/  SEL R34, RZ, 0x1, P2 ;  /* 0x00000001ff227807 */ /* 0x000fe40001000000 */
[----:B------:R-:W-:Y:S01]  /*19ac0*/  ISETP.GE.U32.AND.EX P3, PT, R14, R44, PT, P1 ;  /* 0x0000002c0e00720c */ /* 0x000fe20003f66110 */
[----:B------:R-:W-:Y:S01]  /*19ad0*/  IMAD.WIDE.U32 R10, R12, R15, RZ ;  /* 0x0000000f0c0a7225 */ /* 0x000fe200078e00ff */
[----:B------:R-:W-:Y:S02]  /*19ae0*/  SEL R7, RZ, 0x1, P4 ;  /* 0x00000001ff077807 */ /* 0x000fe40002000000 */
[----:B------:R-:W-:Y:S01]  /*19af0*/  ISETP.LT.U32.OR.EX P0, PT, R44, R43, !P3, P0 ;  /* 0x0000002b2c00720c */ /* 0x000fe20005f01500 */
[----:B------:R-:W-:Y:S01]  /*19b00*/  IMAD.WIDE.U32 R36, R15, R13, RZ ;  /* 0x0000000d0f247225 */ /* 0x000fe200078e00ff */
[----:B------:R-:W-:-:S02]  /*19b10*/  IADD3 R34, P3, P4, R7, R38, R34 ;  /* 0x0000002607227210 */ /* 0x000fc40007c7e022 */
[----:B------:R-:W-:Y:S01]  /*19b20*/  SHF.L.W.U32.HI R36, R47, 0x1, R26 ;  /* 0x000000012f247819 */ /* 0x000fe20000010e1a */
[----:B------:R-:W-:Y:S01]  /*19b30*/  IMAD.WIDE.U32 R8, P6, R2, R15, R8 ;  /* 0x0000000f02087225 */ /* 0x000fe200078c0008 */
[----:B------:R-:W-:-:S03]  /*19b40*/  SEL R47, RZ, 0x1, !P0 ;  /* 0x00000001ff2f7807 */ /* 0x000fc60004000000 */
[----:B------:R-:W-:Y:S01]  /*19b50*/  IMAD.WIDE.U32 R10, P1, R15, R12, R10 ;  /* 0x0000000c0f0a7225 */ /* 0x000fe2000782000a */
[----:B------:R-:W-:Y:S02]  /*19b60*/  IADD3 RZ, P2, PT, R37, R8, RZ ;  /* 0x0000000825ff7210 */ /* 0x000fe40007f5e0ff */
[----:B------:R-:W-:Y:S01]  /*19b70*/  SHF.L.W.U32.HI R37, R26, 0x1, R51 ;  /* 0x000000011a257819 */ /* 0x000fe20000010e33 */
[----:B------:R-:W-:Y:S01]  /*19b80*/  IMAD.WIDE.U32 R6, R2, R13, RZ ;  /* 0x0000000d02067225 */ /* 0x000fe200078e00ff */
[----:B------:R-:W-:Y:S02]  /*19b90*/  IADD3 RZ, P5, PT, R35, R10, RZ ;  /* 0x0000000a23ff7210 */ /* 0x000fe40007fbe0ff */
[----:B------:R-:W-:Y:S01]  /*19ba0*/  IADD3.X R35, PT, PT, RZ, R39, RZ, P3, P4 ;  /* 0x00000027ff237210 */ /* 0x000fe20001fe84ff */
[----:B------:R-:W-:-:S04]  /*19bb0*/  IMAD.WIDE.U32 R38, R13, R13, RZ ;  /* 0x0000000d0d267225 */ /* 0x000fc800078e00ff */
        /* <DEDUP_REMOVED lines=14> */
[----:B------:R-:W-:Y:S01]  /*19ca0*/  IMAD.MOV.U32 R44, RZ, RZ, R11 ;  /* 0x000000ffff2c7224 */ /* 0x000fe200078e000b */
[----:B------:R-:W-:Y:S01]  /*19cb0*/  ISETP.GE.U32.AND.EX P0, PT, R49, R8, PT, P0 ;  /* 0x000000083100720c */ /* 0x000fe20003f06100 */
[----:B------:R-:W-:Y:S01]  /*19cc0*/  IMAD.IADD R43, R43, 0x1, R53 ;  /* 0x000000012b2b7824 */ /* 0x000fe200078e0235 */
[----:B------:R-:W-:Y:S01]  /*19cd0*/  SHF.L.W.U32.HI R11, R51, 0x1, R42 ;  /* 0x00000001330b7819 */ /* 0x000fe20000010e2a */
[----:B------:R-:W-:Y:S01]  /*19ce0*/  IMAD.WIDE.U32.X R44, R12, R12, R44, P5 ;  /* 0x0000000c0c2c7225 */ /* 0x000fe200028e042c */
[----:B------:R-:W-:Y:S02]  /*19cf0*/  ISETP.LT.U32.OR.EX P0, PT, R8, R37, !P0, P6 ;  /* 0x000000250800720c */ /* 0x000fe40004701560 */
[----:B------:R-:W-:Y:S01]  /*19d00*/  ISETP.GE.U32.AND.EX P1, PT, R43, R35, PT, P1 ;  /* 0x000000232b00720c */ /* 0x000fe20003f26110 */
[----:B------:R-:W-:Y:S01]  /*19d10*/  IMAD.MOV.U32 R38, RZ, RZ, R9 ;  /* 0x000000ffff267224 */ /* 0x000fe200078e0009 */
[----:B------:R-:W-:Y:S01]  /*19d20*/  SHF.L.W.U32.HI R37, R42, 0x1, R43 ;  /* 0x000000012a257819 */ /* 0x000fe20000010e2b */
[----:B------:R-:W-:Y:S01]  /*19d30*/  IMAD.WIDE.U32 R34, R49, 0x3d1, RZ ;  /* 0x000003d131227825 */ /* 0x000fe200078e00ff */
[----:B------:R-:W-:-:S02]  /*19d40*/  IADD3 R10, P5, PT, R11, R44, RZ ;  /* 0x0000002c0b0a7210 */ /* 0x000fc40007fbe0ff */
[----:B------:R-:W-:Y:S01]  /*19d50*/  SEL R63, RZ, 0x1, !P0 ;  /* 0x00000001ff3f7807 */ /* 0x000fe20004000000 */
[----:B------:R-:W-:Y:S01]  /*19d60*/  IMAD.WIDE.U32.X R38, R2, R12, R38, P2 ;  /* 0x0000000c02267225 */ /* 0x000fe200010e0426 */
[----:B------:R-:W-:Y:S02]  /*19d70*/  SEL R53, RZ, 0x1, P1 ;  /* 0x00000001ff357807 */ /* 0x000fe40000800000 */
[----:B------:R-:W-:Y:S01]  /*19d80*/  IADD3 R63, P0, PT, R10, R63, RZ ;  /* 0x0000003f0a3f7210 */ /* 0x000fe20007f1e0ff */
[----:B------:R-:W-:Y:S01]  /*19d90*/  IMAD.X R44, R37, 0x1, R45, P5 ;  /* 0x00000001252c7824 */ /* 0x000fe200028e062d */
[----:B------:R-:W-:Y:S01]  /*19da0*/  IADD3 R36, P1, PT, R53, R38, RZ ;  /* 0x0000002635247210 */ /* 0x000fe20007f3e0ff */
[----:B------:R-:W-:-:S04]  /*19db0*/  IMAD.WIDE.U32 R8, R47, 0x3d1, RZ ;  /* 0x000003d12f087825 */ /* 0x000fc800078e00ff */
[----:B------:R-:W-:Y:S01]  /*19dc0*/  IMAD.WIDE.U32 R34, P6, RZ, R47, R34 ;  /* 0x0000002fff227225 */ /* 0x000fe200078c0022 */
[----:B------:R-:W-:-:S03]  /*19dd0*/  IADD3 R51, P2, PT, RZ, R8, RZ ;  /* 0x00000008ff337210 */ /* 0x000fc60007f5e0ff */
[----:B------:R-:W-:Y:S01]  /*19de0*/  IMAD.X R45, RZ, RZ, R44, P0 ;  /* 0x000000ffff2d7224 */ /* 0x000fe200000e062c */
[----:B------:R-:W-:Y:S01]  /*19df0*/  ISETP.GE.U32.AND P0, PT, R63, R10, PT ;  /* 0x0000000a3f00720c */ /* 0x000fe20003f06070 */
[----:B------:R-:W-:Y:S01]  /*19e00*/  IMAD.X R26, RZ, RZ, R39, P1 ;  /* 0x000000ffff1a7224 */ /* 0x000fe200008e0627 */
[----:B------:R-:W-:Y:S01]  /*19e10*/  IADD3 R28, P5, PT, R9, R34, RZ ;  /* 0x00000022091c7210 */ /* 0x000fe20007fbe0ff */
[----:B------:R-:W-:Y:S01]  /*19e20*/  IMAD.X R9, RZ, RZ, RZ, P4 ;  /* 0x000000ffff097224 */ /* 0x000fe200020e06ff */
[----:B------:R-:W-:Y:S01]  /*19e30*/  ISETP.LT.U32.AND P4, PT, R10, R11, PT ;  /* 0x0000000b0a00720c */ /* 0x000fe20003f81070 */
[----:B------:R-:W-:Y:S01]  /*19e40*/  IMAD.MOV.U32 R38, RZ, RZ, R35 ;  /* 0x000000ffff267224 */ /* 0x000fe200078e0023 */
[C---:B------:R-:W-:Y:S01]  /*19e50*/  ISETP.GE.U32.AND.EX P0, PT, R45.reuse, R44, PT, P0 ;  /* 0x0000002c2d00720c */ /* 0x040fe20003f06100 */
[----:B------:R-:W-:Y:S01]  /*19e60*/  IMAD.WIDE.U32 R34, R45, 0x3d1, RZ ;  /* 0x000003d12d227825 */ /* 0x000fe200078e00ff */
[----:B------:R-:W-:Y:S02]  /*19e70*/  SHF.L.W.U32.HI R10, R43, 0x1, R36 ;  /* 0x000000012b0a7819 */ /* 0x000fe40000010e24 */
[----:B------:R-:W-:Y:S01]  /*19e80*/  SHF.L.W.U32.HI R11, R36, 0x1, R26 ;  /* 0x00000001240b7819 */ /* 0x000fe20000010e1a */
[----:B------:R-:W-:Y:S01]  /*19e90*/  IMAD.X R39, RZ, RZ, RZ, P6 ;  /* 0x000000ffff277224 */ /* 0x000fe200030e06ff */
[----:B------:R-:W-:Y:S01]  /*19ea0*/  ISETP.LT.U32.OR.EX P0, PT, R44, R37, !P0, P4 ;  /* 0x000000252c00720c */ /* 0x000fe20004701540 */
[----:B------:R-:W-:Y:S01]  /*19eb0*/  IMAD.WIDE.U32 R42, R63, 0x3d1, RZ ;  /* 0x000003d13f2a7825 */ /* 0x000fe200078e00ff */
[----:B------:R-:W-:-:S02]  /*19ec0*/  ISETP.GE.U32.AND P1, PT, R51, R8, PT ;  /* 0x000000083300720c */ /* 0x000fc40003f26070 */
[----:B------:R-:W-:Y:S01]  /*19ed0*/  SEL R61, RZ, 0x1, !P0 ;  /* 0x00000001ff3d7807 */ /* 0x000fe20004000000 */
[----:B------:R-:W-:Y:S01]  /*19ee0*/  IMAD.WIDE.U32 R36, R13, R13, R10 ;  /* 0x0000000d0d247225 */ /* 0x000fe200078e000a */
[----:B------:R-:W-:-:S03]  /*19ef0*/  SHF.R.U32.HI R26, RZ, 0x1f, R26 ;  /* 0x0000001fff1a7819 */ /* 0x000fc6000001161a */
[----:B------:R-:W-:Y:S01]  /*19f00*/  IMAD.WIDE.U32.X R38, RZ, R49, R38, P5 ;  /* 0x00000031ff267225 */ /* 0x000fe200028e0426 */
[----:B------:R-:W-:-:S03]  /*19f10*/  IADD3 R61, P0, PT, R61, R36, RZ ;  /* 0x000000243d3d7210 */ /* 0x000fc60007f1e0ff */
[----:B------:R-:W-:-:S04]  /*19f20*/  IMAD.WIDE.U32 R34, P6, RZ, R63, R34 ;  /* 0x0000003fff227225 */ /* 0x000fc800078c0022 */
[----:B------:R-:W-:Y:S01]  /*19f30*/  IMAD.X R47, R28, 0x1, R47, P2 ;  /* 0x000000011c2f7824 */ /* 0x000fe200010e062f */
[----:B------:R-:W-:Y:S01]  /*19f40*/  IADD3 R43, P4, PT, R43, R34, RZ ;  /* 0x000000222b2b7210 */ /* 0x000fe20007f9e0ff */
[----:B------:R-:W-:Y:S01]  /*19f50*/  IMAD.IADD R6, R6, 0x1, R37 ;  /* 0x0000000106067824 */ /* 0x000fe200078e0225 */
[----:B------:R-:W-:Y:S01]  /*19f60*/  IADD3 R37, P5, PT, R38, R42, RZ ;  /* 0x0000002a26257210 */ /* 0x000fe20007fbe0ff */
[----:B------:R-:W-:Y:S01]  /*19f70*/  IMAD.MOV.U32 R8, RZ, RZ, R7 ;  /* 0x000000ffff087224 */ /* 0x000fe200078e0007 */
[----:B------:R-:W-:Y:S01]  /*19f80*/  ISETP.GE.U32.AND.EX P1, PT, R47, R28, PT, P1 ;  /* 0x0000001c2f00720c */ /* 0x000fe20003f26110 */
[----:B------:R-:W-:Y:S01]  /*19f90*/  IMAD.X R53, RZ, RZ, R6, P0 ;  /* 0x000000ffff357224 */ /* 0x000fe200000e0606 */
[----:B------:R-:W-:Y:S01]  /*19fa0*/  ISETP.GE.U32.AND P2, PT, R61, R36, PT ;  /* 0x000000243d00720c */ /* 0x000fe20003f46070 */
[----:B------:R-:W-:Y:S01]  /*19fb0*/  IMAD.X R38, R43, 0x1, R39, P5 ;  /* 0x000000012b267824 */ /* 0x000fe200028e0627 */
[----:B------:R-:W-:Y:S01]  /*19fc0*/  ISETP.LT.U32.AND P0, PT, R36, R10, PT ;  /* 0x0000000a2400720c */ /* 0x000fe20003f01070 */
[----:B------:R-:W-:Y:S01]  /*19fd0*/  IMAD.X R7, RZ, RZ, RZ, P6 ;  /* 0x000000ffff077224 */ /* 0x000fe200030e06ff */
        /* <DEDUP_REMOVED lines=8> */
[----:B------:R-:W-:Y:S01]  /*1a060*/  IMAD.MOV.U32 R6, RZ, RZ, R35 ;  /* 0x000000ffff067224 */ /* 0x000fe200078e0023 */
[----:B------:R-:W-:Y:S01]  /*1a070*/  ISETP.GE.U32.AND.EX P1, PT, R38, R43, PT, P1 ;  /* 0x0000002b2600720c */ /* 0x000fe20003f26110 */
[----:B------:R-:W-:Y:S01]  /*1a080*/  IMAD.WIDE.U32 R34, R53, 0x3d1, RZ ;  /* 0x000003d135227825 */ /* 0x000fe200078e00ff */
[----:B------:R-:W-:-:S02]  /*1a090*/  ISETP.GE.U32.AND P3, PT, R39, R10, PT ;  /* 0x0000000a2700720c */ /* 0x000fc40003f66070 */
[----:B------:R-:W-:Y:S01]  /*1a0a0*/  ISETP.LT.U32.AND P2, PT, R10, R37, PT ;  /* 0x000000250a00720c */ /* 0x000fe20003f41070 */
[----:B------:R-:W-:Y:S01]  /*1a0b0*/  IMAD.X R43, RZ, RZ, R28, P6 ;  /* 0x000000ffff2b7224 */ /* 0x000fe200030e061c */
[----:B------:R-:W-:Y:S01]  /*1a0c0*/  SEL R49, RZ, 0x1, P1 ;  /* 0x00000001ff317807 */ /* 0x000fe20000800000 */
[----:B------:R-:W-:-:S03]  /*1a0d0*/  IMAD.WIDE.U32.X R10, RZ, R45, R6, P4 ;  /* 0x0000002dff0a7225 */ /* 0x000fc600020e0406 */
[----:B------:R-:W-:Y:S01]  /*1a0e0*/  ISETP.GE.U32.AND.EX P3, PT, R43, R28, PT, P3 ;  /* 0x0000001c2b00720c */ /* 0x000fe20003f66130 */
[----:B------:R-:W-:-:S04]  /*1a0f0*/  IMAD.WIDE.U32 R6, R61, 0x3d1, RZ ;  /* 0x000003d13d067825 */ /* 0x000fc800078e00ff */
[----:B------:R-:W-:Y:S01]  /*1a100*/  IMAD.WIDE.U32 R36, P1, RZ, R61, R34 ;  /* 0x0000003dff247225 */ /* 0x000fe20007820022 */
[----:B------:R-:W-:Y:S02]  /*1a110*/  SEL R35, RZ, 0x1, !P0 ;  /* 0x00000001ff237807 */ /* 0x000fe40004000000 */
[----:B------:R-:W-:Y:S01]  /*1a120*/  ISETP.LT.U32.OR.EX P0, PT, R28, R38, !P3, P2 ;  /* 0x000000261c00720c */ /* 0x000fe20005f01520 */
[----:B------:R-:W-:Y:S01]  /*1a130*/  IMAD.MOV.U32 R34, RZ, RZ, R37 ;  /* 0x000000ffff227224 */ /* 0x000fe200078e0025 */
[----:B------:R-:W-:Y:S02]  /*1a140*/  IADD3 R49, P5, P3, R6, R10, R49 ;  /* 0x0000000a06317210 */ /* 0x000fe40007bbe031 */
[----:B------:R-:W-:Y:S02]  /*1a150*/  IADD3 R7, P6, PT, R7, R36, RZ ;  /* 0x0000002407077210 */ /* 0x000fe40007fde0ff */
[----:B------:R-:W-:Y:S01]  /*1a160*/  IADD3 R28, P4, P2, R35, R26, R8 ;  /* 0x0000001a231c7210 */ /* 0x000fe20007a9e008 */
[----:B------:R-:W-:Y:S01]  /*1a170*/  IMAD.X R35, RZ, RZ, RZ, P1 ;  /* 0x000000ffff237224 */ /* 0x000fe200008e06ff */
[----:B------:R-:W-:-:S02]  /*1a180*/  IADD3 R8, P1, PT, R49, R45, RZ ;  /* 0x0000002d31087210 */ /* 0x000fc40007f3e0ff */
[----:B------:R-:W-:Y:S01]  /*1a190*/  SEL R45, RZ, 0x1, !P0 ;  /* 0x00000001ff2d7807 */ /* 0x000fe20004000000 */
[----:B------:R-:W-:Y:S01]  /*1a1a0*/  IMAD.WIDE.U32.X R34, RZ, R53, R34, P6 ;  /* 0x00000035ff227225 */ /* 0x000fe200030e0422 */
[----:B------:R-:W-:Y:S02]  /*1a1b0*/  IADD3.X R26, PT, PT, R7, R11, RZ, P5, P3 ;  /* 0x0000000b071a7210 */ /* 0x000fe40002fe64ff */
[----:B------:R-:W-:Y:S02]  /*1a1c0*/  IADD3.X R63, PT, PT, RZ, RZ, R9, P4, P2 ;  /* 0x000000ffff3f7210 */ /* 0x000fe400027e4409 */
[----:B------:R-:W-:Y:S01]  /*1a1d0*/  ISETP.GE.U32.AND P0, PT, R49, R6, PT ;  /* 0x000000063100720c */ /* 0x000fe20003f06070 */
[----:B------:R-:W-:Y:S01]  /*1a1e0*/  IMAD.X R10, R26, 0x1, R61, P1 ;  /* 0x000000011a0a7824 */ /* 0x000fe200008e063d */
[----:B------:R-:W-:Y:S02]  /*1a1f0*/  IADD3 R45, P2, PT, R8, R45, RZ ;  /* 0x0000002d082d7210 */ /* 0x000fe40007f5e0ff */
[----:B------:R-:W-:Y:S01]  /*1a200*/  ISETP.GE.U32.AND.EX P0, PT, R26, R7, PT, P0 ;  /* 0x000000071a00720c */ /* 0x000fe20003f06100 */
[----:B------:R-:W-:Y:S01]  /*1a210*/  IMAD.WIDE.U32 R6, R63, 0x3d1, RZ ;  /* 0x000003d13f067825 */ /* 0x000fe200078e00ff */
        /* <DEDUP_REMOVED lines=85> */
.L_x_978:
[----:B------:R-:W-:Y:S01]  /*1a770*/  IMAD.MOV.U32 R46, RZ, RZ, R51 ;  /* 0x000000ffff2e7224 */ /* 0x000fe200078e0033 */
[----:B------:R-:W-:Y:S01]  /*1a780*/  IADD3 R24, P1, PT, R39, R24, RZ ;  /* 0x0000001827187210 */ /* 0x000fe20007f3e0ff */
[----:B------:R-:W0:Y:S02]  /*1a790*/  LDCU.64 UR8, c[0x3][0x18] ;  /* 0x00c00300ff0877ac */ /* 0x000e240008000a00 */
        /* <DEDUP_REMOVED lines=47> */
[----:B--2---:R-:W0:Y:S01]  /*1aa90*/  LDCU.128 UR12, c[0x3][URZ] ;  /* 0x00c00000ff0c77ac */ /* 0x004e220008000c00 */
        /* <DEDUP_REMOVED lines=10> */
.L_x_979:
[----:B------:R-:W0:Y:S01]  /*1ab40*/  LDC.64 R4, c[0x3][RZ] ;  /* 0x00c00000ff047b82 */ /* 0x000e220000000a00 */
[----:B------:R-:W-:-:S07]  /*1ab50*/  ISETP.LT.U32.AND P4, PT, R22, UR8, PT ;  /* 0x0000000816007c0c */ /* 0x000fce000bf81070 */
        /* <DEDUP_REMOVED lines=60> */
.L_x_981:
        /* <DEDUP_REMOVED lines=57> */
.L_x_982:
        /* <DEDUP_REMOVED lines=27> */
.L_x_980:
        /* <DEDUP_REMOVED lines=10> */
[----:B------:R-:W-:-:S04]  /*1b500*/  IMAD.WIDE.U32 R4, R28, R15, RZ ;  /* 0x0000000f1c047225 */ /* 0x000fc800078e00ff */
[-C--:B------:R-:W-:Y:S02]  /*1b510*/  IMAD R39, R28, R17.reuse, R8 ;  /* 0x000000111c277224 */ /* 0x080fe400078e0208 */
[----:B------:R-:W-:Y:S01]  /*1b520*/  IMAD.WIDE.U32 R10, R18, R17, RZ ;  /* 0x00000011120a7225 */ /* 0x000fe200078e00ff */
[----:B------:R-:W-:-:S03]  /*1b530*/  IADD3 R10, P3, PT, R36, R34, RZ ;  /* 0x00000022240a7210 */ /* 0x000fc60007f7e0ff */
[----:B------:R-:W-:-:S04]  /*1b540*/  IMAD.WIDE.U32 R6, P0, R18, R0, R6 ;  /* 0x0000000012067225 */ /* 0x000fc80007800006 */
[----:B------:R-:W-:Y:S01]  /*1b550*/  IMAD.IADD R35, R35, 0x1, R39 ;  /* 0x0000000123237824 */ /* 0x000fe200078e0227 */
[----:B------:R-:W-:Y:S01]  /*1b560*/  IADD3 RZ, P1, PT, R11, R6, RZ ;  /* 0x000000060bff7210 */ /* 0x000fe20007f3e0ff */
[----:B------:R-:W-:-:S04]  /*1b570*/  IMAD.WIDE.U32 R8, R18, R15, RZ ;  /* 0x0000000f12087225 */ /* 0x000fc800078e00ff */
        /* <DEDUP_REMOVED lines=12> */
[----:B------:R-:W-:Y:S01]  /*1b640*/  IMAD.WIDE.U32 R8, R28, R13, RZ ;  /* 0x0000000d1c087225 */ /* 0x000fe200078e00ff */
[----:B------:R-:W-:-:S03]  /*1b650*/  IADD3 R46, P0, P5, R36, R38, R47 ;  /* 0x00000026242e7210 */ /* 0x000fc60007d1e02f */
[----:B------:R-:W-:Y:S02]  /*1b660*/  IMAD.IADD R43, R37, 0x1, R43 ;  /* 0x00000001252b7824 */ /* 0x000fe400078e022b */
[----:B------:R-:W-:-:S03]  /*1b670*/  IMAD.WIDE.U32 R6, R71, R3, R10 ;  /* 0x0000000347067225 */ /* 0x000fc600078e000a */
[----:B------:R-:W-:Y:S01]  /*1b680*/  IADD3.X R47, PT, PT, R43, R39, RZ, P0, P5 ;  /* 0x000000272b2f7210 */ /* 0x000fe200007ea4ff */
[----:B------:R-:W-:Y:S01]  /*1b690*/  IMAD.WIDE.U32 R34, R18, R13, RZ ;  /* 0x0000000d12227225 */ /* 0x000fe200078e00ff */
[----:B------:R-:W-:-:S03]  /*1b6a0*/  ISETP.GE.U32.AND P0, PT, R6, R10, PT ;  /* 0x0000000a0600720c */ /* 0x000fc60003f06070 */
[----:B------:R-:W-:-:S04]  /*1b6b0*/  IMAD.WIDE.U32 R8, P1, R18, R2, R8 ;  /* 0x0000000212087225 */ /* 0x000fc80007820008 */
[----:B------:R-:W-:Y:S01]  /*1b6c0*/  IMAD.X R37, RZ, RZ, RZ, P2 ;  /* 0x000000ffff257224 */ /* 0x000fe200010e06ff */
[----:B------:R-:W-:Y:S01]  /*1b6d0*/  ISETP.GE.U32.AND P2, PT, R46, R36, PT ;  /* 0x000000242e00720c */ /* 0x000fe20003f46070 */
[----:B------:R-:W-:Y:S01]  /*1b6e0*/  IMAD.MOV.U32 R36, RZ, RZ, R5 ;  /* 0x000000ffff247224 */ /* 0x000fe200078e0005 */
[----:B------:R-:W-:Y:S01]  /*1b6f0*/  IADD3 RZ, P4, PT, R35, R8, RZ ;  /* 0x0000000823ff7210 */ /* 0x000fe20007f9e0ff */
[----:B------:R-:W-:Y:S01]  /*1b700*/  IMAD.WIDE.U32 R4, R26, R3, RZ ;  /* 0x000000031a047225 */ /* 0x000fe200078e00ff */
[----:B------:R-:W-:-:S03]  /*1b710*/  ISETP.GE.U32.AND.EX P2, PT, R47, R43, PT, P2 ;  /* 0x0000002b2f00720c */ /* 0x000fc60003f46120 */
[----:B------:R-:W-:Y:S01]  /*1b720*/  IMAD R10, R41, R71, RZ ;  /* 0x00000047290a7224 */ /* 0x000fe200078e02ff */
[----:B------:R-:W-:Y:S01]  /*1b730*/  SEL R43, RZ, 0x1, P2 ;  /* 0x00000001ff2b7807 */ /* 0x000fe20001000000 */
[-C--:B------:R-:W-:Y:S02]  /*1b740*/  IMAD R8, R2, R18.reuse, RZ ;  /* 0x0000001202087224 */ /* 0x080fe400078e02ff */
[----:B------:R-:W-:Y:S02]  /*1b750*/  IMAD R49, R26, R3, R10 ;  /* 0x000000031a317224 */ /* 0x000fe400078e020a */
[----:B------:R-:W-:-:S04]  /*1b760*/  IMAD.WIDE.U32 R38, R13, R18, RZ ;  /* 0x000000120d267225 */ /* 0x000fc800078e00ff */
        /* <DEDUP_REMOVED lines=15> */
[-C--:B------:R-:W-:Y:S02]  /*1b860*/  IMAD R65, R26, R17.reuse, R8 ;  /* 0x000000111a417224 */ /* 0x080fe400078e0208 */
[----:B------:R-:W-:-:S04]  /*1b870*/  IMAD.WIDE.U32 R36, R71, R17, R46 ;  /* 0x0000001147247225 */ /* 0x000fc800078e002e */
[----:B------:R-:W-:-:S04]  /*1b880*/  IMAD.WIDE.U32.X R44, R26, R41, R44, P5 ;  /* 0x000000291a2c7225 */ /* 0x000fc800028e042c */
[----:B------:R-:W-:Y:S01]  /*1b890*/  IMAD.WIDE.U32 R34, R71, R17, RZ ;  /* 0x0000001147227225 */ /* 0x000fe200078e00ff */
[----:B------:R-:W-:-:S03]  /*1b8a0*/  IADD3 R34, P3, P5, R36, R44, R39 ;  /* 0x0000002c24227210 */ /* 0x000fc60007d7e027 */
[----:B------:R-:W-:-:S04]  /*1b8b0*/  IMAD.WIDE.U32 R62, P2, R71, R0, R62 ;  /* 0x00000000473e7225 */ /* 0x000fc8000784003e */
[----:B------:R-:W-:-:S04]  /*1b8c0*/  IMAD.WIDE.U32 R52, R26, R13, RZ ;  /* 0x0000000d1a347225 */ /* 0x000fc800078e00ff */
[----:B------:R-:W-:Y:S02]  /*1b8d0*/  IMAD.IADD R65, R37, 0x1, R65 ;  /* 0x0000000125417824 */ /* 0x000fe400078e0241 */
[----:B------:R-:W-:Y:S01]  /*1b8e0*/  IMAD.X R51, RZ, RZ, RZ, P1 ;  /* 0x000000ffff337224 */ /* 0x000fe200008e06ff */
[----:B------:R-:W-:Y:S01]  /*1b8f0*/  IADD3 RZ, P1, PT, R35, R62, RZ ;  /* 0x0000003e23ff7210 */ /* 0x000fe20007f3e0ff */
[----:B------:R-:W-:Y:S01]  /*1b900*/  IMAD.WIDE.U32 R60, R26, R15, RZ ;  /* 0x0000000f1a3c7225 */ /* 0x000fe200078e00ff */
[----:B------:R-:W-:-:S03]  /*1b910*/  IADD3.X R35, PT, PT, R65, R45, RZ, P3, P5 ;  /* 0x0000002d41237210 */ /* 0x000fc60001fea4ff */
[----:B------:R-:W-:-:S04]  /*1b920*/  IMAD.WIDE.U32 R4, R71, R13, RZ ;  /* 0x0000000d47047225 */ /* 0x000fc800078e00ff */
[----:B------:R-:W-:-:S04]  /*1b930*/  IMAD.WIDE.U32 R52, P0, R71, R2, R52 ;  /* 0x0000000247347225 */ /* 0x000fc80007800034 */
[----:B------:R-:W-:Y:S01]  /*1b940*/  IMAD.WIDE.U32 R44, R24, R3, RZ ;  /* 0x00000003182c7225 */ /* 0x000fe200078e00ff */
[----:B------:R-:W-:-:S03]  /*1b950*/  IADD3 RZ, P3, PT, R5, R52, RZ ;  /* 0x0000003405ff7210 */ /* 0x000fc60007f7e0ff */
[----:B------:R-:W-:Y:S02]  /*1b960*/  IMAD.MOV.U32 R50, RZ, RZ, R9 ;  /* 0x000000ffff327224 */ /* 0x000fe400078e0009 */
[----:B------:R-:W-:-:S04]  /*1b970*/  IMAD.WIDE.U32 R60, P6, R71, R12, R60 ;  /* 0x0000000c473c7225 */ /* 0x000fc800078c003c */
[----:B------:R-:W-:-:S04]  /*1b980*/  IMAD.WIDE.U32.X R50, R28, R2, R50, P4 ;  /* 0x000000021c327225 */ /* 0x000fc800020e0432 */
[----:B------:R-:W-:-:S04]  /*1b990*/  IMAD.WIDE.U32 R4, R69, R3, RZ ;  /* 0x0000000345047225 */ /* 0x000fc800078e00ff */
[----:B------:R-:W-:-:S04]  /*1b9a0*/  IMAD.WIDE.U32 R44, P4, R69, R41, R44 ;  /* 0x00000029452c7225 */ /* 0x000fc8000788002c */
[----:B------:R-:W-:-:S04]  /*1b9b0*/  IMAD.WIDE.U32 R10, R71, R15, RZ ;  /* 0x0000000f470a7225 */ /* 0x000fc800078e00ff */
        /* <DEDUP_REMOVED lines=20> */
[----:B------:R-:W-:Y:S01]  /*1bb00*/  IMAD.WIDE.U32.X R46, R26, R0, R48, P1 ;  /* 0x000000001a2e7225 */ /* 0x000fe200008e0430 */
[----:B------:R-:W-:-:S02]  /*1bb10*/  ISETP.GE.U32.AND.EX P2, PT, R35, R65, PT, P2 ;  /* 0x000000412300720c */ /* 0x000fc40003f46120 */
[----:B------:R-:W-:Y:S01]  /*1bb20*/  SEL R8, RZ, 0x1, P0 ;  /* 0x00000001ff087807 */ /* 0x000fe20000000000 */
[----:B------:R-:W-:Y:S01]  /*1bb30*/  IMAD.MOV.U32 R10, RZ, RZ, R9 ;  /* 0x000000ffff0a7224 */ /* 0x000fe200078e0009 */
[----:B------:R-:W-:Y:S01]  /*1bb40*/  SEL R53, RZ, 0x1, P2 ;  /* 0x00000001ff357807 */ /* 0x000fe20001000000 */
[----:B------:R-:W-:Y:S01]  /*1bb50*/  IMAD R9, R12, R71, RZ ;  /* 0x000000470c097224 */ /* 0x000fe200078e02ff */
[----:B------:R-:W-:Y:S01]  /*1bb60*/  IADD3 R44, P0, PT, R61, R50, RZ ;  /* 0x000000323d2c7210 */ /* 0x000fe20007f1e0ff */
[----:B------:R-:W-:Y:S01]  /*1bb70*/  IMAD.MOV.U32 R36, RZ, RZ, R45 ;  /* 0x000000ffff247224 */ /* 0x000fe200078e002d */
[----:B------:R-:W-:Y:S01]  /*1bb80*/  IADD3 R53, P1, P2, R53, R46, R8 ;  /* 0x0000002e35357210 */ /* 0x000fe20007a3e008 */
[----:B------:R-:W-:-:S03]  /*1bb90*/  IMAD.WIDE.U32 R48, R71, R15, R42 ;  /* 0x0000000f47307225 */ /* 0x000fc600078e002a */
[----:B------:R-:W-:Y:S01]  /*1bba0*/  IADD3.X R40, PT, PT, RZ, R47, RZ, P1, P2 ;  /* 0x0000002fff287210 */ /* 0x000fe20000fe44ff */
[----:B------:R-:W-:Y:S01]  /*1bbb0*/  IMAD.X R45, RZ, RZ, R51, P0 ;  /* 0x000000ffff2d7224 */ /* 0x000fe200000e0633 */
[----:B------:R-:W-:Y:S01]  /*1bbc0*/  IADD3 R46, P2, PT, R53, R48, RZ ;  /* 0x00000030352e7210 */ /* 0x000fe20007f5e0ff */
[----:B------:R-:W-:Y:S01]  /*1bbd0*/  IMAD R51, R26, R15, R9 ;  /* 0x0000000f1a337224 */ /* 0x000fe200078e0209 */
[----:B------:R-:W-:Y:S01]  /*1bbe0*/  ISETP.GE.U32.AND P0, PT, R48, R42, PT ;  /* 0x0000002a3000720c */ /* 0x000fe20003f06070 */
[----:B------:R-:W-:Y:S02]  /*1bbf0*/  IMAD R14, R41, R69, RZ ;  /* 0x00000045290e7224 */ /* 0x000fe400078e02ff */
[----:B------:R-:W-:Y:S02]  /*1bc00*/  IMAD.IADD R49, R49, 0x1, R51 ;  /* 0x0000000131317824 */ /* 0x000fe400078e0233 */
[----:B------:R-:W-:-:S03]  /*1bc10*/  IMAD.WIDE.U32 R8, R69, R3, R34 ;  /* 0x0000000345087225 */ /* 0x000fc600078e0022 */
[C---:B------:R-:W-:Y:S01]  /*1bc20*/  ISETP.GE.U32.AND.EX P0, PT, R49.reuse, R43, PT, P0 ;  /* 0x0000002b3100720c */ /* 0x040fe20003f06100 */
[----:B------:R-:W-:Y:S01]  /*1bc30*/  IMAD R61, R24, R3, R14 ;  /* 0x00000003183d7224 */ /* 0x000fe200078e020e */
[----:B------:R-:W-:Y:S01]  /*1bc40*/  ISETP.GE.U32.AND P1, PT, R8, R34, PT ;  /* 0x000000220800720c */ /* 0x000fe20003f26070 */
[----:B------:R-:W-:Y:S01]  /*1bc50*/  IMAD.X R47, R49, 0x1, R40, P2 ;  /* 0x00000001312f7824 */ /* 0x000fe200010e0628 */
[----:B------:R-:W-:Y:S01]  /*1bc60*/  ISETP.GE.U32.AND P2, PT, R46, R48, PT ;  /* 0x000000302e00720c */ /* 0x000fe20003f46070 */
[----:B------:R-:W-:Y:S01]  /*1bc70*/  IMAD.IADD R14, R9, 0x1, R61 ;  /* 0x00000001090e7824 */ /* 0x000fe200078e023d */
[----:B------:R-:W-:Y:S01]  /*1bc80*/  SEL R34, RZ, 0x1, P0 ;  /* 0x00000001ff227807 */ /* 0x000fe20000000000 */
[----:B------:R-:W-:Y:S01]  /*1bc90*/  IMAD.WIDE.U32.X R38, R26, R12, R38, P5 ;  /* 0x0000000c1a267225 */ /* 0x000fe200028e0426 */
[----:B------:R-:W-:Y:S02]  /*1bca0*/  ISETP.GE.U32.AND.EX P2, PT, R47, R49, PT, P2 ;  /* 0x000000312f00720c */ /* 0x000fe40003f46120 */
[----:B------:R-:W-:Y:S01]  /*1bcb0*/  ISETP.GE.U32.AND.EX P1, PT, R14, R35, PT, P1 ;  /* 0x000000230e00720c */ /* 0x000fe20003f26110 */
[----:B------:R-:W-:Y:S01]  /*1bcc0*/  IMAD R35, R0, R69, RZ ;  /* 0x0000004500237224 */ /* 0x000fe200078e02ff */
[----:B------:R-:W-:Y:S01]  /*1bcd0*/  SEL R51, RZ, 0x1, P2 ;  /* 0x00000001ff337807 */ /* 0x000fe20001000000 */
[----:B------:R-:W-:-:S04]  /*1bce0*/  IMAD.WIDE.U32 R48, R69, R17, R46 ;  /* 0x0000001145307225 */ /* 0x000fc800078e002e */
[C---:B------:R-:W-:Y:S01]  /*1bcf0*/  IMAD R53, R24.reuse, R17, R35 ;  /* 0x0000001118357224 */ /* 0x040fe200078e0223 */
[----:B------:R-:W-:Y:S01]  /*1bd00*/  SEL R35, RZ, 0x1, P1 ;  /* 0x00000001ff237807 */ /* 0x000fe20000800000 */
[----:B------:R-:W-:Y:S01]  /*1bd10*/  IMAD.WIDE.U32.X R36, R24, R41, R36, P6 ;  /* 0x0000002918247225 */ /* 0x000fe200030e0424 */
[----:B------:R-:W-:-:S03]  /*1bd20*/  IADD3 R51, P5, P6, R51, R38, R34 ;  /* 0x0000002633337210 */ /* 0x000fc60007ebe022 */
[----:B------:R-:W-:Y:S01]  /*1bd30*/  IMAD R38, R2, R71, RZ ;  /* 0x0000004702267224 */ /* 0x000fe200078e02ff */
[C---:B------:R-:W-:Y:S01]  /*1bd40*/  IADD3 R34, P1, P2, R48.reuse, R36, R35 ;  /* 0x0000002430227210 */ /* 0x040fe20007a3e023 */
[----:B------:R-:W-:Y:S01]  /*1bd50*/  IMAD.WIDE.U32 R42, R71, R13, R44 ;  /* 0x0000000d472a7225 */ /* 0x000fe200078e002c */
[----:B------:R-:W-:Y:S02]  /*1bd60*/  IADD3.X R36, PT, PT, RZ, R39, RZ, P5, P6 ;  /* 0x00000027ff247210 */ /* 0x000fe40002fec4ff */
[----:B------:R-:W-:Y:S01]  /*1bd70*/  ISETP.GE.U32.AND P5, PT, R48, R46, PT ;  /* 0x0000002e3000720c */ /* 0x000fe20003fa6070 */
[----:B------:R-:W-:Y:S01]  /*1bd80*/  IMAD.IADD R49, R49, 0x1, R53 ;  /* 0x0000000131317824 */ /* 0x000fe200078e0235 */
[----:B------:R-:W-:Y:S01]  /*1bd90*/  ISETP.GE.U32.AND P0, PT, R42, R44, PT ;  /* 0x0000002c2a00720c */ /* 0x000fe20003f06070 */
[----:B------:R-:W-:Y:S01]  /*1bda0*/  IMAD R39, R26, R13, R38 ;  /* 0x0000000d1a277224 */ /* 0x000fe200078e0226 */
[----:B------:R-:W-:Y:S01]  /*1bdb0*/  IADD3 R38, P6, PT, R51, R42, RZ ;  /* 0x0000002a33267210 */ /* 0x000fe20007fde0ff */
[----:B------:R-:W-:Y:S01]  /*1bdc0*/  IMAD.WIDE.U32.X R10, R24, R0, R10, P4 ;  /* 0x00000000180a7225 */ /* 0x000fe200020e040a */
[----:B------:R-:W-:-:S02]  /*1bdd0*/  IADD3.X R35, PT, PT, R49, R37, RZ, P1, P2 ;  /* 0x0000002531237210 */ /* 0x000fc40000fe44ff */
[----:B------:R-:W-:Y:S01]  /*1bde0*/  ISETP.GE.U32.AND P1, PT, R34, R48, PT ;  /* 0x000000302200720c */ /* 0x000fe20003f26070 */
[----:B------:R-:W-:Y:S01]  /*1bdf0*/  IMAD.IADD R37, R43, 0x1, R39 ;  /* 0x000000012b257824 */ /* 0x000fe200078e0227 */
[----:B------:R-:W-:Y:S01]  /*1be00*/  ISETP.GE.U32.AND.EX P5, PT, R49, R47, PT, P5 ;  /* 0x0000002f3100720c */ /* 0x000fe20003fa6150 */
[----:B------:R-:W-:Y:S01]  /*1be10*/  IMAD R40, R12, R69, RZ ;  /* 0x000000450c287224 */ /* 0x000fe200078e02ff */
[----:B------:R-:W-:Y:S01]  /*1be20*/  ISETP.GE.U32.AND.EX P1, PT, R35, R49, PT, P1 ;  /* 0x000000312300720c */ /* 0x000fe20003f26110 */
[C---:B------:R-:W-:Y:S01]  /*1be30*/  IMAD.X R39, R37.reuse, 0x1, R36, P6 ;  /* 0x0000000125277824 */ /* 0x040fe200030e0624 */
[----:B------:R-:W-:Y:S01]  /*1be40*/  ISETP.GE.U32.AND P2, PT, R38, R42, PT ;  /* 0x0000002a2600720c */ /* 0x000fe20003f46070 */
[----:B------:R-:W-:Y:S01]  /*1be50*/  IMAD.WIDE.U32.X R4, R26, R2, R4, P3 ;  /* 0x000000021a047225 */ /* 0x000fe200018e0404 */
[----:B------:R-:W-:Y:S02]  /*1be60*/  SEL R36, RZ, 0x1, P5 ;  /* 0x00000001ff247807 */ /* 0x000fe40002800000 */
[----:B------:R-:W-:Y:S01]  /*1be70*/  SEL R47, RZ, 0x1, P1 ;  /* 0x00000001ff2f7807 */ /* 0x000fe20000800000 */
[----:B------:R-:W-:Y:S01]  /*1be80*/  IMAD R49, R24, R15, R40 ;  /* 0x0000000f18317224 */ /* 0x000fe200078e0228 */
[----:B------:R-:W-:Y:S01]  /*1be90*/  ISETP.GE.U32.AND.EX P1, PT, R37, R45, PT, P0 ;  /* 0x0000002d2500720c */ /* 0x000fe20003f26100 */
[----:B------:R-:W-:Y:S01]  /*1bea0*/  IMAD.WIDE.U32 R44, R69, R15, R38 ;  /* 0x0000000f452c7225 */ /* 0x000fe200078e0026 */
[----:B------:R-:W-:-:S02]  /*1beb0*/  ISETP.GE.U32.AND.EX P2, PT, R39, R37, PT, P2 ;  /* 0x000000252700720c */ /* 0x000fc40003f46120 */
[----:B------:R-:W-:Y:S01]  /*1bec0*/  IADD3 R47, P4, P5, R47, R10, R36 ;  /* 0x0000000a2f2f7210 */ /* 0x000fe20007d9e024 */
[C---:B------:R-:W-:Y:S01]  /*1bed0*/  IMAD.WIDE.U32 R66, R24.reuse, R15, RZ ;  /* 0x0000000f18427225 */ /* 0x040fe200078e00ff */
[----:B------:R-:W-:Y:S02]  /*1bee0*/  SEL R10, RZ, 0x1, P1 ;  /* 0x00000001ff0a7807 */ /* 0x000fe40000800000 */
[----:B------:R-:W-:Y:S01]  /*1bef0*/  SEL R43, RZ, 0x1, P2 ;  /* 0x00000001ff2b7807 */ /* 0x000fe20001000000 */
[----:B------:R-:W-:Y:S01]  /*1bf00*/  IMAD.WIDE.U32 R62, R24, R13, RZ ;  /* 0x0000000d183e7225 */ /* 0x000fe200078e00ff */
[----:B------:R-:W-:Y:S02]  /*1bf10*/  IADD3.X R40, PT, PT, RZ, R11, RZ, P4, P5 ;  /* 0x0000000bff287210 */ /* 0x000fe400027ea4ff */
[----:B------:R-:W-:Y:S01]  /*1bf20*/  IADD3 R10, P2, P6, R43, R4, R10 ;  /* 0x000000042b0a7210 */ /* 0x000fe20007e5e00a */
[----:B------:R-:W-:Y:S01]  /*1bf30*/  IMAD.IADD R45, R45, 0x1, R49 ;  /* 0x000000012d2d7824 */ /* 0x000fe200078e0231 */
[----:B------:R-:W-:Y:S01]  /*1bf40*/  ISETP.GE.U32.AND P1, PT, R44, R38, PT ;  /* 0x000000262c00720c */ /* 0x000fe20003f26070 */
[----:B------:R-:W-:Y:S01]  /*1bf50*/  IMAD.WIDE.U32 R36, R69, R15, RZ ;  /* 0x0000000f45247225 */ /* 0x000fe200078e00ff */
[----:B------:R-:W-:-:S02]  /*1bf60*/  IADD3 R4, P5, PT, R47, R44, RZ ;  /* 0x0000002c2f047210 */ /* 0x000fc40007fbe0ff */
[----:B------:R-:W-:Y:S01]  /*1bf70*/  IADD3.X R11, PT, PT, RZ, R5, RZ, P2, P6 ;  /* 0x00000005ff0b7210 */ /* 0x000fe200017ec4ff */
[----:B------:R-:W-:Y:S01]  /*1bf80*/  IMAD.WIDE.U32 R66, P0, R69, R12, R66 ;  /* 0x0000000c45427225 */ /* 0x000fe20007800042 */
[----:B------:R-:W-:Y:S02]  /*1bf90*/  ISETP.GE.U32.AND.EX P1, PT, R45, R39, PT, P1 ;  /* 0x000000272d00720c */ /* 0x000fe40003f26110 */
[----:B------:R-:W-:Y:S01]  /*1bfa0*/  ISETP.GE.U32.AND P4, PT, R4, R44, PT ;  /* 0x0000002c0400720c */ /* 0x000fe20003f86070 */
[----:B------:R-:W-:Y:S01]  /*1bfb0*/  IMAD.WIDE.U32 R42, R69, R13, RZ ;  /* 0x0000000d452a7225 */ /* 0x000fe200078e00ff */
[----:B------:R-:W-:-:S03]  /*1bfc0*/  IADD3 RZ, P3, PT, R37, R66, RZ ;  /* 0x0000004225ff7210 */ /* 0x000fc60007f7e0ff */
[----:B------:R-:W-:-:S04]  /*1bfd0*/  IMAD.WIDE.U32 R62, P6, R69, R2, R62 ;  /* 0x00000002453e7225 */ /* 0x000fc800078c003e */
[----:B------:R-:W-:Y:S01]  /*1bfe0*/  IMAD.X R5, R45, 0x1, R40, P5 ;  /* 0x000000012d057824 */ /* 0x000fe200028e0628 */
[----:B------:R-:W-:Y:S01]  /*1bff0*/  SEL R40, RZ, 0x1, P1 ;  /* 0x00000001ff287807 */ /* 0x000fe20000800000 */
[C---:B------:R-:W-:Y:S01]  /*1c000*/  IMAD.WIDE.U32 R36, R20.reuse, R3, RZ ;  /* 0x0000000314247225 */ /* 0x040fe200078e00ff */
[----:B------:R-:W-:Y:S02]  /*1c010*/  IADD3 RZ, P1, PT, R43, R62, RZ ;  /* 0x0000003e2bff7210 */ /* 0x000fe40007f3e0ff */
[----:B------:R-:W-:Y:S01]  /*1c020*/  ISETP.GE.U32.AND.EX P4, PT, R5, R45, PT, P4 ;  /* 0x0000002d0500720c */ /* 0x000fe20003f86140 */
[----:B------:R-:W-:-:S03]  /*1c030*/  IMAD.WIDE.U32 R42, R20, R17, RZ ;  /* 0x00000011142a7225 */ /* 0x000fc600078e00ff */
[----:B------:R-:W-:Y:S01]  /*1c040*/  SEL R73, RZ, 0x1, P4 ;  /* 0x00000001ff497807 */ /* 0x000fe20002000000 */
        /* <DEDUP_REMOVED lines=25> */
[----:B------:R-:W-:Y:S02]  /*1c1e0*/  IMAD.MOV.U32 R52, RZ, RZ, R43 ;  /* 0x000000ffff347224 */ /* 0x000fe400078e002b */
[----:B------:R-:W-:Y:S01]  /*1c1f0*/  IMAD.X R37, RZ, RZ, RZ, P6 ;  /* 0x000000ffff257224 */ /* 0x000fe200030e06ff */
[----:B------:R-:W-:Y:S01]  /*1c200*/  ISETP.GE.U32.AND P6, PT, R38, R34, PT ;  /* 0x000000222600720c */ /* 0x000fe20003fc6070 */
[----:B------:R-:W-:-:S02]  /*1c210*/  IMAD.IADD R43, R39, 0x1, R63 ;  /* 0x00000001272b7824 */ /* 0x000fc400078e023f */
[----:B------:R-:W-:Y:S02]  /*1c220*/  IMAD R34, R0, R22, RZ ;  /* 0x0000001600227224 */ /* 0x000fe400078e02ff */
[----:B------:R-:W-:Y:S01]  /*1c230*/  IMAD.WIDE.U32.X R64, R24, R12, R64, P3 ;  /* 0x0000000c18407225 */ /* 0x000fe200018e0440 */
[----:B------:R-:W-:-:S03]  /*1c240*/  ISETP.GE.U32.AND.EX P6, PT, R43, R35, PT, P6 ;  /* 0x000000232b00720c */ /* 0x000fc60003fc6160 */
        /* <DEDUP_REMOVED lines=8> */
[----:B------:R-:W-:Y:S01]  /*1c2d0*/  IMAD.IADD R35, R35, 0x1, R63 ;  /* 0x0000000123237824 */ /* 0x000fe200078e023f */
[----:B------:R-:W-:Y:S01]  /*1c2e0*/  ISETP.GE.U32.AND P3, PT, R34, R4, PT ;  /* 0x000000042200720c */ /* 0x000fe20003f66070 */
[----:B------:R-:W-:Y:S02]  /*1c2f0*/  IMAD.MOV.U32 R60, RZ, RZ, R45 ;  /* 0x000000ffff3c7224 */ /* 0x000fe400078e002d */
[----:B------:R-:W-:Y:S01]  /*1c300*/  IMAD.WIDE.U32 R44, R69, R13, R10 ;  /* 0x0000000d452c7225 */ /* 0x000fe200078e000a */
[----:B------:R-:W-:-:S02]  /*1c310*/  IADD3.X R51, PT, PT, R35, R51, RZ, P5, P6 ;  /* 0x0000003323337210 */ /* 0x000fc40002fec4ff */
[----:B------:R-:W-:Y:S01]  /*1c320*/  ISETP.GE.U32.AND P5, PT, R17, R34, PT ;  /* 0x000000221100720c */ /* 0x000fe20003fa6070 */
[----:B------:R-:W-:Y:S01]  /*1c330*/  IMAD.MOV.U32 R36, RZ, RZ, R49 ;  /* 0x000000ffff247224 */ /* 0x000fe200078e0031 */
[----:B------:R-:W-:Y:S01]  /*1c340*/  ISETP.GE.U32.AND.EX P3, PT, R35, R5, PT, P3 ;  /* 0x000000052300720c */ /* 0x000fe20003f66130 */
[----:B------:R-:W-:Y:S01]  /*1c350*/  IMAD R49, R24, R13, R42 ;  /* 0x0000000d18317224 */ /* 0x000fe200078e022a */
[----:B------:R-:W-:Y:S01]  /*1c360*/  ISETP.GE.U32.AND.EX P6, PT, R51, R35, PT, P5 ;  /* 0x000000233300720c */ /* 0x000fe20003fc6150 */
[C---:B------:R-:W-:Y:S01]  /*1c370*/  IMAD.WIDE.U32.X R52, R20.reuse, R0, R52, P2 ;  /* 0x0000000014347225 */ /* 0x040fe200010e0434 */
[----:B------:R-:W-:Y:S02]  /*1c380*/  IADD3 R48, P2, PT, R73, R44, RZ ;  /* 0x0000002c49307210 */ /* 0x000fe40007f5e0ff */
[----:B------:R-:W-:Y:S01]  /*1c390*/  SEL R0, RZ, 0x1, P3 ;  /* 0x00000001ff007807 */ /* 0x000fe20001800000 */
[----:B------:R-:W-:Y:S01]  /*1c3a0*/  IMAD.IADD R45, R45, 0x1, R49 ;  /* 0x000000012d2d7824 */ /* 0x000fe200078e0231 */
[----:B------:R-:W-:Y:S01]  /*1c3b0*/  SEL R63, RZ, 0x1, P6 ;  /* 0x00000001ff3f7807 */ /* 0x000fe20003000000 */
[----:B------:R-:W-:Y:S01]  /*1c3c0*/  IMAD.WIDE.U32.X R60, R20, R12, R60, P4 ;  /* 0x0000000c143c7225 */ /* 0x000fe200020e043c */
[----:B------:R-:W-:-:S02]  /*1c3d0*/  ISETP.GE.U32.AND P5, PT, R48, R44, PT ;  /* 0x0000002c3000720c */ /* 0x000fc40003fa6070 */
[----:B------:R-:W-:Y:S01]  /*1c3e0*/  IADD3 R63, P3, P4, R63, R52, R0 ;  /* 0x000000343f3f7210 */ /* 0x000fe20007c7e000 */
[C---:B------:R-:W-:Y:S01]  /*1c3f0*/  IMAD.X R49, R45.reuse, 0x1, R64, P2 ;  /* 0x000000012d317824 */ /* 0x040fe200010e0640 */
[----:B------:R-:W-:Y:S01]  /*1c400*/  ISETP.GE.U32.AND P2, PT, R44, R10, PT ;  /* 0x0000000a2c00720c */ /* 0x000fe20003f46070 */
[----:B------:R-:W-:Y:S01]  /*1c410*/  IMAD R12, R12, R22, RZ ;  /* 0x000000160c0c7224 */ /* 0x000fe200078e02ff */
[----:B------:R-:W-:Y:S01]  /*1c420*/  IADD3.X R53, PT, PT, RZ, R53, RZ, P3, P4 ;  /* 0x00000035ff357210 */ /* 0x000fe20001fe84ff */
[----:B------:R-:W-:Y:S01]  /*1c430*/  IMAD.WIDE.U32 R34, R22, R15, R48 ;  /* 0x0000000f16227225 */ /* 0x000fe200078e0030 */
[----:B------:R-:W-:Y:S02]  /*1c440*/  ISETP.GE.U32.AND.EX P2, PT, R45, R11, PT, P2 ;  /* 0x0000000b2d00720c */ /* 0x000fe40003f46120 */
[----:B------:R-:W-:Y:S01]  /*1c450*/  ISETP.GE.U32.AND.EX P5, PT, R49, R45, PT, P5 ;  /* 0x0000002d3100720c */ /* 0x000fe20003fa6150 */
[----:B------:R-:W-:Y:S01]  /*1c460*/  IMAD R65, R20, R15, R12 ;  /* 0x0000000f14417224 */ /* 0x000fe200078e020c */
[----:B------:R-:W-:Y:S01]  /*1c470*/  SEL R40, RZ, 0x1, P2 ;  /* 0x00000001ff287807 */ /* 0x000fe20001000000 */
[----:B------:R-:W-:Y:S01]  /*1c480*/  IMAD.WIDE.U32 R10, R17, 0x3d1, RZ ;  /* 0x000003d1110a7825 */ /* 0x000fe200078e00ff */
[----:B------:R-:W-:-:S03]  /*1c490*/  IADD3 R63, P2, PT, R63, R34, RZ ;  /* 0x000000223f3f7210 */ /* 0x000fc60007f5e0ff */
[----:B------:R-:W-:Y:S01]  /*1c4a0*/  IMAD.WIDE.U32 R4, R51, 0x3d1, RZ ;  /* 0x000003d133047825 */ /* 0x000fe200078e00ff */
[----:B------:R-:W-:-:S03]  /*1c4b0*/  IADD3 R15, P3, PT, RZ, R10, RZ ;  /* 0x0000000aff0f7210 */ /* 0x000fc60007f7e0ff */
[----:B------:R-:W-:Y:S01]  /*1c4c0*/  IMAD.IADD R12, R35, 0x1, R65 ;  /* 0x00000001230c7824 */ /* 0x000fe200078e0241 */
[----:B------:R-:W-:Y:S01]  /*1c4d0*/  SEL R35, RZ, 0x1, P5 ;  /* 0x00000001ff237807 */ /* 0x000fe20002800000 */
[----:B------:R-:W-:Y:S01]  /*1c4e0*/  IMAD.WIDE.U32.X R46, R24, R2, R46, P1 ;  /* 0x00000002182e7225 */ /* 0x000fe200008e042e */
[----:B------:R-:W-:-:S03]  /*1c4f0*/  ISETP.GE.U32.AND P1, PT, R15, R10, PT ;  /* 0x0000000a0f00720c */ /* 0x000fc60003f26070 */
[----:B------:R-:W-:Y:S01]  /*1c500*/  IMAD.WIDE.U32 R44, P4, RZ, R17, R4 ;  /* 0x00000011ff2c7225 */ /* 0x000fe20007880004 */
[----:B------:R-:W-:-:S03]  /*1c510*/  IADD3 R10, P5, P6, R35, R46, R40 ;  /* 0x0000002e230a7210 */ /* 0x000fc60007ebe028 */
[----:B------:R-:W-:Y:S01]  /*1c520*/  IMAD.X R53, R12, 0x1, R53, P2 ;  /* 0x000000010c357824 */ /* 0x000fe200010e0635 */
[----:B------:R-:W-:Y:S01]  /*1c530*/  ISETP.GE.U32.AND P2, PT, R34, R48, PT ;  /* 0x000000302200720c */ /* 0x000fe20003f46070 */
[----:B------:R-:W-:Y:S01]  /*1c540*/  IMAD.WIDE.U32.X R36, R20, R2, R36, P0 ;  /* 0x0000000214247225 */ /* 0x000fe200000e0424 */
[----:B------:R-:W-:Y:S02]  /*1c550*/  ISETP.GE.U32.AND P0, PT, R63, R34, PT ;  /* 0x000000223f00720c */ /* 0x000fe40003f06070 */
[----:B------:R-:W-:Y:S01]  /*1c560*/  ISETP.GE.U32.AND.EX P2, PT, R12, R49, PT, P2 ;  /* 0x000000310c00720c */ /* 0x000fe20003f46120 */
[----:B------:R-:W-:Y:S01]  /*1c570*/  IMAD.X R5, RZ, RZ, RZ, P4 ;  /* 0x000000ffff057224 */ /* 0x000fe200020e06ff */
[----:B------:R-:W-:Y:S01]  /*1c580*/  IADD3 R0, P4, PT, R11, R44, RZ ;  /* 0x0000002c0b007210 */ /* 0x000fe20007f9e0ff */
[----:B------:R-:W-:Y:S01]  /*1c590*/  IMAD R2, R2, R22, RZ ;  /* 0x0000001602027224 */ /* 0x000fe200078e02ff */
[----:B------:R-:W-:Y:S01]  /*1c5a0*/  ISETP.GE.U32.AND.EX P0, PT, R53, R12, PT, P0 ;  /* 0x0000000c3500720c */ /* 0x000fe20003f06100 */
[----:B------:R-:W-:Y:S01]  /*1c5b0*/  IMAD.MOV.U32 R4, RZ, RZ, R45 ;  /* 0x000000ffff047224 */ /* 0x000fe200078e002d */
[----:B------:R-:W-:Y:S01]  /*1c5c0*/  IADD3.X R11, PT, PT, RZ, R47, RZ, P5, P6 ;  /* 0x0000002fff0b7210 */ /* 0x000fe20002fec4ff */
[-C--:B------:R-:W-:Y:S01]  /*1c5d0*/  IMAD R67, R20, R13.reuse, R2 ;  /* 0x0000000d14437224 */ /* 0x080fe200078e0202 */
        /* <DEDUP_REMOVED lines=11> */
[----:B------:R-:W-:-:S04]  /*1c690*/  IMAD.WIDE.U32 R4, R63, 0x3d1, RZ ;  /* 0x000003d13f047825 */ /* 0x000fc800078e00ff */
[----:B------:R-:W-:Y:S01]  /*1c6a0*/  IMAD.WIDE.U32 R12, P3, RZ, R63, R12 ;  /* 0x0000003fff0c7225 */ /* 0x000fe2000786000c */
[----:B------:R-:W-:-:S03]  /*1c6b0*/  IADD3 R49, P2, PT, R34, R4, RZ ;  /* 0x0000000422317210 */ /* 0x000fc60007f5e0ff */
[----:B------:R-:W-:Y:S01]  /*1c6c0*/  IMAD.IADD R10, R45, 0x1, R67 ;  /* 0x000000012d0a7824 */ /* 0x000fe200078e0243 */
[----:B------:R-:W-:Y:S01]  /*1c6d0*/  IADD3 R0, P5, PT, R49, R51, RZ ;  /* 0x0000003331007210 */ /* 0x000fe20007fbe0ff */
[----:B------:R-:W-:Y:S01]  /*1c6e0*/  IMAD.X R47, RZ, RZ, RZ, P3 ;  /* 0x000000ffff2f7224 */ /* 0x000fe200018e06ff */
[----:B------:R-:W-:Y:S01]  /*1c6f0*/  IADD3 R5, P3, PT, R5, R12, RZ ;  /* 0x0000000c05057210 */ /* 0x000fe20007f7e0ff */
[----:B------:R-:W-:Y:S01]  /*1c700*/  IMAD.X R51, R10, 0x1, R65, P6 ;  /* 0x000000010a337824 */ /* 0x000fe200030e0641 */
[----:B------:R-:W-:Y:S01]  /*1c710*/  SEL R45, RZ, 0x1, P0 ;  /* 0x00000001ff2d7807 */ /* 0x000fe20000000000 */
[----:B------:R-:W-:Y:S01]  /*1c720*/  IMAD.MOV.U32 R46, RZ, RZ, R13 ;  /* 0x000000ffff2e7224 */ /* 0x000fe200078e000d */
[----:B------:R-:W-:Y:S01]  /*1c730*/  ISETP.GE.U32.AND P4, PT, R49, R4, PT ;  /* 0x000000043100720c */ /* 0x000fe20003f86070 */
[----:B------:R-:W-:Y:S01]  /*1c740*/  IMAD.X R34, R5, 0x1, R35, P2 ;  /* 0x0000000105227824 */ /* 0x000fe200010e0623 */
[C---:B------:R-:W-:Y:S01]  /*1c750*/  IADD3 R45, P6, PT, R0.reuse, R45, RZ ;  /* 0x0000002d002d7210 */ /* 0x040fe20007fde0ff */
[----:B------:R-:W-:Y:S01]  /*1c760*/  IMAD.WIDE.U32.X R46, RZ, R53, R46, P3 ;  /* 0x00000035ff2e7225 */ /* 0x000fe200018e042e */
[----:B------:R-:W-:-:S02]  /*1c770*/  ISETP.LT.U32.AND P0, PT, R0, R49, PT ;  /* 0x000000310000720c */ /* 0x000fc40003f01070 */
[----:B------:R-:W-:Y:S01]  /*1c780*/  ISETP.GE.U32.AND P2, PT, R45, R0, PT ;  /* 0x000000002d00720c */ /* 0x000fe20003f46070 */
[C---:B------:R-:W-:Y:S01]  /*1c790*/  IMAD.X R0, R34.reuse, 0x1, R63, P5 ;  /* 0x0000000122007824 */ /* 0x040fe200028e063f */
[C---:B------:R-:W-:Y:S01]  /*1c7a0*/  ISETP.GE.U32.AND P3, PT, R61.reuse, R44, PT ;  /* 0x0000002c3d00720c */ /* 0x040fe20003f66070 */
[----:B------:R-:W-:Y:S01]  /*1c7b0*/  IMAD.WIDE.U32 R12, R61, 0x3d1, RZ ;  /* 0x000003d13d0c7825 */ /* 0x000fe200078e00ff */
[----:B------:R-:W-:Y:S02]  /*1c7c0*/  ISETP.GE.U32.AND.EX P4, PT, R34, R5, PT, P4 ;  /* 0x000000052200720c */ /* 0x000fe40003f86140 */
[----:B------:R-:W-:Y:S01]  /*1c7d0*/  ISETP.GE.U32.AND.EX P1, PT, R10, R11, PT, P1 ;  /* 0x0000000b0a00720c */ /* 0x000fe20003f26110 */
        /* <DEDUP_REMOVED lines=15> */
[----:B------:R-:W-:Y:S01]  /*1c8d0*/  IADD3.X R35, PT, PT, RZ, R37, RZ, P4, P5 ;  /* 0x00000025ff237210 */ /* 0x000fe200027ea4ff */
        /* <DEDUP_REMOVED lines=94> */
.L_x_983:
        /* <DEDUP_REMOVED lines=61> */
.L_x_984:
        /* <DEDUP_REMOVED lines=65> */
.L_x_986:
        /* <DEDUP_REMOVED lines=60> */
.L_x_987:
        /* <DEDUP_REMOVED lines=27> */
.L_x_985:
        /* <DEDUP_REMOVED lines=10> */
[----:B------:R-:W-:Y:S02]  /*1dcb0*/  IMAD R9, R71, R32, R8 ;  /* 0x0000002047097224 */ /* 0x000fe400078e0208 */
        /* <DEDUP_REMOVED lines=33> */
[----:B------:R-:W-:Y:S02]  /*1ded0*/  IMAD.MOV.U32 R4, RZ, RZ, R15 ;  /* 0x000000ffff047224 */ /* 0x000fe400078e000f */
        /* <DEDUP_REMOVED lines=20> */
[----:B------:R-:W-:Y:S01]  /*1e020*/  IMAD R41, R56, R71, R6 ;  /* 0x0000004738297224 */ /* 0x000fe200078e0206 */
[----:B------:R-:W-:Y:S01]  /*1e030*/  SEL R37, RZ, 0x1, P0 ;  /* 0x00000001ff257807 */ /* 0x000fe20000000000 */
[-C--:B------:R-:W-:Y:S02]  /*1e040*/  IMAD R39, R22, R32.reuse, R7 ;  /* 0x0000002016277224 */ /* 0x080fe400078e0207 */
        /* <DEDUP_REMOVED lines=11> */
[----:B------:R-:W-:Y:S01]  /*1e100*/  IMAD.WIDE.U32.X R16, R56, R26, R16, P4 ;  /* 0x0000001a38107225 */ /* 0x000fe200020e0410 */
        /* <DEDUP_REMOVED lines=13> */
[----:B------:R-:W-:Y:S01]  /*1e1e0*/  IMAD.WIDE.U32 R4, R59, R69, R6 ;  /* 0x000000453b047225 */ /* 0x000fe200078e0006 */
[----:B------:R-:W-:-:S03]  /*1e1f0*/  IADD3 R9, P4, P5, R13, R16, R8 ;  /* 0x000000100d097210 */ /* 0x000fc60007d9e008 */
[C---:B------:R-:W-:Y:S01]  /*1e200*/  IMAD R39, R56.reuse, R69, R12 ;  /* 0x0000004538277224 */ /* 0x040fe200078e020c */
[----:B------:R-:W-:Y:S01]  /*1e210*/  IADD3 R12, P0, PT, R35, R10, RZ ;  /* 0x0000000a230c7210 */ /* 0x000fe20007f1e0ff */
[----:B------:R-:W-:Y:S01]  /*1e220*/  IMAD.WIDE.U32 R34, R56, R22, RZ ;  /* 0x0000001638227225 */ /* 0x000fe200078e00ff */
[----:B------:R-:W-:Y:S02]  /*1e230*/  IADD3.X R10, PT, PT, RZ, R17, RZ, P4, P5 ;  /* 0x00000011ff0a7210 */ /* 0x000fe400027ea4ff */
[----:B------:R-:W-:Y:S01]  /*1e240*/  IADD3 R8, P4, PT, R9, R4, RZ ;  /* 0x0000000409087210 */ /* 0x000fe20007f9e0ff */
[----:B------:R-:W-:Y:S01]  /*1e250*/  IMAD.IADD R39, R5, 0x1, R39 ;  /* 0x0000000105277824 */ /* 0x000fe200078e0227 */
[----:B------:R-:W-:Y:S01]  /*1e260*/  ISETP.GE.U32.AND P3, PT, R4, R6, PT ;  /* 0x000000060400720c */ /* 0x000fe20003f66070 */
[----:B------:R-:W-:Y:S01]  /*1e270*/  IMAD.X R13, RZ, RZ, R11, P0 ;  /* 0x000000ffff0d7224 */ /* 0x000fe200000e060b */
[----:B------:R-:W-:Y:S01]  /*1e280*/  ISETP.GE.U32.AND P6, PT, R8, R4, PT ;  /* 0x000000040800720c */ /* 0x000fe20003fc6070 */
        /* <DEDUP_REMOVED lines=30> */
[----:B------:R-:W-:Y:S01]  /*1e470*/  IMAD.MOV.U32 R36, RZ, RZ, R17 ;  /* 0x000000ffff247224 */ /* 0x000fe200078e0011 */
[----:B------:R-:W-:Y:S01]  /*1e480*/  ISETP.GE.U32.AND P0, PT, R6, R12, PT ;  /* 0x0000000c0600720c */ /* 0x000fe20003f06070 */
[----:B------:R-:W-:Y:S01]  /*1e490*/  IMAD R59, R20, R59, RZ ;  /* 0x0000003b143b7224 */ /* 0x000fe200078e02ff */
[----:B------:R-:W-:Y:S01]  /*1e4a0*/  SEL R39, RZ, 0x1, P1 ;  /* 0x00000001ff277807 */ /* 0x000fe20000800000 */
[----:B------:R-:W-:-:S02]  /*1e4b0*/  IMAD R12, R26, R58, RZ ;  /* 0x0000003a1a0c7224 */ /* 0x000fc400078e02ff */
[----:B------:R-:W-:-:S04]  /*1e4c0*/  IMAD.WIDE.U32 R14, R58, R71, R8 ;  /* 0x000000473a0e7225 */ /* 0x000fc800078e0008 */
[----:B------:R-:W-:-:S04]  /*1e4d0*/  IMAD.WIDE.U32.X R36, R55, R28, R36, P3 ;  /* 0x0000001c37247225 */ /* 0x000fc800018e0424 */
[----:B------:R-:W-:Y:S02]  /*1e4e0*/  IMAD R59, R56, R22, R59 ;  /* 0x00000016383b7224 */ /* 0x000fe400078e023b */
[----:B------:R-:W-:Y:S01]  /*1e4f0*/  IMAD R41, R55, R71, R12 ;  /* 0x0000004737297224 */ /* 0x000fe200078e020c */
[----:B------:R-:W-:Y:S01]  /*1e500*/  IADD3 R12, P1, P3, R14, R36, R39 ;  /* 0x000000240e0c7210 */ /* 0x000fe20007b3e027 */
[----:B------:R-:W-:Y:S02]  /*1e510*/  IMAD.IADD R59, R7, 0x1, R59 ;  /* 0x00000001073b7824 */ /* 0x000fe400078e023b */
[----:B------:R-:W-:-:S03]  /*1e520*/  IMAD.WIDE.U32 R16, R55, R69, RZ ;  /* 0x0000004537107225 */ /* 0x000fc600078e00ff */
[----:B------:R-:W-:Y:S01]  /*1e530*/  ISETP.GE.U32.AND.EX P0, PT, R59, R13, PT, P0 ;  /* 0x0000000d3b00720c */ /* 0x000fe20003f06100 */
[----:B------:R-:W-:Y:S02]  /*1e540*/  IMAD.IADD R7, R15, 0x1, R41 ;  /* 0x000000010f077824 */ /* 0x000fe400078e0229 */
[----:B------:R-:W-:Y:S01]  /*1e550*/  IMAD.WIDE.U32 R38, R55, R22, RZ ;  /* 0x0000001637267225 */ /* 0x000fe200078e00ff */
[----:B------:R-:W-:Y:S02]  /*1e560*/  SEL R15, RZ, 0x1, P0 ;  /* 0x00000001ff0f7807 */ /* 0x000fe40000000000 */
[----:B------:R-:W-:Y:S01]  /*1e570*/  IADD3.X R13, PT, PT, R7, R37, RZ, P1, P3 ;  /* 0x00000025070d7210 */ /* 0x000fe20000fe64ff */
[----:B------:R-:W-:Y:S02]  /*1e580*/  IMAD.MOV.U32 R52, RZ, RZ, R35 ;  /* 0x000000ffff347224 */ /* 0x000fe400078e0023 */
[----:B------:R-:W-:-:S04]  /*1e590*/  IMAD.WIDE.U32 R16, P5, R58, R24, R16 ;  /* 0x000000183a107225 */ /* 0x000fc800078a0010 */
[----:B------:R-:W-:-:S04]  /*1e5a0*/  IMAD.WIDE.U32 R44, R58, R22, RZ ;  /* 0x000000163a2c7225 */ /* 0x000fc800078e00ff */
        /* <DEDUP_REMOVED lines=16> */
[----:B------:R-:W-:Y:S02]  /*1e6b0*/  IMAD R16, R20, R58, RZ ;  /* 0x0000003a14107224 */ /* 0x000fe400078e02ff */
[----:B------:R-:W-:-:S04]  /*1e6c0*/  IMAD.WIDE.U32 R36, R54, R18, RZ ;  /* 0x0000001236247225 */ /* 0x000fc800078e00ff */
[----:B------:R-:W-:Y:S01]  /*1e6d0*/  IMAD.WIDE.U32.X R46, R55, R24, R46, P4 ;  /* 0x00000018372e7225 */ /* 0x000fe200020e042e */
[----:B------:R-:W-:-:S03]  /*1e6e0*/  ISETP.GE.U32.AND P4, PT, R44, R6, PT ;  /* 0x000000062c00720c */ /* 0x000fc60003f86070 */
[----:B------:R-:W-:Y:S02]  /*1e6f0*/  IMAD R8, R24, R58, RZ ;  /* 0x0000003a18087224 */ /* 0x000fe400078e02ff */
[----:B------:R-:W-:-:S04]  /*1e700*/  IMAD.WIDE.U32 R42, R57, R71, RZ ;  /* 0x00000047392a7225 */ /* 0x000fc800078e00ff */
[----:B------:R-:W-:-:S04]  /*1e710*/  IMAD.WIDE.U32 R34, P0, R57, R26, R34 ;  /* 0x0000001a39227225 */ /* 0x000fc80007800022 */
[----:B------:R-:W-:Y:S01]  /*1e720*/  IMAD R6, R55, R22, R16 ;  /* 0x0000001637067224 */ /* 0x000fe200078e0210 */
[----:B------:R-:W-:Y:S01]  /*1e730*/  IADD3 RZ, P1, PT, R43, R34, RZ ;  /* 0x000000222bff7210 */ /* 0x000fe20007f3e0ff */
[----:B------:R-:W-:Y:S01]  /*1e740*/  IMAD.WIDE.U32.X R48, R55, R20, R48, P5 ;  /* 0x0000001437307225 */ /* 0x000fe200028e0430 */
[----:B------:R-:W-:Y:S02]  /*1e750*/  ISETP.GE.U32.AND.EX P5, PT, R7, R9, PT, P2 ;  /* 0x000000090700720c */ /* 0x000fe40003fa6120 */
[----:B------:R-:W-:Y:S01]  /*1e760*/  ISETP.GE.U32.AND.EX P2, PT, R45, R59, PT, P4 ;  /* 0x0000003b2d00720c */ /* 0x000fe20003f46140 */
[----:B------:R-:W-:-:S03]  /*1e770*/  IMAD.WIDE.U32 R16, R54, R69, RZ ;  /* 0x0000004536107225 */ /* 0x000fc600078e00ff */
[----:B------:R-:W-:Y:S01]  /*1e780*/  SEL R34, RZ, 0x1, P2 ;  /* 0x00000001ff227807 */ /* 0x000fe20001000000 */
[----:B------:R-:W-:Y:S01]  /*1e790*/  IMAD R11, R55, R69, R8 ;  /* 0x00000045370b7224 */ /* 0x000fe200078e0208 */
[----:B------:R-:W-:Y:S01]  /*1e7a0*/  ISETP.GE.U32.AND P2, PT, R12, R14, PT ;  /* 0x0000000e0c00720c */ /* 0x000fe20003f46070 */
[----:B------:R-:W-:Y:S01]  /*1e7b0*/  IMAD.WIDE.U32 R40, R57, R18, RZ ;  /* 0x0000001239287225 */ /* 0x000fe200078e00ff */
[----:B------:R-:W-:Y:S02]  /*1e7c0*/  SEL R55, RZ, 0x1, P5 ;  /* 0x00000001ff377807 */ /* 0x000fe40002800000 */
        /* <DEDUP_REMOVED lines=16> */
[----:B------:R-:W-:Y:S01]  /*1e8d0*/  IMAD.WIDE.U32 R34, R58, R69, R44 ;  /* 0x000000453a227225 */ /* 0x000fe200078e002c */
[----:B------:R-:W-:Y:S02]  /*1e8e0*/  IADD3.X R15, PT, PT, RZ, R53, RZ, P2, P4 ;  /* 0x00000035ff0f7210 */ /* 0x000fe400017e84ff */
[----:B------:R-:W-:Y:S01]  /*1e8f0*/  IADD3 R55, P2, P4, R7, R50, R55 ;  /* 0x0000003207377210 */ /* 0x000fe20007c5e037 */
[----:B------:R-:W-:-:S02]  /*1e900*/  IMAD R7, R28, R57, RZ ;  /* 0x000000391c077224 */ /* 0x000fc400078e02ff */
[----:B------:R-:W-:Y:S01]  /*1e910*/  IMAD.MOV.U32 R40, RZ, RZ, R17 ;  /* 0x000000ffff287224 */ /* 0x000fe200078e0011 */
[----:B------:R-:W-:Y:S01]  /*1e920*/  IADD3.X R50, PT, PT, RZ, R51, RZ, P2, P4 ;  /* 0x00000033ff327210 */ /* 0x000fe200017e84ff */
[----:B------:R-:W-:Y:S01]  /*1e930*/  IMAD.WIDE.U32 R16, R57, R18, R12 ;  /* 0x0000001239107225 */ /* 0x000fe200078e000c */
[----:B------:R-:W-:-:S03]  /*1e940*/  IADD3 R36, P4, PT, R55, R34, RZ ;  /* 0x0000002237247210 */ /* 0x000fc60007f9e0ff */
[----:B------:R-:W-:Y:S01]  /*1e950*/  IMAD R7, R54, R18, R7 ;  /* 0x0000001236077224 */ /* 0x000fe200078e0207 */
[----:B------:R-:W-:Y:S01]  /*1e960*/  ISETP.GE.U32.AND P2, PT, R16, R12, PT ;  /* 0x0000000c1000720c */ /* 0x000fe20003f46070 */
[----:B------:R-:W-:Y:S02]  /*1e970*/  IMAD.IADD R11, R35, 0x1, R11 ;  /* 0x00000001230b7824 */ /* 0x000fe400078e020b */
[----:B------:R-:W-:Y:S02]  /*1e980*/  IMAD.MOV.U32 R42, RZ, RZ, R37 ;  /* 0x000000ffff2a7224 */ /* 0x000fe400078e0025 */
        /* <DEDUP_REMOVED lines=12> */
[-C--:B------:R-:W-:Y:S01]  /*1ea50*/  IMAD R45, R54, R71.reuse, R26 ;  /* 0x00000047362d7224 */ /* 0x080fe200078e021a */
[----:B------:R-:W-:Y:S01]  /*1ea60*/  SEL R12, RZ, 0x1, P5 ;  /* 0x00000001ff0c7807 */ /* 0x000fe20002800000 */
[----:B------:R-:W-:Y:S01]  /*1ea70*/  IMAD.WIDE.U32 R8, R57, R71, R36 ;  /* 0x0000004739087225 */ /* 0x000fe200078e0024 */
[----:B------:R-:W-:-:S03]  /*1ea80*/  SEL R13, RZ, 0x1, P4 ;  /* 0x00000001ff0d7807 */ /* 0x000fc60002000000 */
[----:B------:R-:W-:Y:S01]  /*1ea90*/  IMAD.WIDE.U32.X R42, R54, R28, R42, P6 ;  /* 0x0000001c362a7225 */ /* 0x000fe200030e042a */
[----:B------:R-:W-:-:S03]  /*1eaa0*/  ISETP.GE.U32.AND P2, PT, R8, R36, PT ;  /* 0x000000240800720c */ /* 0x000fc60003f46070 */
[----:B------:R-:W-:Y:S01]  /*1eab0*/  IMAD.IADD R9, R9, 0x1, R45 ;  /* 0x0000000109097824 */ /* 0x000fe200078e022d */
[----:B------:R-:W-:Y:S01]  /*1eac0*/  IADD3 R51, P5, P6, R8, R42, R51 ;  /* 0x0000002a08337210 */ /* 0x000fe20007ebe033 */
[----:B------:R-:W-:Y:S01]  /*1ead0*/  IMAD.WIDE.U32.X R40, R54, R24, R40, P3 ;  /* 0x0000001836287225 */ /* 0x000fe200018e0428 */
[----:B------:R-:W-:Y:S02]  /*1eae0*/  IADD3 R13, P3, P4, R13, R46, R12 ;  /* 0x0000002e0d0d7210 */ /* 0x000fe40007c7e00c */
[----:B------:R-:W-:Y:S01]  /*1eaf0*/  ISETP.GE.U32.AND P1, PT, R51, R8, PT ;  /* 0x000000083300720c */ /* 0x000fe20003f26070 */
[----:B------:R-:W-:Y:S01]  /*1eb00*/  IMAD.WIDE.U32 R58, R58, R22, R14 ;  /* 0x000000163a3a7225 */ /* 0x000fe200078e000e */
[----:B------:R-:W-:Y:S02]  /*1eb10*/  IADD3.X R45, PT, PT, R9, R43, RZ, P5, P6 ;  /* 0x0000002b092d7210 */ /* 0x000fe40002fec4ff */
[----:B------:R-:W-:Y:S01]  /*1eb20*/  IADD3.X R46, PT, PT, RZ, R47, RZ, P3, P4 ;  /* 0x0000002fff2e7210 */ /* 0x000fe20001fe84ff */
[----:B------:R-:W-:Y:S01]  /*1eb30*/  IMAD.WIDE.U32.X R34, R54, R20, R34, P0 ;  /* 0x0000001436227225 */ /* 0x000fe200000e0422 */
[----:B------:R-:W-:-:S02]  /*1eb40*/  IADD3 R8, P4, PT, R13, R58, RZ ;  /* 0x0000003a0d087210 */ /* 0x000fc40007f9e0ff */
[----:B------:R-:W-:Y:S01]  /*1eb50*/  ISETP.GE.U32.AND.EX P2, PT, R9, R37, PT, P2 ;  /* 0x000000250900720c */ /* 0x000fe20003f46120 */
[----:B------:R-:W-:Y:S01]  /*1eb60*/  IMAD.IADD R13, R59, 0x1, R6 ;  /* 0x000000013b0d7824 */ /* 0x000fe200078e0206 */
[----:B------:R-:W-:Y:S01]  /*1eb70*/  ISETP.GE.U32.AND.EX P1, PT, R45, R9, PT, P1 ;  /* 0x000000092d00720c */ /* 0x000fe20003f26110 */
[-C--:B------:R-:W-:Y:S01]  /*1eb80*/  IMAD R53, R24, R57.reuse, RZ ;  /* 0x0000003918357224 */ /* 0x080fe200078e02ff */
[----:B------:R-:W-:Y:S01]  /*1eb90*/  ISETP.GE.U32.AND P0, PT, R58, R14, PT ;  /* 0x0000000e3a00720c */ /* 0x000fe20003f06070 */
[----:B------:R-:W-:Y:S01]  /*1eba0*/  IMAD.X R9, R13, 0x1, R46, P4 ;  /* 0x000000010d097824 */ /* 0x000fe200020e062e */
[----:B------:R-:W-:Y:S01]  /*1ebb0*/  ISETP.GE.U32.AND P3, PT, R8, R58, PT ;  /* 0x0000003a0800720c */ /* 0x000fe20003f66070 */
[----:B------:R-:W-:Y:S01]  /*1ebc0*/  IMAD.WIDE.U32 R36, R45, 0x3d1, RZ ;  /* 0x000003d12d247825 */ /* 0x000fe200078e00ff */
[----:B------:R-:W-:Y:S02]  /*1ebd0*/  SEL R6, RZ, 0x1, P2 ;  /* 0x00000001ff067807 */ /* 0x000fe40001000000 */
        /* <DEDUP_REMOVED lines=8> */
[----:B------:R-:W-:Y:S01]  /*1ec60*/  IMAD.WIDE.U32 R14, R51, 0x3d1, RZ ;  /* 0x000003d1330e7825 */ /* 0x000fe200078e00ff */
[----:B------:R-:W-:Y:S02]  /*1ec70*/  IADD3.X R20, PT, PT, RZ, R39, RZ, P2, P4 ;  /* 0x00000027ff147210 */ /* 0x000fe400017e84ff */
[----:B------:R-:W-:Y:S01]  /*1ec80*/  SEL R39, RZ, 0x1, P1 ;  /* 0x00000001ff277807 */ /* 0x000fe20000800000 */
[----:B------:R-:W-:Y:S01]  /*1ec90*/  IMAD.WIDE.U32 R36, P2, RZ, R51, R36 ;  /* 0x00000033ff247225 */ /* 0x000fe20007840024 */
[----:B------:R-:W-:Y:S02]  /*1eca0*/  IADD3 R47, P1, PT, R47, R12, RZ ;  /* 0x0000000c2f2f7210 */ /* 0x000fe40007f3e0ff */
[----:B------:R-:W-:Y:S01]  /*1ecb0*/  IADD3 R6, P3, PT, RZ, R14, RZ ;  /* 0x0000000eff067210 */ /* 0x000fe20007f7e0ff */
[----:B------:R-:W-:Y:S01]  /*1ecc0*/  IMAD.IADD R53, R13, 0x1, R53 ;  /* 0x000000010d357824 */ /* 0x000fe200078e0235 */
[----:B------:R-:W-:Y:S01]  /*1ecd0*/  IADD3 R24, P4, PT, R15, R36, RZ ;  /* 0x000000240f187210 */ /* 0x000fe20007f9e0ff */
[----:B------:R-:W-:Y:S01]  /*1ece0*/  IMAD.X R13, RZ, RZ, RZ, P2 ;  /* 0x000000ffff0d7224 */ /* 0x000fe200010e06ff */
[----:B------:R-:W-:Y:S01]  /*1ecf0*/  ISETP.GE.U32.AND P2, PT, R12, R8, PT ;  /* 0x000000080c00720c */ /* 0x000fe20003f46070 */
[----:B------:R-:W-:Y:S01]  /*1ed00*/  IMAD.X R20, R53, 0x1, R20, P1 ;  /* 0x0000000135147824 */ /* 0x000fe200008e0614 */
[----:B------:R-:W-:Y:S01]  /*1ed10*/  ISETP.GE.U32.AND P1, PT, R47, R12, PT ;  /* 0x0000000c2f00720c */ /* 0x000fe20003f26070 */
[----:B------:R-:W-:Y:S01]  /*1ed20*/  IMAD.MOV.U32 R12, RZ, RZ, R37 ;  /* 0x000000ffff0c7224 */ /* 0x000fe200078e0025 */
[----:B------:R-:W-:Y:S01]  /*1ed30*/  ISETP.GE.U32.AND P0, PT, R6, R14, PT ;  /* 0x0000000e0600720c */ /* 0x000fe20003f06070 */
[----:B------:R-:W-:Y:S01]  /*1ed40*/  IMAD.X R43, R24, 0x1, R51, P3 ;  /* 0x00000001182b7824 */ /* 0x000fe200018e0633 */
[----:B------:R-:W-:Y:S01]  /*1ed50*/  IADD3 R14, P5, P6, R39, R48, R26 ;  /* 0x00000030270e7210 */ /* 0x000fe20007ebe01a */
[----:B------:R-:W-:Y:S01]  /*1ed60*/  IMAD.WIDE.U32 R38, R20, 0x3d1, RZ ;  /* 0x000003d114267825 */ /* 0x000fe200078e00ff */
[----:B------:R-:W-:-:S02]  /*1ed70*/  ISETP.GE.U32.AND.EX P2, PT, R53, R9, PT, P2 ;  /* 0x000000093500720c */ /* 0x000fc40003f46120 */
[----:B------:R-:W-:Y:S01]  /*1ed80*/  ISETP.GE.U32.AND.EX P1, PT, R20, R53, PT, P1 ;  /* 0x000000351400720c */ /* 0x000fe20003f26110 */
[----:B------:R-:W-:Y:S01]  /*1ed90*/  IMAD.WIDE.U32.X R8, RZ, R45, R12, P4 ;  /* 0x0000002dff087225 */ /* 0x000fe200020e040c */
[----:B------:R-:W-:Y:S02]  /*1eda0*/  IADD3.X R15, PT, PT, RZ, R49, RZ, P5, P6 ;  /* 0x00000031ff0f7210 */ /* 0x000fe40002fec4ff */
[----:B------:R-:W-:Y:S01]  /*1edb0*/  SEL R26, RZ, 0x1, P2 ;  /* 0x00000001ff1a7807 */ /* 0x000fe20001000000 */
[-C--:B------:R-:W-:Y:S01]  /*1edc0*/  IMAD R11, R54, R22.reuse, R11 ;  /* 0x00000016360b7224 */ /* 0x080fe200078e020b */
[----:B------:R-:W-:Y:S01]  /*1edd0*/  SEL R49, RZ, 0x1, P1 ;  /* 0x00000001ff317807 */ /* 0x000fe20000800000 */
[----:B------:R-:W-:Y:S01]  /*1ede0*/  IMAD.WIDE.U32 R36, R57, R22, R14 ;  /* 0x0000001639247225 */ /* 0x000fe200078e000e */
        /* <DEDUP_REMOVED lines=17> */
[----:B------:R-:W-:Y:S01]  /*1ef00*/  IADD3 R11, P6, PT, R8, R11, RZ ;  /* 0x0000000b080b7210 */ /* 0x000fe20007fde0ff */
[----:B------:R-:W-:Y:S01]  /*1ef10*/  IMAD.WIDE.U32.X R12, RZ, R20, R40, P3 ;  /* 0x00000014ff0c7225 */ /* 0x000fe200018e0428 */
[----:B------:R-:W-:-:S02]  /*1ef20*/  ISETP.GE.U32.AND P3, PT, R49, R36, PT ;  /* 0x000000243100720c */ /* 0x000fc40003f66070 */
[C---:B------:R-:W-:Y:S01]  /*1ef30*/  ISETP.GE.U32.AND.EX P4, PT, R24.reuse, R37, PT, P4 ;  /* 0x000000251800720c */ /* 0x040fe20003f86140 */
[----:B------:R-:W-:Y:S01]  /*1ef40*/  IMAD.X R47, R24, 0x1, R47, P5 ;  /* 0x00000001182f7824 */ /* 0x000fe200028e062f */
[----:B------:R-:W-:Y:S01]  /*1ef50*/  ISETP.GE.U32.AND.EX P1, PT, R14, R15, PT, P1 ;  /* 0x0000000f0e00720c */ /* 0x000fe20003f26110 */
[----:B------:R-:W-:Y:S01]  /*1ef60*/  IMAD.WIDE.U32 R36, R45, 0x3d1, RZ ;  /* 0x000003d12d247825 */ /* 0x000fe200078e00ff */
        /* <DEDUP_REMOVED lines=12> */
[----:B------:R-:W-:Y:S01]  /*1f030*/  IADD3 R51, P4, P5, R51, R34, R8 ;  /* 0x0000002233337210 */ /* 0x000fe20007d9e008 */
[----:B------:R-:W-:Y:S01]  /*1f040*/  IMAD.MOV.U32 R8, RZ, RZ, R37 ;  /* 0x000000ffff087224 */ /* 0x000fe200078e0025 */
[----:B------:R-:W-:-:S02]  /*1f050*/  IADD3 R39, P2, P3, R14, R12, R39 ;  /* 0x0000000c0e277210 */ /* 0x000fc40007b5e027 */
[----:B------:R-:W-:Y:S02]  /*1f060*/  IADD3 R41, P6, PT, R15, R36, RZ ;  /* 0x000000240f297210 */ /* 0x000fe40007fde0ff */
[----:B------:R-:W-:Y:S02]  /*1f070*/  IADD3.X R53, PT, PT, RZ, R35, RZ, P4, P5 ;  /* 0x00000023ff357210 */ /* 0x000fe400027ea4ff */
[----:B------:R-:W-:Y:S01]  /*1f080*/  IADD3 R20, P4, PT, R39, R20, RZ ;  /* 0x0000001427147210 */ /* 0x000fe20007f9e0ff */
[----:B------:R-:W-:Y:S01]  /*1f090*/  IMAD.WIDE.U32.X R36, RZ, R45, R8, P6 ;  /* 0x0000002dff247225 */ /* 0x000fe200030e0408 */
[----:B------:R-:W-:Y:S02]  /*1f0a0*/  SEL R15, RZ, 0x1, !P0 ;  /* 0x00000001ff0f7807 */ /* 0x000fe40004000000 */
[----:B------:R-:W-:Y:S01]  /*1f0b0*/  IADD3.X R24, PT, PT, R41, R13, RZ, P2, P3 ;  /* 0x0000000d29187210 */ /* 0x000fe200017e64ff */
[----:B------:R-:W-:Y:S01]  /*1f0c0*/  IMAD.WIDE.U32 R12, R51, 0x3d1, RZ ;  /* 0x000003d1330c7825 */ /* 0x000fe200078e00ff */
[----:B------:R-:W-:-:S02]  /*1f0d0*/  ISETP.GE.U32.AND P1, PT, R39, R14, PT ;  /* 0x0000000e2700720c */ /* 0x000fc40003f26070 */
[----:B------:R-:W-:Y:S01]  /*1f0e0*/  IADD3 R15, P3, PT, R20, R15, RZ ;  /* 0x0000000f140f7210 */ /* 0x000fe20007f7e0ff */
[----:B------:R-:W-:Y:S01]  /*1f0f0*/  IMAD.X R14, R24, 0x1, R49, P4 ;  /* 0x00000001180e7824 */ /* 0x000fe200020e0631 */
[----:B------:R-:W-:Y:S01]  /*1f100*/  ISETP.LT.U32.AND P0, PT, R20, R39, PT ;  /* 0x000000271400720c */ /* 0x000fe20003f01070 */
[----:B------:R-:W-:Y:S01]  /*1f110*/  IMAD.WIDE.U32 R38, R53, 0x3d1, RZ ;  /* 0x000003d135267825 */ /* 0x000fe200078e00ff */
        /* <DEDUP_REMOVED lines=25> */
[----:B------:R-:W-:Y:S01]  /*1f2b0*/  IMAD R39, R28, R33, RZ ;  /* 0x000000211c277224 */ /* 0x000fe200078e02ff */
[----:B------:R-:W-:Y:S02]  /*1f2c0*/  IADD3 R8, P1, P2, R53, R8, R13 ;  /* 0x0000000835087210 */ /* 0x000fe40007a3e00d */
[----:B------:R-:W-:Y:S01]  /*1f2d0*/  SEL R13, RZ, 0x1, !P0 ;  /* 0x00000001ff0d7807 */ /* 0x000fe20004000000 */
[----:B------:R-:W-:Y:S01]  /*1f2e0*/  IMAD R45, R18, R32, R39 ;  /* 0x00000020122d7224 */ /* 0x000fe200078e0227 */
        /* <DEDUP_REMOVED lines=58> */
.L_x_988:
        /* <DEDUP_REMOVED lines=59> */
.L_x_989:
        /* <DEDUP_REMOVED lines=68> */
.L_x_991:
        /* <DEDUP_REMOVED lines=60> */
.L_x_992:
        /* <DEDUP_REMOVED lines=28> */
.L_x_990:
        /* <DEDUP_REMOVED lines=8> */
[C---:B------:R-:W-:Y:S02]  /*20480*/  IMAD R47, R60.reuse, R19, R10 ;  /* 0x000000133c2f7224 */ /* 0x040fe400078e020a */
[----:B------:R-:W-:-:S04]  /*20490*/  IMAD.WIDE.U32 R12, R60, R21, RZ ;  /* 0x000000153c0c7225 */ /* 0x000fc800078e00ff */
[----:B------:R-:W-:-:S04]  /*204a0*/  IMAD.WIDE.U32.X R10, R0, R19, R14, P0 ;  /* 0x00000013000a7225 */ /* 0x000fc800000e040e */
[----:B------:R-:W-:Y:S01]  /*204b0*/  IMAD.WIDE.U32 R38, R19, R64, RZ ;  /* 0x0000004013267225 */ /* 0x000fe200078e00ff */
[----:B------:R-:W-:-:S03]  /*204c0*/  IADD3 R14, P0, PT, R10, R12, RZ ;  /* 0x0000000c0a0e7210 */ /* 0x000fc60007f1e0ff */
[----:B------:R-:W-:-:S04]  /*204d0*/  IMAD.WIDE.U32 R16, R21, R60, RZ ;  /* 0x0000003c15107225 */ /* 0x000fc800078e00ff */
[----:B------:R-:W-:-:S04]  /*204e0*/  IMAD.WIDE.U32 R36, P3, R62, R21, R36 ;  /* 0x000000153e247225 */ /* 0x000fc80007860024 */
[----:B------:R-:W-:Y:S01]  /*204f0*/  IMAD.WIDE.U32 R40, R19, R68, RZ ;  /* 0x0000004413287225 */ /* 0x000fe200078e00ff */
[----:B------:R-:W-:-:S03]  /*20500*/  IADD3 RZ, P6, PT, R17, R36, RZ ;  /* 0x0000002411ff7210 */ /* 0x000fc60007fde0ff */
[----:B------:R-:W-:-:S04]  /*20510*/  IMAD.WIDE.U32 R44, R27, R72, RZ ;  /* 0x000000481b2c7225 */ /* 0x000fc800078e00ff */
[----:B------:R-:W-:Y:S02]  /*20520*/  IMAD.IADD R47, R13, 0x1, R47 ;  /* 0x000000010d2f7824 */ /* 0x000fe400078e022f */
[----:B------:R-:W-:-:S04]  /*20530*/  IMAD.WIDE.U32 R32, R21, R64, RZ ;  /* 0x0000004015207225 */ /* 0x000fc800078e00ff */
[----:B------:R-:W-:-:S04]  /*20540*/  IMAD.WIDE.U32 R38, P1, R66, R21, R38 ;  /* 0x0000001542267225 */ /* 0x000fc80007820026 */
[----:B------:R-:W-:Y:S01]  /*20550*/  IMAD.WIDE.U32 R16, R21, R68, RZ ;  /* 0x0000004415107225 */ /* 0x000fe200078e00ff */
[----:B------:R-:W-:-:S03]  /*20560*/  IADD3 RZ, P2, PT, R33, R38, RZ ;  /* 0x0000002621ff7210 */ /* 0x000fc60007f5e0ff */
[----:B------:R-:W-:-:S04]  /*20570*/  IMAD.WIDE.U32 R40, P4, R70, R21, R40 ;  /* 0x0000001546287225 */ /* 0x000fc80007880028 */
[----:B------:R-:W-:Y:S02]  /*20580*/  IMAD.X R15, R47, 0x1, R11, P0 ;  /* 0x000000012f0f7824 */ /* 0x000fe400000e060b */
[----:B------:R-:W-:-:S04]  /*20590*/  IMAD.WIDE.U32 R34, R31, R72, RZ ;  /* 0x000000481f227225 */ /* 0x000fc800078e00ff */
[----:B------:R-:W-:-:S04]  /*205a0*/  IMAD.WIDE.U32 R44, P0, R31, R0, R44 ;  /* 0x000000001f2c7225 */ /* 0x000fc8000780002c */
[----:B------:R-:W-:Y:S01]  /*205b0*/  IMAD.X R11, RZ, RZ, RZ, P3 ;  /* 0x000000ffff0b7224 */ /* 0x000fe200018e06ff */
[----:B------:R-:W-:Y:S01]  /*205c0*/  IADD3 RZ, P3, PT, R17, R40, RZ ;  /* 0x0000002811ff7210 */ /* 0x000fe20007f7e0ff */
[----:B------:R-:W-:-:S04]  /*205d0*/  IMAD.WIDE.U32 R32, R27, R60, RZ ;  /* 0x0000003c1b207225 */ /* 0x000fc800078e00ff */
[----:B------:R-:W-:Y:S01]  /*205e0*/  IMAD.X R17, RZ, RZ, RZ, P1 ;  /* 0x000000ffff117224 */ /* 0x000fe200008e06ff */
[----:B------:R-:W-:Y:S01]  /*205f0*/  IADD3 RZ, P1, PT, R35, R44, RZ ;  /* 0x0000002c23ff7210 */ /* 0x000fe20007f3e0ff */
[----:B------:R-:W-:Y:S01]  /*20600*/  IMAD.X R35, RZ, RZ, RZ, P0 ;  /* 0x000000ffff237224 */ /* 0x000fe200000e06ff */
        /* <DEDUP_REMOVED lines=8> */
[----:B------:R-:W-:Y:S01]  /*20690*/  IMAD.MOV.U32 R16, RZ, RZ, R39 ;  /* 0x000000ffff107224 */ /* 0x000fe200078e0027 */
[----:B------:R-:W-:Y:S01]  /*206a0*/  SEL R43, RZ, 0x1, P0 ;  /* 0x00000001ff2b7807 */ /* 0x000fe20000000000 */
[----:B------:R-:W-:Y:S02]  /*206b0*/  IMAD.MOV.U32 R12, RZ, RZ, R41 ;  /* 0x000000ffff0c7224 */ /* 0x000fe400078e0029 */
[----:B------:R-:W-:-:S02]  /*206c0*/  IMAD.MOV.U32 R34, RZ, RZ, R45 ;  /* 0x000000ffff227224 */ /* 0x000fc400078e002d */
        /* <DEDUP_REMOVED lines=18> */
[----:B------:R-:W-:-:S02]  /*207f0*/  ISETP.GE.U32.AND.EX P0, PT, R33, R39, PT, P6 ;  /* 0x000000272100720c */ /* 0x000fc40003f06160 */
[----:B------:R-:W-:Y:S01]  /*20800*/  SEL R43, RZ, 0x1, P5 ;  /* 0x00000001ff2b7807 */ /* 0x000fe20002800000 */
[-C--:B------:R-:W-:Y:S01]  /*20810*/  IMAD R41, R68, R19.reuse, R20 ;  /* 0x0000001344297224 */ /* 0x080fe200078e0214 */
        /* <DEDUP_REMOVED lines=13> */
[----:B------:R-:W-:Y:S01]  /*208f0*/  IMAD R22, R66, R31, RZ ;  /* 0x0000001f42167224 */ /* 0x000fe200078e02ff */
[----:B------:R-:W-:Y:S01]  /*20900*/  IADD3.X R43, PT, PT, R39, R35, RZ, P5, P6 ;  /* 0x00000023272b7210 */ /* 0x000fe20002fec4ff */
        /* <DEDUP_REMOVED lines=9> */
[----:B------:R-:W-:Y:S01]  /*209a0*/  IMAD.WIDE.U32 R14, P2, R31, R66, R14 ;  /* 0x000000421f0e7225 */ /* 0x000fe2000784000e */
[----:B------:R-:W-:-:S02]  /*209b0*/  SEL R41, RZ, 0x1, P5 ;  /* 0x00000001ff297807 */ /* 0x000fc40002800000 */
[----:B------:R-:W-:Y:S01]  /*209c0*/  IADD3 R45, P4, P5, R45, R36, R20 ;  /* 0x000000242d2d7210 */ /* 0x000fe20007d9e014 */
[----:B------:R-:W-:Y:S01]  /*209d0*/  IMAD.WIDE.U32 R12, R31, R64, R16 ;  /* 0x000000401f0c7225 */ /* 0x000fe200078e0010 */
[----:B------:R-:W-:Y:S02]  /*209e0*/  IADD3 RZ, P1, PT, R35, R14, RZ ;  /* 0x0000000e23ff7210 */ /* 0x000fe40007f3e0ff */
[----:B------:R-:W-:Y:S01]  /*209f0*/  IADD3 R40, P0, PT, R41, R32, RZ ;  /* 0x0000002029287210 */ /* 0x000fe20007f1e0ff */
[C---:B------:R-:W-:Y:S01]  /*20a00*/  IMAD R39, R27.reuse, R64, R22 ;  /* 0x000000401b277224 */ /* 0x040fe200078e0216 */
        /* <DEDUP_REMOVED lines=9> */
[----:B------:R-:W-:-:S04]  /*20aa0*/  IMAD.WIDE.U32 R34, P0, R31, R70, R34 ;  /* 0x000000461f227225 */ /* 0x000fc80007800022 */
[----:B------:R-:W-:-:S04]  /*20ab0*/  IMAD.WIDE.U32 R36, R25, R72, RZ ;  /* 0x0000004819247225 */ /* 0x000fc800078e00ff */
[----:B------:R-:W-:Y:S01]  /*20ac0*/  IMAD.X R17, R39, 0x1, R14, P4 ;  /* 0x0000000127117824 */ /* 0x000fe200020e060e */
[----:B------:R-:W-:Y:S01]  /*20ad0*/  IADD3 RZ, P4, PT, R33, R34, RZ ;  /* 0x0000002221ff7210 */ /* 0x000fe20007f9e0ff */
[----:B------:R-:W-:Y:S01]  /*20ae0*/  IMAD.WIDE.U32 R32, R25, R60, RZ ;  /* 0x0000003c19207225 */ /* 0x000fe200078e00ff */
[----:B------:R-:W-:Y:S02]  /*20af0*/  SEL R14, RZ, 0x1, P3 ;  /* 0x00000001ff0e7807 */ /* 0x000fe40001800000 */
[----:B------:R-:W-:Y:S01]  /*20b00*/  ISETP.GE.U32.AND.EX P6, PT, R17, R39, PT, P6 ;  /* 0x000000271100720c */ /* 0x000fe20003fc6160 */
[----:B------:R-:W-:-:S03]  /*20b10*/  IMAD.WIDE.U32 R12, R30, R72, RZ ;  /* 0x000000481e0c7225 */ /* 0x000fc600078e00ff */
[----:B------:R-:W-:Y:S01]  /*20b20*/  SEL R55, RZ, 0x1, P6 ;  /* 0x00000001ff377807 */ /* 0x000fe20003000000 */
[----:B------:R-:W-:-:S04]  /*20b30*/  IMAD.WIDE.U32 R36, P5, R30, R0, R36 ;  /* 0x000000001e247225 */ /* 0x000fc800078a0024 */
[----:B------:R-:W-:Y:S01]  /*20b40*/  IMAD.X R47, RZ, RZ, RZ, P2 ;  /* 0x000000ffff2f7224 */ /* 0x000fe200010e06ff */
[----:B------:R-:W-:Y:S01]  /*20b50*/  IADD3 RZ, P3, PT, R13, R36, RZ ;  /* 0x000000240dff7210 */ /* 0x000fe20007f7e0ff */
        /* <DEDUP_REMOVED lines=21> */
[----:B------:R-:W-:Y:S02]  /*20cb0*/  IMAD.MOV.U32 R38, RZ, RZ, R35 ;  /* 0x000000ffff267224 */ /* 0x000fe400078e0023 */
        /* <DEDUP_REMOVED lines=8> */
[----:B------:R-:W-:-:S03]  /*20d40*/  ISETP.GE.U32.AND.EX P0, PT, R31, R41, PT, P0 ;  /* 0x000000291f00720c */ /* 0x000fc60003f06100 */
[----:B------:R-:W-:Y:S01]  /*20d50*/  IMAD.WIDE.U32.X R38, R27, R70, R38, P4 ;  /* 0x000000461b267225 */ /* 0x000fe200020e0426 */
[----:B------:R-:W-:Y:S02]  /*20d60*/  IADD3.X R27, PT, PT, R15, R45, RZ, P1, P3 ;  /* 0x0000002d0f1b7210 */ /* 0x000fe40000fe64ff */
[----:B------:R-:W-:Y:S01]  /*20d70*/  SEL R35, RZ, 0x1, P0 ;  /* 0x00000001ff237807 */ /* 0x000fe20000000000 */
[----:B------:R-:W-:-:S04]  /*20d80*/  IMAD.WIDE.U32 R44, R25, R68, RZ ;  /* 0x00000044192c7225 */ /* 0x000fc800078e00ff */
[----:B------:R-:W-:-:S04]  /*20d90*/  IMAD.WIDE.U32 R42, R30, R64, RZ ;  /* 0x000000401e2a7225 */ /* 0x000fc800078e00ff */
[----:B------:R-:W-:-:S04]  /*20da0*/  IMAD.WIDE.U32 R36, P5, R30, R66, R36 ;  /* 0x000000421e247225 */ /* 0x000fc800078a0024 */
[----:B------:R-:W-:Y:S01]  /*20db0*/  IMAD.WIDE.U32 R52, R30, R68, RZ ;  /* 0x000000441e347225 */ /* 0x000fe200078e00ff */
[----:B------:R-:W-:-:S03]  /*20dc0*/  IADD3 RZ, P4, PT, R43, R36, RZ ;  /* 0x000000242bff7210 */ /* 0x000fc60007f9e0ff */
[----:B------:R-:W-:-:S04]  /*20dd0*/  IMAD.WIDE.U32 R44, P1, R30, R70, R44 ;  /* 0x000000461e2c7225 */ /* 0x000fc8000782002c */
[----:B------:R-:W-:Y:S01]  /*20de0*/  IMAD.X R51, RZ, RZ, RZ, P6 ;  /* 0x000000ffff337224 */ /* 0x000fe200030e06ff */
[----:B------:R-:W-:Y:S01]  /*20df0*/  IADD3 R52, P6, PT, R55, R14, RZ ;  /* 0x0000000e37347210 */ /* 0x000fe20007fde0ff */
[----:B------:R-:W-:Y:S02]  /*20e00*/  IMAD.MOV.U32 R50, RZ, RZ, R33 ;  /* 0x000000ffff327224 */ /* 0x000fe400078e0021 */
[----:B------:R-:W-:Y:S01]  /*20e10*/  IMAD.X R55, RZ, RZ, RZ, P5 ;  /* 0x000000ffff377224 */ /* 0x000fe200028e06ff */
[----:B------:R-:W-:Y:S01]  /*20e20*/  IADD3 RZ, P5, PT, R53, R44, RZ ;  /* 0x0000002c35ff7210 */ /* 0x000fe20007fbe0ff */
[----:B------:R-:W-:Y:S02]  /*20e30*/  IMAD.MOV.U32 R54, RZ, RZ, R37 ;  /* 0x000000ffff367224 */ /* 0x000fe400078e0025 */
[----:B------:R-:W-:Y:S02]  /*20e40*/  IMAD.X R57, RZ, RZ, RZ, P1 ;  /* 0x000000ffff397224 */ /* 0x000fe400008e06ff */
[----:B------:R-:W-:-:S02]  /*20e50*/  IMAD.MOV.U32 R56, RZ, RZ, R45 ;  /* 0x000000ffff387224 */ /* 0x000fc400078e002d */
[----:B------:R-:W-:Y:S01]  /*20e60*/  IMAD.WIDE.U32.X R50, R25, R62, R50, P2 ;  /* 0x0000003e19327225 */ /* 0x000fe200010e0432 */
[----:B------:R-:W-:-:S03]  /*20e70*/  ISETP.GE.U32.AND P2, PT, R34, R16, PT ;  /* 0x000000102200720c */ /* 0x000fc60003f46070 */
[----:B------:R-:W-:Y:S02]  /*20e80*/  IMAD.X R53, R31, 0x1, R22, P6 ;  /* 0x000000011f357824 */ /* 0x000fe400030e0616 */
[----:B------:R-:W-:Y:S01]  /*20e90*/  IMAD.WIDE.U32.X R54, R25, R66, R54, P4 ;  /* 0x0000004219367225 */ /* 0x000fe200020e0436 */
[----:B------:R-:W-:-:S03]  /*20ea0*/  ISETP.GE.U32.AND P4, PT, R52, R14, PT ;  /* 0x0000000e3400720c */ /* 0x000fc60003f86070 */
[-C--:B------:R-:W-:Y:S02]  /*20eb0*/  IMAD R28, R66, R30.reuse, RZ ;  /* 0x0000001e421c7224 */ /* 0x080fe400078e02ff */
[----:B------:R-:W-:Y:S02]  /*20ec0*/  IMAD R22, R70, R30, RZ ;  /* 0x0000001e46167224 */ /* 0x000fe400078e02ff */
[----:B------:R-:W-:Y:S01]  /*20ed0*/  IMAD.WIDE.U32.X R56, R25, R70, R56, P5 ;  /* 0x0000004619387225 */ /* 0x000fe200028e0438 */
[----:B------:R-:W-:Y:S02]  /*20ee0*/  ISETP.GE.U32.AND.EX P5, PT, R15, R17, PT, P2 ;  /* 0x000000110f00720c */ /* 0x000fe40003fa6120 */
[----:B------:R-:W-:Y:S01]  /*20ef0*/  ISETP.GE.U32.AND.EX P2, PT, R53, R31, PT, P4 ;  /* 0x0000001f3500720c */ /* 0x000fe20003f46140 */
[----:B------:R-:W-:-:S03]  /*20f00*/  IMAD.WIDE.U32 R46, R23, R72, RZ ;  /* 0x00000048172e7225 */ /* 0x000fc600078e00ff */
[----:B------:R-:W-:Y:S01]  /*20f10*/  SEL R14, RZ, 0x1, P2 ;  /* 0x00000001ff0e7807 */ /* 0x000fe20001000000 */
[C---:B------:R-:W-:Y:S01]  /*20f20*/  IMAD R28, R25.reuse, R64, R28 ;  /* 0x00000040191c7224 */ /* 0x040fe200078e021c */
[----:B------:R-:W-:Y:S01]  /*20f30*/  ISETP.GE.U32.AND P2, PT, R26, R34, PT ;  /* 0x000000221a00720c */ /* 0x000fe20003f46070 */
[----:B------:R-:W-:Y:S02]  /*20f40*/  IMAD R22, R25, R68, R22 ;  /* 0x0000004419167224 */ /* 0x000fe400078e0216 */
[----:B------:R-:W-:Y:S01]  /*20f50*/  IMAD.WIDE.U32 R24, R23, R64, RZ ;  /* 0x0000004017187225 */ /* 0x000fe200078e00ff */
[----:B------:R-:W-:-:S03]  /*20f60*/  ISETP.GE.U32.AND.EX P2, PT, R27, R15, PT, P2 ;  /* 0x0000000f1b00720c */ /* 0x000fc60003f46120 */
[----:B------:R-:W-:Y:S01]  /*20f70*/  IMAD.WIDE.U32 R40, R29, R72, RZ ;  /* 0x000000481d287225 */ /* 0x000fe200078e00ff */
[----:B------:R-:W-:-:S03]  /*20f80*/  SEL R31, RZ, 0x1, P2 ;  /* 0x00000001ff1f7807 */ /* 0x000fc60001000000 */
[----:B------:R-:W-:-:S04]  /*20f90*/  IMAD.WIDE.U32 R46, P3, R29, R0, R46 ;  /* 0x000000001d2e7225 */ /* 0x000fc8000786002e */
[----:B------:R-:W-:Y:S01]  /*20fa0*/  IMAD.WIDE.U32 R48, R23, R60, RZ ;  /* 0x0000003c17307225 */ /* 0x000fe200078e00ff */
[----:B------:R-:W-:-:S03]  /*20fb0*/  IADD3 RZ, P6, PT, R41, R46, RZ ;  /* 0x0000002e29ff7210 */ /* 0x000fc60007fde0ff */
[----:B------:R-:W-:-:S04]  /*20fc0*/  IMAD.WIDE.U32 R32, R29, R64, RZ ;  /* 0x000000401d207225 */ /* 0x000fc800078e00ff */
[----:B------:R-:W-:-:S04]  /*20fd0*/  IMAD.WIDE.U32 R16, R23, R68, RZ ;  /* 0x0000004417107225 */ /* 0x000fc800078e00ff */
[----:B------:R-:W-:-:S04]  /*20fe0*/  IMAD.WIDE.U32 R24, P4, R29, R66, R24 ;  /* 0x000000421d187225 */ /* 0x000fc80007880018 */
[----:B------:R-:W-:Y:S01]  /*20ff0*/  IMAD.WIDE.U32 R42, R29, R60, RZ ;  /* 0x0000003c1d2a7225 */ /* 0x000fe200078e00ff */
[----:B------:R-:W-:-:S03]  /*21000*/  SEL R42, RZ, 0x1, P5 ;  /* 0x00000001ff2a7807 */ /* 0x000fc60002800000 */
[----:B------:R-:W-:Y:S01]  /*21010*/  IMAD.X R41, RZ, RZ, RZ, P3 ;  /* 0x000000ffff297224 */ /* 0x000fe200018e06ff */
[----:B------:R-:W-:Y:S01]  /*21020*/  IADD3 RZ, P3, PT, R33, R24, RZ ;  /* 0x0000001821ff7210 */ /* 0x000fe20007f7e0ff */
[----:B------:R-:W-:-:S04]  /*21030*/  IMAD.WIDE.U32 R48, P0, R29, R62, R48 ;  /* 0x0000003e1d307225 */ /* 0x000fc80007800030 */
[----:B------:R-:W-:Y:S01]  /*21040*/  IMAD.WIDE.U32 R36, R29, R68, RZ ;  /* 0x000000441d247225 */ /* 0x000fe200078e00ff */
[----:B------:R-:W-:-:S03]  /*21050*/  IADD3 RZ, P1, PT, R43, R48, RZ ;  /* 0x000000302bff7210 */ /* 0x000fc60007f3e0ff */
[----:B------:R-:W-:-:S04]  /*21060*/  IMAD.WIDE.U32 R16, P5, R29, R70, R16 ;  /* 0x000000461d107225 */ /* 0x000fc800078a0010 */
[----:B------:R-:W-:Y:S01]  /*21070*/  IMAD.X R33, RZ, RZ, RZ, P4 ;  /* 0x000000ffff217224 */ /* 0x000fe200020e06ff */
[----:B------:R-:W-:Y:S01]  /*21080*/  IADD3 R34, P2, P4, R14, R38, R35 ;  /* 0x000000260e227210 */ /* 0x000fe20007c5e023 */
[----:B------:R-:W-:Y:S01]  /*21090*/  IMAD.X R15, RZ, RZ, RZ, P0 ;  /* 0x000000ffff0f7224 */ /* 0x000fe200000e06ff */
[----:B------:R-:W-:Y:S01]  /*210a0*/  IADD3 RZ, P0, PT, R37, R16, RZ ;  /* 0x0000001025ff7210 */ /* 0x000fe20007f1e0ff */
[----:B------:R-:W-:Y:S01]  /*210b0*/  IMAD.WIDE.U32 R36, R30, R64, R52 ;  /* 0x000000401e247225 */ /* 0x000fe200078e0034 */
[----:B------:R-:W-:Y:S02]  /*210c0*/  IADD3.X R35, PT, PT, RZ, R39, RZ, P2, P4 ;  /* 0x00000027ff237210 */ /* 0x000fe400017e84ff */
[----:B------:R-:W-:Y:S01]  /*210d0*/  IADD3 R39, P2, P4, R31, R50, R42 ;  /* 0x000000321f277210 */ /* 0x000fe20007c5e02a */
[----:B------:R-:W-:Y:S02]  /*210e0*/  IMAD R16, R0, R29, RZ ;  /* 0x0000001d00107224 */ /* 0x000fe400078e02ff */
[----:B------:R-:W-:Y:S01]  /*210f0*/  IMAD.MOV.U32 R32, RZ, RZ, R25 ;  /* 0x000000ffff207224 */ /* 0x000fe200078e0019 */
[----:B------:R-:W-:Y:S01]  /*21100*/  IADD3.X R50, PT, PT, RZ, R51, RZ, P2, P4 ;  /* 0x00000033ff327210 */ /* 0x000fe200017e84ff */
[----:B------:R-:W-:Y:S01]  /*21110*/  IMAD.WIDE.U32 R24, R29, R72, R26 ;  /* 0x000000481d187225 */ /* 0x000fe200078e001a */
[----:B------:R-:W-:-:S03]  /*21120*/  IADD3 R38, P4, PT, R39, R36, RZ ;  /* 0x0000002427267210 */ /* 0x000fc60007f9e0ff */
[----:B------:R-:W-:Y:S01]  /*21130*/  IMAD.IADD R31, R37, 0x1, R28 ;  /* 0x00000001251f7824 */ /* 0x000fe200078e021c */
[----:B------:R-:W-:Y:S01]  /*21140*/  ISETP.GE.U32.AND P2, PT, R24, R26, PT ;  /* 0x0000001a1800720c */ /* 0x000fe20003f46070 */
[----:B------:R-:W-:Y:S02]  /*21150*/  IMAD R43, R23, R72, R16 ;  /* 0x00000048172b7224 */ /* 0x000fe400078e0210 */
[----:B------:R-:W-:Y:S02]  /*21160*/  IMAD.MOV.U32 R14, RZ, RZ, R49 ;  /* 0x000000ffff0e7224 */ /* 0x000fe400078e0031 */
        /* <DEDUP_REMOVED lines=9> */
[-C--:B------:R-:W-:Y:S01]  /*21200*/  IMAD R62, R62, R29.reuse, RZ ;  /* 0x0000001d3e3e7224 */ /* 0x080fe200078e02ff */
[----:B------:R-:W-:Y:S01]  /*21210*/  SEL R16, RZ, 0x1, P5 ;  /* 0x00000001ff107807 */ /* 0x000fe20002800000 */
[----:B------:R-:W-:Y:S01]  /*21220*/  IMAD.MOV.U32 R40, RZ, RZ, R47 ;  /* 0x000000ffff287224 */ /* 0x000fe200078e002f */
[----:B------:R-:W-:Y:S01]  /*21230*/  SEL R43, RZ, 0x1, P2 ;  /* 0x00000001ff2b7807 */ /* 0x000fe20001000000 */
[----:B------:R-:W-:Y:S01]  /*21240*/  IMAD.MOV.U32 R36, RZ, RZ, R17 ;  /* 0x000000ffff247224 */ /* 0x000fe200078e0011 */
[----:B------:R-:W-:Y:S01]  /*21250*/  SEL R17, RZ, 0x1, P4 ;  /* 0x00000001ff117807 */ /* 0x000fe20002000000 */
[-C--:B------:R-:W-:Y:S02]  /*21260*/  IMAD R45, R66, R29.reuse, RZ ;  /* 0x0000001d422d7224 */ /* 0x080fe400078e02ff */
[----:B------:R-:W-:Y:S02]  /*21270*/  IMAD R27, R70, R29, RZ ;  /* 0x0000001d461b7224 */ /* 0x000fe400078e02ff */
[----:B------:R-:W-:-:S02]  /*21280*/  IMAD R47, R23, R60, R62 ;  /* 0x0000003c172f7224 */ /* 0x000fc400078e023e */
[----:B------:R-:W-:-:S04]  /*21290*/  IMAD.WIDE.U32 R60, R29, R60, R38 ;  /* 0x0000003c1d3c7225 */ /* 0x000fc800078e0026 */
[----:B------:R-:W-:Y:S01]  /*212a0*/  IMAD.WIDE.U32.X R40, R23, R0, R40, P6 ;  /* 0x0000000017287225 */ /* 0x000fe200030e0428 */
[----:B------:R-:W-:-:S03]  /*212b0*/  ISETP.GE.U32.AND P2, PT, R60, R38, PT ;  /* 0x000000263c00720c */ /* 0x000fc60003f46070 */
[----:B------:R-:W-:Y:S01]  /*212c0*/  IMAD.WIDE.U32.X R32, R23, R66, R32, P3 ;  /* 0x0000004217207225 */ /* 0x000fe200018e0420 */
[----:B------:R-:W-:-:S03]  /*212d0*/  IADD3 R43, P5, P6, R60, R40, R43 ;  /* 0x000000283c2b7210 */ /* 0x000fc60007ebe02b */
[----:B------:R-:W-:Y:S01]  /*212e0*/  IMAD R45, R23, R64, R45 ;  /* 0x00000040172d7224 */ /* 0x000fe200078e022d */
[----:B------:R-:W-:Y:S01]  /*212f0*/  ISETP.GE.U32.AND P1, PT, R43, R60, PT ;  /* 0x0000003c2b00720c */ /* 0x000fe20003f26070 */
[C---:B------:R-:W-:Y:S02]  /*21300*/  IMAD R27, R23.reuse, R68, R27 ;  /* 0x00000044171b7224 */ /* 0x040fe400078e021b */
[----:B------:R-:W-:Y:S01]  /*21310*/  IMAD.WIDE.U32.X R36, R23, R70, R36, P0 ;  /* 0x0000004617247225 */ /* 0x000fe200000e0424 */
[----:B------:R-:W-:-:S03]  /*21320*/  IADD3 R23, P3, P4, R17, R54, R16 ;  /* 0x0000003611177210 */ /* 0x000fc60007c7e010 */
[----:B------:R-:W-:Y:S01]  /*21330*/  IMAD.IADD R17, R61, 0x1, R47 ;  /* 0x000000013d117824 */ /* 0x000fe200078e022f */
[----:B------:R-:W-:Y:S01]  /*21340*/  IADD3.X R54, PT, PT, RZ, R55, RZ, P3, P4 ;  /* 0x00000037ff367210 */ /* 0x000fe20001fe84ff */
[----:B------:R-:W-:-:S03]  /*21350*/  IMAD.WIDE.U32 R30, R30, R68, R34 ;  /* 0x000000441e1e7225 */ /* 0x000fc600078e0022 */
[----:B------:R-:W-:Y:S01]  /*21360*/  IADD3.X R38, PT, PT, R17, R41, RZ, P5, P6 ;  /* 0x0000002911267210 */ /* 0x000fe20002fec4ff */
[----:B------:R-:W-:Y:S01]  /*21370*/  IMAD R0, R0, R21, RZ ;  /* 0x0000001500007224 */ /* 0x000fe200078e02ff */
[----:B------:R-:W-:Y:S01]  /*21380*/  IADD3 R16, P4, PT, R23, R30, RZ ;  /* 0x0000001e17107210 */ /* 0x000fe20007f9e0ff */
[----:B------:R-:W-:Y:S01]  /*21390*/  IMAD.IADD R23, R31, 0x1, R22 ;  /* 0x000000011f177824 */ /* 0x000fe200078e0216 */
[----:B------:R-:W-:Y:S02]  /*213a0*/  ISETP.GE.U32.AND.EX P2, PT, R17, R39, PT, P2 ;  /* 0x000000271100720c */ /* 0x000fe40003f46120 */
[----:B------:R-:W-:Y:S01]  /*213b0*/  ISETP.GE.U32.AND.EX P1, PT, R38, R17, PT, P1 ;  /* 0x000000112600720c */ /* 0x000fe20003f26110 */
[----:B------:R-:W-:Y:S01]  /*213c0*/  IMAD.X R17, R23, 0x1, R54, P4 ;  /* 0x0000000117117824 */ /* 0x000fe200020e0636 */
[----:B------:R-:W-:Y:S02]  /*213d0*/  SEL R28, RZ, 0x1, P2 ;  /* 0x00000001ff1c7807 */ /* 0x000fe40001000000 */
[----:B------:R-:W-:Y:S01]  /*213e0*/  SEL R39, RZ, 0x1, P1 ;  /* 0x00000001ff277807 */ /* 0x000fe20000800000 */
[----:B------:R-:W-:Y:S01]  /*213f0*/  IMAD.WIDE.U32 R64, R29, R64, R16 ;  /* 0x000000401d407225 */ /* 0x000fe200078e0010 */
[----:B------:R-:W-:-:S02]  /*21400*/  ISETP.GE.U32.AND P3, PT, R16, R30, PT ;  /* 0x0000001e1000720c */ /* 0x000fc40003f66070 */
[----:B------:R-:W-:Y:S01]  /*21410*/  ISETP.GE.U32.AND P0, PT, R30, R34, PT ;  /* 0x000000221e00720c */ /* 0x000fe20003f06070 */
[----:B------:R-:W-:Y:S01]  /*21420*/  IMAD.WIDE.U32 R30, R38, 0x3d1, RZ ;  /* 0x000003d1261e7825 */ /* 0x000fe200078e00ff */
[----:B------:R-:W-:Y:S02]  /*21430*/  IADD3 R39, P2, P4, R39, R14, R28 ;  /* 0x0000000e27277210 */ /* 0x000fe40007c5e01c */
[----:B------:R-:W-:Y:S01]  /*21440*/  ISETP.GE.U32.AND.EX P1, PT, R17, R23, PT, P3 ;  /* 0x000000171100720c */ /* 0x000fe20003f26130 */
[----:B------:R-:W-:Y:S01]  /*21450*/  IMAD.IADD R45, R65, 0x1, R45 ;  /* 0x00000001412d7824 */ /* 0x000fe200078e022d */
[----:B------:R-:W-:Y:S01]  /*21460*/  ISETP.GE.U32.AND.EX P0, PT, R23, R35, PT, P0 ;  /* 0x000000231700720c */ /* 0x000fe20003f06100 */
[----:B------:R-:W-:Y:S01]  /*21470*/  IMAD.WIDE.U32 R22, R43, 0x3d1, RZ ;  /* 0x000003d12b167825 */ /* 0x000fe200078e00ff */
[----:B------:R-:W-:Y:S02]  /*21480*/  IADD3.X R34, PT, PT, RZ, R15, RZ, P2, P4 ;  /* 0x0000000fff227210 */ /* 0x000fe400017e84ff */
[----:B------:R-:W-:Y:S01]  /*21490*/  SEL R15, RZ, 0x1, P1 ;  /* 0x00000001ff0f7807 */ /* 0x000fe20000800000 */
[----:B------:R-:W-:Y:S01]  /*214a0*/  IMAD.WIDE.U32 R30, P2, RZ, R43, R30 ;  /* 0x0000002bff1e7225 */ /* 0x000fe2000784001e */
[----:B------:R-:W-:-:S02]  /*214b0*/  IADD3 R39, P1, PT, R39, R64, RZ ;  /* 0x0000004027277210 */ /* 0x000fc40007f3e0ff */
[-C--:B------:R-:W-:Y:S01]  /*214c0*/  IADD3 R14, P3, PT, RZ, R22.reuse, RZ ;  /* 0x00000016ff0e7210 */ /* 0x080fe20007f7e0ff */
[----:B------:R-:W-:Y:S01]  /*214d0*/  IMAD.X R41, RZ, RZ, RZ, P2 ;  /* 0x000000ffff297224 */ /* 0x000fe200010e06ff */
[----:B------:R-:W-:Y:S01]  /*214e0*/  SEL R28, RZ, 0x1, P0 ;  /* 0x00000001ff1c7807 */ /* 0x000fe20000000000 */
[----:B------:R-:W-:Y:S01]  /*214f0*/  IMAD.X R34, R45, 0x1, R34, P1 ;  /* 0x000000012d227824 */ /* 0x000fe200008e0622 */
[----:B------:R-:W-:Y:S01]  /*21500*/  ISETP.GE.U32.AND P0, PT, R14, R22, PT ;  /* 0x000000160e00720c */ /* 0x000fe20003f06070 */
[----:B------:R-:W-:Y:S01]  /*21510*/  IMAD.MOV.U32 R40, RZ, RZ, R31 ;  /* 0x000000ffff287224 */ /* 0x000fe200078e001f */
[----:B------:R-:W-:Y:S02]  /*21520*/  ISETP.GE.U32.AND P2, PT, R64, R16, PT ;  /* 0x000000104000720c */ /* 0x000fe40003f46070 */
        /* <DEDUP_REMOVED lines=19> */
[----:B------:R-:W-:Y:S01]  /*21660*/  ISETP.GE.U32.AND P1, PT, R68, R22, PT ;  /* 0x000000164400720c */ /* 0x000fe20003f26070 */
[----:B------:R-:W-:Y:S01]  /*21670*/  IMAD.WIDE.U32 R28, P3, RZ, R39, R28 ;  /* 0x00000027ff1c7225 */ /* 0x000fe2000786001c */
[----:B------:R-:W-:-:S02]  /*21680*/  IADD3 R38, P5, PT, R41, R38, RZ ;  /* 0x0000002629267210 */ /* 0x000fc40007fbe0ff */
[----:B------:R-:W-:Y:S01]  /*21690*/  ISETP.GE.U32.AND P4, PT, R41, R16, PT ;  /* 0x000000102900720c */ /* 0x000fe20003f86070 */
        /* <DEDUP_REMOVED lines=10> */
[C---:B------:R-:W-:Y:S01]  /*21740*/  ISETP.GE.U32.AND.EX P4, PT, R22.reuse, R27, PT, P4 ;  /* 0x0000001b1600720c */ /* 0x040fe20003f86140 */
[----:B------:R-:W-:Y:S01]  /*21750*/  IMAD.X R16, R22, 0x1, R39, P5 ;  /* 0x0000000116107824 */ /* 0x000fe200028e0627 */
[----:B------:R-:W-:Y:S01]  /*21760*/  ISETP.GE.U32.AND P2, PT, R17, R38, PT ;  /* 0x000000261100720c */ /* 0x000fe20003f46070 */
[C---:B------:R-:W-:Y:S01]  /*21770*/  IMAD.WIDE.U32 R30, R35.reuse, 0x3d1, RZ ;  /* 0x000003d1231e7825 */ /* 0x040fe200078e00ff */
        /* <DEDUP_REMOVED lines=11> */
[----:B------:R-:W-:Y:S02]  /*21830*/  IADD3 R41, P2, P3, R38, R28, R41 ;  /* 0x0000001c26297210 */ /* 0x000fe40007b5e029 */
[----:B------:R-:W-:Y:S01]  /*21840*/  IADD3 R22, P4, P5, R27, R36, R32 ;  /* 0x000000241b167210 */ /* 0x000fe20007d9e020 */
[----:B------:R-:W-:Y:S01]  /*21850*/  IMAD.MOV.U32 R32, RZ, RZ, R31 ;  /* 0x000000ffff207224 */ /* 0x000fe200078e001f */
[----:B------:R-:W-:-:S02]  /*21860*/  IADD3 R28, P6, PT, R39, R30, RZ ;  /* 0x0000001e271c7210 */ /* 0x000fc40007fde0ff */
[----:B------:R-:W-:Y:S02]  /*21870*/  IADD3.X R45, PT, PT, RZ, R37, RZ, P4, P5 ;  /* 0x00000025ff2d7210 */ /* 0x000fe400027ea4ff */
        /* <DEDUP_REMOVED lines=96> */
.L_x_993:
        /* <DEDUP_REMOVED lines=28> */
[----:B------:R-:W-:Y:S01]  /*22040*/  IMAD.MOV.U32 R11, RZ, RZ, R6 ;  /* 0x000000ffff0b7224 */ /* 0x000fe200078e0006 */
        /* <DEDUP_REMOVED lines=9> */
[----:B------:R-:W-:Y:S01]  /*220e0*/  ISETP.GT.U32.AND.EX P0, PT, R23, UR9, PT, P0 ;  /* 0x0000000917007c0c */ /* 0x000fe2000bf04100 */
[----:B------:R-:W-:Y:S01]  /*220f0*/  IMAD.MOV.U32 R3, RZ, RZ, R2 ;  /* 0x000000ffff037224 */ /* 0x000fe200078e0002 */
[----:B------:R-:W-:Y:S01]  /*22100*/  ISETP.NE.U32.AND P1, PT, R39, RZ, PT ;  /* 0x000000ff2700720c */ /* 0x000fe20003f25070 */
[----:B------:R-:W-:Y:S02]  /*22110*/  IMAD.X R31, RZ, RZ, UR4, P2 ;  /* 0x00000004ff1f7e24 */ /* 0x000fe400090e06ff */
[----:B------:R-:W-:-:S02]  /*22120*/  IMAD.MOV.U32 R2, RZ, RZ, R5 ;  /* 0x000000ffff027224 */ /* 0x000fc400078e0005 */
[----:B------:R-:W-:Y:S01]  /*22130*/  IMAD.MOV.U32 R5, RZ, RZ, R4 ;  /* 0x000000ffff057224 */ /* 0x000fe200078e0004 */
[----:B------:R-:W-:Y:S01]  /*22140*/  ISETP.NE.OR.EX P0, PT, R31, RZ, P0, P1 ;  /* 0x000000ff1f00720c */ /* 0x000fe20000705710 */
[----:B------:R-:W-:Y:S02]  /*22150*/  IMAD.MOV.U32 R4, RZ, RZ, R9 ;  /* 0x000000ffff047224 */ /* 0x000fe400078e0009 */
[----:B------:R-:W-:-:S10]  /*22160*/  IMAD.MOV.U32 R9, RZ, RZ, R7 ;  /* 0x000000ffff097224 */ /* 0x000fd400078e0007 */
        /* <DEDUP_REMOVED lines=19> */
.L_x_994:
        /* <DEDUP_REMOVED lines=70> */
.L_x_996:
        /* <DEDUP_REMOVED lines=63> */
.L_x_997:
        /* <DEDUP_REMOVED lines=27> */
.L_x_995:
[----:B------:R-:W0:Y:S01]  /*22ca0*/  LDC.64 R6, c[0x0][0x398] ;  /* 0x0000e600ff067b82 */ /* 0x000e220000000a00 */
[----:B------:R-:W-:Y:S02]  /*22cb0*/  IMAD.MOV.U32 R14, RZ, RZ, R19 ;  /* 0x000000ffff0e7224 */ /* 0x000fe400078e0013 */
[----:B------:R-:W-:Y:S02]  /*22cc0*/  IMAD.MOV.U32 R15, RZ, RZ, R0 ;  /* 0x000000ffff0f7224 */ /* 0x000fe400078e0000 */
[----:B------:R-:W-:-:S03]  /*22cd0*/  IMAD.MOV.U32 R19, RZ, RZ, R23 ;  /* 0x000000ffff137224 */ /* 0x000fc600078e0017 */
[----:B------:R-:W3:Y:S01]  /*22ce0*/  LDC.64 R12, c[0x0][0x3a0] ;  /* 0x0000e800ff0c7b82 */ /* 0x000ee20000000a00 */
[----:B0-----:R0:W-:Y:S04]  /*22cf0*/  STG.E.64 desc[UR6][R6.64], R10 ;  /* 0x0000000a06007986 */ /* 0x0011e8000c101b06 */
[----:B---3--:R-:W-:Y:S04]  /*22d00*/  STG.E.64 desc[UR6][R12.64], R14 ;  /* 0x0000000e0c007986 */ /* 0x008fe8000c101b06 */
[----:B------:R-:W-:Y:S01]  /*22d10*/  STG.E.64 desc[UR6][R6.64+0x8], R2 ;  /* 0x0000080206007986 */ /* 0x000fe2000c101b06 */
[----:B0-----:R-:W-:-:S02]  /*22d20*/  IMAD.MOV.U32 R10, RZ, RZ, R21 ;  /* 0x000000ffff0a7224 */ /* 0x001fc400078e0015 */
[----:B------:R-:W-:Y:S02]  /*22d30*/  IMAD.MOV.U32 R11, RZ, RZ, R16 ;  /* 0x000000ffff0b7224 */ /* 0x000fe400078e0010 */
[----:B------:R-:W-:Y:S02]  /*22d40*/  IMAD.MOV.U32 R21, RZ, RZ, R20 ;  /* 0x000000ffff157224 */ /* 0x000fe400078e0014 */
[----:B------:R-:W-:Y:S01]  /*22d50*/  IMAD.MOV.U32 R20, RZ, RZ, R17 ;  /* 0x000000ffff147224 */ /* 0x000fe200078e0011 */
[----:B------:R-:W-:Y:S04]  /*22d60*/  STG.E.64 desc[UR6][R12.64+0x8], R10 ;  /* 0x0000080a0c007986 */ /* 0x000fe8000c101b06 */
[----:B------:R-:W-:Y:S04]  /*22d70*/  STG.E.64 desc[UR6][R6.64+0x10], R4 ;  /* 0x0000100406007986 */ /* 0x000fe8000c101b06 */
[----:B------:R-:W-:Y:S04]  /*22d80*/  STG.E.64 desc[UR6][R12.64+0x10], R20 ;  /* 0x000010140c007986 */ /* 0x000fe8000c101b06 */
[----:B------:R-:W-:Y:S04]  /*22d90*/  STG.E.64 desc[UR6][R6.64+0x18], R8 ;  /* 0x0000180806007986 */ /* 0x000fe8000c101b06 */
[----:B------:R-:W-:Y:S01]  /*22da0*/  STG.E.64 desc[UR6][R12.64+0x18], R18 ;  /* 0x000018120c007986 */ /* 0x000fe2000c101b06 */
[----:B-12---:R-:W-:Y:S05]  /*22db0*/  EXIT ;  /* 0x000000000000794d */ /* 0x006fea0003800000 */
.L_x_998:
        /* <DEDUP_REMOVED lines=12> */
.L_x_2691:


//--------------------- .text.test_mod_square     --------------------------
	.section	.text.test_mod_square,"ax",@progbits
	.align	128
        .global         test_mod_square
        .type           test_mod_square,@function
        .size           test_mod_square,(.L_x_2692 - test_mod_square)
        .other          test_mod_square,@"STO_CUDA_ENTRY STV_DEFAULT"
test_mod_square:
.text.test_mod_square:
[----:B------:R-:W-:Y:S01]  /*0000*/  LDC R1, c[0x0][0x37c] ;  /* 0x0000df00ff017b82 */ /* 0x000fe20000000800 */
[----:B------:R-:W0:Y:S07]  /*0010*/  S2R R3, SR_TID.X ;  /* 0x0000000000037919 */ /* 0x000e2e0000002100 */
[----:B------:R-:W0:Y:S01]  /*0020*/  S2UR UR4, SR_CTAID.X ;  /* 0x00000000000479c3 */ /* 0x000e220000002500 */
[----:B------:R-:W1:Y:S07]  /*0030*/  LDCU.64 UR6, c[0x0][0x358] ;  /* 0x00006b00ff0677ac */ /* 0x000e6e0008000a00 */
[----:B------:R-:W0:Y:S08]  /*0040*/  LDC R2, c[0x0][0x360] ;  /* 0x0000d800ff027b82 */ /* 0x000e300000000800 */
[----:B------:R-:W2:Y:S01]  /*0050*/  LDC.64 R4, c[0x0][0x380] ;  /* 0x0000e000ff047b82 */ /* 0x000ea20000000a00 */
[----:B0-----:R-:W-:-:S04]  /*0060*/  IMAD R2, R2, UR4, R3 ;  /* 0x0000000402027c24 */ /* 0x001fc8000f8e0203 */
[----:B------:R-:W-:-:S04]  /*0070*/  IMAD.SHL.U32 R2, R2, 0x4, RZ ;  /* 0x0000000402027824 */ /* 0x000fc800078e00ff */
[----:B--2---:R-:W-:-:S05]  /*0080*/  IMAD.WIDE R4, R2, 0x8, R4 ;  /* 0x0000000802047825 */ /* 0x004fca00078e0204 */
[----:B-1----:R-:W2:Y:S04]  /*0090*/  LDG.E.64 R12, desc[UR6][R4.64] ;  /* 0x00000006040c7981 */ /* 0x002ea8000c1e1b00 */
[----:B------:R-:W3:Y:S04]  /*00a0*/  LDG.E.64 R16, desc[UR6][R4.64+0x8] ;  /* 0x0000080604107981 */ /* 0x000ee8000c1e1b00 */
[----:B------:R-:W4:Y:S04]  /*00b0*/  LDG.E.64 R14, desc[UR6][R4.64+0x10] ;  /* 0x00001006040e7981 */ /* 0x000f28000c1e1b00 */
[----:B------:R0:W5:Y:S01]  /*00c0*/  LDG.E.64 R18, desc[UR6][R4.64+0x18] ;  /* 0x0000180604127981 */ /* 0x000162000c1e1b00 */
[----:B------:R-:W-:Y:S01]  /*00d0*/  UMOV UR4, URZ ;  /* 0x000000ff00047c82 */ /* 0x000fe20008000000 */
[----:B------:R-:W-:Y:S01]  /*00e0*/  BSSY.RECONVERGENT B0, `(.L_x_999) ;  /* 0x0000146000007945 */ /* 0x000fe20003800200 */
[----:B--2---:R-:W-:-:S04]  /*00f0*/  IMAD.WIDE.U32 R8, R13, R12, RZ ;  /* 0x0000000c0d087225 */ /* 0x004fc800078e00ff */
[----:B---3--:R-:W-:-:S04]  /*0100*/  IMAD.WIDE.U32 R6, R13, R16, RZ ;  /* 0x000000100d067225 */ /* 0x008fc800078e00ff */
[----:B------:R-:W-:Y:S02]  /*0110*/  IMAD R3, R17, R12, RZ ;  /* 0x0000000c11037224 */ /* 0x000fe400078e02ff */
[----:B------:R-:W-:-:S04]  /*0120*/  IMAD.WIDE.U32 R26, P1, R12, R13, R8 ;  /* 0x0000000d0c1a7225 */ /* 0x000fc80007820008 */
[----:B------:R-:W-:-:S04]  /*0130*/  IMAD.WIDE.U32 R22, P0, R12, R17, R6 ;  /* 0x000000110c167225 */ /* 0x000fc80007800006 */
[----:B------:R-:W-:-:S04]  /*0140*/  IMAD.WIDE.U32 R20, R12, R16, RZ ;  /* 0x000000100c147225 */ /* 0x000fc800078e00ff */
[----:B------:R-:W-:-:S04]  /*0150*/  IMAD.WIDE.U32 R10, R16, R12, RZ ;  /* 0x0000000c100a7225 */ /* 0x000fc800078e00ff */
[----:B------:R-:W-:Y:S02]  /*0160*/  IMAD R3, R13, R16, R3 ;  /* 0x000000100d037224 */ /* 0x000fe400078e0203 */
[----:B------:R-:W-:-:S04]  /*0170*/  IMAD.WIDE.U32 R24, R12, R12, RZ ;  /* 0x0000000c0c187225 */ /* 0x000fc800078e00ff */
[----:B------:R-:W-:Y:S01]  /*0180*/  IMAD.X R7, RZ, RZ, RZ, P1 ;  /* 0x000000ffff077224 */ /* 0x000fe200008e06ff */
[----:B------:R-:W-:Y:S01]  /*0190*/  IADD3 RZ, P1, PT, R21, R22, RZ ;  /* 0x0000001615ff7210 */ /* 0x000fe20007f3e0ff */
[----:B------:R-:W-:Y:S02]  /*01a0*/  IMAD.IADD R0, R11, 0x1, R3 ;  /* 0x000000010b007824 */ /* 0x000fe400078e0203 */
[----:B------:R-:W-:Y:S01]  /*01b0*/  IMAD.X R9, RZ, RZ, RZ, P0 ;  /* 0x000000ffff097224 */ /* 0x000fe200000e06ff */
[----:B------:R-:W-:Y:S01]  /*01c0*/  IADD3 RZ, P0, PT, R25, R26, RZ ;  /* 0x0000001a19ff7210 */ /* 0x000fe20007f1e0ff */
[----:B------:R-:W-:Y:S01]  /*01d0*/  IMAD.MOV.U32 R8, RZ, RZ, R23 ;  /* 0x000000ffff087224 */ /* 0x000fe200078e0017 */
[----:B0-----:R-:W-:Y:S01]  /*01e0*/  SHF.L.U64.HI R5, R10, 0x1, R0 ;  /* 0x000000010a057819 */ /* 0x001fe20000010200 */
[----:B------:R-:W-:Y:S02]  /*01f0*/  IMAD.MOV.U32 R6, RZ, RZ, R27 ;  /* 0x000000ffff067224 */ /* 0x000fe400078e001b */
[----:B----4-:R-:W-:-:S02]  /*0200*/  IMAD R23, R15, R12, RZ ;  /* 0x0000000c0f177224 */ /* 0x010fc400078e02ff */
[----:B------:R-:W-:-:S04]  /*0210*/  IMAD.WIDE.U32 R26, R17, R16, RZ ;  /* 0x00000010111a7225 */ /* 0x000fc800078e00ff */
[----:B------:R-:W-:Y:S02]  /*0220*/  IMAD.SHL.U32 R22, R10, 0x2, RZ ;  /* 0x000000020a167824 */ /* 0x000fe400078e00ff */
[----:B------:R-:W-:-:S04]  /*0230*/  IMAD.WIDE.U32 R10, R14, R12, RZ ;  /* 0x0000000c0e0a7225 */ /* 0x000fc800078e00ff */
[----:B------:R-:W-:-:S04]  /*0240*/  IMAD.WIDE.U32.X R8, R13, R17, R8, P1 ;  /* 0x000000110d087225 */ /* 0x000fc800008e0408 */
[C---:B------:R-:W-:Y:S01]  /*0250*/  IMAD R23, R13.reuse, R14, R23 ;  /* 0x0000000e0d177224 */ /* 0x040fe200078e0217 */
[----:B------:R-:W-:Y:S01]  /*0260*/  IADD3 R28, P4, PT, R8, R10, RZ ;  /* 0x0000000a081c7210 */ /* 0x000fe20007f9e0ff */
[----:B------:R-:W-:-:S03]  /*0270*/  IMAD.WIDE.U32.X R24, R13, R13, R6, P0 ;  /* 0x0000000d0d187225 */ /* 0x000fc600000e0406 */
[----:B------:R-:W-:Y:S01]  /*0280*/  ISETP.GE.U32.AND P2, PT, R28, R10, PT ;  /* 0x0000000a1c00720c */ /* 0x000fe20003f46070 */
[----:B------:R-:W-:Y:S01]  /*0290*/  IMAD.WIDE.U32 R20, R16, R16, RZ ;  /* 0x0000001010147225 */ /* 0x000fe200078e00ff */
[----:B------:R-:W-:-:S03]  /*02a0*/  IADD3 R3, P1, PT, R22, R24, RZ ;  /* 0x0000001816037210 */ /* 0x000fc60007f3e0ff */
[----:B------:R-:W-:-:S04]  /*02b0*/  IMAD.WIDE.U32 R6, P0, R16, R17, R26 ;  /* 0x0000001110067225 */ /* 0x000fc8000780001a */
[----:B------:R-:W-:Y:S01]  /*02c0*/  IMAD.IADD R11, R11, 0x1, R23 ;  /* 0x000000010b0b7824 */ /* 0x000fe200078e0217 */
[----:B------:R-:W-:Y:S01]  /*02d0*/  IADD3 RZ, P3, PT, R21, R6, RZ ;  /* 0x0000000615ff7210 */ /* 0x000fe20007f7e0ff */
[----:B------:R-:W-:-:S04]  /*02e0*/  IMAD.WIDE.U32 R20, R13, R14, RZ ;  /* 0x0000000e0d147225 */ /* 0x000fc800078e00ff */
[----:B------:R-:W-:Y:S02]  /*02f0*/  IMAD.X R35, R11, 0x1, R9, P4 ;  /* 0x000000010b237824 */ /* 0x000fe400020e0609 */
[----:B------:R-:W-:-:S03]  /*0300*/  IMAD.WIDE.U32 R8, R17, R14, RZ ;  /* 0x0000000e11087225 */ /* 0x000fc600078e00ff */
[----:B------:R-:W-:Y:S01]  /*0310*/  ISETP.GE.U32.AND.EX P2, PT, R35, R11, PT, P2 ;  /* 0x0000000b2300720c */ /* 0x000fe20003f46120 */
[----:B------:R-:W-:Y:S01]  /*0320*/  IMAD.X R4, R5, 0x1, R25, P1 ;  /* 0x0000000105047824 */ /* 0x000fe200008e0619 */
[----:B------:R-:W-:Y:S01]  /*0330*/  ISETP.GE.U32.AND P1, PT, R3, R22, PT ;  /* 0x000000160300720c */ /* 0x000fe20003f26070 */
[----:B------:R-:W-:-:S03]  /*0340*/  IMAD.WIDE.U32 R22, R12, R14, RZ ;  /* 0x0000000e0c167225 */ /* 0x000fc600078e00ff */
[----:B------:R-:W-:Y:S01]  /*0350*/  ISETP.GE.U32.AND.EX P1, PT, R4, R5, PT, P1 ;  /* 0x000000050400720c */ /* 0x000fe20003f26110 */
[----:B------:R-:W-:Y:S01]  /*0360*/  IMAD.WIDE.U32 R20, P4, R12, R15, R20 ;  /* 0x0000000f0c147225 */ /* 0x000fe20007880014 */
[----:B------:R-:W-:Y:S02]  /*0370*/  SEL R5, RZ, 0x1, P2 ;  /* 0x00000001ff057807 */ /* 0x000fe40001000000 */
[----:B------:R-:W-:Y:S01]  /*0380*/  SEL R31, RZ, 0x1, P1 ;  /* 0x00000001ff1f7807 */ /* 0x000fe20000800000 */
[----:B------:R-:W-:Y:S01]  /*0390*/  IMAD.WIDE.U32 R10, R16, R14, RZ ;  /* 0x0000000e100a7225 */ /* 0x000fe200078e00ff */
[----:B------:R-:W-:-:S03]  /*03a0*/  IADD3 RZ, P6, PT, R23, R20, RZ ;  /* 0x0000001417ff7210 */ /* 0x000fc60007fde0ff */
[----:B------:R-:W-:-:S04]  /*03b0*/  IMAD.WIDE.U32 R8, P5, R16, R15, R8 ;  /* 0x0000000f10087225 */ /* 0x000fc800078a0008 */
[----:B-----5:R-:W-:-:S04]  /*03c0*/  IMAD.WIDE.U32 R24, R13, R18, RZ ;  /* 0x000000120d187225 */ /* 0x020fc800078e00ff */
[----:B------:R-:W-:Y:S01]  /*03d0*/  IMAD.X R27, RZ, RZ, RZ, P4 ;  /* 0x000000ffff1b7224 */ /* 0x000fe200020e06ff */
[----:B------:R-:W-:Y:S01]  /*03e0*/  IADD3 RZ, P4, PT, R11, R8, RZ ;  /* 0x000000080bff7210 */ /* 0x000fe20007f9e0ff */
[----:B------:R-:W-:Y:S01]  /*03f0*/  IMAD.WIDE.U32 R10, R12, R18, RZ ;  /* 0x000000120c0a7225 */ /* 0x000fe200078e00ff */
[----:B------:R-:W-:-:S03]  /*0400*/  SHF.L.W.U32.HI R10, R0, 0x1, R28 ;  /* 0x00000001000a7819 */ /* 0x000fc60000010e1c */
[----:B------:R-:W-:-:S04]  /*0410*/  IMAD.WIDE.U32 R24, P2, R12, R19, R24 ;  /* 0x000000130c187225 */ /* 0x000fc80007840018 */
[----:B------:R-:W-:Y:S02]  /*0420*/  IMAD.MOV.U32 R26, RZ, RZ, R21 ;  /* 0x000000ffff1a7224 */ /* 0x000fe400078e0015 */
[----:B------:R-:W-:Y:S02]  /*0430*/  IMAD R29, R19, R12, RZ ;  /* 0x0000000c131d7224 */ /* 0x000fe400078e02ff */
[----:B------:R-:W-:Y:S01]  /*0440*/  IMAD.WIDE.U32.X R26, R13, R15, R26, P6 ;  /* 0x0000000f0d1a7225 */ /* 0x000fe200030e041a */
[----:B------:R-:W-:Y:S02]  /*0450*/  IADD3 RZ, P6, PT, R11, R24, RZ ;  /* 0x000000180bff7210 */ /* 0x000fe40007fde0ff */
[----:B------:R-:W-:Y:S01]  /*0460*/  SHF.L.W.U32.HI R11, R28, 0x1, R35 ;  /* 0x000000011c0b7819 */ /* 0x000fe20000010e23 */
[----:B------:R-:W-:-:S04]  /*0470*/  IMAD.WIDE.U32 R22, R18, R12, RZ ;  /* 0x0000000c12167225 */ /* 0x000fc800078e00ff */
[----:B------:R-:W-:Y:S02]  /*0480*/  IMAD R29, R13, R18, R29 ;  /* 0x000000120d1d7224 */ /* 0x000fe400078e021d */
[----:B------:R-:W-:Y:S01]  /*0490*/  IMAD.X R33, RZ, RZ, RZ, P2 ;  /* 0x000000ffff217224 */ /* 0x000fe200010e06ff */
[----:B------:R-:W-:Y:S01]  /*04a0*/  IADD3 R26, P1, P2, R22, R26, R5 ;  /* 0x0000001a161a7210 */ /* 0x000fe20007a3e005 */
[----:B------:R-:W-:Y:S02]  /*04b0*/  IMAD.IADD R23, R23, 0x1, R29 ;  /* 0x0000000117177824 */ /* 0x000fe400078e021d */
[----:B------:R-:W-:-:S03]  /*04c0*/  IMAD.WIDE.U32 R20, R16, R16, R10 ;  /* 0x0000001010147225 */ /* 0x000fc600078e000a */
[----:B------:R-:W-:Y:S01]  /*04d0*/  IADD3.X R27, PT, PT, R23, R27, RZ, P1, P2 ;  /* 0x0000001b171b7210 */ /* 0x000fe20000fe44ff */
[----:B------:R-:W-:Y:S01]  /*04e0*/  IMAD.MOV.U32 R32, RZ, RZ, R25 ;  /* 0x000000ffff207224 */ /* 0x000fe200078e0019 */
[----:B------:R-:W-:Y:S01]  /*04f0*/  IADD3 R5, P2, PT, R31, R20, RZ ;  /* 0x000000141f057210 */ /* 0x000fe20007f5e0ff */
[----:B------:R-:W-:Y:S01]  /*0500*/  IMAD.IADD R31, R6, 0x1, R21 ;  /* 0x00000001061f7824 */ /* 0x000fe200078e0215 */
[----:B------:R-:W-:Y:S01]  /*0510*/  ISETP.GE.U32.AND P1, PT, R26, R22, PT ;  /* 0x000000161a00720c */ /* 0x000fe20003f26070 */
[----:B------:R-:W-:Y:S01]  /*0520*/  IMAD.X R25, RZ, RZ, RZ, P0 ;  /* 0x000000ffff197224 */ /* 0x000fe200000e06ff */
[----:B------:R-:W-:Y:S01]  /*0530*/  ISETP.GE.U32.AND P0, PT, R5, R20, PT ;  /* 0x000000140500720c */ /* 0x000fe20003f06070 */
[----:B------:R-:W-:Y:S01]  /*0540*/  IMAD.X R6, RZ, RZ, R31, P2 ;  /* 0x000000ffff067224 */ /* 0x000fe200010e061f */
[----:B------:R-:W-:Y:S01]  /*0550*/  ISETP.LT.U32.AND P2, PT, R20, R10, PT ;  /* 0x0000000a1400720c */ /* 0x000fe20003f41070 */
[----:B------:R-:W-:Y:S01]  /*0560*/  IMAD.WIDE.U32 R28, R17, R18, RZ ;  /* 0x00000012111c7225 */ /* 0x000fe200078e00ff */
[----:B------:R-:W-:-:S03]  /*0570*/  ISETP.GE.U32.AND.EX P1, PT, R27, R23, PT, P1 ;  /* 0x000000171b00720c */ /* 0x000fc60003f26110 */
[----:B------:R-:W-:Y:S01]  /*0580*/  IMAD.WIDE.U32.X R32, R13, R19, R32, P6 ;  /* 0x000000130d207225 */ /* 0x000fe200030e0420 */
[----:B------:R-:W-:-:S03]  /*0590*/  ISETP.GE.U32.AND.EX P6, PT, R6, R31, PT, P0 ;  /* 0x0000001f0600720c */ /* 0x000fc60003fc6100 */
[----:B------:R-:W-:Y:S01]  /*05a0*/  IMAD.WIDE.U32 R28, P0, R16, R19, R28 ;  /* 0x00000013101c7225 */ /* 0x000fe2000780001c */
[----:B------:R-:W-:Y:S02]  /*05b0*/  ISETP.LT.U32.OR.EX P2, PT, R31, R11, !P6, P2 ;  /* 0x0000000b1f00720c */ /* 0x000fe40007741520 */
[----:B------:R-:W-:Y:S01]  /*05c0*/  SEL R31, RZ, 0x1, P1 ;  /* 0x00000001ff1f7807 */ /* 0x000fe20000800000 */
[----:B------:R-:W-:-:S04]  /*05d0*/  IMAD.WIDE.U32 R20, R15, R18, RZ ;  /* 0x000000120f147225 */ /* 0x000fc800078e00ff */
[----:B------:R-:W-:-:S04]  /*05e0*/  IMAD.WIDE.U32 R22, R16, R18, RZ ;  /* 0x0000001210167225 */ /* 0x000fc800078e00ff */
[----:B------:R-:W-:Y:S01]  /*05f0*/  IMAD.X R11, RZ, RZ, RZ, P0 ;  /* 0x000000ffff0b7224 */ /* 0x000fe200000e06ff */
[----:B------:R-:W-:Y:S01]  /*0600*/  IADD3 R8, P0, PT, R31, R32, RZ ;  /* 0x000000201f087210 */ /* 0x000fe20007f1e0ff */
[----:B------:R-:W-:Y:S01]  /*0610*/  IMAD.WIDE.U32 R20, P6, R14, R19, R20 ;  /* 0x000000130e147225 */ /* 0x000fe200078c0014 */
[----:B------:R-:W-:-:S03]  /*0620*/  IADD3 RZ, P1, PT, R23, R28, RZ ;  /* 0x0000001c17ff7210 */ /* 0x000fc60007f3e0ff */
[----:B------:R-:W-:-:S04]  /*0630*/  IMAD.WIDE.U32 R30, R14, R18, RZ ;  /* 0x000000120e1e7225 */ /* 0x000fc800078e00ff */
[----:B------:R-:W-:Y:S01]  /*0640*/  IMAD.X R23, RZ, RZ, RZ, P5 ;  /* 0x000000ffff177224 */ /* 0x000fe200028e06ff */
[----:B------:R-:W-:Y:S01]  /*0650*/  IADD3 RZ, P5, PT, R31, R20, RZ ;  /* 0x000000141fff7210 */ /* 0x000fe20007fbe0ff */
[----:B------:R-:W-:Y:S02]  /*0660*/  IMAD R31, R15, R16, RZ ;  /* 0x000000100f1f7224 */ /* 0x000fe400078e02ff */
[----:B------:R-:W-:Y:S02]  /*0670*/  IMAD.MOV.U32 R22, RZ, RZ, R9 ;  /* 0x000000ffff167224 */ /* 0x000fe400078e0009 */
[----:B------:R-:W-:Y:S02]  /*0680*/  IMAD.X R9, RZ, RZ, R33, P0 ;  /* 0x000000ffff097224 */ /* 0x000fe400000e0621 */
[----:B------:R-:W-:Y:S02]  /*0690*/  IMAD.MOV.U32 R10, RZ, RZ, R29 ;  /* 0x000000ffff0a7224 */ /* 0x000fe400078e001d */
[----:B------:R-:W-:-:S04]  /*06a0*/  IMAD.WIDE.U32 R32, R16, R14, R26 ;  /* 0x0000000e10207225 */ /* 0x000fc800078e001a */
[----:B------:R-:W-:Y:S01]  /*06b0*/  IMAD.WIDE.U32 R28, R15, R14, RZ ;  /* 0x0000000e0f1c7225 */ /* 0x000fe200078e00ff */
[----:B------:R-:W-:Y:S02]  /*06c0*/  ISETP.GE.U32.AND P0, PT, R32, R26, PT ;  /* 0x0000001a2000720c */ /* 0x000fe40003f06070 */
[----:B------:R-:W-:Y:S01]  /*06d0*/  SHF.L.W.U32.HI R35, R35, 0x1, R32 ;  /* 0x0000000123237819 */ /* 0x000fe20000010e20 */
[----:B------:R-:W-:Y:S02]  /*06e0*/  IMAD R31, R17, R14, R31 ;  /* 0x0000000e111f7224 */ /* 0x000fe400078e021f */
[----:B------:R-:W-:Y:S02]  /*06f0*/  IMAD.MOV.U32 R24, RZ, RZ, R7 ;  /* 0x000000ffff187224 */ /* 0x000fe400078e0007 */
[----:B------:R-:W-:Y:S02]  /*0700*/  IMAD.IADD R20, R33, 0x1, R31 ;  /* 0x0000000121147824 */ /* 0x000fe400078e021f */
[----:B------:R-:W-:-:S03]  /*0710*/  IMAD.WIDE.U32.X R10, R17, R19, R10, P1 ;  /* 0x00000013110a7225 */ /* 0x000fc600008e040a */
[----:B------:R-:W-:Y:S01]  /*0720*/  ISETP.GE.U32.AND.EX P0, PT, R20, R27, PT, P0 ;  /* 0x0000001b1400720c */ /* 0x000fe20003f06100 */
[----:B------:R-:W-:Y:S01]  /*0730*/  IMAD.WIDE.U32.X R24, R17, R17, R24, P3 ;  /* 0x0000001111187225 */ /* 0x000fe200018e0418 */
[----:B------:R-:W-:-:S03]  /*0740*/  SHF.L.W.U32.HI R33, R32, 0x1, R20 ;  /* 0x0000000120217819 */ /* 0x000fc60000010e14 */
[----:B------:R-:W-:-:S04]  /*0750*/  IMAD.WIDE.U32 R28, P1, R14, R15, R28 ;  /* 0x0000000f0e1c7225 */ /* 0x000fc8000782001c */
[----:B------:R-:W-:Y:S02]  /*0760*/  IMAD R7, R19, R16, RZ ;  /* 0x0000001013077224 */ /* 0x000fe400078e02ff */
[----:B------:R-:W-:Y:S01]  /*0770*/  IMAD.X R27, RZ, RZ, RZ, P1 ;  /* 0x000000ffff1b7224 */ /* 0x000fe200008e06ff */
[----:B------:R-:W-:Y:S01]  /*0780*/  IADD3 R0, P1, PT, R35, R24, RZ ;  /* 0x0000001823007210 */ /* 0x000fe20007f3e0ff */
[C---:B------:R-:W-:Y:S02]  /*0790*/  IMAD R7, R17.reuse, R18, R7 ;  /* 0x0000001211077224 */ /* 0x040fe400078e0207 */
[----:B------:R-:W-:-:S04]  /*07a0*/  IMAD.WIDE.U32.X R22, R17, R15, R22, P4 ;  /* 0x0000000f11167225 */ /* 0x000fc800020e0416 */
[----:B------:R-:W-:-:S04]  /*07b0*/  IMAD.WIDE.U32 R16, R16, R18, R8 ;  /* 0x0000001210107225 */ /* 0x000fc800078e0008 */
[----:B------:R-:W-:-:S04]  /*07c0*/  IMAD.WIDE.U32 R30, R14, R14, RZ ;  /* 0x0000000e0e1e7225 */ /* 0x000fc800078e00ff */
[----:B------:R-:W-:Y:S01]  /*07d0*/  IMAD.MOV.U32 R26, RZ, RZ, R29 ;  /* 0x000000ffff1a7224 */ /* 0x000fe200078e001d */
[----:B------:R-:W-:Y:S01]  /*07e0*/  SEL R29, RZ, 0x1, P0 ;  /* 0x00000001ff1d7807 */ /* 0x000fe20000000000 */
[----:B------:R-:W-:Y:S01]  /*07f0*/  IMAD.MOV.U32 R30, RZ, RZ, R21 ;  /* 0x000000ffff1e7224 */ /* 0x000fe200078e0015 */
[----:B------:R-:W-:Y:S01]  /*0800*/  SEL R21, RZ, 0x1, !P2 ;  /* 0x00000001ff157807 */ /* 0x000fe20005000000 */
[----:B------:R-:W-:Y:S01]  /*0810*/  IMAD.X R24, R33, 0x1, R25, P1 ;  /* 0x0000000121187824 */ /* 0x000fe200008e0619 */
[----:B------:R-:W-:Y:S01]  /*0820*/  IADD3 RZ, P3, PT, R31, R28, RZ ;  /* 0x0000001c1fff7210 */ /* 0x000fe20007f7e0ff */
[----:B------:R-:W-:Y:S01]  /*0830*/  IMAD.IADD R25, R17, 0x1, R7 ;  /* 0x0000000111197824 */ /* 0x000fe200078e0207 */
[----:B------:R-:W-:Y:S01]  /*0840*/  IADD3 R17, P1, P4, R16, R22, R29 ;  /* 0x0000001610117210 */ /* 0x000fe20007c3e01d */
[----:B------:R-:W-:Y:S01]  /*0850*/  IMAD.X R31, RZ, RZ, RZ, P6 ;  /* 0x000000ffff1f7224 */ /* 0x000fe200030e06ff */
[----:B------:R-:W-:Y:S01]  /*0860*/  IADD3 R7, P6, PT, R0, R21, RZ ;  /* 0x0000001500077210 */ /* 0x000fe20007fde0ff */
[----:B------:R-:W-:Y:S01]  /*0870*/  IMAD.WIDE.U32.X R26, R15, R15, R26, P3 ;  /* 0x0000000f0f1a7225 */ /* 0x000fe200018e041a */
[----:B------:R-:W-:-:S02]  /*0880*/  IADD3.X R29, PT, PT, R25, R23, RZ, P1, P4 ;  /* 0x00000017191d7210 */ /* 0x000fc40000fe84ff */
[----:B------:R-:W-:Y:S01]  /*0890*/  ISETP.GE.U32.AND P2, PT, R16, R8, PT ;  /* 0x000000081000720c */ /* 0x000fe20003f46070 */
[----:B------:R-:W-:Y:S01]  /*08a0*/  IMAD.X R8, RZ, RZ, R24, P6 ;  /* 0x000000ffff087224 */ /* 0x000fe200030e0618 */
[----:B------:R-:W-:Y:S01]  /*08b0*/  ISETP.GE.U32.AND P4, PT, R17, R16, PT ;  /* 0x000000101100720c */ /* 0x000fe20003f86070 */
[----:B------:R-:W-:Y:S01]  /*08c0*/  IMAD R23, R19, R14, RZ ;  /* 0x0000000e13177224 */ /* 0x000fe200078e02ff */
[----:B------:R-:W-:Y:S02]  /*08d0*/  ISETP.GE.U32.AND P1, PT, R7, R0, PT ;  /* 0x000000000700720c */ /* 0x000fe40003f26070 */
[----:B------:R-:W-:Y:S02]  /*08e0*/  ISETP.GE.U32.AND.EX P2, PT, R25, R9, PT, P2 ;  /* 0x000000091900720c */ /* 0x000fe40003f46120 */
[----:B------:R-:W-:Y:S01]  /*08f0*/  ISETP.GE.U32.AND.EX P4, PT, R29, R25, PT, P4 ;  /* 0x000000191d00720c */ /* 0x000fe20003f86140 */
[----:B------:R-:W-:Y:S01]  /*0900*/  IMAD R25, R15, R14, RZ ;  /* 0x0000000e0f197224 */ /* 0x000fe200078e02ff */
[----:B------:R-:W-:-:S02]  /*0910*/  ISETP.LT.U32.AND P0, PT, R0, R35, PT ;  /* 0x000000230000720c */ /* 0x000fc40003f01070 */
[----:B------:R-:W-:Y:S02]  /*0920*/  ISETP.GE.U32.AND.EX P1, PT, R8, R24, PT, P1 ;  /* 0x000000180800720c */ /* 0x000fe40003f26110 */
[----:B------:R-:W-:Y:S02]  /*0930*/  SEL R16, RZ, 0x1, P2 ;  /* 0x00000001ff107807 */ /* 0x000fe40001000000 */
[----:B------:R-:W-:Y:S02]  /*0940*/  SEL R9, RZ, 0x1, P4 ;  /* 0x00000001ff097807 */ /* 0x000fe40002000000 */
[----:B------:R-:W-:Y:S02]  /*0950*/  SHF.L.W.U32.HI R20, R20, 0x1, R17 ;  /* 0x0000000114147819 */ /* 0x000fe40000010e11 */
[----:B------:R-:W-:Y:S02]  /*0960*/  SHF.L.W.U32.HI R21, R17, 0x1, R29 ;  /* 0x0000000111157819 */ /* 0x000fe40000010e1d */
[----:B------:R-:W-:Y:S01]  /*0970*/  ISETP.LT.U32.OR.EX P0, PT, R24, R33, !P1, P0 ;  /* 0x000000211800720c */ /* 0x000fe20004f01500 */
[C---:B------:R-:W-:Y:S01]  /*0980*/  IMAD R33, R14.reuse, R15, R25 ;  /* 0x0000000f0e217224 */ /* 0x040fe200078e0219 */
[----:B------:R-:W-:Y:S01]  /*0990*/  IADD3 R16, P1, P2, R9, R10, R16 ;  /* 0x0000000a09107210 */ /* 0x000fe20007a3e010 */
[----:B------:R-:W-:Y:S01]  /*09a0*/  IMAD.WIDE.U32 R24, R14, R14, R20 ;  /* 0x0000000e0e187225 */ /* 0x000fe200078e0014 */
[----:B------:R-:W-:-:S02]  /*09b0*/  SEL R9, RZ, 0x1, !P0 ;  /* 0x00000001ff097807 */ /* 0x000fc40004000000 */
[----:B------:R-:W-:Y:S01]  /*09c0*/  IADD3.X R17, PT, PT, RZ, R11, RZ, P1, P2 ;  /* 0x0000000bff117210 */ /* 0x000fe20000fe44ff */
[----:B------:R-:W-:Y:S01]  /*09d0*/  IMAD R11, R15, R18, R23 ;  /* 0x000000120f0b7224 */ /* 0x000fe200078e0217 */
[----:B------:R-:W-:Y:S01]  /*09e0*/  IADD3 R10, P1, PT, R9, R24, RZ ;  /* 0x00000018090a7210 */ /* 0x000fe20007f3e0ff */
[----:B------:R-:W-:Y:S01]  /*09f0*/  IMAD.IADD R0, R33, 0x1, R25 ;  /* 0x0000000121007824 */ /* 0x000fe200078e0219 */
[----:B------:R-:W-:Y:S01]  /*0a00*/  ISETP.LT.U32.AND P2, PT, R24, R20, PT ;  /* 0x000000141800720c */ /* 0x000fe20003f41070 */
[----:B------:R-:W-:Y:S01]  /*0a10*/  IMAD.WIDE.U32 R22, R14, R18, R16 ;  /* 0x000000120e167225 */ /* 0x000fe200078e0010 */
[----:B------:R-:W-:-:S03]  /*0a20*/  ISETP.GE.U32.AND P0, PT, R10, R24, PT ;  /* 0x000000180a00720c */ /* 0x000fc60003f06070 */
[----:B------:R-:W-:Y:S01]  /*0a30*/  IMAD.X R9, RZ, RZ, R0, P1 ;  /* 0x000000ffff097224 */ /* 0x000fe200008e0600 */
[----:B------:R-:W-:Y:S01]  /*0a40*/  SHF.L.W.U32.HI R29, R29, 0x1, R22 ;  /* 0x000000011d1d7819 */ /* 0x000fe20000010e16 */
[----:B------:R-:W-:Y:S01]  /*0a50*/  IMAD.IADD R28, R23, 0x1, R11 ;  /* 0x00000001171c7824 */ /* 0x000fe200078e020b */
[C---:B------:R-:W-:Y:S01]  /*0a60*/  ISETP.GE.U32.AND P1, PT, R22.reuse, R16, PT ;  /* 0x000000101600720c */ /* 0x040fe20003f26070 */
[----:B------:R-:W-:Y:S01]  /*0a70*/  IMAD.WIDE.U32.X R14, R15, R19, R30, P5 ;  /* 0x000000130f0e7225 */ /* 0x000fe200028e041e */
[----:B------:R-:W-:Y:S02]  /*0a80*/  ISETP.GE.U32.AND.EX P0, PT, R9, R0, PT, P0 ;  /* 0x000000000900720c */ /* 0x000fe40003f06100 */
[----:B------:R-:W-:Y:S01]  /*0a90*/  SHF.L.W.U32.HI R11, R22, 0x1, R28 ;  /* 0x00000001160b7819 */ /* 0x000fe20000010e1c */
[----:B------:R-:W-:Y:S01]  /*0aa0*/  IMAD.WIDE.U32 R22, R19, R18, RZ ;  /* 0x0000001213167225 */ /* 0x000fe200078e00ff */
[----:B------:R-:W-:Y:S02]  /*0ab0*/  IADD3 R30, P3, PT, R29, R26, RZ ;  /* 0x0000001a1d1e7210 */ /* 0x000fe40007f7e0ff */
[----:B------:R-:W-:Y:S01]  /*0ac0*/  ISETP.LT.U32.OR.EX P0, PT, R0, R21, !P0, P2 ;  /* 0x000000150000720c */ /* 0x000fe20004701520 */
[----:B------:R-:W-:Y:S01]  /*0ad0*/  IMAD.WIDE.U32 R24, R9, 0x3d1, RZ ;  /* 0x000003d109187825 */ /* 0x000fe200078e00ff */
[----:B------:R-:W-:-:S03]  /*0ae0*/  ISETP.GE.U32.AND.EX P1, PT, R28, R17, PT, P1 ;  /* 0x000000111c00720c */ /* 0x000fc60003f26110 */
[----:B------:R-:W-:Y:S01]  /*0af0*/  IMAD.X R26, R11, 0x1, R27, P3 ;  /* 0x000000010b1a7824 */ /* 0x000fe200018e061b */
[----:B------:R-:W-:Y:S01]  /*0b00*/  SEL R27, RZ, 0x1, !P0 ;  /* 0x00000001ff1b7807 */ /* 0x000fe20004000000 */
[----:B------:R-:W-:Y:S01]  /*0b10*/  IMAD.WIDE.U32 R20, R18, R18, RZ ;  /* 0x0000001212147225 */ /* 0x000fe200078e00ff */
[----:B------:R-:W-:Y:S02]  /*0b20*/  SEL R31, RZ, 0x1, P1 ;  /* 0x00000001ff1f7807 */ /* 0x000fe40000800000 */
[----:B------:R-:W-:Y:S01]  /*0b30*/  IADD3 R27, P5, PT, R30, R27, RZ ;  /* 0x0000001b1e1b7210 */ /* 0x000fe20007fbe0ff */
[----:B------:R-:W-:-:S04]  /*0b40*/  IMAD.WIDE.U32 R22, P3, R18, R19, R22 ;  /* 0x0000001312167225 */ /* 0x000fc80007860016 */
[----:B------:R-:W-:Y:S01]  /*0b50*/  IMAD.WIDE.U32 R16, R10, 0x3d1, RZ ;  /* 0x000003d10a107825 */ /* 0x000fe200078e00ff */
[----:B------:R-:W-:Y:S02]  /*0b60*/  IADD3 RZ, P4, PT, R21, R22, RZ ;  /* 0x0000001615ff7210 */ /* 0x000fe40007f9e0ff */
[----:B------:R-:W-:Y:S01]  /*0b70*/  IADD3 R21, P1, PT, R31, R14, RZ ;  /* 0x0000000e1f157210 */ /* 0x000fe20007f3e0ff */
[----:B------:R-:W-:Y:S01]  /*0b80*/  IMAD.WIDE.U32 R24, P6, RZ, R10, R24 ;  /* 0x0000000aff187225 */ /* 0x000fe200078c0018 */
[----:B------:R-:W-:Y:S02]  /*0b90*/  IADD3 R0, P2, PT, RZ, R16, RZ ;  /* 0x00000010ff007210 */ /* 0x000fe40007f5e0ff */
[----:B------:R-:W-:Y:S01]  /*0ba0*/  SHF.L.W.U32.HI R20, R28, 0x1, R21 ;  /* 0x000000011c147819 */ /* 0x000fe20000010e15 */
[----:B------:R-:W-:Y:S01]  /*0bb0*/  IMAD.X R31, RZ, RZ, R26, P5 ;  /* 0x000000ffff1f7224 */ /* 0x000fe200028e061a */
[----:B------:R-:W-:Y:S01]  /*0bc0*/  IADD3 R33, P5, PT, R17, R24, RZ ;  /* 0x0000001811217210 */ /* 0x000fe20007fbe0ff */
[----:B------:R-:W-:Y:S01]  /*0bd0*/  IMAD.X R24, RZ, RZ, R15, P1 ;  /* 0x000000ffff187224 */ /* 0x000fe200008e060f */
[----:B------:R-:W-:Y:S01]  /*0be0*/  ISETP.GE.U32.AND P1, PT, R27, R30, PT ;  /* 0x0000001e1b00720c */ /* 0x000fe20003f26070 */
[----:B------:R-:W-:Y:S01]  /*0bf0*/  IMAD.X R15, RZ, RZ, RZ, P3 ;  /* 0x000000ffff0f7224 */ /* 0x000fe200018e06ff */
[----:B------:R-:W-:Y:S01]  /*0c00*/  ISETP.LT.U32.AND P3, PT, R30, R29, PT ;  /* 0x0000001d1e00720c */ /* 0x000fe20003f61070 */
[----:B------:R-:W-:Y:S01]  /*0c10*/  IMAD.MOV.U32 R14, RZ, RZ, R23 ;  /* 0x000000ffff0e7224 */ /* 0x000fe200078e0017 */
[----:B------:R-:W-:Y:S01]  /*0c20*/  ISETP.GE.U32.AND.EX P1, PT, R31, R26, PT, P1 ;  /* 0x0000001a1f00720c */ /* 0x000fe20003f26110 */
[----:B------:R-:W-:Y:S01]  /*0c30*/  IMAD.X R23, R33, 0x1, R10, P2 ;  /* 0x0000000121177824 */ /* 0x000fe200010e060a */
[----:B------:R-:W-:Y:S01]  /*0c40*/  SHF.L.W.U32.HI R21, R21, 0x1, R24 ;  /* 0x0000000115157819 */ /* 0x000fe20000010e18 */
[----:B------:R-:W-:Y:S01]  /*0c50*/  IMAD.WIDE.U32.X R14, R19, R19, R14, P4 ;  /* 0x00000013130e7225 */ /* 0x000fe200020e040e */
[----:B------:R-:W-:-:S02]  /*0c60*/  ISETP.LT.U32.OR.EX P1, PT, R26, R11, !P1, P3 ;  /* 0x0000000b1a00720c */ /* 0x000fc40004f21530 */
[----:B------:R-:W-:Y:S01]  /*0c70*/  ISETP.GE.U32.AND P0, PT, R0, R16, PT ;  /* 0x000000100000720c */ /* 0x000fe20003f06070 */
[----:B------:R-:W-:Y:S01]  /*0c80*/  IMAD.WIDE.U32 R10, R31, 0x3d1, RZ ;  /* 0x000003d11f0a7825 */ /* 0x000fe200078e00ff */
[----:B------:R-:W-:Y:S02]  /*0c90*/  SEL R35, RZ, 0x1, !P1 ;  /* 0x00000001ff237807 */ /* 0x000fe40004800000 */
[----:B------:R-:W-:Y:S01]  /*0ca0*/  ISETP.GE.U32.AND.EX P1, PT, R23, R33, PT, P0 ;  /* 0x000000211700720c */ /* 0x000fe20003f26100 */
[----:B------:R-:W-:Y:S01]  /*0cb0*/  IMAD.X R17, RZ, RZ, RZ, P6 ;  /* 0x000000ffff117224 */ /* 0x000fe200030e06ff */
[----:B------:R-:W-:Y:S01]  /*0cc0*/  SHF.R.U32.HI R24, RZ, 0x1f, R24 ;  /* 0x0000001fff187819 */ /* 0x000fe20000011618 */
[----:B------:R-:W-:Y:S02]  /*0cd0*/  IMAD.MOV.U32 R16, RZ, RZ, R25 ;  /* 0x000000ffff107224 */ /* 0x000fe400078e0019 */
[----:B------:R-:W-:-:S04]  /*0ce0*/  IMAD.WIDE.U32 R18, R18, R18, R20 ;  /* 0x0000001212127225 */ /* 0x000fc800078e0014 */
[----:B------:R-:W-:Y:S01]  /*0cf0*/  IMAD.WIDE.U32.X R28, RZ, R9, R16, P5 ;  /* 0x00000009ff1c7225 */ /* 0x000fe200028e0410 */
[----:B------:R-:W-:-:S03]  /*0d00*/  ISETP.LT.U32.AND P2, PT, R18, R20, PT ;  /* 0x000000141200720c */ /* 0x000fc60003f41070 */
[----:B------:R-:W-:Y:S01]  /*0d10*/  IMAD.IADD R25, R22, 0x1, R19 ;  /* 0x0000000116197824 */ /* 0x000fe200078e0213 */
[-C--:B------:R-:W-:Y:S01]  /*0d20*/  IADD3 R19, P4, PT, R35, R18.reuse, RZ ;  /* 0x0000001223137210 */ /* 0x080fe20007f9e0ff */
[----:B------:R-:W-:Y:S01]  /*0d30*/  IMAD.WIDE.U32 R16, R27, 0x3d1, RZ ;  /* 0x000003d11b107825 */ /* 0x000fe200078e00ff */
[----:B------:R-:W-:Y:S02]  /*0d40*/  SEL R22, RZ, 0x1, P1 ;  /* 0x00000001ff167807 */ /* 0x000fe40000800000 */
[----:B------:R-:W-:Y:S01]  /*0d50*/  ISETP.GE.U32.AND P0, PT, R19, R18, PT ;  /* 0x000000121300720c */ /* 0x000fe20003f06070 */
[----:B------:R-:W-:Y:S01]  /*0d60*/  IMAD.WIDE.U32 R10, P6, RZ, R27, R10 ;  /* 0x0000001bff0a7225 */ /* 0x000fe200078c000a */
[----:B------:R-:W-:-:S03]  /*0d70*/  IADD3 R20, P3, PT, R28, R16, RZ ;  /* 0x000000101c147210 */ /* 0x000fc60007f7e0ff */
[----:B------:R-:W-:Y:S01]  /*0d80*/  IMAD.X R18, RZ, RZ, R25, P4 ;  /* 0x000000ffff127224 */ /* 0x000fe200020e0619 */
[----:B------:R-:W-:Y:S01]  /*0d90*/  IADD3 R33, P5, PT, R17, R10, RZ ;  /* 0x0000000a11217210 */ /* 0x000fe20007fbe0ff */
[----:B------:R-:W-:Y:S01]  /*0da0*/  IMAD.X R17, RZ, RZ, RZ, P6 ;  /* 0x000000ffff117224 */ /* 0x000fe200030e06ff */
[----:B------:R-:W-:Y:S02]  /*0db0*/  IADD3 R9, P4, PT, R20, R9, RZ ;  /* 0x0000000914097210 */ /* 0x000fe40007f9e0ff */
[----:B------:R-:W-:Y:S01]  /*0dc0*/  ISETP.GE.U32.AND.EX P1, PT, R18, R25, PT, P0 ;  /* 0x000000191200720c */ /* 0x000fe20003f26100 */
[----:B------:R-:W-:Y:S01]  /*0dd0*/  IMAD.X R28, R33, 0x1, R29, P3 ;  /* 0x00000001211c7824 */ /* 0x000fe200018e061d */
[----:B------:R-:W-:Y:S01]  /*0de0*/  ISETP.GE.U32.AND P0, PT, R20, R16, PT ;  /* 0x000000101400720c */ /* 0x000fe20003f06070 */
[----:B------:R-:W-:Y:S01]  /*0df0*/  IMAD.MOV.U32 R16, RZ, RZ, R11 ;  /* 0x000000ffff107224 */ /* 0x000fe200078e000b */
[----:B------:R-:W-:Y:S01]  /*0e00*/  IADD3 R22, P6, PT, R9, R22, RZ ;  /* 0x0000001609167210 */ /* 0x000fe20007fde0ff */
[----:B------:R-:W-:Y:S01]  /*0e10*/  IMAD.WIDE.U32 R10, R18, 0x3d1, RZ ;  /* 0x000003d1120a7825 */ /* 0x000fe200078e00ff */
[----:B------:R-:W-:-:S02]  /*0e20*/  ISETP.GE.U32.AND.EX P0, PT, R28, R33, PT, P0 ;  /* 0x000000211c00720c */ /* 0x000fc40003f06100 */
[----:B------:R-:W-:Y:S01]  /*0e30*/  ISETP.LT.U32.OR.EX P2, PT, R25, R21, !P1, P2 ;  /* 0x000000151900720c */ /* 0x000fe20004f41520 */
[----:B------:R-:W-:Y:S01]  /*0e40*/  IMAD.X R27, R28, 0x1, R27, P4 ;  /* 0x000000011c1b7824 */ /* 0x000fe200020e061b */
[----:B------:R-:W-:Y:S01]  /*0e50*/  ISETP.LT.U32.AND P1, PT, R9, R20, PT ;  /* 0x000000140900720c */ /* 0x000fe20003f21070 */
[----:B------:R-:W-:Y:S01]  /*0e60*/  IMAD.WIDE.U32.X R16, RZ, R31, R16, P5 ;  /* 0x0000001fff107225 */ /* 0x000fe200028e0410 */
[----:B------:R-:W-:Y:S02]  /*0e70*/  ISETP.GE.U32.AND P3, PT, R22, R9, PT ;  /* 0x000000091600720c */ /* 0x000fe40003f66070 */
[----:B------:R-:W-:Y:S01]  /*0e80*/  SEL R25, RZ, 0x1, P0 ;  /* 0x00000001ff197807 */ /* 0x000fe20000000000 */
[----:B------:R-:W-:-:S04]  /*0e90*/  IMAD.WIDE.U32 R20, R19, 0x3d1, RZ ;  /* 0x000003d113147825 */ /* 0x000fc800078e00ff */
[----:B------:R-:W-:Y:S01]  /*0ea0*/  IMAD.X R9, RZ, RZ, R27, P6 ;  /* 0x000000ffff097224 */ /* 0x000fe200030e061b */
[----:B------:R-:W-:Y:S01]  /*0eb0*/  IADD3 R16, P0, P5, R20, R16, R25 ;  /* 0x0000001014107210 */ /* 0x000fe20007d1e019 */
[----:B------:R-:W-:Y:S01]  /*0ec0*/  IMAD.WIDE.U32 R10, P4, RZ, R19, R10 ;  /* 0x00000013ff0a7225 */ /* 0x000fe2000788000a */
[----:B------:R-:W-:Y:S02]  /*0ed0*/  SEL R25, RZ, 0x1, !P2 ;  /* 0x00000001ff197807 */ /* 0x000fe40005000000 */
[----:B------:R-:W-:Y:S02]  /*0ee0*/  ISETP.GE.U32.AND.EX P3, PT, R9, R27, PT, P3 ;  /* 0x0000001b0900720c */ /* 0x000fe40003f66130 */
[----:B------:R-:W-:Y:S02]  /*0ef0*/  IADD3 R21, P2, PT, R21, R10, RZ ;  /* 0x0000000a15157210 */ /* 0x000fe40007f5e0ff */
[----:B------:R-:W-:Y:S02]  /*0f00*/  ISETP.LT.U32.OR.EX P1, PT, R27, R28, !P3, P1 ;  /* 0x0000001c1b00720c */ /* 0x000fe40005f21510 */
[----:B------:R-:W-:-:S02]  /*0f10*/  IADD3 R25, P3, P6, R25, R24, R14 ;  /* 0x0000001819197210 */ /* 0x000fc40007e7e00e */
[----:B------:R-:W-:Y:S01]  /*0f20*/  IADD3.X R24, PT, PT, R21, R17, RZ, P0, P5 ;  /* 0x0000001115187210 */ /* 0x000fe200007ea4ff */
[----:B------:R-:W-:Y:S01]  /*0f30*/  IMAD.X R17, RZ, RZ, RZ, P4 ;  /* 0x000000ffff117224 */ /* 0x000fe200020e06ff */
[C---:B------:R-:W-:Y:S02]  /*0f40*/  ISETP.GE.U32.AND P4, PT, R16.reuse, R20, PT ;  /* 0x000000141000720c */ /* 0x040fe40003f86070 */
[----:B------:R-:W-:Y:S02]  /*0f50*/  IADD3 R31, P5, PT, R16, R31, RZ ;  /* 0x0000001f101f7210 */ /* 0x000fe40007fbe0ff */
[----:B------:R-:W-:Y:S02]  /*0f60*/  SEL R20, RZ, 0x1, !P1 ;  /* 0x00000001ff147807 */ /* 0x000fe40004800000 */
[----:B------:R-:W-:Y:S01]  /*0f70*/  IADD3.X R27, PT, PT, RZ, RZ, R15, P3, P6 ;  /* 0x000000ffff1b7210 */ /* 0x000fe20001fec40f */
[----:B------:R-:W-:Y:S01]  /*0f80*/  IMAD.X R19, R24, 0x1, R19, P5 ;  /* 0x0000000118137824 */ /* 0x000fe200028e0613 */
[----:B------:R-:W-:Y:S01]  /*0f90*/  IADD3 R20, P3, PT, R31, R20, RZ ;  /* 0x000000141f147210 */ /* 0x000fe20007f7e0ff */
[----:B------:R-:W-:Y:S01]  /*0fa0*/  IMAD.WIDE.U32 R14, R25, 0x3d1, RZ ;  /* 0x000003d1190e7825 */ /* 0x000fe200078e00ff */
[----:B------:R-:W-:-:S02]  /*0fb0*/  ISETP.LT.U32.AND P0, PT, R31, R16, PT ;  /* 0x000000101f00720c */ /* 0x000fc40003f01070 */
[----:B------:R-:W-:Y:S01]  /*0fc0*/  ISETP.GE.U32.AND.EX P4, PT, R24, R21, PT, P4 ;  /* 0x000000151800720c */ /* 0x000fe20003f86140 */
[----:B------:R-:W-:Y:S01]  /*0fd0*/  IMAD.MOV.U32 R16, RZ, RZ, R11 ;  /* 0x000000ffff107224 */ /* 0x000fe200078e000b */
[----:B------:R-:W-:Y:S01]  /*0fe0*/  ISETP.GE.U32.AND P1, PT, R20, R31, PT ;  /* 0x0000001f1400720c */ /* 0x000fe20003f26070 */
[----:B------:R-:W-:Y:S01]  /*0ff0*/  IMAD.WIDE.U32 R10, R27, 0x3d1, RZ ;  /* 0x000003d11b0a7825 */ /* 0x000fe200078e00ff */
[----:B------:R-:W-:-:S03]  /*1000*/  SEL R29, RZ, 0x1, P4 ;  /* 0x00000001ff1d7807 */ /* 0x000fc60002000000 */
[----:B------:R-:W-:Y:S02]  /*1010*/  IMAD.X R21, RZ, RZ, R19, P3 ;  /* 0x000000ffff157224 */ /* 0x000fe400018e0613 */
        /* <DEDUP_REMOVED lines=23> */
[----:B------:R-:W-:Y:S01]  /*1190*/  IMAD R27, R13, R12, RZ ;  /* 0x0000000c0d1b7224 */ /* 0x000fe200078e02ff */
[----:B------:R-:W-:Y:S01]  /*11a0*/  SEL R17, RZ, 0x1, !P0 ;  /* 0x00000001ff117807 */ /* 0x000fe20004000000 */
[----:B------:R-:W-:Y:S01]  /*11b0*/  IMAD.MOV.U32 R14, RZ, RZ, RZ ;  /* 0x000000ffff0e7224 */ /* 0x000fe200078e00ff */
        /* <DEDUP_REMOVED lines=56> */
.L_x_1000:
[----:B------:R-:W-:Y:S05]  /*1540*/  BSYNC.RECONVERGENT B0 ;  /* 0x0000000000007941 */ /* 0x000fea0003800200 */
.L_x_999:
[----:B------:R-:W-:Y:S01]  /*1550*/  IMAD.MOV.U32 R10, RZ, RZ, R0 ;  /* 0x000000ffff0a7224 */ /* 0x000fe200078e0000 */
[----:B------:R-:W0:Y:S01]  /*1560*/  LDCU.64 UR8, c[0x3][0x18] ;  /* 0x00c00300ff0877ac */ /* 0x000e220008000a00 */
[----:B------:R-:W-:Y:S01]  /*1570*/  IMAD.MOV.U32 R11, RZ, RZ, R23 ;  /* 0x000000ffff0b7224 */ /* 0x000fe200078e0017 */
[----:B------:R-:W-:Y:S01]  /*1580*/  BSSY.RECONVERGENT B1, `(.L_x_1001) ;  /* 0x00000df000017945 */ /* 0x000fe20003800200 */
[----:B------:R-:W-:-:S03]  /*1590*/  IMAD R27, R12, R13, R27 ;  /* 0x0000000d0c1b7224 */ /* 0x000fc600078e021b */
[----:B------:R-:W-:Y:S01]  /*15a0*/  BSSY.RELIABLE B0, `(.L_x_1002) ;  /* 0x000003d000007945 */ /* 0x000fe20003800100 */
[----:B------:R-:W-:-:S04]  /*15b0*/  IMAD.WIDE.U32 R10, R12, R12, R10 ;  /* 0x0000000c0c0a7225 */ /* 0x000fc800078e000a */
[----:B------:R-:W-:Y:S01]  /*15c0*/  IMAD.MOV.U32 R17, RZ, RZ, R10 ;  /* 0x000000ffff117224 */ /* 0x000fe200078e000a */
[----:B------:R-:W-:Y:S01]  /*15d0*/  ISETP.GE.U32.AND P0, PT, R10, R0, PT ;  /* 0x000000000a00720c */ /* 0x000fe20003f06070 */
[----:B------:R-:W-:Y:S01]  /*15e0*/  IMAD.IADD R0, R27, 0x1, R11 ;  /* 0x000000011b007824 */ /* 0x000fe200078e020b */
[----:B------:R-:W-:-:S04]  /*15f0*/  IADD3 R11, P1, PT, R22, R3, RZ ;  /* 0x00000003160b7210 */ /* 0x000fc80007f3e0ff */
        /* <DEDUP_REMOVED lines=55> */
.L_x_1003:
[----:B------:R-:W-:Y:S05]  /*1970*/  BSYNC.RELIABLE B0 ;  /* 0x0000000000007941 */ /* 0x000fea0003800100 */
.L_x_1002:
        /* <DEDUP_REMOVED lines=66> */
.L_x_1006:
[----:B------:R-:W-:Y:S05]  /*1da0*/  BSYNC.RELIABLE B2 ;  /* 0x0000000000027941 */ /* 0x000fea0003800100 */
.L_x_1005:
        /* <DEDUP_REMOVED lines=62> */
.L_x_1008:
[----:B------:R-:W-:Y:S05]  /*2190*/  BSYNC.RELIABLE B2 ;  /* 0x0000000000027941 */ /* 0x000fea0003800100 */
.L_x_1007:
        /* <DEDUP_REMOVED lines=29> */
.L_x_1004:
[----:B------:R-:W-:Y:S05]  /*2370*/  BSYNC.RECONVERGENT B1 ;  /* 0x0000000000017941 */ /* 0x000fea0003800200 */
.L_x_1001:
[----:B------:R-:W-:Y:S05]  /*2380*/  WARPSYNC.ALL ;  /* 0x0000000000007948 */ /* 0x000fea0003800000 */
[----:B------:R-:W0:Y:S01]  /*2390*/  LDC.64 R8, c[0x0][0x388] ;  /* 0x0000e200ff087b82 */ /* 0x000e220000000a00 */
[----:B------:R-:W-:Y:S02]  /*23a0*/  IMAD.MOV.U32 R13, RZ, RZ, R12 ;  /* 0x000000ffff0d7224 */ /* 0x000fe400078e000c */
[----:B------:R-:W-:Y:S02]  /*23b0*/  IMAD.MOV.U32 R10, RZ, RZ, R17 ;  /* 0x000000ffff0a7224 */ /* 0x000fe400078e0011 */
[----:B------:R-:W-:-:S02]  /*23c0*/  IMAD.MOV.U32 R11, RZ, RZ, R0 ;  /* 0x000000ffff0b7224 */ /* 0x000fc400078e0000 */
[----:B------:R-:W-:Y:S02]  /*23d0*/  IMAD.MOV.U32 R12, RZ, RZ, R5 ;  /* 0x000000ffff0c7224 */ /* 0x000fe400078e0005 */
[----:B0-----:R-:W-:-:S04]  /*23e0*/  IMAD.WIDE R8, R2, 0x8, R8 ;  /* 0x0000000802087825 */ /* 0x001fc800078e0208 */
[----:B------:R-:W-:Y:S01]  /*23f0*/  IMAD.MOV.U32 R2, RZ, RZ, R3 ;  /* 0x000000ffff027224 */ /* 0x000fe200078e0003 */
[----:B------:R-:W-:Y:S01]  /*2400*/  STG.E.64 desc[UR6][R8.64], R10 ;  /* 0x0000000a08007986 */ /* 0x000fe2000c101b06 */
[----:B------:R-:W-:-:S03]  /*2410*/  IMAD.MOV.U32 R3, RZ, RZ, R4 ;  /* 0x000000ffff037224 */ /* 0x000fc600078e0004 */
[----:B------:R-:W-:Y:S04]  /*2420*/  STG.E.64 desc[UR6][R8.64+0x10], R12 ;  /* 0x0000100c08007986 */ /* 0x000fe8000c101b06 */
[----:B------:R-:W-:Y:S04]  /*2430*/  STG.E.64 desc[UR6][R8.64+0x8], R2 ;  /* 0x0000080208007986 */ /* 0x000fe8000c101b06 */
[----:B------:R-:W-:Y:S01]  /*2440*/  STG.E.64 desc[UR6][R8.64+0x18], R6 ;  /* 0x0000180608007986 */ /* 0x000fe2000c101b06 */
[----:B------:R-:W-:Y:S05]  /*2450*/  EXIT ;  /* 0x000000000000794d */ /* 0x000fea0003800000 */
.L_x_1009:
        /* <DEDUP_REMOVED lines=10> */
.L_x_2692:


//--------------------- .text.test_mod_inv        --------------------------
	.section	.text.test_mod_inv,"ax",@progbits
	.align	128
        .global         test_mod_inv
        .type           test_mod_inv,@function
        .size           test_mod_inv,(.L_x_2693 - test_mod_inv)
        .other          test_mod_inv,@"STO_CUDA_ENTRY STV_DEFAULT"
test_mod_inv:
.text.test_mod_inv:
[----:B------:R-:W0:Y:S01]  /*0000*/  LDC R1, c[0x0][0x37c] ;  /* 0x0000df00ff017b82 */ /* 0x000e220000000800 */
[----:B------:R-:W1:Y:S07]  /*0010*/  S2R R3, SR_TID.X ;  /* 0x0000000000037919 */ /* 0x000e6e0000002100 */
[----:B------:R-:W1:Y:S01]  /*0020*/  S2UR UR4, SR_CTAID.X ;  /* 0x00000000000479c3 */ /* 0x000e620000002500 */
[----:B0-----:R-:W-:Y:S01]  /*0030*/  VIADD R1, R1, 0xffffffe0 ;  /* 0xffffffe001017836 */ /* 0x001fe20000000000 */
[----:B------:R-:W0:Y:S06]  /*0040*/  LDCU.64 UR8, c[0x0][0x358] ;  /* 0x00006b00ff0877ac */ /* 0x000e2c0008000a00 */
[----:B------:R-:W1:Y:S01]  /*0050*/  LDC R0, c[0x0][0x360] ;  /* 0x0000d800ff007b82 */ /* 0x000e620000000800 */
[----:B------:R-:W-:-:S02]  /*0060*/  IMAD.MOV.U32 R8, RZ, RZ, -0x3d3 ;  /* 0xfffffc2dff087424 */ /* 0x000fc400078e00ff */
[----:B------:R-:W-:-:S05]  /*0070*/  IMAD.MOV.U32 R9, RZ, RZ, -0x2 ;  /* 0xfffffffeff097424 */ /* 0x000fca00078e00ff */
[----:B------:R-:W2:Y:S01]  /*0080*/  LDC.64 R4, c[0x0][0x380] ;  /* 0x0000e000ff047b82 */ /* 0x000ea20000000a00 */
[----:B------:R-:W-:Y:S02]  /*0090*/  IMAD.MOV.U32 R10, RZ, RZ, -0x1 ;  /* 0xffffffffff0a7424 */ /* 0x000fe400078e00ff */
[----:B------:R-:W-:Y:S02]  /*00a0*/  IMAD.MOV.U32 R11, RZ, RZ, -0x1 ;  /* 0xffffffffff0b7424 */ /* 0x000fe400078e00ff */
[----:B------:R-:W-:Y:S02]  /*00b0*/  IMAD.MOV.U32 R20, RZ, RZ, -0x1 ;  /* 0xffffffffff147424 */ /* 0x000fe400078e00ff */
[----:B------:R-:W-:Y:S02]  /*00c0*/  IMAD.MOV.U32 R21, RZ, RZ, -0x1 ;  /* 0xffffffffff157424 */ /* 0x000fe400078e00ff */
[----:B------:R-:W-:Y:S02]  /*00d0*/  IMAD.MOV.U32 R22, RZ, RZ, -0x1 ;  /* 0xffffffffff167424 */ /* 0x000fe400078e00ff */
[----:B------:R-:W-:Y:S01]  /*00e0*/  IMAD.MOV.U32 R23, RZ, RZ, -0x1 ;  /* 0xffffffffff177424 */ /* 0x000fe200078e00ff */
[----:B------:R3:W-:Y:S04]  /*00f0*/  STL.128 [R1], R8 ;  /* 0x0000000801007387 */ /* 0x0007e80000100c00 */
[----:B------:R3:W-:Y:S01]  /*0100*/  STL.128 [R1+0x10], R20 ;  /* 0x0000101401007387 */ /* 0x0007e20000100c00 */
[----:B-1----:R-:W-:Y:S01]  /*0110*/  IMAD R0, R0, UR4, R3 ;  /* 0x0000000400007c24 */ /* 0x002fe2000f8e0203 */
[----:B------:R-:W-:-:S03]  /*0120*/  R2UR UR11, R1 ;  /* 0x00000000010b72ca */ /* 0x000fc600000e0000 */
[----:B------:R-:W-:-:S04]  /*0130*/  IMAD.SHL.U32 R3, R0, 0x4, RZ ;  /* 0x0000000400037824 */ /* 0x000fc800078e00ff */
[----:B--2---:R-:W-:Y:S01]  /*0140*/  IMAD.WIDE R4, R3, 0x8, R4 ;  /* 0x0000000803047825 */ /* 0x004fe200078e0204 */
[----:B------:R-:W-:-:S03]  /*0150*/  PRMT R6, RZ, 0x7610, R6 ;  /* 0x00007610ff067816 */ /* 0x000fc60000000006 */
[----:B------:R-:W-:Y:S01]  /*0160*/  IMAD.MOV.U32 R3, RZ, RZ, 0x1 ;  /* 0x00000001ff037424 */ /* 0x000fe200078e00ff */
[----:B0-----:R-:W5:Y:S01]  /*0170*/  LDG.E.64 R18, desc[UR8][R4.64] ;  /* 0x0000000804127981 */ /* 0x001f62000c1e1b00 */
[----:B------:R-:W-:Y:S02]  /*0180*/  IMAD.MOV.U32 R41, RZ, RZ, RZ ;  /* 0x000000ffff297224 */ /* 0x000fe400078e00ff */
[----:B------:R-:W-:Y:S01]  /*0190*/  IMAD.MOV.U32 R0, RZ, RZ, RZ ;  /* 0x000000ffff007224 */ /* 0x000fe200078e00ff */
[----:B------:R-:W5:Y:S01]  /*01a0*/  LDG.E.64 R16, desc[UR8][R4.64+0x8] ;  /* 0x0000080804107981 */ /* 0x000f62000c1e1b00 */
[----:B------:R-:W-:Y:S02]  /*01b0*/  IMAD.MOV.U32 R2, RZ, RZ, RZ ;  /* 0x000000ffff027224 */ /* 0x000fe400078e00ff */
[----:B------:R-:W-:Y:S01]  /*01c0*/  IMAD.MOV.U32 R7, RZ, RZ, RZ ;  /* 0x000000ffff077224 */ /* 0x000fe200078e00ff */
[----:B------:R-:W5:Y:S01]  /*01d0*/  LDG.E.64 R14, desc[UR8][R4.64+0x10] ;  /* 0x00001008040e7981 */ /* 0x000f62000c1e1b00 */
[----:B------:R-:W-:-:S03]  /*01e0*/  IMAD.MOV.U32 R42, RZ, RZ, RZ ;  /* 0x000000ffff2a7224 */ /* 0x000fc600078e00ff */
[----:B------:R0:W5:Y:S01]  /*01f0*/  LDG.E.64 R12, desc[UR8][R4.64+0x18] ;  /* 0x00001808040c7981 */ /* 0x000162000c1e1b00 */
[----:B------:R-:W-:Y:S01]  /*0200*/  UMOV UR7, 0x3 ;  /* 0x0000000300077882 */ /* 0x000fe20000000000 */
[----:B0--3--:R-:W-:-:S07]  /*0210*/  CS2R R4, SRZ ;  /* 0x0000000000047805 */ /* 0x009fce000001ff00 */
.L_x_1032:
[----:B------:R-:W-:Y:S01]  /*0220*/  ULEA UR4, UR7, UR11, 0x3 ;  /* 0x0000000b07047291 */ /* 0x000fe2000f8e18ff */
[----:B------:R-:W0:Y:S01]  /*0230*/  LDCU.64 UR12, c[0x3][0x18] ;  /* 0x00c00300ff0c77ac */ /* 0x000e220008000a00 */
[----:B------:R-:W1:Y:S07]  /*0240*/  LDCU.128 UR16, c[0x3][URZ] ;  /* 0x00c00000ff1077ac */ /* 0x000e6e0008000c00 */
[----:B------:R-:W2:Y:S01]  /*0250*/  LDL.64 R8, [UR4] ;  /* 0x00000004ff087983 */ /* 0x000ea20008100a00 */
[----:B------:R-:W-:Y:S01]  /*0260*/  UIADD3 UR7, UPT, UPT, UR7, -0x1, URZ ;  /* 0xffffffff07077890 */ /* 0x000fe2000fffe0ff */
[----:B------:R-:W-:Y:S01]  /*0270*/  UMOV UR4, URZ ;  /* 0x000000ff00047c82 */ /* 0x000fe20008000000 */
[----:B------:R-:W-:-:S02]  /*0280*/  UMOV UR10, 0x3f ;  /* 0x0000003f000a7882 */ /* 0x000fc40000000000 */
[----:B------:R-:W-:Y:S01]  /*0290*/  UISETP.NE.AND UP1, UPT, UR7, -0x1, UPT ;  /* 0xffffffff0700788c */ /* 0x000fe2000bf25270 */
[----:B--2---:R-:W-:Y:S02]  /*02a0*/  R2UR UR14, R8 ;  /* 0x00000000080e72ca */ /* 0x004fe400000e0000 */
[----:B01----:R-:W-:-:S15]  /*02b0*/  R2UR UR15, R9 ;  /* 0x00000000090f72ca */ /* 0x003fde00000e0000 */
.L_x_1031:
[----:B------:R-:W-:Y:S01]  /*02c0*/  LOP3.LUT P0, RZ, R6, 0xff, RZ, 0xc0, !PT ;  /* 0x000000ff06ff7812 */ /* 0x000fe2000780c0ff */
[----:B------:R-:W-:Y:S02]  /*02d0*/  USHF.R.U64 UR5, UR14, UR10, UR15 ;  /* 0x0000000a0e057299 */ /* 0x000fe4000800120f */
[----:B------:R-:W-:Y:S02]  /*02e0*/  UIADD3 UR4, UPT, UPT, UR4, -0x1, URZ ;  /* 0xffffffff04047890 */ /* 0x000fe4000fffe0ff */
[----:B------:R-:W-:Y:S02]  /*02f0*/  ULOP3.LUT UR6, UR5, 0x1, URZ, 0xc0, !UPT ;  /* 0x0000000105067892 */ /* 0x000fe4000f8ec0ff */
[----:B------:R-:W-:-:S06]  /*0300*/  UISETP.NE.AND UP2, UPT, UR4, -0x40, UPT ;  /* 0xffffffc00400788c */ /* 0x000fcc000bf45270 */
[----:B------:R-:W-:Y:S05]  /*0310*/  @P0 BRA `(.L_x_1010) ;  /* 0x0000000000300947 */ /* 0x000fea0003800000 */
[----:B------:R-:W-:Y:S01]  /*0320*/  ISETP.NE.U32.AND P0, PT, RZ, UR6, PT ;  /* 0x00000006ff007c0c */ /* 0x000fe2000bf05070 */
[----:B------:R-:W-:-:S03]  /*0330*/  IMAD.U32 R6, RZ, RZ, UR6 ;  /* 0x00000006ff067e24 */ /* 0x000fc6000f8e00ff */
[----:B------:R-:W-:-:S04]  /*0340*/  ISETP.NE.AND.EX P0, PT, RZ, RZ, PT, P0 ;  /* 0x000000ffff00720c */ /* 0x000fc80003f05300 */
[----:B-----5:R-:W-:Y:S02]  /*0350*/  SEL R0, R0, R12, !P0 ;  /* 0x0000000c00007207 */ /* 0x020fe40004000000 */
        /* <DEDUP_REMOVED lines=8> */
.L_x_1010:
[-C--:B------:R-:W-:Y:S01]  /*03e0*/  IMAD.WIDE.U32 R10, R41, R3.reuse, RZ ;  /* 0x00000003290a7225 */ /* 0x080fe200078e00ff */
        /* <DEDUP_REMOVED lines=16> */
[----:B------:R-:W-:-:S03]  /*04f0*/  ISETP.GE.U32.AND P3, PT, R27, R8, PT ;  /* 0x000000081b00720c */ /* 0x000fc60003f66070 */
[----:B------:R-:W-:Y:S01]  /*0500*/  IMAD.X R6, R9, 0x1, R25, P0 ;  /* 0x0000000109067824 */ /* 0x000fe200000e0619 */
[----:B------:R-:W-:Y:S01]  /*0510*/  IADD3 RZ, P4, PT, R29, R30, RZ ;  /* 0x0000001e1dff7210 */ /* 0x000fe20007f9e0ff */
[----:B------:R-:W-:-:S03]  /*0520*/  IMAD.WIDE.U32 R28, R4, R3, RZ ;  /* 0x00000003041c7225 */ /* 0x000fc600078e00ff */
[----:B------:R-:W-:Y:S01]  /*0530*/  ISETP.GE.U32.AND.EX P3, PT, R6, R9, PT, P3 ;  /* 0x000000090600720c */ /* 0x000fe20003f66130 */
[----:B------:R-:W-:Y:S01]  /*0540*/  IMAD.X R21, RZ, RZ, RZ, P1 ;  /* 0x000000ffff157224 */ /* 0x000fe200008e06ff */
[----:B------:R-:W-:Y:S01]  /*0550*/  IADD3 R8, P1, PT, R27, R8, RZ ;  /* 0x000000081b087210 */ /* 0x000fe20007f3e0ff */
[----:B------:R-:W-:Y:S01]  /*0560*/  IMAD.MOV.U32 R20, RZ, RZ, R31 ;  /* 0x000000ffff147224 */ /* 0x000fe200078e001f */
[----:B------:R-:W-:Y:S01]  /*0570*/  SEL R35, RZ, 0x1, P3 ;  /* 0x00000001ff237807 */ /* 0x000fe20001800000 */
[----:B------:R-:W-:-:S04]  /*0580*/  IMAD.WIDE.U32 R30, R42, R7, RZ ;  /* 0x000000072a1e7225 */ /* 0x000fc800078e00ff */
[----:B------:R-:W-:-:S04]  /*0590*/  IMAD.WIDE.U32 R44, R5, R3, RZ ;  /* 0x00000003052c7225 */ /* 0x000fc800078e00ff */
[----:B------:R-:W-:-:S04]  /*05a0*/  IMAD.WIDE.U32 R28, P0, R41, R5, R28 ;  /* 0x00000005291c7225 */ /* 0x000fc8000780001c */
[----:B------:R-:W-:Y:S01]  /*05b0*/  IMAD.WIDE.U32.X R32, R41, R42, R20, P4 ;  /* 0x0000002a29207225 */ /* 0x000fe200020e0414 */
[----:B------:R-:W-:-:S03]  /*05c0*/  IADD3 R45, P3, PT, R45, R28, RZ ;  /* 0x0000001c2d2d7210 */ /* 0x000fc60007f7e0ff */
[----:B------:R-:W-:-:S04]  /*05d0*/  IMAD.WIDE.U32 R20, P4, R7, R42, R30 ;  /* 0x0000002a07147225 */ /* 0x000fc8000788001e */
[----:B------:R-:W-:Y:S01]  /*05e0*/  IMAD.X R31, RZ, RZ, RZ, P5 ;  /* 0x000000ffff1f7224 */ /* 0x000fe200028e06ff */
[----:B------:R-:W-:Y:S01]  /*05f0*/  IADD3 R26, P5, P6, R44, R32, R35 ;  /* 0x000000202c1a7210 */ /* 0x000fe20007ebe023 */
[----:B------:R-:W-:Y:S01]  /*0600*/  IMAD.X R9, R6, 0x1, R9, P1 ;  /* 0x0000000106097824 */ /* 0x000fe200008e0609 */
[----:B------:R-:W-:Y:S01]  /*0610*/  ISETP.GE.U32.AND P1, PT, R8, R27, PT ;  /* 0x0000001b0800720c */ /* 0x000fe20003f26070 */
[----:B------:R-:W-:Y:S01]  /*0620*/  IMAD.WIDE.U32 R24, R7, R7, RZ ;  /* 0x0000000707187225 */ /* 0x000fe200078e00ff */
[----:B------:R-:W-:Y:S02]  /*0630*/  IADD3.X R27, PT, PT, R45, R33, RZ, P5, P6 ;  /* 0x000000212d1b7210 */ /* 0x000fe40002fec4ff */
[----:B------:R-:W-:Y:S01]  /*0640*/  ISETP.GE.U32.AND.EX P1, PT, R9, R6, PT, P1 ;  /* 0x000000060900720c */ /* 0x000fe20003f26110 */
[----:B------:R-:W-:Y:S01]  /*0650*/  IMAD.WIDE.U32 R34, R41, R5, RZ ;  /* 0x0000000529227225 */ /* 0x000fe200078e00ff */
[----:B------:R-:W-:Y:S02]  /*0660*/  IADD3 RZ, P6, PT, R25, R20, RZ ;  /* 0x0000001419ff7210 */ /* 0x000fe40007fde0ff */
[----:B------:R-:W-:Y:S01]  /*0670*/  SEL R43, RZ, 0x1, P1 ;  /* 0x00000001ff2b7807 */ /* 0x000fe20000800000 */
[----:B------:R-:W-:-:S02]  /*0680*/  IMAD.MOV.U32 R30, RZ, RZ, R23 ;  /* 0x000000ffff1e7224 */ /* 0x000fc400078e0017 */
[----:B------:R-:W-:-:S04]  /*0690*/  IMAD.WIDE.U32 R34, P5, R3, R4, R34 ;  /* 0x0000000403227225 */ /* 0x000fc800078a0022 */
[----:B------:R-:W-:-:S04]  /*06a0*/  IMAD.WIDE.U32.X R24, R41, R42, R30, P2 ;  /* 0x0000002a29187225 */ /* 0x000fc800010e041e */
[----:B------:R-:W-:-:S04]  /*06b0*/  IMAD.WIDE.U32 R30, R7, R7, R26 ;  /* 0x00000007071e7225 */ /* 0x000fc800078e001a */
[----:B------:R-:W-:Y:S01]  /*06c0*/  IMAD.WIDE.U32 R36, R3, R5, RZ ;  /* 0x0000000503247225 */ /* 0x000fe200078e00ff */
[----:B------:R-:W-:-:S03]  /*06d0*/  IADD3 R43, P1, P2, R30, R24, R43 ;  /* 0x000000181e2b7210 */ /* 0x000fc60007a3e02b */
[----:B------:R-:W-:Y:S01]  /*06e0*/  IMAD.X R23, RZ, RZ, RZ, P5 ;  /* 0x000000ffff177224 */ /* 0x000fe200028e06ff */
[----:B------:R-:W-:Y:S01]  /*06f0*/  ISETP.GE.U32.AND P5, PT, R26, R44, PT ;  /* 0x0000002c1a00720c */ /* 0x000fe20003fa6070 */
[----:B------:R-:W-:Y:S02]  /*0700*/  IMAD.IADD R31, R20, 0x1, R31 ;  /* 0x00000001141f7824 */ /* 0x000fe400078e021f */
[----:B------:R-:W-:Y:S01]  /*0710*/  IMAD.X R33, RZ, RZ, RZ, P4 ;  /* 0x000000ffff217224 */ /* 0x000fe200020e06ff */
[----:B------:R-:W-:Y:S01]  /*0720*/  IADD3 RZ, P4, PT, R37, R34, RZ ;  /* 0x0000002225ff7210 */ /* 0x000fe20007f9e0ff */
        /* <DEDUP_REMOVED lines=22> */
[----:B------:R-:W-:Y:S01]  /*0890*/  IMAD.WIDE.U32 R20, P2, R4, R7, R20 ;  /* 0x0000000704147225 */ /* 0x000fe20007840014 */
[----:B------:R-:W-:-:S03]  /*08a0*/  IADD3.X R32, PT, PT, RZ, R33, RZ, P1, P4 ;  /* 0x00000021ff207210 */ /* 0x000fc60000fe84ff */
[----:B------:R-:W-:-:S04]  /*08b0*/  IMAD.WIDE.U32 R30, R7, R5, RZ ;  /* 0x00000005071e7225 */ /* 0x000fc800078e00ff */
[----:B------:R-:W-:Y:S01]  /*08c0*/  IMAD.X R49, RZ, RZ, RZ, P2 ;  /* 0x000000ffff317224 */ /* 0x000fe200010e06ff */
[----:B------:R-:W-:Y:S01]  /*08d0*/  IADD3 RZ, P1, PT, R31, R20, RZ ;  /* 0x000000141fff7210 */ /* 0x000fe20007f3e0ff */
[----:B------:R-:W-:-:S04]  /*08e0*/  IMAD.WIDE.U32 R26, P2, R5, R42, R26 ;  /* 0x0000002a051a7225 */ /* 0x000fc8000784001a */
[----:B------:R-:W-:-:S04]  /*08f0*/  IMAD.WIDE.U32 R22, R5, R7, R24 ;  /* 0x0000000705167225 */ /* 0x000fc800078e0018 */
[----:B------:R-:W-:Y:S01]  /*0900*/  IMAD.MOV.U32 R48, RZ, RZ, R21 ;  /* 0x000000ffff307224 */ /* 0x000fe200078e0015 */
[----:B------:R-:W-:Y:S01]  /*0910*/  IADD3 R20, P4, PT, R35, R22, RZ ;  /* 0x0000001623147210 */ /* 0x000fe20007f9e0ff */
[----:B------:R-:W-:Y:S02]  /*0920*/  IMAD.IADD R23, R23, 0x1, R26 ;  /* 0x0000000117177824 */ /* 0x000fe400078e021a */
[----:B------:R-:W-:Y:S01]  /*0930*/  IMAD.WIDE.U32.X R48, R4, R42, R48, P1 ;  /* 0x0000002a04307225 */ /* 0x000fe200008e0430 */
[----:B------:R-:W-:-:S03]  /*0940*/  ISETP.GE.U32.AND P1, PT, R22, R24, PT ;  /* 0x000000181600720c */ /* 0x000fc60003f26070 */
[C---:B------:R-:W-:Y:S01]  /*0950*/  IMAD.X R21, R23.reuse, 0x1, R32, P4 ;  /* 0x0000000117157824 */ /* 0x040fe200020e0620 */
[----:B------:R-:W-:Y:S01]  /*0960*/  ISETP.GE.U32.AND.EX P1, PT, R23, R25, PT, P1 ;  /* 0x000000191700720c */ /* 0x000fe20003f26110 */
[----:B------:R-:W-:Y:S01]  /*0970*/  IMAD.WIDE.U32 R36, R41, R0, RZ ;  /* 0x0000000029247225 */ /* 0x000fe200078e00ff */
[----:B------:R-:W-:Y:S02]  /*0980*/  ISETP.GE.U32.AND P4, PT, R20, R22, PT ;  /* 0x000000161400720c */ /* 0x000fe40003f86070 */
[----:B------:R-:W-:Y:S01]  /*0990*/  SEL R31, RZ, 0x1, P1 ;  /* 0x00000001ff1f7807 */ /* 0x000fe20000800000 */
[----:B------:R-:W-:Y:S01]  /*09a0*/  IMAD.X R33, RZ, RZ, RZ, P0 ;  /* 0x000000ffff217224 */ /* 0x000fe200000e06ff */
[----:B------:R-:W-:Y:S01]  /*09b0*/  IADD3 R44, P1, PT, R43, R44, RZ ;  /* 0x0000002c2b2c7210 */ /* 0x000fe20007f3e0ff */
[----:B------:R-:W-:Y:S01]  /*09c0*/  IMAD.MOV.U32 R32, RZ, RZ, R29 ;  /* 0x000000ffff207224 */ /* 0x000fe200078e001d */
[----:B------:R-:W-:Y:S01]  /*09d0*/  ISETP.GE.U32.AND.EX P4, PT, R21, R23, PT, P4 ;  /* 0x000000171500720c */ /* 0x000fe20003f86140 */
[----:B------:R-:W-:Y:S01]  /*09e0*/  IMAD.WIDE.U32 R22, R3, R0, RZ ;  /* 0x0000000003167225 */ /* 0x000fe200078e00ff */
[----:B------:R-:W-:-:S02]  /*09f0*/  ISETP.GE.U32.AND P0, PT, R44, R43, PT ;  /* 0x0000002b2c00720c */ /* 0x000fc40003f06070 */
[----:B------:R-:W-:Y:S01]  /*0a00*/  SEL R22, RZ, 0x1, P4 ;  /* 0x00000001ff167807 */ /* 0x000fe20002000000 */
[----:B------:R-:W-:Y:S02]  /*0a10*/  IMAD.X R45, R28, 0x1, R45, P1 ;  /* 0x000000011c2d7824 */ /* 0x000fe400008e062d */
[----:B------:R-:W-:-:S03]  /*0a20*/  IMAD.WIDE.U32 R36, P4, R3, R2, R36 ;  /* 0x0000000203247225 */ /* 0x000fc60007880024 */
[----:B------:R-:W-:Y:S01]  /*0a30*/  ISETP.GE.U32.AND.EX P0, PT, R45, R28, PT, P0 ;  /* 0x0000001c2d00720c */ /* 0x000fe20003f06100 */
[----:B------:R-:W-:Y:S01]  /*0a40*/  IMAD.X R29, RZ, RZ, RZ, P4 ;  /* 0x000000ffff1d7224 */ /* 0x000fe200020e06ff */
[----:B------:R-:W-:Y:S01]  /*0a50*/  IADD3 RZ, P1, PT, R23, R36, RZ ;  /* 0x0000002417ff7210 */ /* 0x000fe20007f3e0ff */
[----:B------:R-:W-:Y:S01]  /*0a60*/  IMAD.WIDE.U32.X R32, R41, R4, R32, P3 ;  /* 0x0000000429207225 */ /* 0x000fe200018e0420 */
[----:B------:R-:W-:Y:S02]  /*0a70*/  IADD3 R31, P3, P4, R22, R48, R31 ;  /* 0x00000030161f7210 */ /* 0x000fe40007c7e01f */
[----:B------:R-:W-:Y:S01]  /*0a80*/  SEL R53, RZ, 0x1, P0 ;  /* 0x00000001ff357807 */ /* 0x000fe20000000000 */
[----:B------:R-:W-:Y:S01]  /*0a90*/  IMAD.WIDE.U32 R22, R5, R7, R20 ;  /* 0x0000000705167225 */ /* 0x000fe200078e0014 */
[----:B------:R-:W-:-:S03]  /*0aa0*/  IADD3.X R30, PT, PT, RZ, R49, RZ, P3, P4 ;  /* 0x00000031ff1e7210 */ /* 0x000fc60001fe84ff */
[----:B------:R-:W-:Y:S01]  /*0ab0*/  IMAD.WIDE.U32 R46, R5, R7, RZ ;  /* 0x00000007052e7225 */ /* 0x000fe200078e00ff */
[----:B------:R-:W-:-:S03]  /*0ac0*/  IADD3 R53, P3, P4, R22, R32, R53 ;  /* 0x0000002016357210 */ /* 0x000fc60007c7e035 */
[C---:B------:R-:W-:Y:S01]  /*0ad0*/  IMAD.IADD R32, R26.reuse, 0x1, R23 ;  /* 0x000000011a207824 */ /* 0x040fe200078e0217 */
[----:B------:R-:W-:Y:S01]  /*0ae0*/  IADD3 RZ, P0, PT, R26, R47, RZ ;  /* 0x0000002f1aff7210 */ /* 0x000fe20007f1e0ff */
        /* <DEDUP_REMOVED lines=9> */
[----:B------:R-:W-:Y:S01]  /*0b80*/  IMAD.WIDE.U32.X R26, R41, R2, R28, P1 ;  /* 0x00000002291a7225 */ /* 0x000fe200008e041c */
[----:B------:R-:W-:-:S02]  /*0b90*/  ISETP.GE.U32.AND.EX P4, PT, R32, R21, PT, P4 ;  /* 0x000000152000720c */ /* 0x000fc40003f86140 */
[----:B------:R-:W-:Y:S01]  /*0ba0*/  ISETP.GE.U32.AND.EX P3, PT, R49, R32, PT, P3 ;  /* 0x000000203100720c */ /* 0x000fe20003f66130 */
[----:B------:R-:W-:Y:S01]  /*0bb0*/  IMAD.WIDE.U32 R20, R42, R0, RZ ;  /* 0x000000002a147225 */ /* 0x000fe200078e00ff */
[----:B------:R-:W-:Y:S02]  /*0bc0*/  SEL R32, RZ, 0x1, P4 ;  /* 0x00000001ff207807 */ /* 0x000fe40002000000 */
[----:B------:R-:W-:Y:S01]  /*0bd0*/  SEL R35, RZ, 0x1, P3 ;  /* 0x00000001ff237807 */ /* 0x000fe20001800000 */
[----:B------:R-:W-:Y:S01]  /*0be0*/  IMAD.WIDE.U32.X R22, R4, R42, R22, P0 ;  /* 0x0000002a04167225 */ /* 0x000fe200000e0416 */
[----:B------:R-:W-:-:S03]  /*0bf0*/  SEL R47, RZ, 0x1, P2 ;  /* 0x00000001ff2f7807 */ /* 0x000fc60001000000 */
[----:B------:R-:W-:Y:S01]  /*0c00*/  IMAD.WIDE.U32 R24, R7, R0, RZ ;  /* 0x0000000007187225 */ /* 0x000fe200078e00ff */
[----:B------:R-:W-:Y:S02]  /*0c10*/  IADD3 R35, P3, P4, R35, R22, R32 ;  /* 0x0000001623237210 */ /* 0x000fe40007c7e020 */
[----:B------:R-:W-:Y:S01]  /*0c20*/  IADD3 R46, P0, PT, R47, R26, RZ ;  /* 0x0000001a2f2e7210 */ /* 0x000fe20007f1e0ff */
[----:B------:R-:W-:Y:S01]  /*0c30*/  IMAD.WIDE.U32 R28, P2, R2, R7, R20 ;  /* 0x00000007021c7225 */ /* 0x000fe20007840014 */
[----:B------:R-:W-:-:S03]  /*0c40*/  IADD3.X R38, PT, PT, RZ, R23, RZ, P3, P4 ;  /* 0x00000017ff267210 */ /* 0x000fc60001fe84ff */
[----:B------:R-:W-:Y:S01]  /*0c50*/  IMAD.WIDE.U32 R32, R4, R5, RZ ;  /* 0x0000000504207225 */ /* 0x000fe200078e00ff */
[----:B------:R-:W-:-:S03]  /*0c60*/  IADD3 RZ, P1, PT, R25, R28, RZ ;  /* 0x0000001c19ff7210 */ /* 0x000fc60007f3e0ff */
[----:B------:R-:W-:-:S04]  /*0c70*/  IMAD.WIDE.U32 R20, R2, R7, RZ ;  /* 0x0000000702147225 */ /* 0x000fc800078e00ff */
[----:B------:R-:W-:Y:S02]  /*0c80*/  IMAD.X R47, RZ, RZ, R27, P0 ;  /* 0x000000ffff2f7224 */ /* 0x000fe400000e061b */
[----:B------:R-:W-:-:S04]  /*0c90*/  IMAD.WIDE.U32 R24, R5, R5, RZ ;  /* 0x0000000505187225 */ /* 0x000fc800078e00ff */
[----:B------:R-:W-:-:S04]  /*0ca0*/  IMAD.WIDE.U32 R32, P0, R5, R4, R32 ;  /* 0x0000000405207225 */ /* 0x000fc80007800020 */
[----:B------:R-:W-:Y:S01]  /*0cb0*/  IMAD.X R23, RZ, RZ, RZ, P2 ;  /* 0x000000ffff177224 */ /* 0x000fe200010e06ff */
[----:B------:R-:W-:Y:S01]  /*0cc0*/  IADD3 RZ, P4, PT, R25, R32, RZ ;  /* 0x0000002019ff7210 */ /* 0x000fe20007f9e0ff */
[----:B------:R-:W-:-:S04]  /*0cd0*/  IMAD.WIDE.U32 R26, R0, R7, R46 ;  /* 0x00000007001a7225 */ /* 0x000fc800078e002e */
[----:B------:R-:W-:Y:S02]  /*0ce0*/  IMAD.MOV.U32 R22, RZ, RZ, R29 ;  /* 0x000000ffff167224 */ /* 0x000fe400078e001d */
[----:B------:R-:W-:-:S04]  /*0cf0*/  IMAD.WIDE.U32 R20, P3, R0, R42, R20 ;  /* 0x0000002a00147225 */ /* 0x000fc80007860014 */
[----:B------:R-:W-:-:S04]  /*0d00*/  IMAD.WIDE.U32 R24, R0, R7, RZ ;  /* 0x0000000700187225 */ /* 0x000fc800078e00ff */
[----:B------:R-:W-:Y:S01]  /*0d10*/  IMAD.WIDE.U32.X R22, R2, R42, R22, P1 ;  /* 0x0000002a02167225 */ /* 0x000fe200008e0416 */
[----:B------:R-:W-:Y:S02]  /*0d20*/  IADD3 R24, P1, PT, R31, R26, RZ ;  /* 0x0000001a1f187210 */ /* 0x000fe40007f3e0ff */
[----:B------:R-:W-:Y:S01]  /*0d30*/  IADD3 RZ, P2, PT, R20, R25, RZ ;  /* 0x0000001914ff7210 */ /* 0x000fe20007f5e0ff */
[----:B------:R-:W-:Y:S02]  /*0d40*/  IMAD.IADD R43, R27, 0x1, R20 ;  /* 0x000000011b2b7824 */ /* 0x000fe400078e0214 */
[----:B------:R-:W-:Y:S01]  /*0d50*/  IMAD.X R27, RZ, RZ, RZ, P0 ;  /* 0x000000ffff1b7224 */ /* 0x000fe200000e06ff */
[----:B------:R-:W-:Y:S01]  /*0d60*/  ISETP.GE.U32.AND P0, PT, R26, R46, PT ;  /* 0x0000002e1a00720c */ /* 0x000fe20003f06070 */
[C---:B------:R-:W-:Y:S01]  /*0d70*/  IMAD.X R25, R43.reuse, 0x1, R30, P1 ;  /* 0x000000012b197824 */ /* 0x040fe200008e061e */
[----:B------:R-:W-:Y:S01]  /*0d80*/  ISETP.GE.U32.AND P1, PT, R24, R26, PT ;  /* 0x0000001a1800720c */ /* 0x000fe20003f26070 */
[----:B------:R-:W-:Y:S01]  /*0d90*/  IMAD.WIDE.U32 R28, R4, R0, RZ ;  /* 0x00000000041c7225 */ /* 0x000fe200078e00ff */
[----:B------:R-:W-:-:S02]  /*0da0*/  ISETP.GE.U32.AND.EX P0, PT, R43, R47, PT, P0 ;  /* 0x0000002f2b00720c */ /* 0x000fc40003f06100 */
[----:B------:R-:W-:Y:S01]  /*0db0*/  ISETP.GE.U32.AND.EX P1, PT, R25, R43, PT, P1 ;  /* 0x0000002b1900720c */ /* 0x000fe20003f26110 */
[----:B------:R-:W-:Y:S01]  /*0dc0*/  IMAD.MOV.U32 R26, RZ, RZ, R33 ;  /* 0x000000ffff1a7224 */ /* 0x000fe200078e0021 */
[----:B------:R-:W-:Y:S01]  /*0dd0*/  SEL R46, RZ, 0x1, P0 ;  /* 0x00000001ff2e7807 */ /* 0x000fe20000000000 */
[----:B------:R-:W-:Y:S01]  /*0de0*/  IMAD.X R31, RZ, RZ, RZ, P5 ;  /* 0x000000ffff1f7224 */ /* 0x000fe200028e06ff */
[----:B------:R-:W-:Y:S01]  /*0df0*/  SEL R51, RZ, 0x1, P1 ;  /* 0x00000001ff337807 */ /* 0x000fe20000800000 */
[----:B------:R-:W-:-:S04]  /*0e00*/  IMAD.WIDE.U32.X R26, R4, R4, R26, P4 ;  /* 0x00000004041a7225 */ /* 0x000fc800020e041a */
[----:B------:R-:W-:-:S04]  /*0e10*/  IMAD.WIDE.U32 R28, P4, R2, R5, R28 ;  /* 0x00000005021c7225 */ /* 0x000fc8000788001c */
[----:B------:R-:W-:Y:S01]  /*0e20*/  IMAD.MOV.U32 R30, RZ, RZ, R39 ;  /* 0x000000ffff1e7224 */ /* 0x000fe200078e0027 */
[----:B------:R-:W-:Y:S01]  /*0e30*/  IADD3 RZ, P5, PT, R37, R28, RZ ;  /* 0x0000001c25ff7210 */ /* 0x000fe20007fbe0ff */
[----:B------:R-:W-:-:S04]  /*0e40*/  IMAD.WIDE.U32 R36, R5, R5, R24 ;  /* 0x0000000505247225 */ /* 0x000fc800078e0018 */
[----:B------:R-:W-:Y:S01]  /*0e50*/  IMAD.WIDE.U32.X R30, R41, R2, R30, P6 ;  /* 0x00000002291e7225 */ /* 0x000fe200030e041e */
[----:B------:R-:W-:-:S03]  /*0e60*/  IADD3 R28, P6, PT, R53, R34, RZ ;  /* 0x00000022351c7210 */ /* 0x000fc60007fde0ff */
[----:B------:R-:W-:Y:S01]  /*0e70*/  IMAD.IADD R47, R32, 0x1, R37 ;  /* 0x00000001202f7824 */ /* 0x000fe200078e0225 */
[----:B------:R-:W-:Y:S01]  /*0e80*/  IADD3 R32, P0, PT, R35, R36, RZ ;  /* 0x0000002423207210 */ /* 0x000fe20007f1e0ff */
[----:B------:R-:W-:-:S03]  /*0e90*/  IMAD.WIDE.U32 R34, R2, R5, RZ ;  /* 0x0000000502227225 */ /* 0x000fc600078e00ff */
[----:B------:R-:W-:Y:S01]  /*0ea0*/  ISETP.GE.U32.AND P1, PT, R32, R36, PT ;  /* 0x000000242000720c */ /* 0x000fe20003f26070 */
[----:B------:R-:W-:Y:S01]  /*0eb0*/  IMAD.X R33, R47, 0x1, R38, P0 ;  /* 0x000000012f217824 */ /* 0x000fe200000e0626 */
[----:B------:R-:W-:Y:S01]  /*0ec0*/  ISETP.GE.U32.AND P0, PT, R36, R24, PT ;  /* 0x000000182400720c */ /* 0x000fe20003f06070 */
[----:B------:R-:W-:Y:S02]  /*0ed0*/  IMAD.X R6, R49, 0x1, R6, P6 ;  /* 0x0000000131067824 */ /* 0x000fe400030e0606 */
[C---:B------:R-:W-:Y:S01]  /*0ee0*/  IMAD.WIDE.U32 R36, R0.reuse, R5, RZ ;  /* 0x0000000500247225 */ /* 0x040fe200078e00ff */
[----:B------:R-:W-:Y:S02]  /*0ef0*/  ISETP.GE.U32.AND.EX P0, PT, R47, R25, PT, P0 ;  /* 0x000000192f00720c */ /* 0x000fe40003f06100 */
[----:B------:R-:W-:Y:S01]  /*0f00*/  ISETP.GE.U32.AND.EX P1, PT, R33, R47, PT, P1 ;  /* 0x0000002f2100720c */ /* 0x000fe20003f26110 */
[----:B------:R-:W-:-:S04]  /*0f10*/  IMAD.WIDE.U32 R34, P6, R0, R4, R34 ;  /* 0x0000000400227225 */ /* 0x000fc800078c0022 */
[----:B------:R-:W-:Y:S01]  /*0f20*/  IMAD.X R41, RZ, RZ, RZ, P3 ;  /* 0x000000ffff297224 */ /* 0x000fe200018e06ff */
[----:B------:R-:W-:Y:S01]  /*0f30*/  IADD3 RZ, P3, PT, R34, R37, RZ ;  /* 0x0000002522ff7210 */ /* 0x000fe20007f7e0ff */
[----:B------:R-:W-:Y:S01]  /*0f40*/  IMAD.MOV.U32 R40, RZ, RZ, R21 ;  /* 0x000000ffff287224 */ /* 0x000fe200078e0015 */
[----:B------:R-:W-:Y:S01]  /*0f50*/  SEL R21, RZ, 0x1, P0 ;  /* 0x00000001ff157807 */ /* 0x000fe20000000000 */
[----:B------:R-:W-:Y:S01]  /*0f60*/  IMAD.X R25, RZ, RZ, RZ, P6 ;  /* 0x000000ffff197224 */ /* 0x000fe200030e06ff */
[----:B------:R-:W-:Y:S01]  /*0f70*/  ISETP.GE.U32.AND P6, PT, R28, R53, PT ;  /* 0x000000351c00720c */ /* 0x000fe20003fc6070 */
[----:B------:R-:W-:-:S03]  /*0f80*/  IMAD.WIDE.U32.X R36, R2, R42, R40, P2 ;  /* 0x0000002a02247225 */ /* 0x000fc600010e0428 */
[----:B------:R-:W-:Y:S01]  /*0f90*/  ISETP.GE.U32.AND.EX P6, PT, R6, R49, PT, P6 ;  /* 0x000000310600720c */ /* 0x000fe20003fc6160 */
[----:B------:R-:W-:Y:S02]  /*0fa0*/  IMAD.X R41, RZ, RZ, RZ, P4 ;  /* 0x000000ffff297224 */ /* 0x000fe400020e06ff */
[----:B------:R-:W-:Y:S01]  /*0fb0*/  IMAD.MOV.U32 R40, RZ, RZ, R29 ;  /* 0x000000ffff287224 */ /* 0x000fe200078e001d */
[----:B------:R-:W-:Y:S01]  /*0fc0*/  SEL R29, RZ, 0x1, P1 ;  /* 0x00000001ff1d7807 */ /* 0x000fe20000800000 */
[----:B------:R-:W-:-:S04]  /*0fd0*/  IMAD.WIDE.U32 R38, R2, R0, RZ ;  /* 0x0000000002267225 */ /* 0x000fc800078e00ff */
[----:B------:R-:W-:Y:S01]  /*0fe0*/  IMAD.WIDE.U32.X R40, R2, R4, R40, P5 ;  /* 0x0000000402287225 */ /* 0x000fe200028e0428 */
[----:B------:R-:W-:-:S03]  /*0ff0*/  IADD3 R46, P0, P5, R51, R22, R46 ;  /* 0x00000016332e7210 */ /* 0x000fc60007d1e02e */
[----:B------:R-:W-:Y:S01]  /*1000*/  IMAD.MOV.U32 R24, RZ, RZ, R35 ;  /* 0x000000ffff187224 */ /* 0x000fe200078e0023 */
[----:B------:R-:W-:Y:S01]  /*1010*/  IADD3.X R47, PT, PT, RZ, R23, RZ, P0, P5 ;  /* 0x00000017ff2f7210 */ /* 0x000fe200007ea4ff */
[----:B------:R-:W-:-:S04]  /*1020*/  IMAD.WIDE.U32 R38, P2, R0, R2, R38 ;  /* 0x0000000200267225 */ /* 0x000fc80007840026 */
[----:B------:R-:W-:-:S04]  /*1030*/  IMAD.WIDE.U32 R42, R0, R0, RZ ;  /* 0x00000000002a7225 */ /* 0x000fc800078e00ff */
[----:B------:R-:W-:Y:S01]  /*1040*/  IMAD.WIDE.U32 R22, R0, R7, R32 ;  /* 0x0000000700167225 */ /* 0x000fe200078e0020 */
[----:B------:R-:W-:Y:S02]  /*1050*/  SEL R7, RZ, 0x1, P6 ;  /* 0x00000001ff077807 */ /* 0x000fe40003000000 */
[----:B------:R-:W-:Y:S01]  /*1060*/  IADD3 RZ, P4, PT, R43, R38, RZ ;  /* 0x000000262bff7210 */ /* 0x000fe20007f9e0ff */
[----:B------:R-:W-:Y:S01]  /*1070*/  IMAD.WIDE.U32.X R24, R2, R4, R24, P3 ;  /* 0x0000000402187225 */ /* 0x000fe200018e0418 */
[----:B------:R-:W-:Y:S02]  /*1080*/  IADD3 R29, P1, P3, R29, R26, R21 ;  /* 0x0000001a1d1d7210 */ /* 0x000fe40007b3e015 */
[----:B------:R-:W-:Y:S01]  /*1090*/  IADD3 R7, P5, P6, R22, R30, R7 ;  /* 0x0000001e16077210 */ /* 0x000fe20007ebe007 */
[----:B------:R-:W-:Y:S01]  /*10a0*/  IMAD.IADD R21, R20, 0x1, R23 ;  /* 0x0000000114157824 */ /* 0x000fe200078e0217 */
[----:B------:R-:W-:Y:S01]  /*10b0*/  IADD3.X R26, PT, PT, RZ, R27, RZ, P1, P3 ;  /* 0x0000001bff1a7210 */ /* 0x000fe20000fe64ff */
[----:B------:R-:W-:Y:S01]  /*10c0*/  IMAD.WIDE.U32 R42, R0, R5, R46 ;  /* 0x00000005002a7225 */ /* 0x000fe200078e002e */
[----:B------:R-:W-:-:S02]  /*10d0*/  ISETP.GE.U32.AND P0, PT, R22, R32, PT ;  /* 0x000000201600720c */ /* 0x000fc40003f06070 */
[----:B------:R-:W-:Y:S01]  /*10e0*/  ISETP.GE.U32.AND P1, PT, R7, R22, PT ;  /* 0x000000160700720c */ /* 0x000fe20003f26070 */
[----:B------:R-:W-:Y:S01]  /*10f0*/  IMAD.IADD R27, R43, 0x1, R34 ;  /* 0x000000012b1b7824 */ /* 0x000fe200078e0222 */
[----:B------:R-:W-:Y:S01]  /*1100*/  IADD3.X R30, PT, PT, R21, R31, RZ, P5, P6 ;  /* 0x0000001f151e7210 */ /* 0x000fe20002fec4ff */
[----:B------:R-:W-:Y:S01]  /*1110*/  IMAD.X R23, RZ, RZ, RZ, P2 ;  /* 0x000000ffff177224 */ /* 0x000fe200010e06ff */
[-C--:B------:R-:W-:Y:S01]  /*1120*/  IADD3 R20, P5, PT, R29, R42.reuse, RZ ;  /* 0x0000002a1d147210 */ /* 0x080fe20007fbe0ff */
[----:B------:R-:W-:Y:S01]  /*1130*/  IMAD.MOV.U32 R22, RZ, RZ, R39 ;  /* 0x000000ffff167224 */ /* 0x000fe200078e0027 */
[----:B------:R-:W-:Y:S01]  /*1140*/  ISETP.GE.U32.AND.EX P0, PT, R21, R33, PT, P0 ;  /* 0x000000211500720c */ /* 0x000fe20003f06100 */
[----:B------:R-:W-:Y:S01]  /*1150*/  IMAD.WIDE.U32 R32, R7, 0x3d1, RZ ;  /* 0x000003d107207825 */ /* 0x000fe200078e00ff */
[----:B------:R-:W-:Y:S02]  /*1160*/  ISETP.GE.U32.AND.EX P1, PT, R30, R21, PT, P1 ;  /* 0x000000151e00720c */ /* 0x000fe40003f26110 */
[----:B------:R-:W-:Y:S01]  /*1170*/  ISETP.GE.U32.AND P2, PT, R20, R42, PT ;  /* 0x0000002a1400720c */ /* 0x000fe20003f46070 */
[----:B------:R-:W-:Y:S01]  /*1180*/  IMAD.X R21, R27, 0x1, R26, P5 ;  /* 0x000000011b157824 */ /* 0x000fe200028e061a */
[----:B------:R-:W-:Y:S01]  /*1190*/  SEL R4, RZ, 0x1, P0 ;  /* 0x00000001ff047807 */ /* 0x000fe20000000000 */
[----:B------:R-:W-:Y:S01]  /*11a0*/  IMAD.WIDE.U32.X R22, R2, R2, R22, P4 ;  /* 0x0000000202167225 */ /* 0x000fe200020e0416 */
[----:B------:R-:W-:-:S02]  /*11b0*/  SEL R29, RZ, 0x1, P1 ;  /* 0x00000001ff1d7807 */ /* 0x000fc40000800000 */
[----:B------:R-:W-:Y:S02]  /*11c0*/  ISETP.GE.U32.AND P3, PT, R42, R46, PT ;  /* 0x0000002e2a00720c */ /* 0x000fe40003f66070 */
[----:B------:R-:W-:Y:S02]  /*11d0*/  ISETP.GE.U32.AND.EX P0, PT, R21, R27, PT, P2 ;  /* 0x0000001b1500720c */ /* 0x000fe40003f06120 */
[----:B------:R-:W-:Y:S01]  /*11e0*/  IADD3 R29, P1, P2, R29, R36, R4 ;  /* 0x000000241d1d7210 */ /* 0x000fe20007a3e004 */
[----:B------:R-:W-:Y:S01]  /*11f0*/  IMAD.WIDE.U32 R4, R0, R5, R20 ;  /* 0x0000000500047225 */ /* 0x000fe200078e0014 */
[----:B------:R-:W-:Y:S02]  /*1200*/  ISETP.GE.U32.AND.EX P3, PT, R27, R47, PT, P3 ;  /* 0x0000002f1b00720c */ /* 0x000fe40003f66130 */
[----:B------:R-:W-:Y:S01]  /*1210*/  SEL R31, RZ, 0x1, P0 ;  /* 0x00000001ff1f7807 */ /* 0x000fe20000000000 */
[----:B------:R-:W-:Y:S01]  /*1220*/  IMAD.WIDE.U32 R26, R30, 0x3d1, RZ ;  /* 0x000003d11e1a7825 */ /* 0x000fe200078e00ff */
[----:B------:R-:W-:-:S02]  /*1230*/  SEL R36, RZ, 0x1, P3 ;  /* 0x00000001ff247807 */ /* 0x000fc40001800000 */
[----:B------:R-:W-:Y:S01]  /*1240*/  IADD3.X R42, PT, PT, RZ, R37, RZ, P1, P2 ;  /* 0x00000025ff2a7210 */ /* 0x000fe20000fe44ff */
[----:B------:R-:W-:Y:S01]  /*1250*/  IMAD.IADD R35, R34, 0x1, R5 ;  /* 0x0000000122237824 */ /* 0x000fe200078e0205 */
[----:B------:R-:W-:Y:S01]  /*1260*/  IADD3 R29, P4, PT, R29, R4, RZ ;  /* 0x000000041d1d7210 */ /* 0x000fe20007f9e0ff */
[----:B------:R-:W-:Y:S01]  /*1270*/  IMAD.WIDE.U32 R26, P6, RZ, R7, R26 ;  /* 0x00000007ff1a7225 */ /* 0x000fe200078c001a */
[----:B------:R-:W-:Y:S02]  /*1280*/  IADD3 R36, P2, P5, R31, R40, R36 ;  /* 0x000000281f247210 */ /* 0x000fe40007d5e024 */
[----:B------:R-:W-:Y:S01]  /*1290*/  ISETP.GE.U32.AND P1, PT, R4, R20, PT ;  /* 0x000000140400720c */ /* 0x000fe20003f26070 */
[----:B------:R-:W-:Y:S01]  /*12a0*/  IMAD.X R31, R35, 0x1, R42, P4 ;  /* 0x00000001231f7824 */ /* 0x000fe200020e062a */
[----:B------:R-:W-:Y:S01]  /*12b0*/  ISETP.GE.U32.AND P0, PT, R29, R4, PT ;  /* 0x000000041d00720c */ /* 0x000fe20003f06070 */
[----:B------:R-:W-:Y:S01]  /*12c0*/  IMAD.MOV.U32 R4, RZ, RZ, R27 ;  /* 0x000000ffff047224 */ /* 0x000fe200078e001b */
[----:B------:R-:W-:Y:S01]  /*12d0*/  IADD3.X R37, PT, PT, RZ, R41, RZ, P2, P5 ;  /* 0x00000029ff257210 */ /* 0x000fe200017ea4ff */
[----:B------:R-:W-:Y:S01]  /*12e0*/  IMAD.X R5, RZ, RZ, RZ, P6 ;  /* 0x000000ffff057224 */ /* 0x000fe200030e06ff */
[----:B------:R-:W-:Y:S01]  /*12f0*/  IADD3 R34, P4, PT, R33, R26, RZ ;  /* 0x0000001a21227210 */ /* 0x000fe20007f9e0ff */
[----:B------:R-:W-:Y:S01]  /*1300*/  IMAD.WIDE.U32 R26, R31, 0x3d1, RZ ;  /* 0x000003d11f1a7825 */ /* 0x000fe200078e00ff */
[----:B------:R-:W-:-:S02]  /*1310*/  IADD3 R2, P3, PT, RZ, R32, RZ ;  /* 0x00000020ff027210 */ /* 0x000fc40007f7e0ff */
[----:B------:R-:W-:Y:S01]  /*1320*/  ISETP.GE.U32.AND.EX P1, PT, R35, R21, PT, P1 ;  /* 0x000000152300720c */ /* 0x000fe20003f26110 */
[----:B------:R-:W-:Y:S01]  /*1330*/  IMAD.WIDE.U32 R20, R0, R0, R36 ;  /* 0x0000000000147225 */ /* 0x000fe200078e0024 */
[----:B------:R-:W-:Y:S02]  /*1340*/  ISETP.GE.U32.AND.EX P0, PT, R31, R35, PT, P0 ;  /* 0x000000231f00720c */ /* 0x000fe40003f06100 */
[----:B------:R-:W-:Y:S01]  /*1350*/  ISETP.GE.U32.AND P2, PT, R2, R32, PT ;  /* 0x000000200200720c */ /* 0x000fe20003f46070 */
[----:B------:R-:W-:Y:S01]  /*1360*/  IMAD.X R7, R34, 0x1, R7, P3 ;  /* 0x0000000122077824 */ /* 0x000fe200018e0607 */
[----:B------:R-:W-:Y:S01]  /*1370*/  SEL R0, RZ, 0x1, P1 ;  /* 0x00000001ff007807 */ /* 0x000fe20000800000 */
[----:B------:R-:W-:Y:S01]  /*1380*/  IMAD.WIDE.U32.X R4, RZ, R30, R4, P4 ;  /* 0x0000001eff047225 */ /* 0x000fe200020e0404 */
[----:B------:R-:W-:Y:S02]  /*1390*/  SEL R39, RZ, 0x1, P0 ;  /* 0x00000001ff277807 */ /* 0x000fe40000000000 */
[----:B------:R-:W-:Y:S01]  /*13a0*/  ISETP.GE.U32.AND.EX P0, PT, R7, R34, PT, P2 ;  /* 0x000000220700720c */ /* 0x000fe20003f06120 */
[----:B------:R-:W-:Y:S01]  /*13b0*/  IMAD.WIDE.U32 R32, R29, 0x3d1, RZ ;  /* 0x000003d11d207825 */ /* 0x000fe200078e00ff */
[----:B------:R-:W-:-:S02]  /*13c0*/  IADD3 R39, P4, P5, R39, R24, R0 ;  /* 0x0000001827277210 */ /* 0x000fc40007d9e000 */
[----:B------:R-:W-:Y:S01]  /*13d0*/  ISETP.GE.U32.AND P1, PT, R20, R36, PT ;  /* 0x000000241400720c */ /* 0x000fe20003f26070 */
[----:B------:R-:W-:Y:S01]  /*13e0*/  IMAD.WIDE.U32 R26, P3, RZ, R29, R26 ;  /* 0x0000001dff1a7225 */ /* 0x000fe2000786001a */
[----:B------:R-:W-:Y:S02]  /*13f0*/  IADD3 R41, P2, PT, R4, R32, RZ ;  /* 0x0000002004297210 */ /* 0x000fe40007f5e0ff */
[----:B------:R-:W-:Y:S01]  /*1400*/  IADD3 R39, P6, PT, R39, R20, RZ ;  /* 0x0000001427277210 */ /* 0x000fe20007fde0ff */
[----:B------:R-:W-:Y:S01]  /*1410*/  IMAD.X R35, RZ, RZ, RZ, P3 ;  /* 0x000000ffff237224 */ /* 0x000fe200018e06ff */
[----:B------:R-:W-:Y:S01]  /*1420*/  IADD3 R33, P3, PT, R33, R26, RZ ;  /* 0x0000001a21217210 */ /* 0x000fe20007f7e0ff */
[----:B------:R-:W-:Y:S01]  /*1430*/  IMAD.IADD R38, R38, 0x1, R21 ;  /* 0x0000000126267824 */ /* 0x000fe200078e0215 */
[----:B------:R-:W-:Y:S01]  /*1440*/  IADD3.X R21, PT, PT, RZ, R25, RZ, P4, P5 ;  /* 0x00000019ff157210 */ /* 0x000fe200027ea4ff */
[----:B------:R-:W-:Y:S01]  /*1450*/  IMAD.MOV.U32 R34, RZ, RZ, R27 ;  /* 0x000000ffff227224 */ /* 0x000fe200078e001b */
[----:B------:R-:W-:Y:S01]  /*1460*/  IADD3 R30, P5, PT, R41, R30, RZ ;  /* 0x0000001e291e7210 */ /* 0x000fe20007fbe0ff */
[----:B------:R-:W-:Y:S01]  /*1470*/  IMAD.X R4, R33, 0x1, R5, P2 ;  /* 0x0000000121047824 */ /* 0x000fe200010e0605 */
[----:B------:R-:W-:Y:S01]  /*1480*/  SEL R25, RZ, 0x1, P0 ;  /* 0x00000001ff197807 */ /* 0x000fe20000000000 */
[----:B------:R-:W-:Y:S01]  /*1490*/  IMAD.X R21, R38, 0x1, R21, P6 ;  /* 0x0000000126157824 */ /* 0x000fe200030e0615 */
[----:B------:R-:W-:Y:S01]  /*14a0*/  ISETP.GE.U32.AND P4, PT, R41, R32, PT ;  /* 0x000000202900720c */ /* 0x000fe20003f86070 */
[----:B------:R-:W-:Y:S01]  /*14b0*/  IMAD.X R29, R4, 0x1, R29, P5 ;  /* 0x00000001041d7824 */ /* 0x000fe200028e061d */
[----:B------:R-:W-:Y:S01]  /*14c0*/  IADD3 R25, P6, PT, R30, R25, RZ ;  /* 0x000000191e197210 */ /* 0x000fe20007fde0ff */
        /* <DEDUP_REMOVED lines=10> */
[----:B------:R-:W-:-:S02]  /*1570*/  ISETP.LT.U32.AND P0, PT, R30, R41, PT ;  /* 0x000000291e00720c */ /* 0x000fc40003f01070 */
[----:B------:R-:W-:Y:S01]  /*1580*/  SEL R20, RZ, 0x1, P1 ;  /* 0x00000001ff147807 */ /* 0x000fe20000800000 */
[----:B------:R-:W-:Y:S01]  /*1590*/  IMAD.WIDE.U32 R32, P1, RZ, R39, R32 ;  /* 0x00000027ff207225 */ /* 0x000fe20007820020 */
[----:B------:R-:W-:Y:S02]  /*15a0*/  ISETP.GE.U32.AND.EX P4, PT, R0, R29, PT, P2 ;  /* 0x0000001d0000720c */ /* 0x000fe40003f86120 */
[----:B------:R-:W-:Y:S02]  /*15b0*/  SEL R5, RZ, 0x1, P3 ;  /* 0x00000001ff057807 */ /* 0x000fe40001800000 */
[----:B------:R-:W-:Y:S01]  /*15c0*/  ISETP.LT.U32.OR.EX P0, PT, R29, R4, !P4, P0 ;  /* 0x000000041d00720c */ /* 0x000fe20006701500 */
[----:B------:R-:W-:Y:S01]  /*15d0*/  IMAD.MOV.U32 R4, RZ, RZ, R33 ;  /* 0x000000ffff047224 */ /* 0x000fe200078e0021 */
[----:B------:R-:W-:Y:S01]  /*15e0*/  IADD3 R29, P4, P5, R5, R22, R20 ;  /* 0x00000016051d7210 */ /* 0x000fe20007d9e014 */
[----:B------:R-:W-:Y:S01]  /*15f0*/  IMAD.X R5, RZ, RZ, RZ, P1 ;  /* 0x000000ffff057224 */ /* 0x000fe200008e06ff */
        /* <DEDUP_REMOVED lines=8> */
[----:B------:R-:W-:-:S02]  /*1680*/  IADD3 R27, P3, PT, R22, R23, RZ ;  /* 0x00000017161b7210 */ /* 0x000fc40007f7e0ff */
[----:B------:R-:W-:Y:S01]  /*1690*/  ISETP.GE.U32.AND P1, PT, R37, R34, PT ;  /* 0x000000222500720c */ /* 0x000fe20003f26070 */
[C---:B------:R-:W-:Y:S01]  /*16a0*/  IMAD.X R39, R26.reuse, 0x1, R39, P4 ;  /* 0x000000011a277824 */ /* 0x040fe200020e0627 */
[----:B------:R-:W-:Y:S02]  /*16b0*/  ISETP.GE.U32.AND P2, PT, R27, R22, PT ;  /* 0x000000161b00720c */ /* 0x000fe40003f46070 */
[----:B------:R-:W-:Y:S01]  /*16c0*/  ISETP.GE.U32.AND.EX P1, PT, R26, R35, PT, P1 ;  /* 0x000000231a00720c */ /* 0x000fe20003f26110 */
[----:B------:R-:W-:Y:S01]  /*16d0*/  IMAD.X R24, RZ, RZ, R39, P3 ;  /* 0x000000ffff187224 */ /* 0x000fe200018e0627 */
[----:B------:R-:W-:Y:S01]  /*16e0*/  ISETP.LT.U32.AND P0, PT, R22, R37, PT ;  /* 0x000000251600720c */ /* 0x000fe20003f01070 */
[----:B------:R-:W-:-:S04]  /*16f0*/  IMAD.WIDE.U32 R22, R29, 0x3d1, RZ ;  /* 0x000003d11d167825 */ /* 0x000fc800078e00ff */
[----:B------:R-:W-:Y:S01]  /*1700*/  IMAD.WIDE.U32 R4, P3, RZ, R29, R32 ;  /* 0x0000001dff047225 */ /* 0x000fe20007860020 */
[----:B------:R-:W-:Y:S02]  /*1710*/  SEL R33, RZ, 0x1, P1 ;  /* 0x00000001ff217807 */ /* 0x000fe40000800000 */
[----:B------:R-:W-:Y:S02]  /*1720*/  ISETP.GE.U32.AND.EX P1, PT, R24, R39, PT, P2 ;  /* 0x000000271800720c */ /* 0x000fe40003f26120 */
[----:B------:R-:W-:Y:S02]  /*1730*/  IADD3 R33, P4, P5, R22, R30, R33 ;  /* 0x0000001e16217210 */ /* 0x000fe40007d9e021 */
[----:B------:R-:W-:Y:S02]  /*1740*/  ISETP.LT.U32.OR.EX P0, PT, R39, R26, !P1, P0 ;  /* 0x0000001a2700720c */ /* 0x000fe40004f01500 */
[----:B------:R-:W-:Y:S02]  /*1750*/  IADD3 R30, P2, PT, R23, R4, RZ ;  /* 0x00000004171e7210 */ /* 0x000fe40007f5e0ff */
[----:B------:R-:W-:-:S02]  /*1760*/  IADD3 R4, P1, PT, R33, R21, RZ ;  /* 0x0000001521047210 */ /* 0x000fc40007f3e0ff */
[----:B------:R-:W-:Y:S02]  /*1770*/  SEL R23, RZ, 0x1, !P0 ;  /* 0x00000001ff177807 */ /* 0x000fe40004000000 */
[----:B------:R-:W-:Y:S01]  /*1780*/  IADD3.X R21, PT, PT, R30, R31, RZ, P4, P5 ;  /* 0x0000001f1e157210 */ /* 0x000fe200027ea4ff */
[----:B------:R-:W-:Y:S01]  /*1790*/  IMAD.X R31, RZ, RZ, RZ, P3 ;  /* 0x000000ffff1f7224 */ /* 0x000fe200018e06ff */
[C---:B------:R-:W-:Y:S02]  /*17a0*/  IADD3 R23, P4, PT, R4.reuse, R23, RZ ;  /* 0x0000001704177210 */ /* 0x040fe40007f9e0ff */
[----:B------:R-:W-:Y:S01]  /*17b0*/  ISETP.GE.U32.AND P0, PT, R33, R22, PT ;  /* 0x000000162100720c */ /* 0x000fe20003f06070 */
[----:B------:R-:W-:Y:S01]  /*17c0*/  IMAD.X R26, R21, 0x1, R29, P1 ;  /* 0x00000001151a7824 */ /* 0x000fe200008e061d */
[----:B------:R-:W-:Y:S01]  /*17d0*/  ISETP.GE.U32.AND P1, PT, R23, R4, PT ;  /* 0x000000041700720c */ /* 0x000fe20003f26070 */
[----:B------:R-:W-:Y:S01]  /*17e0*/  IMAD.MOV.U32 R22, RZ, RZ, RZ ;  /* 0x000000ffff167224 */ /* 0x000fe200078e00ff */
        /* <DEDUP_REMOVED lines=67> */
.L_x_1013:
[----:B------:R-:W-:Y:S05]  /*1c20*/  BSYNC.RECONVERGENT B0 ;  /* 0x0000000000007941 */ /* 0x000fea0003800200 */
.L_x_1012:
        /* <DEDUP_REMOVED lines=63> */
.L_x_1016:
[----:B------:R-:W-:Y:S05]  /*2020*/  BSYNC.RELIABLE B1 ;  /* 0x0000000000017941 */ /* 0x000fea0003800100 */
.L_x_1015:
        /* <DEDUP_REMOVED lines=66> */
.L_x_1019:
[----:B------:R-:W-:Y:S05]  /*2450*/  BSYNC.RELIABLE B1 ;  /* 0x0000000000017941 */ /* 0x000fea0003800100 */
.L_x_1018:
        /* <DEDUP_REMOVED lines=64> */
.L_x_1021:
[----:B------:R-:W-:Y:S05]  /*2860*/  BSYNC.RELIABLE B1 ;  /* 0x0000000000017941 */ /* 0x000fea0003800100 */
.L_x_1020:
        /* <DEDUP_REMOVED lines=29> */
.L_x_1017:
[----:B------:R-:W-:Y:S05]  /*2a40*/  BSYNC.RECONVERGENT B0 ;  /* 0x0000000000007941 */ /* 0x000fea0003800200 */
.L_x_1014:
[----:B------:R-:W-:Y:S05]  /*2a50*/  WARPSYNC.ALL ;  /* 0x0000000000007948 */ /* 0x000fea0003800000 */
[----:B------:R-:W-:Y:S01]  /*2a60*/  UISETP.NE.U32.AND UP0, UPT, UR6, 0x1, UPT ;  /* 0x000000010600788c */ /* 0x000fe2000bf05070 */
[----:B------:R-:W-:-:S03]  /*2a70*/  IMAD.MOV.U32 R6, RZ, RZ, 0x1 ;  /* 0x00000001ff067424 */ /* 0x000fc600078e00ff */
[----:B------:R-:W-:-:S09]  /*2a80*/  UISETP.NE.U32.AND.EX UP0, UPT, URZ, URZ, UPT, UP0 ;  /* 0x000000ffff00728c */ /* 0x000fd2000bf05100 */
[----:B------:R-:W-:Y:S05]  /*2a90*/  BRA.U UP0, `(.L_x_1011) ;  /* 0x0000002900487547 */ /* 0x000fea000b800000 */
[C---:B-----5:R-:W-:Y:S01]  /*2aa0*/  IMAD.WIDE.U32 R8, R41.reuse, R18, RZ ;  /* 0x0000001229087225 */ /* 0x060fe200078e00ff */
        /* <DEDUP_REMOVED lines=16> */
[----:B------:R-:W-:-:S04]  /*2bb0*/  IMAD.WIDE.U32 R20, R41, R14, RZ ;  /* 0x0000000e29147225 */ /* 0x000fc800078e00ff */
[----:B------:R-:W-:Y:S01]  /*2bc0*/  IMAD.WIDE.U32 R24, R3, R12, RZ ;  /* 0x0000000c03187225 */ /* 0x000fe200078e00ff */
[----:B------:R-:W-:-:S03]  /*2bd0*/  IADD3 R24, P0, PT, R28, R26, RZ ;  /* 0x0000001a1c187210 */ /* 0x000fc60007f1e0ff */
[----:B------:R-:W-:Y:S01]  /*2be0*/  IMAD.WIDE.U32 R10, P4, R13, R3, R10 ;  /* 0x000000030d0a7225 */ /* 0x000fe2000788000a */
[----:B------:R-:W-:-:S03]  /*2bf0*/  ISETP.GE.U32.AND P2, PT, R24, R26, PT ;  /* 0x0000001a1800720c */ /* 0x000fc60003f46070 */
[----:B------:R-:W-:Y:S01]  /*2c00*/  IMAD.IADD R33, R27, 0x1, R33 ;  /* 0x000000011b217824 */ /* 0x000fe200078e0221 */
[----:B------:R-:W-:Y:S01]  /*2c10*/  IADD3 RZ, P5, PT, R25, R10, RZ ;  /* 0x0000000a19ff7210 */ /* 0x000fe20007fbe0ff */
[----:B------:R-:W-:-:S04]  /*2c20*/  IMAD.WIDE.U32 R30, R3, R14, RZ ;  /* 0x0000000e031e7225 */ /* 0x000fc800078e00ff */
[----:B------:R-:W-:-:S04]  /*2c30*/  IMAD.WIDE.U32 R20, P6, R15, R3, R20 ;  /* 0x000000030f147225 */ /* 0x000fc800078c0014 */
[----:B------:R-:W-:Y:S02]  /*2c40*/  IMAD.X R25, R33, 0x1, R29, P0 ;  /* 0x0000000121197824 */ /* 0x000fe400000e061d */
[----:B------:R-:W-:Y:S01]  /*2c50*/  IMAD.X R23, RZ, RZ, RZ, P1 ;  /* 0x000000ffff177224 */ /* 0x000fe200008e06ff */
[----:B------:R-:W-:Y:S01]  /*2c60*/  IADD3 RZ, P1, PT, R31, R20, RZ ;  /* 0x000000141fff7210 */ /* 0x000fe20007f3e0ff */
[----:B------:R-:W-:Y:S01]  /*2c70*/  IMAD R8, R15, R3, RZ ;  /* 0x000000030f087224 */ /* 0x000fe200078e02ff */
[----:B------:R-:W-:Y:S01]  /*2c80*/  ISETP.GE.U32.AND.EX P2, PT, R25, R33, PT, P2 ;  /* 0x000000211900720c */ /* 0x000fe20003f46120 */
[----:B------:R-:W-:Y:S02]  /*2c90*/  IMAD.MOV.U32 R22, RZ, RZ, R9 ;  /* 0x000000ffff167224 */ /* 0x000fe400078e0009 */
[----:B------:R-:W-:-:S04]  /*2ca0*/  IMAD.WIDE.U32 R30, R42, R18, RZ ;  /* 0x000000122a1e7225 */ /* 0x000fc800078e00ff */
[----:B------:R-:W-:-:S04]  /*2cb0*/  IMAD.WIDE.U32 R26, R14, R3, RZ ;  /* 0x000000030e1a7225 */ /* 0x000fc800078e00ff */
[-C--:B------:R-:W-:Y:S02]  /*2cc0*/  IMAD R35, R14, R41.reuse, R8 ;  /* 0x000000290e237224 */ /* 0x080fe400078e0208 */
[----:B------:R-:W-:Y:S01]  /*2cd0*/  IMAD.WIDE.U32.X R32, R17, R41, R22, P3 ;  /* 0x0000002911207225 */ /* 0x000fe200018e0416 */
[----:B------:R-:W-:-:S03]  /*2ce0*/  SEL R23, RZ, 0x1, P2 ;  /* 0x00000001ff177807 */ /* 0x000fc60001000000 */
[----:B------:R-:W-:Y:S02]  /*2cf0*/  IMAD R9, R19, R7, RZ ;  /* 0x0000000713097224 */ /* 0x000fe400078e02ff */
[----:B------:R-:W-:-:S04]  /*2d00*/  IMAD.WIDE.U32 R28, R7, R18, RZ ;  /* 0x00000012071c7225 */ /* 0x000fc800078e00ff */
[----:B------:R-:W-:-:S04]  /*2d10*/  IMAD.WIDE.U32 R30, P0, R19, R7, R30 ;  /* 0x00000007131e7225 */ /* 0x000fc8000780001e */
[----:B------:R-:W-:Y:S01]  /*2d20*/  IMAD.IADD R35, R27, 0x1, R35 ;  /* 0x000000011b237824 */ /* 0x000fe200078e0223 */
[----:B------:R-:W-:Y:S01]  /*2d30*/  IADD3 RZ, P2, PT, R29, R30, RZ ;  /* 0x0000001e1dff7210 */ /* 0x000fe20007f5e0ff */
[----:B------:R-:W-:Y:S01]  /*2d40*/  IMAD.X R27, RZ, RZ, RZ, P6 ;  /* 0x000000ffff1b7224 */ /* 0x000fe200030e06ff */
[----:B------:R-:W-:Y:S01]  /*2d50*/  IADD3 R28, P3, P6, R26, R32, R23 ;  /* 0x000000201a1c7210 */ /* 0x000fe20007e7e017 */
[C---:B------:R-:W-:Y:S02]  /*2d60*/  IMAD R37, R18.reuse, R42, R9 ;  /* 0x0000002a12257224 */ /* 0x040fe400078e0209 */
[----:B------:R-:W-:Y:S01]  /*2d70*/  IMAD.WIDE.U32 R8, R18, R7, R24 ;  /* 0x0000000712087225 */ /* 0x000fe200078e0018 */
[----:B------:R-:W-:Y:S02]  /*2d80*/  IADD3.X R29, PT, PT, R35, R33, RZ, P3, P6 ;  /* 0x00000021231d7210 */ /* 0x000fe40001fec4ff */
[----:B------:R-:W-:Y:S01]  /*2d90*/  ISETP.GE.U32.AND P3, PT, R28, R26, PT ;  /* 0x0000001a1c00720c */ /* 0x000fe20003f66070 */
[----:B------:R-:W-:-:S02]  /*2da0*/  IMAD.MOV.U32 R26, RZ, RZ, R21 ;  /* 0x000000ffff1a7224 */ /* 0x000fc400078e0015 */
[----:B------:R-:W-:Y:S01]  /*2db0*/  IMAD.X R23, RZ, RZ, RZ, P0 ;  /* 0x000000ffff177224 */ /* 0x000fe200000e06ff */
[----:B------:R-:W-:Y:S01]  /*2dc0*/  ISETP.GE.U32.AND P0, PT, R8, R24, PT ;  /* 0x000000180800720c */ /* 0x000fe20003f06070 */
[----:B------:R-:W-:Y:S01]  /*2dd0*/  IMAD.IADD R10, R9, 0x1, R37 ;  /* 0x00000001090a7824 */ /* 0x000fe200078e0225 */
[----:B------:R-:W-:Y:S01]  /*2de0*/  ISETP.GE.U32.AND.EX P3, PT, R29, R35, PT, P3 ;  /* 0x000000231d00720c */ /* 0x000fe20003f66130 */
[----:B------:R-:W-:Y:S02]  /*2df0*/  IMAD R20, R13, R3, RZ ;  /* 0x000000030d147224 */ /* 0x000fe400078e02ff */
[----:B------:R-:W-:Y:S01]  /*2e00*/  IMAD R21, R17, R7, RZ ;  /* 0x0000000711157224 */ /* 0x000fe200078e02ff */
[----:B------:R-:W-:Y:S01]  /*2e10*/  ISETP.GE.U32.AND.EX P0, PT, R10, R25, PT, P0 ;  /* 0x000000190a00720c */ /* 0x000fe20003f06100 */
[----:B------:R-:W-:Y:S01]  /*2e20*/  IMAD R43, R12, R41, R20 ;  /* 0x000000290c2b7224 */ /* 0x000fe200078e0214 */
[----:B------:R-:W-:Y:S01]  /*2e30*/  SEL R25, RZ, 0x1, P3 ;  /* 0x00000001ff197807 */ /* 0x000fe20001800000 */
[----:B------:R-:W-:Y:S01]  /*2e40*/  IMAD R33, R16, R42, R21 ;  /* 0x0000002a10217224 */ /* 0x000fe200078e0215 */
[----:B------:R-:W-:Y:S01]  /*2e50*/  SEL R35, RZ, 0x1, P0 ;  /* 0x00000001ff237807 */ /* 0x000fe20000000000 */
[----:B------:R-:W-:-:S04]  /*2e60*/  IMAD.WIDE.U32 R44, R12, R3, RZ ;  /* 0x000000030c2c7225 */ /* 0x000fc800078e00ff */
[----:B------:R-:W-:-:S04]  /*2e70*/  IMAD.WIDE.U32.X R20, R15, R41, R26, P1 ;  /* 0x000000290f147225 */ /* 0x000fc800008e041a */
[----:B------:R-:W-:Y:S01]  /*2e80*/  IMAD.MOV.U32 R22, RZ, RZ, R31 ;  /* 0x000000ffff167224 */ /* 0x000fe200078e001f */
[----:B------:R-:W-:Y:S01]  /*2e90*/  IADD3 R20, P1, P3, R44, R20, R25 ;  /* 0x000000142c147210 */ /* 0x000fe20007b3e019 */
[----:B------:R-:W-:Y:S02]  /*2ea0*/  IMAD.IADD R43, R45, 0x1, R43 ;  /* 0x000000012d2b7824 */ /* 0x000fe400078e022b */
[----:B------:R-:W-:-:S03]  /*2eb0*/  IMAD.WIDE.U32 R26, R16, R7, R28 ;  /* 0x00000007101a7225 */ /* 0x000fc600078e001c */
[----:B------:R-:W-:Y:S01]  /*2ec0*/  IADD3.X R21, PT, PT, R43, R21, RZ, P1, P3 ;  /* 0x000000152b157210 */ /* 0x000fe20000fe64ff */
[----:B------:R-:W-:-:S04]  /*2ed0*/  IMAD.WIDE.U32.X R22, R19, R42, R22, P2 ;  /* 0x0000002a13167225 */ /* 0x000fc800010e0416 */
[----:B------:R-:W-:Y:S01]  /*2ee0*/  IMAD.WIDE.U32 R46, R42, R16, RZ ;  /* 0x000000102a2e7225 */ /* 0x000fe200078e00ff */
[----:B------:R-:W-:-:S03]  /*2ef0*/  IADD3 R22, P0, P1, R26, R22, R35 ;  /* 0x000000161a167210 */ /* 0x000fc6000791e023 */
[----:B------:R-:W-:Y:S02]  /*2f00*/  IMAD.IADD R33, R27, 0x1, R33 ;  /* 0x000000011b217824 */ /* 0x000fe400078e0221 */
        /* <DEDUP_REMOVED lines=8> */
[----:B------:R-:W-:Y:S01]  /*2f90*/  IMAD.WIDE.U32 R30, R7, R14, RZ ;  /* 0x0000000e071e7225 */ /* 0x000fe200078e00ff */
[----:B------:R-:W-:-:S02]  /*2fa0*/  ISETP.GE.U32.AND.EX P0, PT, R23, R33, PT, P0 ;  /* 0x000000211700720c */ /* 0x000fc40003f06100 */
[----:B------:R-:W-:Y:S01]  /*2fb0*/  SEL R49, RZ, 0x1, P1 ;  /* 0x00000001ff317807 */ /* 0x000fe20000800000 */
[----:B------:R-:W-:-:S04]  /*2fc0*/  IMAD.WIDE.U32 R24, P2, R15, R7, R24 ;  /* 0x000000070f187225 */ /* 0x000fc80007840018 */
[----:B------:R-:W-:-:S04]  /*2fd0*/  IMAD.WIDE.U32 R28, R42, R12, RZ ;  /* 0x0000000c2a1c7225 */ /* 0x000fc800078e00ff */
[----:B------:R-:W-:Y:S01]  /*2fe0*/  IMAD.X R27, RZ, RZ, RZ, P4 ;  /* 0x000000ffff1b7224 */ /* 0x000fe200020e06ff */
[----:B------:R-:W-:Y:S01]  /*2ff0*/  IADD3 RZ, P4, PT, R31, R24, RZ ;  /* 0x000000181fff7210 */ /* 0x000fe20007f9e0ff */
[----:B------:R-:W-:Y:S01]  /*3000*/  IMAD.WIDE.U32 R32, R7, R12, RZ ;  /* 0x0000000c07207225 */ /* 0x000fe200078e00ff */
[----:B------:R-:W-:-:S03]  /*3010*/  SEL R24, RZ, 0x1, P0 ;  /* 0x00000001ff187807 */ /* 0x000fc60000000000 */
[----:B------:R-:W-:-:S04]  /*3020*/  IMAD.WIDE.U32 R30, R4, R18, RZ ;  /* 0x00000012041e7225 */ /* 0x000fc800078e00ff */
[----:B------:R-:W-:-:S04]  /*3030*/  IMAD.WIDE.U32 R28, P1, R13, R7, R28 ;  /* 0x000000070d1c7225 */ /* 0x000fc8000782001c */
[----:B------:R-:W-:Y:S01]  /*3040*/  IMAD.X R39, RZ, RZ, RZ, P6 ;  /* 0x000000ffff277224 */ /* 0x000fe200030e06ff */
[----:B------:R-:W-:Y:S01]  /*3050*/  IADD3 RZ, P0, PT, R33, R28, RZ ;  /* 0x0000001c21ff7210 */ /* 0x000fe20007f1e0ff */
[----:B------:R-:W-:Y:S02]  /*3060*/  IMAD.MOV.U32 R38, RZ, RZ, R47 ;  /* 0x000000ffff267224 */ /* 0x000fe400078e002f */
[----:B------:R-:W-:-:S04]  /*3070*/  IMAD.WIDE.U32 R30, P6, R19, R5, R30 ;  /* 0x00000005131e7225 */ /* 0x000fc800078c001e */
[----:B------:R-:W-:-:S04]  /*3080*/  IMAD.WIDE.U32.X R32, R17, R42, R38, P3 ;  /* 0x0000002a11207225 */ /* 0x000fc800018e0426 */
[----:B------:R-:W-:Y:S02]  /*3090*/  IMAD.X R45, RZ, RZ, RZ, P1 ;  /* 0x000000ffff2d7224 */ /* 0x000fe400008e06ff */
[----:B------:R-:W-:Y:S01]  /*30a0*/  IMAD.X R47, RZ, RZ, RZ, P6 ;  /* 0x000000ffff2f7224 */ /* 0x000fe200030e06ff */
[----:B------:R-:W-:Y:S01]  /*30b0*/  IADD3 R24, P1, P6, R24, R32, R49 ;  /* 0x0000002018187210 */ /* 0x000fe20007e3e031 */
[----:B------:R-:W-:Y:S02]  /*30c0*/  IMAD.MOV.U32 R26, RZ, RZ, R11 ;  /* 0x000000ffff1a7224 */ /* 0x000fe400078e000b */
[----:B------:R-:W-:Y:S01]  /*30d0*/  IMAD.MOV.U32 R46, RZ, RZ, R31 ;  /* 0x000000ffff2e7224 */ /* 0x000fe200078e001f */
[----:B------:R-:W-:Y:S01]  /*30e0*/  IADD3.X R11, PT, PT, RZ, R33, RZ, P1, P6 ;  /* 0x00000021ff0b7210 */ /* 0x000fe20000fec4ff */
[----:B------:R-:W-:Y:S01]  /*30f0*/  IMAD R31, R15, R7, RZ ;  /* 0x000000070f1f7224 */ /* 0x000fe200078e02ff */
[----:B------:R-:W-:Y:S01]  /*3100*/  ISETP.GE.U32.AND P1, PT, R20, R44, PT ;  /* 0x0000002c1400720c */ /* 0x000fe20003f26070 */
[----:B------:R-:W-:-:S03]  /*3110*/  IMAD.WIDE.U32 R34, R5, R18, RZ ;  /* 0x0000001205227225 */ /* 0x000fc600078e00ff */
[----:B------:R-:W-:Y:S01]  /*3120*/  ISETP.GE.U32.AND.EX P1, PT, R21, R43, PT, P1 ;  /* 0x0000002b1500720c */ /* 0x000fe20003f26110 */
[----:B------:R-:W-:Y:S01]  /*3130*/  IMAD.WIDE.U32 R32, R14, R7, R20 ;  /* 0x000000070e207225 */ /* 0x000fe200078e0014 */
[----:B------:R-:W-:-:S03]  /*3140*/  IADD3 RZ, P3, PT, R35, R30, RZ ;  /* 0x0000001e23ff7210 */ /* 0x000fc60007f7e0ff */
[----:B------:R-:W-:Y:S01]  /*3150*/  IMAD R31, R14, R42, R31 ;  /* 0x0000002a0e1f7224 */ /* 0x000fe200078e021f */
[----:B------:R-:W-:Y:S01]  /*3160*/  ISETP.GE.U32.AND P6, PT, R32, R20, PT ;  /* 0x000000142000720c */ /* 0x000fe20003fc6070 */
[----:B------:R-:W-:Y:S02]  /*3170*/  IMAD.MOV.U32 R44, RZ, RZ, R29 ;  /* 0x000000ffff2c7224 */ /* 0x000fe400078e001d */
[----:B------:R-:W-:Y:S01]  /*3180*/  IMAD.WIDE.U32.X R28, R13, R41, R26, P5 ;  /* 0x000000290d1c7225 */ /* 0x000fe200028e041a */
[----:B------:R-:W-:-:S03]  /*3190*/  IADD3 R30, P5, PT, R24, R32, RZ ;  /* 0x00000020181e7210 */ /* 0x000fc60007fbe0ff */
[----:B------:R-:W-:Y:S01]  /*31a0*/  IMAD.MOV.U32 R34, RZ, RZ, R25 ;  /* 0x000000ffff227224 */ /* 0x000fe200078e0019 */
[----:B------:R-:W-:Y:S01]  /*31b0*/  SEL R25, RZ, 0x1, P1 ;  /* 0x00000001ff197807 */ /* 0x000fe20000800000 */
[----:B------:R-:W-:Y:S02]  /*31c0*/  IMAD.IADD R20, R33, 0x1, R31 ;  /* 0x0000000121147824 */ /* 0x000fe400078e021f */
[----:B------:R-:W-:Y:S01]  /*31d0*/  IMAD R33, R19, R5, RZ ;  /* 0x0000000513217224 */ /* 0x000fe200078e02ff */
[----:B------:R-:W-:Y:S01]  /*31e0*/  IADD3 R28, P1, PT, R25, R28, RZ ;  /* 0x0000001c191c7210 */ /* 0x000fe20007f3e0ff */
[----:B------:R-:W-:Y:S01]  /*31f0*/  IMAD.X R31, R20, 0x1, R11, P5 ;  /* 0x00000001141f7824 */ /* 0x000fe200028e060b */
[----:B------:R-:W-:Y:S01]  /*3200*/  ISETP.GE.U32.AND P5, PT, R30, R32, PT ;  /* 0x000000201e00720c */ /* 0x000fe20003fa6070 */
[----:B------:R-:W-:Y:S01]  /*3210*/  IMAD.WIDE.U32 R36, R4, R16, RZ ;  /* 0x0000001004247225 */ /* 0x000fe200078e00ff */
[----:B------:R-:W-:Y:S02]  /*3220*/  ISETP.GE.U32.AND.EX P6, PT, R20, R21, PT, P6 ;  /* 0x000000151400720c */ /* 0x000fe40003fc6160 */
[----:B------:R-:W-:Y:S01]  /*3230*/  ISETP.GE.U32.AND.EX P5, PT, R31, R20, PT, P5 ;  /* 0x000000141f00720c */ /* 0x000fe20003fa6150 */
[----:B------:R-:W-:Y:S01]  /*3240*/  IMAD.WIDE.U32 R26, R18, R5, R22 ;  /* 0x00000005121a7225 */ /* 0x000fe200078e0016 */
[----:B------:R-:W-:-:S02]  /*3250*/  SEL R20, RZ, 0x1, P6 ;  /* 0x00000001ff147807 */ /* 0x000fc40003000000 */
[----:B------:R-:W-:Y:S01]  /*3260*/  SEL R21, RZ, 0x1, P5 ;  /* 0x00000001ff157807 */ /* 0x000fe20002800000 */
[----:B------:R-:W-:Y:S02]  /*3270*/  IMAD R11, R18, R4, R33 ;  /* 0x00000004120b7224 */ /* 0x000fe400078e0221 */
[----:B------:R-:W-:Y:S02]  /*3280*/  IMAD.X R35, RZ, RZ, RZ, P2 ;  /* 0x000000ffff237224 */ /* 0x000fe400010e06ff */
[----:B------:R-:W-:Y:S01]  /*3290*/  IMAD.X R29, RZ, RZ, R29, P1 ;  /* 0x000000ffff1d7224 */ /* 0x000fe200008e061d */
[----:B------:R-:W-:Y:S01]  /*32a0*/  ISETP.GE.U32.AND P1, PT, R26, R22, PT ;  /* 0x000000161a00720c */ /* 0x000fe20003f26070 */
[----:B------:R-:W-:Y:S02]  /*32b0*/  IMAD.IADD R11, R27, 0x1, R11 ;  /* 0x000000011b0b7824 */ /* 0x000fe400078e020b */
[----:B------:R-:W-:-:S03]  /*32c0*/  IMAD.WIDE.U32 R36, P2, R17, R5, R36 ;  /* 0x0000000511247225 */ /* 0x000fc60007840024 */
[----:B------:R-:W-:Y:S01]  /*32d0*/  ISETP.GE.U32.AND.EX P1, PT, R11, R23, PT, P1 ;  /* 0x000000170b00720c */ /* 0x000fe20003f26110 */
[----:B------:R-:W-:-:S04]  /*32e0*/  IMAD.WIDE.U32.X R34, R15, R42, R34, P4 ;  /* 0x0000002a0f227225 */ /* 0x000fc800020e0422 */
[----:B------:R-:W-:Y:S01]  /*32f0*/  IMAD.MOV.U32 R48, RZ, RZ, R37 ;  /* 0x000000ffff307224 */ /* 0x000fe200078e0025 */
[----:B------:R-:W-:Y:S01]  /*3300*/  IADD3 R23, P5, P4, R21, R34, R20 ;  /* 0x0000002215177210 */ /* 0x000fe20007cbe014 */
[----:B------:R-:W-:Y:S02]  /*3310*/  IMAD R37, R17, R5, RZ ;  /* 0x0000000511257224 */ /* 0x000fe400078e02ff */
[----:B------:R-:W-:Y:S01]  /*3320*/  IMAD R25, R13, R7, RZ ;  /* 0x000000070d197224 */ /* 0x000fe200078e02ff */
[----:B------:R-:W-:Y:S01]  /*3330*/  IADD3.X R34, PT, PT, RZ, R35, RZ, P5, P4 ;  /* 0x00000023ff227210 */ /* 0x000fe20002fe84ff */
[----:B------:R-:W-:Y:S01]  /*3340*/  IMAD.WIDE.U32 R32, R12, R7, R28 ;  /* 0x000000070c207225 */ /* 0x000fe200078e001c */
[----:B------:R-:W-:-:S03]  /*3350*/  SEL R7, RZ, 0x1, P1 ;  /* 0x00000001ff077807 */ /* 0x000fc60000800000 */
[----:B------:R-:W-:Y:S01]  /*3360*/  IMAD.WIDE.U32 R20, R16, R5, R30 ;  /* 0x0000000510147225 */ /* 0x000fe200078e001e */
[----:B------:R-:W-:Y:S02]  /*3370*/  IADD3 R22, P5, PT, R23, R32, RZ ;  /* 0x0000002017167210 */ /* 0x000fe40007fbe0ff */
[----:B------:R-:W-:Y:S01]  /*3380*/  ISETP.GE.U32.AND P1, PT, R32, R28, PT ;  /* 0x0000001c2000720c */ /* 0x000fe20003f26070 */
[----:B------:R-:W-:-:S04]  /*3390*/  IMAD.WIDE.U32.X R46, R19, R4, R46, P3 ;  /* 0x00000004132e7225 */ /* 0x000fc800018e042e */
[----:B------:R-:W-:Y:S01]  /*33a0*/  IMAD R37, R16, R4, R37 ;  /* 0x0000000410257224 */ /* 0x000fe200078e0225 */
[----:B------:R-:W-:Y:S01]  /*33b0*/  IADD3 R24, P3, P6, R20, R46, R7 ;  /* 0x0000002e14187210 */ /* 0x000fe20007e7e007 */
[----:B------:R-:W-:Y:S02]  /*33c0*/  IMAD R25, R12, R42, R25 ;  /* 0x0000002a0c197224 */ /* 0x000fe400078e0219 */
[----:B------:R-:W-:Y:S01]  /*33d0*/  IMAD.IADD R7, R21, 0x1, R37 ;  /* 0x0000000115077824 */ /* 0x000fe200078e0225 */
[----:B------:R-:W-:Y:S01]  /*33e0*/  ISETP.GE.U32.AND P4, PT, R24, R20, PT ;  /* 0x000000141800720c */ /* 0x000fe20003f86070 */
[----:B------:R-:W-:Y:S02]  /*33f0*/  IMAD.IADD R33, R33, 0x1, R25 ;  /* 0x0000000121217824 */ /* 0x000fe400078e0219 */
[----:B------:R-:W-:Y:S01]  /*3400*/  IMAD.WIDE.U32.X R44, R13, R42, R44, P0 ;  /* 0x0000002a0d2c7225 */ /* 0x000fe200000e042c */
[----:B------:R-:W-:Y:S02]  /*3410*/  ISETP.GE.U32.AND P0, PT, R20, R30, PT ;  /* 0x0000001e1400720c */ /* 0x000fe40003f06070 */
[----:B------:R-:W-:Y:S01]  /*3420*/  IADD3.X R25, PT, PT, R7, R47, RZ, P3, P6 ;  /* 0x0000002f07197210 */ /* 0x000fe20001fec4ff */
[----:B------:R-:W-:Y:S01]  /*3430*/  IMAD.WIDE.U32 R20, R4, R14, RZ ;  /* 0x0000000e04147225 */ /* 0x000fe200078e00ff */
[----:B------:R-:W-:-:S02]  /*3440*/  ISETP.GE.U32.AND P3, PT, R22, R32, PT ;  /* 0x000000201600720c */ /* 0x000fc40003f66070 */
[C---:B------:R-:W-:Y:S01]  /*3450*/  ISETP.GE.U32.AND.EX P1, PT, R33.reuse, R29, PT, P1 ;  /* 0x0000001d2100720c */ /* 0x040fe20003f26110 */
[----:B------:R-:W-:Y:S01]  /*3460*/  IMAD.X R23, R33, 0x1, R34, P5 ;  /* 0x0000000121177824 */ /* 0x000fe200028e0622 */
[----:B------:R-:W-:Y:S01]  /*3470*/  ISETP.GE.U32.AND.EX P5, PT, R7, R31, PT, P0 ;  /* 0x0000001f0700720c */ /* 0x000fe20003fa6100 */
[----:B------:R-:W-:Y:S01]  /*3480*/  IMAD.WIDE.U32 R38, R5, R16, RZ ;  /* 0x0000001005267225 */ /* 0x000fe200078e00ff */
[----:B------:R-:W-:Y:S02]  /*3490*/  SEL R30, RZ, 0x1, P1 ;  /* 0x00000001ff1e7807 */ /* 0x000fe40000800000 */
[----:B------:R-:W-:Y:S01]  /*34a0*/  ISETP.GE.U32.AND.EX P3, PT, R23, R33, PT, P3 ;  /* 0x000000211700720c */ /* 0x000fe20003f66130 */
[----:B------:R-:W-:Y:S01]  /*34b0*/  IMAD.X R49, RZ, RZ, RZ, P2 ;  /* 0x000000ffff317224 */ /* 0x000fe200010e06ff */
[----:B------:R-:W-:Y:S01]  /*34c0*/  IADD3 RZ, P2, PT, R39, R36, RZ ;  /* 0x0000002427ff7210 */ /* 0x000fe20007f5e0ff */
[----:B------:R-:W-:Y:S01]  /*34d0*/  IMAD.WIDE.U32 R28, R5, R14, RZ ;  /* 0x0000000e051c7225 */ /* 0x000fe200078e00ff */
[----:B------:R-:W-:-:S02]  /*34e0*/  SEL R31, RZ, 0x1, P3 ;  /* 0x00000001ff1f7807 */ /* 0x000fc40001800000 */
[----:B------:R-:W-:Y:S01]  /*34f0*/  ISETP.GE.U32.AND.EX P4, PT, R25, R7, PT, P4 ;  /* 0x000000071900720c */ /* 0x000fe20003f86140 */
[----:B------:R-:W-:Y:S01]  /*3500*/  IMAD.WIDE.U32 R20, P0, R15, R5, R20 ;  /* 0x000000050f147225 */ /* 0x000fe20007800014 */
[----:B------:R-:W-:Y:S02]  /*3510*/  SEL R40, RZ, 0x1, P5 ;  /* 0x00000001ff287807 */ /* 0x000fe40002800000 */
[----:B------:R-:W-:Y:S01]  /*3520*/  SEL R7, RZ, 0x1, P4 ;  /* 0x00000001ff077807 */ /* 0x000fe20002000000 */
[----:B------:R-:W-:Y:S01]  /*3530*/  IMAD.WIDE.U32.X R42, R17, R4, R48, P2 ;  /* 0x00000004112a7225 */ /* 0x000fe200010e0430 */
[----:B------:R-:W-:Y:S02]  /*3540*/  IADD3 RZ, P1, PT, R29, R20, RZ ;  /* 0x000000141dff7210 */ /* 0x000fe40007f3e0ff */
[----:B------:R-:W-:Y:S01]  /*3550*/  IADD3 R30, P2, P3, R31, R44, R30 ;  /* 0x0000002c1f1e7210 */ /* 0x000fe20007b5e01e */
[----:B------:R-:W-:Y:S01]  /*3560*/  IMAD.WIDE.U32 R28, R2, R16, RZ ;  /* 0x00000010021c7225 */ /* 0x000fe200078e00ff */
[----:B------:R-:W-:-:S02]  /*3570*/  IADD3 R40, P5, P6, R7, R42, R40 ;  /* 0x0000002a07287210 */ /* 0x000fc40007ebe028 */
[----:B------:R-:W-:Y:S01]  /*3580*/  IADD3.X R31, PT, PT, RZ, R45, RZ, P2, P3 ;  /* 0x0000002dff1f7210 */ /* 0x000fe200017e64ff */
[----:B------:R-:W-:Y:S01]  /*3590*/  IMAD.WIDE.U32 R48, R4, R12, RZ ;  /* 0x0000000c04307225 */ /* 0x000fe200078e00ff */
[----:B------:R-:W-:-:S03]  /*35a0*/  IADD3.X R7, PT, PT, RZ, R43, RZ, P5, P6 ;  /* 0x0000002bff077210 */ /* 0x000fc60002fec4ff */
[----:B------:R-:W-:-:S04]  /*35b0*/  IMAD.WIDE.U32 R34, R0, R16, RZ ;  /* 0x0000001000227225 */ /* 0x000fc800078e00ff */
[----:B------:R-:W-:-:S04]  /*35c0*/  IMAD.WIDE.U32 R28, P2, R17, R0, R28 ;  /* 0x00000000111c7225 */ /* 0x000fc8000784001c */
[----:B------:R-:W-:Y:S01]  /*35d0*/  IMAD.WIDE.U32 R46, R2, R18, RZ ;  /* 0x00000012022e7225 */ /* 0x000fe200078e00ff */
[----:B------:R-:W-:-:S03]  /*35e0*/  IADD3 RZ, P5, PT, R35, R28, RZ ;  /* 0x0000001c23ff7210 */ /* 0x000fc60007fbe0ff */
[----:B------:R-:W-:-:S04]  /*35f0*/  IMAD.WIDE.U32 R38, R5, R12, RZ ;  /* 0x0000000c05267225 */ /* 0x000fc800078e00ff */
[----:B------:R-:W-:-:S04]  /*3600*/  IMAD.WIDE.U32 R48, P4, R13, R5, R48 ;  /* 0x000000050d307225 */ /* 0x000fc80007880030 */
[----:B------:R-:W-:Y:S01]  /*3610*/  IMAD.X R33, RZ, RZ, RZ, P0 ;  /* 0x000000ffff217224 */ /* 0x000fe200000e06ff */
[----:B------:R-:W-:Y:S01]  /*3620*/  IADD3 RZ, P0, PT, R39, R48, RZ ;  /* 0x0000003027ff7210 */ /* 0x000fe20007f1e0ff */
[----:B------:R-:W-:-:S04]  /*3630*/  IMAD.WIDE.U32 R34, R2, R14, RZ ;  /* 0x0000000e02227225 */ /* 0x000fc800078e00ff */
[----:B------:R-:W-:-:S04]  /*3640*/  IMAD.WIDE.U32 R36, R0, R18, RZ ;  /* 0x0000001200247225 */ /* 0x000fc800078e00ff */
[----:B------:R-:W-:-:S04]  /*3650*/  IMAD.WIDE.U32 R46, P3, R19, R0, R46 ;  /* 0x00000000132e7225 */ /* 0x000fc8000786002e */
[----:B------:R-:W-:Y:S01]  /*3660*/  IMAD.MOV.U32 R32, RZ, RZ, R21 ;  /* 0x000000ffff207224 */ /* 0x000fe200078e0015 */
[----:B------:R-:W-:Y:S01]  /*3670*/  IADD3 RZ, P6, PT, R37, R46, RZ ;  /* 0x0000002e25ff7210 */ /* 0x000fe20007fde0ff */
[----:B------:R-:W-:-:S04]  /*3680*/  IMAD.WIDE.U32 R38, R2, R12, RZ ;  /* 0x0000000c02267225 */ /* 0x000fc800078e00ff */
[----:B------:R-:W-:-:S04]  /*3690*/  IMAD.WIDE.U32.X R32, R15, R4, R32, P1 ;  /* 0x000000040f207225 */ /* 0x000fc800008e0420 */
[----:B------:R-:W-:-:S04]  /*36a0*/  IMAD.WIDE.U32 R44, R0, R14, RZ ;  /* 0x0000000e002c7225 */ /* 0x000fc800078e00ff */
[----:B------:R-:W-:-:S04]  /*36b0*/  IMAD.WIDE.U32 R34, P1, R15, R0, R34 ;  /* 0x000000000f227225 */ /* 0x000fc80007820022 */
[----:B------:R-:W-:Y:S02]  /*36c0*/  IMAD.X R37, RZ, RZ, RZ, P4 ;  /* 0x000000ffff257224 */ /* 0x000fe400020e06ff */
[----:B------:R-:W-:-:S04]  /*36d0*/  IMAD.WIDE.U32 R20, R0, R12, RZ ;  /* 0x0000000c00147225 */ /* 0x000fc800078e00ff */
[----:B------:R-:W-:-:S04]  /*36e0*/  IMAD.WIDE.U32 R38, P4, R13, R0, R38 ;  /* 0x000000000d267225 */ /* 0x000fc80007880026 */
[----:B------:R-:W-:Y:S02]  /*36f0*/  IMAD.MOV.U32 R42, RZ, RZ, R47 ;  /* 0x000000ffff2a7224 */ /* 0x000fe400078e002f */
[----:B------:R-:W-:Y:S01]  /*3700*/  IMAD.X R43, RZ, RZ, RZ, P3 ;  /* 0x000000ffff2b7224 */ /* 0x000fe200018e06ff */
[----:B------:R-:W-:Y:S01]  /*3710*/  IADD3 RZ, P3, PT, R45, R34, RZ ;  /* 0x000000222dff7210 */ /* 0x000fe20007f7e0ff */
[-C--:B------:R-:W-:Y:S02]  /*3720*/  IMAD R47, R13, R5.reuse, RZ ;  /* 0x000000050d2f7224 */ /* 0x080fe400078e02ff */
[----:B------:R-:W-:Y:S01]  /*3730*/  IMAD.X R45, RZ, RZ, RZ, P2 ;  /* 0x000000ffff2d7224 */ /* 0x000fe200010e06ff */
[----:B------:R-:W-:Y:S01]  /*3740*/  IADD3 RZ, P2, PT, R21, R38, RZ ;  /* 0x0000002615ff7210 */ /* 0x000fe20007f5e0ff */
[----:B------:R-:W-:Y:S02]  /*3750*/  IMAD.MOV.U32 R36, RZ, RZ, R49 ;  /* 0x000000ffff247224 */ /* 0x000fe400078e0031 */
[----:B------:R-:W-:-:S02]  /*3760*/  IMAD R49, R15, R5, RZ ;  /* 0x000000050f317224 */ /* 0x000fc400078e02ff */
[----:B------:R-:W-:Y:S02]  /*3770*/  IMAD R38, R12, R4, R47 ;  /* 0x000000040c267224 */ /* 0x000fe400078e022f */
[----:B------:R-:W-:-:S04]  /*3780*/  IMAD.WIDE.U32 R46, R14, R5, R22 ;  /* 0x000000050e2e7225 */ /* 0x000fc800078e0016 */
[-C--:B------:R-:W-:Y:S02]  /*3790*/  IMAD R51, R19, R0.reuse, RZ ;  /* 0x0000000013337224 */ /* 0x080fe400078e02ff */
[----:B------:R-:W-:-:S04]  /*37a0*/  IMAD.WIDE.U32 R20, R18, R0, R24 ;  /* 0x0000000012147225 */ /* 0x000fc800078e0018 */
[----:B------:R-:W-:Y:S02]  /*37b0*/  IMAD R49, R14, R4, R49 ;  /* 0x000000040e317224 */ /* 0x000fe400078e0231 */
[----:B------:R-:W-:Y:S02]  /*37c0*/  IMAD.MOV.U32 R44, RZ, RZ, R29 ;  /* 0x000000ffff2c7224 */ /* 0x000fe400078e001d */
[----:B------:R-:W-:Y:S01]  /*37d0*/  IMAD.X R29, RZ, RZ, RZ, P1 ;  /* 0x000000ffff1d7224 */ /* 0x000fe200008e06ff */
[----:B------:R-:W-:Y:S01]  /*37e0*/  IADD3 R48, P1, PT, R40, R46, RZ ;  /* 0x0000002e28307210 */ /* 0x000fe20007f3e0ff */
[----:B------:R-:W-:Y:S02]  /*37f0*/  IMAD R51, R18, R2, R51 ;  /* 0x0000000212337224 */ /* 0x000fe400078e0233 */
[----:B------:R-:W-:Y:S01]  /*3800*/  IMAD.WIDE.U32.X R36, R13, R4, R36, P0 ;  /* 0x000000040d247225 */ /* 0x000fe200000e0424 */
[----:B------:R-:W-:-:S03]  /*3810*/  ISETP.GE.U32.AND P0, PT, R20, R24, PT ;  /* 0x000000181400720c */ /* 0x000fc60003f06070 */
[----:B------:R-:W-:Y:S02]  /*3820*/  IMAD.IADD R47, R47, 0x1, R49 ;  /* 0x000000012f2f7824 */ /* 0x000fe400078e0231 */
        /* <DEDUP_REMOVED lines=8> */
[----:B------:R-:W-:Y:S01]  /*38b0*/  IMAD.WIDE.U32.X R42, R19, R2, R42, P6 ;  /* 0x00000002132a7225 */ /* 0x000fe200030e042a */
[----:B------:R-:W-:-:S02]  /*38c0*/  ISETP.GE.U32.AND.EX P4, PT, R47, R23, PT, P4 ;  /* 0x000000172f00720c */ /* 0x000fc40003f86140 */
[----:B------:R-:W-:Y:S01]  /*38d0*/  ISETP.GE.U32.AND.EX P1, PT, R49, R47, PT, P1 ;  /* 0x0000002f3100720c */ /* 0x000fe20003f26110 */
[C---:B------:R-:W-:Y:S01]  /*38e0*/  IMAD R47, R16.reuse, R2, R7 ;  /* 0x00000002102f7224 */ /* 0x040fe200078e0207 */
[----:B------:R-:W-:Y:S01]  /*38f0*/  SEL R7, RZ, 0x1, P0 ;  /* 0x00000001ff077807 */ /* 0x000fe20000000000 */
[----:B------:R-:W-:Y:S01]  /*3900*/  IMAD.WIDE.U32 R22, R16, R0, R48 ;  /* 0x0000000010167225 */ /* 0x000fe200078e0030 */
[----:B------:R-:W-:-:S03]  /*3910*/  SEL R25, RZ, 0x1, P4 ;  /* 0x00000001ff197807 */ /* 0x000fc60002000000 */
[----:B------:R-:W-:Y:S01]  /*3920*/  IMAD.IADD R23, R23, 0x1, R47 ;  /* 0x0000000117177824 */ /* 0x000fe200078e022f */
[----:B------:R-:W-:Y:S01]  /*3930*/  IADD3 R7, P0, P4, R22, R42, R7 ;  /* 0x0000002a16077210 */ /* 0x000fe20007c1e007 */
[----:B------:R-:W-:Y:S01]  /*3940*/  IMAD.MOV.U32 R34, RZ, RZ, R39 ;  /* 0x000000ffff227224 */ /* 0x000fe200078e0027 */
[----:B------:R-:W-:Y:S01]  /*3950*/  SEL R39, RZ, 0x1, P1 ;  /* 0x00000001ff277807 */ /* 0x000fe20000800000 */
[----:B------:R-:W-:Y:S01]  /*3960*/  IMAD.WIDE.U32 R4, R12, R5, R30 ;  /* 0x000000050c047225 */ /* 0x000fe200078e001e */
[----:B------:R-:W-:Y:S02]  /*3970*/  IADD3.X R42, PT, PT, R23, R43, RZ, P0, P4 ;  /* 0x0000002b172a7210 */ /* 0x000fe400007e84ff */
[----:B------:R-:W-:Y:S01]  /*3980*/  IADD3 R39, P4, P6, R39, R32, R25 ;  /* 0x0000002027277210 */ /* 0x000fe20007e9e019 */
[----:B------:R-:W-:Y:S01]  /*3990*/  IMAD R43, R15, R0, RZ ;  /* 0x000000000f2b7224 */ /* 0x000fe200078e02ff */
[----:B------:R-:W-:Y:S01]  /*39a0*/  ISETP.GE.U32.AND P0, PT, R7, R22, PT ;  /* 0x000000160700720c */ /* 0x000fe20003f06070 */
[----:B------:R-:W-:Y:S01]  /*39b0*/  IMAD.WIDE.U32.X R34, R13, R2, R34, P2 ;  /* 0x000000020d227225 */ /* 0x000fe200010e0422 */
[----:B------:R-:W-:-:S02]  /*39c0*/  ISETP.GE.U32.AND P1, PT, R22, R48, PT ;  /* 0x000000301600720c */ /* 0x000fc40003f26070 */
[----:B------:R-:W-:Y:S01]  /*39d0*/  IADD3.X R40, PT, PT, RZ, R33, RZ, P4, P6 ;  /* 0x00000021ff287210 */ /* 0x000fe200027ec4ff */
[----:B------:R-:W-:Y:S01]  /*39e0*/  IMAD R47, R13, R0, RZ ;  /* 0x000000000d2f7224 */ /* 0x000fe200078e02ff */
[----:B------:R-:W-:Y:S01]  /*39f0*/  ISETP.GE.U32.AND.EX P0, PT, R42, R23, PT, P0 ;  /* 0x000000172a00720c */ /* 0x000fe20003f06100 */
[----:B------:R-:W-:Y:S01]  /*3a00*/  IMAD R22, R14, R2, R43 ;  /* 0x000000020e167224 */ /* 0x000fe200078e022b */
[----:B------:R-:W-:Y:S01]  /*3a10*/  IADD3 R32, P2, PT, R39, R4, RZ ;  /* 0x0000000427207210 */ /* 0x000fe20007f5e0ff */
[----:B------:R-:W-:Y:S01]  /*3a20*/  IMAD.IADD R43, R5, 0x1, R38 ;  /* 0x00000001052b7824 */ /* 0x000fe200078e0226 */
[----:B------:R-:W-:Y:S01]  /*3a30*/  ISETP.GE.U32.AND.EX P1, PT, R23, R49, PT, P1 ;  /* 0x000000311700720c */ /* 0x000fe20003f26110 */
        /* <DEDUP_REMOVED lines=12> */
[----:B------:R-:W-:Y:S01]  /*3b00*/  IMAD.WIDE.U32 R30, R14, R0, R32 ;  /* 0x000000000e1e7225 */ /* 0x000fe200078e0020 */
[----:B------:R-:W-:-:S02]  /*3b10*/  IADD3.X R44, PT, PT, RZ, R45, RZ, P2, P3 ;  /* 0x0000002dff2c7210 */ /* 0x000fc400017e64ff */
[----:B------:R-:W-:Y:S01]  /*3b20*/  SEL R45, RZ, 0x1, P1 ;  /* 0x00000001ff2d7807 */ /* 0x000fe20000800000 */
[----:B------:R-:W-:Y:S01]  /*3b30*/  IMAD.WIDE.U32 R4, R7, 0x3d1, RZ ;  /* 0x000003d107047825 */ /* 0x000fe200078e00ff */
[----:B------:R-:W-:-:S03]  /*3b40*/  SEL R46, RZ, 0x1, P0 ;  /* 0x00000001ff2e7807 */ /* 0x000fc60000000000 */
[----:B------:R-:W-:Y:S01]  /*3b50*/  IMAD.WIDE.U32 R38, P2, RZ, R7, R38 ;  /* 0x00000007ff267225 */ /* 0x000fe20007840026 */
[----:B------:R-:W-:-:S03]  /*3b60*/  IADD3 R2, P3, PT, RZ, R4, RZ ;  /* 0x00000004ff027210 */ /* 0x000fc60007f7e0ff */
[----:B------:R-:W-:Y:S01]  /*3b70*/  IMAD.IADD R43, R31, 0x1, R22 ;  /* 0x000000011f2b7824 */ /* 0x000fe200078e0216 */
[----:B------:R-:W-:Y:S01]  /*3b80*/  IADD3 R31, P1, PT, R23, R30, RZ ;  /* 0x0000001e171f7210 */ /* 0x000fe20007f3e0ff */
[----:B------:R-:W-:Y:S01]  /*3b90*/  IMAD.X R23, RZ, RZ, RZ, P2 ;  /* 0x000000ffff177224 */ /* 0x000fe200010e06ff */
[----:B------:R-:W-:Y:S01]  /*3ba0*/  IADD3 R40, P4, PT, R5, R38, RZ ;  /* 0x0000002605287210 */ /* 0x000fe20007f9e0ff */
[----:B------:R-:W-:Y:S01]  /*3bb0*/  IMAD.MOV.U32 R22, RZ, RZ, R39 ;  /* 0x000000ffff167224 */ /* 0x000fe200078e0027 */
[----:B------:R-:W-:Y:S01]  /*3bc0*/  ISETP.GE.U32.AND P2, PT, R30, R32, PT ;  /* 0x000000201e00720c */ /* 0x000fe20003f46070 */
[----:B------:R-:W-:Y:S01]  /*3bd0*/  IMAD.X R38, R43, 0x1, R44, P1 ;  /* 0x000000012b267824 */ /* 0x000fe200008e062c */
[----:B------:R-:W-:Y:S01]  /*3be0*/  ISETP.GE.U32.AND P1, PT, R31, R30, PT ;  /* 0x0000001e1f00720c */ /* 0x000fe20003f26070 */
[----:B------:R-:W-:Y:S01]  /*3bf0*/  IMAD.X R7, R40, 0x1, R7, P3 ;  /* 0x0000000128077824 */ /* 0x000fe200018e0607 */
[----:B------:R-:W-:Y:S01]  /*3c00*/  ISETP.GE.U32.AND P0, PT, R2, R4, PT ;  /* 0x000000040200720c */ /* 0x000fe20003f06070 */
[----:B------:R-:W-:Y:S01]  /*3c10*/  IMAD.WIDE.U32.X R22, RZ, R42, R22, P4 ;  /* 0x0000002aff167225 */ /* 0x000fe200020e0416 */
[----:B------:R-:W-:-:S02]  /*3c20*/  IADD3 R4, P5, P6, R45, R36, R46 ;  /* 0x000000242d047210 */ /* 0x000fc40007ebe02e */
[----:B------:R-:W-:Y:S01]  /*3c30*/  ISETP.GE.U32.AND.EX P2, PT, R43, R33, PT, P2 ;  /* 0x000000212b00720c */ /* 0x000fe20003f46120 */
[C---:B------:R-:W-:Y:S01]  /*3c40*/  IMAD.WIDE.U32 R44, R38.reuse, 0x3d1, RZ ;  /* 0x000003d1262c7825 */ /* 0x040fe200078e00ff */
[----:B------:R-:W-:Y:S02]  /*3c50*/  ISETP.GE.U32.AND.EX P1, PT, R38, R43, PT, P1 ;  /* 0x0000002b2600720c */ /* 0x000fe40003f26110 */
[----:B------:R-:W-:Y:S01]  /*3c60*/  IADD3.X R5, PT, PT, RZ, R37, RZ, P5, P6 ;  /* 0x00000025ff057210 */ /* 0x000fe20002fec4ff */
[----:B------:R-:W-:Y:S01]  /*3c70*/  IMAD.WIDE.U32 R32, R31, 0x3d1, RZ ;  /* 0x000003d11f207825 */ /* 0x000fe200078e00ff */
[----:B------:R-:W-:Y:S02]  /*3c80*/  SEL R30, RZ, 0x1, P2 ;  /* 0x00000001ff1e7807 */ /* 0x000fe40001000000 */
[----:B------:R-:W-:Y:S01]  /*3c90*/  SEL R43, RZ, 0x1, P1 ;  /* 0x00000001ff2b7807 */ /* 0x000fe20000800000 */
[----:B------:R-:W-:Y:S01]  /*3ca0*/  IMAD.WIDE.U32 R36, R12, R0, R4 ;  /* 0x000000000c247225 */ /* 0x000fe200078e0004 */
[----:B------:R-:W-:-:S02]  /*3cb0*/  ISETP.GE.U32.AND.EX P0, PT, R7, R40, PT, P0 ;  /* 0x000000280700720c */ /* 0x000fc40003f06100 */
[----:B------:R-:W-:Y:S02]  /*3cc0*/  IADD3 R43, P3, P4, R43, R28, R30 ;  /* 0x0000001c2b2b7210 */ /* 0x000fe40007c7e01e */
[----:B------:R-:W-:Y:S01]  /*3cd0*/  ISETP.GE.U32.AND P1, PT, R36, R4, PT ;  /* 0x000000042400720c */ /* 0x000fe20003f26070 */
[----:B------:R-:W-:Y:S01]  /*3ce0*/  IMAD.IADD R4, R37, 0x1, R25 ;  /* 0x0000000125047824 */ /* 0x000fe200078e0219 */
[----:B------:R-:W-:Y:S01]  /*3cf0*/  IADD3.X R47, PT, PT, RZ, R29, RZ, P3, P4 ;  /* 0x0000001dff2f7210 */ /* 0x000fe20001fe84ff */
[----:B------:R-:W-:Y:S01]  /*3d00*/  IMAD.WIDE.U32 R28, P3, RZ, R31, R44 ;  /* 0x0000001fff1c7225 */ /* 0x000fe2000786002c */
[----:B------:R-:W-:Y:S02]  /*3d10*/  IADD3 R39, P2, PT, R22, R32, RZ ;  /* 0x0000002016277210 */ /* 0x000fe40007f5e0ff */
[----:B------:R-:W-:Y:S01]  /*3d20*/  IADD3 R37, P6, PT, R43, R36, RZ ;  /* 0x000000242b257210 */ /* 0x000fe20007fde0ff */
[----:B------:R-:W-:Y:S01]  /*3d30*/  IMAD.X R43, RZ, RZ, RZ, P3 ;  /* 0x000000ffff2b7224 */ /* 0x000fe200018e06ff */
[----:B------:R-:W-:-:S02]  /*3d40*/  IADD3 R45, P3, PT, R33, R28, RZ ;  /* 0x0000001c212d7210 */ /* 0x000fc40007f7e0ff */
[----:B------:R-:W-:Y:S01]  /*3d50*/  IADD3 R0, P5, PT, R39, R42, RZ ;  /* 0x0000002a27007210 */ /* 0x000fe20007fbe0ff */
[C---:B------:R-:W-:Y:S01]  /*3d60*/  IMAD.X R25, R4.reuse, 0x1, R47, P6 ;  /* 0x0000000104197824 */ /* 0x040fe200030e062f */
[----:B------:R-:W-:Y:S01]  /*3d70*/  SEL R33, RZ, 0x1, P0 ;  /* 0x00000001ff217807 */ /* 0x000fe20000000000 */
[----:B------:R-:W-:Y:S01]  /*3d80*/  IMAD.X R22, R45, 0x1, R23, P2 ;  /* 0x000000012d167824 */ /* 0x000fe200010e0617 */
[----:B------:R-:W-:Y:S01]  /*3d90*/  ISETP.GE.U32.AND.EX P1, PT, R4, R5, PT, P1 ;  /* 0x000000050400720c */ /* 0x000fe20003f26110 */
[----:B------:R-:W-:Y:S01]  /*3da0*/  IMAD.MOV.U32 R42, RZ, RZ, R29 ;  /* 0x000000ffff2a7224 */ /* 0x000fe200078e001d */
[C---:B------:R-:W-:Y:S02]  /*3db0*/  IADD3 R5, P6, PT, R0.reuse, R33, RZ ;  /* 0x0000002100057210 */ /* 0x040fe40007fde0ff */
[----:B------:R-:W-:Y:S01]  /*3dc0*/  ISETP.LT.U32.AND P0, PT, R0, R39, PT ;  /* 0x000000270000720c */ /* 0x000fe20003f01070 */
[----:B------:R-:W-:Y:S01]  /*3dd0*/  IMAD.WIDE.U32.X R42, RZ, R38, R42, P3 ;  /* 0x00000026ff2a7225 */ /* 0x000fe200018e042a */
[----:B------:R-:W-:-:S02]  /*3de0*/  ISETP.GE.U32.AND P2, PT, R5, R0, PT ;  /* 0x000000000500720c */ /* 0x000fc40003f46070 */
[----:B------:R-:W-:Y:S01]  /*3df0*/  ISETP.GE.U32.AND P4, PT, R39, R32, PT ;  /* 0x000000202700720c */ /* 0x000fe20003f86070 */
[C---:B------:R-:W-:Y:S01]  /*3e00*/  IMAD.X R0, R22.reuse, 0x1, R31, P5 ;  /* 0x0000000116007824 */ /* 0x040fe200028e061f */
[----:B------:R-:W-:Y:S01]  /*3e10*/  ISETP.GE.U32.AND P3, PT, R37, R36, PT ;  /* 0x000000242500720c */ /* 0x000fe20003f66070 */
        /* <DEDUP_REMOVED lines=113> */
.L_x_1023:
[----:B------:R-:W-:Y:S05]  /*4530*/  BSYNC.RECONVERGENT B0 ;  /* 0x0000000000007941 */ /* 0x000fea0003800200 */
.L_x_1022:
[----:B------:R-:W-:Y:S01]  /*4540*/  IMAD.MOV.U32 R22, RZ, RZ, R2 ;  /* 0x000000ffff167224 */ /* 0x000fe200078e0002 */
[----:B------:R-:W-:Y:S01]  /*4550*/  IADD3 R8, P1, PT, R5, R8, RZ ;  /* 0x0000000805087210 */ /* 0x000fe20007f3e0ff */
[----:B------:R-:W-:Y:S01]  /*4560*/  IMAD.MOV.U32 R23, RZ, RZ, R7 ;  /* 0x000000ffff177224 */ /* 0x000fe200078e0007 */
[----:B------:R-:W-:Y:S01]  /*4570*/  BSSY.RECONVERGENT B0, `(.L_x_1011) ;  /* 0x00000e4000007945 */ /* 0x000fe20003800200 */
[----:B------:R-:W-:-:S03]  /*4580*/  IMAD R41, R18, R41, R4 ;  /* 0x0000002912297224 */ /* 0x000fc600078e0204 */
        /* <DEDUP_REMOVED lines=59> */
.L_x_1025:
[----:B------:R-:W-:Y:S05]  /*4940*/  BSYNC.RELIABLE B1 ;  /* 0x0000000000017941 */ /* 0x000fea0003800100 */
.L_x_1024:
        /* <DEDUP_REMOVED lines=36> */
[----:B------:R-:W-:-:S02]  /*4b90*/  IADD3 R7, P3, PT, R0, R25, RZ ;  /* 0x0000001900077210 */ /* 0x000fc40007f7e0ff */
[----:B------:R-:W-:Y:S02]  /*4ba0*/  ISETP.GT.U32.AND.EX P1, PT, R28, UR13, PT, P0 ;  /* 0x0000000d1c007c0c */ /* 0x000fe4000bf24100 */
[----:B------:R-:W-:Y:S01]  /*4bb0*/  ISETP.NE.U32.AND P0, PT, R23, RZ, PT ;  /* 0x000000ff1700720c */ /* 0x000fe20003f05070 */
[----:B------:R-:W-:Y:S01]  /*4bc0*/  IMAD.X R42, R0, 0x1, R26, P3 ;  /* 0x00000001002a7824 */ /* 0x000fe200018e061a */
[----:B------:R-:W-:Y:S01]  /*4bd0*/  IADD3 R5, P4, PT, R2, R30, RZ ;  /* 0x0000001e02057210 */ /* 0x000fe20007f9e0ff */
[----:B------:R-:W-:Y:S01]  /*4be0*/  IMAD.MOV.U32 R0, RZ, RZ, R29 ;  /* 0x000000ffff007224 */ /* 0x000fe200078e001d */
[----:B------:R-:W-:Y:S02]  /*4bf0*/  ISETP.NE.OR.EX P0, PT, R22, RZ, P1, P0 ;  /* 0x000000ff1600720c */ /* 0x000fe40000f05700 */
[----:B------:R-:W-:Y:S01]  /*4c00*/  IADD3 R3, P2, PT, R3, -R8, RZ ;  /* 0x8000000803037210 */ /* 0x000fe20007f5e0ff */
[----:B------:R-:W-:Y:S02]  /*4c10*/  IMAD.X R4, R2, 0x1, R27, P4 ;  /* 0x0000000102047824 */ /* 0x000fe400020e061b */
[----:B------:R-:W-:-:S02]  /*4c20*/  IMAD.MOV.U32 R2, RZ, RZ, R28 ;  /* 0x000000ffff027224 */ /* 0x000fc400078e001c */
        /* <DEDUP_REMOVED lines=22> */
.L_x_1028:
[----:B------:R-:W-:Y:S05]  /*4d90*/  BSYNC.RELIABLE B1 ;  /* 0x0000000000017941 */ /* 0x000fea0003800100 */
.L_x_1027:
        /* <DEDUP_REMOVED lines=66> */
.L_x_1030:
[----:B------:R-:W-:Y:S05]  /*51c0*/  BSYNC.RELIABLE B1 ;  /* 0x0000000000017941 */ /* 0x000fea0003800100 */
.L_x_1029:
        /* <DEDUP_REMOVED lines=29> */
[----:B------:R-:W-:-:S07]  /*53a0*/  IMAD.MOV.U32 R4, RZ, RZ, R8 ;  /* 0x000000ffff047224 */ /* 0x000fce00078e0008 */
.L_x_1026:
[----:B------:R-:W-:Y:S05]  /*53b0*/  BSYNC.RECONVERGENT B0 ;  /* 0x0000000000007941 */ /* 0x000fea0003800200 */
.L_x_1011:
[----:B------:R-:W-:Y:S01]  /*53c0*/  UIADD3 UR10, UPT, UPT, UR10, -0x1, URZ ;  /* 0xffffffff0a0a7890 */ /* 0x000fe2000fffe0ff */
[----:B------:R-:W-:Y:S11]  /*53d0*/  BRA.U UP2, `(.L_x_1031) ;  /* 0xffffffad02b87547 */ /* 0x000ff6000b83ffff */
[----:B------:R-:W-:Y:S05]  /*53e0*/  BRA.U UP1, `(.L_x_1032) ;  /* 0xffffffad018c7547 */ /* 0x000fea000b83ffff */
[----:B------:R-:W0:Y:S01]  /*53f0*/  S2R R11, SR_TID.X ;  /* 0x00000000000b7919 */ /* 0x000e220000002100 */
[----:B------:R-:W0:Y:S01]  /*5400*/  S2UR UR4, SR_CTAID.X ;  /* 0x00000000000479c3 */ /* 0x000e220000002500 */
[-C--:B------:R-:W-:Y:S01]  /*5410*/  LOP3.LUT R5, R5, R4.reuse, RZ, 0x3c, !PT ;  /* 0x0000000405057212 */ /* 0x080fe200078e3cff */
[----:B------:R-:W-:Y:S02]  /*5420*/  IMAD.MOV.U32 R40, RZ, RZ, R3 ;  /* 0x000000ffff287224 */ /* 0x000fe400078e0003 */
[----:B------:R-:W-:Y:S01]  /*5430*/  IMAD.MOV.U32 R43, RZ, RZ, R42 ;  /* 0x000000ffff2b7224 */ /* 0x000fe200078e002a */
[C---:B------:R-:W-:Y:S01]  /*5440*/  LOP3.LUT R4, R5.reuse, R4, RZ, 0x3c, !PT ;  /* 0x0000000405047212 */ /* 0x040fe200078e3cff */
[----:B------:R-:W-:Y:S02]  /*5450*/  IMAD.MOV.U32 R3, RZ, RZ, R2 ;  /* 0x000000ffff037224 */ /* 0x000fe400078e0002 */
[----:B------:R-:W0:Y:S01]  /*5460*/  LDC R6, c[0x0][0x360] ;  /* 0x0000d800ff067b82 */ /* 0x000e220000000800 */
[----:B------:R-:W-:Y:S01]  /*5470*/  IMAD.MOV.U32 R42, RZ, RZ, R7 ;  /* 0x000000ffff2a7224 */ /* 0x000fe200078e0007 */
[----:B------:R-:W-:Y:S01]  /*5480*/  LOP3.LUT R5, R5, R4, RZ, 0x3c, !PT ;  /* 0x0000000405057212 */ /* 0x000fe200078e3cff */
[----:B------:R-:W-:-:S05]  /*5490*/  IMAD.MOV.U32 R2, RZ, RZ, R0 ;  /* 0x000000ffff027224 */ /* 0x000fca00078e0000 */
[----:B------:R-:W1:Y:S01]  /*54a0*/  LDC.64 R8, c[0x0][0x388] ;  /* 0x0000e200ff087b82 */ /* 0x000e620000000a00 */
[----:B0-----:R-:W-:-:S04]  /*54b0*/  IMAD R6, R6, UR4, R11 ;  /* 0x0000000406067c24 */ /* 0x001fc8000f8e020b */
[----:B------:R-:W-:-:S04]  /*54c0*/  IMAD.SHL.U32 R11, R6, 0x4, RZ ;  /* 0x00000004060b7824 */ /* 0x000fc800078e00ff */
[----:B-1----:R-:W-:-:S05]  /*54d0*/  IMAD.WIDE R8, R11, 0x8, R8 ;  /* 0x000000080b087825 */ /* 0x002fca00078e0208 */
[----:B------:R-:W-:Y:S04]  /*54e0*/  STG.E.64 desc[UR8][R8.64], R40 ;  /* 0x0000002808007986 */ /* 0x000fe8000c101b08 */
[----:B------:R-:W-:Y:S04]  /*54f0*/  STG.E.64 desc[UR8][R8.64+0x8], R42 ;  /* 0x0000082a08007986 */ /* 0x000fe8000c101b08 */
[----:B------:R-:W-:Y:S04]  /*5500*/  STG.E.64 desc[UR8][R8.64+0x10], R4 ;  /* 0x0000100408007986 */ /* 0x000fe8000c101b08 */
[----:B------:R-:W-:Y:S01]  /*5510*/  STG.E.64 desc[UR8][R8.64+0x18], R2 ;  /* 0x0000180208007986 */ /* 0x000fe2000c101b08 */
[----:B------:R-:W-:Y:S05]  /*5520*/  EXIT ;  /* 0x000000000000794d */ /* 0x000fea0003800000 */
.L_x_1033:
        /* <DEDUP_REMOVED lines=13> */
.L_x_2693:


//--------------------- .text.test_mod_mult       --------------------------
	.section	.text.test_mod_mult,"ax",@progbits
	.align	128
        .global         test_mod_mult
        .type           test_mod_mult,@function
        .size           test_mod_mult,(.L_x_2694 - test_mod_mult)
        .other          test_mod_mult,@"STO_CUDA_ENTRY STV_DEFAULT"
test_mod_mult:
.text.test_mod_mult:
[----:B------:R-:W-:Y:S01]  /*0000*/  LDC R1, c[0x0][0x37c] ;  /* 0x0000df00ff017b82 */ /* 0x000fe20000000800 */
[----:B------:R-:W0:Y:S07]  /*0010*/  S2R R7, SR_TID.X ;  /* 0x0000000000077919 */ /* 0x000e2e0000002100 */
[----:B------:R-:W0:Y:S01]  /*0020*/  S2UR UR4, SR_CTAID.X ;  /* 0x00000000000479c3 */ /* 0x000e220000002500 */
[----:B------:R-:W1:Y:S07]  /*0030*/  LDCU.64 UR6, c[0x0][0x358] ;  /* 0x00006b00ff0677ac */ /* 0x000e6e0008000a00 */
[----:B------:R-:W0:Y:S08]  /*0040*/  LDC R0, c[0x0][0x360] ;  /* 0x0000d800ff007b82 */ /* 0x000e300000000800 */
[----:B------:R-:W2:Y:S08]  /*0050*/  LDC.64 R2, c[0x0][0x380] ;  /* 0x0000e000ff027b82 */ /* 0x000eb00000000a00 */
[----:B------:R-:W3:Y:S01]  /*0060*/  LDC.64 R4, c[0x0][0x388] ;  /* 0x0000e200ff047b82 */ /* 0x000ee20000000a00 */
[----:B0-----:R-:W-:-:S04]  /*0070*/  IMAD R0, R0, UR4, R7 ;  /* 0x0000000400007c24 */ /* 0x001fc8000f8e0207 */
[----:B------:R-:W-:-:S04]  /*0080*/  IMAD.SHL.U32 R0, R0, 0x4, RZ ;  /* 0x0000000400007824 */ /* 0x000fc800078e00ff */
[----:B--2---:R-:W-:-:S05]  /*0090*/  IMAD.WIDE R2, R0, 0x8, R2 ;  /* 0x0000000800027825 */ /* 0x004fca00078e0202 */
[----:B-1----:R-:W2:Y:S01]  /*00a0*/  LDG.E.64 R28, desc[UR6][R2.64] ;  /* 0x00000006021c7981 */ /* 0x002ea2000c1e1b00 */
[----:B---3--:R-:W-:-:S03]  /*00b0*/  IMAD.WIDE R4, R0, 0x8, R4 ;  /* 0x0000000800047825 */ /* 0x008fc600078e0204 */
[----:B------:R-:W3:Y:S04]  /*00c0*/  LDG.E.64 R14, desc[UR6][R2.64+0x8] ;  /* 0x00000806020e7981 */ /* 0x000ee8000c1e1b00 */
[----:B------:R-:W2:Y:S04]  /*00d0*/  LDG.E.64 R30, desc[UR6][R4.64] ;  /* 0x00000006041e7981 */ /* 0x000ea8000c1e1b00 */
[----:B------:R-:W4:Y:S04]  /*00e0*/  LDG.E.64 R16, desc[UR6][R4.64+0x8] ;  /* 0x0000080604107981 */ /* 0x000f28000c1e1b00 */
[----:B------:R-:W5:Y:S04]  /*00f0*/  LDG.E.64 R26, desc[UR6][R4.64+0x10] ;  /* 0x00001006041a7981 */ /* 0x000f68000c1e1b00 */
[----:B------:R0:W3:Y:S04]  /*0100*/  LDG.E.64 R22, desc[UR6][R4.64+0x18] ;  /* 0x0000180604167981 */ /* 0x0000e8000c1e1b00 */
[----:B------:R-:W3:Y:S04]  /*0110*/  LDG.E.64 R24, desc[UR6][R2.64+0x10] ;  /* 0x0000100602187981 */ /* 0x000ee8000c1e1b00 */
[----:B------:R1:W3:Y:S01]  /*0120*/  LDG.E.64 R20, desc[UR6][R2.64+0x18] ;  /* 0x0000180602147981 */ /* 0x0002e2000c1e1b00 */
[----:B--2---:R-:W-:-:S04]  /*0130*/  IMAD.WIDE.U32 R6, R29, R30, RZ ;  /* 0x0000001e1d067225 */ /* 0x004fc800078e00ff */
[----:B------:R-:W-:-:S04]  /*0140*/  IMAD.WIDE.U32 R8, P0, R28, R31, R6 ;  /* 0x0000001f1c087225 */ /* 0x000fc80007800006 */
[----:B------:R-:W-:-:S04]  /*0150*/  IMAD.WIDE.U32 R6, R28, R30, RZ ;  /* 0x0000001e1c067225 */ /* 0x000fc800078e00ff */
[----:B------:R-:W-:Y:S01]  /*0160*/  IMAD.X R11, RZ, RZ, RZ, P0 ;  /* 0x000000ffff0b7224 */ /* 0x000fe200000e06ff */
[----:B------:R-:W-:Y:S01]  /*0170*/  IADD3 RZ, P0, PT, R7, R8, RZ ;  /* 0x0000000807ff7210 */ /* 0x000fe20007f1e0ff */
[----:B------:R-:W-:Y:S02]  /*0180*/  IMAD.MOV.U32 R10, RZ, RZ, R9 ;  /* 0x000000ffff0a7224 */ /* 0x000fe400078e0009 */
[----:B----4-:R-:W-:Y:S02]  /*0190*/  IMAD R19, R17, R28, RZ ;  /* 0x0000001c11137224 */ /* 0x010fe400078e02ff */
[----:B------:R-:W-:-:S04]  /*01a0*/  IMAD.WIDE.U32 R12, R29, R16, RZ ;  /* 0x000000101d0c7225 */ /* 0x000fc800078e00ff */
[----:B------:R-:W-:-:S04]  /*01b0*/  IMAD.WIDE.U32 R6, R16, R28, RZ ;  /* 0x0000001c10067225 */ /* 0x000fc800078e00ff */
[----:B0-----:R-:W-:-:S04]  /*01c0*/  IMAD.WIDE.U32.X R4, R29, R31, R10, P0 ;  /* 0x0000001f1d047225 */ /* 0x001fc800000e040a */
[----:B------:R-:W-:Y:S01]  /*01d0*/  IMAD R11, R29, R16, R19 ;  /* 0x000000101d0b7224 */ /* 0x000fe200078e0213 */
[----:B-1----:R-:W-:Y:S01]  /*01e0*/  IADD3 R2, P1, PT, R4, R6, RZ ;  /* 0x0000000604027210 */ /* 0x002fe20007f3e0ff */
        /* <DEDUP_REMOVED lines=8> */
[-C--:B-----5:R-:W-:Y:S01]  /*0270*/  IMAD R13, R27, R28.reuse, RZ ;  /* 0x0000001c1b0d7224 */ /* 0x0a0fe200078e02ff */
[----:B------:R-:W-:Y:S01]  /*0280*/  ISETP.GE.U32.AND.EX P0, PT, R3, R11, PT, P0 ;  /* 0x0000000b0300720c */ /* 0x000fe20003f06100 */
[----:B------:R-:W-:-:S04]  /*0290*/  IMAD.WIDE.U32 R8, R26, R28, RZ ;  /* 0x0000001c1a087225 */ /* 0x000fc800078e00ff */
[----:B------:R-:W-:-:S04]  /*02a0*/  IMAD.WIDE.U32 R10, R29, R26, RZ ;  /* 0x0000001a1d0a7225 */ /* 0x000fc800078e00ff */
[----:B------:R-:W-:Y:S01]  /*02b0*/  IMAD.WIDE.U32.X R4, R29, R17, R6, P1 ;  /* 0x000000111d047225 */ /* 0x000fe200008e0406 */
[----:B------:R-:W-:-:S03]  /*02c0*/  SEL R7, RZ, 0x1, P0 ;  /* 0x00000001ff077807 */ /* 0x000fc60000000000 */
[----:B------:R-:W-:Y:S01]  /*02d0*/  IMAD R13, R29, R26, R13 ;  /* 0x0000001a1d0d7224 */ /* 0x000fe200078e020d */
[----:B------:R-:W-:Y:S01]  /*02e0*/  IADD3 R4, P2, P3, R8, R4, R7 ;  /* 0x0000000408047210 */ /* 0x000fe20007b5e007 */
[----:B------:R-:W-:-:S04]  /*02f0*/  IMAD.WIDE.U32 R10, P1, R28, R27, R10 ;  /* 0x0000001b1c0a7225 */ /* 0x000fc8000782000a */
[----:B------:R-:W-:Y:S02]  /*0300*/  IMAD.IADD R19, R9, 0x1, R13 ;  /* 0x0000000109137824 */ /* 0x000fe400078e020d */
[----:B------:R-:W-:Y:S01]  /*0310*/  IMAD.WIDE.U32 R6, R28, R26, RZ ;  /* 0x0000001a1c067225 */ /* 0x000fe200078e00ff */
[----:B------:R-:W-:Y:S02]  /*0320*/  ISETP.GE.U32.AND P0, PT, R4, R8, PT ;  /* 0x000000080400720c */ /* 0x000fe40003f06070 */
[----:B------:R-:W-:Y:S01]  /*0330*/  IADD3.X R5, PT, PT, R19, R5, RZ, P2, P3 ;  /* 0x0000000513057210 */ /* 0x000fe200017e64ff */
[----:B------:R-:W-:Y:S01]  /*0340*/  IMAD.X R13, RZ, RZ, RZ, P1 ;  /* 0x000000ffff0d7224 */ /* 0x000fe200008e06ff */
[----:B------:R-:W-:Y:S01]  /*0350*/  IADD3 RZ, P1, PT, R7, R10, RZ ;  /* 0x0000000a07ff7210 */ /* 0x000fe20007f3e0ff */
[----:B---3--:R-:W-:Y:S01]  /*0360*/  IMAD.WIDE.U32 R8, R29, R22, RZ ;  /* 0x000000161d087225 */ /* 0x008fe200078e00ff */
[----:B------:R-:W-:-:S03]  /*0370*/  ISETP.GE.U32.AND.EX P0, PT, R5, R19, PT, P0 ;  /* 0x000000130500720c */ /* 0x000fc60003f06100 */
[----:B------:R-:W-:Y:S02]  /*0380*/  IMAD.MOV.U32 R12, RZ, RZ, R11 ;  /* 0x000000ffff0c7224 */ /* 0x000fe400078e000b */
[----:B------:R-:W-:Y:S01]  /*0390*/  IMAD R33, R23, R28, RZ ;  /* 0x0000001c17217224 */ /* 0x000fe200078e02ff */
[----:B------:R-:W-:Y:S01]  /*03a0*/  SEL R35, RZ, 0x1, P0 ;  /* 0x00000001ff237807 */ /* 0x000fe20000000000 */
[----:B------:R-:W-:-:S04]  /*03b0*/  IMAD.WIDE.U32 R18, P2, R28, R23, R8 ;  /* 0x000000171c127225 */ /* 0x000fc80007840008 */
[----:B------:R-:W-:-:S04]  /*03c0*/  IMAD.WIDE.U32 R6, R22, R28, RZ ;  /* 0x0000001c16067225 */ /* 0x000fc800078e00ff */
[----:B------:R-:W-:-:S04]  /*03d0*/  IMAD.WIDE.U32.X R12, R29, R27, R12, P1 ;  /* 0x0000001b1d0c7225 */ /* 0x000fc800008e040c */
[----:B------:R-:W-:-:S04]  /*03e0*/  IMAD.WIDE.U32 R8, R28, R22, RZ ;  /* 0x000000161c087225 */ /* 0x000fc800078e00ff */
[----:B------:R-:W-:Y:S02]  /*03f0*/  IMAD R37, R29, R22, R33 ;  /* 0x000000161d257224 */ /* 0x000fe400078e0221 */
[----:B------:R-:W-:Y:S01]  /*0400*/  IMAD.X R11, RZ, RZ, RZ, P2 ;  /* 0x000000ffff0b7224 */ /* 0x000fe200010e06ff */
[----:B------:R-:W-:Y:S01]  /*0410*/  IADD3 R12, P1, P2, R6, R12, R35 ;  /* 0x0000000c060c7210 */ /* 0x000fe20007a3e023 */
[----:B------:R-:W-:Y:S01]  /*0420*/  IMAD.WIDE.U32 R32, R15, R30, RZ ;  /* 0x0000001e0f207225 */ /* 0x000fe200078e00ff */
[----:B------:R-:W-:-:S03]  /*0430*/  IADD3 RZ, P3, PT, R9, R18, RZ ;  /* 0x0000001209ff7210 */ /* 0x000fc60007f7e0ff */
[-C--:B------:R-:W-:Y:S02]  /*0440*/  IMAD R35, R31, R14.reuse, RZ ;  /* 0x0000000e1f237224 */ /* 0x080fe400078e02ff */
[----:B------:R-:W-:Y:S02]  /*0450*/  IMAD.IADD R7, R7, 0x1, R37 ;  /* 0x0000000107077824 */ /* 0x000fe400078e0225 */
[----:B------:R-:W-:-:S04]  /*0460*/  IMAD.WIDE.U32 R8, R30, R14, R2 ;  /* 0x0000000e1e087225 */ /* 0x000fc800078e0002 */
[----:B------:R-:W-:Y:S02]  /*0470*/  IMAD.MOV.U32 R10, RZ, RZ, R19 ;  /* 0x000000ffff0a7224 */ /* 0x000fe400078e0013 */
[----:B------:R-:W-:Y:S01]  /*0480*/  IMAD R37, R30, R15, R35 ;  /* 0x0000000f1e257224 */ /* 0x000fe200078e0223 */
[----:B------:R-:W-:Y:S01]  /*0490*/  IADD3.X R13, PT, PT, R7, R13, RZ, P1, P2 ;  /* 0x0000000d070d7210 */ /* 0x000fe20000fe44ff */
[----:B------:R-:W-:Y:S01]  /*04a0*/  IMAD.WIDE.U32 R18, P4, R31, R14, R32 ;  /* 0x0000000e1f127225 */ /* 0x000fe20007880020 */
[----:B------:R-:W-:-:S03]  /*04b0*/  ISETP.GE.U32.AND P1, PT, R8, R2, PT ;  /* 0x000000020800720c */ /* 0x000fc60003f26070 */
[----:B------:R-:W-:-:S04]  /*04c0*/  IMAD.WIDE.U32 R34, R14, R30, RZ ;  /* 0x0000001e0e227225 */ /* 0x000fc800078e00ff */
[----:B------:R-:W-:Y:S01]  /*04d0*/  IMAD.IADD R2, R9, 0x1, R37 ;  /* 0x0000000109027824 */ /* 0x000fe200078e0225 */
[----:B------:R-:W-:Y:S01]  /*04e0*/  IADD3 RZ, P2, PT, R35, R18, RZ ;  /* 0x0000001223ff7210 */ /* 0x000fe20007f5e0ff */
[----:B------:R-:W-:Y:S02]  /*04f0*/  IMAD.X R33, RZ, RZ, RZ, P4 ;  /* 0x000000ffff217224 */ /* 0x000fe400020e06ff */
[----:B------:R-:W-:Y:S01]  /*0500*/  IMAD.MOV.U32 R32, RZ, RZ, R19 ;  /* 0x000000ffff207224 */ /* 0x000fe200078e0013 */
[----:B------:R-:W-:Y:S01]  /*0510*/  ISETP.GE.U32.AND.EX P1, PT, R2, R3, PT, P1 ;  /* 0x000000030200720c */ /* 0x000fe20003f26110 */
[----:B------:R-:W-:Y:S02]  /*0520*/  IMAD R37, R17, R14, RZ ;  /* 0x0000000e11257224 */ /* 0x000fe400078e02ff */
[----:B------:R-:W-:Y:S01]  /*0530*/  IMAD.WIDE.U32.X R18, R31, R15, R32, P2 ;  /* 0x0000000f1f127225 */ /* 0x000fe200010e0420 */
[----:B------:R-:W-:-:S03]  /*0540*/  SEL R3, RZ, 0x1, P1 ;  /* 0x00000001ff037807 */ /* 0x000fc60000800000 */
[----:B------:R-:W-:-:S04]  /*0550*/  IMAD.WIDE.U32 R34, R15, R16, RZ ;  /* 0x000000100f227225 */ /* 0x000fc800078e00ff */
[----:B------:R-:W-:Y:S01]  /*0560*/  IMAD.WIDE.U32 R32, R14, R16, R4 ;  /* 0x000000100e207225 */ /* 0x000fe200078e0004 */
[----:B------:R-:W-:-:S03]  /*0570*/  ISETP.GE.U32.AND P0, PT, R12, R6, PT ;  /* 0x000000060c00720c */ /* 0x000fc60003f06070 */
[----:B------:R-:W-:Y:S01]  /*0580*/  IMAD R39, R15, R16, R37 ;  /* 0x000000100f277224 */ /* 0x000fe200078e0225 */
[----:B------:R-:W-:Y:S01]  /*0590*/  IADD3 R6, P4, P5, R32, R18, R3 ;  /* 0x0000001220067210 */ /* 0x000fe20007d9e003 */
[----:B------:R-:W-:-:S04]  /*05a0*/  IMAD.WIDE.U32 R34, P1, R14, R17, R34 ;  /* 0x000000110e227225 */ /* 0x000fc80007820022 */
[----:B------:R-:W-:Y:S02]  /*05b0*/  IMAD.IADD R3, R33, 0x1, R39 ;  /* 0x0000000121037824 */ /* 0x000fe400078e0227 */
[----:B------:R-:W-:Y:S01]  /*05c0*/  IMAD.WIDE.U32 R36, R14, R16, RZ ;  /* 0x000000100e247225 */ /* 0x000fe200078e00ff */
[----:B------:R-:W-:Y:S02]  /*05d0*/  ISETP.GE.U32.AND.EX P0, PT, R13, R7, PT, P0 ;  /* 0x000000070d00720c */ /* 0x000fe40003f06100 */
[----:B------:R-:W-:Y:S01]  /*05e0*/  ISETP.GE.U32.AND P2, PT, R32, R4, PT ;  /* 0x000000042000720c */ /* 0x000fe20003f46070 */
[----:B------:R-:W-:Y:S01]  /*05f0*/  IMAD.X R33, RZ, RZ, RZ, P1 ;  /* 0x000000ffff217224 */ /* 0x000fe200008e06ff */
[----:B------:R-:W-:Y:S02]  /*0600*/  ISETP.GE.U32.AND P1, PT, R6, R32, PT ;  /* 0x000000200600720c */ /* 0x000fe40003f26070 */
[----:B------:R-:W-:Y:S01]  /*0610*/  IADD3.X R7, PT, PT, R3, R19, RZ, P4, P5 ;  /* 0x0000001303077210 */ /* 0x000fe200027ea4ff */
[----:B------:R-:W-:Y:S01]  /*0620*/  IMAD.MOV.U32 R32, RZ, RZ, R35 ;  /* 0x000000ffff207224 */ /* 0x000fe200078e0023 */
[----:B------:R-:W-:-:S02]  /*0630*/  IADD3 RZ, P4, PT, R37, R34, RZ ;  /* 0x0000002225ff7210 */ /* 0x000fc40007f9e0ff */
[----:B------:R-:W-:Y:S02]  /*0640*/  ISETP.GE.U32.AND.EX P2, PT, R3, R5, PT, P2 ;  /* 0x000000050300720c */ /* 0x000fe40003f46120 */
[----:B------:R-:W-:Y:S01]  /*0650*/  ISETP.GE.U32.AND.EX P1, PT, R7, R3, PT, P1 ;  /* 0x000000030700720c */ /* 0x000fe20003f26110 */
[----:B------:R-:W-:Y:S01]  /*0660*/  IMAD.WIDE.U32.X R18, R15, R17, R32, P4 ;  /* 0x000000110f127225 */ /* 0x000fe200020e0420 */
[----:B------:R-:W-:Y:S02]  /*0670*/  SEL R3, RZ, 0x1, P2 ;  /* 0x00000001ff037807 */ /* 0x000fe40001000000 */
[----:B------:R-:W-:Y:S01]  /*0680*/  SEL R5, RZ, 0x1, P1 ;  /* 0x00000001ff057807 */ /* 0x000fe20000800000 */
[----:B------:R-:W-:Y:S01]  /*0690*/  IMAD.WIDE.U32.X R10, R29, R23, R10, P3 ;  /* 0x000000171d0a7225 */ /* 0x000fe200018e040a */
[----:B------:R-:W-:Y:S02]  /*06a0*/  SEL R33, RZ, 0x1, P0 ;  /* 0x00000001ff217807 */ /* 0x000fe40000000000 */
[----:B------:R-:W-:Y:S01]  /*06b0*/  IADD3 R5, P1, P2, R5, R18, R3 ;  /* 0x0000001205057210 */ /* 0x000fe20007a3e003 */
[----:B------:R-:W-:Y:S01]  /*06c0*/  IMAD R3, R27, R14, RZ ;  /* 0x0000000e1b037224 */ /* 0x000fe200078e02ff */
[----:B------:R-:W-:Y:S01]  /*06d0*/  IADD3 R10, P0, PT, R33, R10, RZ ;  /* 0x0000000a210a7210 */ /* 0x000fe20007f1e0ff */
[----:B------:R-:W-:-:S04]  /*06e0*/  IMAD.WIDE.U32 R32, R15, R26, RZ ;  /* 0x0000001a0f207225 */ /* 0x000fc800078e00ff */
[----:B------:R-:W-:Y:S01]  /*06f0*/  IMAD.WIDE.U32 R34, R14, R26, R12 ;  /* 0x0000001a0e227225 */ /* 0x000fe200078e000c */
[----:B------:R-:W-:-:S03]  /*0700*/  IADD3.X R18, PT, PT, RZ, R19, RZ, P1, P2 ;  /* 0x00000013ff127210 */ /* 0x000fc60000fe44ff */
[----:B------:R-:W-:Y:S01]  /*0710*/  IMAD R3, R15, R26, R3 ;  /* 0x0000001a0f037224 */ /* 0x000fe200078e0203 */
[----:B------:R-:W-:Y:S01]  /*0720*/  IADD3 R4, P3, PT, R5, R34, RZ ;  /* 0x0000002205047210 */ /* 0x000fe20007f7e0ff */
[----:B------:R-:W-:Y:S02]  /*0730*/  IMAD.X R11, RZ, RZ, R11, P0 ;  /* 0x000000ffff0b7224 */ /* 0x000fe400000e060b */
[----:B------:R-:W-:-:S04]  /*0740*/  IMAD.WIDE.U32 R32, P0, R14, R27, R32 ;  /* 0x0000001b0e207225 */ /* 0x000fc80007800020 */
[----:B------:R-:W-:Y:S02]  /*0750*/  IMAD.IADD R3, R35, 0x1, R3 ;  /* 0x0000000123037824 */ /* 0x000fe400078e0203 */
[----:B------:R-:W-:Y:S01]  /*0760*/  IMAD.WIDE.U32 R38, R14, R26, RZ ;  /* 0x0000001a0e267225 */ /* 0x000fe200078e00ff */
[----:B------:R-:W-:-:S03]  /*0770*/  ISETP.GE.U32.AND P1, PT, R4, R34, PT ;  /* 0x000000220400720c */ /* 0x000fc60003f26070 */
[----:B------:R-:W-:Y:S01]  /*0780*/  IMAD.WIDE.U32 R36, R15, R22, RZ ;  /* 0x000000160f247225 */ /* 0x000fe200078e00ff */
[----:B------:R-:W-:-:S03]  /*0790*/  IADD3 RZ, P2, PT, R39, R32, RZ ;  /* 0x0000002027ff7210 */ /* 0x000fc60007f5e0ff */
[----:B------:R-:W-:Y:S01]  /*07a0*/  IMAD.X R19, RZ, RZ, RZ, P0 ;  /* 0x000000ffff137224 */ /* 0x000fe200000e06ff */
[----:B------:R-:W-:Y:S01]  /*07b0*/  ISETP.GE.U32.AND P0, PT, R34, R12, PT ;  /* 0x0000000c2200720c */ /* 0x000fe20003f06070 */
[C---:B------:R-:W-:Y:S02]  /*07c0*/  IMAD.X R5, R3.reuse, 0x1, R18, P3 ;  /* 0x0000000103057824 */ /* 0x040fe400018e0612 */
[----:B------:R-:W-:Y:S01]  /*07d0*/  IMAD.MOV.U32 R18, RZ, RZ, R33 ;  /* 0x000000ffff127224 */ /* 0x000fe200078e0021 */
[----:B------:R-:W-:Y:S01]  /*07e0*/  ISETP.GE.U32.AND.EX P0, PT, R3, R13, PT, P0 ;  /* 0x0000000d0300720c */ /* 0x000fe20003f06100 */
[----:B------:R-:W-:Y:S01]  /*07f0*/  IMAD.WIDE.U32 R34, P3, R14, R23, R36 ;  /* 0x000000170e227225 */ /* 0x000fe20007860024 */
[----:B------:R-:W-:-:S03]  /*0800*/  ISETP.GE.U32.AND.EX P1, PT, R5, R3, PT, P1 ;  /* 0x000000030500720c */ /* 0x000fc60003f26110 */
[----:B------:R-:W-:Y:S01]  /*0810*/  IMAD.WIDE.U32 R36, R14, R22, RZ ;  /* 0x000000160e247225 */ /* 0x000fe200078e00ff */
[----:B------:R-:W-:Y:S02]  /*0820*/  SEL R36, RZ, 0x1, P0 ;  /* 0x00000001ff247807 */ /* 0x000fe40000000000 */
[----:B------:R-:W-:Y:S01]  /*0830*/  SEL R3, RZ, 0x1, P1 ;  /* 0x00000001ff037807 */ /* 0x000fe20000800000 */
[----:B------:R-:W-:Y:S01]  /*0840*/  IMAD.WIDE.U32.X R12, R15, R27, R18, P2 ;  /* 0x0000001b0f0c7225 */ /* 0x000fe200010e0412 */
[----:B------:R-:W-:-:S03]  /*0850*/  IADD3 RZ, P4, PT, R37, R34, RZ ;  /* 0x0000002225ff7210 */ /* 0x000fc60007f9e0ff */
[----:B------:R-:W-:Y:S02]  /*0860*/  IMAD R39, R23, R14, RZ ;  /* 0x0000000e17277224 */ /* 0x000fe400078e02ff */
[----:B------:R-:W-:-:S04]  /*0870*/  IMAD.WIDE.U32 R18, R14, R22, R10 ;  /* 0x000000160e127225 */ /* 0x000fc800078e000a */
[----:B------:R-:W-:Y:S01]  /*0880*/  IMAD.X R33, RZ, RZ, RZ, P3 ;  /* 0x000000ffff217224 */ /* 0x000fe200018e06ff */
[----:B------:R-:W-:Y:S01]  /*0890*/  IADD3 R37, P1, P3, R3, R12, R36 ;  /* 0x0000000c03257210 */ /* 0x000fe20007b3e024 */
[----:B------:R-:W-:Y:S01]  /*08a0*/  IMAD R39, R15, R22, R39 ;  /* 0x000000160f277224 */ /* 0x000fe200078e0227 */
[----:B------:R-:W-:Y:S02]  /*08b0*/  ISETP.GE.U32.AND P0, PT, R18, R10, PT ;  /* 0x0000000a1200720c */ /* 0x000fe40003f06070 */
[----:B------:R-:W-:Y:S01]  /*08c0*/  IADD3 R12, P2, PT, R37, R18, RZ ;  /* 0x00000012250c7210 */ /* 0x000fe20007f5e0ff */
[----:B------:R-:W-:Y:S01]  /*08d0*/  IMAD.IADD R3, R19, 0x1, R39 ;  /* 0x0000000113037824 */ /* 0x000fe200078e0227 */
[----:B------:R-:W-:Y:S01]  /*08e0*/  IADD3.X R10, PT, PT, RZ, R13, RZ, P1, P3 ;  /* 0x0000000dff0a7210 */ /* 0x000fe20000fe64ff */
[----:B------:R-:W-:Y:S02]  /*08f0*/  IMAD.MOV.U32 R32, RZ, RZ, R35 ;  /* 0x000000ffff207224 */ /* 0x000fe400078e0023 */
[----:B------:R-:W-:Y:S01]  /*0900*/  IMAD.WIDE.U32 R34, R25, R30, RZ ;  /* 0x0000001e19227225 */ /* 0x000fe200078e00ff */
[----:B------:R-:W-:-:S03]  /*0910*/  ISETP.GE.U32.AND.EX P0, PT, R3, R11, PT, P0 ;  /* 0x0000000b0300720c */ /* 0x000fc60003f06100 */
[----:B------:R-:W-:Y:S01]  /*0920*/  IMAD R19, R31, R24, RZ ;  /* 0x000000181f137224 */ /* 0x000fe200078e02ff */
[----:B------:R-:W-:Y:S01]  /*0930*/  ISETP.GE.U32.AND P1, PT, R12, R18, PT ;  /* 0x000000120c00720c */ /* 0x000fe20003f26070 */
[----:B------:R-:W-:Y:S02]  /*0940*/  IMAD.X R13, R3, 0x1, R10, P2 ;  /* 0x00000001030d7824 */ /* 0x000fe400010e060a */
[----:B------:R-:W-:-:S04]  /*0950*/  IMAD.WIDE.U32 R10, R30, R24, R6 ;  /* 0x000000181e0a7225 */ /* 0x000fc800078e0006 */
[----:B------:R-:W-:Y:S01]  /*0960*/  IMAD R37, R30, R25, R19 ;  /* 0x000000191e257224 */ /* 0x000fe200078e0213 */
[----:B------:R-:W-:Y:S01]  /*0970*/  ISETP.GE.U32.AND.EX P1, PT, R13, R3, PT, P1 ;  /* 0x000000030d00720c */ /* 0x000fe20003f26110 */
[----:B------:R-:W-:Y:S01]  /*0980*/  IMAD.WIDE.U32 R34, P3, R31, R24, R34 ;  /* 0x000000181f227225 */ /* 0x000fe20007860022 */
[----:B------:R-:W-:-:S03]  /*0990*/  ISETP.GE.U32.AND P2, PT, R10, R6, PT ;  /* 0x000000060a00720c */ /* 0x000fc60003f46070 */
[----:B------:R-:W-:-:S04]  /*09a0*/  IMAD.WIDE.U32 R18, R24, R30, RZ ;  /* 0x0000001e18127225 */ /* 0x000fc800078e00ff */
[----:B------:R-:W-:Y:S02]  /*09b0*/  IMAD.IADD R3, R11, 0x1, R37 ;  /* 0x000000010b037824 */ /* 0x000fe400078e0225 */
[----:B------:R-:W-:-:S04]  /*09c0*/  IMAD.WIDE.U32.X R14, R15, R23, R32, P4 ;  /* 0x000000170f0e7225 */ /* 0x000fc800020e0420 */
[----:B------:R-:W-:Y:S01]  /*09d0*/  IMAD.X R33, RZ, RZ, RZ, P3 ;  /* 0x000000ffff217224 */ /* 0x000fe200018e06ff */
[----:B------:R-:W-:Y:S01]  /*09e0*/  IADD3 RZ, P3, PT, R19, R34, RZ ;  /* 0x0000002213ff7210 */ /* 0x000fe20007f7e0ff */
[----:B------:R-:W-:Y:S01]  /*09f0*/  IMAD R37, R17, R24, RZ ;  /* 0x0000001811257224 */ /* 0x000fe200078e02ff */
[----:B------:R-:W-:Y:S01]  /*0a00*/  ISETP.GE.U32.AND.EX P2, PT, R3, R7, PT, P2 ;  /* 0x000000070300720c */ /* 0x000fe20003f46120 */
[----:B------:R-:W-:Y:S02]  /*0a10*/  IMAD.MOV.U32 R32, RZ, RZ, R35 ;  /* 0x000000ffff207224 */ /* 0x000fe400078e0023 */
[----:B------:R-:W-:Y:S01]  /*0a20*/  IMAD.WIDE.U32 R18, R25, R16, RZ ;  /* 0x0000001019127225 */ /* 0x000fe200078e00ff */
[----:B------:R-:W-:-:S03]  /*0a30*/  SEL R39, RZ, 0x1, P2 ;  /* 0x00000001ff277807 */ /* 0x000fc60001000000 */
[CC--:B------:R-:W-:Y:S02]  /*0a40*/  IMAD R37, R16.reuse, R25.reuse, R37 ;  /* 0x0000001910257224 */ /* 0x0c0fe400078e0225 */
[----:B------:R-:W-:Y:S01]  /*0a50*/  IMAD.WIDE.U32.X R6, R31, R25, R32, P3 ;  /* 0x000000191f067225 */ /* 0x000fe200018e0420 */
[----:B------:R-:W-:Y:S02]  /*0a60*/  SEL R32, RZ, 0x1, P0 ;  /* 0x00000001ff207807 */ /* 0x000fe40000000000 */
[----:B------:R-:W-:Y:S01]  /*0a70*/  SEL R33, RZ, 0x1, P1 ;  /* 0x00000001ff217807 */ /* 0x000fe20000800000 */
[----:B------:R-:W-:-:S03]  /*0a80*/  IMAD.WIDE.U32 R34, R16, R24, R4 ;  /* 0x0000001810227225 */ /* 0x000fc600078e0004 */
[----:B------:R-:W-:Y:S01]  /*0a90*/  IADD3 R14, P2, P4, R33, R14, R32 ;  /* 0x0000000e210e7210 */ /* 0x000fe20007c5e020 */
[----:B------:R-:W-:Y:S01]  /*0aa0*/  IMAD.WIDE.U32 R18, P0, R17, R24, R18 ;  /* 0x0000001811127225 */ /* 0x000fe20007800012 */
[----:B------:R-:W-:-:S03]  /*0ab0*/  IADD3 R6, P3, P5, R34, R6, R39 ;  /* 0x0000000622067210 */ /* 0x000fc60007d7e027 */
[----:B------:R-:W-:Y:S02]  /*0ac0*/  IMAD.IADD R37, R35, 0x1, R37 ;  /* 0x0000000123257824 */ /* 0x000fe400078e0225 */
[----:B------:R-:W-:Y:S01]  /*0ad0*/  IMAD.WIDE.U32 R32, R24, R16, RZ ;  /* 0x0000001018207225 */ /* 0x000fe200078e00ff */
[----:B------:R-:W-:Y:S02]  /*0ae0*/  ISETP.GE.U32.AND P1, PT, R34, R4, PT ;  /* 0x000000042200720c */ /* 0x000fe40003f26070 */
[----:B------:R-:W-:Y:S01]  /*0af0*/  IADD3.X R7, PT, PT, R37, R7, RZ, P3, P5 ;  /* 0x0000000725077210 */ /* 0x000fe20001fea4ff */
[----:B------:R-:W-:Y:S01]  /*0b00*/  IMAD.X R35, RZ, RZ, RZ, P0 ;  /* 0x000000ffff237224 */ /* 0x000fe200000e06ff */
[----:B------:R-:W-:Y:S01]  /*0b10*/  ISETP.GE.U32.AND P0, PT, R6, R34, PT ;  /* 0x000000220600720c */ /* 0x000fe20003f06070 */
[----:B------:R-:W-:Y:S01]  /*0b20*/  IMAD.MOV.U32 R34, RZ, RZ, R19 ;  /* 0x000000ffff227224 */ /* 0x000fe200078e0013 */
[----:B------:R-:W-:Y:S02]  /*0b30*/  IADD3 RZ, P3, PT, R33, R18, RZ ;  /* 0x0000001221ff7210 */ /* 0x000fe40007f7e0ff */
[----:B------:R-:W-:-:S02]  /*0b40*/  ISETP.GE.U32.AND.EX P1, PT, R37, R5, PT, P1 ;  /* 0x000000052500720c */ /* 0x000fc40003f26110 */
[----:B------:R-:W-:Y:S01]  /*0b50*/  ISETP.GE.U32.AND.EX P0, PT, R7, R37, PT, P0 ;  /* 0x000000250700720c */ /* 0x000fe20003f06100 */
[----:B------:R-:W-:Y:S01]  /*0b60*/  IMAD.WIDE.U32 R18, R24, R26, RZ ;  /* 0x0000001a18127225 */ /* 0x000fe200078e00ff */
[----:B------:R-:W-:Y:S02]  /*0b70*/  SEL R18, RZ, 0x1, P1 ;  /* 0x00000001ff127807 */ /* 0x000fe40000800000 */
[----:B------:R-:W-:Y:S01]  /*0b80*/  SEL R37, RZ, 0x1, P0 ;  /* 0x00000001ff257807 */ /* 0x000fe20000000000 */
[----:B------:R-:W-:-:S04]  /*0b90*/  IMAD.WIDE.U32.X R34, R17, R25, R34, P3 ;  /* 0x0000001911227225 */ /* 0x000fc800018e0422 */
[----:B------:R-:W-:Y:S01]  /*0ba0*/  IMAD.WIDE.U32 R4, R25, R26, RZ ;  /* 0x0000001a19047225 */ /* 0x000fe200078e00ff */
[----:B------:R-:W-:-:S03]  /*0bb0*/  IADD3 R37, P1, P6, R37, R34, R18 ;  /* 0x0000002225257210 */ /* 0x000fc60007e3e012 */
[----:B------:R-:W-:Y:S02]  /*0bc0*/  IMAD R39, R27, R24, RZ ;  /* 0x000000181b277224 */ /* 0x000fe400078e02ff */
[----:B------:R-:W-:Y:S01]  /*0bd0*/  IMAD.WIDE.U32 R32, R24, R26, R12 ;  /* 0x0000001a18207225 */ /* 0x000fe200078e000c */
[----:B------:R-:W-:-:S03]  /*0be0*/  IADD3.X R15, PT, PT, RZ, R15, RZ, P2, P4 ;  /* 0x0000000fff0f7210 */ /* 0x000fc600017e84ff */
[----:B------:R-:W-:Y:S01]  /*0bf0*/  IMAD R39, R25, R26, R39 ;  /* 0x0000001a19277224 */ /* 0x000fe200078e0227 */
[----:B------:R-:W-:Y:S01]  /*0c00*/  IADD3 R18, P2, PT, R37, R32, RZ ;  /* 0x0000002025127210 */ /* 0x000fe20007f5e0ff */
[----:B------:R-:W-:Y:S01]  /*0c10*/  IMAD.WIDE.U32 R4, P3, R24, R27, R4 ;  /* 0x0000001b18047225 */ /* 0x000fe20007860004 */
[----:B------:R-:W-:Y:S02]  /*0c20*/  IADD3.X R34, PT, PT, RZ, R35, RZ, P1, P6 ;  /* 0x00000023ff227210 */ /* 0x000fe40000fec4ff */
[----:B------:R-:W-:Y:S01]  /*0c30*/  ISETP.GE.U32.AND P0, PT, R32, R12, PT ;  /* 0x0000000c2000720c */ /* 0x000fe20003f06070 */
[----:B------:R-:W-:Y:S02]  /*0c40*/  IMAD.IADD R39, R33, 0x1, R39 ;  /* 0x0000000121277824 */ /* 0x000fe400078e0227 */
[----:B------:R-:W-:Y:S01]  /*0c50*/  IMAD.WIDE.U32 R36, R21, R30, RZ ;  /* 0x0000001e15247225 */ /* 0x000fe200078e00ff */
[----:B------:R-:W-:-:S03]  /*0c60*/  IADD3 RZ, P5, PT, R19, R4, RZ ;  /* 0x0000000413ff7210 */ /* 0x000fc60007fbe0ff */
[----:B------:R-:W-:Y:S01]  /*0c70*/  IMAD R35, R31, R20, RZ ;  /* 0x000000141f237224 */ /* 0x000fe200078e02ff */
[----:B------:R-:W-:Y:S01]  /*0c80*/  ISETP.GE.U32.AND P1, PT, R18, R32, PT ;  /* 0x000000201200720c */ /* 0x000fe20003f26070 */
[C---:B------:R-:W-:Y:S01]  /*0c90*/  IMAD.X R19, R39.reuse, 0x1, R34, P2 ;  /* 0x0000000127137824 */ /* 0x040fe200010e0622 */
[----:B------:R-:W-:Y:S01]  /*0ca0*/  ISETP.GE.U32.AND.EX P0, PT, R39, R13, PT, P0 ;  /* 0x0000000d2700720c */ /* 0x000fe20003f06100 */
[----:B------:R-:W-:-:S04]  /*0cb0*/  IMAD.WIDE.U32 R32, P2, R31, R20, R36 ;  /* 0x000000141f207225 */ /* 0x000fc80007840024 */
[----:B------:R-:W-:Y:S01]  /*0cc0*/  IMAD.WIDE.U32 R12, R30, R20, R6 ;  /* 0x000000141e0c7225 */ /* 0x000fe200078e0006 */
[----:B------:R-:W-:-:S03]  /*0cd0*/  ISETP.GE.U32.AND.EX P1, PT, R19, R39, PT, P1 ;  /* 0x000000271300720c */ /* 0x000fc60003f26110 */
[----:B------:R-:W-:Y:S02]  /*0ce0*/  IMAD R41, R30, R21, R35 ;  /* 0x000000151e297224 */ /* 0x000fe400078e0223 */
        /* <DEDUP_REMOVED lines=8> */
[----:B------:R-:W-:-:S03]  /*0d70*/  IMAD.WIDE.U32 R36, R21, R16, RZ ;  /* 0x0000001015247225 */ /* 0x000fc600078e00ff */
[----:B------:R-:W-:Y:S01]  /*0d80*/  SEL R43, RZ, 0x1, P2 ;  /* 0x00000001ff2b7807 */ /* 0x000fe20001000000 */
[-C--:B------:R-:W-:Y:S02]  /*0d90*/  IMAD R41, R16, R21.reuse, R41 ;  /* 0x0000001510297224 */ /* 0x080fe400078e0229 */
[----:B------:R-:W-:-:S04]  /*0da0*/  IMAD.WIDE.U32.X R38, R31, R21, R38, P4 ;  /* 0x000000151f267225 */ /* 0x000fc800020e0426 */
[----:B------:R-:W-:-:S04]  /*0db0*/  IMAD.WIDE.U32 R32, R16, R20, R18 ;  /* 0x0000001410207225 */ /* 0x000fc800078e0012 */
[----:B------:R-:W-:-:S04]  /*0dc0*/  IMAD.WIDE.U32 R6, R20, R16, RZ ;  /* 0x0000001014067225 */ /* 0x000fc800078e00ff */
[----:B------:R-:W-:-:S04]  /*0dd0*/  IMAD.WIDE.U32 R36, P6, R17, R20, R36 ;  /* 0x0000001411247225 */ /* 0x000fc800078c0024 */
[----:B------:R-:W-:Y:S02]  /*0de0*/  IMAD.X R35, RZ, RZ, RZ, P3 ;  /* 0x000000ffff237224 */ /* 0x000fe400018e06ff */
[----:B------:R-:W-:Y:S01]  /*0df0*/  IMAD.IADD R16, R33, 0x1, R41 ;  /* 0x0000000121107824 */ /* 0x000fe200078e0229 */
[----:B------:R-:W-:Y:S01]  /*0e00*/  IADD3 R33, P2, P3, R32, R38, R43 ;  /* 0x0000002620217210 */ /* 0x000fe20007b5e02b */
[----:B------:R-:W-:Y:S01]  /*0e10*/  IMAD.MOV.U32 R34, RZ, RZ, R5 ;  /* 0x000000ffff227224 */ /* 0x000fe200078e0005 */
[----:B------:R-:W-:Y:S01]  /*0e20*/  IADD3 RZ, P4, PT, R7, R36, RZ ;  /* 0x0000002407ff7210 */ /* 0x000fe20007f9e0ff */
[----:B------:R-:W-:Y:S01]  /*0e30*/  IMAD.MOV.U32 R6, RZ, RZ, R37 ;  /* 0x000000ffff067224 */ /* 0x000fe200078e0025 */
[----:B------:R-:W-:Y:S01]  /*0e40*/  IADD3.X R5, PT, PT, R16, R39, RZ, P2, P3 ;  /* 0x0000002710057210 */ /* 0x000fe200017e64ff */
[C---:B------:R-:W-:Y:S01]  /*0e50*/  IMAD.WIDE.U32 R36, R25.reuse, R22, RZ ;  /* 0x0000001619247225 */ /* 0x040fe200078e00ff */
[----:B------:R-:W-:Y:S02]  /*0e60*/  SEL R40, RZ, 0x1, P0 ;  /* 0x00000001ff287807 */ /* 0x000fe40000000000 */
[----:B------:R-:W-:Y:S01]  /*0e70*/  SEL R39, RZ, 0x1, P1 ;  /* 0x00000001ff277807 */ /* 0x000fe20000800000 */
[----:B------:R-:W-:-:S04]  /*0e80*/  IMAD.WIDE.U32.X R34, R25, R27, R34, P5 ;  /* 0x0000001b19227225 */ /* 0x000fc800028e0422 */
[----:B------:R-:W-:Y:S01]  /*0e90*/  IMAD.WIDE.U32 R36, P2, R24, R23, R36 ;  /* 0x0000001718247225 */ /* 0x000fe20007840024 */
[----:B------:R-:W-:-:S03]  /*0ea0*/  IADD3 R40, P0, P1, R39, R34, R40 ;  /* 0x0000002227287210 */ /* 0x000fc6000791e028 */
[----:B------:R-:W-:Y:S01]  /*0eb0*/  IMAD.WIDE.U32 R38, R24, R22, RZ ;  /* 0x0000001618267225 */ /* 0x000fe200078e00ff */
[----:B------:R-:W-:-:S04]  /*0ec0*/  IADD3.X R38, PT, PT, RZ, R35, RZ, P0, P1 ;  /* 0x00000023ff267210 */ /* 0x000fc800007e24ff */
[----:B------:R-:W-:Y:S01]  /*0ed0*/  IADD3 RZ, P3, PT, R39, R36, RZ ;  /* 0x0000002427ff7210 */ /* 0x000fe20007f7e0ff */
[----:B------:R-:W-:Y:S02]  /*0ee0*/  IMAD R39, R23, R24, RZ ;  /* 0x0000001817277224 */ /* 0x000fe400078e02ff */
[----:B------:R-:W-:Y:S02]  /*0ef0*/  IMAD.MOV.U32 R34, RZ, RZ, R37 ;  /* 0x000000ffff227224 */ /* 0x000fe400078e0025 */
[----:B------:R-:W-:-:S04]  /*0f00*/  IMAD.WIDE.U32 R36, R24, R22, R14 ;  /* 0x0000001618247225 */ /* 0x000fc800078e000e */
[----:B------:R-:W-:Y:S02]  /*0f10*/  IMAD.X R35, RZ, RZ, RZ, P2 ;  /* 0x000000ffff237224 */ /* 0x000fe400010e06ff */
[C---:B------:R-:W-:Y:S01]  /*0f20*/  IMAD R39, R25.reuse, R22, R39 ;  /* 0x0000001619277224 */ /* 0x040fe200078e0227 */
[----:B------:R-:W-:Y:S01]  /*0f30*/  IADD3 R40, P2, PT, R40, R36, RZ ;  /* 0x0000002428287210 */ /* 0x000fe20007f5e0ff */
[----:B------:R-:W-:Y:S01]  /*0f40*/  IMAD.WIDE.U32.X R24, R25, R23, R34, P3 ;  /* 0x0000001719187225 */ /* 0x000fe200018e0422 */
[----:B------:R-:W-:-:S03]  /*0f50*/  ISETP.GE.U32.AND P0, PT, R36, R14, PT ;  /* 0x0000000e2400720c */ /* 0x000fc60003f06070 */
[----:B------:R-:W-:Y:S02]  /*0f60*/  IMAD.IADD R37, R37, 0x1, R39 ;  /* 0x0000000125257824 */ /* 0x000fe400078e0227 */
[----:B------:R-:W-:Y:S01]  /*0f70*/  IMAD.WIDE.U32 R34, R21, R26, RZ ;  /* 0x0000001a15227225 */ /* 0x000fe200078e00ff */
[----:B------:R-:W-:-:S03]  /*0f80*/  ISETP.GE.U32.AND P1, PT, R40, R36, PT ;  /* 0x000000242800720c */ /* 0x000fc60003f26070 */
[C---:B------:R-:W-:Y:S01]  /*0f90*/  IMAD.X R41, R37.reuse, 0x1, R38, P2 ;  /* 0x0000000125297824 */ /* 0x040fe200010e0626 */
[----:B------:R-:W-:Y:S01]  /*0fa0*/  ISETP.GE.U32.AND.EX P0, PT, R37, R15, PT, P0 ;  /* 0x0000000f2500720c */ /* 0x000fe20003f06100 */
[----:B------:R-:W-:-:S04]  /*0fb0*/  IMAD.WIDE.U32 R34, P5, R27, R20, R34 ;  /* 0x000000141b227225 */ /* 0x000fc800078a0022 */
[----:B------:R-:W-:Y:S01]  /*0fc0*/  IMAD.WIDE.U32 R14, R20, R26, RZ ;  /* 0x0000001a140e7225 */ /* 0x000fe200078e00ff */
[----:B------:R-:W-:-:S04]  /*0fd0*/  ISETP.GE.U32.AND.EX P1, PT, R41, R37, PT, P1 ;  /* 0x000000252900720c */ /* 0x000fc80003f26110 */
[----:B------:R-:W-:Y:S02]  /*0fe0*/  IADD3 RZ, P2, PT, R15, R34, RZ ;  /* 0x000000220fff7210 */ /* 0x000fe40007f5e0ff */
[----:B------:R-:W-:Y:S02]  /*0ff0*/  SEL R34, RZ, 0x1, P0 ;  /* 0x00000001ff227807 */ /* 0x000fe40000000000 */
[----:B------:R-:W-:Y:S01]  /*1000*/  SEL R37, RZ, 0x1, P1 ;  /* 0x00000001ff257807 */ /* 0x000fe20000800000 */
[----:B------:R-:W-:-:S03]  /*1010*/  IMAD.WIDE.U32 R14, R21, R22, RZ ;  /* 0x00000016150e7225 */ /* 0x000fc600078e00ff */
[----:B------:R-:W-:Y:S01]  /*1020*/  IADD3 R24, P0, P1, R37, R24, R34 ;  /* 0x0000001825187210 */ /* 0x000fe2000791e022 */
[----:B------:R-:W-:-:S03]  /*1030*/  IMAD.X R7, RZ, RZ, RZ, P6 ;  /* 0x000000ffff077224 */ /* 0x000fc600030e06ff */
[----:B------:R-:W-:Y:S01]  /*1040*/  IADD3.X R25, PT, PT, RZ, R25, RZ, P0, P1 ;  /* 0x00000019ff197210 */ /* 0x000fe200007e24ff */
[----:B------:R-:W-:Y:S01]  /*1050*/  IMAD.WIDE.U32 R14, P6, R20, R23, R14 ;  /* 0x00000017140e7225 */ /* 0x000fe200078c000e */
[----:B------:R-:W-:Y:S02]  /*1060*/  ISETP.GE.U32.AND P0, PT, R32, R18, PT ;  /* 0x000000122000720c */ /* 0x000fe40003f06070 */
[----:B------:R-:W-:Y:S01]  /*1070*/  ISETP.GE.U32.AND P1, PT, R33, R32, PT ;  /* 0x000000202100720c */ /* 0x000fe20003f26070 */
[----:B------:R-:W-:Y:S01]  /*1080*/  IMAD.WIDE.U32 R36, R20, R22, RZ ;  /* 0x0000001614247225 */ /* 0x000fe200078e00ff */
[----:B------:R-:W-:Y:S02]  /*1090*/  ISETP.GE.U32.AND.EX P0, PT, R16, R19, PT, P0 ;  /* 0x000000131000720c */ /* 0x000fe40003f06100 */
[----:B------:R-:W-:Y:S01]  /*10a0*/  ISETP.GE.U32.AND.EX P1, PT, R5, R16, PT, P1 ;  /* 0x000000100500720c */ /* 0x000fe20003f26110 */
[----:B------:R-:W-:Y:S01]  /*10b0*/  IMAD.MOV.U32 R36, RZ, RZ, R35 ;  /* 0x000000ffff247224 */ /* 0x000fe200078e0023 */
[----:B------:R-:W-:Y:S01]  /*10c0*/  IADD3 RZ, P3, PT, R37, R14, RZ ;  /* 0x0000000e25ff7210 */ /* 0x000fe20007f7e0ff */
[----:B------:R-:W-:Y:S01]  /*10d0*/  IMAD.X R37, RZ, RZ, RZ, P5 ;  /* 0x000000ffff257224 */ /* 0x000fe200028e06ff */
[----:B------:R-:W-:Y:S01]  /*10e0*/  SEL R14, RZ, 0x1, P0 ;  /* 0x00000001ff0e7807 */ /* 0x000fe20000000000 */
[----:B------:R-:W-:Y:S01]  /*10f0*/  IMAD R39, R27, R20, RZ ;  /* 0x000000141b277224 */ /* 0x000fe200078e02ff */
[----:B------:R-:W-:Y:S01]  /*1100*/  SEL R45, RZ, 0x1, P1 ;  /* 0x00000001ff2d7807 */ /* 0x000fe20000800000 */
[----:B------:R-:W-:-:S04]  /*1110*/  IMAD.WIDE.U32.X R6, R17, R21, R6, P4 ;  /* 0x0000001511067225 */ /* 0x000fc800020e0406 */
[-C--:B------:R-:W-:Y:S02]  /*1120*/  IMAD R39, R26, R21.reuse, R39 ;  /* 0x000000151a277224 */ /* 0x080fe400078e0227 */
[----:B------:R-:W-:Y:S01]  /*1130*/  IMAD.WIDE.U32.X R36, R27, R21, R36, P2 ;  /* 0x000000151b247225 */ /* 0x000fe200010e0424 */
[----:B------:R-:W-:-:S03]  /*1140*/  IADD3 R45, P0, P2, R45, R6, R14 ;  /* 0x000000062d2d7210 */ /* 0x000fc60007a1e00e */
[----:B------:R-:W-:-:S04]  /*1150*/  IMAD.WIDE.U32 R26, R26, R20, R40 ;  /* 0x000000141a1a7225 */ /* 0x000fc800078e0028 */
[----:B------:R-:W-:Y:S01]  /*1160*/  IMAD.WIDE.U32 R34, R5, 0x3d1, RZ ;  /* 0x000003d105227825 */ /* 0x000fe200078e00ff */
[----:B------:R-:W-:-:S03]  /*1170*/  IADD3.X R14, PT, PT, RZ, R7, RZ, P0, P2 ;  /* 0x00000007ff0e7210 */ /* 0x000fc600007e44ff */
[----:B------:R-:W-:Y:S01]  /*1180*/  IMAD.MOV.U32 R16, RZ, RZ, R15 ;  /* 0x000000ffff107224 */ /* 0x000fe200078e000f */
[----:B------:R-:W-:Y:S01]  /*1190*/  IADD3 R15, P2, PT, R45, R26, RZ ;  /* 0x0000001a2d0f7210 */ /* 0x000fe20007f5e0ff */
[----:B------:R-:W-:-:S04]  /*11a0*/  IMAD.WIDE.U32 R18, R33, 0x3d1, RZ ;  /* 0x000003d121127825 */ /* 0x000fc800078e00ff */
[----:B------:R-:W-:-:S04]  /*11b0*/  IMAD.WIDE.U32 R34, P1, RZ, R33, R34 ;  /* 0x00000021ff227225 */ /* 0x000fc80007820022 */
[----:B------:R-:W-:Y:S01]  /*11c0*/  IMAD.IADD R39, R27, 0x1, R39 ;  /* 0x000000011b277824 */ /* 0x000fe200078e0227 */
[----:B------:R-:W-:Y:S01]  /*11d0*/  IADD3 R43, P5, PT, RZ, R18, RZ ;  /* 0x00000012ff2b7210 */ /* 0x000fe20007fbe0ff */
[----:B------:R-:W-:Y:S01]  /*11e0*/  IMAD.X R7, RZ, RZ, RZ, P1 ;  /* 0x000000ffff077224 */ /* 0x000fe200008e06ff */
[----:B------:R-:W-:Y:S01]  /*11f0*/  ISETP.GE.U32.AND P1, PT, R26, R40, PT ;  /* 0x000000281a00720c */ /* 0x000fe20003f26070 */
[----:B------:R-:W-:Y:S01]  /*1200*/  IMAD.X R14, R39, 0x1, R14, P2 ;  /* 0x00000001270e7824 */ /* 0x000fe200010e060e */
[----:B------:R-:W-:Y:S02]  /*1210*/  ISETP.GE.U32.AND P2, PT, R15, R26, PT ;  /* 0x0000001a0f00720c */ /* 0x000fe40003f46070 */
[----:B------:R-:W-:Y:S01]  /*1220*/  ISETP.GE.U32.AND P0, PT, R43, R18, PT ;  /* 0x000000122b00720c */ /* 0x000fe20003f06070 */
[----:B------:R-:W-:Y:S01]  /*1230*/  IMAD.X R17, RZ, RZ, RZ, P6 ;  /* 0x000000ffff117224 */ /* 0x000fe200030e06ff */
[----:B------:R-:W-:Y:S01]  /*1240*/  IADD3 R18, P4, PT, R19, R34, RZ ;  /* 0x0000002213127210 */ /* 0x000fe20007f9e0ff */
[----:B------:R-:W-:Y:S01]  /*1250*/  IMAD R19, R23, R20, RZ ;  /* 0x0000001417137224 */ /* 0x000fe200078e02ff */
[----:B------:R-:W-:-:S02]  /*1260*/  ISETP.GE.U32.AND.EX P1, PT, R39, R41, PT, P1 ;  /* 0x000000292700720c */ /* 0x000fc40003f26110 */
[----:B------:R-:W-:Y:S01]  /*1270*/  ISETP.GE.U32.AND.EX P2, PT, R14, R39, PT, P2 ;  /* 0x000000270e00720c */ /* 0x000fe20003f46120 */
[----:B------:R-:W-:Y:S01]  /*1280*/  IMAD.MOV.U32 R6, RZ, RZ, R35 ;  /* 0x000000ffff067224 */ /* 0x000fe200078e0023 */
[----:B------:R-:W-:Y:S01]  /*1290*/  SEL R32, RZ, 0x1, P1 ;  /* 0x00000001ff207807 */ /* 0x000fe20000800000 */
[C---:B------:R-:W-:Y:S01]  /*12a0*/  IMAD R19, R21.reuse, R22, R19 ;  /* 0x0000001615137224 */ /* 0x040fe200078e0213 */
[----:B------:R-:W-:Y:S01]  /*12b0*/  SEL R35, RZ, 0x1, P2 ;  /* 0x00000001ff237807 */ /* 0x000fe20001000000 */
[----:B------:R-:W-:-:S04]  /*12c0*/  IMAD.WIDE.U32.X R16, R21, R23, R16, P3 ;  /* 0x0000001715107225 */ /* 0x000fc800018e0410 */
[----:B------:R-:W-:Y:S02]  /*12d0*/  IMAD.X R33, R18, 0x1, R33, P5 ;  /* 0x0000000112217824 */ /* 0x000fe400028e0621 */
[----:B------:R-:W-:Y:S01]  /*12e0*/  IMAD.WIDE.U32.X R26, RZ, R5, R6, P4 ;  /* 0x00000005ff1a7225 */ /* 0x000fe200020e0406 */
[----:B------:R-:W-:-:S03]  /*12f0*/  IADD3 R35, P3, P4, R35, R36, R32 ;  /* 0x0000002423237210 */ /* 0x000fc60007c7e020 */
[----:B------:R-:W-:-:S04]  /*1300*/  IMAD.WIDE.U32 R20, R20, R22, R24 ;  /* 0x0000001614147225 */ /* 0x000fc800078e0018 */
[----:B------:R-:W-:-:S04]  /*1310*/  IMAD.WIDE.U32 R6, R15, 0x3d1, RZ ;  /* 0x000003d10f067825 */ /* 0x000fc800078e00ff */
[----:B------:R-:W-:Y:S01]  /*1320*/  IMAD.WIDE.U32 R22, R14, 0x3d1, RZ ;  /* 0x000003d10e167825 */ /* 0x000fe200078e00ff */
[----:B------:R-:W-:Y:S02]  /*1330*/  ISETP.GE.U32.AND.EX P0, PT, R33, R18, PT, P0 ;  /* 0x000000122100720c */ /* 0x000fe40003f06100 */
[----:B------:R-:W-:Y:S02]  /*1340*/  IADD3 R18, P2, PT, R26, R6, RZ ;  /* 0x000000061a127210 */ /* 0x000fe40007f5e0ff */
[----:B------:R-:W-:Y:S01]  /*1350*/  IADD3.X R37, PT, PT, RZ, R37, RZ, P3, P4 ;  /* 0x00000025ff257210 */ /* 0x000fe20001fe84ff */
[----:B------:R-:W-:Y:S01]  /*1360*/  IMAD.WIDE.U32 R22, P3, RZ, R15, R22 ;  /* 0x0000000fff167225 */ /* 0x000fe20007860016 */
[----:B------:R-:W-:Y:S02]  /*1370*/  ISETP.GE.U32.AND P1, PT, R20, R24, PT ;  /* 0x000000181400720c */ /* 0x000fe40003f26070 */
[C---:B------:R-:W-:Y:S01]  /*1380*/  ISETP.GE.U32.AND P4, PT, R18.reuse, R6, PT ;  /* 0x000000061200720c */ /* 0x040fe20003f86070 */
[----:B------:R-:W-:Y:S01]  /*1390*/  IMAD.IADD R24, R21, 0x1, R19 ;  /* 0x0000000115187824 */ /* 0x000fe200078e0213 */
[----:B------:R-:W-:Y:S01]  /*13a0*/  IADD3 R35, P6, PT, R35, R20, RZ ;  /* 0x0000001423237210 */ /* 0x000fe20007fde0ff */
[----:B------:R-:W-:Y:S01]  /*13b0*/  IMAD.X R19, RZ, RZ, RZ, P3 ;  /* 0x000000ffff137224 */ /* 0x000fe200018e06ff */
[----:B------:R-:W-:-:S02]  /*13c0*/  IADD3 R6, P5, PT, R18, R5, RZ ;  /* 0x0000000512067210 */ /* 0x000fc40007fbe0ff */
[----:B------:R-:W-:Y:S02]  /*13d0*/  IADD3 R7, P3, PT, R7, R22, RZ ;  /* 0x0000001607077210 */ /* 0x000fe40007f7e0ff */
[----:B------:R-:W-:Y:S01]  /*13e0*/  SEL R5, RZ, 0x1, P0 ;  /* 0x00000001ff057807 */ /* 0x000fe20000000000 */
[----:B------:R-:W-:Y:S01]  /*13f0*/  IMAD.X R21, R24, 0x1, R37, P6 ;  /* 0x0000000118157824 */ /* 0x000fe200030e0625 */
[C---:B------:R-:W-:Y:S01]  /*1400*/  ISETP.LT.U32.AND P0, PT, R6.reuse, R18, PT ;  /* 0x000000120600720c */ /* 0x040fe20003f01070 */
[----:B------:R-:W-:Y:S01]  /*1410*/  IMAD.X R26, R7, 0x1, R27, P2 ;  /* 0x00000001071a7824 */ /* 0x000fe200010e061b */
[----:B------:R-:W-:Y:S01]  /*1420*/  IADD3 R5, P6, PT, R6, R5, RZ ;  /* 0x0000000506057210 */ /* 0x000fe20007fde0ff */
[----:B------:R-:W-:-:S03]  /*1430*/  IMAD.MOV.U32 R18, RZ, RZ, R23 ;  /* 0x000000ffff127224 */ /* 0x000fc600078e0017 */
[----:B------:R-:W-:Y:S01]  /*1440*/  ISETP.GE.U32.AND P2, PT, R5, R6, PT ;  /* 0x000000060500720c */ /* 0x000fe20003f46070 */
[C---:B------:R-:W-:Y:S02]  /*1450*/  IMAD.X R6, R26.reuse, 0x1, R15, P5 ;  /* 0x000000011a067824 */ /* 0x040fe400028e060f */
[----:B------:R-:W-:Y:S01]  /*1460*/  IMAD.WIDE.U32.X R18, RZ, R14, R18, P3 ;  /* 0x0000000eff127225 */ /* 0x000fe200018e0412 */
[----:B------:R-:W-:Y:S02]  /*1470*/  ISETP.GE.U32.AND P3, PT, R35, R20, PT ;  /* 0x000000142300720c */ /* 0x000fe40003f66070 */
[----:B------:R-:W-:Y:S01]  /*1480*/  ISETP.GE.U32.AND.EX P4, PT, R26, R7, PT, P4 ;  /* 0x000000071a00720c */ /* 0x000fe20003f86140 */
[----:B------:R-:W-:Y:S01]  /*1490*/  IMAD.WIDE.U32 R22, R21, 0x3d1, RZ ;  /* 0x000003d115167825 */ /* 0x000fe200078e00ff */
[----:B------:R-:W-:-:S03]  /*14a0*/  ISETP.GE.U32.AND.EX P1, PT, R24, R25, PT, P1 ;  /* 0x000000191800720c */ /* 0x000fc60003f26110 */
[----:B------:R-:W-:Y:S01]  /*14b0*/  IMAD.X R15, RZ, RZ, R6, P6 ;  /* 0x000000ffff0f7224 */ /* 0x000fe200030e0606 */
[----:B------:R-:W-:Y:S02]  /*14c0*/  ISETP.GE.U32.AND.EX P3, PT, R21, R24, PT, P3 ;  /* 0x000000181500720c */ /* 0x000fe40003f66130 */
[----:B------:R-:W-:Y:S01]  /*14d0*/  SEL R27, RZ, 0x1, P4 ;  /* 0x00000001ff1b7807 */ /* 0x000fe20002000000 */
[----:B------:R-:W-:Y:S01]  /*14e0*/  IMAD.WIDE.U32 R24, R35, 0x3d1, RZ ;  /* 0x000003d123187825 */ /* 0x000fe200078e00ff */
[----:B------:R-:W-:Y:S02]  /*14f0*/  SEL R20, RZ, 0x1, P1 ;  /* 0x00000001ff147807 */ /* 0x000fe40000800000 */
[----:B------:R-:W-:Y:S01]  /*1500*/  ISETP.GE.U32.AND.EX P4, PT, R15, R6, PT, P2 ;  /* 0x000000060f00720c */ /* 0x000fe20003f86120 */
[----:B------:R-:W-:Y:S01]  /*1510*/  IMAD.WIDE.U32 R22, P1, RZ, R35, R22 ;  /* 0x00000023ff167225 */ /* 0x000fe20007820016 */
[----:B------:R-:W-:Y:S02]  /*1520*/  SEL R7, RZ, 0x1, P3 ;  /* 0x00000001ff077807 */ /* 0x000fe40001800000 */
[----:B------:R-:W-:-:S02]  /*1530*/  ISETP.LT.U32.OR.EX P0, PT, R6, R26, !P4, P0 ;  /* 0x0000001a0600720c */ /* 0x000fc40006701500 */
[----:B------:R-:W-:Y:S02]  /*1540*/  IADD3 R20, P4, P5, R7, R16, R20 ;  /* 0x0000001007147210 */ /* 0x000fe40007d9e014 */
[----:B------:R-:W-:Y:S02]  /*1550*/  IADD3 R27, P2, P3, R24, R18, R27 ;  /* 0x00000012181b7210 */ /* 0x000fe40007b5e01b */
[----:B------:R-:W-:Y:S02]  /*1560*/  IADD3 R37, P6, PT, R25, R22, RZ ;  /* 0x0000001619257210 */ /* 0x000fe40007fde0ff */
[----:B------:R-:W-:Y:S02]  /*1570*/  IADD3.X R16, PT, PT, RZ, R17, RZ, P4, P5 ;  /* 0x00000011ff107210 */ /* 0x000fe400027ea4ff */
[----:B------:R-:W-:Y:S02]  /*1580*/  IADD3 R14, P4, PT, R27, R14, RZ ;  /* 0x0000000e1b0e7210 */ /* 0x000fe40007f9e0ff */
[----:B------:R-:W-:-:S02]  /*1590*/  SEL R17, RZ, 0x1, !P0 ;  /* 0x00000001ff117807 */ /* 0x000fc40004000000 */
[----:B------:R-:W-:Y:S01]  /*15a0*/  IADD3.X R26, PT, PT, R37, R19, RZ, P2, P3 ;  /* 0x00000013251a7210 */ /* 0x000fe200017e64ff */
[----:B------:R-:W-:Y:S01]  /*15b0*/  IMAD.X R7, RZ, RZ, RZ, P1 ;  /* 0x000000ffff077224 */ /* 0x000fe200008e06ff */
[----:B------:R-:W-:Y:S02]  /*15c0*/  IADD3 R17, P3, PT, R14, R17, RZ ;  /* 0x000000110e117210 */ /* 0x000fe40007f7e0ff */
[----:B------:R-:W-:Y:S01]  /*15d0*/  ISETP.GE.U32.AND P1, PT, R27, R24, PT ;  /* 0x000000181b00720c */ /* 0x000fe20003f26070 */
[----:B------:R-:W-:Y:S02]  /*15e0*/  IMAD.X R35, R26, 0x1, R35, P4 ;  /* 0x000000011a237824 */ /* 0x000fe400020e0623 */
[----:B------:R-:W-:Y:S01]  /*15f0*/  IMAD.WIDE.U32 R24, R16, 0x3d1, RZ ;  /* 0x000003d110187825 */ /* 0x000fe200078e00ff */
[----:B------:R-:W-:Y:S02]  /*1600*/  ISETP.LT.U32.AND P0, PT, R14, R27, PT ;  /* 0x0000001b0e00720c */ /* 0x000fe40003f01070 */
[----:B------:R-:W-:Y:S01]  /*1610*/  ISETP.GE.U32.AND P2, PT, R17, R14, PT ;  /* 0x0000000e1100720c */ /* 0x000fe20003f46070 */
[----:B------:R-:W-:Y:S01]  /*1620*/  IMAD.MOV.U32 R6, RZ, RZ, R23 ;  /* 0x000000ffff067224 */ /* 0x000fe200078e0017 */
[----:B------:R-:W-:Y:S01]  /*1630*/  ISETP.GE.U32.AND.EX P1, PT, R26, R37, PT, P1 ;  /* 0x000000251a00720c */ /* 0x000fe20003f26110 */
[----:B------:R-:W-:-:S02]  /*1640*/  IMAD.X R14, RZ, RZ, R35, P3 ;  /* 0x000000ffff0e7224 */ /* 0x000fc400018e0623 */
[----:B------:R-:W-:-:S04]  /*1650*/  IMAD.WIDE.U32.X R22, RZ, R21, R6, P6 ;  /* 0x00000015ff167225 */ /* 0x000fc800030e0406 */
        /* <DEDUP_REMOVED lines=16> */
[----:B------:R-:W-:Y:S02]  /*1760*/  IMAD.X R19, RZ, RZ, RZ, P3 ;  /* 0x000000ffff137224 */ /* 0x000fe400018e06ff */
[----:B------:R-:W-:Y:S01]  /*1770*/  IMAD.MOV.U32 R18, RZ, RZ, R7 ;  /* 0x000000ffff127224 */ /* 0x000fe200078e0007 */
[----:B------:R-:W-:Y:S02]  /*1780*/  ISETP.LT.U32.AND P3, PT, R6, R25, PT ;  /* 0x000000190600720c */ /* 0x000fe40003f61070 */
        /* <DEDUP_REMOVED lines=10> */
[----:B------:R-:W-:Y:S01]  /*1830*/  ISETP.NE.AND.EX P0, PT, R16, RZ, PT, P0 ;  /* 0x000000ff1000720c */ /* 0x000fe20003f05300 */
[-C--:B------:R-:W-:Y:S01]  /*1840*/  IMAD R25, R31, R28.reuse, RZ ;  /* 0x0000001c1f197224 */ /* 0x080fe200078e02ff */
[----:B------:R-:W-:Y:S01]  /*1850*/  UMOV UR4, URZ ;  /* 0x000000ff00047c82 */ /* 0x000fe20008000000 */
[----:B------:R-:W-:Y:S01]  /*1860*/  BSSY.RECONVERGENT B0, `(.L_x_1034) ;  /* 0x0000037000007945 */ /* 0x000fe20003800200 */
[----:B------:R-:W-:-:S04]  /*1870*/  IMAD.WIDE.U32 R6, R30, R28, RZ ;  /* 0x0000001c1e067225 */ /* 0x000fc800078e00ff */
[----:B------:R-:W-:Y:S02]  /*1880*/  IMAD R30, R29, R30, R25 ;  /* 0x0000001e1d1e7224 */ /* 0x000fe400078e0219 */
[----:B------:R-:W-:-:S03]  /*1890*/  IMAD.MOV.U32 R25, RZ, RZ, RZ ;  /* 0x000000ffff197224 */ /* 0x000fc600078e00ff */
        /* <DEDUP_REMOVED lines=51> */
.L_x_1035:
[----:B------:R-:W-:Y:S05]  /*1bd0*/  BSYNC.RECONVERGENT B0 ;  /* 0x0000000000007941 */ /* 0x000fea0003800200 */
.L_x_1034:
[----:B------:R-:W-:Y:S01]  /*1be0*/  IADD3 R6, P0, PT, R43, R6, RZ ;  /* 0x000000062b067210 */ /* 0x000fe20007f1e0ff */
[----:B------:R-:W0:Y:S01]  /*1bf0*/  LDCU.64 UR8, c[0x3][0x18] ;  /* 0x00c00300ff0877ac */ /* 0x000e220008000a00 */
[----:B------:R-:W-:Y:S01]  /*1c00*/  IADD3 R8, P1, PT, R5, R8, RZ ;  /* 0x0000000805087210 */ /* 0x000fe20007f3e0ff */
[----:B------:R-:W-:Y:S01]  /*1c10*/  BSSY.RECONVERGENT B1, `(.L_x_1036) ;  /* 0x00000da000017945 */ /* 0x000fe20003800200 */
[----:B------:R-:W-:-:S03]  /*1c20*/  IADD3.X R7, PT, PT, R33, R7, R30, P0, !PT ;  /* 0x0000000721077210 */ /* 0x000fc600007fe41e */
[----:B------:R-:W-:Y:S01]  /*1c30*/  BSSY.RELIABLE B0, `(.L_x_1037) ;  /* 0x0000039000007945 */ /* 0x000fe20003800100 */
        /* <DEDUP_REMOVED lines=56> */
.L_x_1038:
[----:B------:R-:W-:Y:S05]  /*1fc0*/  BSYNC.RELIABLE B0 ;  /* 0x0000000000007941 */ /* 0x000fea0003800100 */
.L_x_1037:
        /* <DEDUP_REMOVED lines=67> */
.L_x_1041:
[----:B------:R-:W-:Y:S05]  /*2400*/  BSYNC.RELIABLE B2 ;  /* 0x0000000000027941 */ /* 0x000fea0003800100 */
.L_x_1040:
        /* <DEDUP_REMOVED lines=62> */
.L_x_1043:
[----:B------:R-:W-:Y:S05]  /*27f0*/  BSYNC.RELIABLE B2 ;  /* 0x0000000000027941 */ /* 0x000fea0003800100 */
.L_x_1042:
        /* <DEDUP_REMOVED lines=27> */
.L_x_1039:
[----:B------:R-:W-:Y:S05]  /*29b0*/  BSYNC.RECONVERGENT B1 ;  /* 0x0000000000017941 */ /* 0x000fea0003800200 */
.L_x_1036:
[----:B------:R-:W-:Y:S05]  /*29c0*/  WARPSYNC.ALL ;  /* 0x0000000000007948 */ /* 0x000fea0003800000 */
[----:B------:R-:W0:Y:S01]  /*29d0*/  LDC.64 R2, c[0x0][0x390] ;  /* 0x0000e400ff027b82 */ /* 0x000e220000000a00 */
[----:B------:R-:W-:Y:S02]  /*29e0*/  IMAD.MOV.U32 R17, RZ, RZ, R16 ;  /* 0x000000ffff117224 */ /* 0x000fe400078e0010 */
[----:B------:R-:W-:Y:S02]  /*29f0*/  IMAD.MOV.U32 R16, RZ, RZ, R11 ;  /* 0x000000ffff107224 */ /* 0x000fe400078e000b */
[----:B------:R-:W-:-:S02]  /*2a00*/  IMAD.MOV.U32 R19, RZ, RZ, R18 ;  /* 0x000000ffff137224 */ /* 0x000fc400078e0012 */
[----:B------:R-:W-:Y:S02]  /*2a10*/  IMAD.MOV.U32 R18, RZ, RZ, R15 ;  /* 0x000000ffff127224 */ /* 0x000fe400078e000f */
[----:B------:R-:W-:Y:S02]  /*2a20*/  IMAD.MOV.U32 R11, RZ, RZ, R13 ;  /* 0x000000ffff0b7224 */ /* 0x000fe400078e000d */
[----:B0-----:R-:W-:-:S05]  /*2a30*/  IMAD.WIDE R2, R0, 0x8, R2 ;  /* 0x0000000800027825 */ /* 0x001fca00078e0202 */
[----:B------:R-:W-:Y:S04]  /*2a40*/  STG.E.64 desc[UR6][R2.64], R6 ;  /* 0x0000000602007986 */ /* 0x000fe8000c101b06 */
[----:B------:R-:W-:Y:S04]  /*2a50*/  STG.E.64 desc[UR6][R2.64+0x8], R16 ;  /* 0x0000081002007986 */ /* 0x000fe8000c101b06 */
[----:B------:R-:W-:Y:S04]  /*2a60*/  STG.E.64 desc[UR6][R2.64+0x10], R18 ;  /* 0x0000101202007986 */ /* 0x000fe8000c101b06 */
[----:B------:R-:W-:Y:S01]  /*2a70*/  STG.E.64 desc[UR6][R2.64+0x18], R10 ;  /* 0x0000180a02007986 */ /* 0x000fe2000c101b06 */
[----:B------:R-:W-:Y:S05]  /*2a80*/  EXIT ;  /* 0x000000000000794d */ /* 0x000fea0003800000 */
.L_x_1044:
        /* <DEDUP_REMOVED lines=15> */
.L_x_2694:


//--------------------- .text.test_mod_add        --------------------------
	.section	.text.test_mod_add,"ax",@progbits
	.align	128
        .global         test_mod_add
        .type           test_mod_add,@function
        .size           test_mod_add,(.L_x_2695 - test_mod_add)
        .other          test_mod_add,@"STO_CUDA_ENTRY STV_DEFAULT"
test_mod_add:
.text.test_mod_add:
[----:B------:R-:W-:Y:S01]  /*0000*/  LDC R1, c[0x0][0x37c] ;  /* 0x0000df00ff017b82 */ /* 0x000fe20000000800 */
[----:B------:R-:W0:Y:S07]  /*0010*/  S2R R3, SR_TID.X ;  /* 0x0000000000037919 */ /* 0x000e2e0000002100 */
[----:B------:R-:W0:Y:S01]  /*0020*/  S2UR UR6, SR_CTAID.X ;  /* 0x00000000000679c3 */ /* 0x000e220000002500 */
[----:B------:R-:W1:Y:S07]  /*0030*/  LDCU.64 UR4, c[0x0][0x358] ;  /* 0x00006b00ff0477ac */ /* 0x000e6e0008000a00 */
[----:B------:R-:W0:Y:S08]  /*0040*/  LDC R0, c[0x0][0x360] ;  /* 0x0000d800ff007b82 */ /* 0x000e300000000800 */
[----:B------:R-:W2:Y:S08]  /*0050*/  LDC.64 R18, c[0x0][0x380] ;  /* 0x0000e000ff127b82 */ /* 0x000eb00000000a00 */
[----:B------:R-:W3:Y:S01]  /*0060*/  LDC.64 R20, c[0x0][0x388] ;  /* 0x0000e200ff147b82 */ /* 0x000ee20000000a00 */
[----:B0-----:R-:W-:Y:S01]  /*0070*/  IMAD R0, R0, UR6, R3 ;  /* 0x0000000600007c24 */ /* 0x001fe2000f8e0203 */
[----:B------:R-:W0:Y:S03]  /*0080*/  LDCU.64 UR6, c[0x3][0x18] ;  /* 0x00c00300ff0677ac */ /* 0x000e260008000a00 */
        /* <DEDUP_REMOVED lines=8> */
[----:B------:R-:W5:Y:S04]  /*0110*/  LDG.E.64 R8, desc[UR4][R20.64+0x10] ;  /* 0x0000100414087981 */ /* 0x000f68000c1e1b00 */
[----:B------:R1:W5:Y:S04]  /*0120*/  LDG.E.64 R4, desc[UR4][R18.64+0x18] ;  /* 0x0000180412047981 */ /* 0x000368000c1e1b00 */
[----:B------:R-:W5:Y:S01]  /*0130*/  LDG.E.64 R6, desc[UR4][R20.64+0x18] ;  /* 0x0000180414067981 */ /* 0x000f62000c1e1b00 */
[----:B------:R-:W-:Y:S04]  /*0140*/  BSSY.RECONVERGENT B0, `(.L_x_1045) ;  /* 0x000005b000007945 */ /* 0x000fe80003800200 */
[----:B------:R-:W-:Y:S01]  /*0150*/  BSSY.RELIABLE B1, `(.L_x_1046) ;  /* 0x000003c000017945 */ /* 0x000fe20003800100 */
[----:B--2---:R-:W-:-:S05]  /*0160*/  IADD3 R12, P0, PT, R14, R12, RZ ;  /* 0x0000000c0e0c7210 */ /* 0x004fca0007f1e0ff */
[----:B------:R-:W-:Y:S01]  /*0170*/  IMAD.X R13, R15, 0x1, R13, P0 ;  /* 0x000000010f0d7824 */ /* 0x000fe200000e060d */
[----:B------:R-:W-:-:S04]  /*0180*/  ISETP.GE.U32.AND P0, PT, R12, R14, PT ;  /* 0x0000000e0c00720c */ /* 0x000fc80003f06070 */
[----:B------:R-:W-:-:S04]  /*0190*/  ISETP.GE.U32.AND.EX P0, PT, R13, R15, PT, P0 ;  /* 0x0000000f0d00720c */ /* 0x000fc80003f06100 */
[----:B------:R-:W-:-:S04]  /*01a0*/  SEL R23, RZ, 0x1, P0 ;  /* 0x00000001ff177807 */ /* 0x000fc80000000000 */
[----:B---3--:R-:W-:-:S05]  /*01b0*/  IADD3 R23, P0, PT, R10, R23, RZ ;  /* 0x000000170a177210 */ /* 0x008fca0007f1e0ff */
[----:B------:R-:W-:Y:S01]  /*01c0*/  IMAD.X R25, RZ, RZ, R11, P0 ;  /* 0x000000ffff197224 */ /* 0x000fe200000e060b */
[----:B----4-:R-:W-:-:S04]  /*01d0*/  IADD3 R15, P0, PT, R16, R23, RZ ;  /* 0x00000017100f7210 */ /* 0x010fc80007f1e0ff */
[----:B------:R-:W-:Y:S01]  /*01e0*/  ISETP.GE.U32.AND P1, PT, R15, R23, PT ;  /* 0x000000170f00720c */ /* 0x000fe20003f26070 */
[----:B------:R-:W-:Y:S01]  /*01f0*/  IMAD.X R14, R17, 0x1, R25, P0 ;  /* 0x00000001110e7824 */ /* 0x000fe200000e0619 */
[----:B------:R-:W-:-:S04]  /*0200*/  ISETP.GE.U32.AND P0, PT, R23, R10, PT ;  /* 0x0000000a1700720c */ /* 0x000fc80003f06070 */
[----:B------:R-:W-:Y:S02]  /*0210*/  ISETP.GE.U32.AND.EX P0, PT, R25, R11, PT, P0 ;  /* 0x0000000b1900720c */ /* 0x000fe40003f06100 */
[----:B------:R-:W-:Y:S02]  /*0220*/  ISETP.GE.U32.AND.EX P1, PT, R14, R25, PT, P1 ;  /* 0x000000190e00720c */ /* 0x000fe40003f26110 */
[----:B------:R-:W-:Y:S02]  /*0230*/  SEL R10, RZ, 0x1, P0 ;  /* 0x00000001ff0a7807 */ /* 0x000fe40000000000 */
[----:B------:R-:W-:-:S04]  /*0240*/  SEL R17, RZ, 0x1, P1 ;  /* 0x00000001ff117807 */ /* 0x000fc80000800000 */
[----:B-----5:R-:W-:-:S04]  /*0250*/  IADD3 R17, P0, P1, R2, R17, R10 ;  /* 0x0000001102117210 */ /* 0x020fc8000791e00a */
[----:B-1----:R-:W-:Y:S02]  /*0260*/  IADD3.X R19, PT, PT, R3, RZ, RZ, P0, P1 ;  /* 0x000000ff03137210 */ /* 0x002fe400007e24ff */
[----:B------:R-:W-:-:S04]  /*0270*/  IADD3 R11, P0, PT, R8, R17, RZ ;  /* 0x00000011080b7210 */ /* 0x000fc80007f1e0ff */
[----:B------:R-:W-:Y:S01]  /*0280*/  ISETP.GE.U32.AND P1, PT, R11, R17, PT ;  /* 0x000000110b00720c */ /* 0x000fe20003f26070 */
[----:B------:R-:W-:Y:S01]  /*0290*/  IMAD.X R8, R9, 0x1, R19, P0 ;  /* 0x0000000109087824 */ /* 0x000fe200000e0613 */
[----:B------:R-:W-:-:S04]  /*02a0*/  ISETP.GE.U32.AND P0, PT, R17, R2, PT ;  /* 0x000000021100720c */ /* 0x000fc80003f06070 */
[----:B------:R-:W-:Y:S02]  /*02b0*/  ISETP.GE.U32.AND.EX P0, PT, R19, R3, PT, P0 ;  /* 0x000000031300720c */ /* 0x000fe40003f06100 */
[----:B------:R-:W-:Y:S02]  /*02c0*/  ISETP.GE.U32.AND.EX P1, PT, R8, R19, PT, P1 ;  /* 0x000000130800720c */ /* 0x000fe40003f26110 */
[----:B------:R-:W-:Y:S02]  /*02d0*/  SEL R2, RZ, 0x1, P0 ;  /* 0x00000001ff027807 */ /* 0x000fe40000000000 */
[----:B------:R-:W-:-:S04]  /*02e0*/  SEL R9, RZ, 0x1, P1 ;  /* 0x00000001ff097807 */ /* 0x000fc80000800000 */
[----:B------:R-:W-:-:S04]  /*02f0*/  IADD3 R9, P1, P2, R4, R9, R2 ;  /* 0x0000000904097210 */ /* 0x000fc80007a3e002 */
[----:B------:R-:W-:Y:S02]  /*0300*/  ISETP.GE.U32.AND P0, PT, R9, R4, PT ;  /* 0x000000040900720c */ /* 0x000fe40003f06070 */
[----:B------:R-:W-:Y:S02]  /*0310*/  IADD3.X R4, PT, PT, R5, RZ, RZ, P1, P2 ;  /* 0x000000ff05047210 */ /* 0x000fe40000fe44ff */
[----:B------:R-:W-:Y:S02]  /*0320*/  IADD3 R2, P1, PT, R6, R9, RZ ;  /* 0x0000000906027210 */ /* 0x000fe40007f3e0ff */
[----:B------:R-:W-:-:S03]  /*0330*/  ISETP.GE.U32.AND.EX P0, PT, R4, R5, PT, P0 ;  /* 0x000000050400720c */ /* 0x000fc60003f06100 */
[----:B------:R-:W-:Y:S01]  /*0340*/  IMAD.X R3, R7, 0x1, R4, P1 ;  /* 0x0000000107037824 */ /* 0x000fe200008e0604 */
[C---:B------:R-:W-:Y:S02]  /*0350*/  ISETP.GE.U32.AND P1, PT, R2.reuse, R9, PT ;  /* 0x000000090200720c */ /* 0x040fe40003f26070 */
[----:B0-----:R-:W-:Y:S02]  /*0360*/  ISETP.LE.U32.AND P2, PT, R2, UR6, PT ;  /* 0x0000000602007c0c */ /* 0x001fe4000bf43070 */
[----:B------:R-:W-:-:S04]  /*0370*/  ISETP.GE.U32.AND.EX P0, PT, R3, R4, P0, P1 ;  /* 0x000000040300720c */ /* 0x000fc80000706110 */
[----:B------:R-:W-:-:S13]  /*0380*/  ISETP.LE.U32.AND.EX P0, PT, R3, UR7, P0, P2 ;  /* 0x0000000703007c0c */ /* 0x000fda0008703120 */
        /* <DEDUP_REMOVED lines=17> */
[----:B------:R-:W0:Y:S01]  /*04a0*/  LDCU.64 UR8, c[0x3][URZ] ;  /* 0x00c00000ff0877ac */ /* 0x000e220008000a00 */
[----:B------:R-:W-:Y:S02]  /*04b0*/  ISETP.LT.U32.AND P1, PT, R15, R4, PT ;  /* 0x000000040f00720c */ /* 0x000fe40003f21070 */
[----:B0-----:R-:W-:-:S04]  /*04c0*/  ISETP.GE.U32.AND P0, PT, R12, UR8, PT ;  /* 0x000000080c007c0c */ /* 0x001fc8000bf06070 */
[----:B------:R-:W-:-:S04]  /*04d0*/  ISETP.GE.U32.AND.EX P0, PT, R13, UR9, PT, P0 ;  /* 0x000000090d007c0c */ /* 0x000fc8000bf06100 */
[----:B------:R-:W-:-:S13]  /*04e0*/  ISETP.LT.U32.OR.EX P0, PT, R14, R5, !P0, P1 ;  /* 0x000000050e00720c */ /* 0x000fda0004701510 */
[----:B------:R-:W-:Y:S05]  /*04f0*/  @P0 BREAK.RELIABLE B1 ;  /* 0x0000000000010942 */ /* 0x000fea0003800100 */
[----:B------:R-:W-:Y:S05]  /*0500*/  @P0 BRA `(.L_x_1048) ;  /* 0x0000000000780947 */ /* 0x000fea0003800000 */
.L_x_1047:
[----:B------:R-:W-:Y:S05]  /*0510*/  BSYNC.RELIABLE B1 ;  /* 0x0000000000017941 */ /* 0x000fea0003800100 */
.L_x_1046:
[----:B------:R-:W0:Y:S01]  /*0520*/  LDCU.128 UR8, c[0x3][URZ] ;  /* 0x00c00000ff0877ac */ /* 0x000e220008000c00 */
[----:B------:R-:W1:Y:S01]  /*0530*/  LDCU.64 UR12, c[0x3][0x10] ;  /* 0x00c00200ff0c77ac */ /* 0x000e620008000a00 */
[----:B0-----:R-:W-:Y:S02]  /*0540*/  ISETP.GE.U32.AND P0, PT, R12, UR8, PT ;  /* 0x000000080c007c0c */ /* 0x001fe4000bf06070 */
[----:B------:R-:W-:Y:S02]  /*0550*/  IADD3 R9, P1, PT, R15, -UR10, RZ ;  /* 0x8000000a0f097c10 */ /* 0x000fe4000ff3e0ff */
[----:B------:R-:W-:Y:S02]  /*0560*/  ISETP.GE.U32.AND.EX P0, PT, R13, UR9, PT, P0 ;  /* 0x000000090d007c0c */ /* 0x000fe4000bf06100 */
[----:B------:R-:W-:Y:S02]  /*0570*/  IADD3.X R17, PT, PT, R14, ~UR11, RZ, P1, !PT ;  /* 0x8000000b0e117c10 */ /* 0x000fe40008ffe4ff */
[----:B------:R-:W-:-:S02]  /*0580*/  SEL R4, RZ, 0x1, P0 ;  /* 0x00000001ff047807 */ /* 0x000fc40000000000 */
[----:B------:R-:W-:Y:S02]  /*0590*/  ISETP.LT.U32.AND P2, PT, R15, UR10, PT ;  /* 0x0000000a0f007c0c */ /* 0x000fe4000bf41070 */
[----:B------:R-:W-:Y:S02]  /*05a0*/  ISETP.GE.U32.AND P1, PT, R9, R4, PT ;  /* 0x000000040900720c */ /* 0x000fe40003f26070 */
[----:B-1----:R-:W-:Y:S02]  /*05b0*/  ISETP.LT.U32.AND P3, PT, R11, UR12, PT ;  /* 0x0000000c0b007c0c */ /* 0x002fe4000bf61070 */
        /* <DEDUP_REMOVED lines=18> */
[----:B------:R-:W-:-:S09]  /*06e0*/  IADD3.X R3, PT, PT, R4, ~UR7, R3, P3, P4 ;  /* 0x8000000704037c10 */ /* 0x000fd20009fe8403 */
.L_x_1048:
[----:B------:R-:W-:Y:S05]  /*06f0*/  BSYNC.RECONVERGENT B0 ;  /* 0x0000000000007941 */ /* 0x000fea0003800200 */
.L_x_1045:
[----:B------:R-:W-:Y:S05]  /*0700*/  WARPSYNC.ALL ;  /* 0x0000000000007948 */ /* 0x000fea0003800000 */
[----:B------:R-:W0:Y:S01]  /*0710*/  LDC.64 R4, c[0x0][0x390] ;  /* 0x0000e400ff047b82 */ /* 0x000e220000000a00 */
[-C--:B------:R-:W-:Y:S01]  /*0720*/  LOP3.LUT R15, R15, R14.reuse, RZ, 0x3c, !PT ;  /* 0x0000000e0f0f7212 */ /* 0x080fe200078e3cff */
[----:B------:R-:W-:Y:S02]  /*0730*/  IMAD.MOV.U32 R9, RZ, RZ, R8 ;  /* 0x000000ffff097224 */ /* 0x000fe400078e0008 */
[----:B------:R-:W-:Y:S01]  /*0740*/  IMAD.MOV.U32 R8, RZ, RZ, R11 ;  /* 0x000000ffff087224 */ /* 0x000fe200078e000b */
[----:B------:R-:W-:-:S04]  /*0750*/  LOP3.LUT R14, R15, R14, RZ, 0x3c, !PT ;  /* 0x0000000e0f0e7212 */ /* 0x000fc800078e3cff */
[----:B------:R-:W-:Y:S01]  /*0760*/  LOP3.LUT R15, R15, R14, RZ, 0x3c, !PT ;  /* 0x0000000e0f0f7212 */ /* 0x000fe200078e3cff */
[----:B0-----:R-:W-:-:S05]  /*0770*/  IMAD.WIDE R4, R0, 0x8, R4 ;  /* 0x0000000800047825 */ /* 0x001fca00078e0204 */
[----:B------:R-:W-:Y:S04]  /*0780*/  STG.E.64 desc[UR4][R4.64], R12 ;  /* 0x0000000c04007986 */ /* 0x000fe8000c101b04 */
[----:B------:R-:W-:Y:S04]  /*0790*/  STG.E.64 desc[UR4][R4.64+0x8], R14 ;  /* 0x0000080e04007986 */ /* 0x000fe8000c101b04 */
[----:B------:R-:W-:Y:S04]  /*07a0*/  STG.E.64 desc[UR4][R4.64+0x10], R8 ;  /* 0x0000100804007986 */ /* 0x000fe8000c101b04 */
[----:B------:R-:W-:Y:S01]  /*07b0*/  STG.E.64 desc[UR4][R4.64+0x18], R2 ;  /* 0x0000180204007986 */ /* 0x000fe2000c101b04 */
[----:B------:R-:W-:Y:S05]  /*07c0*/  EXIT ;  /* 0x000000000000794d */ /* 0x000fea0003800000 */
.L_x_1049:
        /* <DEDUP_REMOVED lines=11> */
.L_x_2695:


//--------------------- .text.generate_pubkeys_sequential_montgomery --------------------------
	.section	.text.generate_pubkeys_sequential_montgomery,"ax",@progbits
	.align	128
        .global         generate_pubkeys_sequential_montgomery
        .type           generate_pubkeys_sequential_montgomery,@function
        .size           generate_pubkeys_sequential_montgomery,(.L_x_2696 - generate_pubkeys_sequential_montgomery)
        .other          generate_pubkeys_sequential_montgomery,@"STO_CUDA_ENTRY STV_DEFAULT"
generate_pubkeys_sequential_montgomery:
.text.generate_pubkeys_sequential_montgomery:
        /* <DEDUP_REMOVED lines=19> */
[----:B------:R-:W-:Y:S01]  /*0130*/  CS2R R98, SRZ ;  /* 0x0000000000627805 */ /* 0x000fe2000001ff00 */
[----:B------:R-:W-:Y:S01]  /*0140*/  IMAD.MOV.U32 R46, RZ, RZ, RZ ;  /* 0x000000ffff2e7224 */ /* 0x000fe200078e00ff */
[----:B------:R-:W-:Y:S01]  /*0150*/  UIADD3.X UR7, UPT, UPT, URZ, URZ, URZ, UP0, !UPT ;  /* 0x000000ffff077290 */ /* 0x000fe200087fe4ff */
[----:B------:R-:W-:Y:S01]  /*0160*/  ISETP.GE.U32.AND P0, PT, R44, RZ, PT ;  /* 0x000000ff2c00720c */ /* 0x000fe20003f06070 */
[----:B------:R-:W-:Y:S01]  /*0170*/  IMAD.X R43, RZ, RZ, UR4, P1 ;  /* 0x00000004ff2b7e24 */ /* 0x000fe200088e06ff */
[----:B------:R-:W-:Y:S01]  /*0180*/  UIADD3 URZ, UP0, UPT, URZ, UR4, URZ ;  /* 0x00000004ffff7290 */ /* 0x000fe2000ff1e0ff */
[----:B------:R-:W-:Y:S01]  /*0190*/  CS2R R6, SRZ ;  /* 0x0000000000067805 */ /* 0x000fe2000001ff00 */
[----:B------:R-:W-:Y:S01]  /*01a0*/  UMOV UR6, UR5 ;  /* 0x0000000500067c82 */ /* 0x000fe20008000000 */
[----:B------:R-:W-:Y:S01]  /*01b0*/  IMAD.MOV.U32 R96, RZ, RZ, RZ ;  /* 0x000000ffff607224 */ /* 0x000fe200078e00ff */
[----:B------:R-:W-:Y:S01]  /*01c0*/  ISETP.GE.U32.AND.EX P0, PT, R43, UR4, PT, P0 ;  /* 0x000000042b007c0c */ /* 0x000fe2000bf06100 */
[----:B------:R-:W-:Y:S01]  /*01d0*/  UIMAD.WIDE.U32.X UR4, URZ, URZ, UR6, UP0 ;  /* 0x000000ffff0472a5 */ /* 0x000fe200080e0406 */
[----:B------:R-:W-:Y:S01]  /*01e0*/  CS2R R100, SRZ ;  /* 0x0000000000647805 */ /* 0x000fe2000001ff00 */
[----:B------:R-:W-:Y:S01]  /*01f0*/  IMAD.MOV.U32 R103, RZ, RZ, RZ ;  /* 0x000000ffff677224 */ /* 0x000fe200078e00ff */
[----:B------:R-:W-:Y:S01]  /*0200*/  SEL R58, RZ, 0x1, P0 ;  /* 0x00000001ff3a7807 */ /* 0x000fe20000000000 */
[----:B------:R-:W-:Y:S01]  /*0210*/  IMAD.MOV.U32 R89, RZ, RZ, RZ ;  /* 0x000000ffff597224 */ /* 0x000fe200078e00ff */
[----:B------:R-:W-:Y:S01]  /*0220*/  CS2R R36, SRZ ;  /* 0x0000000000247805 */ /* 0x000fe2000001ff00 */
[----:B------:R-:W-:Y:S01]  /*0230*/  IMAD.MOV.U32 R38, RZ, RZ, RZ ;  /* 0x000000ffff267224 */ /* 0x000fe200078e00ff */
[----:B------:R-:W-:Y:S01]  /*0240*/  IADD3 R59, P0, P1, R58, UR4, RZ ;  /* 0x000000043a3b7c10 */ /* 0x000fe2000f91e0ff */
[----:B------:R-:W-:Y:S01]  /*0250*/  IMAD.MOV.U32 R58, RZ, RZ, RZ ;  /* 0x000000ffff3a7224 */ /* 0x000fe200078e00ff */
[----:B------:R-:W-:-:S02]  /*0260*/  CS2R R34, SRZ ;  /* 0x0000000000227805 */ /* 0x000fc4000001ff00 */
[----:B------:R-:W-:Y:S02]  /*0270*/  CS2R R32, SRZ ;  /* 0x0000000000207805 */ /* 0x000fe4000001ff00 */
        /* <DEDUP_REMOVED lines=11> */
[----:B0-----:R-:W-:Y:S01]  /*0330*/  UISETP.LT.U32.AND UP0, UPT, UR4, 0x400, UPT ;  /* 0x000004000400788c */ /* 0x001fe2000bf01070 */
[----:B------:R-:W-:Y:S01]  /*0340*/  IMAD.MOV.U32 R31, RZ, RZ, RZ ;  /* 0x000000ffff1f7224 */ /* 0x000fe200078e00ff */
        /* <DEDUP_REMOVED lines=30> */
.L_x_1366:
        /* <DEDUP_REMOVED lines=10> */
.L_x_1365:
        /* <DEDUP_REMOVED lines=48> */
.L_x_1051:
        /* <DEDUP_REMOVED lines=25> */
[----:B------:R-:W-:-:S04]  /*0a60*/  IMAD.WIDE.U32 R24, R11, R5, RZ ;  /* 0x000000050b187225 */ /* 0x000fc800078e00ff */
[-C--:B------:R-:W-:Y:S01]  /*0a70*/  IMAD R75, R11, R6.reuse, R19 ;  /* 0x000000060b4b7224 */ /* 0x080fe200078e0213 */
[----:B------:R-:W-:Y:S01]  /*0a80*/  SEL R19, RZ, 0x1, P0 ;  /* 0x00000001ff137807 */ /* 0x000fe20000000000 */
        /* <DEDUP_REMOVED lines=14> */
[----:B------:R-:W-:Y:S01]  /*0b70*/  IMAD.X R49, RZ, RZ, RZ, P4 ;  /* 0x000000ffff317224 */ /* 0x000fe200020e06ff */
[----:B------:R-:W-:Y:S01]  /*0b80*/  IADD3 RZ, P5, PT, R53, R26, RZ ;  /* 0x0000001a35ff7210 */ /* 0x000fe20007fbe0ff */
[----:B------:R-:W-:-:S04]  /*0b90*/  IMAD.WIDE.U32 R68, R5, R5, RZ ;  /* 0x0000000505447225 */ /* 0x000fc800078e00ff */
[----:B------:R-:W-:-:S04]  /*0ba0*/  IMAD.WIDE.U32 R20, P4, R5, R6, R20 ;  /* 0x0000000605147225 */ /* 0x000fc80007880014 */
[-C--:B------:R-:W-:Y:S02]  /*0bb0*/  IMAD R19, R8, R5.reuse, RZ ;  /* 0x0000000508137224 */ /* 0x080fe400078e02ff */
[----:B------:R-:W-:Y:S01]  /*0bc0*/  IMAD.X R53, RZ, RZ, RZ, P2 ;  /* 0x000000ffff357224 */ /* 0x000fe200010e06ff */
[----:B------:R-:W-:Y:S01]  /*0bd0*/  IADD3 RZ, P2, PT, R69, R20, RZ ;  /* 0x0000001445ff7210 */ /* 0x000fe20007f5e0ff */
[----:B------:R-:W-:-:S04]  /*0be0*/  IMAD.WIDE.U32 R68, R7, R5, RZ ;  /* 0x0000000507447225 */ /* 0x000fc800078e00ff */
        /* <DEDUP_REMOVED lines=8> */
[----:B------:R-:W-:Y:S02]  /*0c70*/  IMAD.MOV.U32 R48, RZ, RZ, R65 ;  /* 0x000000ffff307224 */ /* 0x000fe400078e0041 */
[----:B------:R-:W-:Y:S01]  /*0c80*/  IMAD.WIDE.U32 R62, R8, R7, RZ ;  /* 0x00000007083e7225 */ /* 0x000fe200078e00ff */
[----:B------:R-:W-:-:S03]  /*0c90*/  IADD3 R19, P2, PT, R26, R50, RZ ;  /* 0x000000321a137210 */ /* 0x000fc60007f5e0ff */
[----:B------:R-:W-:Y:S01]  /*0ca0*/  IMAD.WIDE.U32.X R64, R12, R6, R48, P0 ;  /* 0x000000060c407225 */ /* 0x000fe200000e0430 */
[----:B------:R-:W-:Y:S02]  /*0cb0*/  ISETP.GE.U32.AND P0, PT, R22, R24, PT ;  /* 0x000000181600720c */ /* 0x000fe40003f06070 */
[----:B------:R-:W-:Y:S01]  /*0cc0*/  SHF.L.W.U32.HI R24, R25, 0x1, R28 ;  /* 0x0000000119187819 */ /* 0x000fe20000010e1c */
[----:B------:R-:W-:Y:S01]  /*0cd0*/  IMAD.X R61, RZ, RZ, RZ, P6 ;  /* 0x000000ffff3d7224 */ /* 0x000fe200030e06ff */
[----:B------:R-:W-:Y:S01]  /*0ce0*/  SHF.L.W.U32.HI R25, R28, 0x1, R71 ;  /* 0x000000011c197819 */ /* 0x000fe20000010e47 */
[----:B------:R-:W-:Y:S01]  /*0cf0*/  IMAD.WIDE.U32 R66, R7, R7, RZ ;  /* 0x0000000707427225 */ /* 0x000fe200078e00ff */
[----:B------:R-:W-:-:S03]  /*0d00*/  ISETP.GE.U32.AND.EX P0, PT, R23, R75, PT, P0 ;  /* 0x0000004b1700720c */ /* 0x000fc60003f06100 */
[----:B------:R-:W-:-:S04]  /*0d10*/  IMAD.WIDE.U32 R62, P6, R7, R8, R62 ;  /* 0x00000008073e7225 */ /* 0x000fc800078c003e */
[----:B------:R-:W-:Y:S01]  /*0d20*/  IMAD.X R28, R69, 0x1, R51, P2 ;  /* 0x00000001451c7824 */ /* 0x000fe200010e0633 */
[----:B------:R-:W-:Y:S01]  /*0d30*/  IADD3 RZ, P4, PT, R67, R62, RZ ;  /* 0x0000003e43ff7210 */ /* 0x000fe20007f9e0ff */
[----:B------:R-:W-:Y:S01]  /*0d40*/  IMAD.WIDE.U32 R50, R7, R9, R22 ;  /* 0x0000000907327225 */ /* 0x000fe200078e0016 */
[----:B------:R-:W-:Y:S02]  /*0d50*/  ISETP.GE.U32.AND P2, PT, R19, R26, PT ;  /* 0x0000001a1300720c */ /* 0x000fe40003f46070 */
[----:B------:R-:W-:Y:S01]  /*0d60*/  SEL R67, RZ, 0x1, P0 ;  /* 0x00000001ff437807 */ /* 0x000fe20000000000 */
[----:B------:R-:W-:Y:S01]  /*0d70*/  IMAD.WIDE.U32 R48, R7, R7, R24 ;  /* 0x0000000707307225 */ /* 0x000fe200078e0018 */
[----:B------:R-:W-:Y:S02]  /*0d80*/  ISETP.GE.U32.AND P0, PT, R50, R22, PT ;  /* 0x000000163200720c */ /* 0x000fe40003f06070 */
[----:B------:R-:W-:Y:S01]  /*0d90*/  ISETP.GE.U32.AND.EX P2, PT, R28, R69, PT, P2 ;  /* 0x000000451c00720c */ /* 0x000fe20003f46120 */
[----:B------:R-:W-:Y:S01]  /*0da0*/  IMAD R22, R10, R7, RZ ;  /* 0x000000070a167224 */ /* 0x000fe200078e02ff */
[----:B------:R-:W-:Y:S01]  /*0db0*/  SHF.L.W.U32.HI R71, R71, 0x1, R50 ;  /* 0x0000000147477819 */ /* 0x000fe20000010e32 */
[----:B------:R-:W-:-:S02]  /*0dc0*/  IMAD.MOV.U32 R52, RZ, RZ, R27 ;  /* 0x000000ffff347224 */ /* 0x000fc400078e001b */
[----:B------:R-:W-:Y:S02]  /*0dd0*/  IMAD.X R27, RZ, RZ, RZ, P6 ;  /* 0x000000ffff1b7224 */ /* 0x000fe400030e06ff */
[----:B------:R-:W-:Y:S01]  /*0de0*/  IMAD.IADD R66, R62, 0x1, R49 ;  /* 0x000000013e427824 */ /* 0x000fe200078e0231 */
[----:B------:R-:W-:Y:S01]  /*0df0*/  IADD3 R62, P6, PT, R67, R64, RZ ;  /* 0x00000040433e7210 */ /* 0x000fe20007fde0ff */
[----:B------:R-:W-:Y:S01]  /*0e00*/  IMAD R75, R8, R9, R22 ;  /* 0x00000009084b7224 */ /* 0x000fe200078e0216 */
[----:B------:R-:W-:Y:S01]  /*0e10*/  SEL R49, RZ, 0x1, P2 ;  /* 0x00000001ff317807 */ /* 0x000fe20001000000 */
[----:B------:R-:W-:Y:S02]  /*0e20*/  IMAD.MOV.U32 R26, RZ, RZ, R63 ;  /* 0x000000ffff1a7224 */ /* 0x000fe400078e003f */
[----:B------:R-:W-:Y:S02]  /*0e30*/  IMAD.IADD R75, R51, 0x1, R75 ;  /* 0x00000001334b7824 */ /* 0x000fe400078e024b */
[----:B------:R-:W-:Y:S01]  /*0e40*/  IMAD.X R63, RZ, RZ, R65, P6 ;  /* 0x000000ffff3f7224 */ /* 0x000fe200030e0641 */
[----:B------:R-:W-:Y:S01]  /*0e50*/  IADD3 R49, P6, PT, R49, R48, RZ ;  /* 0x0000003031317210 */ /* 0x000fe20007fde0ff */
[----:B------:R-:W-:Y:S01]  /*0e60*/  IMAD R64, R12, R7, RZ ;  /* 0x000000070c407224 */ /* 0x000fe200078e02ff */
[----:B------:R-:W-:Y:S01]  /*0e70*/  ISETP.GE.U32.AND.EX P0, PT, R75, R23, PT, P0 ;  /* 0x000000174b00720c */ /* 0x000fe20003f06100 */
[----:B------:R-:W-:Y:S01]  /*0e80*/  IMAD.WIDE.U32.X R60, R8, R10, R60, P3 ;  /* 0x0000000a083c7225 */ /* 0x000fe200018e043c */
[----:B------:R-:W-:-:S02]  /*0e90*/  ISETP.GE.U32.AND P2, PT, R49, R48, PT ;  /* 0x000000303100720c */ /* 0x000fc40003f46070 */
[----:B------:R-:W-:Y:S01]  /*0ea0*/  SEL R73, RZ, 0x1, P0 ;  /* 0x00000001ff497807 */ /* 0x000fe20000000000 */
[----:B------:R-:W-:Y:S01]  /*0eb0*/  IMAD.X R51, RZ, RZ, R66, P6 ;  /* 0x000000ffff337224 */ /* 0x000fe200030e0642 */
[----:B------:R-:W-:Y:S01]  /*0ec0*/  ISETP.LT.U32.AND P3, PT, R48, R24, PT ;  /* 0x000000183000720c */ /* 0x000fe20003f61070 */
[-C--:B------:R-:W-:Y:S02]  /*0ed0*/  IMAD R65, R8, R11.reuse, R64 ;  /* 0x0000000b08417224 */ /* 0x080fe400078e0240 */
[----:B------:R-:W-:Y:S01]  /*0ee0*/  IMAD.WIDE.U32 R22, R7, R11, R62 ;  /* 0x0000000b07167225 */ /* 0x000fe200078e003e */
[----:B------:R-:W-:-:S03]  /*0ef0*/  ISETP.GE.U32.AND.EX P2, PT, R51, R66, PT, P2 ;  /* 0x000000423300720c */ /* 0x000fc60003f46120 */
[----:B------:R-:W-:Y:S01]  /*0f00*/  IMAD.WIDE.U32.X R52, R8, R12, R52, P5 ;  /* 0x0000000c08347225 */ /* 0x000fe200028e0434 */
[----:B------:R-:W-:Y:S02]  /*0f10*/  ISETP.LT.U32.OR.EX P2, PT, R66, R25, !P2, P3 ;  /* 0x000000194200720c */ /* 0x000fe40005741530 */
[----:B------:R-:W-:Y:S01]  /*0f20*/  ISETP.GE.U32.AND P3, PT, R22, R62, PT ;  /* 0x0000003e1600720c */ /* 0x000fe20003f66070 */
[----:B------:R-:W-:Y:S01]  /*0f30*/  IMAD.WIDE.U32.X R26, R8, R8, R26, P4 ;  /* 0x00000008081a7225 */ /* 0x000fe200020e041a */
[----:B------:R-:W-:Y:S02]  /*0f40*/  IADD3 R73, P4, P5, R22, R60, R73 ;  /* 0x0000003c16497210 */ /* 0x000fe40007d9e049 */
[----:B------:R-:W-:Y:S01]  /*0f50*/  SHF.L.W.U32.HI R25, R50, 0x1, R75 ;  /* 0x0000000132197819 */ /* 0x000fe20000010e4b */
[----:B------:R-:W-:Y:S01]  /*0f60*/  IMAD.IADD R23, R23, 0x1, R65 ;  /* 0x0000000117177824 */ /* 0x000fe200078e0241 */
[----:B------:R-:W-:Y:S01]  /*0f70*/  ISETP.GE.U32.AND P0, PT, R73, R22, PT ;  /* 0x000000164900720c */ /* 0x000fe20003f06070 */
[----:B------:R-:W-:Y:S01]  /*0f80*/  IMAD.WIDE.U32 R64, R10, R9, RZ ;  /* 0x000000090a407225 */ /* 0x000fe200078e00ff */
[----:B------:R-:W-:-:S02]  /*0f90*/  IADD3 R7, P6, PT, R71, R26, RZ ;  /* 0x0000001a47077210 */ /* 0x000fc40007fde0ff */
[----:B------:R-:W-:Y:S01]  /*0fa0*/  IADD3.X R48, PT, PT, R23, R61, RZ, P4, P5 ;  /* 0x0000003d17307210 */ /* 0x000fe200027ea4ff */
[----:B------:R-:W-:Y:S01]  /*0fb0*/  IMAD.WIDE.U32 R60, R9, R9, RZ ;  /* 0x00000009093c7225 */ /* 0x000fe200078e00ff */
[----:B------:R-:W-:Y:S02]  /*0fc0*/  SEL R24, RZ, 0x1, !P2 ;  /* 0x00000001ff187807 */ /* 0x000fe40005000000 */
[----:B------:R-:W-:Y:S01]  /*0fd0*/  ISETP.GE.U32.AND.EX P2, PT, R23, R63, PT, P3 ;  /* 0x0000003f1700720c */ /* 0x000fe20003f46130 */
[----:B------:R-:W-:Y:S01]  /*0fe0*/  IMAD.X R8, R25, 0x1, R27, P6 ;  /* 0x0000000119087824 */ /* 0x000fe200030e061b */
[----:B------:R-:W-:Y:S01]  /*0ff0*/  ISETP.GE.U32.AND.EX P4, PT, R48, R23, PT, P0 ;  /* 0x000000173000720c */ /* 0x000fe20003f86100 */
[-C--:B------:R-:W-:Y:S01]  /*1000*/  IMAD.WIDE.U32 R26, R10, R11.reuse, RZ ;  /* 0x0000000b0a1a7225 */ /* 0x080fe200078e00ff */
[----:B------:R-:W-:Y:S02]  /*1010*/  IADD3 R24, P3, PT, R7, R24, RZ ;  /* 0x0000001807187210 */ /* 0x000fe40007f7e0ff */
[----:B------:R-:W-:Y:S01]  /*1020*/  SEL R22, RZ, 0x1, P2 ;  /* 0x00000001ff167807 */ /* 0x000fe20001000000 */
[----:B------:R-:W-:Y:S01]  /*1030*/  IMAD.WIDE.U32 R62, R12, R11, RZ ;  /* 0x0000000b0c3e7225 */ /* 0x000fe200078e00ff */
[----:B------:R-:W-:-:S02]  /*1040*/  SEL R23, RZ, 0x1, P4 ;  /* 0x00000001ff177807 */ /* 0x000fc40002000000 */
[----:B------:R-:W-:Y:S01]  /*1050*/  ISETP.LT.U32.AND P0, PT, R7, R71, PT ;  /* 0x000000470700720c */ /* 0x000fe20003f01070 */
[----:B------:R-:W-:Y:S01]  /*1060*/  IMAD.WIDE.U32 R64, P4, R9, R10, R64 ;  /* 0x0000000a09407225 */ /* 0x000fe20007880040 */
[----:B------:R-:W-:Y:S02]  /*1070*/  ISETP.GE.U32.AND P2, PT, R24, R7, PT ;  /* 0x000000071800720c */ /* 0x000fe40003f46070 */
[----:B------:R-:W-:Y:S01]  /*1080*/  IADD3 R52, P5, P6, R23, R52, R22 ;  /* 0x0000003417347210 */ /* 0x000fe20007ebe016 */
[----:B------:R-:W-:Y:S01]  /*1090*/  IMAD.X R7, RZ, RZ, R8, P3 ;  /* 0x000000ffff077224 */ /* 0x000fe200018e0608 */
[----:B------:R-:W-:Y:S01]  /*10a0*/  SHF.L.W.U32.HI R60, R75, 0x1, R73 ;  /* 0x000000014b3c7819 */ /* 0x000fe20000010e49 */
[----:B------:R-:W-:Y:S01]  /*10b0*/  IMAD.WIDE.U32 R22, R9, R11, RZ ;  /* 0x0000000b09167225 */ /* 0x000fe200078e00ff */
[----:B------:R-:W-:Y:S02]  /*10c0*/  IADD3.X R53, PT, PT, RZ, R53, RZ, P5, P6 ;  /* 0x00000035ff357210 */ /* 0x000fe40002fec4ff */
[----:B------:R-:W-:Y:S01]  /*10d0*/  ISETP.GE.U32.AND.EX P6, PT, R7, R8, PT, P2 ;  /* 0x000000080700720c */ /* 0x000fe20003fc6120 */
[----:B------:R-:W-:Y:S01]  /*10e0*/  IMAD.WIDE.U32 R26, P3, R9, R12, R26 ;  /* 0x0000000c091a7225 */ /* 0x000fe2000786001a */
[----:B------:R-:W-:-:S02]  /*10f0*/  IADD3 RZ, P5, PT, R61, R64, RZ ;  /* 0x000000403dff7210 */ /* 0x000fc40007fbe0ff */
[----:B------:R-:W-:Y:S01]  /*1100*/  SHF.L.W.U32.HI R61, R73, 0x1, R48 ;  /* 0x00000001493d7819 */ /* 0x000fe20000010e30 */
[----:B------:R-:W-:Y:S01]  /*1110*/  IMAD.X R69, RZ, RZ, RZ, P3 ;  /* 0x000000ffff457224 */ /* 0x000fe200018e06ff */
[----:B------:R-:W-:Y:S01]  /*1120*/  IADD3 RZ, P2, PT, R23, R26, RZ ;  /* 0x0000001a17ff7210 */ /* 0x000fe20007f5e0ff */
[----:B------:R-:W-:Y:S01]  /*1130*/  IMAD.WIDE.U32 R66, R11, R11, RZ ;  /* 0x0000000b0b427225 */ /* 0x000fe200078e00ff */
[----:B------:R-:W-:-:S03]  /*1140*/  ISETP.LT.U32.OR.EX P0, PT, R8, R25, !P6, P0 ;  /* 0x000000190800720c */ /* 0x000fc60007701500 */
[----:B------:R-:W-:Y:S01]  /*1150*/  IMAD.WIDE.U32 R22, P3, R11, R12, R62 ;  /* 0x0000000c0b167225 */ /* 0x000fe2000786003e */
[----:B------:R-:W-:-:S03]  /*1160*/  SEL R71, RZ, 0x1, !P0 ;  /* 0x00000001ff477807 */ /* 0x000fc60004000000 */
        /* <DEDUP_REMOVED lines=19> */
[----:B------:R-:W-:-:S03]  /*12a0*/  IMAD.WIDE.U32 R66, R73, 0x3d1, RZ ;  /* 0x000003d149427825 */ /* 0x000fc600078e00ff */
[----:B------:R-:W-:Y:S01]  /*12b0*/  ISETP.LT.U32.OR.EX P0, PT, R10, R61, !P0, P3 ;  /* 0x0000003d0a00720c */ /* 0x000fe20004701530 */
[----:B------:R-:W-:Y:S01]  /*12c0*/  IMAD.MOV.U32 R64, RZ, RZ, R23 ;  /* 0x000000ffff407224 */ /* 0x000fe200078e0017 */
[----:B------:R-:W-:Y:S02]  /*12d0*/  SHF.L.W.U32.HI R23, R48, 0x1, R68 ;  /* 0x0000000130177819 */ /* 0x000fe40000010e44 */
[----:B------:R-:W-:Y:S01]  /*12e0*/  ISETP.GE.U32.AND.EX P2, PT, R77, R53, PT, P2 ;  /* 0x000000354d00720c */ /* 0x000fe20003f46120 */
[----:B------:R-:W-:Y:S01]  /*12f0*/  IMAD.WIDE.U32.X R8, R12, R12, R64, P4 ;  /* 0x0000000c0c087225 */ /* 0x000fe200020e0440 */
[----:B------:R-:W-:Y:S02]  /*1300*/  SHF.L.W.U32.HI R69, R68, 0x1, R77 ;  /* 0x0000000144457819 */ /* 0x000fe40000010e4d */
[----:B------:R-:W-:Y:S01]  /*1310*/  IADD3 R25, P5, PT, R23, R62, RZ ;  /* 0x0000003e17197210 */ /* 0x000fe20007fbe0ff */
[----:B------:R-:W-:Y:S01]  /*1320*/  IMAD.WIDE.U32 R52, P4, RZ, R71, R66 ;  /* 0x00000047ff347225 */ /* 0x000fe20007880042 */
[----:B------:R-:W-:-:S02]  /*1330*/  SEL R66, RZ, 0x1, !P0 ;  /* 0x00000001ff427807 */ /* 0x000fc40004000000 */
[----:B------:R-:W-:Y:S01]  /*1340*/  SEL R61, RZ, 0x1, P2 ;  /* 0x00000001ff3d7807 */ /* 0x000fe20001000000 */
[----:B------:R-:W-:Y:S01]  /*1350*/  IMAD.X R62, R69, 0x1, R63, P5 ;  /* 0x00000001453e7824 */ /* 0x000fe200028e063f */
[----:B------:R-:W-:Y:S01]  /*1360*/  IADD3 R66, P6, PT, R25, R66, RZ ;  /* 0x0000004219427210 */ /* 0x000fe20007fde0ff */
[----:B------:R-:W-:Y:S01]  /*1370*/  IMAD.WIDE.U32 R64, R71, 0x3d1, RZ ;  /* 0x000003d147407825 */ /* 0x000fe200078e00ff */
[----:B------:R-:W-:-:S03]  /*1380*/  IADD3 R48, P2, PT, R61, R26, RZ ;  /* 0x0000001a3d307210 */ /* 0x000fc60007f5e0ff */
[----:B------:R-:W-:Y:S01]  /*1390*/  IMAD.X R61, RZ, RZ, RZ, P4 ;  /* 0x000000ffff3d7224 */ /* 0x000fe200020e06ff */
[----:B------:R-:W-:Y:S01]  /*13a0*/  ISETP.GE.U32.AND P4, PT, R66, R25, PT ;  /* 0x000000194200720c */ /* 0x000fe20003f86070 */
        /* <DEDUP_REMOVED lines=8> */
[----:B------:R-:W-:Y:S01]  /*1430*/  SHF.L.W.U32.HI R27, R48, 0x1, R75 ;  /* 0x00000001301b7819 */ /* 0x000fe20000010e4b */
[----:B------:R-:W-:Y:S01]  /*1440*/  IMAD.WIDE.U32.X R52, RZ, R73, R60, P5 ;  /* 0x00000049ff347225 */ /* 0x000fe200028e043c */
[----:B------:R-:W-:Y:S02]  /*1450*/  ISETP.LT.U32.OR.EX P2, PT, R62, R69, !P4, P2 ;  /* 0x000000453e00720c */ /* 0x000fe40006741520 */
[----:B------:R-:W-:Y:S01]  /*1460*/  ISETP.GE.U32.AND P0, PT, R10, R64, PT ;  /* 0x000000400a00720c */ /* 0x000fe20003f06070 */
[----:B------:R-:W-:Y:S01]  /*1470*/  IMAD.X R23, R12, 0x1, R71, P3 ;  /* 0x000000010c177824 */ /* 0x000fe200018e0647 */
[----:B------:R-:W-:Y:S01]  /*1480*/  SEL R69, RZ, 0x1, !P2 ;  /* 0x00000001ff457807 */ /* 0x000fe20005000000 */
[----:B------:R-:W-:-:S03]  /*1490*/  IMAD.WIDE.U32 R60, R67, 0x3d1, RZ ;  /* 0x000003d1433c7825 */ /* 0x000fc600078e00ff */
[----:B------:R-:W-:Y:S01]  /*14a0*/  ISETP.GE.U32.AND.EX P2, PT, R23, R12, PT, P0 ;  /* 0x0000000c1700720c */ /* 0x000fe20003f46100 */
[----:B------:R-:W-:-:S03]  /*14b0*/  IMAD.WIDE.U32 R62, R11, R11, R26 ;  /* 0x0000000b0b3e7225 */ /* 0x000fc600078e001a */
[----:B------:R-:W-:Y:S01]  /*14c0*/  SEL R12, RZ, 0x1, P2 ;  /* 0x00000001ff0c7807 */ /* 0x000fe20001000000 */
[----:B------:R-:W-:Y:S01]  /*14d0*/  IMAD.WIDE.U32 R64, R66, 0x3d1, RZ ;  /* 0x000003d142407825 */ /* 0x000fe200078e00ff */
        /* <DEDUP_REMOVED lines=8> */
[----:B------:R-:W-:Y:S01]  /*1560*/  IMAD.X R50, RZ, RZ, R11, P0 ;  /* 0x000000ffff327224 */ /* 0x000fe200000e060b */
[----:B------:R-:W-:Y:S01]  /*1570*/  ISETP.LT.U32.AND P0, PT, R62, R26, PT ;  /* 0x0000001a3e00720c */ /* 0x000fe20003f01070 */
[----:B------:R-:W-:Y:S01]  /*1580*/  IMAD.X R65, R52, 0x1, R53, P6 ;  /* 0x0000000134417824 */ /* 0x000fe200030e0635 */
[----:B------:R-:W-:Y:S01]  /*1590*/  ISETP.GE.U32.AND P3, PT, R48, R64, PT ;  /* 0x000000403000720c */ /* 0x000fe20003f66070 */
[----:B------:R-:W-:Y:S01]  /*15a0*/  IMAD.MOV.U32 R62, RZ, RZ, R61 ;  /* 0x000000ffff3e7224 */ /* 0x000fe200078e003d */
[----:B------:R-:W-:Y:S01]  /*15b0*/  ISETP.GE.U32.AND.EX P2, PT, R50, R11, PT, P2 ;  /* 0x0000000b3200720c */ /* 0x000fe20003f46120 */
[----:B------:R-:W-:Y:S01]  /*15c0*/  IMAD.X R22, R65, 0x1, R66, P4 ;  /* 0x0000000141167824 */ /* 0x000fe200020e0642 */
[----:B------:R-:W-:Y:S01]  /*15d0*/  IADD3 R12, P6, PT, R25, R12, RZ ;  /* 0x0000000c190c7210 */ /* 0x000fe20007fde0ff */
[----:B------:R-:W-:Y:S01]  /*15e0*/  IMAD.WIDE.U32.X R60, RZ, R67, R62, P5 ;  /* 0x00000043ff3c7225 */ /* 0x000fe200028e043e */
[----:B------:R-:W-:-:S02]  /*15f0*/  ISETP.LT.U32.OR.EX P0, PT, R11, R27, !P2, P0 ;  /* 0x0000001b0b00720c */ /* 0x000fc40005701500 */
[----:B------:R-:W-:Y:S01]  /*1600*/  ISETP.GE.U32.AND.EX P3, PT, R65, R52, PT, P3 ;  /* 0x000000344100720c */ /* 0x000fe20003f66130 */
[----:B------:R-:W-:Y:S01]  /*1610*/  IMAD.WIDE.U32 R26, R50, 0x3d1, RZ ;  /* 0x000003d1321a7825 */ /* 0x000fe200078e00ff */
[----:B------:R-:W-:Y:S02]  /*1620*/  ISETP.GE.U32.AND P2, PT, R12, R25, PT ;  /* 0x000000190c00720c */ /* 0x000fe40003f46070 */
[----:B------:R-:W-:Y:S01]  /*1630*/  SEL R63, RZ, 0x1, P3 ;  /* 0x00000001ff3f7807 */ /* 0x000fe20001800000 */
[----:B------:R-:W-:Y:S01]  /*1640*/  IMAD.X R11, RZ, RZ, R22, P6 ;  /* 0x000000ffff0b7224 */ /* 0x000fe200030e0616 */
[----:B------:R-:W-:Y:S01]  /*1650*/  ISETP.LT.U32.AND P3, PT, R25, R48, PT ;  /* 0x000000301900720c */ /* 0x000fe20003f61070 */
[----:B------:R-:W-:Y:S01]  /*1660*/  IMAD.WIDE.U32 R52, R69, 0x3d1, RZ ;  /* 0x000003d145347825 */ /* 0x000fe200078e00ff */
[----:B------:R-:W-:Y:S02]  /*1670*/  SEL R25, RZ, 0x1, !P0 ;  /* 0x00000001ff197807 */ /* 0x000fe40004000000 */
[----:B------:R-:W-:Y:S01]  /*1680*/  ISETP.GE.U32.AND.EX P2, PT, R11, R22, PT, P2 ;  /* 0x000000160b00720c */ /* 0x000fe20003f46120 */
[----:B------:R-:W-:Y:S01]  /*1690*/  IMAD.WIDE.U32 R26, P4, RZ, R69, R26 ;  /* 0x00000045ff1a7225 */ /* 0x000fe2000788001a */
[----:B------:R-:W-:-:S02]  /*16a0*/  IADD3 R48, P6, P5, R52, R60, R63 ;  /* 0x0000003c34307210 */ /* 0x000fc40007dde03f */
[----:B------:R-:W-:Y:S02]  /*16b0*/  ISETP.LT.U32.OR.EX P2, PT, R22, R65, !P2, P3 ;  /* 0x000000411600720c */ /* 0x000fe40005741530 */
[----:B------:R-:W-:Y:S01]  /*16c0*/  IADD3 R63, P0, PT, R53, R26, RZ ;  /* 0x0000001a353f7210 */ /* 0x000fe20007f1e0ff */
[----:B------:R-:W-:Y:S01]  /*16d0*/  IMAD.X R53, RZ, RZ, RZ, P4 ;  /* 0x000000ffff357224 */ /* 0x000fe200020e06ff */
[----:B------:R-:W-:Y:S02]  /*16e0*/  SHF.R.U32.HI R26, RZ, 0x1f, R75 ;  /* 0x0000001fff1a7819 */ /* 0x000fe4000001164b */
[----:B------:R-:W-:Y:S02]  /*16f0*/  IADD3.X R60, PT, PT, R63, R61, RZ, P6, P5 ;  /* 0x0000003d3f3c7210 */ /* 0x000fe400037ea4ff */
[----:B------:R-:W-:Y:S02]  /*1700*/  IADD3 R65, P5, P6, R25, R26, R8 ;  /* 0x0000001a19417210 */ /* 0x000fe40007ebe008 */
[----:B------:R-:W-:-:S02]  /*1710*/  IADD3 R25, P3, PT, R48, R67, RZ ;  /* 0x0000004330197210 */ /* 0x000fc40007f7e0ff */
[----:B------:R-:W-:Y:S02]  /*1720*/  SEL R22, RZ, 0x1, !P2 ;  /* 0x00000001ff167807 */ /* 0x000fe40005000000 */
[----:B------:R-:W-:Y:S01]  /*1730*/  IADD3.X R67, PT, PT, RZ, RZ, R9, P5, P6 ;  /* 0x000000ffff437210 */ /* 0x000fe20002fec409 */
[----:B------:R-:W-:Y:S01]  /*1740*/  IMAD.X R61, R60, 0x1, R69, P3 ;  /* 0x000000013c3d7824 */ /* 0x000fe200018e0645 */
[C---:B------:R-:W-:Y:S02]  /*1750*/  IADD3 R22, P5, PT, R25.reuse, R22, RZ ;  /* 0x0000001619167210 */ /* 0x040fe40007fbe0ff */
[----:B------:R-:W-:Y:S01]  /*1760*/  ISETP.GE.U32.AND P4, PT, R48, R52, PT ;  /* 0x000000343000720c */ /* 0x000fe20003f86070 */
[----:B------:R-:W-:Y:S01]  /*1770*/  IMAD.MOV.U32 R52, RZ, RZ, R27 ;  /* 0x000000ffff347224 */ /* 0x000fe200078e001b */
[----:B------:R-:W-:Y:S01]  /*1780*/  ISETP.LT.U32.AND P2, PT, R25, R48, PT ;  /* 0x000000301900720c */ /* 0x000fe20003f41070 */
[----:B------:R-:W-:Y:S01]  /*1790*/  IMAD.WIDE.U32 R8, R67, 0x3d1, RZ ;  /* 0x000003d143087825 */ /* 0x000fe200078e00ff */
[----:B------:R-:W-:-:S02]  /*17a0*/  ISETP.GE.U32.AND P3, PT, R22, R25, PT ;  /* 0x000000191600720c */ /* 0x000fc40003f66070 */
        /* <DEDUP_REMOVED lines=9> */
[----:B------:R-:W-:Y:S01]  /*1840*/  SEL R25, RZ, 0x1, !P2 ;  /* 0x00000001ff197807 */ /* 0x000fe20005000000 */
[----:B------:R-:W-:Y:S01]  /*1850*/  IMAD.MOV.U32 R52, RZ, RZ, R9 ;  /* 0x000000ffff347224 */ /* 0x000fe200078e0009 */
        /* <DEDUP_REMOVED lines=8> */
[----:B------:R-:W-:Y:S01]  /*18e0*/  IMAD.WIDE.U32.X R52, RZ, R67, R52, P6 ;  /* 0x00000043ff347225 */ /* 0x000fe200030e0434 */
[----:B------:R-:W-:Y:S02]  /*18f0*/  ISETP.GE.U32.AND P2, PT, R25, R8, PT ;  /* 0x000000081900720c */ /* 0x000fe40003f46070 */
[----:B------:R-:W-:Y:S01]  /*1900*/  ISETP.GE.U32.AND.EX P0, PT, R50, R61, PT, P0 ;  /* 0x0000003d3200720c */ /* 0x000fe20003f06100 */
[----:B------:R-:W-:-:S03]  /*1910*/  IMAD.X R26, RZ, RZ, R27, P4 ;  /* 0x000000ffff1a7224 */ /* 0x000fc600020e061b */
[----:B------:R-:W-:Y:S02]  /*1920*/  SEL R9, RZ, 0x1, P0 ;  /* 0x00000001ff097807 */ /* 0x000fe40000000000 */
        /* <DEDUP_REMOVED lines=62> */
.L_x_1054:
[----:B01234-:R-:W-:Y:S05]  /*1d10*/  BSYNC.RECONVERGENT B1 ;  /* 0x0000000000017941 */ /* 0x01ffea0003800200 */
.L_x_1053:
[----:B------:R-:W-:Y:S01]  /*1d20*/  IMAD.MOV.U32 R8, RZ, RZ, R10 ;  /* 0x000000ffff087224 */ /* 0x000fe200078e000a */
[----:B------:R-:W-:Y:S01]  /*1d30*/  IADD3 R19, P2, PT, R12, R19, RZ ;  /* 0x000000130c137210 */ /* 0x000fe20007f5e0ff */
[----:B------:R-:W-:Y:S01]  /*1d40*/  IMAD.MOV.U32 R9, RZ, RZ, R23 ;  /* 0x000000ffff097224 */ /* 0x000fe200078e0017 */
[----:B------:R-:W0:Y:S01]  /*1d50*/  LDC.64 R52, c[0x3][0x18] ;  /* 0x00c00600ff347b82 */ /* 0x000e220000000a00 */
        /* <DEDUP_REMOVED lines=61> */
.L_x_1057:
[----:B------:R-:W-:Y:S05]  /*2130*/  BSYNC.RELIABLE B2 ;  /* 0x0000000000027941 */ /* 0x000fea0003800100 */
.L_x_1056:
        /* <DEDUP_REMOVED lines=69> */
.L_x_1060:
[----:B------:R-:W-:Y:S05]  /*2590*/  BSYNC.RELIABLE B2 ;  /* 0x0000000000027941 */ /* 0x000fea0003800100 */
.L_x_1059:
        /* <DEDUP_REMOVED lines=64> */
.L_x_1062:
[----:B------:R-:W-:Y:S05]  /*29a0*/  BSYNC.RELIABLE B2 ;  /* 0x0000000000027941 */ /* 0x000fea0003800100 */
.L_x_1061:
        /* <DEDUP_REMOVED lines=27> */
.L_x_1058:
[----:B------:R-:W-:Y:S05]  /*2b60*/  BSYNC.RECONVERGENT B1 ;  /* 0x0000000000017941 */ /* 0x000fea0003800200 */
.L_x_1055:
        /* <DEDUP_REMOVED lines=16> */
[----:B------:R-:W-:-:S04]  /*2c70*/  IMAD.WIDE.U32 R8, R83, R7, RZ ;  /* 0x0000000753087225 */ /* 0x000fc800078e00ff */
[----:B------:R-:W-:Y:S02]  /*2c80*/  IMAD R19, R83, R85, R20 ;  /* 0x0000005553137224 */ /* 0x000fe400078e0214 */
[----:B------:R-:W-:-:S04]  /*2c90*/  IMAD.WIDE.U32 R50, R7, R79, RZ ;  /* 0x0000004f07327225 */ /* 0x000fc800078e00ff */
[----:B------:R-:W-:Y:S02]  /*2ca0*/  IMAD.IADD R19, R11, 0x1, R19 ;  /* 0x000000010b137824 */ /* 0x000fe400078e0213 */
[----:B------:R-:W-:-:S04]  /*2cb0*/  IMAD.WIDE.U32 R24, R7, R7, RZ ;  /* 0x0000000707187225 */ /* 0x000fc800078e00ff */
[----:B------:R-:W-:-:S04]  /*2cc0*/  IMAD.WIDE.U32 R26, P3, R7, R80, R26 ;  /* 0x00000050071a7225 */ /* 0x000fc8000786001a */
[----:B------:R-:W-:Y:S01]  /*2cd0*/  IMAD.WIDE.U32 R8, P0, R7, R83, R8 ;  /* 0x0000005307087225 */ /* 0x000fe20007800008 */
[----:B------:R-:W-:-:S03]  /*2ce0*/  IADD3 RZ, P6, PT, R51, R26, RZ ;  /* 0x0000001a33ff7210 */ /* 0x000fc60007fde0ff */
[-C--:B------:R-:W-:Y:S02]  /*2cf0*/  IMAD R12, R82, R7.reuse, RZ ;  /* 0x00000007520c7224 */ /* 0x080fe400078e02ff */
[----:B------:R-:W-:Y:S01]  /*2d00*/  IMAD.X R11, RZ, RZ, RZ, P2 ;  /* 0x000000ffff0b7224 */ /* 0x000fe200010e06ff */
[----:B------:R-:W-:Y:S01]  /*2d10*/  ISETP.GE.U32.AND P2, PT, R28, R10, PT ;  /* 0x0000000a1c00720c */ /* 0x000fe20003f46070 */
[----:B------:R-:W-:Y:S01]  /*2d20*/  IMAD.X R67, R19, 0x1, R49, P5 ;  /* 0x0000000113437824 */ /* 0x000fe200028e0631 */
[----:B------:R-:W-:Y:S01]  /*2d30*/  IADD3 RZ, P5, PT, R25, R8, RZ ;  /* 0x0000000819ff7210 */ /* 0x000fe20007fbe0ff */
[----:B------:R-:W-:-:S03]  /*2d40*/  IMAD.WIDE.U32 R22, R71, R7, RZ ;  /* 0x0000000747167225 */ /* 0x000fc600078e00ff */
[----:B------:R-:W-:Y:S01]  /*2d50*/  ISETP.GE.U32.AND.EX P2, PT, R67, R19, PT, P2 ;  /* 0x000000134300720c */ /* 0x000fe20003f46120 */
[----:B------:R-:W-:Y:S02]  /*2d60*/  IMAD R73, R83, R71, R12 ;  /* 0x0000004753497224 */ /* 0x000fe400078e020c */
[----:B------:R-:W-:Y:S01]  /*2d70*/  IMAD.MOV.U32 R10, RZ, RZ, R21 ;  /* 0x000000ffff0a7224 */ /* 0x000fe200078e0015 */
[----:B------:R-:W-:Y:S01]  /*2d80*/  SEL R19, RZ, 0x1, P2 ;  /* 0x00000001ff137807 */ /* 0x000fe20001000000 */
[----:B------:R-:W-:Y:S02]  /*2d90*/  IMAD R26, R80, R7, RZ ;  /* 0x00000007501a7224 */ /* 0x000fe400078e02ff */
[----:B------:R-:W-:Y:S02]  /*2da0*/  IMAD.X R63, RZ, RZ, RZ, P0 ;  /* 0x000000ffff3f7224 */ /* 0x000fe400000e06ff */
[----:B------:R-:W-:Y:S02]  /*2db0*/  IMAD.MOV.U32 R62, RZ, RZ, R9 ;  /* 0x000000ffff3e7224 */ /* 0x000fe400078e0009 */
[----:B------:R-:W-:-:S02]  /*2dc0*/  IMAD.IADD R73, R23, 0x1, R73 ;  /* 0x0000000117497824 */ /* 0x000fc400078e0249 */
[----:B------:R-:W-:-:S03]  /*2dd0*/  IMAD.WIDE.U32 R60, R82, R85, RZ ;  /* 0x00000055523c7225 */ /* 0x000fc600078e00ff */
[C---:B------:R-:W-:Y:S01]  /*2de0*/  SHF.L.U64.HI R12, R22.reuse, 0x1, R73 ;  /* 0x00000001160c7819 */ /* 0x040fe20000010249 */
[----:B------:R-:W-:Y:S02]  /*2df0*/  IMAD.SHL.U32 R65, R22, 0x2, RZ ;  /* 0x0000000216417824 */ /* 0x000fe400078e00ff */
[----:B------:R-:W-:-:S04]  /*2e00*/  IMAD.WIDE.U32 R24, R79, R7, RZ ;  /* 0x000000074f187225 */ /* 0x000fc800078e00ff */
[C---:B------:R-:W-:Y:S02]  /*2e10*/  IMAD R69, R83.reuse, R79, R26 ;  /* 0x0000004f53457224 */ /* 0x040fe400078e021a */
        /* <DEDUP_REMOVED lines=26> */
[----:B------:R-:W-:Y:S02]  /*2fc0*/  IMAD.X R27, RZ, RZ, RZ, P0 ;  /* 0x000000ffff1b7224 */ /* 0x000fe400000e06ff */
[----:B------:R-:W-:-:S04]  /*2fd0*/  IMAD.WIDE.U32 R48, R71, R71, R24 ;  /* 0x0000004747307225 */ /* 0x000fc800078e0018 */
[----:B------:R-:W-:Y:S01]  /*2fe0*/  IMAD.WIDE.U32 R64, R71, R71, RZ ;  /* 0x0000004747407225 */ /* 0x000fe200078e00ff */
[----:B------:R-:W-:-:S03]  /*2ff0*/  IADD3 R28, P6, PT, R63, R48, RZ ;  /* 0x000000303f1c7210 */ /* 0x000fc60007fde0ff */
[----:B------:R-:W-:-:S04]  /*3000*/  IMAD.WIDE.U32 R50, P0, R71, R82, R50 ;  /* 0x0000005247327225 */ /* 0x000fc80007800032 */
[----:B------:R-:W-:Y:S01]  /*3010*/  IMAD.MOV.U32 R26, RZ, RZ, R61 ;  /* 0x000000ffff1a7224 */ /* 0x000fe200078e003d */
[----:B------:R-:W-:Y:S01]  /*3020*/  IADD3 RZ, P5, PT, R65, R50, RZ ;  /* 0x0000003241ff7210 */ /* 0x000fe20007fbe0ff */
[----:B------:R-:W-:Y:S02]  /*3030*/  IMAD.IADD R63, R50, 0x1, R49 ;  /* 0x00000001323f7824 */ /* 0x000fe400078e0231 */
[----:B------:R-:W-:Y:S01]  /*3040*/  IMAD.X R61, RZ, RZ, RZ, P0 ;  /* 0x000000ffff3d7224 */ /* 0x000fe200000e06ff */
[----:B------:R-:W-:Y:S01]  /*3050*/  ISETP.LT.U32.AND P0, PT, R48, R24, PT ;  /* 0x000000183000720c */ /* 0x000fe20003f01070 */
[----:B------:R-:W-:Y:S02]  /*3060*/  IMAD.MOV.U32 R60, RZ, RZ, R51 ;  /* 0x000000ffff3c7224 */ /* 0x000fe400078e0033 */
[----:B------:R-:W-:Y:S02]  /*3070*/  IMAD R20, R78, R71, RZ ;  /* 0x000000474e147224 */ /* 0x000fe400078e02ff */
[----:B------:R-:W-:Y:S01]  /*3080*/  IMAD.X R12, RZ, RZ, R63, P6 ;  /* 0x000000ffff0c7224 */ /* 0x000fe200030e063f */
[----:B------:R-:W-:Y:S01]  /*3090*/  ISETP.GE.U32.AND P6, PT, R28, R48, PT ;  /* 0x000000301c00720c */ /* 0x000fe20003fc6070 */
[----:B------:R-:W-:Y:S01]  /*30a0*/  IMAD.WIDE.U32.X R60, R82, R82, R60, P5 ;  /* 0x00000052523c7225 */ /* 0x000fe200028e043c */
[----:B------:R-:W-:-:S02]  /*30b0*/  IADD3 R22, P5, PT, R69, R22, RZ ;  /* 0x0000001645167210 */ /* 0x000fc40007fbe0ff */
[----:B------:R-:W-:Y:S01]  /*30c0*/  ISETP.GE.U32.AND.EX P6, PT, R12, R63, PT, P6 ;  /* 0x0000003f0c00720c */ /* 0x000fe20003fc6160 */
[-C--:B------:R-:W-:Y:S02]  /*30d0*/  IMAD R65, R82, R85.reuse, R20 ;  /* 0x0000005552417224 */ /* 0x080fe400078e0214 */
[----:B------:R-:W-:Y:S01]  /*30e0*/  IMAD.WIDE.U32 R48, R71, R85, R10 ;  /* 0x0000005547307225 */ /* 0x000fe200078e000a */
[----:B------:R-:W-:-:S03]  /*30f0*/  ISETP.LT.U32.OR.EX P0, PT, R63, R25, !P6, P0 ;  /* 0x000000193f00720c */ /* 0x000fc60007701500 */
[----:B------:R-:W-:Y:S01]  /*3100*/  IMAD.IADD R65, R49, 0x1, R65 ;  /* 0x0000000131417824 */ /* 0x000fe200078e0241 */
[----:B------:R-:W-:Y:S01]  /*3110*/  SHF.L.W.U32.HI R67, R67, 0x1, R48 ;  /* 0x0000000143437819 */ /* 0x000fe20000010e30 */
[----:B------:R-:W-:Y:S01]  /*3120*/  IMAD.X R23, RZ, RZ, R23, P5 ;  /* 0x000000ffff177224 */ /* 0x000fe200028e0617 */
[----:B------:R-:W-:Y:S01]  /*3130*/  ISETP.GE.U32.AND P5, PT, R48, R10, PT ;  /* 0x0000000a3000720c */ /* 0x000fe20003fa6070 */
[----:B------:R-:W-:Y:S01]  /*3140*/  IMAD R10, R80, R71, RZ ;  /* 0x00000047500a7224 */ /* 0x000fe200078e02ff */
[----:B------:R-:W-:Y:S01]  /*3150*/  IADD3 R20, P6, PT, R67, R60, RZ ;  /* 0x0000003c43147210 */ /* 0x000fe20007fde0ff */
[C---:B------:R-:W-:Y:S01]  /*3160*/  IMAD.WIDE.U32.X R26, R82.reuse, R78, R26, P2 ;  /* 0x0000004e521a7225 */ /* 0x040fe200010e041a */
[----:B------:R-:W-:Y:S02]  /*3170*/  ISETP.GE.U32.AND.EX P5, PT, R65, R11, PT, P5 ;  /* 0x0000000b4100720c */ /* 0x000fe40003fa6150 */
[----:B------:R-:W-:Y:S01]  /*3180*/  SEL R11, RZ, 0x1, !P0 ;  /* 0x00000001ff0b7807 */ /* 0x000fe20004000000 */
[----:B------:R-:W-:Y:S01]  /*3190*/  IMAD R25, R82, R79, R10 ;  /* 0x0000004f52197224 */ /* 0x000fe200078e020a */
[----:B------:R-:W-:Y:S01]  /*31a0*/  SHF.L.W.U32.HI R49, R48, 0x1, R65 ;  /* 0x0000000130317819 */ /* 0x000fe20000010e41 */
[----:B------:R-:W-:Y:S01]  /*31b0*/  IMAD.X R51, RZ, RZ, RZ, P4 ;  /* 0x000000ffff337224 */ /* 0x000fe200020e06ff */
[----:B------:R-:W-:Y:S01]  /*31c0*/  IADD3 R60, P0, PT, R20, R11, RZ ;  /* 0x0000000b143c7210 */ /* 0x000fe20007f1e0ff */
[----:B------:R-:W-:Y:S01]  /*31d0*/  IMAD.WIDE.U32 R10, R71, R79, R22 ;  /* 0x0000004f470a7225 */ /* 0x000fe200078e0016 */
[----:B------:R-:W-:-:S02]  /*31e0*/  SEL R63, RZ, 0x1, P5 ;  /* 0x00000001ff3f7807 */ /* 0x000fc40002800000 */
[----:B------:R-:W-:Y:S01]  /*31f0*/  ISETP.GE.U32.AND P4, PT, R60, R20, PT ;  /* 0x000000143c00720c */ /* 0x000fe20003f86070 */
[----:B------:R-:W-:Y:S01]  /*3200*/  IMAD.X R24, R49, 0x1, R61, P6 ;  /* 0x0000000131187824 */ /* 0x000fe200030e063d */
[----:B------:R-:W-:Y:S01]  /*3210*/  ISETP.LT.U32.AND P2, PT, R20, R67, PT ;  /* 0x000000431400720c */ /* 0x000fe20003f41070 */
[----:B------:R-:W-:Y:S01]  /*3220*/  IMAD.IADD R25, R11, 0x1, R25 ;  /* 0x000000010b197824 */ /* 0x000fe200078e0219 */
[C---:B------:R-:W-:Y:S01]  /*3230*/  IADD3 R11, P5, P6, R10.reuse, R26, R63 ;  /* 0x0000001a0a0b7210 */ /* 0x040fe20007ebe03f */
[----:B------:R-:W-:Y:S01]  /*3240*/  IMAD.X R61, RZ, RZ, R24, P0 ;  /* 0x000000ffff3d7224 */ /* 0x000fe200000e0618 */
[----:B------:R-:W-:Y:S01]  /*3250*/  ISETP.GE.U32.AND P0, PT, R10, R22, PT ;  /* 0x000000160a00720c */ /* 0x000fe20003f06070 */
[----:B------:R-:W-:Y:S01]  /*3260*/  IMAD.MOV.U32 R50, RZ, RZ, R21 ;  /* 0x000000ffff327224 */ /* 0x000fe200078e0015 */
[----:B------:R-:W-:Y:S02]  /*3270*/  IADD3.X R63, PT, PT, R25, R27, RZ, P5, P6 ;  /* 0x0000001b193f7210 */ /* 0x000fe40002fec4ff */
[----:B------:R-:W-:Y:S01]  /*3280*/  ISETP.GE.U32.AND P5, PT, R11, R10, PT ;  /* 0x0000000a0b00720c */ /* 0x000fe20003fa6070 */
[----:B------:R-:W-:Y:S01]  /*3290*/  IMAD.WIDE.U32.X R50, R82, R80, R50, P3 ;  /* 0x0000005052327225 */ /* 0x000fe200018e0432 */
[----:B------:R-:W-:-:S02]  /*32a0*/  ISETP.GE.U32.AND.EX P4, PT, R61, R24, PT, P4 ;  /* 0x000000183d00720c */ /* 0x000fc40003f86140 */
[----:B------:R-:W-:Y:S01]  /*32b0*/  ISETP.GE.U32.AND.EX P0, PT, R25, R23, PT, P0 ;  /* 0x000000171900720c */ /* 0x000fe20003f06100 */
[----:B------:R-:W-:Y:S01]  /*32c0*/  IMAD.WIDE.U32 R22, R78, R79, RZ ;  /* 0x0000004f4e167225 */ /* 0x000fe200078e00ff */
[----:B------:R-:W-:Y:S02]  /*32d0*/  ISETP.GE.U32.AND.EX P5, PT, R63, R25, PT, P5 ;  /* 0x000000193f00720c */ /* 0x000fe40003fa6150 */
[----:B------:R-:W-:Y:S02]  /*32e0*/  SHF.L.W.U32.HI R10, R65, 0x1, R11 ;  /* 0x00000001410a7819 */ /* 0x000fe40000010e0b */
[----:B------:R-:W-:Y:S01]  /*32f0*/  ISETP.LT.U32.OR.EX P2, PT, R24, R49, !P4, P2 ;  /* 0x000000311800720c */ /* 0x000fe20006741520 */
[----:B------:R-:W-:Y:S01]  /*3300*/  IMAD.WIDE.U32 R24, R78, R85, RZ ;  /* 0x000000554e187225 */ /* 0x000fe200078e00ff */
[----:B------:R-:W-:Y:S02]  /*3310*/  SEL R20, RZ, 0x1, P0 ;  /* 0x00000001ff147807 */ /* 0x000fe40000000000 */
[----:B------:R-:W-:Y:S01]  /*3320*/  SEL R21, RZ, 0x1, P5 ;  /* 0x00000001ff157807 */ /* 0x000fe20002800000 */
[----:B------:R-:W-:Y:S01]  /*3330*/  IMAD.WIDE.U32 R22, P4, R85, R80, R22 ;  /* 0x0000005055167225 */ /* 0x000fe20007880016 */
[----:B------:R-:W-:-:S02]  /*3340*/  SHF.L.W.U32.HI R11, R11, 0x1, R63 ;  /* 0x000000010b0b7819 */ /* 0x000fc40000010e3f */
[----:B------:R-:W-:Y:S01]  /*3350*/  IADD3 R50, P5, P6, R21, R50, R20 ;  /* 0x0000003215327210 */ /* 0x000fe20007ebe014 */
[C---:B------:R-:W-:Y:S01]  /*3360*/  IMAD.WIDE.U32 R20, R85.reuse, R79, RZ ;  /* 0x0000004f55147225 */ /* 0x040fe200078e00ff */
[----:B------:R-:W-:Y:S02]  /*3370*/  SEL R73, RZ, 0x1, !P2 ;  /* 0x00000001ff497807 */ /* 0x000fe40005000000 */
[----:B------:R-:W-:Y:S01]  /*3380*/  IADD3.X R51, PT, PT, RZ, R51, RZ, P5, P6 ;  /* 0x00000033ff337210 */ /* 0x000fe20002fec4ff */
[----:B------:R-:W-:Y:S01]  /*3390*/  IMAD.WIDE.U32 R26, R85, R85, R10 ;  /* 0x00000055551a7225 */ /* 0x000fe200078e000a */
[----:B------:R-:W-:-:S03]  /*33a0*/  IADD3 RZ, P3, PT, R21, R22, RZ ;  /* 0x0000001615ff7210 */ /* 0x000fc60007f7e0ff */
[----:B------:R-:W-:Y:S01]  /*33b0*/  IMAD.WIDE.U32 R24, P0, R85, R78, R24 ;  /* 0x0000004e55187225 */ /* 0x000fe20007800018 */
[----:B------:R-:W-:-:S03]  /*33c0*/  IADD3 R73, P2, PT, R73, R26, RZ ;  /* 0x0000001a49497210 */ /* 0x000fc60007f5e0ff */
[----:B------:R-:W-:Y:S02]  /*33d0*/  IMAD.IADD R22, R24, 0x1, R27 ;  /* 0x0000000118167824 */ /* 0x000fe400078e021b */
[----:B------:R-:W-:-:S04]  /*33e0*/  IMAD.WIDE.U32 R48, R85, R85, RZ ;  /* 0x0000005555307225 */ /* 0x000fc800078e00ff */
[----:B------:R-:W-:Y:S01]  /*33f0*/  IMAD.X R69, RZ, RZ, R22, P2 ;  /* 0x000000ffff457224 */ /* 0x000fe200010e0616 */
[----:B------:R-:W-:Y:S01]  /*3400*/  ISETP.LT.U32.AND P2, PT, R26, R10, PT ;  /* 0x0000000a1a00720c */ /* 0x000fe20003f41070 */
[----:B------:R-:W-:Y:S01]  /*3410*/  IMAD.X R21, RZ, RZ, RZ, P0 ;  /* 0x000000ffff157224 */ /* 0x000fe200000e06ff */
[----:B------:R-:W-:Y:S01]  /*3420*/  ISETP.GE.U32.AND P0, PT, R73, R26, PT ;  /* 0x0000001a4900720c */ /* 0x000fe20003f06070 */
[----:B------:R-:W-:Y:S01]  /*3430*/  IMAD R10, R80, R85, RZ ;  /* 0x00000055500a7224 */ /* 0x000fe200078e02ff */
[----:B------:R-:W-:Y:S01]  /*3440*/  IADD3 RZ, P5, PT, R49, R24, RZ ;  /* 0x0000001831ff7210 */ /* 0x000fe20007fbe0ff */
        /* <DEDUP_REMOVED lines=84> */
[----:B------:R-:W-:Y:S02]  /*3990*/  SEL R27, RZ, 0x1, !P0 ;  /* 0x00000001ff1b7807 */ /* 0x000fe40004000000 */
[----:B------:R-:W-:Y:S02]  /*39a0*/  IADD3.X R48, PT, PT, R73, R49, RZ, P6, P5 ;  /* 0x0000003149307210 */ /* 0x000fe400037ea4ff */
[----:B------:R-:W-:-:S02]  /*39b0*/  IADD3 R75, P5, P6, R75, R64, R20 ;  /* 0x000000404b4b7210 */ /* 0x000fc40007ebe014 */
[C---:B------:R-:W-:Y:S02]  /*39c0*/  IADD3 R20, P3, PT, R69.reuse, R65, RZ ;  /* 0x0000004145147210 */ /* 0x040fe40007f7e0ff */
[----:B------:R-:W-:Y:S02]  /*39d0*/  IADD3.X R77, PT, PT, RZ, RZ, R21, P5, P6 ;  /* 0x000000ffff4d7210 */ /* 0x000fe40002fec415 */
[----:B------:R-:W-:Y:S01]  /*39e0*/  IADD3 R27, P5, PT, R20, R27, RZ ;  /* 0x0000001b141b7210 */ /* 0x000fe20007fbe0ff */
[----:B------:R-:W-:Y:S01]  /*39f0*/  IMAD.X R26, R48, 0x1, R67, P3 ;  /* 0x00000001301a7824 */ /* 0x000fe200018e0643 */
        /* <DEDUP_REMOVED lines=91> */
.L_x_1064:
[----:B------:R-:W-:Y:S05]  /*3fb0*/  BSYNC.RECONVERGENT B1 ;  /* 0x0000000000017941 */ /* 0x000fea0003800200 */
.L_x_1063:
        /* <DEDUP_REMOVED lines=64> */
.L_x_1067:
[----:B------:R-:W-:Y:S05]  /*43c0*/  BSYNC.RELIABLE B2 ;  /* 0x0000000000027941 */ /* 0x000fea0003800100 */
.L_x_1066:
        /* <DEDUP_REMOVED lines=69> */
.L_x_1070:
[----:B------:R-:W-:Y:S05]  /*4820*/  BSYNC.RELIABLE B2 ;  /* 0x0000000000027941 */ /* 0x000fea0003800100 */
.L_x_1069:
        /* <DEDUP_REMOVED lines=64> */
.L_x_1072:
[----:B------:R-:W-:Y:S05]  /*4c30*/  BSYNC.RELIABLE B2 ;  /* 0x0000000000027941 */ /* 0x000fea0003800100 */
.L_x_1071:
        /* <DEDUP_REMOVED lines=27> */
[----:B------:R-:W-:Y:S02]  /*4df0*/  IMAD.X R12, R12, 0x1, R51, P3 ;  /* 0x000000010c0c7824 */ /* 0x000fe400018e0633 */
[----:B------:R-:W-:-:S07]  /*4e00*/  IMAD.MOV.U32 R10, RZ, RZ, R20 ;  /* 0x000000ffff0a7224 */ /* 0x000fce00078e0014 */
.L_x_1068:
[----:B------:R-:W-:Y:S05]  /*4e10*/  BSYNC.RECONVERGENT B1 ;  /* 0x0000000000017941 */ /* 0x000fea0003800200 */
.L_x_1065:
        /* <DEDUP_REMOVED lines=35> */
[----:B------:R-:W-:-:S04]  /*5050*/  IMAD.WIDE.U32 R24, R98, R7, RZ ;  /* 0x0000000762187225 */ /* 0x000fc800078e00ff */
[-C--:B------:R-:W-:Y:S02]  /*5060*/  IMAD R24, R83, R98.reuse, RZ ;  /* 0x0000006253187224 */ /* 0x080fe400078e02ff */
[----:B------:R-:W-:-:S04]  /*5070*/  IMAD.WIDE.U32 R20, R7, R98, R76 ;  /* 0x0000006207147225 */ /* 0x000fc800078e004c */
[----:B------:R-:W-:Y:S01]  /*5080*/  IMAD.WIDE.U32 R50, P5, R83, R98, R50 ;  /* 0x0000006253327225 */ /* 0x000fe200078a0032 */
[----:B------:R-:W-:-:S03]  /*5090*/  ISETP.GE.U32.AND P0, PT, R20, R76, PT ;  /* 0x0000004c1400720c */ /* 0x000fc60003f06070 */
[----:B------:R-:W-:Y:S01]  /*50a0*/  IMAD R23, R7, R103, R24 ;  /* 0x0000006707177224 */ /* 0x000fe200078e0218 */
[----:B------:R-:W-:Y:S01]  /*50b0*/  IADD3 RZ, P3, PT, R25, R50, RZ ;  /* 0x0000003219ff7210 */ /* 0x000fe20007f7e0ff */
[----:B------:R-:W-:-:S04]  /*50c0*/  IMAD.WIDE.U32 R48, R103, R71, RZ ;  /* 0x0000004767307225 */ /* 0x000fc800078e00ff */
[----:B------:R-:W-:Y:S02]  /*50d0*/  IMAD.IADD R76, R21, 0x1, R23 ;  /* 0x00000001154c7824 */ /* 0x000fe400078e0217 */
[----:B------:R-:W-:-:S03]  /*50e0*/  IMAD.WIDE.U32 R24, R98, R71, RZ ;  /* 0x0000004762187225 */ /* 0x000fc600078e00ff */
[----:B------:R-:W-:Y:S01]  /*50f0*/  ISETP.GE.U32.AND.EX P0, PT, R76, R77, PT, P0 ;  /* 0x0000004d4c00720c */ /* 0x000fe20003f06100 */
[----:B------:R-:W-:Y:S02]  /*5100*/  IMAD.X R61, RZ, RZ, RZ, P5 ;  /* 0x000000ffff3d7224 */ /* 0x000fe400028e06ff */
[----:B------:R-:W-:Y:S01]  /*5110*/  IMAD R24, R82, R98, RZ ;  /* 0x0000006252187224 */ /* 0x000fe200078e02ff */
[----:B------:R-:W-:Y:S01]  /*5120*/  SEL R65, RZ, 0x1, P0 ;  /* 0x00000001ff417807 */ /* 0x000fe20000000000 */
[----:B------:R-:W-:Y:S01]  /*5130*/  IMAD.MOV.U32 R60, RZ, RZ, R51 ;  /* 0x000000ffff3c7224 */ /* 0x000fe200078e0033 */
[----:B------:R-:W-:Y:S01]  /*5140*/  ISETP.GE.U32.AND P0, PT, R26, R22, PT ;  /* 0x000000161a00720c */ /* 0x000fe20003f06070 */
[----:B------:R-:W-:-:S03]  /*5150*/  IMAD.WIDE.U32 R48, P6, R82, R98, R48 ;  /* 0x0000006252307225 */ /* 0x000fc600078c0030 */
[----:B------:R-:W-:Y:S01]  /*5160*/  ISETP.GE.U32.AND.EX P0, PT, R27, R67, PT, P0 ;  /* 0x000000431b00720c */ /* 0x000fe20003f06100 */
[----:B------:R-:W-:Y:S01]  /*5170*/  IMAD R69, R71, R103, R24 ;  /* 0x0000006747457224 */ /* 0x000fe200078e0218 */
[----:B------:R-:W-:Y:S01]  /*5180*/  IADD3 RZ, P5, PT, R25, R48, RZ ;  /* 0x0000003019ff7210 */ /* 0x000fe20007fbe0ff */
[----:B------:R-:W-:-:S04]  /*5190*/  IMAD.WIDE.U32 R50, R71, R98, R26 ;  /* 0x0000006247327225 */ /* 0x000fc800078e001a */
        /* <DEDUP_REMOVED lines=34> */
[----:B------:R-:W-:Y:S01]  /*53c0*/  IMAD.WIDE.U32 R62, R96, R7, RZ ;  /* 0x00000007603e7225 */ /* 0x000fe200078e00ff */
[----:B------:R-:W-:-:S03]  /*53d0*/  IADD3 RZ, P2, PT, R51, R66, RZ ;  /* 0x0000004233ff7210 */ /* 0x000fc60007f5e0ff */
[----:B------:R-:W-:-:S04]  /*53e0*/  IMAD.WIDE.U32 R22, P0, R83, R96, R22 ;  /* 0x0000006053167225 */ /* 0x000fc80007800016 */
        /* <DEDUP_REMOVED lines=8> */
[----:B------:R-:W-:Y:S02]  /*5470*/  IMAD R26, R83, R96, RZ ;  /* 0x00000060531a7224 */ /* 0x000fe400078e02ff */
[----:B------:R-:W-:-:S02]  /*5480*/  IMAD.MOV.U32 R60, RZ, RZ, R69 ;  /* 0x000000ffff3c7224 */ /* 0x000fc400078e0045 */
[----:B------:R-:W-:-:S04]  /*5490*/  IMAD.WIDE.U32 R66, R85, R98, R64 ;  /* 0x0000006255427225 */ /* 0x000fc800078e0040 */
[----:B------:R-:W-:Y:S02]  /*54a0*/  IMAD R25, R85, R103, R22 ;  /* 0x0000006755197224 */ /* 0x000fe400078e0216 */
[----:B------:R-:W-:Y:S02]  /*54b0*/  IMAD.MOV.U32 R62, RZ, RZ, R23 ;  /* 0x000000ffff3e7224 */ /* 0x000fe400078e0017 */
[----:B------:R-:W-:-:S04]  /*54c0*/  IMAD.WIDE.U32 R22, R7, R96, R48 ;  /* 0x0000006007167225 */ /* 0x000fc800078e0030 */
[----:B------:R-:W-:Y:S02]  /*54d0*/  IMAD R77, R7, R101, R26 ;  /* 0x00000065074d7224 */ /* 0x000fe400078e021a */
[----:B------:R-:W-:Y:S01]  /*54e0*/  IMAD.WIDE.U32.X R60, R80, R89, R60, P4 ;  /* 0x00000059503c7225 */ /* 0x000fe200020e043c */
[----:B------:R-:W-:-:S03]  /*54f0*/  IADD3 R24, P4, PT, R73, R66, RZ ;  /* 0x0000004249187210 */ /* 0x000fc60007f9e0ff */
[----:B------:R-:W-:Y:S01]  /*5500*/  IMAD.X R63, RZ, RZ, RZ, P0 ;  /* 0x000000ffff3f7224 */ /* 0x000fe200000e06ff */
[----:B------:R-:W-:Y:S01]  /*5510*/  ISETP.GE.U32.AND P0, PT, R64, R72, PT ;  /* 0x000000484000720c */ /* 0x000fe20003f06070 */
[----:B------:R-:W-:Y:S02]  /*5520*/  IMAD.IADD R67, R67, 0x1, R25 ;  /* 0x0000000143437824 */ /* 0x000fe400078e0219 */
        /* <DEDUP_REMOVED lines=11> */
[----:B------:R-:W-:Y:S01]  /*55e0*/  IMAD.WIDE.U32 R48, R71, R96, R24 ;  /* 0x0000006047307225 */ /* 0x000fe200078e0018 */
[----:B------:R-:W-:Y:S02]  /*55f0*/  ISETP.GE.U32.AND.EX P3, PT, R25, R67, PT, P3 ;  /* 0x000000431900720c */ /* 0x000fe40003f66130 */
[----:B------:R-:W-:Y:S01]  /*5600*/  SEL R67, RZ, 0x1, P2 ;  /* 0x00000001ff437807 */ /* 0x000fe20001000000 */
[----:B------:R-:W-:Y:S01]  /*5610*/  IMAD R73, R71, R101, R26 ;  /* 0x0000006547497224 */ /* 0x000fe200078e021a */
[----:B------:R-:W-:Y:S01]  /*5620*/  SEL R69, RZ, 0x1, P0 ;  /* 0x00000001ff457807 */ /* 0x000fe20000000000 */
[----:B------:R-:W-:Y:S01]  /*5630*/  IMAD.X R65, RZ, RZ, RZ, P6 ;  /* 0x000000ffff417224 */ /* 0x000fe200030e06ff */
[----:B------:R-:W-:Y:S01]  /*5640*/  IADD3 R26, P0, P2, R48, R62, R67 ;  /* 0x0000003e301a7210 */ /* 0x000fe20007a1e043 */
[----:B------:R-:W-:Y:S01]  /*5650*/  IMAD.IADD R49, R49, 0x1, R73 ;  /* 0x0000000131317824 */ /* 0x000fe200078e0249 */
[----:B------:R-:W-:Y:S01]  /*5660*/  IADD3 R62, P6, PT, R69, R60, RZ ;  /* 0x0000003c453e7210 */ /* 0x000fe20007fde0ff */
[----:B------:R-:W-:Y:S01]  /*5670*/  IMAD.MOV.U32 R64, RZ, RZ, R27 ;  /* 0x000000ffff407224 */ /* 0x000fe200078e001b */
[----:B------:R-:W-:Y:S01]  /*5680*/  SEL R66, RZ, 0x1, P4 ;  /* 0x00000001ff427807 */ /* 0x000fe20002000000 */
        /* <DEDUP_REMOVED lines=38> */
[----:B------:R-:W-:-:S04]  /*58f0*/  IMAD.WIDE.U32 R74, R101, R79, RZ ;  /* 0x0000004f654a7225 */ /* 0x000fc800078e00ff */
[----:B------:R-:W-:Y:S01]  /*5900*/  IMAD.IADD R25, R25, 0x1, R69 ;  /* 0x0000000119197824 */ /* 0x000fe200078e0245 */
[----:B------:R-:W-:Y:S01]  /*5910*/  SEL R69, RZ, 0x1, P5 ;  /* 0x00000001ff457807 */ /* 0x000fe20002800000 */
[----:B------:R-:W-:Y:S01]  /*5920*/  IMAD.X R63, RZ, RZ, RZ, P6 ;  /* 0x000000ffff3f7224 */ /* 0x000fe200030e06ff */
[-C--:B------:R-:W-:Y:S01]  /*5930*/  IADD3 R60, P5, PT, R67, R24.reuse, RZ ;  /* 0x00000018433c7210 */ /* 0x080fe20007fbe0ff */
[----:B------:R-:W-:Y:S01]  /*5940*/  IMAD.WIDE.U32 R64, R96, R79, RZ ;  /* 0x0000004f60407225 */ /* 0x000fe200078e00ff */
[C---:B------:R-:W-:Y:S02]  /*5950*/  ISETP.GE.U32.AND.EX P3, PT, R25.reuse, R61, PT, P3 ;  /* 0x0000003d1900720c */ /* 0x040fe40003f66130 */
[----:B------:R-:W-:Y:S01]  /*5960*/  ISETP.GE.U32.AND P6, PT, R60, R24, PT ;  /* 0x000000183c00720c */ /* 0x000fe20003fc6070 */
[----:B------:R-:W-:Y:S01]  /*5970*/  IMAD.X R61, R25, 0x1, R48, P5 ;  /* 0x00000001193d7824 */ /* 0x000fe200028e0630 */
[----:B------:R-:W-:Y:S01]  /*5980*/  SEL R64, RZ, 0x1, P4 ;  /* 0x00000001ff407807 */ /* 0x000fe20002000000 */
[----:B------:R-:W-:Y:S01]  /*5990*/  IMAD.WIDE.U32.X R50, R80, R103, R50, P2 ;  /* 0x0000006750327225 */ /* 0x000fe200010e0432 */
[----:B------:R-:W-:-:S02]  /*59a0*/  SEL R66, RZ, 0x1, P3 ;  /* 0x00000001ff427807 */ /* 0x000fc40001800000 */
[----:B------:R-:W-:Y:S01]  /*59b0*/  ISETP.GE.U32.AND.EX P6, PT, R61, R25, PT, P6 ;  /* 0x000000193d00720c */ /* 0x000fe20003fc6160 */
[----:B------:R-:W-:Y:S01]  /*59c0*/  IMAD.MOV.U32 R62, RZ, RZ, R49 ;  /* 0x000000ffff3e7224 */ /* 0x000fe200078e0031 */
[----:B------:R-:W-:Y:S01]  /*59d0*/  IADD3 R50, P3, P5, R69, R50, R64 ;  /* 0x0000003245327210 */ /* 0x000fe20007d7e040 */
[----:B------:R-:W-:Y:S01]  /*59e0*/  IMAD.WIDE.U32 R48, R46, R7, RZ ;  /* 0x000000072e307225 */ /* 0x000fe200078e00ff */
[----:B------:R-:W-:Y:S02]  /*59f0*/  SEL R97, RZ, 0x1, P6 ;  /* 0x00000001ff617807 */ /* 0x000fe40003000000 */
[----:B------:R-:W-:Y:S01]  /*5a00*/  IADD3.X R51, PT, PT, RZ, R51, RZ, P3, P5 ;  /* 0x00000033ff337210 */ /* 0x000fe20001fea4ff */
[----:B------:R-:W-:-:S04]  /*5a10*/  IMAD.WIDE.U32 R74, P2, R80, R96, R74 ;  /* 0x00000060504a7225 */ /* 0x000fc8000784004a */
[-C--:B------:R-:W-:Y:S01]  /*5a20*/  IMAD R64, R83, R99.reuse, RZ ;  /* 0x0000006353407224 */ /* 0x080fe200078e02ff */
[----:B------:R-:W-:Y:S01]  /*5a30*/  IADD3 RZ, P4, PT, R65, R74, RZ ;  /* 0x0000004a41ff7210 */ /* 0x000fe20007f9e0ff */
[----:B------:R-:W-:-:S04]  /*5a40*/  IMAD.WIDE.U32 R48, P6, R83, R99, R48 ;  /* 0x0000006353307225 */ /* 0x000fc800078c0030 */
[----:B------:R-:W-:-:S04]  /*5a50*/  IMAD.WIDE.U32.X R62, R78, R101, R62, P0 ;  /* 0x000000654e3e7225 */ /* 0x000fc800000e043e */
[----:B------:R-:W-:-:S04]  /*5a60*/  IMAD.WIDE.U32 R24, R7, R99, R26 ;  /* 0x0000006307187225 */ /* 0x000fc800078e001a */
[----:B------:R-:W-:Y:S01]  /*5a70*/  IMAD R87, R7, R46, R64 ;  /* 0x0000002e07577224 */ /* 0x000fe200078e0240 */
[----:B------:R-:W-:Y:S01]  /*5a80*/  ISETP.GE.U32.AND P0, PT, R24, R26, PT ;  /* 0x0000001a1800720c */ /* 0x000fe20003f06070 */
[----:B------:R-:W-:-:S04]  /*5a90*/  IMAD.WIDE.U32 R64, R99, R7, RZ ;  /* 0x0000000763407225 */ /* 0x000fc800078e00ff */
[----:B------:R-:W-:Y:S01]  /*5aa0*/  IMAD.X R67, RZ, RZ, RZ, P6 ;  /* 0x000000ffff437224 */ /* 0x000fe200030e06ff */
[----:B------:R-:W-:Y:S01]  /*5ab0*/  IADD3 R97, P3, P6, R97, R62, R66 ;  /* 0x0000003e61617210 */ /* 0x000fe20007e7e042 */
[----:B------:R-:W-:Y:S01]  /*5ac0*/  IMAD.IADD R87, R25, 0x1, R87 ;  /* 0x0000000119577824 */ /* 0x000fe200078e0257 */
[----:B------:R-:W-:Y:S01]  /*5ad0*/  IADD3 RZ, P5, PT, R65, R48, RZ ;  /* 0x0000003041ff7210 */ /* 0x000fe20007fbe0ff */
[----:B------:R-:W-:Y:S01]  /*5ae0*/  IMAD R48, R82, R99, RZ ;  /* 0x0000006352307224 */ /* 0x000fe200078e02ff */
[----:B------:R-:W-:Y:S01]  /*5af0*/  IADD3.X R74, PT, PT, RZ, R63, RZ, P3, P6 ;  /* 0x0000003fff4a7210 */ /* 0x000fe20001fec4ff */
[----:B------:R-:W-:Y:S01]  /*5b00*/  IMAD.MOV.U32 R66, RZ, RZ, R49 ;  /* 0x000000ffff427224 */ /* 0x000fe200078e0031 */
[----:B------:R-:W-:Y:S01]  /*5b10*/  ISETP.GE.U32.AND.EX P0, PT, R87, R27, PT, P0 ;  /* 0x0000001b5700720c */ /* 0x000fe20003f06100 */
[----:B------:R-:W-:-:S03]  /*5b20*/  IMAD.WIDE.U32 R62, R46, R71, RZ ;  /* 0x000000472e3e7225 */ /* 0x000fc600078e00ff */
[----:B------:R-:W-:Y:S01]  /*5b30*/  SEL R91, RZ, 0x1, P0 ;  /* 0x00000001ff5b7807 */ /* 0x000fe20000000000 */
[----:B------:R-:W-:-:S04]  /*5b40*/  IMAD.WIDE.U32 R26, R46, R85, RZ ;  /* 0x000000552e1a7225 */ /* 0x000fc800078e00ff */
[C---:B------:R-:W-:Y:S02]  /*5b50*/  IMAD R95, R71.reuse, R46, R48 ;  /* 0x0000002e475f7224 */ /* 0x040fe400078e0230 */
[----:B------:R-:W-:Y:S02]  /*5b60*/  IMAD R68, R80, R96, RZ ;  /* 0x0000006050447224 */ /* 0x000fe400078e02ff */
[----:B------:R-:W-:-:S04]  /*5b70*/  IMAD.WIDE.U32 R48, R71, R99, R60 ;  /* 0x0000006347307225 */ /* 0x000fc800078e003c */
[----:B------:R-:W-:-:S04]  /*5b80*/  IMAD.WIDE.U32.X R66, R83, R46, R66, P5 ;  /* 0x0000002e53427225 */ /* 0x000fc800028e0442 */
[----:B------:R-:W-:-:S04]  /*5b90*/  IMAD.WIDE.U32 R70, R99, R71, RZ ;  /* 0x0000004763467225 */ /* 0x000fc800078e00ff */
[----:B------:R-:W-:-:S04]  /*5ba0*/  IMAD.WIDE.U32 R62, P6, R82, R99, R62 ;  /* 0x00000063523e7225 */ /* 0x000fc800078c003e */
[----:B------:R-:W-:Y:S01]  /*5bb0*/  IMAD R105, R79, R101, R68 ;  /* 0x000000654f697224 */ /* 0x000fe200078e0244 */
[----:B------:R-:W-:Y:S01]  /*5bc0*/  IADD3 RZ, P5, PT, R71, R62, RZ ;  /* 0x0000003e47ff7210 */ /* 0x000fe20007fbe0ff */
[----:B------:R-:W-:Y:S01]  /*5bd0*/  IMAD.X R73, RZ, RZ, RZ, P2 ;  /* 0x000000ffff497224 */ /* 0x000fe200010e06ff */
[----:B------:R-:W-:Y:S01]  /*5be0*/  IADD3 R91, P0, P2, R48, R66, R91 ;  /* 0x00000042305b7210 */ /* 0x000fe20007a1e05b */
[----:B------:R-:W-:Y:S02]  /*5bf0*/  IMAD.IADD R95, R49, 0x1, R95 ;  /* 0x00000001315f7824 */ /* 0x000fe400078e025f */
[----:B------:R-:W-:-:S03]  /*5c00*/  IMAD.WIDE.U32 R64, R99, R85, RZ ;  /* 0x0000005563407225 */ /* 0x000fc600078e00ff */
[----:B------:R-:W-:Y:S01]  /*5c10*/  IADD3.X R93, PT, PT, R95, R67, RZ, P0, P2 ;  /* 0x000000435f5d7210 */ /* 0x000fe200007e44ff */
[----:B------:R-:W-:-:S04]  /*5c20*/  IMAD.WIDE.U32 R26, P3, R78, R99, R26 ;  /* 0x000000634e1a7225 */ /* 0x000fc8000786001a */
[----:B------:R-:W-:-:S04]  /*5c30*/  IMAD.WIDE.U32 R68, R79, R96, R50 ;  /* 0x000000604f447225 */ /* 0x000fc800078e0032 */
[----:B------:R-:W-:Y:S01]  /*5c40*/  IMAD.X R71, RZ, RZ, RZ, P6 ;  /* 0x000000ffff477224 */ /* 0x000fe200030e06ff */
[----:B------:R-:W-:Y:S01]  /*5c50*/  IADD3 RZ, P6, PT, R65, R26, RZ ;  /* 0x0000001a41ff7210 */ /* 0x000fe20007fde0ff */
[----:B------:R-:W-:Y:S01]  /*5c60*/  IMAD.IADD R65, R69, 0x1, R105 ;  /* 0x0000000145417824 */ /* 0x000fe200078e0269 */
[----:B------:R-:W-:Y:S01]  /*5c70*/  IADD3 R62, P0, PT, R97, R68, RZ ;  /* 0x00000044613e7210 */ /* 0x000fe20007f1e0ff */
[----:B------:R-:W-:Y:S01]  /*5c80*/  IMAD.MOV.U32 R72, RZ, RZ, R75 ;  /* 0x000000ffff487224 */ /* 0x000fe200078e004b */
[----:B------:R-:W-:Y:S01]  /*5c90*/  ISETP.GE.U32.AND P2, PT, R68, R50, PT ;  /* 0x000000324400720c */ /* 0x000fe20003f46070 */
[----:B------:R-:W-:Y:S02]  /*5ca0*/  IMAD.MOV.U32 R70, RZ, RZ, R63 ;  /* 0x000000ffff467224 */ /* 0x000fe400078e003f */
[----:B------:R-:W-:Y:S01]  /*5cb0*/  IMAD.X R63, R65, 0x1, R74, P0 ;  /* 0x00000001413f7824 */ /* 0x000fe200000e064a */
[----:B------:R-:W-:Y:S01]  /*5cc0*/  ISETP.GE.U32.AND P0, PT, R48, R60, PT ;  /* 0x0000003c3000720c */ /* 0x000fe20003f06070 */
[----:B------:R-:W-:Y:S01]  /*5cd0*/  IMAD.WIDE.U32.X R72, R80, R101, R72, P4 ;  /* 0x0000006550487225 */ /* 0x000fe200020e0448 */
[----:B------:R-:W-:-:S02]  /*5ce0*/  ISETP.GE.U32.AND P4, PT, R91, R48, PT ;  /* 0x000000305b00720c */ /* 0x000fc40003f86070 */
[----:B------:R-:W-:Y:S01]  /*5cf0*/  ISETP.GE.U32.AND.EX P0, PT, R95, R61, PT, P0 ;  /* 0x0000003d5f00720c */ /* 0x000fe20003f06100 */
[----:B------:R-:W-:Y:S01]  /*5d00*/  IMAD.WIDE.U32 R48, R46, R79, RZ ;  /* 0x0000004f2e307225 */ /* 0x000fe200078e00ff */
[----:B------:R-:W-:Y:S02]  /*5d10*/  ISETP.GE.U32.AND.EX P2, PT, R65, R51, PT, P2 ;  /* 0x000000334100720c */ /* 0x000fe40003f46120 */
[----:B------:R-:W-:Y:S01]  /*5d20*/  SEL R26, RZ, 0x1, P0 ;  /* 0x00000001ff1a7807 */ /* 0x000fe20000000000 */
[----:B------:R-:W-:Y:S01]  /*5d30*/  IMAD.WIDE.U32.X R70, R82, R46, R70, P5 ;  /* 0x0000002e52467225 */ /* 0x000fe200028e0446 */
[----:B------:R-:W-:Y:S02]  /*5d40*/  ISETP.GE.U32.AND.EX P5, PT, R93, R95, PT, P4 ;  /* 0x0000005f5d00720c */ /* 0x000fe40003fa6140 */
[----:B------:R-:W-:Y:S01]  /*5d50*/  ISETP.GE.U32.AND P0, PT, R62, R68, PT ;  /* 0x000000443e00720c */ /* 0x000fe20003f06070 */
[----:B------:R-:W-:Y:S01]  /*5d60*/  IMAD.WIDE.U32 R50, R99, R79, RZ ;  /* 0x0000004f63327225 */ /* 0x000fe200078e00ff */
[----:B------:R-:W-:-:S02]  /*5d70*/  SEL R69, RZ, 0x1, P5 ;  /* 0x00000001ff457807 */ /* 0x000fc40002800000 */
[----:B------:R-:W-:Y:S01]  /*5d80*/  ISETP.GE.U32.AND.EX P0, PT, R63, R65, PT, P0 ;  /* 0x000000413f00720c */ /* 0x000fe20003f06100 */
[----:B------:R-:W-:-:S03]  /*5d90*/  IMAD.WIDE.U32 R48, P4, R80, R99, R48 ;  /* 0x0000006350307225 */ /* 0x000fc60007880030 */
[----:B------:R-:W-:Y:S01]  /*5da0*/  SEL R67, RZ, 0x1, P0 ;  /* 0x00000001ff437807 */ /* 0x000fe20000000000 */
[----:B------:R-:W-:Y:S01]  /*5db0*/  IMAD.X R61, RZ, RZ, RZ, P3 ;  /* 0x000000ffff3d7224 */ /* 0x000fe200018e06ff */
[----:B------:R-:W-:Y:S01]  /*5dc0*/  IADD3 RZ, P3, PT, R51, R48, RZ ;  /* 0x0000003033ff7210 */ /* 0x000fe20007f7e0ff */
[----:B------:R-:W-:Y:S01]  /*5dd0*/  IMAD.MOV.U32 R60, RZ, RZ, R27 ;  /* 0x000000ffff3c7224 */ /* 0x000fe200078e001b */
[----:B------:R-:W-:Y:S01]  /*5de0*/  SEL R48, RZ, 0x1, P2 ;  /* 0x00000001ff307807 */ /* 0x000fe20001000000 */
[----:B------:R-:W-:Y:S01]  /*5df0*/  IMAD R66, R78, R99, RZ ;  /* 0x000000634e427224 */ /* 0x000fe200078e02ff */
[----:B------:R-:W-:Y:S01]  /*5e00*/  IADD3 R69, P2, P5, R69, R70, R26 ;  /* 0x0000004645457210 */ /* 0x000fe20007d5e01a */
[----:B------:R-:W-:-:S03]  /*5e10*/  IMAD.WIDE.U32 R26, R93, 0x3d1, RZ ;  /* 0x000003d15d1a7825 */ /* 0x000fc600078e00ff */
        /* <DEDUP_REMOVED lines=10> */
[----:B------:R-:W-:Y:S01]  /*5ec0*/  IMAD.WIDE.U32.X R60, R78, R46, R60, P6 ;  /* 0x0000002e4e3c7225 */ /* 0x000fe200030e043c */
        /* <DEDUP_REMOVED lines=11> */
[----:B------:R-:W-:Y:S01]  /*5f80*/  IMAD.X R69, R70, 0x1, R91, P2 ;  /* 0x0000000146457824 */ /* 0x000fe200010e065b */
[C---:B------:R-:W-:Y:S01]  /*5f90*/  ISETP.GE.U32.AND.EX P5, PT, R71.reuse, R26, PT, P5 ;  /* 0x0000001a4700720c */ /* 0x040fe20003fa6150 */
[----:B------:R-:W-:Y:S01]  /*5fa0*/  IMAD.WIDE.U32 R26, R71, 0x3d1, RZ ;  /* 0x000003d1471a7825 */ /* 0x000fe200078e00ff */
[----:B------:R-:W-:Y:S02]  /*5fb0*/  SEL R66, RZ, 0x1, P3 ;  /* 0x00000001ff427807 */ /* 0x000fe40001800000 */
[----:B------:R-:W-:Y:S01]  /*5fc0*/  SEL R67, RZ, 0x1, P5 ;  /* 0x00000001ff437807 */ /* 0x000fe20002800000 */
[-C--:B------:R-:W-:Y:S01]  /*5fd0*/  IMAD R80, R80, R99.reuse, RZ ;  /* 0x0000006350507224 */ /* 0x080fe200078e02ff */
[----:B------:R-:W-:Y:S01]  /*5fe0*/  ISETP.GE.U32.AND.EX P0, PT, R69, R70, PT, P0 ;  /* 0x000000464500720c */ /* 0x000fe20003f06100 */
[----:B------:R-:W-:Y:S01]  /*5ff0*/  IMAD.WIDE.U32 R62, R79, R99, R48 ;  /* 0x000000634f3e7225 */ /* 0x000fe200078e0030 */
[----:B------:R-:W-:-:S03]  /*6000*/  IADD3 R91, P3, P2, R67, R60, R66 ;  /* 0x0000003c435b7210 */ /* 0x000fc60007a7e042 */
[----:B------:R-:W-:Y:S01]  /*6010*/  IMAD.WIDE.U32.X R66, RZ, R93, R50, P4 ;  /* 0x0000005dff427225 */ /* 0x000fe200020e0432 */
[----:B------:R-:W-:Y:S02]  /*6020*/  IADD3.X R70, PT, PT, RZ, R61, RZ, P3, P2 ;  /* 0x0000003dff467210 */ /* 0x000fe40001fe44ff */
[----:B------:R-:W-:Y:S01]  /*6030*/  IADD3 R91, P6, PT, R91, R62, RZ ;  /* 0x0000003e5b5b7210 */ /* 0x000fe20007fde0ff */
[----:B------:R-:W-:Y:S01]  /*6040*/  IMAD.WIDE.U32 R50, R85, 0x3d1, RZ ;  /* 0x000003d155327825 */ /* 0x000fe200078e00ff */
[----:B------:R-:W-:-:S03]  /*6050*/  ISETP.GE.U32.AND P5, PT, R62, R48, PT ;  /* 0x000000303e00720c */ /* 0x000fc60003fa6070 */
[----:B------:R-:W-:Y:S01]  /*6060*/  IMAD.WIDE.U32 R26, P4, RZ, R85, R26 ;  /* 0x00000055ff1a7225 */ /* 0x000fe2000788001a */
[----:B------:R-:W-:-:S03]  /*6070*/  IADD3 R73, P2, PT, R66, R50, RZ ;  /* 0x0000003242497210 */ /* 0x000fc60007f5e0ff */
[----:B------:R-:W-:Y:S01]  /*6080*/  IMAD R75, R79, R46, R80 ;  /* 0x0000002e4f4b7224 */ /* 0x000fe200078e0250 */
[----:B------:R-:W-:Y:S01]  /*6090*/  ISETP.GE.U32.AND P3, PT, R73, R50, PT ;  /* 0x000000324900720c */ /* 0x000fe20003f66070 */
[----:B------:R-:W-:Y:S01]  /*60a0*/  IMAD.X R61, RZ, RZ, RZ, P4 ;  /* 0x000000ffff3d7224 */ /* 0x000fe200020e06ff */
[----:B------:R-:W-:Y:S01]  /*60b0*/  IADD3 R66, P4, PT, R51, R26, RZ ;  /* 0x0000001a33427210 */ /* 0x000fe20007f9e0ff */
[----:B------:R-:W-:Y:S01]  /*60c0*/  IMAD.IADD R75, R63, 0x1, R75 ;  /* 0x000000013f4b7824 */ /* 0x000fe200078e024b */
[----:B------:R-:W-:Y:S01]  /*60d0*/  SEL R63, RZ, 0x1, P0 ;  /* 0x00000001ff3f7807 */ /* 0x000fe20000000000 */
[----:B------:R-:W-:Y:S02]  /*60e0*/  IMAD.MOV.U32 R60, RZ, RZ, R27 ;  /* 0x000000ffff3c7224 */ /* 0x000fe400078e001b */
[----:B------:R-:W-:Y:S01]  /*60f0*/  IMAD.X R51, R66, 0x1, R67, P2 ;  /* 0x0000000142337824 */ /* 0x000fe200010e0643 */
[C---:B------:R-:W-:Y:S01]  /*6100*/  ISETP.GE.U32.AND.EX P5, PT, R75.reuse, R49, PT, P5 ;  /* 0x000000314b00720c */ /* 0x040fe20003fa6150 */
[----:B------:R-:W-:Y:S01]  /*6110*/  IMAD.X R70, R75, 0x1, R70, P6 ;  /* 0x000000014b467824 */ /* 0x000fe200030e0646 */
[----:B------:R-:W-:Y:S01]  /*6120*/  ISETP.GE.U32.AND P2, PT, R91, R62, PT ;  /* 0x0000003e5b00720c */ /* 0x000fe20003f46070 */
[----:B------:R-:W-:Y:S01]  /*6130*/  IMAD.WIDE.U32.X R60, RZ, R71, R60, P4 ;  /* 0x00000047ff3c7225 */ /* 0x000fe200020e043c */
[----:B------:R-:W-:-:S02]  /*6140*/  IADD3 R26, P6, PT, R73, R93, RZ ;  /* 0x0000005d491a7210 */ /* 0x000fc40007fde0ff */
        /* <DEDUP_REMOVED lines=41> */
[----:B------:R-:W-:Y:S01]  /*63e0*/  IADD3 R48, P6, PT, R71, R70, RZ ;  /* 0x0000004647307210 */ /* 0x000fe20007fde0ff */
[----:B------:R-:W-:Y:S01]  /*63f0*/  IMAD R70, R83, R100, RZ ;  /* 0x0000006453467224 */ /* 0x000fe200078e02ff */
        /* <DEDUP_REMOVED lines=74> */
.L_x_1074:
[----:B------:R-:W-:Y:S05]  /*68a0*/  BSYNC.RECONVERGENT B1 ;  /* 0x0000000000017941 */ /* 0x000fea0003800200 */
.L_x_1073:
        /* <DEDUP_REMOVED lines=63> */
.L_x_1077:
[----:B------:R-:W-:Y:S05]  /*6ca0*/  BSYNC.RELIABLE B2 ;  /* 0x0000000000027941 */ /* 0x000fea0003800100 */
.L_x_1076:
        /* <DEDUP_REMOVED lines=66> */
.L_x_1080:
[----:B------:R-:W-:Y:S05]  /*70d0*/  BSYNC.RELIABLE B2 ;  /* 0x0000000000027941 */ /* 0x000fea0003800100 */
.L_x_1079:
        /* <DEDUP_REMOVED lines=61> */
.L_x_1082:
[----:B------:R-:W-:Y:S05]  /*74b0*/  BSYNC.RELIABLE B2 ;  /* 0x0000000000027941 */ /* 0x000fea0003800100 */
.L_x_1081:
        /* <DEDUP_REMOVED lines=28> */
.L_x_1078:
[----:B------:R-:W-:Y:S05]  /*7680*/  BSYNC.RECONVERGENT B1 ;  /* 0x0000000000017941 */ /* 0x000fea0003800200 */
.L_x_1075:
        /* <DEDUP_REMOVED lines=60> */
.L_x_1085:
[----:B------:R-:W-:Y:S05]  /*7a50*/  BSYNC.RELIABLE B2 ;  /* 0x0000000000027941 */ /* 0x000fea0003800100 */
.L_x_1084:
        /* <DEDUP_REMOVED lines=26> */
[----:B------:R-:W-:Y:S01]  /*7c00*/  IADD3.X R50, PT, PT, R7, ~R53, R50, P4, P5 ;  /* 0x8000003507327210 */ /* 0x000fe200027ea432 */
[----:B------:R-:W-:Y:S02]  /*7c10*/  IMAD.MOV.U32 R61, RZ, RZ, R23 ;  /* 0x000000ffff3d7224 */ /* 0x000fe400078e0017 */
[----:B------:R-:W-:-:S07]  /*7c20*/  IMAD.MOV.U32 R51, RZ, RZ, R20 ;  /* 0x000000ffff337224 */ /* 0x000fce00078e0014 */
.L_x_1086:
[----:B------:R-:W-:Y:S05]  /*7c30*/  BSYNC.RECONVERGENT B1 ;  /* 0x0000000000017941 */ /* 0x000fea0003800200 */
.L_x_1083:
        /* <DEDUP_REMOVED lines=60> */
.L_x_1089:
[----:B------:R-:W-:Y:S05]  /*8000*/  BSYNC.RELIABLE B2 ;  /* 0x0000000000027941 */ /* 0x000fea0003800100 */
.L_x_1088:
        /* <DEDUP_REMOVED lines=21> */
[C---:B------:R-:W-:Y:S01]  /*8160*/  IADD3 R84, P4, P5, R21.reuse, -R52, R84 ;  /* 0x8000003415547210 */ /* 0x040fe20007d9e054 */
[----:B------:R-:W-:Y:S01]  /*8170*/  IMAD.X R66, R66, 0x1, R27, P2 ;  /* 0x0000000142427824 */ /* 0x000fe200010e061b */
[----:B------:R-:W-:Y:S01]  /*8180*/  IADD3 R7, P0, PT, R26, -UR36, RZ ;  /* 0x800000241a077c10 */ /* 0x000fe2000ff1e0ff */
[----:B------:R-:W-:Y:S01]  /*8190*/  IMAD.X R68, R68, 0x1, R23, P3 ;  /* 0x0000000144447824 */ /* 0x000fe200018e0617 */
[----:B------:R-:W-:-:S02]  /*81a0*/  IADD3.X R86, PT, PT, R21, ~R53, R86, P4, P5 ;  /* 0x8000003515567210 */ /* 0x000fc400027ea456 */
[----:B------:R-:W-:-:S09]  /*81b0*/  IADD3.X R90, PT, PT, R90, ~UR37, RZ, P0, !PT ;  /* 0x800000255a5a7c10 */ /* 0x000fd200087fe4ff */
.L_x_1090:
[----:B------:R-:W-:Y:S05]  /*81c0*/  BSYNC.RECONVERGENT B1 ;  /* 0x0000000000017941 */ /* 0x000fea0003800200 */
.L_x_1087:
        /* <DEDUP_REMOVED lines=9> */
[----:B------:R-:W-:Y:S01]  /*8260*/  IMAD.WIDE.U32 R22, R89, R99, RZ ;  /* 0x0000006359167225 */ /* 0x000fe200078e00ff */
[----:B------:R-:W-:-:S03]  /*8270*/  IADD3 RZ, P6, PT, R21, R24, RZ ;  /* 0x0000001815ff7210 */ /* 0x000fc60007fde0ff */
[----:B------:R-:W-:Y:S02]  /*8280*/  IMAD.MOV.U32 R26, RZ, RZ, R49 ;  /* 0x000000ffff1a7224 */ /* 0x000fe400078e0031 */
[-C--:B------:R-:W-:Y:S02]  /*8290*/  IMAD R24, R101, R100.reuse, RZ ;  /* 0x0000006465187224 */ /* 0x080fe400078e02ff */
[----:B------:R-:W-:-:S04]  /*82a0*/  IMAD.WIDE.U32 R48, R96, R100, RZ ;  /* 0x0000006460307225 */ /* 0x000fc800078e00ff */
[----:B------:R-:W-:-:S04]  /*82b0*/  IMAD.WIDE.U32.X R26, R89, R103, R26, P0 ;  /* 0x00000067591a7225 */ /* 0x000fc800000e041a */
[----:B------:R-:W-:Y:S01]  /*82c0*/  IMAD.WIDE.U32 R20, R100, R99, RZ ;  /* 0x0000006364147225 */ /* 0x000fe200078e00ff */
[----:B------:R-:W-:-:S03]  /*82d0*/  IADD3 R73, P0, PT, R26, R48, RZ ;  /* 0x000000301a497210 */ /* 0x000fc60007f1e0ff */
[----:B------:R-:W-:-:S04]  /*82e0*/  IMAD.WIDE.U32 R22, P3, R100, R46, R22 ;  /* 0x0000002e64167225 */ /* 0x000fc80007860016 */
[----:B------:R-:W-:Y:S01]  /*82f0*/  IMAD.WIDE.U32 R62, R103, R96, RZ ;  /* 0x00000060673e7225 */ /* 0x000fe200078e00ff */
[----:B------:R-:W-:-:S03]  /*8300*/  IADD3 RZ, P4, PT, R21, R22, RZ ;  /* 0x0000001615ff7210 */ /* 0x000fc60007f9e0ff */
[-C--:B------:R-:W-:Y:S02]  /*8310*/  IMAD R51, R89, R96.reuse, R24 ;  /* 0x0000006059337224 */ /* 0x080fe400078e0218 */
[----:B------:R-:W-:-:S04]  /*8320*/  IMAD.WIDE.U32 R20, R98, R96, RZ ;  /* 0x0000006062147225 */ /* 0x000fc800078e00ff */
[----:B------:R-:W-:Y:S02]  /*8330*/  IMAD.IADD R26, R49, 0x1, R51 ;  /* 0x00000001311a7824 */ /* 0x000fe400078e0233 */
[----:B------:R-:W-:-:S04]  /*8340*/  IMAD.WIDE.U32 R62, P5, R98, R101, R62 ;  /* 0x00000065623e7225 */ /* 0x000fc800078a003e */
[----:B------:R-:W-:Y:S01]  /*8350*/  IMAD.X R71, RZ, RZ, RZ, P2 ;  /* 0x000000ffff477224 */ /* 0x000fe200010e06ff */
[----:B------:R-:W-:Y:S01]  /*8360*/  ISETP.GE.U32.AND P2, PT, R73, R48, PT ;  /* 0x000000304900720c */ /* 0x000fe20003f46070 */
[----:B------:R-:W-:Y:S02]  /*8370*/  IMAD.X R75, R26, 0x1, R27, P0 ;  /* 0x000000011a4b7824 */ /* 0x000fe400000e061b */
        /* <DEDUP_REMOVED lines=35> */
[----:B------:R-:W-:Y:S02]  /*85b0*/  IMAD.SHL.U32 R51, R50, 0x2, RZ ;  /* 0x0000000232337824 */ /* 0x000fe400078e00ff */
[----:B------:R-:W-:Y:S01]  /*85c0*/  IMAD.MOV.U32 R62, RZ, RZ, R49 ;  /* 0x000000ffff3e7224 */ /* 0x000fe200078e0031 */
[----:B------:R-:W-:Y:S01]  /*85d0*/  IADD3.X R49, PT, PT, R77, R71, RZ, P0, P2 ;  /* 0x000000474d317210 */ /* 0x000fe200007e44ff */
[----:B------:R-:W-:Y:S01]  /*85e0*/  IMAD.WIDE.U32.X R60, R103, R101, R60, P3 ;  /* 0x00000065673c7225 */ /* 0x000fe200018e043c */
[----:B------:R-:W-:-:S02]  /*85f0*/  ISETP.GE.U32.AND P0, PT, R48, R24, PT ;  /* 0x000000183000720c */ /* 0x000fc40003f06070 */
[----:B------:R-:W-:Y:S01]  /*8600*/  SHF.L.U64.HI R50, R50, 0x1, R25 ;  /* 0x0000000132327819 */ /* 0x000fe20000010219 */
[----:B------:R-:W-:Y:S01]  /*8610*/  IMAD.WIDE.U32 R70, R98, R96, R48 ;  /* 0x0000006062467225 */ /* 0x000fe200078e0030 */
[----:B------:R-:W-:Y:S02]  /*8620*/  IADD3 R72, P2, PT, R51, R22, RZ ;  /* 0x0000001633487210 */ /* 0x000fe40007f5e0ff */
[----:B------:R-:W-:Y:S01]  /*8630*/  SHF.L.W.U32.HI R24, R25, 0x1, R73 ;  /* 0x0000000119187819 */ /* 0x000fe20000010e49 */
[----:B------:R-:W-:Y:S01]  /*8640*/  IMAD.WIDE.U32.X R62, R103, R46, R62, P5 ;  /* 0x0000002e673e7225 */ /* 0x000fe200028e043e */
[----:B------:R-:W-:Y:S02]  /*8650*/  SHF.L.W.U32.HI R25, R73, 0x1, R75 ;  /* 0x0000000149197819 */ /* 0x000fe40000010e4b */
[----:B------:R-:W-:Y:S01]  /*8660*/  ISETP.GE.U32.AND.EX P0, PT, R49, R77, PT, P0 ;  /* 0x0000004d3100720c */ /* 0x000fe20003f06100 */
[----:B------:R-:W-:Y:S01]  /*8670*/  IMAD.X R73, R50, 0x1, R23, P2 ;  /* 0x0000000132497824 */ /* 0x000fe200010e0617 */
[----:B------:R-:W-:Y:S01]  /*8680*/  ISETP.GE.U32.AND P2, PT, R72, R51, PT ;  /* 0x000000334800720c */ /* 0x000fe20003f46070 */
[----:B------:R-:W-:Y:S01]  /*8690*/  IMAD.WIDE.U32 R22, R98, R98, R24 ;  /* 0x0000006262167225 */ /* 0x000fe200078e0018 */
[----:B------:R-:W-:-:S02]  /*86a0*/  SEL R77, RZ, 0x1, P0 ;  /* 0x00000001ff4d7807 */ /* 0x000fc40000000000 */
[----:B------:R-:W-:Y:S01]  /*86b0*/  ISETP.GE.U32.AND.EX P2, PT, R73, R50, PT, P2 ;  /* 0x000000324900720c */ /* 0x000fe20003f46120 */
[----:B------:R-:W-:Y:S01]  /*86c0*/  IMAD.IADD R74, R26, 0x1, R23 ;  /* 0x000000011a4a7824 */ /* 0x000fe200078e0217 */
[----:B------:R-:W-:Y:S01]  /*86d0*/  ISETP.GE.U32.AND P0, PT, R70, R48, PT ;  /* 0x000000304600720c */ /* 0x000fe20003f06070 */
[----:B------:R-:W-:Y:S01]  /*86e0*/  IMAD R23, R101, R98, RZ ;  /* 0x0000006265177224 */ /* 0x000fe200078e02ff */
[----:B------:R-:W-:Y:S01]  /*86f0*/  ISETP.LT.U32.AND P3, PT, R22, R24, PT ;  /* 0x000000181600720c */ /* 0x000fe20003f61070 */
[----:B------:R-:W-:Y:S01]  /*8700*/  IMAD.X R51, RZ, RZ, RZ, P4 ;  /* 0x000000ffff337224 */ /* 0x000fe200020e06ff */
[----:B------:R-:W-:Y:S01]  /*8710*/  IADD3 R26, P4, PT, R77, R64, RZ ;  /* 0x000000404d1a7210 */ /* 0x000fe20007f9e0ff */
[----:B------:R-:W-:Y:S01]  /*8720*/  IMAD R23, R103, R96, R23 ;  /* 0x0000006067177224 */ /* 0x000fe200078e0217 */
[----:B------:R-:W-:Y:S01]  /*8730*/  SEL R77, RZ, 0x1, P2 ;  /* 0x00000001ff4d7807 */ /* 0x000fe20001000000 */
[----:B------:R-:W-:Y:S02]  /*8740*/  IMAD.MOV.U32 R50, RZ, RZ, R27 ;  /* 0x000000ffff327224 */ /* 0x000fe400078e001b */
[----:B------:R-:W-:-:S02]  /*8750*/  IMAD.IADD R79, R71, 0x1, R23 ;  /* 0x00000001474f7824 */ /* 0x000fc400078e0217 */
[----:B------:R-:W-:Y:S01]  /*8760*/  IMAD.X R27, RZ, RZ, R65, P4 ;  /* 0x000000ffff1b7224 */ /* 0x000fe200020e0641 */
[----:B------:R-:W-:Y:S01]  /*8770*/  IADD3 R77, P4, PT, R77, R22, RZ ;  /* 0x000000164d4d7210 */ /* 0x000fe20007f9e0ff */
[----:B------:R-:W-:Y:S01]  /*8780*/  IMAD R48, R46, R98, RZ ;  /* 0x000000622e307224 */ /* 0x000fe200078e02ff */
[----:B------:R-:W-:Y:S01]  /*8790*/  ISETP.GE.U32.AND.EX P0, PT, R79, R49, PT, P0 ;  /* 0x000000314f00720c */ /* 0x000fe20003f06100 */
[----:B------:R-:W-:Y:S01]  /*87a0*/  IMAD.WIDE.U32.X R50, R103, R103, R50, P6 ;  /* 0x0000006767327225 */ /* 0x000fe200030e0432 */
[----:B------:R-:W-:Y:S02]  /*87b0*/  ISETP.GE.U32.AND P2, PT, R77, R22, PT ;  /* 0x000000164d00720c */ /* 0x000fe40003f46070 */
[----:B------:R-:W-:Y:S01]  /*87c0*/  SEL R49, RZ, 0x1, P0 ;  /* 0x00000001ff317807 */ /* 0x000fe20000000000 */
[----:B------:R-:W-:Y:S01]  /*87d0*/  IMAD.X R71, RZ, RZ, R74, P4 ;  /* 0x000000ffff477224 */ /* 0x000fe200020e064a */
[----:B------:R-:W-:Y:S01]  /*87e0*/  SHF.L.W.U32.HI R65, R70, 0x1, R79 ;  /* 0x0000000146417819 */ /* 0x000fe20000010e4f */
[----:B------:R-:W-:-:S03]  /*87f0*/  IMAD.WIDE.U32 R22, R98, R99, R26 ;  /* 0x0000006362167225 */ /* 0x000fc600078e001a */
[----:B------:R-:W-:Y:S01]  /*8800*/  ISETP.GE.U32.AND.EX P2, PT, R71, R74, PT, P2 ;  /* 0x0000004a4700720c */ /* 0x000fe20003f46120 */
[----:B------:R-:W-:Y:S01]  /*8810*/  IMAD R83, R103, R99, R48 ;  /* 0x0000006367537224 */ /* 0x000fe200078e0230 */
[----:B------:R-:W-:Y:S02]  /*8820*/  IADD3 R64, P4, P5, R22, R60, R49 ;  /* 0x0000003c16407210 */ /* 0x000fe40007d9e031 */
[----:B------:R-:W-:Y:S01]  /*8830*/  ISETP.LT.U32.OR.EX P2, PT, R74, R25, !P2, P3 ;  /* 0x000000194a00720c */ /* 0x000fe20005741530 */
[----:B------:R-:W-:Y:S01]  /*8840*/  IMAD.IADD R49, R23, 0x1, R83 ;  /* 0x0000000117317824 */ /* 0x000fe200078e0253 */
[----:B------:R-:W-:Y:S02]  /*8850*/  SHF.L.W.U32.HI R25, R75, 0x1, R70 ;  /* 0x000000014b197819 */ /* 0x000fe40000010e46 */
[----:B------:R-:W-:Y:S02]  /*8860*/  ISETP.GE.U32.AND P3, PT, R22, R26, PT ;  /* 0x0000001a1600720c */ /* 0x000fe40003f66070 */
[----:B------:R-:W-:-:S02]  /*8870*/  ISETP.GE.U32.AND P0, PT, R64, R22, PT ;  /* 0x000000164000720c */ /* 0x000fc40003f06070 */
[----:B------:R-:W-:Y:S02]  /*8880*/  IADD3.X R75, PT, PT, R49, R61, RZ, P4, P5 ;  /* 0x0000003d314b7210 */ /* 0x000fe400027ea4ff */
[----:B------:R-:W-:Y:S02]  /*8890*/  IADD3 R23, P6, PT, R25, R50, RZ ;  /* 0x0000003219177210 */ /* 0x000fe40007fde0ff */
[----:B------:R-:W-:Y:S02]  /*88a0*/  SEL R70, RZ, 0x1, !P2 ;  /* 0x00000001ff467807 */ /* 0x000fe40005000000 */
[----:B------:R-:W-:Y:S01]  /*88b0*/  ISETP.GE.U32.AND.EX P2, PT, R49, R27, PT, P3 ;  /* 0x0000001b3100720c */ /* 0x000fe20003f46130 */
[----:B------:R-:W-:Y:S01]  /*88c0*/  IMAD.X R60, R65, 0x1, R51, P6 ;  /* 0x00000001413c7824 */ /* 0x000fe200030e0633 */
[----:B------:R-:W-:Y:S01]  /*88d0*/  ISETP.GE.U32.AND.EX P4, PT, R75, R49, PT, P0 ;  /* 0x000000314b00720c */ /* 0x000fe20003f86100 */
[----:B------:R-:W-:Y:S01]  /*88e0*/  IMAD.WIDE.U32 R50, R96, R99, RZ ;  /* 0x0000006360327225 */ /* 0x000fe200078e00ff */
[----:B------:R-:W-:-:S02]  /*88f0*/  IADD3 R70, P3, PT, R23, R70, RZ ;  /* 0x0000004617467210 */ /* 0x000fc40007f7e0ff */
[----:B------:R-:W-:Y:S01]  /*8900*/  SEL R26, RZ, 0x1, P2 ;  /* 0x00000001ff1a7807 */ /* 0x000fe20001000000 */
[----:B------:R-:W-:Y:S01]  /*8910*/  IMAD.WIDE.U32 R48, R46, R99, RZ ;  /* 0x000000632e307225 */ /* 0x000fe200078e00ff */
[----:B------:R-:W-:Y:S02]  /*8920*/  SEL R27, RZ, 0x1, P4 ;  /* 0x00000001ff1b7807 */ /* 0x000fe40002000000 */
[----:B------:R-:W-:Y:S01]  /*8930*/  ISETP.LT.U32.AND P0, PT, R23, R25, PT ;  /* 0x000000191700720c */ /* 0x000fe20003f01070 */
[----:B------:R-:W-:Y:S01]  /*8940*/  IMAD.WIDE.U32 R24, R101, R99, RZ ;  /* 0x0000006365187225 */ /* 0x000fe200078e00ff */
[----:B------:R-:W-:Y:S02]  /*8950*/  IADD3 R62, P5, P6, R27, R62, R26 ;  /* 0x0000003e1b3e7210 */ /* 0x000fe40007ebe01a */
[----:B------:R-:W-:Y:S01]  /*8960*/  ISETP.GE.U32.AND P2, PT, R70, R23, PT ;  /* 0x000000174600720c */ /* 0x000fe20003f46070 */
[----:B------:R-:W-:Y:S01]  /*8970*/  IMAD.X R74, RZ, RZ, R60, P3 ;  /* 0x000000ffff4a7224 */ /* 0x000fe200018e063c */
[----:B------:R-:W-:Y:S01]  /*8980*/  IADD3.X R63, PT, PT, RZ, R63, RZ, P5, P6 ;  /* 0x0000003fff3f7210 */ /* 0x000fe20002fec4ff */
[----:B------:R-:W-:Y:S01]  /*8990*/  IMAD.WIDE.U32 R24, P3, R96, R46, R24 ;  /* 0x0000002e60187225 */ /* 0x000fe20007860018 */
[----:B------:R-:W-:-:S02]  /*89a0*/  SHF.L.W.U32.HI R61, R64, 0x1, R75 ;  /* 0x00000001403d7819 */ /* 0x000fc40000010e4b */
[----:B------:R-:W-:Y:S01]  /*89b0*/  ISETP.GE.U32.AND.EX P6, PT, R74, R60, PT, P2 ;  /* 0x0000003c4a00720c */ /* 0x000fe20003fc6120 */
[----:B------:R-:W-:Y:S01]  /*89c0*/  IMAD.WIDE.U32 R22, R101, R96, RZ ;  /* 0x0000006065167225 */ /* 0x000fe200078e00ff */
[----:B------:R-:W-:Y:S02]  /*89d0*/  IADD3 RZ, P2, PT, R51, R24, RZ ;  /* 0x0000001833ff7210 */ /* 0x000fe40007f5e0ff */
[----:B------:R-:W-:Y:S01]  /*89e0*/  ISETP.LT.U32.OR.EX P0, PT, R60, R65, !P6, P0 ;  /* 0x000000413c00720c */ /* 0x000fe20007701500 */
[----:B------:R-:W-:Y:S01]  /*89f0*/  IMAD R24, R46, R96, RZ ;  /* 0x000000602e187224 */ /* 0x000fe200078e02ff */
[----:B------:R-:W-:Y:S01]  /*8a00*/  SHF.L.W.U32.HI R60, R79, 0x1, R64 ;  /* 0x000000014f3c7819 */ /* 0x000fe20000010e40 */
[----:B------:R-:W-:Y:S01]  /*8a10*/  IMAD.MOV.U32 R64, RZ, RZ, R25 ;  /* 0x000000ffff407224 */ /* 0x000fe200078e0019 */
[----:B------:R-:W-:Y:S01]  /*8a20*/  SEL R83, RZ, 0x1, !P0 ;  /* 0x00000001ff537807 */ /* 0x000fe20004000000 */
[----:B------:R-:W-:Y:S02]  /*8a30*/  IMAD R87, R101, R99, R24 ;  /* 0x0000006365577224 */ /* 0x000fe400078e0218 */
[----:B------:R-:W-:-:S02]  /*8a40*/  IMAD.X R65, RZ, RZ, RZ, P3 ;  /* 0x000000ffff417224 */ /* 0x000fc400018e06ff */
[----:B------:R-:W-:-:S04]  /*8a50*/  IMAD.WIDE.U32 R24, R96, R96, R60 ;  /* 0x0000006060187225 */ /* 0x000fc800078e003c */
[----:B------:R-:W-:-:S04]  /*8a60*/  IMAD.WIDE.U32 R22, P4, R96, R101, R22 ;  /* 0x0000006560167225 */ /* 0x000fc80007880016 */
[----:B------:R-:W-:-:S04]  /*8a70*/  IMAD.WIDE.U32 R26, R96, R96, RZ ;  /* 0x00000060601a7225 */ /* 0x000fc800078e00ff */
[----:B------:R-:W-:Y:S01]  /*8a80*/  IMAD.WIDE.U32.X R64, R101, R46, R64, P2 ;  /* 0x0000002e65407225 */ /* 0x000fe200010e0440 */
[----:B------:R-:W-:Y:S02]  /*8a90*/  IADD3 R83, P2, PT, R83, R24, RZ ;  /* 0x0000001853537210 */ /* 0x000fe40007f5e0ff */
[----:B------:R-:W-:Y:S01]  /*8aa0*/  IADD3 RZ, P5, PT, R27, R22, RZ ;  /* 0x000000161bff7210 */ /* 0x000fe20007fbe0ff */
[----:B------:R-:W-:Y:S01]  /*8ab0*/  IMAD.WIDE.U32 R48, P3, R99, R46, R48 ;  /* 0x0000002e63307225 */ /* 0x000fe20007860030 */
[----:B------:R-:W-:-:S03]  /*8ac0*/  ISETP.GE.U32.AND P0, PT, R83, R24, PT ;  /* 0x000000185300720c */ /* 0x000fc60003f06070 */
[----:B------:R-:W-:Y:S02]  /*8ad0*/  IMAD.IADD R76, R22, 0x1, R25 ;  /* 0x00000001164c7824 */ /* 0x000fe400078e0219 */
[----:B------:R-:W-:-:S04]  /*8ae0*/  IMAD.WIDE.U32 R96, R96, R99, R62 ;  /* 0x0000006360607225 */ /* 0x000fc800078e003e */
[----:B------:R-:W-:Y:S01]  /*8af0*/  IMAD.MOV.U32 R22, RZ, RZ, R49 ;  /* 0x000000ffff167224 */ /* 0x000fe200078e0031 */
[----:B------:R-:W-:Y:S01]  /*8b00*/  SHF.L.W.U32.HI R79, R75, 0x1, R96 ;  /* 0x000000014b4f7819 */ /* 0x000fe20000010e60 */
[----:B------:R-:W-:Y:S01]  /*8b10*/  IMAD.X R49, RZ, RZ, R76, P2 ;  /* 0x000000ffff317224 */ /* 0x000fe200010e064c */
[----:B------:R-:W-:Y:S01]  /*8b20*/  ISETP.GE.U32.AND P2, PT, R96, R62, PT ;  /* 0x0000003e6000720c */ /* 0x000fe20003f46070 */
[----:B------:R-:W-:-:S03]  /*8b30*/  IMAD.WIDE.U32 R26, R99, R99, RZ ;  /* 0x00000063631a7225 */ /* 0x000fc600078e00ff */
[----:B------:R-:W-:Y:S01]  /*8b40*/  ISETP.GE.U32.AND.EX P0, PT, R49, R76, PT, P0 ;  /* 0x0000004c3100720c */ /* 0x000fe20003f06100 */
[----:B------:R-:W-:Y:S02]  /*8b50*/  IMAD.MOV.U32 R50, RZ, RZ, R23 ;  /* 0x000000ffff327224 */ /* 0x000fe400078e0017 */
[----:B------:R-:W-:Y:S02]  /*8b60*/  IMAD.IADD R87, R97, 0x1, R87 ;  /* 0x0000000161577824 */ /* 0x000fe400078e0257 */
[----:B------:R-:W-:Y:S01]  /*8b70*/  IMAD.X R51, RZ, RZ, RZ, P4 ;  /* 0x000000ffff337224 */ /* 0x000fe200020e06ff */
[----:B------:R-:W-:Y:S01]  /*8b80*/  IADD3 RZ, P4, PT, R27, R48, RZ ;  /* 0x000000301bff7210 */ /* 0x000fe20007f9e0ff */
[----:B------:R-:W-:Y:S01]  /*8b90*/  IMAD.X R23, RZ, RZ, RZ, P3 ;  /* 0x000000ffff177224 */ /* 0x000fe200018e06ff */
[----:B------:R-:W-:Y:S01]  /*8ba0*/  ISETP.LT.U32.AND P3, PT, R24, R60, PT ;  /* 0x0000003c1800720c */ /* 0x000fe20003f61070 */
[----:B------:R-:W-:Y:S01]  /*8bb0*/  IMAD.WIDE.U32.X R50, R101, R101, R50, P5 ;  /* 0x0000006565327225 */ /* 0x000fe200028e0432 */
[----:B------:R-:W-:-:S02]  /*8bc0*/  ISETP.GE.U32.AND.EX P2, PT, R87, R63, PT, P2 ;  /* 0x0000003f5700720c */ /* 0x000fc40003f46120 */
[----:B------:R-:W-:Y:S01]  /*8bd0*/  ISETP.LT.U32.OR.EX P0, PT, R76, R61, !P0, P3 ;  /* 0x0000003d4c00720c */ /* 0x000fe20004701530 */
[----:B------:R-:W-:Y:S01]  /*8be0*/  IMAD.WIDE.U32 R24, R49, 0x3d1, RZ ;  /* 0x000003d131187825 */ /* 0x000fe200078e00ff */
[----:B------:R-:W-:Y:S02]  /*8bf0*/  SEL R61, RZ, 0x1, P2 ;  /* 0x00000001ff3d7807 */ /* 0x000fe40001000000 */
[----:B------:R-:W-:Y:S01]  /*8c00*/  SHF.L.W.U32.HI R97, R96, 0x1, R87 ;  /* 0x0000000160617819 */ /* 0x000fe20000010e57 */
[----:B------:R-:W-:Y:S01]  /*8c10*/  IMAD.WIDE.U32.X R22, R46, R46, R22, P4 ;  /* 0x0000002e2e167225 */ /* 0x000fe200020e0416 */
[----:B------:R-:W-:Y:S02]  /*8c20*/  IADD3 R46, P5, PT, R79, R50, RZ ;  /* 0x000000324f2e7210 */ /* 0x000fe40007fbe0ff */
[----:B------:R-:W-:Y:S01]  /*8c30*/  SEL R89, RZ, 0x1, !P0 ;  /* 0x00000001ff597807 */ /* 0x000fe20004000000 */
[----:B------:R-:W-:Y:S01]  /*8c40*/  IMAD.WIDE.U32 R26, R83, 0x3d1, RZ ;  /* 0x000003d1531a7825 */ /* 0x000fe200078e00ff */
[----:B------:R-:W-:-:S02]  /*8c50*/  IADD3 R61, P2, PT, R61, R64, RZ ;  /* 0x000000403d3d7210 */ /* 0x000fc40007f5e0ff */
[C---:B------:R-:W-:Y:S01]  /*8c60*/  IADD3 R89, P6, PT, R46.reuse, R89, RZ ;  /* 0x000000592e597210 */ /* 0x040fe20007fde0ff */
[----:B------:R-:W-:Y:S01]  /*8c70*/  IMAD.WIDE.U32 R24, P4, RZ, R83, R24 ;  /* 0x00000053ff187225 */ /* 0x000fe20007880018 */
[----:B------:R-:W-:Y:S02]  /*8c80*/  IADD3 R75, P3, PT, RZ, R26, RZ ;  /* 0x0000001aff4b7210 */ /* 0x000fe40007f7e0ff */
[----:B------:R-:W-:Y:S01]  /*8c90*/  SHF.L.W.U32.HI R60, R87, 0x1, R61 ;  /* 0x00000001573c7819 */ /* 0x000fe20000010e3d */
[----:B------:R-:W-:Y:S01]  /*8ca0*/  IMAD.X R62, R97, 0x1, R51, P5 ;  /* 0x00000001613e7824 */ /* 0x000fe200028e0633 */
[----:B------:R-:W-:Y:S01]  /*8cb0*/  IADD3 R85, P5, PT, R27, R24, RZ ;  /* 0x000000181b557210 */ /* 0x000fe20007fbe0ff */
[----:B------:R-:W-:Y:S01]  /*8cc0*/  IMAD.X R78, RZ, RZ, R65, P2 ;  /* 0x000000ffff4e7224 */ /* 0x000fe200010e0641 */
[----:B------:R-:W-:Y:S01]  /*8cd0*/  ISETP.LT.U32.AND P2, PT, R46, R79, PT ;  /* 0x0000004f2e00720c */ /* 0x000fe20003f41070 */
[----:B------:R-:W-:Y:S01]  /*8ce0*/  IMAD.X R27, RZ, RZ, RZ, P4 ;  /* 0x000000ffff1b7224 */ /* 0x000fe200020e06ff */
[----:B------:R-:W-:Y:S01]  /*8cf0*/  ISETP.GE.U32.AND P4, PT, R89, R46, PT ;  /* 0x0000002e5900720c */ /* 0x000fe20003f86070 */
[----:B------:R-:W-:Y:S01]  /*8d00*/  IMAD.X R65, RZ, RZ, R62, P6 ;  /* 0x000000ffff417224 */ /* 0x000fe200030e063e */
[----:B------:R-:W-:Y:S01]  /*8d10*/  SHF.L.W.U32.HI R61, R61, 0x1, R78 ;  /* 0x000000013d3d7819 */ /* 0x000fe20000010e4e */
[----:B------:R-:W-:Y:S01]  /*8d20*/  IMAD.X R46, R85, 0x1, R83, P3 ;  /* 0x00000001552e7824 */ /* 0x000fe200018e0653 */
[----:B------:R-:W-:Y:S01]  /*8d30*/  ISETP.GE.U32.AND P0, PT, R75, R26, PT ;  /* 0x0000001a4b00720c */ /* 0x000fe20003f06070 */
[C---:B------:R-:W-:Y:S01]  /*8d40*/  IMAD.WIDE.U32 R50, R65.reuse, 0x3d1, RZ ;  /* 0x000003d141327825 */ /* 0x040fe200078e00ff */
[----:B------:R-:W-:-:S03]  /*8d50*/  ISETP.GE.U32.AND.EX P4, PT, R65, R62, PT, P4 ;  /* 0x0000003e4100720c */ /* 0x000fc60003f86140 */
[----:B------:R-:W-:Y:S01]  /*8d60*/  IMAD.MOV.U32 R26, RZ, RZ, R25 ;  /* 0x000000ffff1a7224 */ /* 0x000fe200078e0019 */
[----:B------:R-:W-:Y:S01]  /*8d70*/  ISETP.LT.U32.OR.EX P2, PT, R62, R97, !P4, P2 ;  /* 0x000000613e00720c */ /* 0x000fe20006741520 */
[----:B------:R-:W-:-:S03]  /*8d80*/  IMAD.WIDE.U32 R62, R99, R99, R60 ;  /* 0x00000063633e7225 */ /* 0x000fc600078e003c */
[----:B------:R-:W-:Y:S01]  /*8d90*/  SEL R87, RZ, 0x1, !P2 ;  /* 0x00000001ff577807 */ /* 0x000fe20005000000 */
[----:B------:R-:W-:Y:S01]  /*8da0*/  IMAD.WIDE.U32.X R24, RZ, R49, R26, P5 ;  /* 0x00000031ff187225 */ /* 0x000fe200028e041a */
[----:B------:R-:W-:Y:S02]  /*8db0*/  ISETP.GE.U32.AND.EX P2, PT, R46, R85, PT, P0 ;  /* 0x000000552e00720c */ /* 0x000fe40003f46100 */
[----:B------:R-:W-:Y:S01]  /*8dc0*/  IADD3 R87, P0, PT, R87, R62, RZ ;  /* 0x0000003e57577210 */ /* 0x000fe20007f1e0ff */
[----:B------:R-:W-:-:S04]  /*8dd0*/  IMAD.WIDE.U32 R26, R89, 0x3d1, RZ ;  /* 0x000003d1591a7825 */ /* 0x000fc800078e00ff */
[----:B------:R-:W-:Y:S01]  /*8de0*/  IMAD.WIDE.U32 R50, P4, RZ, R89, R50 ;  /* 0x00000059ff327225 */ /* 0x000fe20007880032 */
[----:B------:R-:W-:-:S03]  /*8df0*/  IADD3 R83, P6, PT, R24, R26, RZ ;  /* 0x0000001a18537210 */ /* 0x000fc60007fde0ff */
[----:B------:R-:W-:Y:S01]  /*8e00*/  IMAD.IADD R48, R48, 0x1, R63 ;  /* 0x0000000130307824 */ /* 0x000fe200078e023f */
[----:B------:R-:W-:Y:S01]  /*8e10*/  IADD3 R85, P5, PT, R27, R50, RZ ;  /* 0x000000321b557210 */ /* 0x000fe20007fbe0ff */
[----:B------:R-:W-:Y:S01]  /*8e20*/  IMAD.X R27, RZ, RZ, RZ, P4 ;  /* 0x000000ffff1b7224 */ /* 0x000fe200020e06ff */
[----:B------:R-:W-:Y:S01]  /*8e30*/  SEL R63, RZ, 0x1, P2 ;  /* 0x00000001ff3f7807 */ /* 0x000fe20001000000 */
[----:B------:R-:W-:Y:S01]  /*8e40*/  IMAD.X R79, RZ, RZ, R48, P0 ;  /* 0x000000ffff4f7224 */ /* 0x000fe200000e0630 */
[----:B------:R-:W-:Y:S01]  /*8e50*/  ISETP.GE.U32.AND P2, PT, R87, R62, PT ;  /* 0x0000003e5700720c */ /* 0x000fe20003f46070 */
[----:B------:R-:W-:Y:S01]  /*8e60*/  IMAD.X R76, R85, 0x1, R25, P6 ;  /* 0x00000001554c7824 */ /* 0x000fe200030e0619 */
[----:B------:R-:W-:Y:S01]  /*8e70*/  IADD3 R64, P4, PT, R83, R49, RZ ;  /* 0x0000003153407210 */ /* 0x000fe20007f9e0ff */
[----:B------:R-:W-:Y:S01]  /*8e80*/  IMAD.WIDE.U32 R24, R79, 0x3d1, RZ ;  /* 0x000003d14f187825 */ /* 0x000fe200078e00ff */
[----:B------:R-:W-:Y:S02]  /*8e90*/  ISETP.GE.U32.AND P3, PT, R83, R26, PT ;  /* 0x0000001a5300720c */ /* 0x000fe40003f66070 */
[----:B------:R-:W-:Y:S01]  /*8ea0*/  ISETP.LT.U32.AND P0, PT, R62, R60, PT ;  /* 0x0000003c3e00720c */ /* 0x000fe20003f01070 */
[----:B------:R-:W-:Y:S01]  /*8eb0*/  IMAD.MOV.U32 R26, RZ, RZ, R51 ;  /* 0x000000ffff1a7224 */ /* 0x000fe200078e0033 */
[----:B------:R-:W-:Y:S01]  /*8ec0*/  ISETP.GE.U32.AND.EX P2, PT, R79, R48, PT, P2 ;  /* 0x000000304f00720c */ /* 0x000fe20003f46120 */
[----:B------:R-:W-:Y:S01]  /*8ed0*/  IMAD.X R51, R76, 0x1, R89, P4 ;  /* 0x000000014c337824 */ /* 0x000fe200020e0659 */
[----:B------:R-:W-:Y:S01]  /*8ee0*/  IADD3 R63, P6, PT, R64, R63, RZ ;  /* 0x0000003f403f7210 */ /* 0x000fe20007fde0ff */
[----:B------:R-:W-:Y:S01]  /*8ef0*/  IMAD.WIDE.U32 R24, P4, RZ, R87, R24 ;  /* 0x00000057ff187225 */ /* 0x000fe20007880018 */
[----:B------:R-:W-:-:S02]  /*8f00*/  ISETP.GE.U32.AND.EX P3, PT, R76, R85, PT, P3 ;  /* 0x000000554c00720c */ /* 0x000fc40003f66130 */
[----:B------:R-:W-:Y:S01]  /*8f10*/  ISETP.LT.U32.OR.EX P0, PT, R48, R61, !P2, P0 ;  /* 0x0000003d3000720c */ /* 0x000fe20005701500 */
[----:B------:R-:W-:Y:S01]  /*8f20*/  IMAD.WIDE.U32.X R48, RZ, R65, R26, P5 ;  /* 0x00000041ff307225 */ /* 0x000fe200028e041a */
[----:B------:R-:W-:Y:S02]  /*8f30*/  ISETP.GE.U32.AND P2, PT, R63, R64, PT ;  /* 0x000000403f00720c */ /* 0x000fe40003f46070 */
[----:B------:R-:W-:Y:S01]  /*8f40*/  SEL R61, RZ, 0x1, P3 ;  /* 0x00000001ff3d7807 */ /* 0x000fe20001800000 */
[----:B------:R-:W-:Y:S01]  /*8f50*/  IMAD.X R50, RZ, RZ, R51, P6 ;  /* 0x000000ffff327224 */ /* 0x000fe200030e0633 */
[----:B------:R-:W-:Y:S01]  /*8f60*/  ISETP.LT.U32.AND P3, PT, R64, R83, PT ;  /* 0x000000534000720c */ /* 0x000fe20003f61070 */
[----:B------:R-:W-:Y:S01]  /*8f70*/  IMAD.WIDE.U32 R26, R87, 0x3d1, RZ ;  /* 0x000003d1571a7825 */ /* 0x000fe200078e00ff */
[----:B------:R-:W-:Y:S02]  /*8f80*/  SEL R83, RZ, 0x1, !P0 ;  /* 0x00000001ff537807 */ /* 0x000fe40004000000 */
[----:B------:R-:W-:-:S02]  /*8f90*/  ISETP.GE.U32.AND.EX P2, PT, R50, R51, PT, P2 ;  /* 0x000000333200720c */ /* 0x000fc40003f46120 */
[----:B------:R-:W-:Y:S02]  /*8fa0*/  IADD3 R60, P6, P5, R26, R48, R61 ;  /* 0x000000301a3c7210 */ /* 0x000fe40007dde03d */
[----:B------:R-:W-:Y:S01]  /*8fb0*/  IADD3 R61, P0, PT, R27, R24, RZ ;  /* 0x000000181b3d7210 */ /* 0x000fe20007f1e0ff */
[----:B------:R-:W-:Y:S01]  /*8fc0*/  IMAD.X R27, RZ, RZ, RZ, P4 ;  /* 0x000000ffff1b7224 */ /* 0x000fe200020e06ff */
[----:B------:R-:W-:Y:S02]  /*8fd0*/  SHF.R.U32.HI R24, RZ, 0x1f, R78 ;  /* 0x0000001fff187819 */ /* 0x000fe4000001164e */
[----:B------:R-:W-:Y:S02]  /*8fe0*/  ISETP.LT.U32.OR.EX P2, PT, R51, R76, !P2, P3 ;  /* 0x0000004c3300720c */ /* 0x000fe40005741530 */
[----:B------:R-:W-:Y:S02]  /*8ff0*/  IADD3.X R62, PT, PT, R61, R49, RZ, P6, P5 ;  /* 0x000000313d3e7210 */ /* 0x000fe400037ea4ff */
[----:B------:R-:W-:-:S02]  /*9000*/  IADD3 R51, P5, P6, R83, R24, R22 ;  /* 0x0000001853337210 */ /* 0x000fc40007ebe016 */
[----:B------:R-:W-:Y:S02]  /*9010*/  IADD3 R65, P3, PT, R60, R65, RZ ;  /* 0x000000413c417210 */ /* 0x000fe40007f7e0ff */
        /* <DEDUP_REMOVED lines=95> */
.L_x_1092:
[----:B------:R-:W-:Y:S05]  /*9610*/  BSYNC.RECONVERGENT B1 ;  /* 0x0000000000017941 */ /* 0x000fea0003800200 */
.L_x_1091:
        /* <DEDUP_REMOVED lines=63> */
.L_x_1095:
[----:B------:R-:W-:Y:S05]  /*9a10*/  BSYNC.RELIABLE B2 ;  /* 0x0000000000027941 */ /* 0x000fea0003800100 */
.L_x_1094:
        /* <DEDUP_REMOVED lines=70> */
.L_x_1098:
[----:B------:R-:W-:Y:S05]  /*9e80*/  BSYNC.RELIABLE B2 ;  /* 0x0000000000027941 */ /* 0x000fea0003800100 */
.L_x_1097:
        /* <DEDUP_REMOVED lines=65> */
.L_x_1100:
[----:B------:R-:W-:Y:S05]  /*a2a0*/  BSYNC.RELIABLE B2 ;  /* 0x0000000000027941 */ /* 0x000fea0003800100 */
.L_x_1099:
        /* <DEDUP_REMOVED lines=23> */
[----:B------:R-:W-:Y:S01]  /*a420*/  IADD3 R83, P4, P5, R23, -R52, R83 ;  /* 0x8000003417537210 */ /* 0x000fe20007d9e053 */
[----:B------:R-:W-:-:S02]  /*a430*/  IMAD.X R46, R46, 0x1, R51, P2 ;  /* 0x000000012e2e7824 */ /* 0x000fc400010e0633 */
[----:B------:R-:W-:Y:S01]  /*a440*/  IMAD.X R88, R88, 0x1, R49, P3 ;  /* 0x0000000158587824 */ /* 0x000fe200018e0631 */
[----:B------:R-:W-:Y:S01]  /*a450*/  IADD3.X R22, PT, PT, R23, ~R53, R22, P4, P5 ;  /* 0x8000003517167210 */ /* 0x000fe200027ea416 */
[----:B------:R-:W-:-:S08]  /*a460*/  IMAD.MOV.U32 R23, RZ, RZ, R20 ;  /* 0x000000ffff177224 */ /* 0x000fd000078e0014 */
.L_x_1096:
[----:B------:R-:W-:Y:S05]  /*a470*/  BSYNC.RECONVERGENT B1 ;  /* 0x0000000000017941 */ /* 0x000fea0003800200 */
.L_x_1093:
        /* <DEDUP_REMOVED lines=60> */
.L_x_1103:
[----:B------:R-:W-:Y:S05]  /*a840*/  BSYNC.RELIABLE B2 ;  /* 0x0000000000027941 */ /* 0x000fea0003800100 */
.L_x_1102:
[----:B------:R-:W-:Y:S02]  /*a850*/  ISETP.GE.U32.AND P0, PT, R51, UR36, PT ;  /* 0x0000002433007c0c */ /* 0x000fe4000bf06070 */
[C---:B------:R-:W-:Y:S02]  /*a860*/  IADD3 R50, P2, PT, R63.reuse, -UR38, RZ ;  /* 0x800000263f327c10 */ /* 0x040fe4000ff5e0ff */
        /* <DEDUP_REMOVED lines=13> */
[----:B------:R-:W-:Y:S02]  /*a940*/  IADD3 R51, P0, PT, R51, -UR36, RZ ;  /* 0x8000002433337c10 */ /* 0x000fe4000ff1e0ff */
        /* <DEDUP_REMOVED lines=8> */
[----:B------:R-:W-:Y:S01]  /*a9d0*/  IADD3.X R49, PT, PT, R64, ~UR37, RZ, P0, !PT ;  /* 0x8000002540317c10 */ /* 0x000fe200087fe4ff */
[----:B------:R-:W-:Y:S01]  /*a9e0*/  IMAD.MOV.U32 R63, RZ, RZ, R27 ;  /* 0x000000ffff3f7224 */ /* 0x000fe200078e001b */
[----:B------:R-:W-:Y:S01]  /*a9f0*/  IADD3.X R62, PT, PT, R20, ~R53, R62, P4, P5 ;  /* 0x80000035143e7210 */ /* 0x000fe200027ea43e */
[----:B------:R-:W-:-:S02]  /*aa00*/  IMAD.X R25, R25, 0x1, R48, P3 ;  /* 0x0000000119197824 */ /* 0x000fc400018e0630 */
[----:B------:R-:W-:-:S07]  /*aa10*/  IMAD.MOV.U32 R27, RZ, RZ, R21 ;  /* 0x000000ffff1b7224 */ /* 0x000fce00078e0015 */
.L_x_1104:
[----:B------:R-:W-:Y:S05]  /*aa20*/  BSYNC.RECONVERGENT B1 ;  /* 0x0000000000017941 */ /* 0x000fea0003800200 */
.L_x_1101:
        /* <DEDUP_REMOVED lines=60> */
.L_x_1107:
[----:B------:R-:W-:Y:S05]  /*adf0*/  BSYNC.RELIABLE B2 ;  /* 0x0000000000027941 */ /* 0x000fea0003800100 */
.L_x_1106:
        /* <DEDUP_REMOVED lines=27> */
.L_x_1108:
[----:B------:R-:W-:Y:S05]  /*afb0*/  BSYNC.RECONVERGENT B1 ;  /* 0x0000000000017941 */ /* 0x000fea0003800200 */
.L_x_1105:
        /* <DEDUP_REMOVED lines=18> */
[----:B------:R-:W-:-:S04]  /*b0e0*/  IMAD.WIDE.U32 R24, R91, R91, RZ ;  /* 0x0000005b5b187225 */ /* 0x000fc800078e00ff */
[----:B------:R-:W-:Y:S02]  /*b0f0*/  IMAD.IADD R24, R23, 0x1, R65 ;  /* 0x0000000117187824 */ /* 0x000fe400078e0241 */
        /* <DEDUP_REMOVED lines=8> */
[----:B------:R-:W-:Y:S02]  /*b180*/  IMAD.IADD R97, R49, 0x1, R97 ;  /* 0x0000000131617824 */ /* 0x000fe400078e0261 */
[----:B------:R-:W-:Y:S01]  /*b190*/  IMAD.MOV.U32 R22, RZ, RZ, R27 ;  /* 0x000000ffff167224 */ /* 0x000fe200078e001b */
[----:B------:R-:W-:Y:S01]  /*b1a0*/  ISETP.GE.U32.AND.EX P2, PT, R79, R24, PT, P2 ;  /* 0x000000184f00720c */ /* 0x000fe20003f46120 */
[----:B------:R-:W-:Y:S01]  /*b1b0*/  IMAD R46, R85, R91, RZ ;  /* 0x0000005b552e7224 */ /* 0x000fe200078e02ff */
[----:B------:R-:W-:Y:S01]  /*b1c0*/  SHF.L.U64.HI R89, R48, 0x1, R97 ;  /* 0x0000000130597819 */ /* 0x000fe20000010261 */
[----:B------:R-:W-:Y:S01]  /*b1d0*/  IMAD.X R71, RZ, RZ, RZ, P0 ;  /* 0x000000ffff477224 */ /* 0x000fe200000e06ff */
[----:B------:R-:W-:Y:S01]  /*b1e0*/  SEL R95, RZ, 0x1, P2 ;  /* 0x00000001ff5f7807 */ /* 0x000fe20001000000 */
[----:B------:R-:W-:-:S02]  /*b1f0*/  IMAD.MOV.U32 R70, RZ, RZ, R21 ;  /* 0x000000ffff467224 */ /* 0x000fc400078e0015 */
[----:B------:R-:W-:-:S04]  /*b200*/  IMAD.WIDE.U32 R60, R91, R83, RZ ;  /* 0x000000535b3c7225 */ /* 0x000fc800078e00ff */
        /* <DEDUP_REMOVED lines=33> */
[----:B------:R-:W-:Y:S01]  /*b420*/  IMAD.X R51, RZ, RZ, RZ, P0 ;  /* 0x000000ffff337224 */ /* 0x000fe200000e06ff */
[----:B------:R-:W-:Y:S01]  /*b430*/  IADD3 R71, P6, PT, R71, R62, RZ ;  /* 0x0000003e47477210 */ /* 0x000fe20007fde0ff */
[----:B------:R-:W-:-:S04]  /*b440*/  IMAD.WIDE.U32 R60, P0, R77, R75, R60 ;  /* 0x0000004b4d3c7225 */ /* 0x000fc8000780003c */
[----:B------:R-:W-:Y:S02]  /*b450*/  IMAD.MOV.U32 R50, RZ, RZ, R73 ;  /* 0x000000ffff327224 */ /* 0x000fe400078e0049 */
        /* <DEDUP_REMOVED lines=250> */
.L_x_1110:
[----:B------:R-:W-:Y:S05]  /*c400*/  BSYNC.RECONVERGENT B1 ;  /* 0x0000000000017941 */ /* 0x000fea0003800200 */
.L_x_1109:
        /* <DEDUP_REMOVED lines=64> */
.L_x_1113:
[----:B------:R-:W-:Y:S05]  /*c810*/  BSYNC.RELIABLE B2 ;  /* 0x0000000000027941 */ /* 0x000fea0003800100 */
.L_x_1112:
        /* <DEDUP_REMOVED lines=69> */
.L_x_1116:
[----:B------:R-:W-:Y:S05]  /*cc70*/  BSYNC.RELIABLE B2 ;  /* 0x0000000000027941 */ /* 0x000fea0003800100 */
.L_x_1115:
        /* <DEDUP_REMOVED lines=64> */
.L_x_1118:
[----:B------:R-:W-:Y:S05]  /*d080*/  BSYNC.RELIABLE B2 ;  /* 0x0000000000027941 */ /* 0x000fea0003800100 */
.L_x_1117:
        /* <DEDUP_REMOVED lines=27> */
.L_x_1114:
[----:B------:R-:W-:Y:S05]  /*d240*/  BSYNC.RECONVERGENT B1 ;  /* 0x0000000000017941 */ /* 0x000fea0003800200 */
.L_x_1111:
        /* <DEDUP_REMOVED lines=57> */
.L_x_1121:
[----:B------:R-:W-:Y:S05]  /*d5e0*/  BSYNC.RELIABLE B2 ;  /* 0x0000000000027941 */ /* 0x000fea0003800100 */
.L_x_1120:
        /* <DEDUP_REMOVED lines=31> */
.L_x_1122:
[----:B------:R-:W-:Y:S05]  /*d7e0*/  BSYNC.RECONVERGENT B1 ;  /* 0x0000000000017941 */ /* 0x000fea0003800200 */
.L_x_1119:
        /* <DEDUP_REMOVED lines=23> */
.L_x_1124:
        /* <DEDUP_REMOVED lines=26> */
.L_x_1126:
[----:B------:R-:W-:Y:S05]  /*db00*/  BSYNC.RELIABLE B2 ;  /* 0x0000000000027941 */ /* 0x000fea0003800100 */
.L_x_1125:
        /* <DEDUP_REMOVED lines=17> */
[----:B------:R-:W-:Y:S01]  /*dc20*/  ISETP.GE.U32.AND.EX P4, PT, R26, R51, PT, P4 ;  /* 0x000000331a00720c */ /* 0x000fe20003f86140 */
[----:B------:R-:W-:Y:S01]  /*dc30*/  IMAD.MOV.U32 R51, RZ, RZ, R60 ;  /* 0x000000ffff337224 */ /* 0x000fe200078e003c */
        /* <DEDUP_REMOVED lines=10> */
[----:B------:R-:W-:Y:S02]  /*dce0*/  IADD3.X R27, PT, PT, R26, UR35, RZ, P6, !PT ;  /* 0x000000231a1b7c10 */ /* 0x000fe4000b7fe4ff */
[----:B------:R-:W-:Y:S02]  /*dcf0*/  IADD3 R96, P5, PT, -R64, R25, RZ ;  /* 0x0000001940607210 */ /* 0x000fe40007fbe1ff */
[----:B------:R-:W-:-:S02]  /*dd00*/  ISETP.GE.U32.AND P4, PT, R25, R20, PT ;  /* 0x000000141900720c */ /* 0x000fc40003f86070 */
[----:B------:R-:W-:Y:S01]  /*dd10*/  SEL R21, RZ, 0x1, !P2 ;  /* 0x00000001ff157807 */ /* 0x000fe20005000000 */
[C---:B------:R-:W-:Y:S01]  /*dd20*/  IMAD.X R20, R27.reuse, 0x1, ~R63, P5 ;  /* 0x000000011b147824 */ /* 0x040fe200028e0e3f */
        /* <DEDUP_REMOVED lines=11> */
[----:B------:R-:W-:-:S02]  /*dde0*/  IADD3 R23, P4, P5, -R23, R52, R99 ;  /* 0x0000003417177210 */ /* 0x000fc40007d9e163 */
[----:B------:R-:W-:Y:S02]  /*ddf0*/  SEL R103, RZ, 0xffffffff, P0 ;  /* 0xffffffffff677807 */ /* 0x000fe40000000000 */
[----:B------:R-:W-:Y:S02]  /*de00*/  SEL R101, RZ, 0xffffffff, !P2 ;  /* 0xffffffffff657807 */ /* 0x000fe40005000000 */
[----:B------:R-:W-:Y:S02]  /*de10*/  SEL R46, RZ, 0xffffffff, !P3 ;  /* 0xffffffffff2e7807 */ /* 0x000fe40005800000 */
[----:B------:R-:W-:Y:S02]  /*de20*/  IADD3.X R22, PT, PT, ~R22, R53, R21, P4, P5 ;  /* 0x0000003516167210 */ /* 0x000fe400027ea515 */
[----:B------:R-:W-:Y:S02]  /*de30*/  IADD3 R98, P0, PT, R103, R98, RZ ;  /* 0x0000006267627210 */ /* 0x000fe40007f1e0ff */
[----:B------:R-:W-:-:S02]  /*de40*/  IADD3 R96, P2, PT, R101, R96, RZ ;  /* 0x0000006065607210 */ /* 0x000fc40007f5e0ff */
[----:B------:R-:W-:Y:S01]  /*de50*/  IADD3 R99, P3, PT, R23, R46, RZ ;  /* 0x0000002e17637210 */ /* 0x000fe20007f7e0ff */
[----:B------:R-:W-:Y:S02]  /*de60*/  IMAD.X R103, R103, 0x1, R24, P0 ;  /* 0x0000000167677824 */ /* 0x000fe400000e0618 */
[----:B------:R-:W-:Y:S02]  /*de70*/  IMAD.X R101, R101, 0x1, R20, P2 ;  /* 0x0000000165657824 */ /* 0x000fe400010e0614 */
[----:B------:R-:W-:-:S08]  /*de80*/  IMAD.X R46, R22, 0x1, R46, P3 ;  /* 0x00000001162e7824 */ /* 0x000fd000018e062e */
.L_x_1127:
[----:B------:R-:W-:Y:S05]  /*de90*/  BSYNC.RECONVERGENT B1 ;  /* 0x0000000000017941 */ /* 0x000fea0003800200 */
.L_x_1123:
        /* <DEDUP_REMOVED lines=25> */
.L_x_1129:
        /* <DEDUP_REMOVED lines=26> */
.L_x_1131:
[----:B------:R-:W-:Y:S05]  /*e1d0*/  BSYNC.RELIABLE B2 ;  /* 0x0000000000027941 */ /* 0x000fea0003800100 */
.L_x_1130:
        /* <DEDUP_REMOVED lines=44> */
[----:B------:R-:W-:Y:S02]  /*e4a0*/  IADD3 R84, P4, P5, -R99, R52, R84 ;  /* 0x0000003463547210 */ /* 0x000fe40007d9e154 */
[----:B------:R-:W-:-:S02]  /*e4b0*/  SEL R7, RZ, 0xffffffff, !P3 ;  /* 0xffffffffff077807 */ /* 0x000fc40005800000 */
[----:B------:R-:W-:Y:S02]  /*e4c0*/  SEL R102, RZ, 0xffffffff, P0 ;  /* 0xffffffffff667807 */ /* 0x000fe40000000000 */
[----:B------:R-:W-:Y:S02]  /*e4d0*/  SEL R104, RZ, 0xffffffff, !P2 ;  /* 0xffffffffff687807 */ /* 0x000fe40005000000 */
[----:B------:R-:W-:Y:S02]  /*e4e0*/  IADD3.X R86, PT, PT, ~R46, R53, R86, P4, P5 ;  /* 0x000000352e567210 */ /* 0x000fe400027ea556 */
[----:B------:R-:W-:Y:S02]  /*e4f0*/  IADD3 R84, P3, PT, R84, R7, RZ ;  /* 0x0000000754547210 */ /* 0x000fe40007f7e0ff */
[----:B------:R-:W-:Y:S02]  /*e500*/  IADD3 R106, P0, PT, R102, R25, RZ ;  /* 0x00000019666a7210 */ /* 0x000fe40007f1e0ff */
[----:B------:R-:W-:Y:S01]  /*e510*/  IADD3 R82, P2, PT, R104, R21, RZ ;  /* 0x0000001568527210 */ /* 0x000fe20007f5e0ff */
[----:B------:R-:W-:-:S02]  /*e520*/  IMAD.X R86, R86, 0x1, R7, P3 ;  /* 0x0000000156567824 */ /* 0x000fc400018e0607 */
[----:B------:R-:W-:Y:S02]  /*e530*/  IMAD.X R102, R102, 0x1, R27, P0 ;  /* 0x0000000166667824 */ /* 0x000fe400000e061b */
[----:B------:R-:W-:Y:S02]  /*e540*/  IMAD.X R104, R104, 0x1, R23, P2 ;  /* 0x0000000168687824 */ /* 0x000fe400010e0617 */
[----:B------:R-:W-:-:S07]  /*e550*/  IMAD.MOV.U32 R7, RZ, RZ, R24 ;  /* 0x000000ffff077224 */ /* 0x000fce00078e0018 */
.L_x_1132:
[----:B------:R-:W-:Y:S05]  /*e560*/  BSYNC.RECONVERGENT B1 ;  /* 0x0000000000017941 */ /* 0x000fea0003800200 */
.L_x_1128:
        /* <DEDUP_REMOVED lines=13> */
[----:B------:R-:W-:Y:S02]  /*e640*/  IMAD R7, R92, R106, R7 ;  /* 0x0000006a5c077224 */ /* 0x000fe400078e0207 */
[----:B------:R-:W-:-:S04]  /*e650*/  IMAD.WIDE.U32 R20, P0, R91, R102, R20 ;  /* 0x000000665b147225 */ /* 0x000fc80007800014 */
[----:B------:R-:W-:Y:S01]  /*e660*/  IMAD.WIDE.U32 R22, R91, R106, RZ ;  /* 0x0000006a5b167225 */ /* 0x000fe200078e00ff */
[----:B------:R-:W-:-:S03]  /*e670*/  IADD3 R22, P2, PT, R26, R24, RZ ;  /* 0x000000181a167210 */ /* 0x000fc60007f5e0ff */
[----:B------:R-:W-:Y:S01]  /*e680*/  IMAD.IADD R7, R25, 0x1, R7 ;  /* 0x0000000119077824 */ /* 0x000fe200078e0207 */
[----:B------:R-:W-:Y:S01]  /*e690*/  IADD3 RZ, P3, PT, R23, R20, RZ ;  /* 0x0000001417ff7210 */ /* 0x000fe20007f7e0ff */
        /* <DEDUP_REMOVED lines=11> */
[----:B------:R-:W-:Y:S01]  /*e750*/  IMAD.WIDE.U32 R26, R75, R94, RZ ;  /* 0x0000005e4b1a7225 */ /* 0x000fe200078e00ff */
[----:B------:R-:W-:-:S03]  /*e760*/  IADD3 R24, P3, P5, R50, R24, R61 ;  /* 0x0000001832187210 */ /* 0x000fc60007d7e03d */
[----:B------:R-:W-:Y:S02]  /*e770*/  IMAD.IADD R7, R51, 0x1, R7 ;  /* 0x0000000133077824 */ /* 0x000fe400078e0207 */
[----:B------:R-:W-:-:S03]  /*e780*/  IMAD.WIDE.U32 R20, R91, R82, RZ ;  /* 0x000000525b147225 */ /* 0x000fc600078e00ff */
[----:B------:R-:W-:Y:S01]  /*e790*/  IADD3.X R25, PT, PT, R7, R25, RZ, P3, P5 ;  /* 0x0000001907197210 */ /* 0x000fe20001fea4ff */
[----:B------:R-:W-:-:S04]  /*e7a0*/  IMAD.WIDE.U32 R48, P2, R91, R104, R48 ;  /* 0x000000685b307225 */ /* 0x000fc80007840030 */
[----:B------:R-:W-:Y:S01]  /*e7b0*/  IMAD.WIDE.U32 R64, R92, R84, RZ ;  /* 0x000000545c407225 */ /* 0x000fe200078e00ff */
[----:B------:R-:W-:-:S03]  /*e7c0*/  IADD3 RZ, P0, PT, R21, R48, RZ ;  /* 0x0000003015ff7210 */ /* 0x000fc60007f1e0ff */
[----:B------:R-:W-:-:S04]  /*e7d0*/  IMAD.WIDE.U32 R26, P3, R77, R90, R26 ;  /* 0x0000005a4d1a7225 */ /* 0x000fc8000786001a */
[----:B------:R-:W-:-:S04]  /*e7e0*/  IMAD.WIDE.U32 R20, R91, R84, RZ ;  /* 0x000000545b147225 */ /* 0x000fc800078e00ff */
[----:B------:R-:W-:-:S04]  /*e7f0*/  IMAD.WIDE.U32 R64, P4, R91, R86, R64 ;  /* 0x000000565b407225 */ /* 0x000fc80007880040 */
[----:B------:R-:W-:Y:S01]  /*e800*/  IMAD R48, R90, R77, RZ ;  /* 0x0000004d5a307224 */ /* 0x000fe200078e02ff */
[----:B------:R-:W-:Y:S01]  /*e810*/  IADD3 RZ, P5, PT, R21, R64, RZ ;  /* 0x0000004015ff7210 */ /* 0x000fe20007fbe0ff */
[----:B------:R-:W-:Y:S01]  /*e820*/  IMAD.X R51, RZ, RZ, RZ, P3 ;  /* 0x000000ffff337224 */ /* 0x000fe200018e06ff */
[----:B------:R-:W-:Y:S01]  /*e830*/  ISETP.GE.U32.AND P3, PT, R24, R50, PT ;  /* 0x000000321800720c */ /* 0x000fe20003f66070 */
[----:B------:R-:W-:-:S03]  /*e840*/  IMAD.WIDE.U32 R20, R77, R94, R22 ;  /* 0x0000005e4d147225 */ /* 0x000fc600078e0016 */
[----:B------:R-:W-:Y:S01]  /*e850*/  ISETP.GE.U32.AND.EX P3, PT, R25, R7, PT, P3 ;  /* 0x000000071900720c */ /* 0x000fe20003f66130 */
[-C--:B------:R-:W-:Y:S02]  /*e860*/  IMAD R63, R75, R94.reuse, R48 ;  /* 0x0000005e4b3f7224 */ /* 0x080fe400078e0230 */
[----:B------:R-:W-:Y:S01]  /*e870*/  IMAD.WIDE.U32 R60, R77, R94, RZ ;  /* 0x0000005e4d3c7225 */ /* 0x000fe200078e00ff */
[----:B------:R-:W-:-:S03]  /*e880*/  SEL R71, RZ, 0x1, P3 ;  /* 0x00000001ff477807 */ /* 0x000fc60001800000 */
        /* <DEDUP_REMOVED lines=10> */
[C---:B------:R-:W-:Y:S02]  /*e930*/  IMAD R7, R92.reuse, R84, R7 ;  /* 0x000000545c077224 */ /* 0x040fe400078e0207 */
[----:B------:R-:W-:-:S04]  /*e940*/  IMAD.WIDE.U32.X R66, R92, R104, R66, P0 ;  /* 0x000000685c427225 */ /* 0x000fc800000e0442 */
[----:B------:R-:W-:Y:S02]  /*e950*/  IMAD R73, R75, R106, R22 ;  /* 0x0000006a4b497224 */ /* 0x000fe400078e0216 */
[----:B------:R-:W-:Y:S01]  /*e960*/  IMAD.IADD R69, R61, 0x1, R7 ;  /* 0x000000013d457824 */ /* 0x000fe200078e0207 */
[----:B------:R-:W-:Y:S01]  /*e970*/  SEL R61, RZ, 0x1, P2 ;  /* 0x00000001ff3d7807 */ /* 0x000fe20001000000 */
[----:B------:R-:W-:Y:S01]  /*e980*/  IMAD.WIDE.U32.X R50, R75, R90, R50, P6 ;  /* 0x0000005a4b327225 */ /* 0x000fe200030e0432 */
[----:B------:R-:W-:-:S03]  /*e990*/  IADD3 R70, P3, P6, R60, R66, R71 ;  /* 0x000000423c467210 */ /* 0x000fc60007e7e047 */
[----:B------:R-:W-:Y:S01]  /*e9a0*/  IMAD.WIDE.U32 R22, R77, R106, R24 ;  /* 0x0000006a4d167225 */ /* 0x000fe200078e0018 */
[----:B------:R-:W-:-:S03]  /*e9b0*/  IADD3.X R71, PT, PT, R69, R67, RZ, P3, P6 ;  /* 0x0000004345477210 */ /* 0x000fc60001fec4ff */
[----:B------:R-:W-:Y:S01]  /*e9c0*/  IMAD.WIDE.U32 R48, R75, R106, RZ ;  /* 0x0000006a4b307225 */ /* 0x000fe200078e00ff */
[C---:B------:R-:W-:Y:S02]  /*e9d0*/  IADD3 R50, P3, P6, R22.reuse, R50, R61 ;  /* 0x0000003216327210 */ /* 0x040fe40007e7e03d */
[----:B------:R-:W-:Y:S01]  /*e9e0*/  ISETP.GE.U32.AND P2, PT, R22, R24, PT ;  /* 0x000000181600720c */ /* 0x000fe20003f46070 */
[----:B------:R-:W-:Y:S02]  /*e9f0*/  IMAD.IADD R7, R23, 0x1, R73 ;  /* 0x0000000117077824 */ /* 0x000fe400078e0249 */
[----:B------:R-:W-:-:S03]  /*ea00*/  IMAD.WIDE.U32 R62, R77, R106, RZ ;  /* 0x0000006a4d3e7225 */ /* 0x000fc600078e00ff */
[----:B------:R-:W-:Y:S01]  /*ea10*/  IADD3.X R51, PT, PT, R7, R51, RZ, P3, P6 ;  /* 0x0000003307337210 */ /* 0x000fe20001fec4ff */
[----:B------:R-:W-:Y:S01]  /*ea20*/  IMAD.WIDE.U32 R48, P0, R77, R102, R48 ;  /* 0x000000664d307225 */ /* 0x000fe20007800030 */
[----:B------:R-:W-:Y:S02]  /*ea30*/  ISETP.GE.U32.AND P3, PT, R50, R22, PT ;  /* 0x000000163200720c */ /* 0x000fe40003f66070 */
[----:B------:R-:W-:Y:S01]  /*ea40*/  ISETP.GE.U32.AND.EX P2, PT, R7, R25, PT, P2 ;  /* 0x000000190700720c */ /* 0x000fe20003f46120 */
[----:B------:R-:W-:Y:S01]  /*ea50*/  IMAD.X R27, RZ, RZ, RZ, P4 ;  /* 0x000000ffff1b7224 */ /* 0x000fe200020e06ff */
[----:B------:R-:W-:Y:S01]  /*ea60*/  IADD3 RZ, P4, PT, R63, R48, RZ ;  /* 0x000000303fff7210 */ /* 0x000fe20007f9e0ff */
[----:B------:R-:W-:Y:S01]  /*ea70*/  IMAD.X R23, RZ, RZ, RZ, P0 ;  /* 0x000000ffff177224 */ /* 0x000fe200000e06ff */
[----:B------:R-:W-:Y:S01]  /*ea80*/  ISETP.GE.U32.AND.EX P3, PT, R51, R7, PT, P3 ;  /* 0x000000073300720c */ /* 0x000fe20003f66130 */
[----:B------:R-:W-:Y:S01]  /*ea90*/  IMAD.MOV.U32 R22, RZ, RZ, R49 ;  /* 0x000000ffff167224 */ /* 0x000fe200078e0031 */
[----:B------:R-:W-:Y:S01]  /*eaa0*/  ISETP.GE.U32.AND P0, PT, R70, R60, PT ;  /* 0x0000003c4600720c */ /* 0x000fe20003f06070 */
[----:B------:R-:W-:Y:S01]  /*eab0*/  IMAD.MOV.U32 R26, RZ, RZ, R65 ;  /* 0x000000ffff1a7224 */ /* 0x000fe200078e0041 */
[----:B------:R-:W-:Y:S01]  /*eac0*/  SEL R7, RZ, 0x1, P3 ;  /* 0x00000001ff077807 */ /* 0x000fe20001800000 */
[----:B------:R-:W-:Y:S01]  /*ead0*/  IMAD.WIDE.U32 R72, R75, R82, RZ ;  /* 0x000000524b487225 */ /* 0x000fe200078e00ff */
[----:B------:R-:W-:-:S03]  /*eae0*/  ISETP.GE.U32.AND.EX P6, PT, R71, R69, PT, P0 ;  /* 0x000000454700720c */ /* 0x000fc60003fc6100 */
[----:B------:R-:W-:Y:S01]  /*eaf0*/  IMAD.WIDE.U32 R24, R77, R82, RZ ;  /* 0x000000524d187225 */ /* 0x000fe200078e00ff */
[----:B------:R-:W-:Y:S02]  /*eb00*/  SEL R24, RZ, 0x1, P2 ;  /* 0x00000001ff187807 */ /* 0x000fe40001000000 */
[----:B------:R-:W-:Y:S01]  /*eb10*/  SEL R49, RZ, 0x1, P6 ;  /* 0x00000001ff317807 */ /* 0x000fe20003000000 */
[----:B------:R-:W-:-:S04]  /*eb20*/  IMAD.WIDE.U32.X R22, R75, R102, R22, P4 ;  /* 0x000000664b167225 */ /* 0x000fc800020e0416 */
[----:B------:R-:W-:Y:S01]  /*eb30*/  IMAD.WIDE.U32.X R26, R92, R86, R26, P5 ;  /* 0x000000565c1a7225 */ /* 0x000fe200028e041a */
[----:B------:R-:W-:-:S03]  /*eb40*/  IADD3 R7, P5, P4, R7, R22, R24 ;  /* 0x0000001607077210 */ /* 0x000fc60007cbe018 */
[----:B------:R-:W-:Y:S01]  /*eb50*/  IMAD.WIDE.U32 R72, P0, R77, R104, R72 ;  /* 0x000000684d487225 */ /* 0x000fe20007800048 */
[----:B------:R-:W-:Y:S02]  /*eb60*/  IADD3 R26, P2, PT, R49, R26, RZ ;  /* 0x0000001a311a7210 */ /* 0x000fe40007f5e0ff */
[----:B------:R-:W-:Y:S01]  /*eb70*/  IADD3.X R66, PT, PT, RZ, R23, RZ, P5, P4 ;  /* 0x00000017ff427210 */ /* 0x000fe20002fe84ff */
[----:B------:R-:W-:Y:S01]  /*eb80*/  IMAD.WIDE.U32 R68, R75, R84, RZ ;  /* 0x000000544b447225 */ /* 0x000fe200078e00ff */
[----:B------:R-:W-:-:S03]  /*eb90*/  IADD3 RZ, P3, PT, R25, R72, RZ ;  /* 0x0000004819ff7210 */ /* 0x000fc60007f7e0ff */
[----:B------:R-:W-:Y:S02]  /*eba0*/  IMAD R22, R104, R77, RZ ;  /* 0x0000004d68167224 */ /* 0x000fe400078e02ff */
[----:B------:R-:W-:-:S04]  /*ebb0*/  IMAD.WIDE.U32 R60, R77, R82, R70 ;  /* 0x000000524d3c7225 */ /* 0x000fc800078e0046 */
[----:B------:R-:W-:Y:S02]  /*ebc0*/  IMAD R79, R75, R82, R22 ;  /* 0x000000524b4f7224 */ /* 0x000fe400078e0216 */
[----:B------:R-:W-:-:S04]  /*ebd0*/  IMAD.WIDE.U32 R48, R88, R106, RZ ;  /* 0x0000006a58307225 */ /* 0x000fc800078e00ff */
[----:B------:R-:W-:Y:S01]  /*ebe0*/  IMAD.WIDE.U32 R24, R77, R84, RZ ;  /* 0x000000544d187225 */ /* 0x000fe200078e00ff */
[----:B------:R-:W-:-:S03]  /*ebf0*/  IADD3 R24, P4, PT, R7, R60, RZ ;  /* 0x0000003c07187210 */ /* 0x000fc60007f9e0ff */
[----:B------:R-:W-:-:S04]  /*ec00*/  IMAD.WIDE.U32 R68, P6, R77, R86, R68 ;  /* 0x000000564d447225 */ /* 0x000fc800078c0044 */
        /* <DEDUP_REMOVED lines=11> */
[----:B------:R-:W-:Y:S02]  /*ecc0*/  IMAD R7, R90, R87, RZ ;  /* 0x000000575a077224 */ /* 0x000fe400078e02ff */
[----:B------:R-:W-:Y:S01]  /*ecd0*/  IMAD.X R65, RZ, RZ, RZ, P6 ;  /* 0x000000ffff417224 */ /* 0x000fe200030e06ff */
[----:B------:R-:W-:Y:S01]  /*ece0*/  ISETP.GE.U32.AND P6, PT, R60, R70, PT ;  /* 0x000000463c00720c */ /* 0x000fe20003fc6070 */
        /* <DEDUP_REMOVED lines=15> */
[----:B------:R-:W-:Y:S01]  /*ede0*/  IMAD R51, R102, R87, RZ ;  /* 0x0000005766337224 */ /* 0x000fe200078e02ff */
[----:B------:R-:W-:Y:S01]  /*edf0*/  SEL R73, RZ, 0x1, P6 ;  /* 0x00000001ff497807 */ /* 0x000fe20003000000 */
[----:B------:R-:W-:Y:S01]  /*ee00*/  IMAD.MOV.U32 R68, RZ, RZ, R49 ;  /* 0x000000ffff447224 */ /* 0x000fe200078e0031 */
[----:B------:R-:W-:Y:S01]  /*ee10*/  SEL R71, RZ, 0x1, P5 ;  /* 0x00000001ff477807 */ /* 0x000fe20002800000 */
[----:B------:R-:W-:-:S02]  /*ee20*/  IMAD.MOV.U32 R60, RZ, RZ, R63 ;  /* 0x000000ffff3c7224 */ /* 0x000fc400078e003f */
        /* <DEDUP_REMOVED lines=118> */
[----:B------:R-:W-:Y:S01]  /*f590*/  IMAD.WIDE.U32.X R86, R85, R86, R48, P5 ;  /* 0x0000005655567225 */ /* 0x000fe200028e0430 */
[----:B------:R-:W-:-:S02]  /*f5a0*/  ISETP.GE.U32.AND.EX P0, PT, R65, R51, PT, P6 ;  /* 0x000000334100720c */ /* 0x000fc40003f06160 */
[----:B------:R-:W-:Y:S01]  /*f5b0*/  IADD3 R61, P4, P3, R61, R78, R26 ;  /* 0x0000004e3d3d7210 */ /* 0x000fe20007b9e01a */
[----:B------:R-:W-:Y:S01]  /*f5c0*/  IMAD.WIDE.U32 R26, R83, R82, R64 ;  /* 0x00000052531a7225 */ /* 0x000fe200078e0040 */
[----:B------:R-:W-:Y:S02]  /*f5d0*/  SEL R60, RZ, 0x1, P2 ;  /* 0x00000001ff3c7807 */ /* 0x000fe40001000000 */
[----:B------:R-:W-:Y:S01]  /*f5e0*/  SEL R51, RZ, 0x1, P0 ;  /* 0x00000001ff337807 */ /* 0x000fe20000000000 */
[----:B------:R-:W-:Y:S01]  /*f5f0*/  IMAD.WIDE.U32 R48, R77, 0x3d1, RZ ;  /* 0x000003d14d307825 */ /* 0x000fe200078e00ff */
[----:B------:R-:W-:Y:S02]  /*f600*/  IADD3.X R75, PT, PT, RZ, R79, RZ, P4, P3 ;  /* 0x0000004fff4b7210 */ /* 0x000fe400027e64ff */
[----:B------:R-:W-:Y:S01]  /*f610*/  IADD3 R79, P3, PT, R61, R26, RZ ;  /* 0x0000001a3d4f7210 */ /* 0x000fe20007f7e0ff */
[----:B------:R-:W-:Y:S01]  /*f620*/  IMAD.IADD R66, R27, 0x1, R67 ;  /* 0x000000011b427824 */ /* 0x000fe200078e0243 */
[----:B------:R-:W-:Y:S01]  /*f630*/  IADD3 R60, P2, P5, R51, R70, R60 ;  /* 0x00000046333c7210 */ /* 0x000fe20007d5e03c */
[----:B------:R-:W-:Y:S01]  /*f640*/  IMAD R93, R85, R84, R50 ;  /* 0x00000054555d7224 */ /* 0x000fe200078e0232 */
[----:B------:R-:W-:Y:S01]  /*f650*/  ISETP.GE.U32.AND P0, PT, R26, R64, PT ;  /* 0x000000401a00720c */ /* 0x000fe20003f06070 */
[----:B------:R-:W-:Y:S01]  /*f660*/  IMAD.WIDE.U32 R50, R73, 0x3d1, RZ ;  /* 0x000003d149327825 */ /* 0x000fe200078e00ff */
[----:B------:R-:W-:-:S02]  /*f670*/  IADD3.X R61, PT, PT, RZ, R71, RZ, P2, P5 ;  /* 0x00000047ff3d7210 */ /* 0x000fc400017ea4ff */
[----:B------:R-:W-:Y:S01]  /*f680*/  ISETP.GE.U32.AND P2, PT, R79, R26, PT ;  /* 0x0000001a4f00720c */ /* 0x000fe20003f46070 */
        /* <DEDUP_REMOVED lines=94> */
[----:B------:R-:W-:Y:S01]  /*fc70*/  IMAD R49, R90, R91, RZ ;  /* 0x0000005b5a317224 */ /* 0x000fe200078e02ff */
        /* <DEDUP_REMOVED lines=59> */
.L_x_1134:
[----:B------:R-:W-:Y:S05]  /*10030*/  BSYNC.RECONVERGENT B1 ;  /* 0x0000000000017941 */ /* 0x000fea0003800200 */
.L_x_1133:
        /* <DEDUP_REMOVED lines=62> */
.L_x_1137:
[----:B------:R-:W-:Y:S05]  /*10420*/  BSYNC.RELIABLE B2 ;  /* 0x0000000000027941 */ /* 0x000fea0003800100 */
.L_x_1136:
        /* <DEDUP_REMOVED lines=66> */
.L_x_1140:
[----:B------:R-:W-:Y:S05]  /*10850*/  BSYNC.RELIABLE B2 ;  /* 0x0000000000027941 */ /* 0x000fea0003800100 */
.L_x_1139:
        /* <DEDUP_REMOVED lines=61> */
.L_x_1142:
[----:B------:R-:W-:Y:S05]  /*10c30*/  BSYNC.RELIABLE B2 ;  /* 0x0000000000027941 */ /* 0x000fea0003800100 */
.L_x_1141:
        /* <DEDUP_REMOVED lines=27> */
.L_x_1138:
[----:B------:R-:W-:Y:S05]  /*10df0*/  BSYNC.RECONVERGENT B1 ;  /* 0x0000000000017941 */ /* 0x000fea0003800200 */
.L_x_1135:
[-C--:B------:R-:W-:Y:S01]  /*10e00*/  LEA.HI R24, P0, R8, R9.reuse, RZ, 0x1 ;  /* 0x0000000908187211 */ /* 0x080fe200078108ff */
[----:B------:R-:W-:Y:S04]  /*10e10*/  BSSY.RECONVERGENT B1, `(.L_x_1143) ;  /* 0x000005b000017945 */ /* 0x000fe80003800200 */
[----:B------:R-:W-:Y:S01]  /*10e20*/  BSSY.RELIABLE B2, `(.L_x_1144) ;  /* 0x000003a000027945 */ /* 0x000fe20003800100 */
[----:B------:R-:W-:Y:S02]  /*10e30*/  SHF.L.U64.HI R27, R81, 0x1, R8 ;  /* 0x00000001511b7819 */ /* 0x000fe40000010208 */
[----:B------:R-:W-:Y:S01]  /*10e40*/  IADD3 R50, P3, PT, R9, R24, RZ ;  /* 0x0000001809327210 */ /* 0x000fe20007f7e0ff */
[----:B------:R-:W-:Y:S01]  /*10e50*/  IMAD.X R7, RZ, RZ, R10, P0 ;  /* 0x000000ffff077224 */ /* 0x000fe200000e060a */
[----:B------:R-:W-:-:S02]  /*10e60*/  ISETP.GE.U32.AND P0, PT, R24, R9, PT ;  /* 0x000000091800720c */ /* 0x000fc40003f06070 */
        /* <DEDUP_REMOVED lines=53> */
.L_x_1145:
[----:B------:R-:W-:Y:S05]  /*111c0*/  BSYNC.RELIABLE B2 ;  /* 0x0000000000027941 */ /* 0x000fea0003800100 */
.L_x_1144:
        /* <DEDUP_REMOVED lines=31> */
.L_x_1146:
[----:B------:R-:W-:Y:S05]  /*113c0*/  BSYNC.RECONVERGENT B1 ;  /* 0x0000000000017941 */ /* 0x000fea0003800200 */
.L_x_1143:
        /* <DEDUP_REMOVED lines=60> */
.L_x_1149:
[----:B------:R-:W-:Y:S05]  /*11790*/  BSYNC.RELIABLE B2 ;  /* 0x0000000000027941 */ /* 0x000fea0003800100 */
.L_x_1148:
        /* <DEDUP_REMOVED lines=31> */
.L_x_1150:
[----:B------:R-:W-:Y:S05]  /*11990*/  BSYNC.RECONVERGENT B1 ;  /* 0x0000000000017941 */ /* 0x000fea0003800200 */
.L_x_1147:
        /* <DEDUP_REMOVED lines=30> */
[----:B------:R-:W-:Y:S01]  /*11b80*/  ISETP.GT.U32.AND P3, PT, R48, R52, PT ;  /* 0x000000343000720c */ /* 0x000fe20003f64070 */
[----:B------:R-:W-:-:S03]  /*11b90*/  IMAD.SHL.U32 R28, R24, 0x2, RZ ;  /* 0x00000002181c7824 */ /* 0x000fc600078e00ff */
        /* <DEDUP_REMOVED lines=25> */
.L_x_1153:
[----:B------:R-:W-:Y:S05]  /*11d30*/  BSYNC.RELIABLE B2 ;  /* 0x0000000000027941 */ /* 0x000fea0003800100 */
.L_x_1152:
        /* <DEDUP_REMOVED lines=30> */
.L_x_1154:
[----:B------:R-:W-:Y:S05]  /*11f20*/  BSYNC.RECONVERGENT B1 ;  /* 0x0000000000017941 */ /* 0x000fea0003800200 */
.L_x_1151:
        /* <DEDUP_REMOVED lines=23> */
.L_x_1156:
        /* <DEDUP_REMOVED lines=26> */
.L_x_1158:
[----:B------:R-:W-:Y:S05]  /*12240*/  BSYNC.RELIABLE B2 ;  /* 0x0000000000027941 */ /* 0x000fea0003800100 */
.L_x_1157:
        /* <DEDUP_REMOVED lines=29> */
[----:B------:R-:W-:Y:S02]  /*12420*/  IADD3 R9, P5, PT, -R50, R10, RZ ;  /* 0x0000000a32097210 */ /* 0x000fe40007fbe1ff */
[----:B------:R-:W-:Y:S02]  /*12430*/  IADD3.X R12, PT, PT, R11, UR35, RZ, P6, !PT ;  /* 0x000000230b0c7c10 */ /* 0x000fe4000b7fe4ff */
[----:B------:R-:W-:-:S02]  /*12440*/  ISETP.GE.U32.AND P3, PT, R8, R23, PT ;  /* 0x000000170800720c */ /* 0x000fc40003f66070 */
[----:B------:R-:W-:Y:S01]  /*12450*/  ISETP.GE.U32.AND P4, PT, R10, R8, PT ;  /* 0x000000080a00720c */ /* 0x000fe20003f86070 */
[C---:B------:R-:W-:Y:S01]  /*12460*/  IMAD.X R23, R12.reuse, 0x1, ~R51, P5 ;  /* 0x000000010c177824 */ /* 0x040fe200028e0e33 */
[----:B------:R-:W-:Y:S02]  /*12470*/  SEL R8, RZ, 0x1, !P2 ;  /* 0x00000001ff087807 */ /* 0x000fe40005000000 */
[----:B------:R-:W-:Y:S02]  /*12480*/  ISETP.GE.U32.AND.EX P3, PT, R11, R22, PT, P3 ;  /* 0x000000160b00720c */ /* 0x000fe40003f66130 */
        /* <DEDUP_REMOVED lines=10> */
[----:B------:R-:W-:Y:S02]  /*12530*/  SEL R8, RZ, 0xffffffff, P0 ;  /* 0xffffffffff087807 */ /* 0x000fe40000000000 */
[----:B------:R-:W-:Y:S02]  /*12540*/  SEL R10, RZ, 0xffffffff, !P2 ;  /* 0xffffffffff0a7807 */ /* 0x000fe40005000000 */
[----:B------:R-:W-:Y:S02]  /*12550*/  SEL R19, RZ, 0xffffffff, !P3 ;  /* 0xffffffffff137807 */ /* 0x000fe40005800000 */
[----:B------:R-:W-:Y:S02]  /*12560*/  IADD3.X R12, PT, PT, ~R49, R53, R12, P4, P5 ;  /* 0x00000035310c7210 */ /* 0x000fe400027ea50c */
[----:B------:R-:W-:-:S02]  /*12570*/  IADD3 R7, P0, PT, R8, R7, RZ ;  /* 0x0000000708077210 */ /* 0x000fc40007f1e0ff */
[----:B------:R-:W-:Y:S02]  /*12580*/  IADD3 R9, P2, PT, R10, R9, RZ ;  /* 0x000000090a097210 */ /* 0x000fe40007f5e0ff */
[----:B------:R-:W-:Y:S01]  /*12590*/  IADD3 R11, P3, PT, R11, R19, RZ ;  /* 0x000000130b0b7210 */ /* 0x000fe20007f7e0ff */
[----:B------:R-:W-:Y:S02]  /*125a0*/  IMAD.X R8, R8, 0x1, R25, P0 ;  /* 0x0000000108087824 */ /* 0x000fe400000e0619 */
[----:B------:R-:W-:Y:S02]  /*125b0*/  IMAD.X R10, R10, 0x1, R23, P2 ;  /* 0x000000010a0a7824 */ /* 0x000fe400010e0617 */
[----:B------:R-:W-:-:S08]  /*125c0*/  IMAD.X R12, R12, 0x1, R19, P3 ;  /* 0x000000010c0c7824 */ /* 0x000fd000018e0613 */
.L_x_1159:
[----:B------:R-:W-:Y:S05]  /*125d0*/  BSYNC.RECONVERGENT B1 ;  /* 0x0000000000017941 */ /* 0x000fea0003800200 */
.L_x_1155:
        /* <DEDUP_REMOVED lines=14> */
[----:B------:R-:W-:-:S04]  /*126c0*/  IMAD.WIDE.U32 R50, P0, R34, R5, R48 ;  /* 0x0000000522327225 */ /* 0x000fc80007800030 */
[----:B------:R-:W-:Y:S02]  /*126d0*/  IMAD.IADD R19, R27, 0x1, R19 ;  /* 0x000000011b137824 */ /* 0x000fe400078e0213 */
[----:B------:R-:W-:-:S04]  /*126e0*/  IMAD.WIDE.U32 R24, R5, R33, RZ ;  /* 0x0000002105187225 */ /* 0x000fc800078e00ff */
[----:B------:R-:W-:Y:S01]  /*126f0*/  IMAD.X R23, R19, 0x1, R21, P3 ;  /* 0x0000000113177824 */ /* 0x000fe200018e0615 */
[----:B------:R-:W-:Y:S01]  /*12700*/  IADD3 RZ, P3, PT, R25, R50, RZ ;  /* 0x0000003219ff7210 */ /* 0x000fe20007f7e0ff */
[----:B------:R-:W-:Y:S02]  /*12710*/  IMAD.X R49, RZ, RZ, RZ, P0 ;  /* 0x000000ffff317224 */ /* 0x000fe400000e06ff */
[----:B------:R-:W-:Y:S01]  /*12720*/  IMAD.MOV.U32 R48, RZ, RZ, R51 ;  /* 0x000000ffff307224 */ /* 0x000fe200078e0033 */
[----:B------:R-:W-:Y:S01]  /*12730*/  ISETP.GE.U32.AND.EX P2, PT, R23, R19, PT, P2 ;  /* 0x000000131700720c */ /* 0x000fe20003f46120 */
[-C--:B------:R-:W-:Y:S02]  /*12740*/  IMAD R19, R36, R5.reuse, RZ ;  /* 0x0000000524137224 */ /* 0x080fe400078e02ff */
[----:B------:R-:W-:Y:S01]  /*12750*/  IMAD.WIDE.U32 R50, R35, R5, RZ ;  /* 0x0000000523327225 */ /* 0x000fe200078e00ff */
[----:B------:R-:W-:-:S03]  /*12760*/  SEL R27, RZ, 0x1, P2 ;  /* 0x00000001ff1b7807 */ /* 0x000fc60001000000 */
[----:B------:R-:W-:-:S04]  /*12770*/  IMAD.WIDE.U32.X R48, R34, R6, R48, P3 ;  /* 0x0000000622307225 */ /* 0x000fc800018e0430 */
[----:B------:R-:W-:Y:S01]  /*12780*/  IMAD R19, R35, R6, R19 ;  /* 0x0000000623137224 */ /* 0x000fe200078e0213 */
[----:B------:R-:W-:Y:S01]  /*12790*/  IADD3 R48, P4, P5, R50, R48, R27 ;  /* 0x0000003032307210 */ /* 0x000fe20007d9e01b */
[----:B------:R-:W-:-:S04]  /*127a0*/  IMAD.WIDE.U32 R64, R6, R37, RZ ;  /* 0x0000002506407225 */ /* 0x000fc800078e00ff */
[----:B------:R-:W-:Y:S02]  /*127b0*/  IMAD.IADD R19, R51, 0x1, R19 ;  /* 0x0000000133137824 */ /* 0x000fe400078e0213 */
[----:B------:R-:W-:-:S03]  /*127c0*/  IMAD.WIDE.U32 R26, R18, R31, RZ ;  /* 0x0000001f121a7225 */ /* 0x000fc600078e00ff */
[----:B------:R-:W-:Y:S01]  /*127d0*/  IADD3.X R49, PT, PT, R19, R49, RZ, P4, P5 ;  /* 0x0000003113317210 */ /* 0x000fe200027ea4ff */
[----:B------:R-:W-:-:S04]  /*127e0*/  IMAD.WIDE.U32 R20, R5, R37, RZ ;  /* 0x0000002505147225 */ /* 0x000fc800078e00ff */
[----:B------:R-:W-:-:S04]  /*127f0*/  IMAD.WIDE.U32 R64, P0, R38, R5, R64 ;  /* 0x0000000526407225 */ /* 0x000fc80007800040 */
[----:B------:R-:W-:Y:S01]  /*12800*/  IMAD.WIDE.U32 R24, R6, R35, RZ ;  /* 0x0000002306187225 */ /* 0x000fe200078e00ff */
[----:B------:R-:W-:-:S03]  /*12810*/  IADD3 RZ, P3, PT, R21, R64, RZ ;  /* 0x0000004015ff7210 */ /* 0x000fc60007f7e0ff */
[----:B------:R-:W-:Y:S02]  /*12820*/  IMAD R51, R32, R17, RZ ;  /* 0x0000001120337224 */ /* 0x000fe400078e02ff */
[----:B------:R-:W-:-:S04]  /*12830*/  IMAD.WIDE.U32 R26, P4, R17, R32, R26 ;  /* 0x00000020111a7225 */ /* 0x000fc8000788001a */
[----:B------:R-:W-:Y:S02]  /*12840*/  IMAD R63, R18, R31, R51 ;  /* 0x0000001f123f7224 */ /* 0x000fe400078e0233 */
[----:B------:R-:W-:Y:S01]  /*12850*/  IMAD.X R51, RZ, RZ, RZ, P4 ;  /* 0x000000ffff337224 */ /* 0x000fe200020e06ff */
[----:B------:R-:W-:Y:S01]  /*12860*/  ISETP.GE.U32.AND P4, PT, R48, R50, PT ;  /* 0x000000323000720c */ /* 0x000fe20003f86070 */
[----:B------:R-:W-:-:S03]  /*12870*/  IMAD.WIDE.U32 R20, R5, R35, RZ ;  /* 0x0000002305147225 */ /* 0x000fc600078e00ff */
[----:B------:R-:W-:Y:S01]  /*12880*/  ISETP.GE.U32.AND.EX P4, PT, R49, R19, PT, P4 ;  /* 0x000000133100720c */ /* 0x000fe20003f86140 */
[----:B------:R-:W-:-:S04]  /*12890*/  IMAD.WIDE.U32 R24, P2, R36, R5, R24 ;  /* 0x0000000524187225 */ /* 0x000fc80007840018 */
[----:B------:R-:W-:Y:S01]  /*128a0*/  IMAD.WIDE.U32 R60, R17, R31, RZ ;  /* 0x0000001f113c7225 */ /* 0x000fe200078e00ff */
[----:B------:R-:W-:-:S03]  /*128b0*/  IADD3 RZ, P5, PT, R21, R24, RZ ;  /* 0x0000001815ff7210 */ /* 0x000fc60007fbe0ff */
[----:B------:R-:W-:Y:S01]  /*128c0*/  IMAD R19, R38, R5, RZ ;  /* 0x0000000526137224 */ /* 0x000fe200078e02ff */
[----:B------:R-:W-:Y:S01]  /*128d0*/  IADD3 RZ, P6, PT, R61, R26, RZ ;  /* 0x0000001a3dff7210 */ /* 0x000fe20007fde0ff */
[----:B------:R-:W-:-:S04]  /*128e0*/  IMAD.WIDE.U32 R20, R17, R31, R22 ;  /* 0x0000001f11147225 */ /* 0x000fc800078e0016 */
[----:B------:R-:W-:Y:S02]  /*128f0*/  IMAD.MOV.U32 R50, RZ, RZ, R27 ;  /* 0x000000ffff327224 */ /* 0x000fe400078e001b */
[----:B------:R-:W-:Y:S01]  /*12900*/  IMAD.X R67, RZ, RZ, RZ, P2 ;  /* 0x000000ffff437224 */ /* 0x000fe200010e06ff */
[----:B------:R-:W-:Y:S01]  /*12910*/  ISETP.GE.U32.AND P2, PT, R20, R22, PT ;  /* 0x000000161400720c */ /* 0x000fe20003f46070 */
[----:B------:R-:W-:Y:S02]  /*12920*/  IMAD.MOV.U32 R66, RZ, RZ, R25 ;  /* 0x000000ffff427224 */ /* 0x000fe400078e0019 */
[----:B------:R-:W-:-:S04]  /*12930*/  IMAD.WIDE.U32 R26, R37, R5, RZ ;  /* 0x00000005251a7225 */ /* 0x000fc800078e00ff */
[----:B------:R-:W-:Y:S02]  /*12940*/  IMAD R19, R37, R6, R19 ;  /* 0x0000000625137224 */ /* 0x000fe400078e0213 */
[----:B------:R-:W-:Y:S02]  /*12950*/  IMAD.IADD R80, R21, 0x1, R63 ;  /* 0x0000000115507824 */ /* 0x000fe400078e023f */
[----:B------:R-:W-:-:S03]  /*12960*/  IMAD.WIDE.U32 R60, R18, R33, RZ ;  /* 0x00000021123c7225 */ /* 0x000fc600078e00ff */
[----:B------:R-:W-:Y:S01]  /*12970*/  ISETP.GE.U32.AND.EX P2, PT, R80, R23, PT, P2 ;  /* 0x000000175000720c */ /* 0x000fe20003f46120 */
[----:B------:R-:W-:Y:S01]  /*12980*/  IMAD.IADD R69, R27, 0x1, R19 ;  /* 0x000000011b457824 */ /* 0x000fe200078e0213 */
[----:B------:R-:W-:Y:S01]  /*12990*/  SEL R19, RZ, 0x1, P4 ;  /* 0x00000001ff137807 */ /* 0x000fe20002000000 */
[----:B------:R-:W-:Y:S01]  /*129a0*/  IMAD.WIDE.U32.X R66, R36, R6, R66, P5 ;  /* 0x0000000624427225 */ /* 0x000fe200028e0442 */
[----:B------:R-:W-:-:S03]  /*129b0*/  SEL R27, RZ, 0x1, P2 ;  /* 0x00000001ff1b7807 */ /* 0x000fc60001000000 */
[----:B------:R-:W-:Y:S02]  /*129c0*/  IMAD.X R25, RZ, RZ, RZ, P0 ;  /* 0x000000ffff197224 */ /* 0x000fe400000e06ff */
[----:B------:R-:W-:-:S04]  /*129d0*/  IMAD.WIDE.U32 R22, R17, R33, RZ ;  /* 0x0000002111167225 */ /* 0x000fc800078e00ff */
[----:B------:R-:W-:-:S04]  /*129e0*/  IMAD.WIDE.U32 R60, P0, R17, R34, R60 ;  /* 0x00000022113c7225 */ /* 0x000fc8000780003c */
[----:B------:R-:W-:Y:S01]  /*129f0*/  IMAD R24, R34, R17, RZ ;  /* 0x0000001122187224 */ /* 0x000fe200078e02ff */
[----:B------:R-:W-:Y:S01]  /*12a00*/  IADD3 RZ, P4, PT, R23, R60, RZ ;  /* 0x0000003c17ff7210 */ /* 0x000fe20007f9e0ff */
[----:B------:R-:W-:Y:S01]  /*12a10*/  IMAD.WIDE.U32.X R50, R18, R32, R50, P6 ;  /* 0x0000002012327225 */ /* 0x000fe200030e0432 */
[----:B------:R-:W-:-:S03]  /*12a20*/  IADD3 R22, P5, P6, R26, R66, R19 ;  /* 0x000000421a167210 */ /* 0x000fc60007ebe013 */
[----:B------:R-:W-:Y:S01]  /*12a30*/  IMAD.WIDE.U32 R62, R17, R33, R48 ;  /* 0x00000021113e7225 */ /* 0x000fe200078e0030 */
[----:B------:R-:W-:-:S03]  /*12a40*/  IADD3.X R23, PT, PT, R69, R67, RZ, P5, P6 ;  /* 0x0000004345177210 */ /* 0x000fc60002fec4ff */
[----:B------:R-:W-:Y:S01]  /*12a50*/  IMAD R71, R18, R33, R24 ;  /* 0x0000002112477224 */ /* 0x000fe200078e0218 */
[----:B------:R-:W-:Y:S01]  /*12a60*/  IADD3 R50, P5, P6, R62, R50, R27 ;  /* 0x000000323e327210 */ /* 0x000fe20007ebe01b */
[----:B------:R-:W-:Y:S01]  /*12a70*/  IMAD.X R27, RZ, RZ, RZ, P0 ;  /* 0x000000ffff1b7224 */ /* 0x000fe200000e06ff */
[----:B------:R-:W-:Y:S01]  /*12a80*/  ISETP.GE.U32.AND P0, PT, R22, R26, PT ;  /* 0x0000001a1600720c */ /* 0x000fe20003f06070 */
[----:B------:R-:W-:Y:S01]  /*12a90*/  IMAD.IADD R19, R63, 0x1, R71 ;  /* 0x000000013f137824 */ /* 0x000fe200078e0247 */
[----:B------:R-:W-:Y:S01]  /*12aa0*/  ISETP.GE.U32.AND P2, PT, R62, R48, PT ;  /* 0x000000303e00720c */ /* 0x000fe20003f46070 */
[----:B------:R-:W-:Y:S01]  /*12ab0*/  IMAD.WIDE.U32 R72, R18, R35, RZ ;  /* 0x0000002312487225 */ /* 0x000fe200078e00ff */
[----:B------:R-:W-:Y:S02]  /*12ac0*/  ISETP.GE.U32.AND.EX P0, PT, R23, R69, PT, P0 ;  /* 0x000000451700720c */ /* 0x000fe40003f06100 */
[C---:B------:R-:W-:Y:S01]  /*12ad0*/  IADD3.X R51, PT, PT, R19.reuse, R51, RZ, P5, P6 ;  /* 0x0000003313337210 */ /* 0x040fe20002fec4ff */
[----:B------:R-:W-:Y:S01]  /*12ae0*/  IMAD.MOV.U32 R24, RZ, RZ, R65 ;  /* 0x000000ffff187224 */ /* 0x000fe200078e0041 */
[----:B------:R-:W-:Y:S01]  /*12af0*/  ISETP.GE.U32.AND P5, PT, R50, R62, PT ;  /* 0x0000003e3200720c */ /* 0x000fe20003fa6070 */
[----:B------:R-:W-:Y:S01]  /*12b00*/  IMAD.MOV.U32 R26, RZ, RZ, R61 ;  /* 0x000000ffff1a7224 */ /* 0x000fe200078e003d */
[----:B------:R-:W-:Y:S01]  /*12b10*/  ISETP.GE.U32.AND.EX P2, PT, R19, R49, PT, P2 ;  /* 0x000000311300720c */ /* 0x000fe20003f46120 */
[----:B------:R-:W-:Y:S01]  /*12b20*/  IMAD.WIDE.U32 R60, R17, R35, RZ ;  /* 0x00000023113c7225 */ /* 0x000fe200078e00ff */
[----:B------:R-:W-:-:S02]  /*12b30*/  SEL R63, RZ, 0x1, P0 ;  /* 0x00000001ff3f7807 */ /* 0x000fc40000000000 */
[----:B------:R-:W-:Y:S01]  /*12b40*/  ISETP.GE.U32.AND.EX P5, PT, R51, R19, PT, P5 ;  /* 0x000000133300720c */ /* 0x000fe20003fa6150 */
[----:B------:R-:W-:Y:S01]  /*12b50*/  IMAD.WIDE.U32 R72, P6, R17, R36, R72 ;  /* 0x0000002411487225 */ /* 0x000fe200078c0048 */
[----:B------:R-:W-:Y:S02]  /*12b60*/  SEL R19, RZ, 0x1, P2 ;  /* 0x00000001ff137807 */ /* 0x000fe40001000000 */
[----:B------:R-:W-:Y:S01]  /*12b70*/  SEL R65, RZ, 0x1, P5 ;  /* 0x00000001ff417807 */ /* 0x000fe20002800000 */
[----:B------:R-:W-:Y:S01]  /*12b80*/  IMAD.WIDE.U32.X R24, R38, R6, R24, P3 ;  /* 0x0000000626187225 */ /* 0x000fe200018e0418 */
[----:B------:R-:W-:-:S03]  /*12b90*/  IADD3 RZ, P2, PT, R61, R72, RZ ;  /* 0x000000483dff7210 */ /* 0x000fc60007f5e0ff */
[----:B------:R-:W-:Y:S01]  /*12ba0*/  IMAD.WIDE.U32 R48, R18, R37, RZ ;  /* 0x0000002512307225 */ /* 0x000fe200078e00ff */
[----:B------:R-:W-:-:S03]  /*12bb0*/  IADD3 R24, P3, PT, R63, R24, RZ ;  /* 0x000000183f187210 */ /* 0x000fc60007f7e0ff */
[----:B------:R-:W-:-:S04]  /*12bc0*/  IMAD.WIDE.U32 R60, R17, R37, RZ ;  /* 0x00000025113c7225 */ /* 0x000fc800078e00ff */
[----:B------:R-:W-:-:S04]  /*12bd0*/  IMAD.WIDE.U32 R48, P0, R17, R38, R48 ;  /* 0x0000002611307225 */ /* 0x000fc80007800030 */
[----:B------:R-:W-:-:S04]  /*12be0*/  IMAD.WIDE.U32.X R26, R18, R34, R26, P4 ;  /* 0x00000022121a7225 */ /* 0x000fc800020e041a */
[----:B------:R-:W-:Y:S01]  /*12bf0*/  IMAD.X R25, RZ, RZ, R25, P3 ;  /* 0x000000ffff197224 */ /* 0x000fe200018e0619 */
[----:B------:R-:W-:Y:S01]  /*12c00*/  IADD3 RZ, P3, PT, R61, R48, RZ ;  /* 0x000000303dff7210 */ /* 0x000fe20007f7e0ff */
[----:B------:R-:W-:Y:S01]  /*12c10*/  IMAD.WIDE.U32 R60, R16, R31, RZ ;  /* 0x0000001f103c7225 */ /* 0x000fe200078e00ff */
[----:B------:R-:W-:-:S03]  /*12c20*/  IADD3 R65, P5, P4, R65, R26, R19 ;  /* 0x0000001a41417210 */ /* 0x000fc60007cbe013 */
[----:B------:R-:W-:Y:S01]  /*12c30*/  IMAD R19, R36, R17, RZ ;  /* 0x0000001124137224 */ /* 0x000fe200078e02ff */
[----:B------:R-:W-:Y:S01]  /*12c40*/  IADD3.X R48, PT, PT, RZ, R27, RZ, P5, P4 ;  /* 0x0000001bff307210 */ /* 0x000fe20002fe84ff */
[----:B------:R-:W-:-:S04]  /*12c50*/  IMAD.WIDE.U32 R68, R17, R35, R22 ;  /* 0x0000002311447225 */ /* 0x000fc800078e0016 */
[----:B------:R-:W-:Y:S01]  /*12c60*/  IMAD R19, R18, R35, R19 ;  /* 0x0000002312137224 */ /* 0x000fe200078e0213 */
[----:B------:R-:W-:Y:S01]  /*12c70*/  IADD3 R26, P5, PT, R65, R68, RZ ;  /* 0x00000044411a7210 */ /* 0x000fe20007fbe0ff */
[----:B------:R-:W-:-:S04]  /*12c80*/  IMAD.WIDE.U32 R66, R15, R31, RZ ;  /* 0x0000001f0f427225 */ /* 0x000fc800078e00ff */
[----:B------:R-:W-:-:S04]  /*12c90*/  IMAD.WIDE.U32 R60, P4, R15, R32, R60 ;  /* 0x000000200f3c7225 */ /* 0x000fc8000788003c */
[----:B------:R-:W-:Y:S02]  /*12ca0*/  IMAD.IADD R19, R69, 0x1, R19 ;  /* 0x0000000145137824 */ /* 0x000fe400078e0213 */
[----:B------:R-:W-:-:S04]  /*12cb0*/  IMAD.WIDE.U32 R62, R16, R33, RZ ;  /* 0x00000021103e7225 */ /* 0x000fc800078e00ff */
[----:B------:R-:W-:Y:S01]  /*12cc0*/  IMAD.X R65, RZ, RZ, RZ, P6 ;  /* 0x000000ffff417224 */ /* 0x000fe200030e06ff */
[----:B------:R-:W-:Y:S01]  /*12cd0*/  IADD3 RZ, P6, PT, R67, R60, RZ ;  /* 0x0000003c43ff7210 */ /* 0x000fe20007fde0ff */
[----:B------:R-:W-:Y:S01]  /*12ce0*/  IMAD.X R67, RZ, RZ, RZ, P0 ;  /* 0x000000ffff437224 */ /* 0x000fe200000e06ff */
[----:B------:R-:W-:Y:S01]  /*12cf0*/  ISETP.GE.U32.AND P0, PT, R68, R22, PT ;  /* 0x000000164400720c */ /* 0x000fe20003f06070 */
[C---:B------:R-:W-:Y:S02]  /*12d00*/  IMAD.X R27, R19.reuse, 0x1, R48, P5 ;  /* 0x00000001131b7824 */ /* 0x040fe400028e0630 */
[----:B------:R-:W-:Y:S01]  /*12d10*/  IMAD R48, R32, R15, RZ ;  /* 0x0000000f20307224 */ /* 0x000fe200078e02ff */
[----:B------:R-:W-:Y:S01]  /*12d20*/  ISETP.GE.U32.AND.EX P0, PT, R19, R23, PT, P0 ;  /* 0x000000171300720c */ /* 0x000fe20003f06100 */
[----:B------:R-:W-:-:S04]  /*12d30*/  IMAD.WIDE.U32 R62, P5, R15, R34, R62 ;  /* 0x000000220f3e7225 */ /* 0x000fc800078a003e */
[----:B------:R-:W-:-:S04]  /*12d40*/  IMAD.WIDE.U32 R22, R15, R31, R50 ;  /* 0x0000001f0f167225 */ /* 0x000fc800078e0032 */
[----:B------:R-:W-:Y:S02]  /*12d50*/  IMAD R83, R16, R31, R48 ;  /* 0x0000001f10537224 */ /* 0x000fe400078e0230 */
[----:B------:R-:W-:Y:S02]  /*12d60*/  IMAD.MOV.U32 R66, RZ, RZ, R49 ;  /* 0x000000ffff427224 */ /* 0x000fe400078e0031 */
[----:B------:R-:W-:Y:S01]  /*12d70*/  IMAD.X R49, RZ, RZ, RZ, P5 ;  /* 0x000000ffff317224 */ /* 0x000fe200028e06ff */
[----:B------:R-:W-:Y:S01]  /*12d80*/  ISETP.GE.U32.AND P5, PT, R26, R68, PT ;  /* 0x000000441a00720c */ /* 0x000fe20003fa6070 */
[----:B------:R-:W-:Y:S01]  /*12d90*/  IMAD.WIDE.U32 R70, R15, R33, RZ ;  /* 0x000000210f467225 */ /* 0x000fe200078e00ff */
[----:B------:R-:W-:Y:S02]  /*12da0*/  SEL R70, RZ, 0x1, P0 ;  /* 0x00000001ff467807 */ /* 0x000fe40000000000 */
[----:B------:R-:W-:Y:S01]  /*12db0*/  ISETP.GE.U32.AND P0, PT, R22, R50, PT ;  /* 0x000000321600720c */ /* 0x000fe20003f06070 */
[----:B------:R-:W-:Y:S01]  /*12dc0*/  IMAD.IADD R83, R23, 0x1, R83 ;  /* 0x0000000117537824 */ /* 0x000fe200078e0253 */
[----:B------:R-:W-:Y:S01]  /*12dd0*/  ISETP.GE.U32.AND.EX P5, PT, R27, R19, PT, P5 ;  /* 0x000000131b00720c */ /* 0x000fe20003fa6150 */
[----:B------:R-:W-:-:S02]  /*12de0*/  IMAD.MOV.U32 R64, RZ, RZ, R73 ;  /* 0x000000ffff407224 */ /* 0x000fc400078e0049 */
[----:B------:R-:W-:Y:S01]  /*12df0*/  IMAD R60, R34, R15, RZ ;  /* 0x0000000f223c7224 */ /* 0x000fe200078e02ff */
[----:B------:R-:W-:Y:S01]  /*12e00*/  ISETP.GE.U32.AND.EX P0, PT, R83, R51, PT, P0 ;  /* 0x000000335300720c */ /* 0x000fe20003f06100 */
[----:B------:R-:W-:Y:S01]  /*12e10*/  IMAD.X R69, RZ, RZ, RZ, P4 ;  /* 0x000000ffff457224 */ /* 0x000fe200020e06ff */
[----:B------:R-:W-:Y:S01]  /*12e20*/  IADD3 RZ, P4, PT, R71, R62, RZ ;  /* 0x0000003e47ff7210 */ /* 0x000fe20007f9e0ff */
[----:B------:R-:W-:Y:S02]  /*12e30*/  IMAD.MOV.U32 R68, RZ, RZ, R61 ;  /* 0x000000ffff447224 */ /* 0x000fe400078e003d */
[----:B------:R-:W-:Y:S02]  /*12e40*/  IMAD R19, R38, R17, RZ ;  /* 0x0000001126137224 */ /* 0x000fe400078e02ff */
[----:B------:R-:W-:Y:S01]  /*12e50*/  IMAD.WIDE.U32 R50, R17, R37, R24 ;  /* 0x0000002511327225 */ /* 0x000fe200078e0018 */
[----:B------:R-:W-:-:S03]  /*12e60*/  SEL R17, RZ, 0x1, P5 ;  /* 0x00000001ff117807 */ /* 0x000fc60002800000 */
[----:B------:R-:W-:-:S04]  /*12e70*/  IMAD.WIDE.U32.X R64, R18, R36, R64, P2 ;  /* 0x0000002412407225 */ /* 0x000fc800010e0440 */
[----:B------:R-:W-:Y:S02]  /*12e80*/  IMAD R73, R16, R33, R60 ;  /* 0x0000002110497224 */ /* 0x000fe400078e023c */
[----:B------:R-:W-:Y:S01]  /*12e90*/  IMAD R71, R18, R37, R19 ;  /* 0x0000002512477224 */ /* 0x000fe200078e0213 */
[----:B------:R-:W-:Y:S01]  /*12ea0*/  SEL R19, RZ, 0x1, P0 ;  /* 0x00000001ff137807 */ /* 0x000fe20000000000 */
[----:B------:R-:W-:Y:S01]  /*12eb0*/  IMAD.WIDE.U32 R60, R15, R33, R26 ;  /* 0x000000210f3c7225 */ /* 0x000fe200078e001a */
[----:B------:R-:W-:-:S03]  /*12ec0*/  ISETP.GE.U32.AND P0, PT, R50, R24, PT ;  /* 0x000000183200720c */ /* 0x000fc60003f06070 */
[----:B------:R-:W-:-:S04]  /*12ed0*/  IMAD.WIDE.U32.X R68, R16, R32, R68, P6 ;  /* 0x0000002010447225 */ /* 0x000fc800030e0444 */
[----:B------:R-:W-:Y:S02]  /*12ee0*/  IMAD.MOV.U32 R48, RZ, RZ, R63 ;  /* 0x000000ffff307224 */ /* 0x000fe400078e003f */
[----:B------:R-:W-:Y:S01]  /*12ef0*/  IMAD.WIDE.U32.X R62, R18, R38, R66, P3 ;  /* 0x00000026123e7225 */ /* 0x000fe200018e0442 */
[----:B------:R-:W-:Y:S02]  /*12f00*/  IADD3 R67, P5, P6, R17, R64, R70 ;  /* 0x0000004011437210 */ /* 0x000fe40007ebe046 */
[C---:B------:R-:W-:Y:S01]  /*12f10*/  IADD3 R18, P2, P3, R60.reuse, R68, R19 ;  /* 0x000000443c127210 */ /* 0x040fe20007b5e013 */
[----:B------:R-:W-:Y:S01]  /*12f20*/  IMAD.IADD R17, R61, 0x1, R73 ;  /* 0x000000013d117824 */ /* 0x000fe200078e0249 */
[----:B------:R-:W-:Y:S01]  /*12f30*/  IADD3.X R64, PT, PT, RZ, R65, RZ, P5, P6 ;  /* 0x00000041ff407210 */ /* 0x000fe20002fec4ff */
[----:B------:R-:W-:Y:S01]  /*12f40*/  IMAD.IADD R51, R51, 0x1, R71 ;  /* 0x0000000133337824 */ /* 0x000fe200078e0247 */
[----:B------:R-:W-:Y:S01]  /*12f50*/  ISETP.GE.U32.AND P5, PT, R60, R26, PT ;  /* 0x0000001a3c00720c */ /* 0x000fe20003fa6070 */
[----:B------:R-:W-:Y:S01]  /*12f60*/  IMAD.WIDE.U32.X R48, R16, R34, R48, P4 ;  /* 0x0000002210307225 */ /* 0x000fe200020e0430 */
[----:B------:R-:W-:-:S02]  /*12f70*/  IADD3.X R19, PT, PT, R17, R69, RZ, P2, P3 ;  /* 0x0000004511137210 */ /* 0x000fc400017e64ff */
[----:B------:R-:W-:Y:S01]  /*12f80*/  ISETP.GE.U32.AND P2, PT, R18, R60, PT ;  /* 0x0000003c1200720c */ /* 0x000fe20003f46070 */
[----:B------:R-:W-:Y:S01]  /*12f90*/  IMAD.WIDE.U32 R60, R15, R37, RZ ;  /* 0x000000250f3c7225 */ /* 0x000fe200078e00ff */
[-C--:B------:R-:W-:Y:S02]  /*12fa0*/  IADD3 R26, P6, PT, R67, R50.reuse, RZ ;  /* 0x00000032431a7210 */ /* 0x080fe40007fde0ff */
[----:B------:R-:W-:Y:S01]  /*12fb0*/  ISETP.GE.U32.AND.EX P5, PT, R17, R27, PT, P5 ;  /* 0x0000001b1100720c */ /* 0x000fe20003fa6150 */
[----:B------:R-:W-:Y:S01]  /*12fc0*/  IMAD.WIDE.U32 R72, R14, R37, RZ ;  /* 0x000000250e487225 */ /* 0x000fe200078e00ff */
[----:B------:R-:W-:Y:S02]  /*12fd0*/  ISETP.GE.U32.AND.EX P2, PT, R19, R17, PT, P2 ;  /* 0x000000111300720c */ /* 0x000fe40003f46120 */
[----:B------:R-:W-:Y:S01]  /*12fe0*/  SEL R17, RZ, 0x1, P5 ;  /* 0x00000001ff117807 */ /* 0x000fe20002800000 */
[----:B------:R-:W-:Y:S01]  /*12ff0*/  IMAD.X R27, R51, 0x1, R64, P6 ;  /* 0x00000001331b7824 */ /* 0x000fe200030e0640 */
[----:B------:R-:W-:Y:S01]  /*13000*/  SEL R69, RZ, 0x1, P2 ;  /* 0x00000001ff457807 */ /* 0x000fe20001000000 */
[----:B------:R-:W-:Y:S01]  /*13010*/  IMAD.WIDE.U32 R64, R16, R35, RZ ;  /* 0x0000002310407225 */ /* 0x000fe200078e00ff */
[----:B------:R-:W-:-:S02]  /*13020*/  ISETP.GE.U32.AND P3, PT, R26, R50, PT ;  /* 0x000000321a00720c */ /* 0x000fc40003f66070 */
[----:B------:R-:W-:Y:S01]  /*13030*/  IADD3 R69, P5, P6, R69, R48, R17 ;  /* 0x0000003045457210 */ /* 0x000fe20007ebe011 */
[----:B------:R-:W-:Y:S01]  /*13040*/  IMAD R17, R36, R15, RZ ;  /* 0x0000000f24117224 */ /* 0x000fe200078e02ff */
[----:B------:R-:W-:Y:S01]  /*13050*/  ISETP.GE.U32.AND.EX P0, PT, R51, R25, PT, P0 ;  /* 0x000000193300720c */ /* 0x000fe20003f06100 */
[----:B------:R-:W-:Y:S01]  /*13060*/  IMAD.WIDE.U32 R24, R15, R35, RZ ;  /* 0x000000230f187225 */ /* 0x000fe200078e00ff */
[----:B------:R-:W-:Y:S02]  /*13070*/  ISETP.GE.U32.AND.EX P3, PT, R27, R51, PT, P3 ;  /* 0x000000331b00720c */ /* 0x000fe40003f66130 */
[----:B------:R-:W-:Y:S01]  /*13080*/  SEL R50, RZ, 0x1, P0 ;  /* 0x00000001ff327807 */ /* 0x000fe20000000000 */
[----:B------:R-:W-:Y:S01]  /*13090*/  IMAD.WIDE.U32 R64, P2, R15, R36, R64 ;  /* 0x000000240f407225 */ /* 0x000fe20007840040 */
[----:B------:R-:W-:-:S03]  /*130a0*/  SEL R51, RZ, 0x1, P3 ;  /* 0x00000001ff337807 */ /* 0x000fc60001800000 */
[-C--:B------:R-:W-:Y:S01]  /*130b0*/  IMAD.WIDE.U32 R66, R15, R35.reuse, R26 ;  /* 0x000000230f427225 */ /* 0x080fe200078e001a */
[----:B------:R-:W-:Y:S02]  /*130c0*/  IADD3 RZ, P4, PT, R25, R64, RZ ;  /* 0x0000004019ff7210 */ /* 0x000fe40007f9e0ff */
[----:B------:R-:W-:Y:S01]  /*130d0*/  IADD3 R50, P0, P3, R51, R62, R50 ;  /* 0x0000003e33327210 */ /* 0x000fe20007b1e032 */
[C---:B------:R-:W-:Y:S01]  /*130e0*/  IMAD R17, R16.reuse, R35, R17 ;  /* 0x0000002310117224 */ /* 0x040fe200078e0211 */
        /* <DEDUP_REMOVED lines=10> */
[----:B------:R-:W-:Y:S01]  /*13190*/  IMAD.WIDE.U32 R68, R14, R35, RZ ;  /* 0x000000230e447225 */ /* 0x000fe200078e00ff */
[----:B------:R-:W-:-:S03]  /*131a0*/  IADD3 RZ, P0, PT, R61, R48, RZ ;  /* 0x000000303dff7210 */ /* 0x000fc60007f1e0ff */
[----:B------:R-:W-:Y:S01]  /*131b0*/  IMAD.X R27, R17, 0x1, R64, P5 ;  /* 0x00000001111b7824 */ /* 0x000fe200028e0640 */
[----:B------:R-:W-:Y:S01]  /*131c0*/  ISETP.GE.U32.AND P5, PT, R26, R66, PT ;  /* 0x000000421a00720c */ /* 0x000fe20003fa6070 */
[----:B------:R-:W-:Y:S02]  /*131d0*/  IMAD.MOV.U32 R66, RZ, RZ, R65 ;  /* 0x000000ffff427224 */ /* 0x000fe400078e0041 */
[----:B------:R-:W-:Y:S01]  /*131e0*/  IMAD.WIDE.U32 R64, R14, R33, RZ ;  /* 0x000000210e407225 */ /* 0x000fe200078e00ff */
[----:B------:R-:W-:-:S03]  /*131f0*/  ISETP.GE.U32.AND.EX P5, PT, R27, R17, PT, P5 ;  /* 0x000000111b00720c */ /* 0x000fc60003fa6150 */
[----:B------:R-:W-:Y:S01]  /*13200*/  IMAD.X R67, RZ, RZ, RZ, P2 ;  /* 0x000000ffff437224 */ /* 0x000fe200010e06ff */
[----:B------:R-:W-:Y:S01]  /*13210*/  SEL R17, RZ, 0x1, P5 ;  /* 0x00000001ff117807 */ /* 0x000fe20002800000 */
        /* <DEDUP_REMOVED lines=139> */
[----:B------:R-:W-:Y:S01]  /*13ad0*/  ISETP.LT.U32.AND P0, PT, R14, R33, PT ;  /* 0x000000210e00720c */ /* 0x000fe20003f01070 */
[----:B------:R-:W-:Y:S01]  /*13ae0*/  IMAD.X R33, R24, 0x1, R67, P5 ;  /* 0x0000000118217824 */ /* 0x000fe200028e0643 */
[----:B------:R-:W-:Y:S02]  /*13af0*/  IADD3 R25, P3, PT, R14, R25, RZ ;  /* 0x000000190e197210 */ /* 0x000fe40007f7e0ff */
        /* <DEDUP_REMOVED lines=26> */
[----:B------:R-:W-:Y:S01]  /*13ca0*/  ISETP.LT.U32.OR.EX P0, PT, R33, R34, !P3, P4 ;  /* 0x000000222100720c */ /* 0x000fe20005f01540 */
[----:B------:R-:W-:Y:S01]  /*13cb0*/  IMAD.MOV.U32 R34, RZ, RZ, RZ ;  /* 0x000000ffff227224 */ /* 0x000fe200078e00ff */
        /* <DEDUP_REMOVED lines=60> */
.L_x_1161:
[----:B------:R-:W-:Y:S05]  /*14080*/  BSYNC.RECONVERGENT B1 ;  /* 0x0000000000017941 */ /* 0x000fea0003800200 */
.L_x_1160:
        /* <DEDUP_REMOVED lines=64> */
.L_x_1164:
[----:B------:R-:W-:Y:S05]  /*14490*/  BSYNC.RELIABLE B2 ;  /* 0x0000000000027941 */ /* 0x000fea0003800100 */
.L_x_1163:
        /* <DEDUP_REMOVED lines=33> */
[----:B------:R-:W-:Y:S01]  /*146b0*/  SEL R13, RZ, 0xffffffff, !P4 ;  /* 0xffffffffff0d7807 */ /* 0x000fe20006000000 */
[----:B------:R-:W-:Y:S01]  /*146c0*/  IMAD.MOV.U32 R37, RZ, RZ, R23 ;  /* 0x000000ffff257224 */ /* 0x000fe200078e0017 */
[----:B------:R-:W-:Y:S01]  /*146d0*/  IADD3 R51, P3, PT, R21, -R14, RZ ;  /* 0x8000000e15337210 */ /* 0x000fe20007f7e0ff */
[----:B------:R-:W-:Y:S01]  /*146e0*/  IMAD.MOV.U32 R38, RZ, RZ, R20 ;  /* 0x000000ffff267224 */ /* 0x000fe200078e0014 */
[----:B------:R-:W-:-:S02]  /*146f0*/  IADD3 R34, P4, PT, R13, R34, RZ ;  /* 0x000000220d227210 */ /* 0x000fc40007f9e0ff */
[----:B------:R-:W-:Y:S01]  /*14700*/  ISETP.GT.U32.AND.EX P0, PT, R20, R53, PT, P0 ;  /* 0x000000351400720c */ /* 0x000fe20003f04100 */
[----:B------:R-:W-:Y:S01]  /*14710*/  IMAD.X R28, R24, 0x1, ~R15, P3 ;  /* 0x00000001181c7824 */ /* 0x000fe200018e0e0f */
[----:B------:R-:W-:Y:S01]  /*14720*/  ISETP.NE.U32.AND P2, PT, R34, RZ, PT ;  /* 0x000000ff2200720c */ /* 0x000fe20003f45070 */
[----:B------:R-:W-:Y:S01]  /*14730*/  IMAD.X R36, R13, 0x1, R36, P4 ;  /* 0x000000010d247824 */ /* 0x000fe200020e0624 */
[----:B------:R-:W-:Y:S02]  /*14740*/  IADD3 R25, P4, PT, R26, R33, RZ ;  /* 0x000000211a197210 */ /* 0x000fe40007f9e0ff */
[----:B------:R-:W-:Y:S02]  /*14750*/  IADD3 R13, P5, PT, R22, R27, RZ ;  /* 0x0000001b160d7210 */ /* 0x000fe40007fbe0ff */
[----:B------:R-:W-:Y:S01]  /*14760*/  ISETP.NE.OR.EX P0, PT, R36, RZ, P0, P2 ;  /* 0x000000ff2400720c */ /* 0x000fe20000705720 */
[----:B------:R-:W-:Y:S02]  /*14770*/  IMAD.X R26, R26, 0x1, R35, P4 ;  /* 0x000000011a1a7824 */ /* 0x000fe400020e0623 */
[----:B------:R-:W-:-:S02]  /*14780*/  IMAD.X R21, R22, 0x1, R31, P5 ;  /* 0x0000000116157824 */ /* 0x000fc400028e061f */
[----:B------:R-:W-:Y:S02]  /*14790*/  IMAD.MOV.U32 R31, RZ, RZ, R25 ;  /* 0x000000ffff1f7224 */ /* 0x000fe400078e0019 */
[----:B------:R-:W-:Y:S02]  /*147a0*/  IMAD.MOV.U32 R32, RZ, RZ, R26 ;  /* 0x000000ffff207224 */ /* 0x000fe400078e001a */
[----:B------:R-:W-:Y:S02]  /*147b0*/  IMAD.MOV.U32 R49, RZ, RZ, R13 ;  /* 0x000000ffff317224 */ /* 0x000fe400078e000d */
[----:B------:R-:W-:Y:S02]  /*147c0*/  IMAD.MOV.U32 R22, RZ, RZ, R21 ;  /* 0x000000ffff167224 */ /* 0x000fe400078e0015 */
        /* <DEDUP_REMOVED lines=27> */
.L_x_1167:
[----:B------:R-:W-:Y:S05]  /*14980*/  BSYNC.RELIABLE B2 ;  /* 0x0000000000027941 */ /* 0x000fea0003800100 */
.L_x_1166:
        /* <DEDUP_REMOVED lines=38> */
[----:B------:R-:W-:Y:S01]  /*14bf0*/  ISETP.NE.OR.EX P0, PT, R36, RZ, P0, P2 ;  /* 0x000000ff2400720c */ /* 0x000fe20000705720 */
[----:B------:R-:W-:Y:S01]  /*14c00*/  IMAD.MOV.U32 R31, RZ, RZ, R23 ;  /* 0x000000ffff1f7224 */ /* 0x000fe200078e0017 */
[----:B------:R-:W-:Y:S01]  /*14c10*/  IADD3 R51, P3, PT, R51, -R14, RZ ;  /* 0x8000000e33337210 */ /* 0x000fe20007f7e0ff */
[----:B------:R-:W-:Y:S02]  /*14c20*/  IMAD.X R22, R22, 0x1, R27, P5 ;  /* 0x0000000116167824 */ /* 0x000fe400028e061b */
[----:B------:R-:W-:Y:S02]  /*14c30*/  IMAD.MOV.U32 R32, RZ, RZ, R24 ;  /* 0x000000ffff207224 */ /* 0x000fe400078e0018 */
[----:B------:R-:W-:Y:S02]  /*14c40*/  IMAD.X R28, R28, 0x1, ~R15, P3 ;  /* 0x000000011c1c7824 */ /* 0x000fe400018e0e0f */
        /* <DEDUP_REMOVED lines=28> */
.L_x_1169:
[----:B------:R-:W-:Y:S05]  /*14e10*/  BSYNC.RELIABLE B2 ;  /* 0x0000000000027941 */ /* 0x000fea0003800100 */
.L_x_1168:
        /* <DEDUP_REMOVED lines=31> */
.L_x_1165:
[----:B------:R-:W-:Y:S05]  /*15010*/  BSYNC.RECONVERGENT B1 ;  /* 0x0000000000017941 */ /* 0x000fea0003800200 */
.L_x_1162:
[-C--:B------:R-:W-:Y:S01]  /*15020*/  LEA.HI R14, P0, R24, R31.reuse, RZ, 0x1 ;  /* 0x0000001f180e7211 */ /* 0x080fe200078108ff */
[----:B------:R-:W-:Y:S04]  /*15030*/  BSSY.RECONVERGENT B1, `(.L_x_1170) ;  /* 0x0000054000017945 */ /* 0x000fe80003800200 */
[----:B------:R-:W-:Y:S01]  /*15040*/  BSSY.RELIABLE B2, `(.L_x_1171) ;  /* 0x0000037000027945 */ /* 0x000fe20003800100 */
[-C--:B------:R-:W-:Y:S01]  /*15050*/  IADD3 R33, P3, PT, R31, R14.reuse, RZ ;  /* 0x0000000e1f217210 */ /* 0x080fe20007f7e0ff */
[----:B------:R-:W-:Y:S01]  /*15060*/  IMAD.X R13, RZ, RZ, R32, P0 ;  /* 0x000000ffff0d7224 */ /* 0x000fe200000e0620 */
[----:B------:R-:W-:Y:S01]  /*15070*/  ISETP.GE.U32.AND P0, PT, R14, R31, PT ;  /* 0x0000001f0e00720c */ /* 0x000fe20003f06070 */
[----:B------:R-:W-:Y:S01]  /*15080*/  IMAD.SHL.U32 R31, R21, 0x2, RZ ;  /* 0x00000002151f7824 */ /* 0x000fe200078e00ff */
[----:B------:R-:W-:Y:S01]  /*15090*/  ISETP.GE.U32.AND P2, PT, R33, R14, PT ;  /* 0x0000000e2100720c */ /* 0x000fe20003f46070 */
[----:B------:R-:W-:Y:S01]  /*150a0*/  IMAD.X R34, R32, 0x1, R13, P3 ;  /* 0x0000000120227824 */ /* 0x000fe200018e060d */
[----:B------:R-:W-:-:S02]  /*150b0*/  ISETP.GE.U32.AND.EX P0, PT, R13, R32, PT, P0 ;  /* 0x000000200d00720c */ /* 0x000fc40003f06100 */
        /* <DEDUP_REMOVED lines=47> */
.L_x_1172:
[----:B------:R-:W-:Y:S05]  /*153b0*/  BSYNC.RELIABLE B2 ;  /* 0x0000000000027941 */ /* 0x000fea0003800100 */
.L_x_1171:
        /* <DEDUP_REMOVED lines=27> */
.L_x_1173:
[----:B------:R-:W-:Y:S05]  /*15570*/  BSYNC.RECONVERGENT B1 ;  /* 0x0000000000017941 */ /* 0x000fea0003800200 */
.L_x_1170:
        /* <DEDUP_REMOVED lines=54> */
[----:B------:R-:W-:Y:S01]  /*158e0*/  IMAD.WIDE.U32 R48, R33, R35, RZ ;  /* 0x0000002321307225 */ /* 0x000fe200078e00ff */
[----:B------:R-:W-:Y:S02]  /*158f0*/  SHF.L.W.U32.HI R48, R64, 0x1, R65 ;  /* 0x0000000140307819 */ /* 0x000fe40000010e41 */
[----:B------:R-:W-:Y:S01]  /*15900*/  IADD3.X R23, PT, PT, R25, R23, RZ, P2, P3 ;  /* 0x0000001719177210 */ /* 0x000fe200017e64ff */
[----:B------:R-:W-:-:S04]  /*15910*/  IMAD.WIDE.U32 R26, R33, R37, RZ ;  /* 0x00000025211a7225 */ /* 0x000fc800078e00ff */
[----:B------:R-:W-:-:S04]  /*15920*/  IMAD.WIDE.U32 R20, P0, R33, R36, R20 ;  /* 0x0000002421147225 */ /* 0x000fc80007800014 */
[----:B------:R-:W-:Y:S01]  /*15930*/  IMAD.WIDE.U32 R16, P4, R33, R38, R16 ;  /* 0x0000002621107225 */ /* 0x000fe20007880010 */
[----:B------:R-:W-:Y:S02]  /*15940*/  IADD3 RZ, P2, PT, R49, R20, RZ ;  /* 0x0000001431ff7210 */ /* 0x000fe40007f5e0ff */
[----:B------:R-:W-:Y:S01]  /*15950*/  SHF.L.W.U32.HI R49, R65, 0x1, R28 ;  /* 0x0000000141317819 */ /* 0x000fe20000010e1c */
[----:B------:R-:W-:Y:S01]  /*15960*/  IMAD.MOV.U32 R60, RZ, RZ, R19 ;  /* 0x000000ffff3c7224 */ /* 0x000fe200078e0013 */
[----:B------:R-:W-:Y:S01]  /*15970*/  IADD3 RZ, P3, PT, R27, R16, RZ ;  /* 0x000000101bff7210 */ /* 0x000fe20007f7e0ff */
[----:B------:R-:W-:Y:S01]  /*15980*/  IMAD.X R13, R62, 0x1, R51, P5 ;  /* 0x000000013e0d7824 */ /* 0x000fe200028e0633 */
[----:B------:R-:W-:Y:S01]  /*15990*/  ISETP.GE.U32.AND P5, PT, R18, R63, PT ;  /* 0x0000003f1200720c */ /* 0x000fe20003fa6070 */
[----:B------:R-:W-:Y:S01]  /*159a0*/  IMAD.WIDE.U32.X R26, R32, R38, R60, P6 ;  /* 0x00000026201a7225 */ /* 0x000fe200030e043c */
[----:B------:R-:W-:Y:S02]  /*159b0*/  ISETP.GE.U32.AND P6, PT, R22, R24, PT ;  /* 0x000000181600720c */ /* 0x000fe40003fc6070 */
[----:B------:R-:W-:Y:S01]  /*159c0*/  ISETP.GE.U32.AND.EX P5, PT, R13, R62, PT, P5 ;  /* 0x0000003e0d00720c */ /* 0x000fe20003fa6150 */
[----:B------:R-:W-:Y:S01]  /*159d0*/  IMAD.WIDE.U32 R50, R34, R33, RZ ;  /* 0x0000002122327225 */ /* 0x000fe200078e00ff */
[----:B------:R-:W-:-:S02]  /*159e0*/  ISETP.GE.U32.AND.EX P6, PT, R23, R25, PT, P6 ;  /* 0x000000191700720c */ /* 0x000fc40003fc6160 */
[----:B------:R-:W-:Y:S01]  /*159f0*/  SEL R19, RZ, 0x1, P5 ;  /* 0x00000001ff137807 */ /* 0x000fe20002800000 */
[----:B------:R-:W-:Y:S01]  /*15a00*/  IMAD.WIDE.U32 R62, R33, R33, R48 ;  /* 0x00000021213e7225 */ /* 0x000fe200078e0030 */
[----:B------:R-:W-:-:S03]  /*15a10*/  SEL R65, RZ, 0x1, P6 ;  /* 0x00000001ff417807 */ /* 0x000fc60003000000 */
        /* <DEDUP_REMOVED lines=18> */
[----:B------:R-:W-:Y:S02]  /*15b40*/  IADD3 R26, P5, PT, R65, R26, RZ ;  /* 0x0000001a411a7210 */ /* 0x000fe40007fbe0ff */
[----:B------:R-:W-:Y:S01]  /*15b50*/  SEL R21, RZ, 0x1, !P0 ;  /* 0x00000001ff157807 */ /* 0x000fe20004000000 */
[----:B------:R-:W-:Y:S01]  /*15b60*/  IMAD.IADD R67, R61, 0x1, R67 ;  /* 0x000000013d437824 */ /* 0x000fe200078e0243 */
[----:B------:R-:W-:Y:S01]  /*15b70*/  SHF.L.W.U32.HI R61, R28, 0x1, R60 ;  /* 0x000000011c3d7819 */ /* 0x000fe20000010e3c */
[----:B------:R-:W-:Y:S01]  /*15b80*/  IMAD.X R27, RZ, RZ, R27, P5 ;  /* 0x000000ffff1b7224 */ /* 0x000fe200028e061b */
[----:B------:R-:W-:Y:S01]  /*15b90*/  ISETP.GE.U32.AND P5, PT, R60, R22, PT ;  /* 0x000000163c00720c */ /* 0x000fe20003fa6070 */
[----:B------:R-:W-:Y:S01]  /*15ba0*/  IMAD R22, R38, R33, RZ ;  /* 0x0000002126167224 */ /* 0x000fe200078e02ff */
[----:B------:R-:W-:Y:S01]  /*15bb0*/  SHF.L.W.U32.HI R63, R60, 0x1, R67 ;  /* 0x000000013c3f7819 */ /* 0x000fe20000010e43 */
[----:B------:R-:W-:Y:S01]  /*15bc0*/  IMAD.WIDE.U32.X R24, R34, R36, R24, P2 ;  /* 0x0000002422187225 */ /* 0x000fe200010e0418 */
[----:B------:R-:W-:-:S02]  /*15bd0*/  IADD3 R16, P6, PT, R61, R50, RZ ;  /* 0x000000323d107210 */ /* 0x000fc40007fde0ff */
[----:B------:R-:W-:Y:S01]  /*15be0*/  ISETP.GE.U32.AND.EX P5, PT, R67, R23, PT, P5 ;  /* 0x000000174300720c */ /* 0x000fe20003fa6150 */
[----:B------:R-:W-:Y:S01]  /*15bf0*/  IMAD R69, R34, R37, R22 ;  /* 0x0000002522457224 */ /* 0x000fe200078e0216 */
[C---:B------:R-:W-:Y:S01]  /*15c00*/  IADD3 R21, P0, PT, R16.reuse, R21, RZ ;  /* 0x0000001510157210 */ /* 0x040fe20007f1e0ff */
[----:B------:R-:W-:Y:S01]  /*15c10*/  IMAD.X R23, R63, 0x1, R51, P6 ;  /* 0x000000013f177824 */ /* 0x000fe200030e0633 */
[----:B------:R-:W-:Y:S01]  /*15c20*/  SEL R65, RZ, 0x1, P5 ;  /* 0x00000001ff417807 */ /* 0x000fe20002800000 */
[----:B------:R-:W-:Y:S01]  /*15c30*/  IMAD.WIDE.U32 R50, R33, R37, R26 ;  /* 0x0000002521327225 */ /* 0x000fe200078e001a */
[----:B------:R-:W-:-:S03]  /*15c40*/  ISETP.LT.U32.AND P2, PT, R16, R61, PT ;  /* 0x0000003d1000720c */ /* 0x000fc60003f41070 */
[----:B------:R-:W-:Y:S01]  /*15c50*/  IMAD.IADD R51, R51, 0x1, R69 ;  /* 0x0000000133337824 */ /* 0x000fe200078e0245 */
[C---:B------:R-:W-:Y:S01]  /*15c60*/  IADD3 R65, P5, P6, R50.reuse, R24, R65 ;  /* 0x0000001832417210 */ /* 0x040fe20007ebe041 */
[----:B------:R-:W-:Y:S01]  /*15c70*/  IMAD.X R49, RZ, RZ, RZ, P4 ;  /* 0x000000ffff317224 */ /* 0x000fe200020e06ff */
[----:B------:R-:W-:Y:S01]  /*15c80*/  ISETP.GE.U32.AND P4, PT, R21, R16, PT ;  /* 0x000000101500720c */ /* 0x000fe20003f86070 */
[----:B------:R-:W-:Y:S01]  /*15c90*/  IMAD.X R22, RZ, RZ, R23, P0 ;  /* 0x000000ffff167224 */ /* 0x000fe200000e0617 */
[----:B------:R-:W-:Y:S01]  /*15ca0*/  ISETP.GE.U32.AND P0, PT, R50, R26, PT ;  /* 0x0000001a3200720c */ /* 0x000fe20003f06070 */
[----:B------:R-:W-:Y:S01]  /*15cb0*/  IMAD.MOV.U32 R48, RZ, RZ, R17 ;  /* 0x000000ffff307224 */ /* 0x000fe200078e0011 */
[----:B------:R-:W-:Y:S01]  /*15cc0*/  IADD3.X R66, PT, PT, R51, R25, RZ, P5, P6 ;  /* 0x0000001933427210 */ /* 0x000fe20002fec4ff */
[----:B------:R-:W-:Y:S01]  /*15cd0*/  IMAD.WIDE.U32 R24, R36, R37, RZ ;  /* 0x0000002524187225 */ /* 0x000fe200078e00ff */
[----:B------:R-:W-:Y:S02]  /*15ce0*/  ISETP.GE.U32.AND P5, PT, R65, R50, PT ;  /* 0x000000324100720c */ /* 0x000fe40003fa6070 */
[----:B------:R-:W-:Y:S01]  /*15cf0*/  ISETP.GE.U32.AND.EX P4, PT, R22, R23, PT, P4 ;  /* 0x000000171600720c */ /* 0x000fe20003f86140 */
[----:B------:R-:W-:Y:S01]  /*15d00*/  IMAD.WIDE.U32.X R48, R34, R38, R48, P3 ;  /* 0x0000002622307225 */ /* 0x000fe200018e0430 */
[----:B------:R-:W-:-:S02]  /*15d10*/  ISETP.GE.U32.AND.EX P0, PT, R51, R27, PT, P0 ;  /* 0x0000001b3300720c */ /* 0x000fc40003f06100 */
[----:B------:R-:W-:Y:S01]  /*15d20*/  ISETP.GE.U32.AND.EX P5, PT, R66, R51, PT, P5 ;  /* 0x000000334200720c */ /* 0x000fe20003fa6150 */
[----:B------:R-:W-:Y:S01]  /*15d30*/  IMAD.WIDE.U32 R50, R36, R35, RZ ;  /* 0x0000002324327225 */ /* 0x000fe200078e00ff */
[----:B------:R-:W-:Y:S02]  /*15d40*/  SHF.L.W.U32.HI R26, R67, 0x1, R65 ;  /* 0x00000001431a7819 */ /* 0x000fe40000010e41 */
[----:B------:R-:W-:Y:S01]  /*15d50*/  SHF.L.W.U32.HI R27, R65, 0x1, R66 ;  /* 0x00000001411b7819 */ /* 0x000fe20000010e42 */
[----:B------:R-:W-:Y:S01]  /*15d60*/  IMAD.WIDE.U32 R60, R35, R37, RZ ;  /* 0x00000025233c7225 */ /* 0x000fe200078e00ff */
[----:B------:R-:W-:Y:S02]  /*15d70*/  ISETP.LT.U32.OR.EX P2, PT, R23, R63, !P4, P2 ;  /* 0x0000003f1700720c */ /* 0x000fe40006741520 */
[----:B------:R-:W-:Y:S01]  /*15d80*/  SEL R16, RZ, 0x1, P0 ;  /* 0x00000001ff107807 */ /* 0x000fe20000000000 */
[----:B------:R-:W-:Y:S01]  /*15d90*/  IMAD.WIDE.U32 R64, R35, R35, R26 ;  /* 0x0000002323407225 */ /* 0x000fe200078e001a */
[----:B------:R-:W-:-:S02]  /*15da0*/  SEL R23, RZ, 0x1, !P2 ;  /* 0x00000001ff177807 */ /* 0x000fc40005000000 */
[----:B------:R-:W-:Y:S01]  /*15db0*/  SEL R17, RZ, 0x1, P5 ;  /* 0x00000001ff117807 */ /* 0x000fe20002800000 */
[----:B------:R-:W-:Y:S01]  /*15dc0*/  IMAD.WIDE.U32 R50, P0, R35, R36, R50 ;  /* 0x0000002423327225 */ /* 0x000fe20007800032 */
[----:B------:R-:W-:Y:S02]  /*15dd0*/  IADD3 R28, P2, PT, R23, R64, RZ ;  /* 0x00000040171c7210 */ /* 0x000fe40007f5e0ff */
[----:B------:R-:W-:Y:S01]  /*15de0*/  IADD3 R16, P5, P6, R17, R48, R16 ;  /* 0x0000003011107210 */ /* 0x000fe20007ebe010 */
[----:B------:R-:W-:-:S03]  /*15df0*/  IMAD.WIDE.U32 R24, P4, R35, R38, R24 ;  /* 0x0000002623187225 */ /* 0x000fc60007880018 */
[----:B------:R-:W-:Y:S01]  /*15e00*/  IADD3.X R17, PT, PT, RZ, R49, RZ, P5, P6 ;  /* 0x00000031ff117210 */ /* 0x000fe20002fec4ff */
[----:B------:R-:W-:Y:S01]  /*15e10*/  IMAD.IADD R23, R50, 0x1, R65 ;  /* 0x0000000132177824 */ /* 0x000fe200078e0241 */
[----:B------:R-:W-:Y:S01]  /*15e20*/  IADD3 RZ, P3, PT, R61, R24, RZ ;  /* 0x000000183dff7210 */ /* 0x000fe20007f7e0ff */
        /* <DEDUP_REMOVED lines=56> */
[----:B------:R-:W-:Y:S01]  /*161b0*/  IMAD.WIDE.U32 R48, R75, 0x3d1, RZ ;  /* 0x000003d14b307825 */ /* 0x000fe200078e00ff */
[----:B------:R-:W-:-:S03]  /*161c0*/  IADD3 R23, P4, PT, RZ, R16, RZ ;  /* 0x00000010ff177210 */ /* 0x000fc60007f9e0ff */
        /* <DEDUP_REMOVED lines=13> */
[----:B------:R-:W-:Y:S01]  /*162a0*/  IMAD.MOV.U32 R62, RZ, RZ, R61 ;  /* 0x000000ffff3e7224 */ /* 0x000fe200078e003d */
[----:B------:R-:W-:Y:S01]  /*162b0*/  SEL R25, RZ, 0x1, P0 ;  /* 0x00000001ff197807 */ /* 0x000fe20000000000 */
[----:B------:R-:W-:Y:S01]  /*162c0*/  IMAD.WIDE.U32 R26, R65, 0x3d1, RZ ;  /* 0x000003d1411a7825 */ /* 0x000fe200078e00ff */
[----:B------:R-:W-:-:S02]  /*162d0*/  ISETP.GE.U32.AND.EX P3, PT, R28, R49, PT, P3 ;  /* 0x000000311c00720c */ /* 0x000fc40003f66130 */
[C---:B------:R-:W-:Y:S01]  /*162e0*/  ISETP.LT.U32.AND P0, PT, R24.reuse, R71, PT ;  /* 0x000000471800720c */ /* 0x040fe20003f01070 */
[----:B------:R-:W-:Y:S01]  /*162f0*/  IMAD.WIDE.U32.X R60, RZ, R67, R62, P6 ;  /* 0x00000043ff3c7225 */ /* 0x000fe200030e043e */
[----:B------:R-:W-:Y:S02]  /*16300*/  IADD3 R25, P6, PT, R24, R25, RZ ;  /* 0x0000001918197210 */ /* 0x000fe40007fde0ff */
        /* <DEDUP_REMOVED lines=10> */
[----:B------:R-:W-:Y:S02]  /*163b0*/  IADD3 R60, P2, PT, R49, R26, RZ ;  /* 0x0000001a313c7210 */ /* 0x000fe40007f5e0ff */
[----:B------:R-:W-:Y:S02]  /*163c0*/  ISETP.LT.U32.OR.EX P0, PT, R69, R28, !P3, P0 ;  /* 0x0000001c4500720c */ /* 0x000fe40005f01500 */
[----:B------:R-:W-:-:S02]  /*163d0*/  IADD3.X R69, PT, PT, R60, R61, RZ, P6, P5 ;  /* 0x0000003d3c457210 */ /* 0x000fc400037ea4ff */
[----:B------:R-:W-:Y:S01]  /*163e0*/  IADD3 R64, P5, P6, R17, R64, R62 ;  /* 0x0000004011407210 */ /* 0x000fe20007ebe03e */
[----:B------:R-:W-:Y:S01]  /*163f0*/  IMAD.X R17, RZ, RZ, RZ, P4 ;  /* 0x000000ffff117224 */ /* 0x000fe200020e06ff */
[C---:B------:R-:W-:Y:S02]  /*16400*/  IADD3 R67, P3, PT, R16.reuse, R67, RZ ;  /* 0x0000004310437210 */ /* 0x040fe40007f7e0ff */
[----:B------:R-:W-:Y:S02]  /*16410*/  SEL R26, RZ, 0x1, !P0 ;  /* 0x00000001ff1a7807 */ /* 0x000fe40004000000 */
[----:B------:R-:W-:Y:S01]  /*16420*/  IADD3.X R71, PT, PT, RZ, RZ, R63, P5, P6 ;  /* 0x000000ffff477210 */ /* 0x000fe20002fec43f */
[----:B------:R-:W-:Y:S01]  /*16430*/  IMAD.X R28, R69, 0x1, R73, P3 ;  /* 0x00000001451c7824 */ /* 0x000fe200018e0649 */
[----:B------:R-:W-:Y:S02]  /*16440*/  IADD3 R26, P5, PT, R67, R26, RZ ;  /* 0x0000001a431a7210 */ /* 0x000fe40007fbe0ff */
[----:B------:R-:W-:Y:S01]  /*16450*/  ISETP.GE.U32.AND P4, PT, R16, R48, PT ;  /* 0x000000301000720c */ /* 0x000fe20003f86070 */
        /* <DEDUP_REMOVED lines=90> */
.L_x_1175:
[----:B------:R-:W-:Y:S05]  /*16a00*/  BSYNC.RECONVERGENT B1 ;  /* 0x0000000000017941 */ /* 0x000fea0003800200 */
.L_x_1174:
[----:B------:R-:W-:Y:S01]  /*16a10*/  IMAD.MOV.U32 R50, RZ, RZ, R23 ;  /* 0x000000ffff327224 */ /* 0x000fe200078e0017 */
[----:B------:R-:W-:Y:S01]  /*16a20*/  IADD3 R18, P2, PT, R25, R18, RZ ;  /* 0x0000001219127210 */ /* 0x000fe20007f5e0ff */
        /* <DEDUP_REMOVED lines=61> */
.L_x_1178:
[----:B------:R-:W-:Y:S05]  /*16e00*/  BSYNC.RELIABLE B2 ;  /* 0x0000000000027941 */ /* 0x000fea0003800100 */
.L_x_1177:
        /* <DEDUP_REMOVED lines=66> */
.L_x_1181:
[----:B------:R-:W-:Y:S05]  /*17230*/  BSYNC.RELIABLE B2 ;  /* 0x0000000000027941 */ /* 0x000fea0003800100 */
.L_x_1180:
        /* <DEDUP_REMOVED lines=61> */
.L_x_1183:
[----:B------:R-:W-:Y:S05]  /*17610*/  BSYNC.RELIABLE B2 ;  /* 0x0000000000027941 */ /* 0x000fea0003800100 */
.L_x_1182:
        /* <DEDUP_REMOVED lines=27> */
.L_x_1179:
[----:B------:R-:W-:Y:S05]  /*177d0*/  BSYNC.RECONVERGENT B1 ;  /* 0x0000000000017941 */ /* 0x000fea0003800200 */
.L_x_1176:
[C---:B------:R-:W-:Y:S01]  /*177e0*/  IMAD.WIDE.U32 R14, R28.reuse, R31, RZ ;  /* 0x0000001f1c0e7225 */ /* 0x040fe200078e00ff */
[----:B------:R-:W-:Y:S03]  /*177f0*/  BSSY.RECONVERGENT B1, `(.L_x_1184) ;  /* 0x00001a7000017945 */ /* 0x000fe60003800200 */
        /* <DEDUP_REMOVED lines=12> */
[----:B------:R-:W-:-:S04]  /*178c0*/  IMAD.WIDE.U32 R20, R93, R33, RZ ;  /* 0x000000215d147225 */ /* 0x000fc800078e00ff */
[----:B------:R-:W-:Y:S01]  /*178d0*/  IMAD.WIDE.U32 R16, R28, R35, RZ ;  /* 0x000000231c107225 */ /* 0x000fe200078e00ff */
[----:B------:R-:W-:-:S03]  /*178e0*/  IADD3 RZ, P4, PT, R21, R14, RZ ;  /* 0x0000000e15ff7210 */ /* 0x000fc60007f9e0ff */
[----:B------:R-:W-:Y:S02]  /*178f0*/  IMAD.IADD R13, R19, 0x1, R13 ;  /* 0x00000001130d7824 */ /* 0x000fe400078e020d */
[----:B------:R-:W-:-:S04]  /*17900*/  IMAD.WIDE.U32 R20, R90, R31, RZ ;  /* 0x0000001f5a147225 */ /* 0x000fc800078e00ff */
[----:B------:R-:W-:Y:S01]  /*17910*/  IMAD.X R19, RZ, RZ, RZ, P0 ;  /* 0x000000ffff137224 */ /* 0x000fe200000e06ff */
[----:B------:R-:W-:Y:S01]  /*17920*/  ISETP.GE.U32.AND P0, PT, R68, R18, PT ;  /* 0x000000124400720c */ /* 0x000fe20003f06070 */
[----:B------:R-:W-:Y:S02]  /*17930*/  IMAD.X R69, R13, 0x1, R23, P3 ;  /* 0x000000010d457824 */ /* 0x000fe400018e0617 */
[----:B------:R-:W-:-:S03]  /*17940*/  IMAD.WIDE.U32 R24, R93, R35, RZ ;  /* 0x000000235d187225 */ /* 0x000fc600078e00ff */
[----:B------:R-:W-:Y:S01]  /*17950*/  ISETP.GE.U32.AND.EX P0, PT, R69, R13, PT, P0 ;  /* 0x0000000d4500720c */ /* 0x000fe20003f06100 */
[----:B------:R-:W-:-:S04]  /*17960*/  IMAD.WIDE.U32 R16, P2, R93, R36, R16 ;  /* 0x000000245d107225 */ /* 0x000fc80007840010 */
[----:B------:R-:W-:Y:S01]  /*17970*/  IMAD.WIDE.U32 R26, R81, R31, RZ ;  /* 0x0000001f511a7225 */ /* 0x000fe200078e00ff */
[----:B------:R-:W-:-:S03]  /*17980*/  IADD3 RZ, P5, PT, R25, R16, RZ ;  /* 0x0000001019ff7210 */ /* 0x000fc60007fbe0ff */
[----:B------:R-:W-:-:S04]  /*17990*/  IMAD.WIDE.U32 R20, P6, R81, R32, R20 ;  /* 0x0000002051147225 */ /* 0x000fc800078c0014 */
[----:B------:R-:W-:Y:S01]  /*179a0*/  IMAD.MOV.U32 R18, RZ, RZ, R15 ;  /* 0x000000ffff127224 */ /* 0x000fe200078e000f */
[----:B------:R-:W-:Y:S01]  /*179b0*/  IADD3 RZ, P3, PT, R27, R20, RZ ;  /* 0x000000141bff7210 */ /* 0x000fe20007f7e0ff */
[----:B------:R-:W-:Y:S01]  /*179c0*/  IMAD R13, R36, R93, RZ ;  /* 0x0000005d240d7224 */ /* 0x000fe200078e02ff */
[----:B------:R-:W-:Y:S01]  /*179d0*/  SEL R27, RZ, 0x1, P0 ;  /* 0x00000001ff1b7807 */ /* 0x000fe20000000000 */
[----:B------:R-:W-:Y:S02]  /*179e0*/  IMAD R16, R32, R81, RZ ;  /* 0x0000005120107224 */ /* 0x000fe400078e02ff */
[----:B------:R-:W-:-:S04]  /*179f0*/  IMAD.WIDE.U32.X R22, R28, R34, R18, P4 ;  /* 0x000000221c167225 */ /* 0x000fc800020e0412 */
[----:B------:R-:W-:-:S04]  /*17a00*/  IMAD.WIDE.U32 R14, R35, R93, RZ ;  /* 0x0000005d230e7225 */ /* 0x000fc800078e00ff */
[----:B------:R-:W-:Y:S02]  /*17a10*/  IMAD R13, R28, R35, R13 ;  /* 0x000000231c0d7224 */ /* 0x000fe400078e020d */
[----:B------:R-:W-:-:S04]  /*17a20*/  IMAD.WIDE.U32 R18, R81, R31, R68 ;  /* 0x0000001f51127225 */ /* 0x000fc800078e0044 */
[----:B------:R-:W-:Y:S01]  /*17a30*/  IMAD R51, R90, R31, R16 ;  /* 0x0000001f5a337224 */ /* 0x000fe200078e0210 */
[----:B------:R-:W-:Y:S01]  /*17a40*/  ISETP.GE.U32.AND P0, PT, R18, R68, PT ;  /* 0x000000441200720c */ /* 0x000fe20003f06070 */
[----:B------:R-:W-:Y:S01]  /*17a50*/  IMAD.X R49, RZ, RZ, RZ, P6 ;  /* 0x000000ffff317224 */ /* 0x000fe200030e06ff */
[----:B------:R-:W-:Y:S01]  /*17a60*/  IADD3 R26, P4, P6, R14, R22, R27 ;  /* 0x000000160e1a7210 */ /* 0x000fe20007e9e01b */
[----:B------:R-:W-:Y:S02]  /*17a70*/  IMAD.IADD R63, R15, 0x1, R13 ;  /* 0x000000010f3f7824 */ /* 0x000fe400078e020d */
[----:B------:R-:W-:Y:S02]  /*17a80*/  IMAD.IADD R68, R19, 0x1, R51 ;  /* 0x0000000113447824 */ /* 0x000fe400078e0233 */
[----:B------:R-:W-:Y:S01]  /*17a90*/  IMAD.WIDE.U32 R24, R90, R33, RZ ;  /* 0x000000215a187225 */ /* 0x000fe200078e00ff */
[----:B------:R-:W-:Y:S02]  /*17aa0*/  IADD3.X R27, PT, PT, R63, R23, RZ, P4, P6 ;  /* 0x000000173f1b7210 */ /* 0x000fe400027ec4ff */
[----:B------:R-:W-:Y:S01]  /*17ab0*/  ISETP.GE.U32.AND.EX P0, PT, R68, R69, PT, P0 ;  /* 0x000000454400720c */ /* 0x000fe20003f06100 */
[----:B------:R-:W-:-:S02]  /*17ac0*/  IMAD.MOV.U32 R48, RZ, RZ, R21 ;  /* 0x000000ffff307224 */ /* 0x000fc400078e0015 */
[----:B------:R-:W-:Y:S01]  /*17ad0*/  IMAD R13, R34, R81, RZ ;  /* 0x00000051220d7224 */ /* 0x000fe200078e02ff */
[----:B------:R-:W-:Y:S01]  /*17ae0*/  SEL R15, RZ, 0x1, P0 ;  /* 0x00000001ff0f7807 */ /* 0x000fe20000000000 */
[----:B------:R-:W-:-:S04]  /*17af0*/  IMAD.WIDE.U32 R24, P4, R81, R34, R24 ;  /* 0x0000002251187225 */ /* 0x000fc80007880018 */
[----:B------:R-:W-:-:S04]  /*17b00*/  IMAD.WIDE.U32 R60, R81, R33, RZ ;  /* 0x00000021513c7225 */ /* 0x000fc800078e00ff */
[-C--:B------:R-:W-:Y:S02]  /*17b10*/  IMAD R13, R90, R33.reuse, R13 ;  /* 0x000000215a0d7224 */ /* 0x080fe400078e020d */
        /* <DEDUP_REMOVED lines=11> */
[----:B------:R-:W-:Y:S01]  /*17bd0*/  IMAD.WIDE.U32 R64, R28, R37, RZ ;  /* 0x000000251c407225 */ /* 0x000fe200078e00ff */
[----:B------:R-:W-:Y:S02]  /*17be0*/  ISETP.GE.U32.AND P3, PT, R24, R50, PT ;  /* 0x000000321800720c */ /* 0x000fe40003f66070 */
[----:B------:R-:W-:Y:S01]  /*17bf0*/  ISETP.GE.U32.AND.EX P2, PT, R27, R63, PT, P2 ;  /* 0x0000003f1b00720c */ /* 0x000fe20003f46120 */
[----:B------:R-:W-:Y:S01]  /*17c00*/  IMAD R16, R38, R93, RZ ;  /* 0x0000005d26107224 */ /* 0x000fe200078e02ff */
[----:B------:R-:W-:Y:S01]  /*17c10*/  ISETP.GE.U32.AND.EX P6, PT, R25, R13, PT, P3 ;  /* 0x0000000d1900720c */ /* 0x000fe20003fc6130 */
[----:B------:R-:W-:Y:S01]  /*17c20*/  IMAD.MOV.U32 R20, RZ, RZ, R17 ;  /* 0x000000ffff147224 */ /* 0x000fe200078e0011 */
[----:B------:R-:W-:Y:S01]  /*17c30*/  ISETP.GE.U32.AND.EX P0, PT, R13, R27, PT, P0 ;  /* 0x0000001b0d00720c */ /* 0x000fe20003f06100 */
[----:B------:R-:W-:Y:S01]  /*17c40*/  IMAD R67, R28, R37, R16 ;  /* 0x000000251c437224 */ /* 0x000fe200078e0210 */
[----:B------:R-:W-:Y:S01]  /*17c50*/  SEL R27, RZ, 0x1, P2 ;  /* 0x00000001ff1b7807 */ /* 0x000fe20001000000 */
[----:B------:R-:W-:Y:S01]  /*17c60*/  IMAD.WIDE.U32 R14, R37, R93, RZ ;  /* 0x0000005d250e7225 */ /* 0x000fe200078e00ff */
[----:B------:R-:W-:-:S03]  /*17c70*/  SEL R13, RZ, 0x1, P0 ;  /* 0x00000001ff0d7807 */ /* 0x000fc60000000000 */
[----:B------:R-:W-:-:S04]  /*17c80*/  IMAD.WIDE.U32 R16, R93, R37, RZ ;  /* 0x000000255d107225 */ /* 0x000fc800078e00ff */
[----:B------:R-:W-:-:S04]  /*17c90*/  IMAD.WIDE.U32.X R20, R28, R36, R20, P5 ;  /* 0x000000241c147225 */ /* 0x000fc800028e0414 */
[----:B------:R-:W-:-:S04]  /*17ca0*/  IMAD.WIDE.U32 R64, P3, R93, R38, R64 ;  /* 0x000000265d407225 */ /* 0x000fc80007860040 */
[----:B------:R-:W-:Y:S01]  /*17cb0*/  IMAD.IADD R67, R15, 0x1, R67 ;  /* 0x000000010f437824 */ /* 0x000fe200078e0243 */
[----:B------:R-:W-:Y:S01]  /*17cc0*/  IADD3 RZ, P5, PT, R17, R64, RZ ;  /* 0x0000004011ff7210 */ /* 0x000fe20007fbe0ff */
[----:B------:R-:W-:Y:S01]  /*17cd0*/  IMAD.WIDE.U32.X R22, R90, R34, R22, P4 ;  /* 0x000000225a167225 */ /* 0x000fe200020e0416 */
[----:B------:R-:W-:Y:S02]  /*17ce0*/  IADD3 R26, P2, P4, R14, R20, R27 ;  /* 0x000000140e1a7210 */ /* 0x000fe40007c5e01b */
[----:B------:R-:W-:Y:S01]  /*17cf0*/  SEL R15, RZ, 0x1, P6 ;  /* 0x00000001ff0f7807 */ /* 0x000fe20003000000 */
[----:B------:R-:W-:Y:S01]  /*17d00*/  IMAD.WIDE.U32 R16, R90, R35, RZ ;  /* 0x000000235a107225 */ /* 0x000fe200078e00ff */
[----:B------:R-:W-:Y:S02]  /*17d10*/  IADD3.X R27, PT, PT, R67, R21, RZ, P2, P4 ;  /* 0x00000015431b7210 */ /* 0x000fe400017e84ff */
[----:B------:R-:W-:Y:S01]  /*17d20*/  IADD3 R15, P4, P6, R15, R22, R13 ;  /* 0x000000160f0f7210 */ /* 0x000fe20007e9e00d */
[----:B------:R-:W-:-:S02]  /*17d30*/  IMAD R13, R36, R81, RZ ;  /* 0x00000051240d7224 */ /* 0x000fc400078e02ff */
[----:B------:R-:W-:-:S04]  /*17d40*/  IMAD.WIDE.U32 R60, R81, R35, RZ ;  /* 0x00000023513c7225 */ /* 0x000fc800078e00ff */
[----:B------:R-:W-:-:S04]  /*17d50*/  IMAD.WIDE.U32 R16, P0, R81, R36, R16 ;  /* 0x0000002451107225 */ /* 0x000fc80007800010 */
[----:B------:R-:W-:-:S04]  /*17d60*/  IMAD.WIDE.U32 R20, R81, R35, R26 ;  /* 0x0000002351147225 */ /* 0x000fc800078e001a */
[----:B------:R-:W-:Y:S02]  /*17d70*/  IMAD R13, R90, R35, R13 ;  /* 0x000000235a0d7224 */ /* 0x000fe400078e020d */
[----:B------:R-:W-:Y:S01]  /*17d80*/  IMAD.X R51, RZ, RZ, RZ, P3 ;  /* 0x000000ffff337224 */ /* 0x000fe200018e06ff */
[----:B------:R-:W-:Y:S01]  /*17d90*/  IADD3 RZ, P3, PT, R61, R16, RZ ;  /* 0x000000103dff7210 */ /* 0x000fe20007f7e0ff */
[----:B------:R-:W-:Y:S01]  /*17da0*/  IMAD.IADD R13, R21, 0x1, R13 ;  /* 0x00000001150d7824 */ /* 0x000fe200078e020d */
[----:B------:R-:W-:Y:S01]  /*17db0*/  IADD3.X R16, PT, PT, RZ, R23, RZ, P4, P6 ;  /* 0x00000017ff107210 */ /* 0x000fe200027ec4ff */
[----:B------:R-:W-:Y:S01]  /*17dc0*/  IMAD.X R61, RZ, RZ, RZ, P0 ;  /* 0x000000ffff3d7224 */ /* 0x000fe200000e06ff */
[----:B------:R-:W-:Y:S01]  /*17dd0*/  IADD3 R22, P6, PT, R15, R20, RZ ;  /* 0x000000140f167210 */ /* 0x000fe20007fde0ff */
[----:B------:R-:W-:Y:S01]  /*17de0*/  IMAD.WIDE.U32 R48, R92, R31, RZ ;  /* 0x0000001f5c307225 */ /* 0x000fe200078e00ff */
[----:B------:R-:W-:-:S03]  /*17df0*/  ISETP.GE.U32.AND P0, PT, R20, R26, PT ;  /* 0x0000001a1400720c */ /* 0x000fc60003f06070 */
[C---:B------:R-:W-:Y:S01]  /*17e00*/  IMAD.X R23, R13.reuse, 0x1, R16, P6 ;  /* 0x000000010d177824 */ /* 0x040fe200030e0610 */
[----:B------:R-:W-:Y:S01]  /*17e10*/  ISETP.GE.U32.AND P6, PT, R22, R20, PT ;  /* 0x000000141600720c */ /* 0x000fe20003fc6070 */
[----:B------:R-:W-:Y:S01]  /*17e20*/  IMAD.MOV.U32 R60, RZ, RZ, R17 ;  /* 0x000000ffff3c7224 */ /* 0x000fe200078e0011 */
[----:B------:R-:W-:Y:S01]  /*17e30*/  ISETP.GE.U32.AND.EX P0, PT, R13, R27, PT, P0 ;  /* 0x0000001b0d00720c */ /* 0x000fe20003f06100 */
[----:B------:R-:W-:Y:S01]  /*17e40*/  IMAD R15, R32, R83, RZ ;  /* 0x00000053200f7224 */ /* 0x000fe200078e02ff */
[----:B------:R-:W-:Y:S01]  /*17e50*/  ISETP.GE.U32.AND.EX P6, PT, R23, R13, PT, P6 ;  /* 0x0000000d1700720c */ /* 0x000fe20003fc6160 */
[----:B------:R-:W-:Y:S01]  /*17e60*/  IMAD.WIDE.U32 R48, P2, R83, R32, R48 ;  /* 0x0000002053307225 */ /* 0x000fe20007840030 */
[----:B------:R-:W-:Y:S02]  /*17e70*/  SEL R13, RZ, 0x1, P0 ;  /* 0x00000001ff0d7807 */ /* 0x000fe40000000000 */
[----:B------:R-:W-:Y:S01]  /*17e80*/  SEL R69, RZ, 0x1, P6 ;  /* 0x00000001ff457807 */ /* 0x000fe20003000000 */
[----:B------:R-:W-:Y:S01]  /*17e90*/  IMAD.WIDE.U32.X R60, R90, R36, R60, P3 ;  /* 0x000000245a3c7225 */ /* 0x000fe200018e043c */
[----:B------:R-:W-:-:S03]  /*17ea0*/  ISETP.GE.U32.AND P0, PT, R26, R14, PT ;  /* 0x0000000e1a00720c */ /* 0x000fc60003f06070 */
[----:B------:R-:W-:Y:S01]  /*17eb0*/  IMAD R15, R92, R31, R15 ;  /* 0x0000001f5c0f7224 */ /* 0x000fe200078e020f */
[----:B------:R-:W-:Y:S01]  /*17ec0*/  ISETP.GE.U32.AND.EX P0, PT, R27, R67, PT, P0 ;  /* 0x000000431b00720c */ /* 0x000fe20003f06100 */
[----:B------:R-:W-:-:S04]  /*17ed0*/  IMAD.WIDE.U32 R16, R83, R31, R24 ;  /* 0x0000001f53107225 */ /* 0x000fc800078e0018 */
[----:B------:R-:W-:Y:S01]  /*17ee0*/  IMAD.X R21, RZ, RZ, RZ, P2 ;  /* 0x000000ffff157224 */ /* 0x000fe200010e06ff */
[----:B------:R-:W-:Y:S01]  /*17ef0*/  IADD3 R69, P2, P6, R69, R60, R13 ;  /* 0x0000003c45457210 */ /* 0x000fe20007e5e00d */
[----:B------:R-:W-:Y:S01]  /*17f00*/  IMAD.IADD R13, R17, 0x1, R15 ;  /* 0x00000001110d7824 */ /* 0x000fe200078e020f */
[----:B------:R-:W-:Y:S01]  /*17f10*/  ISETP.GE.U32.AND P3, PT, R16, R24, PT ;  /* 0x000000181000720c */ /* 0x000fe20003f66070 */
[----:B------:R-:W-:Y:S01]  /*17f20*/  IMAD.WIDE.U32 R62, R83, R31, RZ ;  /* 0x0000001f533e7225 */ /* 0x000fe200078e00ff */
        /* <DEDUP_REMOVED lines=9> */
[-C--:B------:R-:W-:Y:S01]  /*17fc0*/  IMAD R61, R92, R33.reuse, R22 ;  /* 0x000000215c3d7224 */ /* 0x080fe200078e0216 */
[----:B------:R-:W-:Y:S01]  /*17fd0*/  IADD3 R20, P3, P4, R14, R20, R63 ;  /* 0x000000140e147210 */ /* 0x000fe20007c7e03f */
[----:B------:R-:W-:Y:S02]  /*17fe0*/  IMAD.MOV.U32 R50, RZ, RZ, R65 ;  /* 0x000000ffff327224 */ /* 0x000fe400078e0041 */
[----:B------:R-:W-:-:S04]  /*17ff0*/  IMAD.WIDE.U32 R24, R92, R33, RZ ;  /* 0x000000215c187225 */ /* 0x000fc800078e00ff */
[----:B------:R-:W-:Y:S01]  /*18000*/  IMAD.IADD R61, R15, 0x1, R61 ;  /* 0x000000010f3d7824 */ /* 0x000fe200078e023d */
[----:B------:R-:W-:Y:S01]  /*18010*/  SEL R15, RZ, 0x1, P0 ;  /* 0x00000001ff0f7807 */ /* 0x000fe20000000000 */
[----:B------:R-:W-:-:S03]  /*18020*/  IMAD.WIDE.U32.X R50, R28, R38, R50, P5 ;  /* 0x000000261c327225 */ /* 0x000fc600028e0432 */
[C---:B------:R-:W-:Y:S01]  /*18030*/  IADD3.X R21, PT, PT, R61.reuse, R21, RZ, P3, P4 ;  /* 0x000000153d157210 */ /* 0x040fe20001fe84ff */
[----:B------:R-:W-:Y:S01]  /*18040*/  IMAD.WIDE.U32 R66, R90, R37, RZ ;  /* 0x000000255a427225 */ /* 0x000fe200078e00ff */
[----:B------:R-:W-:-:S03]  /*18050*/  ISETP.GE.U32.AND.EX P2, PT, R61, R23, PT, P2 ;  /* 0x000000173d00720c */ /* 0x000fc60003f46120 */
[----:B------:R-:W-:Y:S01]  /*18060*/  IMAD.WIDE.U32 R48, R83, R33, RZ ;  /* 0x0000002153307225 */ /* 0x000fe200078e00ff */
[----:B------:R-:W-:-:S03]  /*18070*/  IADD3 R48, P3, PT, R15, R50, RZ ;  /* 0x000000320f307210 */ /* 0x000fc60007f7e0ff */
[----:B------:R-:W-:-:S04]  /*18080*/  IMAD.WIDE.U32 R24, P6, R83, R34, R24 ;  /* 0x0000002253187225 */ /* 0x000fc800078c0018 */
[----:B------:R-:W-:Y:S01]  /*18090*/  IMAD.WIDE.U32 R62, R92, R35, RZ ;  /* 0x000000235c3e7225 */ /* 0x000fe200078e00ff */
[----:B------:R-:W-:-:S03]  /*180a0*/  IADD3 RZ, P4, PT, R49, R24, RZ ;  /* 0x0000001831ff7210 */ /* 0x000fc60007f9e0ff */
[----:B------:R-:W-:-:S04]  /*180b0*/  IMAD.WIDE.U32 R66, P0, R81, R38, R66 ;  /* 0x0000002651427225 */ /* 0x000fc80007800042 */
[----:B------:R-:W-:Y:S02]  /*180c0*/  IMAD.X R49, RZ, RZ, R51, P3 ;  /* 0x000000ffff317224 */ /* 0x000fe400018e0633 */
[----:B------:R-:W-:-:S04]  /*180d0*/  IMAD.WIDE.U32 R26, R81, R37, RZ ;  /* 0x00000025511a7225 */ /* 0x000fc800078e00ff */
[----:B------:R-:W-:Y:S01]  /*180e0*/  IMAD.WIDE.U32 R22, R83, R35, RZ ;  /* 0x0000002353167225 */ /* 0x000fe200078e00ff */
[----:B------:R-:W-:-:S03]  /*180f0*/  IADD3 RZ, P5, PT, R27, R66, RZ ;  /* 0x000000421bff7210 */ /* 0x000fc60007fbe0ff */
[----:B------:R-:W-:-:S04]  /*18100*/  IMAD.WIDE.U32 R62, P3, R83, R36, R62 ;  /* 0x00000024533e7225 */ /* 0x000fc8000786003e */
[----:B------:R-:W-:Y:S01]  /*18110*/  IMAD.X R15, RZ, RZ, RZ, P0 ;  /* 0x000000ffff0f7224 */ /* 0x000fe200000e06ff */
[----:B------:R-:W-:Y:S01]  /*18120*/  ISETP.GE.U32.AND P0, PT, R20, R14, PT ;  /* 0x0000000e1400720c */ /* 0x000fe20003f06070 */
[----:B------:R-:W-:Y:S01]  /*18130*/  IMAD R24, R38, R81, RZ ;  /* 0x0000005126187224 */ /* 0x000fe200078e02ff */
[----:B------:R-:W-:Y:S01]  /*18140*/  SEL R14, RZ, 0x1, P2 ;  /* 0x00000001ff0e7807 */ /* 0x000fe20001000000 */
[----:B------:R-:W-:Y:S01]  /*18150*/  IMAD.WIDE.U32 R26, R81, R37, R48 ;  /* 0x00000025511a7225 */ /* 0x000fe200078e0030 */
[----:B------:R-:W-:Y:S02]  /*18160*/  IADD3 RZ, P2, PT, R23, R62, RZ ;  /* 0x0000003e17ff7210 */ /* 0x000fe40007f5e0ff */
[----:B------:R-:W-:Y:S01]  /*18170*/  ISETP.GE.U32.AND.EX P0, PT, R21, R61, PT, P0 ;  /* 0x0000003d1500720c */ /* 0x000fe20003f06100 */
[----:B------:R-:W-:-:S03]  /*18180*/  IMAD.WIDE.U32 R22, R94, R31, RZ ;  /* 0x0000001f5e167225 */ /* 0x000fc600078e00ff */
[----:B------:R-:W-:Y:S01]  /*18190*/  SEL R61, RZ, 0x1, P0 ;  /* 0x00000001ff3d7807 */ /* 0x000fe20000000000 */
        /* <DEDUP_REMOVED lines=23> */
[----:B------:R-:W-:-:S03]  /*18310*/  ISETP.GE.U32.AND P5, PT, R24, R26, PT ;  /* 0x0000001a1800720c */ /* 0x000fc60003fa6070 */
[----:B------:R-:W-:Y:S01]  /*18320*/  IMAD.X R49, R61, 0x1, R64, P4 ;  /* 0x000000013d317824 */ /* 0x000fe200020e0640 */
[----:B------:R-:W-:Y:S01]  /*18330*/  ISETP.GE.U32.AND P4, PT, R60, R24, PT ;  /* 0x000000183c00720c */ /* 0x000fe20003f86070 */
[----:B------:R-:W-:Y:S01]  /*18340*/  IMAD.WIDE.U32.X R26, R92, R36, R50, P2 ;  /* 0x000000245c1a7225 */ /* 0x000fe200010e0432 */
[----:B------:R-:W-:Y:S02]  /*18350*/  ISETP.GE.U32.AND P2, PT, R48, R60, PT ;  /* 0x0000003c3000720c */ /* 0x000fe40003f46070 */
[----:B------:R-:W-:Y:S01]  /*18360*/  ISETP.GE.U32.AND.EX P5, PT, R25, R71, PT, P5 ;  /* 0x000000471900720c */ /* 0x000fe20003fa6150 */
[----:B------:R-:W-:Y:S01]  /*18370*/  IMAD R14, R32, R91, RZ ;  /* 0x0000005b200e7224 */ /* 0x000fe200078e02ff */
[----:B------:R-:W-:Y:S01]  /*18380*/  ISETP.GE.U32.AND.EX P2, PT, R49, R61, PT, P2 ;  /* 0x0000003d3100720c */ /* 0x000fe20003f46120 */
[----:B------:R-:W-:Y:S01]  /*18390*/  IMAD.MOV.U32 R50, RZ, RZ, R23 ;  /* 0x000000ffff327224 */ /* 0x000fe200078e0017 */
        /* <DEDUP_REMOVED lines=8> */
[----:B------:R-:W-:Y:S01]  /*18420*/  IMAD.X R51, RZ, RZ, RZ, P6 ;  /* 0x000000ffff337224 */ /* 0x000fe200030e06ff */
[----:B------:R-:W-:Y:S01]  /*18430*/  SEL R22, RZ, 0x1, P4 ;  /* 0x00000001ff167807 */ /* 0x000fe20002000000 */
[----:B------:R-:W-:Y:S01]  /*18440*/  IMAD R23, R34, R91, RZ ;  /* 0x0000005b22177224 */ /* 0x000fe200078e02ff */
[----:B------:R-:W-:Y:S01]  /*18450*/  IADD3 R20, P3, P4, R25, R62, R24 ;  /* 0x0000003e19147210 */ /* 0x000fe20007c7e018 */
[----:B------:R-:W-:Y:S01]  /*18460*/  IMAD.WIDE.U32 R60, R91, R33, R48 ;  /* 0x000000215b3c7225 */ /* 0x000fe200078e0030 */
[----:B------:R-:W-:Y:S02]  /*18470*/  ISETP.GE.U32.AND.EX P2, PT, R69, R21, PT, P2 ;  /* 0x000000154500720c */ /* 0x000fe40003f46120 */
[----:B------:R-:W-:Y:S01]  /*18480*/  IADD3 R65, P5, P6, R65, R26, R22 ;  /* 0x0000001a41417210 */ /* 0x000fe20007ebe016 */
[----:B------:R-:W-:Y:S01]  /*18490*/  IMAD R22, R38, R83, RZ ;  /* 0x0000005326167224 */ /* 0x000fe200078e02ff */
[----:B------:R-:W-:Y:S01]  /*184a0*/  IADD3.X R21, PT, PT, RZ, R63, RZ, P3, P4 ;  /* 0x0000003fff157210 */ /* 0x000fe20001fe84ff */
[C---:B------:R-:W-:Y:S01]  /*184b0*/  IMAD R75, R94.reuse, R33, R23 ;  /* 0x000000215e4b7224 */ /* 0x040fe200078e0217 */
[----:B------:R-:W-:Y:S01]  /*184c0*/  SEL R73, RZ, 0x1, P2 ;  /* 0x00000001ff497807 */ /* 0x000fe20001000000 */
[----:B------:R-:W-:Y:S01]  /*184d0*/  IMAD.WIDE.U32.X R50, R94, R32, R50, P0 ;  /* 0x000000205e327225 */ /* 0x000fe200000e0432 */
[----:B------:R-:W-:-:S02]  /*184e0*/  IADD3.X R64, PT, PT, RZ, R27, RZ, P5, P6 ;  /* 0x0000001bff407210 */ /* 0x000fc40002fec4ff */
[----:B------:R-:W-:Y:S01]  /*184f0*/  ISETP.GE.U32.AND P5, PT, R60, R48, PT ;  /* 0x000000303c00720c */ /* 0x000fe20003fa6070 */
[----:B------:R-:W-:Y:S01]  /*18500*/  IMAD.WIDE.U32 R24, R94, R33, RZ ;  /* 0x000000215e187225 */ /* 0x000fe200078e00ff */
[----:B------:R-:W-:-:S03]  /*18510*/  IADD3 R73, P0, P3, R60, R50, R73 ;  /* 0x000000323c497210 */ /* 0x000fc60007b1e049 */
[-C--:B------:R-:W-:Y:S02]  /*18520*/  IMAD R77, R92, R37.reuse, R22 ;  /* 0x000000255c4d7224 */ /* 0x080fe400078e0216 */
[----:B------:R-:W-:Y:S02]  /*18530*/  IMAD.IADD R75, R61, 0x1, R75 ;  /* 0x000000013d4b7824 */ /* 0x000fe400078e024b */
[----:B------:R-:W-:-:S03]  /*18540*/  IMAD.WIDE.U32 R22, R83, R37, R20 ;  /* 0x0000002553167225 */ /* 0x000fc600078e0014 */
[C---:B------:R-:W-:Y:S01]  /*18550*/  IADD3.X R71, PT, PT, R75.reuse, R51, RZ, P0, P3 ;  /* 0x000000334b477210 */ /* 0x040fe200007e64ff */
[----:B------:R-:W-:Y:S01]  /*18560*/  IMAD.WIDE.U32 R66, R92, R37, RZ ;  /* 0x000000255c427225 */ /* 0x000fe200078e00ff */
[----:B------:R-:W-:-:S03]  /*18570*/  ISETP.GE.U32.AND.EX P5, PT, R75, R49, PT, P5 ;  /* 0x000000314b00720c */ /* 0x000fc60003fa6150 */
        /* <DEDUP_REMOVED lines=9> */
[----:B------:R-:W-:Y:S02]  /*18610*/  IMAD.X R23, RZ, RZ, RZ, P4 ;  /* 0x000000ffff177224 */ /* 0x000fe400020e06ff */
[----:B------:R-:W-:Y:S01]  /*18620*/  IMAD.WIDE.U32 R50, P4, R91, R36, R50 ;  /* 0x000000245b327225 */ /* 0x000fe20007880032 */
[----:B------:R-:W-:-:S03]  /*18630*/  ISETP.GE.U32.AND.EX P0, PT, R71, R75, PT, P0 ;  /* 0x0000004b4700720c */ /* 0x000fc60003f06100 */
[-C--:B------:R-:W-:Y:S01]  /*18640*/  IMAD.WIDE.U32 R62, R83, R37.reuse, RZ ;  /* 0x00000025533e7225 */ /* 0x080fe200078e00ff */
[----:B------:R-:W-:Y:S02]  /*18650*/  SEL R79, RZ, 0x1, P0 ;  /* 0x00000001ff4f7807 */ /* 0x000fe40000000000 */
        /* <DEDUP_REMOVED lines=8> */
[----:B------:R-:W-:-:S04]  /*186e0*/  IMAD.WIDE.U32 R48, R91, R35, RZ ;  /* 0x000000235b307225 */ /* 0x000fc800078e00ff */
[----:B------:R-:W-:Y:S01]  /*186f0*/  IMAD.X R61, RZ, RZ, RZ, P6 ;  /* 0x000000ffff3d7224 */ /* 0x000fe200030e06ff */
[----:B------:R-:W-:Y:S01]  /*18700*/  IADD3 RZ, P6, PT, R49, R50, RZ ;  /* 0x0000003231ff7210 */ /* 0x000fe20007fde0ff */
[----:B------:R-:W-:Y:S02]  /*18710*/  IMAD.MOV.U32 R22, RZ, RZ, R67 ;  /* 0x000000ffff167224 */ /* 0x000fe400078e0043 */
[----:B------:R-:W-:Y:S01]  /*18720*/  IMAD.WIDE.U32 R62, R91, R37, RZ ;  /* 0x000000255b3e7225 */ /* 0x000fe200078e00ff */
[----:B------:R-:W-:-:S03]  /*18730*/  SEL R62, RZ, 0x1, P5 ;  /* 0x00000001ff3e7807 */ /* 0x000fc60002800000 */
[----:B------:R-:W-:-:S04]  /*18740*/  IMAD.WIDE.U32 R64, P5, R91, R38, R64 ;  /* 0x000000265b407225 */ /* 0x000fc800078a0040 */
[----:B------:R-:W-:Y:S01]  /*18750*/  IMAD.WIDE.U32.X R60, R94, R34, R60, P3 ;  /* 0x000000225e3c7225 */ /* 0x000fe200018e043c */
[----:B------:R-:W-:-:S03]  /*18760*/  IADD3 RZ, P3, PT, R63, R64, RZ ;  /* 0x000000403fff7210 */ /* 0x000fc60007f7e0ff */
[----:B------:R-:W-:Y:S02]  /*18770*/  IMAD.MOV.U32 R24, RZ, RZ, R51 ;  /* 0x000000ffff187224 */ /* 0x000fe400078e0033 */
[----:B------:R-:W-:Y:S01]  /*18780*/  IMAD.WIDE.U32.X R50, R92, R38, R22, P2 ;  /* 0x000000265c327225 */ /* 0x000fe200010e0416 */
[----:B------:R-:W-:Y:S02]  /*18790*/  SEL R22, RZ, 0x1, P4 ;  /* 0x00000001ff167807 */ /* 0x000fe40002000000 */
[----:B------:R-:W-:Y:S01]  /*187a0*/  SEL R23, RZ, 0x1, P0 ;  /* 0x00000001ff177807 */ /* 0x000fe20000000000 */
        /* <DEDUP_REMOVED lines=34> */
[----:B------:R-:W-:Y:S01]  /*189d0*/  IMAD.WIDE.U32 R26, R65, 0x3d1, RZ ;  /* 0x000003d1411a7825 */ /* 0x000fe200078e00ff */
[----:B------:R-:W-:Y:S02]  /*189e0*/  IADD3.X R60, PT, PT, RZ, R25, RZ, P5, P6 ;  /* 0x00000019ff3c7210 */ /* 0x000fe40002fec4ff */
[----:B------:R-:W-:Y:S01]  /*189f0*/  IADD3 R77, P6, PT, R77, R22, RZ ;  /* 0x000000164d4d7210 */ /* 0x000fe20007fde0ff */
[----:B------:R-:W-:Y:S02]  /*18a00*/  IMAD R24, R38, R91, RZ ;  /* 0x0000005b26187224 */ /* 0x000fe400078e02ff */
[----:B------:R-:W-:-:S04]  /*18a10*/  IMAD.WIDE.U32 R20, R79, 0x3d1, RZ ;  /* 0x000003d14f147825 */ /* 0x000fc800078e00ff */
        /* <DEDUP_REMOVED lines=9> */
[----:B------:R-:W-:Y:S01]  /*18ab0*/  IMAD R62, R32, R93, RZ ;  /* 0x0000005d203e7224 */ /* 0x000fe200078e02ff */
        /* <DEDUP_REMOVED lines=10> */
[----:B------:R-:W-:Y:S01]  /*18b60*/  ISETP.LT.U32.AND P0, PT, R20, R25, PT ;  /* 0x000000191400720c */ /* 0x000fe20003f01070 */
[----:B------:R-:W-:Y:S01]  /*18b70*/  IMAD.WIDE.U32 R24, R60, 0x3d1, RZ ;  /* 0x000003d13c187825 */ /* 0x000fe200078e00ff */
[----:B------:R-:W-:Y:S02]  /*18b80*/  SEL R71, RZ, 0x1, P2 ;  /* 0x00000001ff477807 */ /* 0x000fe40001000000 */
[----:B------:R-:W-:Y:S01]  /*18b90*/  ISETP.GE.U32.AND P2, PT, R51, R20, PT ;  /* 0x000000143300720c */ /* 0x000fe20003f46070 */
[----:B------:R-:W-:Y:S01]  /*18ba0*/  IMAD.X R61, RZ, RZ, R26, P5 ;  /* 0x000000ffff3d7224 */ /* 0x000fe200028e061a */
[----:B------:R-:W-:Y:S02]  /*18bb0*/  ISETP.GE.U32.AND.EX P3, PT, R75, R50, PT, P3 ;  /* 0x000000324b00720c */ /* 0x000fe40003f66130 */
[----:B------:R-:W-:Y:S01]  /*18bc0*/  IADD3 R71, P4, P5, R71, R48, R21 ;  /* 0x0000003047477210 */ /* 0x000fe20007d9e015 */
[----:B------:R-:W-:Y:S01]  /*18bd0*/  IMAD.WIDE.U32 R20, R77, 0x3d1, RZ ;  /* 0x000003d14d147825 */ /* 0x000fe200078e00ff */
[----:B------:R-:W-:-:S02]  /*18be0*/  ISETP.GE.U32.AND.EX P6, PT, R61, R26, PT, P2 ;  /* 0x0000001a3d00720c */ /* 0x000fc40003fc6120 */
[----:B------:R-:W-:Y:S01]  /*18bf0*/  SEL R67, RZ, 0x1, P3 ;  /* 0x00000001ff437807 */ /* 0x000fe20001800000 */
[----:B------:R-:W-:Y:S01]  /*18c00*/  IMAD.WIDE.U32 R24, P2, RZ, R77, R24 ;  /* 0x0000004dff187225 */ /* 0x000fe20007840018 */
[----:B------:R-:W-:Y:S02]  /*18c10*/  ISETP.LT.U32.OR.EX P0, PT, R26, R75, !P6, P0 ;  /* 0x0000004b1a00720c */ /* 0x000fe40007701500 */
[----:B------:R-:W-:Y:S01]  /*18c20*/  IADD3 R67, P3, P6, R20, R22, R67 ;  /* 0x0000001614437210 */ /* 0x000fe20007e7e043 */
[----:B------:R-:W-:Y:S01]  /*18c30*/  IMAD.X R27, RZ, RZ, RZ, P2 ;  /* 0x000000ffff1b7224 */ /* 0x000fe200010e06ff */
[----:B------:R-:W-:Y:S01]  /*18c40*/  IADD3.X R75, PT, PT, RZ, R49, RZ, P4, P5 ;  /* 0x00000031ff4b7210 */ /* 0x000fe200027ea4ff */
[----:B------:R-:W-:Y:S01]  /*18c50*/  IMAD.MOV.U32 R26, RZ, RZ, R25 ;  /* 0x000000ffff1a7224 */ /* 0x000fe200078e0019 */
[----:B------:R-:W-:Y:S02]  /*18c60*/  IADD3 R21, P4, PT, R21, R24, RZ ;  /* 0x0000001815157210 */ /* 0x000fe40007f9e0ff */
[----:B------:R-:W-:-:S02]  /*18c70*/  ISETP.GE.U32.AND P2, PT, R67, R20, PT ;  /* 0x000000144300720c */ /* 0x000fc40003f46070 */
[----:B------:R-:W-:Y:S01]  /*18c80*/  IADD3 R20, P5, PT, R67, R65, RZ ;  /* 0x0000004143147210 */ /* 0x000fe20007fbe0ff */
[----:B------:R-:W-:Y:S01]  /*18c90*/  IMAD.WIDE.U32.X R26, RZ, R60, R26, P4 ;  /* 0x0000003cff1a7225 */ /* 0x000fe200020e041a */
        /* <DEDUP_REMOVED lines=92> */
.L_x_1185:
[----:B------:R-:W-:Y:S05]  /*19260*/  BSYNC.RECONVERGENT B1 ;  /* 0x0000000000017941 */ /* 0x000fea0003800200 */
.L_x_1184:
        /* <DEDUP_REMOVED lines=64> */
.L_x_1188:
[----:B------:R-:W-:Y:S05]  /*19670*/  BSYNC.RELIABLE B2 ;  /* 0x0000000000027941 */ /* 0x000fea0003800100 */
.L_x_1187:
        /* <DEDUP_REMOVED lines=35> */
[----:B------:R-:W-:Y:S02]  /*198b0*/  IADD3 R48, P4, PT, R14, R63, RZ ;  /* 0x0000003f0e307210 */ /* 0x000fe40007f9e0ff */
[----:B------:R-:W-:Y:S02]  /*198c0*/  IADD3 R63, P3, PT, R13, -R20, RZ ;  /* 0x800000140d3f7210 */ /* 0x000fe40007f7e0ff */
[----:B------:R-:W-:Y:S01]  /*198d0*/  ISETP.NE.U32.AND P2, PT, R48, RZ, PT ;  /* 0x000000ff3000720c */ /* 0x000fe20003f45070 */
[----:B------:R-:W-:Y:S01]  /*198e0*/  IMAD.X R65, R14, 0x1, R65, P4 ;  /* 0x000000010e417824 */ /* 0x000fe200020e0641 */
[----:B------:R-:W-:Y:S01]  /*198f0*/  IADD3 R19, P4, PT, R18, R51, RZ ;  /* 0x0000003312137210 */ /* 0x000fe20007f9e0ff */
[----:B------:R-:W-:Y:S01]  /*19900*/  IMAD.X R88, R88, 0x1, ~R21, P3 ;  /* 0x0000000158587824 */ /* 0x000fe200018e0e15 */
[----:B------:R-:W-:Y:S01]  /*19910*/  IADD3 R17, P5, PT, R16, R27, RZ ;  /* 0x0000001b10117210 */ /* 0x000fe20007fbe0ff */
[----:B------:R-:W-:Y:S01]  /*19920*/  IMAD.MOV.U32 R14, RZ, RZ, R26 ;  /* 0x000000ffff0e7224 */ /* 0x000fe200078e001a */
        /* <DEDUP_REMOVED lines=27> */
.L_x_1191:
[----:B------:R-:W-:Y:S05]  /*19ae0*/  BSYNC.RELIABLE B2 ;  /* 0x0000000000027941 */ /* 0x000fea0003800100 */
.L_x_1190:
        /* <DEDUP_REMOVED lines=64> */
.L_x_1193:
[----:B------:R-:W-:Y:S05]  /*19ef0*/  BSYNC.RELIABLE B2 ;  /* 0x0000000000027941 */ /* 0x000fea0003800100 */
.L_x_1192:
        /* <DEDUP_REMOVED lines=29> */
.L_x_1189:
[----:B------:R-:W-:Y:S05]  /*1a0d0*/  BSYNC.RECONVERGENT B1 ;  /* 0x0000000000017941 */ /* 0x000fea0003800200 */
.L_x_1186:
        /* <DEDUP_REMOVED lines=57> */
.L_x_1194:
        /* <DEDUP_REMOVED lines=62> */
.L_x_1196:
        /* <DEDUP_REMOVED lines=57> */
.L_x_1197:
        /* <DEDUP_REMOVED lines=27> */
.L_x_1195:
        /* <DEDUP_REMOVED lines=66> */
[----:B------:R-:W-:Y:S01]  /*1b1b0*/  IMAD.MOV.U32 R26, RZ, RZ, R21 ;  /* 0x000000ffff1a7224 */ /* 0x000fe200078e0015 */
[C---:B------:R-:W-:Y:S01]  /*1b1c0*/  IADD3 R25, P3, PT, R22.reuse, R71, RZ ;  /* 0x0000004716197210 */ /* 0x040fe20007f7e0ff */
[----:B------:R-:W-:Y:S01]  /*1b1d0*/  IMAD.X R71, RZ, RZ, RZ, P6 ;  /* 0x000000ffff477224 */ /* 0x000fe200030e06ff */
        /* <DEDUP_REMOVED lines=17> */
[----:B------:R-:W-:Y:S01]  /*1b2f0*/  IMAD.MOV.U32 R20, RZ, RZ, R23 ;  /* 0x000000ffff147224 */ /* 0x000fe200078e0017 */
[----:B------:R-:W-:Y:S01]  /*1b300*/  IADD3 R66, P4, P5, R24, R26, R21 ;  /* 0x0000001a18427210 */ /* 0x000fe20007d9e015 */
[----:B------:R-:W-:Y:S01]  /*1b310*/  IMAD.X R21, RZ, RZ, RZ, P3 ;  /* 0x000000ffff157224 */ /* 0x000fe200018e06ff */
        /* <DEDUP_REMOVED lines=9> */
[----:B------:R-:W-:-:S02]  /*1b3b0*/  SEL R68, RZ, 0x1, P6 ;  /* 0x00000001ff447807 */ /* 0x000fc40003000000 */
[----:B------:R-:W-:Y:S02]  /*1b3c0*/  ISETP.LT.U32.AND P0, PT, R65, R66, PT ;  /* 0x000000424100720c */ /* 0x000fe40003f01070 */
[----:B------:R-:W-:Y:S01]  /*1b3d0*/  ISETP.GE.U32.AND P6, PT, R64, R65, PT ;  /* 0x000000414000720c */ /* 0x000fe20003fc6070 */
[----:B------:R-:W-:Y:S01]  /*1b3e0*/  IMAD.X R65, RZ, RZ, R26, P4 ;  /* 0x000000ffff417224 */ /* 0x000fe200020e061a */
[----:B------:R-:W-:Y:S01]  /*1b3f0*/  SEL R27, RZ, 0x1, P2 ;  /* 0x00000001ff1b7807 */ /* 0x000fe20001000000 */
[----:B------:R-:W-:-:S03]  /*1b400*/  IMAD.WIDE.U32 R22, P5, RZ, R68, RZ ;  /* 0x00000044ff167225 */ /* 0x000fc600078a00ff */
[----:B------:R-:W-:Y:S01]  /*1b410*/  ISETP.GE.U32.AND.EX P2, PT, R65, R26, PT, P6 ;  /* 0x0000001a4100720c */ /* 0x000fe20003f46160 */
[----:B------:R-:W-:-:S03]  /*1b420*/  IMAD.WIDE.U32 R24, R68, 0x3d1, RZ ;  /* 0x000003d144187825 */ /* 0x000fc600078e00ff */
        /* <DEDUP_REMOVED lines=79> */
.L_x_1198:
        /* <DEDUP_REMOVED lines=56> */
.L_x_1199:
        /* <DEDUP_REMOVED lines=59> */
.L_x_1201:
        /* <DEDUP_REMOVED lines=57> */
.L_x_1202:
        /* <DEDUP_REMOVED lines=27> */
.L_x_1200:
        /* <DEDUP_REMOVED lines=24> */
[----:B------:R-:W-:Y:S01]  /*1c710*/  IMAD.MOV.U32 R62, RZ, RZ, R25 ;  /* 0x000000ffff3e7224 */ /* 0x000fe200078e0019 */
[----:B------:R-:W-:Y:S01]  /*1c720*/  IADD3 RZ, P5, PT, R21, R22, RZ ;  /* 0x0000001615ff7210 */ /* 0x000fe20007fbe0ff */
[----:B------:R-:W-:Y:S01]  /*1c730*/  IMAD R20, R84, R100, RZ ;  /* 0x0000006454147224 */ /* 0x000fe200078e02ff */
        /* <DEDUP_REMOVED lines=10> */
[----:B------:R-:W-:-:S03]  /*1c7e0*/  IMAD.WIDE.U32 R24, R113, R98, R26 ;  /* 0x0000006271187225 */ /* 0x000fc600078e001a */
[----:B------:R-:W-:Y:S01]  /*1c7f0*/  IADD3.X R21, PT, PT, R49, R63, RZ, P0, P6 ;  /* 0x0000003f31157210 */ /* 0x000fe200007ec4ff */
[----:B------:R-:W-:Y:S01]  /*1c800*/  IMAD.MOV.U32 R60, RZ, RZ, R23 ;  /* 0x000000ffff3c7224 */ /* 0x000fe200078e0017 */
[----:B------:R-:W-:Y:S01]  /*1c810*/  ISETP.GE.U32.AND P0, PT, R24, R26, PT ;  /* 0x0000001a1800720c */ /* 0x000fe20003f06070 */
[----:B------:R-:W-:Y:S01]  /*1c820*/  IMAD.X R61, RZ, RZ, RZ, P3 ;  /* 0x000000ffff3d7224 */ /* 0x000fe200018e06ff */
[----:B------:R-:W-:Y:S01]  /*1c830*/  ISETP.GE.U32.AND P3, PT, R20, R48, PT ;  /* 0x000000301400720c */ /* 0x000fe20003f66070 */
[----:B------:R-:W-:-:S03]  /*1c840*/  IMAD.WIDE.U32 R22, R103, R113, RZ ;  /* 0x0000007167167225 */ /* 0x000fc600078e00ff */
[----:B------:R-:W-:Y:S01]  /*1c850*/  ISETP.GE.U32.AND.EX P3, PT, R21, R49, PT, P3 ;  /* 0x000000311500720c */ /* 0x000fe20003f66130 */
[----:B------:R-:W-:Y:S02]  /*1c860*/  IMAD R50, R111, R98, RZ ;  /* 0x000000626f327224 */ /* 0x000fe400078e02ff */
[----:B------:R-:W-:Y:S01]  /*1c870*/  IMAD R26, R80, R100, RZ ;  /* 0x00000064501a7224 */ /* 0x000fe200078e02ff */
[----:B------:R-:W-:Y:S01]  /*1c880*/  SEL R63, RZ, 0x1, P3 ;  /* 0x00000001ff3f7807 */ /* 0x000fe20001800000 */
[----:B------:R-:W-:Y:S02]  /*1c890*/  IMAD R69, R113, R103, R50 ;  /* 0x0000006771457224 */ /* 0x000fe400078e0232 */
[----:B------:R-:W-:-:S04]  /*1c8a0*/  IMAD.WIDE.U32 R48, R98, R113, RZ ;  /* 0x0000007162307225 */ /* 0x000fc800078e00ff */
[----:B------:R-:W-:-:S04]  /*1c8b0*/  IMAD.WIDE.U32 R22, P6, R111, R98, R22 ;  /* 0x000000626f167225 */ /* 0x000fc800078c0016 */
[----:B------:R-:W-:Y:S02]  /*1c8c0*/  IMAD.IADD R110, R25, 0x1, R69 ;  /* 0x00000001196e7824 */ /* 0x000fe400078e0245 */
[----:B------:R-:W-:-:S03]  /*1c8d0*/  IMAD.WIDE.U32 R72, R87, R100, RZ ;  /* 0x0000006457487225 */ /* 0x000fc600078e00ff */
[----:B------:R-:W-:Y:S01]  /*1c8e0*/  ISETP.GE.U32.AND.EX P0, PT, R110, R27, PT, P0 ;  /* 0x0000001b6e00720c */ /* 0x000fe20003f06100 */
[-C--:B------:R-:W-:Y:S02]  /*1c8f0*/  IMAD R65, R87, R89.reuse, R26 ;  /* 0x0000005957417224 */ /* 0x080fe400078e021a */
[----:B------:R-:W-:Y:S01]  /*1c900*/  IMAD.WIDE.U32.X R60, R84, R89, R60, P5 ;  /* 0x00000059543c7225 */ /* 0x000fe200028e043c */
[----:B------:R-:W-:Y:S02]  /*1c910*/  IADD3 RZ, P5, PT, R49, R22, RZ ;  /* 0x0000001631ff7210 */ /* 0x000fe40007fbe0ff */
[----:B------:R-:W-:Y:S01]  /*1c920*/  SEL R71, RZ, 0x1, P0 ;  /* 0x00000001ff477807 */ /* 0x000fe20000000000 */
[----:B------:R-:W-:Y:S01]  /*1c930*/  IMAD.X R67, RZ, RZ, RZ, P6 ;  /* 0x000000ffff437224 */ /* 0x000fe200030e06ff */
[----:B------:R-:W-:Y:S01]  /*1c940*/  IADD3 R60, P3, P6, R72, R60, R63 ;  /* 0x0000003c483c7210 */ /* 0x000fe20007e7e03f */
[----:B------:R-:W-:Y:S02]  /*1c950*/  IMAD.MOV.U32 R66, RZ, RZ, R23 ;  /* 0x000000ffff427224 */ /* 0x000fe400078e0017 */
[----:B------:R-:W-:-:S02]  /*1c960*/  IMAD R50, R82, R98, RZ ;  /* 0x0000006252327224 */ /* 0x000fc400078e02ff */
[----:B------:R-:W-:Y:S02]  /*1c970*/  IMAD.IADD R73, R73, 0x1, R65 ;  /* 0x0000000149497824 */ /* 0x000fe400078e0241 */
[----:B------:R-:W-:-:S03]  /*1c980*/  IMAD.WIDE.U32 R48, R103, R109, RZ ;  /* 0x0000006d67307225 */ /* 0x000fc600078e00ff */
[----:B------:R-:W-:Y:S01]  /*1c990*/  IADD3.X R61, PT, PT, R73, R61, RZ, P3, P6 ;  /* 0x0000003d493d7210 */ /* 0x000fe20001fec4ff */
        /* <DEDUP_REMOVED lines=88> */
[----:B------:R-:W-:Y:S01]  /*1cf20*/  IMAD.WIDE.U32 R72, R101, R87, RZ ;  /* 0x0000005765487225 */ /* 0x000fe200078e00ff */
[----:B------:R-:W-:Y:S02]  /*1cf30*/  IADD3.X R61, PT, PT, R63, R49, RZ, P0, P6 ;  /* 0x000000313f3d7210 */ /* 0x000fe400007ec4ff */
[----:B------:R-:W-:Y:S01]  /*1cf40*/  ISETP.GE.U32.AND P0, PT, R60, R68, PT ;  /* 0x000000443c00720c */ /* 0x000fe20003f06070 */
[----:B------:R-:W-:Y:S01]  /*1cf50*/  IMAD.X R27, R69, 0x1, R62, P2 ;  /* 0x00000001451b7824 */ /* 0x000fe200010e063e */
[----:B------:R-:W-:Y:S01]  /*1cf60*/  ISETP.GE.U32.AND P2, PT, R26, R70, PT ;  /* 0x000000461a00720c */ /* 0x000fe20003f46070 */
[----:B------:R-:W-:Y:S01]  /*1cf70*/  IMAD.WIDE.U32 R72, P6, R80, R96, R72 ;  /* 0x0000006050487225 */ /* 0x000fe200078c0048 */
[----:B------:R-:W-:-:S02]  /*1cf80*/  ISETP.GE.U32.AND.EX P5, PT, R63, R65, PT, P5 ;  /* 0x000000413f00720c */ /* 0x000fc40003fa6150 */
[----:B------:R-:W-:Y:S01]  /*1cf90*/  ISETP.GE.U32.AND.EX P0, PT, R61, R63, PT, P0 ;  /* 0x0000003f3d00720c */ /* 0x000fe20003f06100 */
[----:B------:R-:W-:Y:S01]  /*1cfa0*/  IMAD.WIDE.U32.X R64, R82, R101, R22, P4 ;  /* 0x0000006552407225 */ /* 0x000fe200020e0416 */
[----:B------:R-:W-:Y:S02]  /*1cfb0*/  ISETP.GE.U32.AND.EX P2, PT, R27, R69, PT, P2 ;  /* 0x000000451b00720c */ /* 0x000fe40003f46120 */
[----:B------:R-:W-:Y:S01]  /*1cfc0*/  ISETP.GE.U32.AND.EX P3, PT, R69, R67, PT, P3 ;  /* 0x000000434500720c */ /* 0x000fe20003f66130 */
[----:B------:R-:W-:Y:S01]  /*1cfd0*/  IMAD.WIDE.U32 R62, R96, R85, RZ ;  /* 0x00000055603e7225 */ /* 0x000fe200078e00ff */
[----:B------:R-:W-:Y:S02]  /*1cfe0*/  SEL R22, RZ, 0x1, P5 ;  /* 0x00000001ff167807 */ /* 0x000fe40002800000 */
[----:B------:R-:W-:Y:S01]  /*1cff0*/  SEL R71, RZ, 0x1, P0 ;  /* 0x00000001ff477807 */ /* 0x000fe20000000000 */
[----:B------:R-:W-:Y:S01]  /*1d000*/  IMAD.WIDE.U32 R66, R46, R113, RZ ;  /* 0x000000712e427225 */ /* 0x000fe200078e00ff */
[----:B------:R-:W-:-:S02]  /*1d010*/  SEL R49, RZ, 0x1, P2 ;  /* 0x00000001ff317807 */ /* 0x000fc40001000000 */
[----:B------:R-:W-:Y:S01]  /*1d020*/  SEL R48, RZ, 0x1, P3 ;  /* 0x00000001ff307807 */ /* 0x000fe20001800000 */
[----:B------:R-:W-:Y:S01]  /*1d030*/  IMAD.MOV.U32 R70, RZ, RZ, R73 ;  /* 0x000000ffff467224 */ /* 0x000fe200078e0049 */
[----:B------:R-:W-:Y:S01]  /*1d040*/  IADD3 R71, P0, P2, R71, R64, R22 ;  /* 0x0000004047477210 */ /* 0x000fe20007a1e016 */
[----:B------:R-:W-:Y:S01]  /*1d050*/  IMAD R64, R84, R96, RZ ;  /* 0x0000006054407224 */ /* 0x000fe200078e02ff */
[----:B------:R-:W-:Y:S01]  /*1d060*/  IADD3 R50, P3, P5, R49, R50, R48 ;  /* 0x0000003231327210 */ /* 0x000fe20007d7e030 */
[----:B------:R-:W-:Y:S01]  /*1d070*/  IMAD.WIDE.U32 R22, R101, R85, RZ ;  /* 0x0000005565167225 */ /* 0x000fe200078e00ff */
[----:B------:R-:W-:Y:S02]  /*1d080*/  IADD3.X R68, PT, PT, RZ, R65, RZ, P0, P2 ;  /* 0x00000041ff447210 */ /* 0x000fe400007e44ff */
[----:B------:R-:W-:Y:S01]  /*1d090*/  IADD3.X R51, PT, PT, RZ, R51, RZ, P3, P5 ;  /* 0x00000033ff337210 */ /* 0x000fe20001fea4ff */
[----:B------:R-:W-:-:S04]  /*1d0a0*/  IMAD.WIDE.U32 R48, R85, R96, R26 ;  /* 0x0000006055307225 */ /* 0x000fc800078e001a */
[----:B------:R-:W-:Y:S01]  /*1d0b0*/  IMAD R69, R85, R101, R64 ;  /* 0x0000006555457224 */ /* 0x000fe200078e0240 */
[----:B------:R-:W-:Y:S01]  /*1d0c0*/  ISETP.GE.U32.AND P2, PT, R48, R26, PT ;  /* 0x0000001a3000720c */ /* 0x000fe20003f46070 */
[----:B------:R-:W-:Y:S01]  /*1d0d0*/  IMAD.WIDE.U32 R22, P4, R84, R96, R22 ;  /* 0x0000006054167225 */ /* 0x000fe20007880016 */
[----:B------:R-:W-:-:S03]  /*1d0e0*/  IADD3 R26, P5, PT, R71, R48, RZ ;  /* 0x00000030471a7210 */ /* 0x000fc60007fbe0ff */
        /* <DEDUP_REMOVED lines=9> */
[----:B------:R-:W-:Y:S01]  /*1d180*/  IMAD.X R27, R69, 0x1, R68, P5 ;  /* 0x00000001451b7824 */ /* 0x000fe200028e0644 */
[----:B------:R-:W-:Y:S01]  /*1d190*/  ISETP.GE.U32.AND P5, PT, R26, R48, PT ;  /* 0x000000301a00720c */ /* 0x000fe20003fa6070 */
[C---:B------:R-:W-:Y:S01]  /*1d1a0*/  IMAD.WIDE.U32 R64, R46.reuse, R109, RZ ;  /* 0x0000006d2e407225 */ /* 0x040fe200078e00ff */
[----:B------:R-:W-:Y:S02]  /*1d1b0*/  IADD3 RZ, P2, PT, R63, R66, RZ ;  /* 0x000000423fff7210 */ /* 0x000fe40007f5e0ff */
[----:B------:R-:W-:Y:S01]  /*1d1c0*/  ISETP.GE.U32.AND.EX P5, PT, R27, R69, PT, P5 ;  /* 0x000000451b00720c */ /* 0x000fe20003fa6150 */
[----:B------:R-:W-:Y:S02]  /*1d1d0*/  IMAD.MOV.U32 R48, RZ, RZ, R23 ;  /* 0x000000ffff307224 */ /* 0x000fe400078e0017 */
[----:B------:R-:W-:Y:S01]  /*1d1e0*/  IMAD.WIDE.U32 R62, R46, R85, RZ ;  /* 0x000000552e3e7225 */ /* 0x000fe200078e00ff */
[----:B------:R-:W-:-:S03]  /*1d1f0*/  SEL R66, RZ, 0x1, P5 ;  /* 0x00000001ff427807 */ /* 0x000fc60002800000 */
[----:B------:R-:W-:-:S04]  /*1d200*/  IMAD.WIDE.U32.X R48, R84, R101, R48, P0 ;  /* 0x0000006554307225 */ /* 0x000fc800000e0430 */
[----:B------:R-:W-:-:S04]  /*1d210*/  IMAD.WIDE.U32 R68, R99, R109, RZ ;  /* 0x0000006d63447225 */ /* 0x000fc800078e00ff */
[----:B------:R-:W-:-:S04]  /*1d220*/  IMAD.WIDE.U32 R64, P0, R82, R99, R64 ;  /* 0x0000006352407225 */ /* 0x000fc80007800040 */
[----:B------:R-:W-:Y:S01]  /*1d230*/  IMAD.X R71, RZ, RZ, RZ, P6 ;  /* 0x000000ffff477224 */ /* 0x000fe200030e06ff */
[----:B------:R-:W-:Y:S01]  /*1d240*/  IADD3 RZ, P6, PT, R69, R64, RZ ;  /* 0x0000004045ff7210 */ /* 0x000fe20007fde0ff */
[----:B------:R-:W-:-:S04]  /*1d250*/  IMAD.WIDE.U32 R22, R99, R85, RZ ;  /* 0x0000005563167225 */ /* 0x000fc800078e00ff */
[----:B------:R-:W-:-:S04]  /*1d260*/  IMAD.WIDE.U32 R62, P5, R84, R99, R62 ;  /* 0x00000063543e7225 */ /* 0x000fc800078a003e */
[----:B------:R-:W-:Y:S01]  /*1d270*/  IMAD.WIDE.U32.X R68, R80, R101, R70, P4 ;  /* 0x0000006550447225 */ /* 0x000fe200020e0446 */
[----:B------:R-:W-:-:S03]  /*1d280*/  IADD3 RZ, P4, PT, R23, R62, RZ ;  /* 0x0000003e17ff7210 */ /* 0x000fc60007f9e0ff */
[----:B------:R-:W-:Y:S02]  /*1d290*/  IMAD R72, R80, R96, RZ ;  /* 0x0000006050487224 */ /* 0x000fe400078e02ff */
[----:B------:R-:W-:Y:S02]  /*1d2a0*/  IMAD R62, R111, R99, RZ ;  /* 0x000000636f3e7224 */ /* 0x000fe400078e02ff */
[----:B------:R-:W-:Y:S02]  /*1d2b0*/  IMAD R64, R87, R101, R72 ;  /* 0x0000006557407224 */ /* 0x000fe400078e0248 */
[----:B------:R-:W-:-:S04]  /*1d2c0*/  IMAD.WIDE.U32 R22, R113, R99, R60 ;  /* 0x0000006371167225 */ /* 0x000fc800078e003c */
[----:B------:R-:W-:Y:S02]  /*1d2d0*/  IMAD R101, R113, R46, R62 ;  /* 0x0000002e71657224 */ /* 0x000fe400078e023e */
[----:B------:R-:W-:Y:S01]  /*1d2e0*/  IMAD.X R77, RZ, RZ, RZ, P0 ;  /* 0x000000ffff4d7224 */ /* 0x000fe200000e06ff */
[----:B------:R-:W-:Y:S01]  /*1d2f0*/  ISETP.GE.U32.AND P0, PT, R22, R60, PT ;  /* 0x0000003c1600720c */ /* 0x000fe20003f06070 */
[----:B------:R-:W-:Y:S02]  /*1d300*/  IMAD.IADD R101, R23, 0x1, R101 ;  /* 0x0000000117657824 */ /* 0x000fe400078e0265 */
[----:B------:R-:W-:-:S03]  /*1d310*/  IMAD.WIDE.U32 R74, R46, R87, RZ ;  /* 0x000000572e4a7225 */ /* 0x000fc600078e00ff */
[----:B------:R-:W-:Y:S01]  /*1d320*/  ISETP.GE.U32.AND.EX P0, PT, R101, R61, PT, P0 ;  /* 0x0000003d6500720c */ /* 0x000fe20003f06100 */
[----:B------:R-:W-:Y:S02]  /*1d330*/  IMAD.X R73, RZ, RZ, RZ, P3 ;  /* 0x000000ffff497224 */ /* 0x000fe400018e06ff */
[----:B------:R-:W-:Y:S01]  /*1d340*/  IMAD.MOV.U32 R72, RZ, RZ, R67 ;  /* 0x000000ffff487224 */ /* 0x000fe200078e0043 */
[----:B------:R-:W-:Y:S01]  /*1d350*/  SEL R67, RZ, 0x1, P0 ;  /* 0x00000001ff437807 */ /* 0x000fe20000000000 */
[----:B------:R-:W-:Y:S02]  /*1d360*/  IMAD R60, R82, R99, RZ ;  /* 0x00000063523c7224 */ /* 0x000fe400078e02ff */
[----:B------:R-:W-:Y:S02]  /*1d370*/  IMAD.MOV.U32 R76, RZ, RZ, R65 ;  /* 0x000000ffff4c7224 */ /* 0x000fe400078e0041 */
[----:B------:R-:W-:Y:S01]  /*1d380*/  IMAD.WIDE.U32.X R72, R111, R46, R72, P2 ;  /* 0x0000002e6f487225 */ /* 0x000fe200010e0448 */
[----:B------:R-:W-:-:S03]  /*1d390*/  IADD3 R103, P0, P2, R66, R48, R103 ;  /* 0x0000003042677210 */ /* 0x000fc60007a1e067 */
[----:B------:R-:W-:Y:S01]  /*1d3a0*/  IMAD R65, R109, R46, R60 ;  /* 0x0000002e6d417224 */ /* 0x000fe200078e023c */
[----:B------:R-:W-:Y:S01]  /*1d3b0*/  IADD3.X R66, PT, PT, RZ, R49, RZ, P0, P2 ;  /* 0x00000031ff427210 */ /* 0x000fe200007e44ff */
[----:B------:R-:W-:-:S04]  /*1d3c0*/  IMAD.WIDE.U32 R74, P3, R80, R99, R74 ;  /* 0x00000063504a7225 */ /* 0x000fc8000786004a */
[----:B------:R-:W-:-:S04]  /*1d3d0*/  IMAD.WIDE.U32 R60, R109, R99, R26 ;  /* 0x000000636d3c7225 */ /* 0x000fc800078e001a */
[----:B------:R-:W-:-:S04]  /*1d3e0*/  IMAD.WIDE.U32 R70, R99, R87, RZ ;  /* 0x0000005763467225 */ /* 0x000fc800078e00ff */
[----:B------:R-:W-:Y:S01]  /*1d3f0*/  IMAD.X R49, RZ, RZ, RZ, P3 ;  /* 0x000000ffff317224 */ /* 0x000fe200018e06ff */
[C---:B------:R-:W-:Y:S01]  /*1d400*/  IADD3 R67, P0, P3, R60.reuse, R72, R67 ;  /* 0x000000483c437210 */ /* 0x040fe20007b1e043 */
[----:B------:R-:W-:Y:S02]  /*1d410*/  IMAD.IADD R61, R61, 0x1, R65 ;  /* 0x000000013d3d7824 */ /* 0x000fe400078e0241 */
[----:B------:R-:W-:Y:S02]  /*1d420*/  IMAD.MOV.U32 R78, RZ, RZ, R63 ;  /* 0x000000ffff4e7224 */ /* 0x000fe400078e003f */
[----:B------:R-:W-:Y:S01]  /*1d430*/  IMAD.WIDE.U32 R62, R87, R96, R50 ;  /* 0x00000060573e7225 */ /* 0x000fe200078e0032 */
[----:B------:R-:W-:Y:S02]  /*1d440*/  IADD3.X R73, PT, PT, R61, R73, RZ, P0, P3 ;  /* 0x000000493d497210 */ /* 0x000fe400007e64ff */
[----:B------:R-:W-:Y:S01]  /*1d450*/  ISETP.GE.U32.AND P0, PT, R60, R26, PT ;  /* 0x0000001a3c00720c */ /* 0x000fe20003f06070 */
[----:B------:R-:W-:Y:S01]  /*1d460*/  IMAD.X R79, RZ, RZ, RZ, P5 ;  /* 0x000000ffff4f7224 */ /* 0x000fe200028e06ff */
[----:B------:R-:W-:Y:S01]  /*1d470*/  IADD3 RZ, P5, PT, R71, R74, RZ ;  /* 0x0000004a47ff7210 */ /* 0x000fe20007fbe0ff */
[----:B------:R-:W-:Y:S01]  /*1d480*/  IMAD.IADD R71, R63, 0x1, R64 ;  /* 0x000000013f477824 */ /* 0x000fe200078e0240 */
[----:B------:R-:W-:Y:S01]  /*1d490*/  ISETP.GE.U32.AND P3, PT, R67, R60, PT ;  /* 0x0000003c4300720c */ /* 0x000fe20003f66070 */
[----:B------:R-:W-:Y:S01]  /*1d4a0*/  IMAD.WIDE.U32.X R76, R82, R46, R76, P6 ;  /* 0x0000002e524c7225 */ /* 0x000fe200030e044c */
[----:B------:R-:W-:-:S02]  /*1d4b0*/  IADD3 R64, P2, PT, R103, R62, RZ ;  /* 0x0000003e67407210 */ /* 0x000fc40007f5e0ff */
[----:B------:R-:W-:Y:S01]  /*1d4c0*/  ISETP.GE.U32.AND.EX P0, PT, R61, R27, PT, P0 ;  /* 0x0000001b3d00720c */ /* 0x000fe20003f06100 */
[----:B------:R-:W-:Y:S01]  /*1d4d0*/  IMAD.WIDE.U32.X R78, R84, R46, R78, P4 ;  /* 0x0000002e544e7225 */ /* 0x000fe200020e044e */
[----:B------:R-:W-:Y:S02]  /*1d4e0*/  ISETP.GE.U32.AND.EX P3, PT, R73, R61, PT, P3 ;  /* 0x0000003d4900720c */ /* 0x000fe40003f66130 */
[----:B------:R-:W-:Y:S01]  /*1d4f0*/  ISETP.GE.U32.AND P6, PT, R64, R62, PT ;  /* 0x0000003e4000720c */ /* 0x000fe20003fc6070 */
[----:B------:R-:W-:Y:S01]  /*1d500*/  IMAD.X R65, R71, 0x1, R66, P2 ;  /* 0x0000000147417824 */ /* 0x000fe200010e0642 */
[----:B------:R-:W-:Y:S01]  /*1d510*/  ISETP.GE.U32.AND P2, PT, R62, R50, PT ;  /* 0x000000323e00720c */ /* 0x000fe20003f46070 */
[----:B------:R-:W-:Y:S01]  /*1d520*/  IMAD R84, R84, R99, RZ ;  /* 0x0000006354547224 */ /* 0x000fe200078e02ff */
[----:B------:R-:W-:Y:S01]  /*1d530*/  SEL R26, RZ, 0x1, P0 ;  /* 0x00000001ff1a7807 */ /* 0x000fe20000000000 */
[----:B------:R-:W-:Y:S01]  /*1d540*/  IMAD.MOV.U32 R48, RZ, RZ, R75 ;  /* 0x000000ffff307224 */ /* 0x000fe200078e004b */
[----:B------:R-:W-:Y:S01]  /*1d550*/  SEL R63, RZ, 0x1, P3 ;  /* 0x00000001ff3f7807 */ /* 0x000fe20001800000 */
[-C--:B------:R-:W-:Y:S01]  /*1d560*/  IMAD R103, R85, R46.reuse, R84 ;  /* 0x0000002e55677224 */ /* 0x080fe200078e0254 */
[----:B------:R-:W-:Y:S01]  /*1d570*/  ISETP.GE.U32.AND.EX P2, PT, R71, R51, PT, P2 ;  /* 0x000000334700720c */ /* 0x000fe20003f46120 */
        /* <DEDUP_REMOVED lines=8> */
[----:B------:R-:W-:Y:S01]  /*1d600*/  ISETP.GE.U32.AND P0, PT, R26, R64, PT ;  /* 0x000000401a00720c */ /* 0x000fe20003f06070 */
[----:B------:R-:W-:Y:S01]  /*1d610*/  IMAD.IADD R64, R27, 0x1, R103 ;  /* 0x000000011b407824 */ /* 0x000fe200078e0267 */
[----:B------:R-:W-:Y:S01]  /*1d620*/  IADD3 R77, P3, PT, R63, R26, RZ ;  /* 0x0000001a3f4d7210 */ /* 0x000fe20007f7e0ff */
[----:B------:R-:W-:Y:S01]  /*1d630*/  IMAD R75, R80, R99, RZ ;  /* 0x00000063504b7224 */ /* 0x000fe200078e02ff */
[----:B------:R-:W-:Y:S01]  /*1d640*/  IADD3 R62, P2, P5, R61, R68, R62 ;  /* 0x000000443d3e7210 */ /* 0x000fe20007d5e03e */
[----:B------:R-:W-:-:S03]  /*1d650*/  IMAD.WIDE.U32 R60, R67, 0x3d1, RZ ;  /* 0x000003d1433c7825 */ /* 0x000fc600078e00ff */
[----:B------:R-:W-:Y:S01]  /*1d660*/  IADD3.X R63, PT, PT, RZ, R69, RZ, P2, P5 ;  /* 0x00000045ff3f7210 */ /* 0x000fe200017ea4ff */
[C---:B------:R-:W-:Y:S01]  /*1d670*/  IMAD.X R71, R64.reuse, 0x1, R71, P3 ;  /* 0x0000000140477824 */ /* 0x040fe200018e0647 */
[----:B------:R-:W-:Y:S01]  /*1d680*/  ISETP.GE.U32.AND P2, PT, R77, R26, PT ;  /* 0x0000001a4d00720c */ /* 0x000fe20003f46070 */
[----:B------:R-:W-:Y:S01]  /*1d690*/  IMAD.WIDE.U32 R48, P4, RZ, R67, R48 ;  /* 0x00000043ff307225 */ /* 0x000fe20007880030 */
[----:B------:R-:W-:Y:S02]  /*1d6a0*/  ISETP.GE.U32.AND.EX P3, PT, R64, R65, PT, P0 ;  /* 0x000000414000720c */ /* 0x000fe40003f66100 */
[----:B------:R-:W-:Y:S01]  /*1d6b0*/  ISETP.GE.U32.AND.EX P2, PT, R71, R64, PT, P2 ;  /* 0x000000404700720c */ /* 0x000fe20003f46120 */
[----:B------:R-:W-:Y:S01]  /*1d6c0*/  IMAD R75, R87, R46, R75 ;  /* 0x0000002e574b7224 */ /* 0x000fe200078e024b */
[----:B------:R-:W-:Y:S01]  /*1d6d0*/  IADD3 R69, P5, PT, RZ, R60, RZ ;  /* 0x0000003cff457210 */ /* 0x000fe20007fbe0ff */
[----:B------:R-:W-:Y:S01]  /*1d6e0*/  IMAD.X R27, RZ, RZ, RZ, P4 ;  /* 0x000000ffff1b7224 */ /* 0x000fe200020e06ff */
[----:B------:R-:W-:Y:S01]  /*1d6f0*/  IADD3 R46, P4, PT, R61, R48, RZ ;  /* 0x000000303d2e7210 */ /* 0x000fe20007f9e0ff */
[----:B------:R-:W-:Y:S01]  /*1d700*/  IMAD.MOV.U32 R26, RZ, RZ, R49 ;  /* 0x000000ffff1a7224 */ /* 0x000fe200078e0031 */
[----:B------:R-:W-:Y:S01]  /*1d710*/  SEL R64, RZ, 0x1, P3 ;  /* 0x00000001ff407807 */ /* 0x000fe20001800000 */
[----:B------:R-:W-:Y:S01]  /*1d720*/  IMAD.WIDE.U32 R48, R71, 0x3d1, RZ ;  /* 0x000003d147307825 */ /* 0x000fe200078e00ff */
[----:B------:R-:W-:-:S02]  /*1d730*/  SEL R65, RZ, 0x1, P2 ;  /* 0x00000001ff417807 */ /* 0x000fc40001000000 */
[----:B------:R-:W-:Y:S01]  /*1d740*/  ISETP.GE.U32.AND P0, PT, R69, R60, PT ;  /* 0x0000003c4500720c */ /* 0x000fe20003f06070 */
[----:B------:R-:W-:Y:S01]  /*1d750*/  IMAD.WIDE.U32 R60, R87, R99, R62 ;  /* 0x00000063573c7225 */ /* 0x000fe200078e003e */
[----:B------:R-:W-:-:S03]  /*1d760*/  IADD3 R87, P3, P2, R65, R78, R64 ;  /* 0x0000004e41577210 */ /* 0x000fc60007a7e040 */
[----:B------:R-:W-:Y:S01]  /*1d770*/  IMAD.WIDE.U32.X R64, RZ, R73, R26, P4 ;  /* 0x00000049ff407225 */ /* 0x000fe200020e041a */
[----:B------:R-:W-:Y:S02]  /*1d780*/  IADD3.X R99, PT, PT, RZ, R79, RZ, P3, P2 ;  /* 0x0000004fff637210 */ /* 0x000fe40001fe44ff */
[----:B------:R-:W-:Y:S01]  /*1d790*/  IADD3 R79, P6, PT, R87, R60, RZ ;  /* 0x0000003c574f7210 */ /* 0x000fe20007fde0ff */
[----:B------:R-:W-:-:S04]  /*1d7a0*/  IMAD.WIDE.U32 R26, R77, 0x3d1, RZ ;  /* 0x000003d14d1a7825 */ /* 0x000fc800078e00ff */
        /* <DEDUP_REMOVED lines=8> */
[C---:B------:R-:W-:Y:S01]  /*1d830*/  IMAD.X R75, R62.reuse, 0x1, R99, P6 ;  /* 0x000000013e4b7824 */ /* 0x040fe200030e0663 */
[----:B------:R-:W-:Y:S02]  /*1d840*/  ISETP.GE.U32.AND.EX P0, PT, R67, R46, PT, P0 ;  /* 0x0000002e4300720c */ /* 0x000fe40003f06100 */
        /* <DEDUP_REMOVED lines=11> */
[----:B------:R-:W-:Y:S02]  /*1d900*/  ISETP.LT.U32.AND P0, PT, R26, R85, PT ;  /* 0x000000551a00720c */ /* 0x000fe40003f01070 */
[----:B------:R-:W-:Y:S01]  /*1d910*/  SEL R85, RZ, 0x1, P2 ;  /* 0x00000001ff557807 */ /* 0x000fe20001000000 */
        /* <DEDUP_REMOVED lines=15> */
[----:B------:R-:W-:Y:S01]  /*1da10*/  IADD3 R46, P5, PT, R73, R71, RZ ;  /* 0x00000047492e7210 */ /* 0x000fe20007fbe0ff */
[----:B------:R-:W-:Y:S01]  /*1da20*/  IMAD.WIDE.U32 R26, R87, 0x3d1, RZ ;  /* 0x000003d1571a7825 */ /* 0x000fe200078e00ff */
[----:B------:R-:W-:Y:S02]  /*1da30*/  SEL R71, RZ, 0x1, !P0 ;  /* 0x00000001ff477807 */ /* 0x000fe40004000000 */
[----:B------:R-:W-:Y:S01]  /*1da40*/  IADD3.X R60, PT, PT, R49, R61, RZ, P3, P6 ;  /* 0x0000003d313c7210 */ /* 0x000fe20001fec4ff */
[----:B------:R-:W-:Y:S01]  /*1da50*/  IMAD.WIDE.U32.X R50, RZ, R75, R50, P4 ;  /* 0x0000004bff327225 */ /* 0x000fe200020e0432 */
[----:B------:R-:W-:-:S02]  /*1da60*/  IADD3 R71, P3, PT, R46, R71, RZ ;  /* 0x000000472e477210 */ /* 0x000fc40007f7e0ff */
[----:B------:R-:W-:Y:S01]  /*1da70*/  ISETP.GE.U32.AND P2, PT, R73, R48, PT ;  /* 0x000000304900720c */ /* 0x000fe20003f46070 */
[----:B------:R-:W-:Y:S01]  /*1da80*/  IMAD.X R79, R60, 0x1, R79, P5 ;  /* 0x000000013c4f7824 */ /* 0x000fe200028e064f */
[----:B------:R-:W-:Y:S02]  /*1da90*/  ISETP.LT.U32.AND P0, PT, R46, R73, PT ;  /* 0x000000492e00720c */ /* 0x000fe40003f01070 */
[----:B------:R-:W-:Y:S01]  /*1daa0*/  ISETP.GE.U32.AND P5, PT, R71, R46, PT ;  /* 0x0000002e4700720c */ /* 0x000fe20003fa6070 */
[----:B------:R-:W-:Y:S01]  /*1dab0*/  IMAD.X R46, RZ, RZ, R79, P3 ;  /* 0x000000ffff2e7224 */ /* 0x000fe200018e064f */
[----:B------:R-:W-:Y:S01]  /*1dac0*/  ISETP.GE.U32.AND.EX P2, PT, R60, R49, PT, P2 ;  /* 0x000000313c00720c */ /* 0x000fe20003f46120 */
[----:B------:R-:W-:-:S03]  /*1dad0*/  IMAD.WIDE.U32 R48, R85, 0x3d1, RZ ;  /* 0x000003d155307825 */ /* 0x000fc600078e00ff */
[----:B------:R-:W-:Y:S01]  /*1dae0*/  SEL R61, RZ, 0x1, P2 ;  /* 0x00000001ff3d7807 */ /* 0x000fe20001000000 */
[----:B------:R-:W-:Y:S01]  /*1daf0*/  IMAD.WIDE.U32 R26, P3, RZ, R85, R26 ;  /* 0x00000055ff1a7225 */ /* 0x000fe2000786001a */
        /* <DEDUP_REMOVED lines=83> */
.L_x_1204:
[----:B------:R-:W-:Y:S05]  /*1e030*/  BSYNC.RECONVERGENT B1 ;  /* 0x0000000000017941 */ /* 0x000fea0003800200 */
.L_x_1203:
        /* <DEDUP_REMOVED lines=62> */
.L_x_1207:
[----:B------:R-:W-:Y:S05]  /*1e420*/  BSYNC.RELIABLE B2 ;  /* 0x0000000000027941 */ /* 0x000fea0003800100 */
.L_x_1206:
        /* <DEDUP_REMOVED lines=66> */
.L_x_1210:
[----:B------:R-:W-:Y:S05]  /*1e850*/  BSYNC.RELIABLE B2 ;  /* 0x0000000000027941 */ /* 0x000fea0003800100 */
.L_x_1209:
        /* <DEDUP_REMOVED lines=61> */
.L_x_1212:
[----:B------:R-:W-:Y:S05]  /*1ec30*/  BSYNC.RELIABLE B2 ;  /* 0x0000000000027941 */ /* 0x000fea0003800100 */
.L_x_1211:
        /* <DEDUP_REMOVED lines=27> */
.L_x_1208:
[----:B------:R-:W-:Y:S05]  /*1edf0*/  BSYNC.RECONVERGENT B1 ;  /* 0x0000000000017941 */ /* 0x000fea0003800200 */
.L_x_1205:
        /* <DEDUP_REMOVED lines=170> */
[----:B------:R-:W-:Y:S01]  /*1f8a0*/  IMAD.WIDE.U32 R66, P6, R93, UR15, R66 ;  /* 0x0000000f5d427c25 */ /* 0x000fe2000f8c0042 */
[----:B------:R-:W-:-:S03]  /*1f8b0*/  SEL R46, RZ, 0x1, P0 ;  /* 0x00000001ff2e7807 */ /* 0x000fc60000000000 */
        /* <DEDUP_REMOVED lines=9> */
[----:B------:R-:W-:-:S03]  /*1f950*/  IMAD.WIDE.U32 R50, R83, UR14, RZ ;  /* 0x0000000e53327c25 */ /* 0x000fc6000f8e00ff */
        /* <DEDUP_REMOVED lines=14> */
[----:B------:R-:W-:-:S04]  /*1fa40*/  IMAD.WIDE.U32 R22, R81, UR14, R60 ;  /* 0x0000000e51167c25 */ /* 0x000fc8000f8e003c */
[----:B------:R-:W-:Y:S01]  /*1fa50*/  IMAD.X R65, RZ, RZ, RZ, P3 ;  /* 0x000000ffff417224 */ /* 0x000fe200018e06ff */
[----:B------:R-:W-:Y:S01]  /*1fa60*/  IADD3 R81, P0, P3, R111, R76, R46 ;  /* 0x0000004c6f517210 */ /* 0x000fe20007b1e02e */
[----:B------:R-:W-:-:S03]  /*1fa70*/  IMAD.WIDE.U32 R74, R91, UR14, RZ ;  /* 0x0000000e5b4a7c25 */ /* 0x000fc6000f8e00ff */
[----:B------:R-:W-:Y:S01]  /*1fa80*/  IADD3.X R76, PT, PT, RZ, R77, RZ, P0, P3 ;  /* 0x0000004dff4c7210 */ /* 0x000fe200007e64ff */
[----:B------:R-:W-:Y:S01]  /*1fa90*/  IMAD.WIDE.U32 R50, P4, R91, UR15, R50 ;  /* 0x0000000f5b327c25 */ /* 0x000fe2000f880032 */
[----:B------:R-:W-:-:S03]  /*1faa0*/  IADD3 R109, P3, P6, R22, R98, R109 ;  /* 0x00000062166d7210 */ /* 0x000fc60007e7e06d */
[----:B------:R-:W-:Y:S01]  /*1fab0*/  IMAD.IADD R49, R64, 0x1, R23 ;  /* 0x0000000140317824 */ /* 0x000fe200078e0217 */
[----:B------:R-:W-:Y:S01]  /*1fac0*/  IADD3 RZ, P5, PT, R75, R50, RZ ;  /* 0x000000324bff7210 */ /* 0x000fe20007fbe0ff */
        /* <DEDUP_REMOVED lines=58> */
[-C--:B------:R-:W-:Y:S02]  /*1fe70*/  IADD3 R67, P6, PT, R83, R64.reuse, RZ ;  /* 0x0000004053437210 */ /* 0x080fe40007fde0ff */
[C---:B------:R-:W-:Y:S01]  /*1fe80*/  ISETP.GE.U32.AND.EX P2, PT, R50.reuse, R63, PT, P2 ;  /* 0x0000003f3200720c */ /* 0x040fe20003f46120 */
[----:B------:R-:W-:Y:S01]  /*1fe90*/  IMAD.X R70, R49, 0x1, R71, P5 ;  /* 0x0000000131467824 */ /* 0x000fe200028e0647 */
[----:B------:R-:W-:Y:S01]  /*1fea0*/  ISETP.GE.U32.AND P5, PT, R67, R64, PT ;  /* 0x000000404300720c */ /* 0x000fe20003fa6070 */
[----:B------:R-:W-:Y:S01]  /*1feb0*/  IMAD.X R65, R50, 0x1, R65, P6 ;  /* 0x0000000132417824 */ /* 0x000fe200030e0641 */
[----:B------:R-:W-:-:S02]  /*1fec0*/  IADD3 R46, P6, PT, R73, R99, RZ ;  /* 0x00000063492e7210 */ /* 0x000fc40007fde0ff */
[----:B------:R-:W-:Y:S02]  /*1fed0*/  SEL R63, RZ, 0x1, P3 ;  /* 0x00000001ff3f7807 */ /* 0x000fe40001800000 */
[----:B------:R-:W-:Y:S01]  /*1fee0*/  ISETP.GE.U32.AND.EX P3, PT, R65, R50, PT, P5 ;  /* 0x000000324100720c */ /* 0x000fe20003f66150 */
[----:B------:R-:W-:Y:S01]  /*1fef0*/  IMAD.X R81, R70, 0x1, R81, P6 ;  /* 0x0000000146517824 */ /* 0x000fe200030e0651 */
[----:B------:R-:W-:Y:S01]  /*1ff00*/  ISETP.GE.U32.AND P0, PT, R73, R48, PT ;  /* 0x000000304900720c */ /* 0x000fe20003f06070 */
[----:B------:R-:W-:Y:S01]  /*1ff10*/  IMAD.MOV.U32 R50, RZ, RZ, R61 ;  /* 0x000000ffff327224 */ /* 0x000fe200078e003d */
[----:B------:R-:W-:Y:S02]  /*1ff20*/  IADD3 R63, P5, PT, R46, R63, RZ ;  /* 0x0000003f2e3f7210 */ /* 0x000fe40007fbe0ff */
[----:B------:R-:W-:Y:S01]  /*1ff30*/  ISETP.GE.U32.AND.EX P0, PT, R70, R49, PT, P0 ;  /* 0x000000314600720c */ /* 0x000fe20003f06100 */
[----:B------:R-:W-:Y:S01]  /*1ff40*/  IMAD.WIDE.U32 R48, R65, 0x3d1, RZ ;  /* 0x000003d141307825 */ /* 0x000fe200078e00ff */
[----:B------:R-:W-:-:S02]  /*1ff50*/  SEL R83, RZ, 0x1, P3 ;  /* 0x00000001ff537807 */ /* 0x000fc40001800000 */
[----:B------:R-:W-:Y:S01]  /*1ff60*/  ISETP.GE.U32.AND P3, PT, R63, R46, PT ;  /* 0x0000002e3f00720c */ /* 0x000fe20003f66070 */
[----:B------:R-:W-:Y:S01]  /*1ff70*/  IMAD.X R62, RZ, RZ, R81, P5 ;  /* 0x000000ffff3e7224 */ /* 0x000fe200028e0651 */
[----:B------:R-:W-:Y:S01]  /*1ff80*/  SEL R64, RZ, 0x1, P2 ;  /* 0x00000001ff407807 */ /* 0x000fe20001000000 */
[----:B------:R-:W-:Y:S01]  /*1ff90*/  IMAD.WIDE.U32.X R60, RZ, R75, R50, P4 ;  /* 0x0000004bff3c7225 */ /* 0x000fe200020e0432 */
[----:B------:R-:W-:Y:S02]  /*1ffa0*/  ISETP.LT.U32.AND P2, PT, R46, R73, PT ;  /* 0x000000492e00720c */ /* 0x000fe40003f41070 */
[----:B------:R-:W-:Y:S01]  /*1ffb0*/  ISETP.GE.U32.AND.EX P3, PT, R62, R81, PT, P3 ;  /* 0x000000513e00720c */ /* 0x000fe20003f66130 */
[----:B------:R-:W-:Y:S01]  /*1ffc0*/  IMAD.WIDE.U32 R50, R67, 0x3d1, RZ ;  /* 0x000003d143327825 */ /* 0x000fe200078e00ff */
[----:B------:R-:W-:Y:S02]  /*1ffd0*/  SEL R71, RZ, 0x1, P0 ;  /* 0x00000001ff477807 */ /* 0x000fe40000000000 */
[----:B------:R-:W-:Y:S01]  /*1ffe0*/  IADD3 R83, P4, P5, R83, R22, R64 ;  /* 0x0000001653537210 */ /* 0x000fe20007d9e040 */
[----:B------:R-:W-:Y:S01]  /*1fff0*/  IMAD.WIDE.U32 R48, P0, RZ, R67, R48 ;  /* 0x00000043ff307225 */ /* 0x000fe20007800030 */
[----:B------:R-:W-:-:S02]  /*20000*/  ISETP.LT.U32.OR.EX P2, PT, R81, R70, !P3, P2 ;  /* 0x000000465100720c */ /* 0x000fc40005f41520 */
[----:B------:R-:W-:Y:S01]  /*20010*/  IADD3.X R81, PT, PT, RZ, R23, RZ, P4, P5 ;  /* 0x00000017ff517210 */ /* 0x000fe200027ea4ff */
        /* <DEDUP_REMOVED lines=99> */
.L_x_1214:
[----:B------:R-:W-:Y:S05]  /*20650*/  BSYNC.RECONVERGENT B1 ;  /* 0x0000000000017941 */ /* 0x000fea0003800200 */
.L_x_1213:
        /* <DEDUP_REMOVED lines=64> */
.L_x_1217:
[----:B------:R-:W-:Y:S05]  /*20a60*/  BSYNC.RELIABLE B2 ;  /* 0x0000000000027941 */ /* 0x000fea0003800100 */
.L_x_1216:
        /* <DEDUP_REMOVED lines=66> */
.L_x_1220:
[----:B------:R-:W-:Y:S05]  /*20e90*/  BSYNC.RELIABLE B2 ;  /* 0x0000000000027941 */ /* 0x000fea0003800100 */
.L_x_1219:
        /* <DEDUP_REMOVED lines=61> */
.L_x_1222:
[----:B------:R-:W-:Y:S05]  /*21270*/  BSYNC.RELIABLE B2 ;  /* 0x0000000000027941 */ /* 0x000fea0003800100 */
.L_x_1221:
        /* <DEDUP_REMOVED lines=27> */
.L_x_1218:
[----:B------:R-:W-:Y:S05]  /*21430*/  BSYNC.RECONVERGENT B1 ;  /* 0x0000000000017941 */ /* 0x000fea0003800200 */
.L_x_1215:
        /* <DEDUP_REMOVED lines=30> */
[----:B------:R-:W-:Y:S01]  /*21620*/  IMAD R63, R105, R6, R26 ;  /* 0x00000006693f7224 */ /* 0x000fe200078e021a */
[----:B------:R-:W-:Y:S01]  /*21630*/  IADD3 RZ, P0, PT, R25, R48, RZ ;  /* 0x0000003019ff7210 */ /* 0x000fe20007f1e0ff */
[----:B------:R-:W-:-:S04]  /*21640*/  IMAD.WIDE.U32 R64, R6, R107, RZ ;  /* 0x0000006b06407225 */ /* 0x000fc800078e00ff */
[----:B------:R-:W-:Y:S02]  /*21650*/  IMAD.IADD R63, R51, 0x1, R63 ;  /* 0x00000001333f7824 */ /* 0x000fe400078e023f */
[----:B------:R-:W-:-:S03]  /*21660*/  IMAD.WIDE.U32 R26, R8, R95, RZ ;  /* 0x0000005f081a7225 */ /* 0x000fc600078e00ff */
[----:B------:R-:W-:Y:S01]  /*21670*/  IADD3.X R23, PT, PT, R63, R23, RZ, P3, P4 ;  /* 0x000000173f177210 */ /* 0x000fe20001fe84ff */
[----:B------:R-:W-:-:S04]  /*21680*/  IMAD.WIDE.U32 R24, R5, R107, RZ ;  /* 0x0000006b05187225 */ /* 0x000fc800078e00ff */
[----:B------:R-:W-:-:S04]  /*21690*/  IMAD.WIDE.U32 R64, P5, R108, R5, R64 ;  /* 0x000000056c407225 */ /* 0x000fc800078a0040 */
[CC--:B------:R-:W-:Y:S01]  /*216a0*/  IMAD R28, R102.reuse, R7.reuse, RZ ;  /* 0x00000007661c7224 */ /* 0x0c0fe200078e02ff */
[----:B------:R-:W-:Y:S01]  /*216b0*/  IADD3 RZ, P3, PT, R25, R64, RZ ;  /* 0x0000004019ff7210 */ /* 0x000fe20007f7e0ff */
[----:B------:R-:W-:-:S04]  /*216c0*/  IMAD.WIDE.U32 R26, P4, R102, R7, R26 ;  /* 0x00000007661a7225 */ /* 0x000fc8000788001a */
[----:B------:R-:W-:-:S04]  /*216d0*/  IMAD.WIDE.U32 R24, R95, R7, R20 ;  /* 0x000000075f187225 */ /* 0x000fc800078e0014 */
[----:B------:R-:W-:Y:S02]  /*216e0*/  IMAD R69, R95, R8, R28 ;  /* 0x000000085f457224 */ /* 0x000fe400078e021c */
        /* <DEDUP_REMOVED lines=20> */
[----:B------:R-:W-:Y:S01]  /*21830*/  IMAD R73, R97, R8, R21 ;  /* 0x0000000861497224 */ /* 0x000fe200078e0215 */
        /* <DEDUP_REMOVED lines=25> */
[CC--:B------:R-:W-:Y:S01]  /*219d0*/  IMAD.WIDE.U32 R72, P6, R106.reuse, R7.reuse, R72 ;  /* 0x000000076a487225 */ /* 0x0c0fe200078c0048 */
[----:B------:R-:W-:Y:S02]  /*219e0*/  IADD3 R65, P5, P4, R65, R20, R22 ;  /* 0x0000001441417210 */ /* 0x000fe40007cbe016 */
[----:B------:R-:W-:Y:S01]  /*219f0*/  SEL R49, RZ, 0x1, P0 ;  /* 0x00000001ff317807 */ /* 0x000fe20000000000 */
[----:B------:R-:W-:Y:S01]  /*21a00*/  IMAD R20, R106, R7, RZ ;  /* 0x000000076a147224 */ /* 0x000fe200078e02ff */
[----:B------:R-:W-:Y:S01]  /*21a10*/  IADD3 RZ, P2, PT, R23, R72, RZ ;  /* 0x0000004817ff7210 */ /* 0x000fe20007f5e0ff */
[----:B------:R-:W-:Y:S01]  /*21a20*/  IMAD.WIDE.U32.X R26, R108, R6, R26, P3 ;  /* 0x000000066c1a7225 */ /* 0x000fe200018e041a */
[----:B------:R-:W-:-:S03]  /*21a30*/  IADD3.X R28, PT, PT, RZ, R21, RZ, P5, P4 ;  /* 0x00000015ff1c7210 */ /* 0x000fc60002fe84ff */
        /* <DEDUP_REMOVED lines=68> */
[----:B------:R-:W-:Y:S01]  /*21e80*/  IMAD.WIDE.U32 R48, R10, R105, RZ ;  /* 0x000000690a307225 */ /* 0x000fe200078e00ff */
        /* <DEDUP_REMOVED lines=14> */
[----:B------:R-:W-:-:S03]  /*21f70*/  IMAD.WIDE.U32 R48, P2, R106, R9, R48 ;  /* 0x000000096a307225 */ /* 0x000fc60007840030 */
[----:B------:R-:W-:Y:S01]  /*21f80*/  ISETP.GE.U32.AND.EX P0, PT, R51, R21, PT, P4 ;  /* 0x000000153300720c */ /* 0x000fe20003f06140 */
[----:B------:R-:W-:Y:S01]  /*21f90*/  IMAD.WIDE.U32 R90, P3, R108, R9, R90 ;  /* 0x000000096c5a7225 */ /* 0x000fe2000786005a */
[----:B------:R-:W-:Y:S02]  /*21fa0*/  IADD3 R60, P4, PT, R61, R50, RZ ;  /* 0x000000323d3c7210 */ /* 0x000fe40007f9e0ff */
[----:B------:R-:W-:Y:S01]  /*21fb0*/  IADD3 RZ, P5, PT, R27, R48, RZ ;  /* 0x000000301bff7210 */ /* 0x000fe20007fbe0ff */
[----:B------:R-:W-:Y:S01]  /*21fc0*/  IMAD.WIDE.U32 R26, R9, R107, RZ ;  /* 0x0000006b091a7225 */ /* 0x000fe200078e00ff */
[----:B------:R-:W-:-:S03]  /*21fd0*/  SEL R7, RZ, 0x1, P0 ;  /* 0x00000001ff077807 */ /* 0x000fc60000000000 */
        /* <DEDUP_REMOVED lines=27> */
[-C--:B------:R-:W-:Y:S02]  /*22190*/  IMAD R26, R102, R11.reuse, RZ ;  /* 0x0000000b661a7224 */ /* 0x080fe400078e02ff */
[----:B------:R-:W-:-:S04]  /*221a0*/  IMAD.WIDE.U32 R20, R95, R11, R66 ;  /* 0x0000000b5f147225 */ /* 0x000fc800078e0042 */
[----:B------:R-:W-:Y:S02]  /*221b0*/  IMAD.MOV.U32 R74, RZ, RZ, R91 ;  /* 0x000000ffff4a7224 */ /* 0x000fe400078e005b */
[----:B------:R-:W-:Y:S02]  /*221c0*/  IMAD R91, R95, R12, R26 ;  /* 0x0000000c5f5b7224 */ /* 0x000fe400078e021a */
        /* <DEDUP_REMOVED lines=8> */
[----:B------:R-:W-:Y:S01]  /*22250*/  IMAD.MOV.U32 R64, RZ, RZ, R49 ;  /* 0x000000ffff407224 */ /* 0x000fe200078e0031 */
[----:B------:R-:W-:Y:S01]  /*22260*/  SEL R71, RZ, 0x1, P3 ;  /* 0x00000001ff477807 */ /* 0x000fe20001800000 */
[-C--:B------:R-:W-:Y:S02]  /*22270*/  IMAD R91, R97, R12.reuse, R26 ;  /* 0x0000000c615b7224 */ /* 0x080fe400078e021a */
[----:B------:R-:W-:Y:S01]  /*22280*/  IMAD.WIDE.U32.X R68, R102, R12, R68, P0 ;  /* 0x0000000c66447225 */ /* 0x000fe200000e0444 */
[----:B------:R-:W-:-:S03]  /*22290*/  IADD3 R49, P0, P3, R8, R76, R7 ;  /* 0x0000004c08317210 */ /* 0x000fc60007b1e007 */
[----:B------:R-:W-:Y:S01]  /*222a0*/  IMAD.WIDE.U32 R26, R97, R11, R60 ;  /* 0x0000000b611a7225 */ /* 0x000fe200078e003c */
[----:B------:R-:W-:-:S03]  /*222b0*/  IADD3.X R76, PT, PT, RZ, R77, RZ, P0, P3 ;  /* 0x0000004dff4c7210 */ /* 0x000fc600007e64ff */
[-C--:B------:R-:W-:Y:S01]  /*222c0*/  IMAD R28, R108, R9.reuse, RZ ;  /* 0x000000096c1c7224 */ /* 0x080fe200078e02ff */
[----:B------:R-:W-:Y:S01]  /*222d0*/  IADD3 R71, P0, P3, R26, R68, R71 ;  /* 0x000000441a477210 */ /* 0x000fe20007b1e047 */
[----:B------:R-:W-:-:S04]  /*222e0*/  IMAD.WIDE.U32 R8, R107, R9, R72 ;  /* 0x000000096b087225 */ /* 0x000fc800078e0048 */
[-C--:B------:R-:W-:Y:S02]  /*222f0*/  IMAD R67, R107, R10.reuse, R28 ;  /* 0x0000000a6b437224 */ /* 0x080fe400078e021c */
        /* <DEDUP_REMOVED lines=14> */
[----:B------:R-:W-:Y:S01]  /*223e0*/  IMAD R106, R106, R11, RZ ;  /* 0x0000000b6a6a7224 */ /* 0x000fe200078e02ff */
[----:B------:R-:W-:Y:S01]  /*223f0*/  ISETP.GE.U32.AND.EX P2, PT, R9, R73, PT, P2 ;  /* 0x000000490900720c */ /* 0x000fe20003f46120 */
[----:B------:R-:W-:Y:S01]  /*22400*/  IMAD.WIDE.U32.X R64, R108, R12, R64, P5 ;  /* 0x0000000c6c407225 */ /* 0x000fe200028e0440 */
[----:B------:R-:W-:-:S02]  /*22410*/  SEL R7, RZ, 0x1, P3 ;  /* 0x00000001ff077807 */ /* 0x000fc40001800000 */
[----:B------:R-:W-:Y:S01]  /*22420*/  SEL R73, RZ, 0x1, P0 ;  /* 0x00000001ff497807 */ /* 0x000fe20000000000 */
[----:B------:R-:W-:Y:S01]  /*22430*/  IMAD R77, R105, R12, R106 ;  /* 0x0000000c694d7224 */ /* 0x000fe200078e026a */
[----:B------:R-:W-:Y:S01]  /*22440*/  ISETP.GE.U32.AND.EX P0, PT, R49, R9, PT, P6 ;  /* 0x000000093100720c */ /* 0x000fe20003f06160 */
[----:B------:R-:W-:Y:S01]  /*22450*/  IMAD.WIDE.U32 R8, R105, R11, R48 ;  /* 0x0000000b69087225 */ /* 0x000fe200078e0030 */
[----:B------:R-:W-:Y:S02]  /*22460*/  IADD3 R73, P4, P3, R73, R62, R7 ;  /* 0x0000003e49497210 */ /* 0x000fe40007b9e007 */
[----:B------:R-:W-:Y:S01]  /*22470*/  SEL R62, RZ, 0x1, P2 ;  /* 0x00000001ff3e7807 */ /* 0x000fe20001000000 */
[----:B------:R-:W-:Y:S01]  /*22480*/  IMAD.WIDE.U32 R26, R69, 0x3d1, RZ ;  /* 0x000003d1451a7825 */ /* 0x000fe200078e00ff */
[----:B------:R-:W-:Y:S02]  /*22490*/  SEL R7, RZ, 0x1, P0 ;  /* 0x00000001ff077807 */ /* 0x000fe40000000000 */
[----:B------:R-:W-:Y:S01]  /*224a0*/  IADD3.X R67, PT, PT, RZ, R63, RZ, P4, P3 ;  /* 0x0000003fff437210 */ /* 0x000fe200027e64ff */
[----:B------:R-:W-:Y:S01]  /*224b0*/  IMAD.WIDE.U32 R60, R71, 0x3d1, RZ ;  /* 0x000003d1473c7825 */ /* 0x000fe200078e00ff */
[----:B------:R-:W-:-:S02]  /*224c0*/  IADD3 R62, P2, P5, R7, R74, R62 ;  /* 0x0000004a073e7210 */ /* 0x000fc40007d5e03e */
[----:B------:R-:W-:Y:S01]  /*224d0*/  ISETP.GE.U32.AND P0, PT, R8, R48, PT ;  /* 0x000000300800720c */ /* 0x000fe20003f06070 */
[----:B------:R-:W-:Y:S01]  /*224e0*/  IMAD.IADD R48, R9, 0x1, R77 ;  /* 0x0000000109307824 */ /* 0x000fe200078e024d */
[----:B------:R-:W-:Y:S01]  /*224f0*/  IADD3 R73, P3, PT, R73, R8, RZ ;  /* 0x0000000849497210 */ /* 0x000fe20007f7e0ff */
[----:B------:R-:W-:Y:S01]  /*22500*/  IMAD.WIDE.U32 R26, P4, RZ, R71, R26 ;  /* 0x00000047ff1a7225 */ /* 0x000fe2000788001a */
[----:B------:R-:W-:Y:S02]  /*22510*/  IADD3.X R63, PT, PT, RZ, R75, RZ, P2, P5 ;  /* 0x0000004bff3f7210 */ /* 0x000fe400017ea4ff */
[----:B------:R-:W-:Y:S01]  /*22520*/  IADD3 R7, P5, PT, RZ, R60, RZ ;  /* 0x0000003cff077210 */ /* 0x000fe20007fbe0ff */
[----:B------:R-:W-:Y:S01]  /*22530*/  IMAD.X R67, R48, 0x1, R67, P3 ;  /* 0x0000000130437824 */ /* 0x000fe200018e0643 */
[----:B------:R-:W-:Y:S01]  /*22540*/  ISETP.GE.U32.AND P2, PT, R73, R8, PT ;  /* 0x000000084900720c */ /* 0x000fe20003f46070 */
[----:B------:R-:W-:Y:S01]  /*22550*/  IMAD R10, R108, R11, RZ ;  /* 0x0000000b6c0a7224 */ /* 0x000fe200078e02ff */
[----:B------:R-:W-:Y:S01]  /*22560*/  ISETP.GE.U32.AND.EX P3, PT, R48, R49, PT, P0 ;  /* 0x000000313000720c */ /* 0x000fe20003f66100 */
[----:B------:R-:W-:Y:S01]  /*22570*/  IMAD.X R9, RZ, RZ, RZ, P4 ;  /* 0x000000ffff097224 */ /* 0x000fe200020e06ff */
[----:B------:R-:W-:Y:S01]  /*22580*/  ISETP.GE.U32.AND P0, PT, R7, R60, PT ;  /* 0x0000003c0700720c */ /* 0x000fe20003f06070 */
[----:B------:R-:W-:Y:S01]  /*22590*/  IMAD.MOV.U32 R8, RZ, RZ, R27 ;  /* 0x000000ffff087224 */ /* 0x000fe200078e001b */
[----:B------:R-:W-:Y:S01]  /*225a0*/  IADD3 R60, P4, PT, R61, R26, RZ ;  /* 0x0000001a3d3c7210 */ /* 0x000fe20007f9e0ff */
[----:B------:R-:W-:Y:S01]  /*225b0*/  IMAD R91, R107, R12, R10 ;  /* 0x0000000c6b5b7224 */ /* 0x000fe200078e020a */
[----:B------:R-:W-:Y:S01]  /*225c0*/  ISETP.GE.U32.AND.EX P2, PT, R67, R48, PT, P2 ;  /* 0x000000304300720c */ /* 0x000fe20003f46120 */
[----:B------:R-:W-:Y:S01]  /*225d0*/  IMAD.WIDE.U32 R26, R107, R11, R62 ;  /* 0x0000000b6b1a7225 */ /* 0x000fe200078e003e */
[----:B------:R-:W-:-:S02]  /*225e0*/  SEL R12, RZ, 0x1, P3 ;  /* 0x00000001ff0c7807 */ /* 0x000fc40001800000 */
[----:B------:R-:W-:Y:S01]  /*225f0*/  SEL R75, RZ, 0x1, P2 ;  /* 0x00000001ff4b7807 */ /* 0x000fe20001000000 */
[----:B------:R-:W-:-:S03]  /*22600*/  IMAD.WIDE.U32 R10, R67, 0x3d1, RZ ;  /* 0x000003d1430a7825 */ /* 0x000fc600078e00ff */
[----:B------:R-:W-:Y:S01]  /*22610*/  IADD3 R75, P3, P2, R75, R50, R12 ;  /* 0x000000324b4b7210 */ /* 0x000fe20007a7e00c */
[----:B------:R-:W-:-:S03]  /*22620*/  IMAD.WIDE.U32.X R48, RZ, R69, R8, P4 ;  /* 0x00000045ff307225 */ /* 0x000fc600020e0408 */
[----:B------:R-:W-:Y:S01]  /*22630*/  IADD3.X R50, PT, PT, RZ, R51, RZ, P3, P2 ;  /* 0x00000033ff327210 */ /* 0x000fe20001fe44ff */
[----:B------:R-:W-:Y:S01]  /*22640*/  IMAD.WIDE.U32 R8, R73, 0x3d1, RZ ;  /* 0x000003d149087825 */ /* 0x000fe200078e00ff */
[----:B------:R-:W-:-:S03]  /*22650*/  IADD3 R75, P6, PT, R75, R26, RZ ;  /* 0x0000001a4b4b7210 */ /* 0x000fc60007fde0ff */
[----:B------:R-:W-:-:S04]  /*22660*/  IMAD.WIDE.U32 R10, P4, RZ, R73, R10 ;  /* 0x00000049ff0a7225 */ /* 0x000fc8000788000a */
[----:B------:R-:W-:Y:S01]  /*22670*/  IMAD.X R61, R60, 0x1, R71, P5 ;  /* 0x000000013c3d7824 */ /* 0x000fe200028e0647 */
[----:B------:R-:W-:Y:S01]  /*22680*/  IADD3 R71, P2, PT, R48, R8, RZ ;  /* 0x0000000830477210 */ /* 0x000fe20007f5e0ff */
[----:B------:R-:W-:Y:S01]  /*22690*/  IMAD.IADD R77, R27, 0x1, R91 ;  /* 0x000000011b4d7824 */ /* 0x000fe200078e025b */
[----:B------:R-:W-:Y:S01]  /*226a0*/  ISETP.GE.U32.AND P5, PT, R26, R62, PT ;  /* 0x0000003e1a00720c */ /* 0x000fe20003fa6070 */
[----:B------:R-:W-:Y:S01]  /*226b0*/  IMAD.X R27, RZ, RZ, RZ, P4 ;  /* 0x000000ffff1b7224 */ /* 0x000fe200020e06ff */
[----:B------:R-:W-:Y:S01]  /*226c0*/  IADD3 R9, P4, PT, R9, R10, RZ ;  /* 0x0000000a09097210 */ /* 0x000fe20007f9e0ff */
[----:B------:R-:W-:Y:S01]  /*226d0*/  IMAD.X R50, R77, 0x1, R50, P6 ;  /* 0x000000014d327824 */ /* 0x000fe200030e0632 */
[----:B------:R-:W-:Y:S01]  /*226e0*/  ISETP.GE.U32.AND.EX P0, PT, R61, R60, PT, P0 ;  /* 0x0000003c3d00720c */ /* 0x000fe20003f06100 */
[----:B------:R-:W-:Y:S01]  /*226f0*/  IMAD R102, R102, R5, RZ ;  /* 0x0000000566667224 */ /* 0x000fe200078e02ff */
[----:B------:R-:W-:Y:S01]  /*22700*/  ISETP.GE.U32.AND P3, PT, R71, R8, PT ;  /* 0x000000084700720c */ /* 0x000fe20003f66070 */
[----:B------:R-:W-:Y:S01]  /*22710*/  IMAD.X R48, R9, 0x1, R49, P2 ;  /* 0x0000000109307824 */ /* 0x000fe200010e0631 */
[----:B------:R-:W-:-:S02]  /*22720*/  ISETP.GE.U32.AND.EX P5, PT, R77, R63, PT, P5 ;  /* 0x0000003f4d00720c */ /* 0x000fc40003fa6150 */
[----:B------:R-:W-:Y:S01]  /*22730*/  ISETP.GE.U32.AND P2, PT, R75, R26, PT ;  /* 0x0000001a4b00720c */ /* 0x000fe20003f46070 */
[----:B------:R-:W-:Y:S01]  /*22740*/  IMAD.MOV.U32 R26, RZ, RZ, R11 ;  /* 0x000000ffff1a7224 */ /* 0x000fe200078e000b */
[----:B------:R-:W-:Y:S02]  /*22750*/  IADD3 R8, P6, PT, R71, R69, RZ ;  /* 0x0000004547087210 */ /* 0x000fe40007fde0ff */
[----:B------:R-:W-:Y:S01]  /*22760*/  SEL R51, RZ, 0x1, P0 ;  /* 0x00000001ff337807 */ /* 0x000fe20000000000 */
[----:B------:R-:W-:Y:S01]  /*22770*/  IMAD.WIDE.U32.X R26, RZ, R67, R26, P4 ;  /* 0x00000043ff1a7225 */ /* 0x000fe200020e041a */
[----:B------:R-:W-:Y:S02]  /*22780*/  SEL R28, RZ, 0x1, P5 ;  /* 0x00000001ff1c7807 */ /* 0x000fe40002800000 */
[----:B------:R-:W-:Y:S01]  /*22790*/  ISETP.GE.U32.AND.EX P2, PT, R50, R77, PT, P2 ;  /* 0x0000004d3200720c */ /* 0x000fe20003f46120 */
[----:B------:R-:W-:Y:S01]  /*227a0*/  IMAD.X R12, R48, 0x1, R73, P6 ;  /* 0x00000001300c7824 */ /* 0x000fe200030e0649 */
[----:B------:R-:W-:-:S02]  /*227b0*/  IADD3 R51, P5, PT, R8, R51, RZ ;  /* 0x0000003308337210 */ /* 0x000fc40007fbe0ff */
[----:B------:R-:W-:Y:S02]  /*227c0*/  SEL R11, RZ, 0x1, P2 ;  /* 0x00000001ff0b7807 */ /* 0x000fe40001000000 */
[----:B------:R-:W-:Y:S01]  /*227d0*/  ISETP.LT.U32.AND P0, PT, R8, R71, PT ;  /* 0x000000470800720c */ /* 0x000fe20003f01070 */
[----:B------:R-:W-:Y:S01]  /*227e0*/  IMAD.X R63, RZ, RZ, R12, P5 ;  /* 0x000000ffff3f7224 */ /* 0x000fe200028e060c */
        /* <DEDUP_REMOVED lines=14> */
[----:B------:R-:W-:Y:S01]  /*228d0*/  ISETP.GE.U32.AND P2, PT, R69, R10, PT ;  /* 0x0000000a4500720c */ /* 0x000fe20003f46070 */
[----:B------:R-:W-:Y:S01]  /*228e0*/  IMAD.WIDE.U32 R8, R73, 0x3d1, RZ ;  /* 0x000003d149087825 */ /* 0x000fe200078e00ff */
[----:B------:R-:W-:-:S02]  /*228f0*/  IADD3 R10, P5, PT, R69, R67, RZ ;  /* 0x00000043450a7210 */ /* 0x000fc40007fbe0ff */
[----:B------:R-:W-:Y:S01]  /*22900*/  SEL R65, RZ, 0x1, !P0 ;  /* 0x00000001ff417807 */ /* 0x000fe20004000000 */
[----:B------:R-:W-:Y:S01]  /*22910*/  IMAD.WIDE.U32.X R48, RZ, R50, R48, P4 ;  /* 0x00000032ff307225 */ /* 0x000fe200020e0430 */
        /* <DEDUP_REMOVED lines=92> */
.L_x_1224:
[----:B------:R-:W-:Y:S05]  /*22ee0*/  BSYNC.RECONVERGENT B1 ;  /* 0x0000000000017941 */ /* 0x000fea0003800200 */
.L_x_1223:
        /* <DEDUP_REMOVED lines=62> */
.L_x_1227:
[----:B------:R-:W-:Y:S05]  /*232d0*/  BSYNC.RELIABLE B2 ;  /* 0x0000000000027941 */ /* 0x000fea0003800100 */
.L_x_1226:
        /* <DEDUP_REMOVED lines=66> */
.L_x_1230:
[----:B------:R-:W-:Y:S05]  /*23700*/  BSYNC.RELIABLE B2 ;  /* 0x0000000000027941 */ /* 0x000fea0003800100 */
.L_x_1229:
        /* <DEDUP_REMOVED lines=61> */
.L_x_1232:
[----:B------:R-:W-:Y:S05]  /*23ae0*/  BSYNC.RELIABLE B2 ;  /* 0x0000000000027941 */ /* 0x000fea0003800100 */
.L_x_1231:
        /* <DEDUP_REMOVED lines=27> */
.L_x_1228:
[----:B------:R-:W-:Y:S05]  /*23ca0*/  BSYNC.RECONVERGENT B1 ;  /* 0x0000000000017941 */ /* 0x000fea0003800200 */
.L_x_1225:
        /* <DEDUP_REMOVED lines=196> */
[----:B------:R-:W-:-:S04]  /*248f0*/  IMAD.WIDE.U32 R76, R15, UR18, RZ ;  /* 0x000000120f4c7c25 */ /* 0x000fc8000f8e00ff */
[----:B------:R-:W-:-:S04]  /*24900*/  IMAD.WIDE.U32 R60, P4, R15, UR19, R60 ;  /* 0x000000130f3c7c25 */ /* 0x000fc8000f88003c */
[----:B------:R-:W-:Y:S01]  /*24910*/  IMAD.X R67, RZ, RZ, RZ, P3 ;  /* 0x000000ffff437224 */ /* 0x000fe200018e06ff */
[----:B------:R-:W-:Y:S01]  /*24920*/  IADD3 R103, P0, P3, R103, R90, R12 ;  /* 0x0000005a67677210 */ /* 0x000fe20007b1e00c */
[----:B------:R-:W-:Y:S01]  /*24930*/  IMAD.WIDE.U32 R18, R19, UR18, R62 ;  /* 0x0000001213127c25 */ /* 0x000fe2000f8e003e */
[----:B------:R-:W-:Y:S02]  /*24940*/  IADD3 RZ, P5, PT, R77, R60, RZ ;  /* 0x0000003c4dff7210 */ /* 0x000fe40007fbe0ff */
[----:B------:R-:W-:Y:S01]  /*24950*/  IADD3.X R90, PT, PT, RZ, R91, RZ, P0, P3 ;  /* 0x0000005bff5a7210 */ /* 0x000fe200007e64ff */
[----:B------:R-:W-:Y:S01]  /*24960*/  IMAD.IADD R77, R66, 0x1, R19 ;  /* 0x00000001424d7824 */ /* 0x000fe200078e0213 */
[----:B------:R-:W-:Y:S01]  /*24970*/  IADD3 R51, P3, P6, R18, R96, R51 ;  /* 0x0000006012337210 */ /* 0x000fe20007e7e033 */
[----:B------:R-:W-:Y:S02]  /*24980*/  IMAD.MOV.U32 R66, RZ, RZ, R75 ;  /* 0x000000ffff427224 */ /* 0x000fe400078e004b */
[----:B------:R-:W-:Y:S01]  /*24990*/  IMAD.WIDE.U32 R48, R15, UR16, R72 ;  /* 0x000000100f307c25 */ /* 0x000fe2000f8e0048 */
[----:B------:R-:W-:-:S02]  /*249a0*/  IADD3.X R97, PT, PT, R77, R97, RZ, P3, P6 ;  /* 0x000000614d617210 */ /* 0x000fc40001fec4ff */
        /* <DEDUP_REMOVED lines=10> */
[----:B------:R-:W-:Y:S01]  /*24a50*/  IMAD.MOV.U32 R18, RZ, RZ, R61 ;  /* 0x000000ffff127224 */ /* 0x000fe200078e003d */
[----:B------:R-:W-:Y:S01]  /*24a60*/  ISETP.GE.U32.AND P3, PT, R62, R48, PT ;  /* 0x000000303e00720c */ /* 0x000fe20003f66070 */
[----:B------:R-:W-:Y:S01]  /*24a70*/  IMAD.WIDE.U32 R48, R97, 0x3d1, RZ ;  /* 0x000003d161307825 */ /* 0x000fe200078e00ff */
[----:B------:R-:W-:-:S02]  /*24a80*/  SEL R12, RZ, 0x1, P4 ;  /* 0x00000001ff0c7807 */ /* 0x000fc40002000000 */
        /* <DEDUP_REMOVED lines=22> */
[----:B------:R-:W-:Y:S01]  /*24bf0*/  IADD3 R50, P5, P6, R73, R66, R20 ;  /* 0x0000004249327210 */ /* 0x000fe20007ebe014 */
[----:B------:R-:W-:Y:S01]  /*24c00*/  IMAD.WIDE.U32 R48, R65, 0x3d1, RZ ;  /* 0x000003d141307825 */ /* 0x000fe200078e00ff */
[----:B------:R-:W-:-:S02]  /*24c10*/  ISETP.GE.U32.AND.EX P0, PT, R14, R63, PT, P0 ;  /* 0x0000003f0e00720c */ /* 0x000fc40003f06100 */
[----:B------:R-:W-:Y:S01]  /*24c20*/  ISETP.GE.U32.AND.EX P2, PT, R65, R14, PT, P2 ;  /* 0x0000000e4100720c */ /* 0x000fe20003f46120 */
[----:B------:R-:W-:Y:S01]  /*24c30*/  IMAD.WIDE.U32.X R62, RZ, R97, R16, P4 ;  /* 0x00000061ff3e7225 */ /* 0x000fe200020e0410 */
[----:B------:R-:W-:Y:S02]  /*24c40*/  IADD3.X R51, PT, PT, RZ, R67, RZ, P5, P6 ;  /* 0x00000043ff337210 */ /* 0x000fe40002fec4ff */
        /* <DEDUP_REMOVED lines=26> */
[----:B------:R-:W-:Y:S01]  /*24df0*/  SEL R50, RZ, 0x1, P2 ;  /* 0x00000001ff327807 */ /* 0x000fe20001000000 */
[----:B------:R-:W-:Y:S01]  /*24e00*/  IMAD.WIDE.U32 R14, R75, 0x3d1, RZ ;  /* 0x000003d14b0e7825 */ /* 0x000fe200078e00ff */
[----:B------:R-:W-:-:S02]  /*24e10*/  SEL R69, RZ, 0x1, P3 ;  /* 0x00000001ff457807 */ /* 0x000fc40001800000 */
[----:B------:R-:W-:Y:S01]  /*24e20*/  ISETP.LT.U32.AND P2, PT, R16, R67, PT ;  /* 0x000000431000720c */ /* 0x000fe20003f41070 */
[----:B------:R-:W-:Y:S01]  /*24e30*/  IMAD.X R20, RZ, RZ, R63, P5 ;  /* 0x000000ffff147224 */ /* 0x000fe200028e063f */
[----:B------:R-:W-:Y:S02]  /*24e40*/  ISETP.GE.U32.AND P3, PT, R51, R16, PT ;  /* 0x000000103300720c */ /* 0x000fe40003f66070 */
[----:B------:R-:W-:Y:S01]  /*24e50*/  ISETP.GE.U32.AND.EX P0, PT, R62, R17, PT, P0 ;  /* 0x000000113e00720c */ /* 0x000fe20003f06100 */
[----:B------:R-:W-:Y:S01]  /*24e60*/  IMAD.WIDE.U32 R16, R60, 0x3d1, RZ ;  /* 0x000003d13c107825 */ /* 0x000fe200078e00ff */
[----:B------:R-:W-:Y:S02]  /*24e70*/  ISETP.GE.U32.AND.EX P3, PT, R20, R63, PT, P3 ;  /* 0x0000003f1400720c */ /* 0x000fe40003f66130 */
[----:B------:R-:W-:Y:S02]  /*24e80*/  SEL R67, RZ, 0x1, P0 ;  /* 0x00000001ff437807 */ /* 0x000fe40000000000 */
[----:B------:R-:W-:Y:S01]  /*24e90*/  IADD3 R69, P4, P5, R69, R18, R50 ;  /* 0x0000001245457210 */ /* 0x000fe20007d9e032 */
[----:B------:R-:W-:Y:S01]  /*24ea0*/  IMAD.WIDE.U32 R16, P0, RZ, R75, R16 ;  /* 0x0000004bff107225 */ /* 0x000fe20007800010 */
[----:B------:R-:W-:-:S02]  /*24eb0*/  ISETP.LT.U32.OR.EX P2, PT, R63, R62, !P3, P2 ;  /* 0x0000003e3f00720c */ /* 0x000fc40005f41520 */
[----:B------:R-:W-:Y:S01]  /*24ec0*/  IADD3 R63, P3, P6, R14, R48, R67 ;  /* 0x000000300e3f7210 */ /* 0x000fe20007e7e043 */
[----:B------:R-:W-:Y:S01]  /*24ed0*/  IMAD.MOV.U32 R18, RZ, RZ, R17 ;  /* 0x000000ffff127224 */ /* 0x000fe200078e0011 */
[----:B------:R-:W-:Y:S01]  /*24ee0*/  IADD3.X R73, PT, PT, RZ, R19, RZ, P4, P5 ;  /* 0x00000013ff497210 */ /* 0x000fe200027ea4ff */
[----:B------:R-:W-:Y:S01]  /*24ef0*/  IMAD.X R19, RZ, RZ, RZ, P0 ;  /* 0x000000ffff137224 */ /* 0x000fe200000e06ff */
[----:B------:R-:W-:Y:S02]  /*24f00*/  IADD3 R67, P4, PT, R15, R16, RZ ;  /* 0x000000100f437210 */ /* 0x000fe40007f9e0ff */
[----:B------:R-:W-:Y:S02]  /*24f10*/  IADD3 R16, P5, PT, R63, R65, RZ ;  /* 0x000000413f107210 */ /* 0x000fe40007fbe0ff */
[----:B------:R-:W-:Y:S01]  /*24f20*/  SEL R15, RZ, 0x1, !P2 ;  /* 0x00000001ff0f7807 */ /* 0x000fe20005000000 */
[----:B------:R-:W-:Y:S01]  /*24f30*/  IMAD.WIDE.U32.X R18, RZ, R60, R18, P4 ;  /* 0x0000003cff127225 */ /* 0x000fe200020e0412 */
[----:B------:R-:W-:-:S02]  /*24f40*/  IADD3.X R50, PT, PT, R67, R49, RZ, P3, P6 ;  /* 0x0000003143327210 */ /* 0x000fc40001fec4ff */
[----:B------:R-:W-:Y:S02]  /*24f50*/  ISETP.GE.U32.AND P0, PT, R63, R14, PT ;  /* 0x0000000e3f00720c */ /* 0x000fe40003f06070 */
        /* <DEDUP_REMOVED lines=90> */
.L_x_1234:
[----:B------:R-:W-:Y:S05]  /*25500*/  BSYNC.RECONVERGENT B1 ;  /* 0x0000000000017941 */ /* 0x000fea0003800200 */
.L_x_1233:
        /* <DEDUP_REMOVED lines=64> */
.L_x_1237:
[----:B------:R-:W-:Y:S05]  /*25910*/  BSYNC.RELIABLE B2 ;  /* 0x0000000000027941 */ /* 0x000fea0003800100 */
.L_x_1236:
        /* <DEDUP_REMOVED lines=71> */
.L_x_1240:
[----:B------:R-:W-:Y:S05]  /*25d90*/  BSYNC.RELIABLE B2 ;  /* 0x0000000000027941 */ /* 0x000fea0003800100 */
.L_x_1239:
        /* <DEDUP_REMOVED lines=65> */
.L_x_1242:
[----:B------:R-:W-:Y:S05]  /*261b0*/  BSYNC.RELIABLE B2 ;  /* 0x0000000000027941 */ /* 0x000fea0003800100 */
.L_x_1241:
        /* <DEDUP_REMOVED lines=27> */
.L_x_1238:
[----:B------:R-:W-:Y:S05]  /*26370*/  BSYNC.RECONVERGENT B1 ;  /* 0x0000000000017941 */ /* 0x000fea0003800200 */
.L_x_1235:
        /* <DEDUP_REMOVED lines=23> */
.L_x_1244:
        /* <DEDUP_REMOVED lines=26> */
.L_x_1246:
[----:B------:R-:W-:Y:S05]  /*26690*/  BSYNC.RELIABLE B2 ;  /* 0x0000000000027941 */ /* 0x000fea0003800100 */
.L_x_1245:
        /* <DEDUP_REMOVED lines=56> */
.L_x_1247:
[----:B------:R-:W-:Y:S05]  /*26a20*/  BSYNC.RECONVERGENT B1 ;  /* 0x0000000000017941 */ /* 0x000fea0003800200 */
.L_x_1243:
        /* <DEDUP_REMOVED lines=25> */
.L_x_1249:
        /* <DEDUP_REMOVED lines=26> */
.L_x_1251:
[----:B------:R-:W-:Y:S05]  /*26d60*/  BSYNC.RELIABLE B2 ;  /* 0x0000000000027941 */ /* 0x000fea0003800100 */
.L_x_1250:
        /* <DEDUP_REMOVED lines=41> */
[----:B------:R-:W-:Y:S01]  /*27000*/  IADD3 R10, P4, P5, R5, R10, R6 ;  /* 0x0000000a050a7210 */ /* 0x000fe20007d9e006 */
[----:B------:R-:W-:Y:S01]  /*27010*/  IMAD.MOV.U32 R6, RZ, RZ, R51 ;  /* 0x000000ffff067224 */ /* 0x000fe200078e0033 */
[----:B------:R-:W-:Y:S02]  /*27020*/  ISETP.LT.U32.OR.EX P3, PT, R7, R24, !P6, P3 ;  /* 0x000000180700720c */ /* 0x000fe40007761530 */
[----:B------:R-:W-:Y:S02]  /*27030*/  IADD3.X R7, PT, PT, R48, RZ, RZ, P4, P5 ;  /* 0x000000ff30077210 */ /* 0x000fe400027ea4ff */
[----:B------:R-:W-:Y:S02]  /*27040*/  SEL R9, RZ, 0xffffffff, P0 ;  /* 0xffffffffff097807 */ /* 0x000fe40000000000 */
[----:B------:R-:W-:-:S02]  /*27050*/  SEL R8, RZ, 0xffffffff, !P2 ;  /* 0xffffffffff087807 */ /* 0x000fc40005000000 */
        /* <DEDUP_REMOVED lines=9> */
.L_x_1252:
[----:B------:R-:W-:Y:S05]  /*270f0*/  BSYNC.RECONVERGENT B1 ;  /* 0x0000000000017941 */ /* 0x000fea0003800200 */
.L_x_1248:
[-C--:B------:R-:W-:Y:S01]  /*27100*/  IMAD.WIDE.U32 R48, R13, R20.reuse, RZ ;  /* 0x000000140d307225 */ /* 0x080fe200078e00ff */
        /* <DEDUP_REMOVED lines=9> */
[----:B------:R-:W-:Y:S01]  /*271a0*/  IMAD R46, R16, R14, RZ ;  /* 0x0000000e102e7224 */ /* 0x000fe200078e02ff */
[----:B------:R-:W-:Y:S01]  /*271b0*/  IADD3 RZ, P4, PT, R51, R60, RZ ;  /* 0x0000003c33ff7210 */ /* 0x000fe20007f9e0ff */
        /* <DEDUP_REMOVED lines=9> */
[----:B------:R-:W-:Y:S01]  /*27250*/  IMAD R5, R17, R14, RZ ;  /* 0x0000000e11057224 */ /* 0x000fe200078e02ff */
[----:B------:R-:W-:Y:S01]  /*27260*/  IADD3 RZ, P6, PT, R69, R66, RZ ;  /* 0x0000004245ff7210 */ /* 0x000fe20007fde0ff */
[----:B------:R-:W-:-:S04]  /*27270*/  IMAD.WIDE.U32 R48, P0, R14, R13, R48 ;  /* 0x0000000d0e307225 */ /* 0x000fc80007800030 */
[----:B------:R-:W-:Y:S02]  /*27280*/  IMAD.IADD R50, R65, 0x1, R73 ;  /* 0x0000000141327824 */ /* 0x000fe400078e0249 */
[----:B------:R-:W-:Y:S02]  /*27290*/  IMAD R65, R20, R13, R5 ;  /* 0x0000000d14417224 */ /* 0x000fe400078e0205 */
[----:B------:R-:W-:Y:S01]  /*272a0*/  IMAD.X R69, RZ, RZ, RZ, P2 ;  /* 0x000000ffff457224 */ /* 0x000fe200010e06ff */
[----:B------:R-:W-:Y:S01]  /*272b0*/  ISETP.GE.U32.AND P2, PT, R83, R64, PT ;  /* 0x000000405300720c */ /* 0x000fe20003f46070 */
[----:B------:R-:W-:Y:S01]  /*272c0*/  IMAD.X R5, R50, 0x1, R71, P5 ;  /* 0x0000000132057824 */ /* 0x000fe200028e0647 */
[----:B------:R-:W-:Y:S01]  /*272d0*/  IADD3 RZ, P5, PT, R51, R48, RZ ;  /* 0x0000003033ff7210 */ /* 0x000fe20007fbe0ff */
[----:B------:R-:W-:-:S03]  /*272e0*/  IMAD.WIDE.U32 R62, R20, R14, RZ ;  /* 0x0000000e143e7225 */ /* 0x000fc600078e00ff */
[----:B------:R-:W-:Y:S01]  /*272f0*/  ISETP.GE.U32.AND.EX P2, PT, R5, R50, PT, P2 ;  /* 0x000000320500720c */ /* 0x000fe20003f46120 */
[----:B------:R-:W-:Y:S02]  /*27300*/  IMAD R66, R15, R14, RZ ;  /* 0x0000000e0f427224 */ /* 0x000fe400078e02ff */
[----:B------:R-:W-:Y:S01]  /*27310*/  IMAD.X R71, RZ, RZ, RZ, P0 ;  /* 0x000000ffff477224 */ /* 0x000fe200000e06ff */
[----:B------:R-:W-:Y:S01]  /*27320*/  SEL R81, RZ, 0x1, P2 ;  /* 0x00000001ff517807 */ /* 0x000fe20001000000 */
[----:B------:R-:W-:Y:S02]  /*27330*/  IMAD.MOV.U32 R70, RZ, RZ, R49 ;  /* 0x000000ffff467224 */ /* 0x000fe400078e0031 */
[----:B------:R-:W-:Y:S02]  /*27340*/  IMAD.MOV.U32 R68, RZ, RZ, R61 ;  /* 0x000000ffff447224 */ /* 0x000fe400078e003d */
[----:B------:R-:W-:Y:S02]  /*27350*/  IMAD.IADD R88, R63, 0x1, R65 ;  /* 0x000000013f587824 */ /* 0x000fe400078e0241 */
[----:B------:R-:W-:-:S02]  /*27360*/  IMAD.SHL.U32 R46, R62, 0x2, RZ ;  /* 0x000000023e2e7824 */ /* 0x000fc400078e00ff */
[----:B------:R-:W-:Y:S01]  /*27370*/  IMAD.WIDE.U32 R60, R18, R14, RZ ;  /* 0x0000000e123c7225 */ /* 0x000fe200078e00ff */
[----:B------:R-:W-:-:S03]  /*27380*/  SHF.L.U64.HI R79, R62, 0x1, R88 ;  /* 0x000000013e4f7819 */ /* 0x000fc60000010258 */
[-C--:B------:R-:W-:Y:S02]  /*27390*/  IMAD R75, R18, R13.reuse, R66 ;  /* 0x0000000d124b7224 */ /* 0x080fe400078e0242 */
        /* <DEDUP_REMOVED lines=8> */
[----:B------:R-:W-:Y:S01]  /*27420*/  IMAD.WIDE.U32 R62, R20, R18, RZ ;  /* 0x00000012143e7225 */ /* 0x000fe200078e00ff */
        /* <DEDUP_REMOVED lines=43> */
[----:B------:R-:W-:Y:S01]  /*276e0*/  SHF.L.W.U32.HI R77, R70, 0x1, R81 ;  /* 0x00000001464d7819 */ /* 0x000fe20000010e51 */
[----:B------:R-:W-:Y:S01]  /*276f0*/  IMAD.WIDE.U32 R66, R20, R18, R62 ;  /* 0x0000001214427225 */ /* 0x000fe200078e003e */
[----:B------:R-:W-:Y:S02]  /*27700*/  ISETP.GE.U32.AND.EX P5, PT, R81, R69, PT, P5 ;  /* 0x000000455100720c */ /* 0x000fe40003fa6150 */
[----:B------:R-:W-:Y:S01]  /*27710*/  IADD3 R50, P6, PT, R71, R64, RZ ;  /* 0x0000004047327210 */ /* 0x000fe20007fde0ff */
[C---:B------:R-:W-:Y:S01]  /*27720*/  IMAD R69, R17.reuse, R18, R46 ;  /* 0x0000001211457224 */ /* 0x040fe200078e022e */
[----:B------:R-:W-:Y:S01]  /*27730*/  SEL R5, RZ, 0x1, !P0 ;  /* 0x00000001ff057807 */ /* 0x000fe20004000000 */
[----:B------:R-:W-:Y:S01]  /*27740*/  IMAD.WIDE.U32.X R60, R17, R16, R60, P2 ;  /* 0x00000010113c7225 */ /* 0x000fe200010e043c */
[----:B------:R-:W-:-:S02]  /*27750*/  SEL R79, RZ, 0x1, P5 ;  /* 0x00000001ff4f7807 */ /* 0x000fc40002800000 */
[C---:B------:R-:W-:Y:S01]  /*27760*/  IADD3 R46, P0, PT, R50.reuse, R5, RZ ;  /* 0x00000005322e7210 */ /* 0x040fe20007f1e0ff */
[----:B------:R-:W-:Y:S01]  /*27770*/  IMAD.X R68, R77, 0x1, R65, P6 ;  /* 0x000000014d447824 */ /* 0x000fe200030e0641 */
[----:B------:R-:W-:Y:S01]  /*27780*/  ISETP.LT.U32.AND P2, PT, R50, R71, PT ;  /* 0x000000473200720c */ /* 0x000fe20003f41070 */
[----:B------:R-:W-:Y:S01]  /*27790*/  IMAD.IADD R69, R67, 0x1, R69 ;  /* 0x0000000143457824 */ /* 0x000fe200078e0245 */
[----:B------:R-:W-:Y:S01]  /*277a0*/  IADD3 R67, P5, P6, R66, R60, R79 ;  /* 0x0000003c42437210 */ /* 0x000fe20007ebe04f */
        /* <DEDUP_REMOVED lines=13> */
[----:B------:R-:W-:Y:S02]  /*27880*/  ISETP.LT.U32.OR.EX P2, PT, R68, R77, !P4, P2 ;  /* 0x0000004d4400720c */ /* 0x000fe40006741520 */
[----:B------:R-:W-:Y:S01]  /*27890*/  SEL R64, RZ, 0x1, P0 ;  /* 0x00000001ff407807 */ /* 0x000fe20000000000 */
[----:B------:R-:W-:Y:S01]  /*278a0*/  IMAD.WIDE.U32 R68, R16, R18, RZ ;  /* 0x0000001210447225 */ /* 0x000fe200078e00ff */
[----:B------:R-:W-:-:S02]  /*278b0*/  SEL R65, RZ, 0x1, P5 ;  /* 0x00000001ff417807 */ /* 0x000fc40002800000 */
[----:B------:R-:W-:Y:S01]  /*278c0*/  SHF.L.W.U32.HI R60, R81, 0x1, R67 ;  /* 0x00000001513c7819 */ /* 0x000fe20000010e43 */
[----:B------:R-:W-:Y:S01]  /*278d0*/  IMAD.WIDE.U32 R62, P0, R19, R16, R62 ;  /* 0x00000010133e7225 */ /* 0x000fe2000780003e */
[----:B------:R-:W-:Y:S02]  /*278e0*/  SHF.L.W.U32.HI R61, R67, 0x1, R76 ;  /* 0x00000001433d7819 */ /* 0x000fe40000010e4c */
[----:B------:R-:W-:Y:S01]  /*278f0*/  IADD3 R50, P5, P6, R65, R50, R64 ;  /* 0x0000003241327210 */ /* 0x000fe20007ebe040 */
[C---:B------:R-:W-:Y:S01]  /*27900*/  IMAD.WIDE.U32 R68, P4, R19.reuse, R15, R68 ;  /* 0x0000000f13447225 */ /* 0x040fe20007880044 */
[----:B------:R-:W-:Y:S02]  /*27910*/  SEL R81, RZ, 0x1, !P2 ;  /* 0x00000001ff517807 */ /* 0x000fe40005000000 */
[----:B------:R-:W-:Y:S01]  /*27920*/  IADD3.X R51, PT, PT, RZ, R51, RZ, P5, P6 ;  /* 0x00000033ff337210 */ /* 0x000fe20002fec4ff */
[----:B------:R-:W-:Y:S01]  /*27930*/  IMAD.WIDE.U32 R64, R19, R19, R60 ;  /* 0x0000001313407225 */ /* 0x000fe200078e003c */
[----:B------:R-:W-:-:S03]  /*27940*/  IADD3 RZ, P3, PT, R71, R68, RZ ;  /* 0x0000004447ff7210 */ /* 0x000fc60007f7e0ff */
[----:B------:R-:W-:Y:S01]  /*27950*/  IMAD.IADD R68, R62, 0x1, R65 ;  /* 0x000000013e447824 */ /* 0x000fe200078e0241 */
[----:B------:R-:W-:Y:S01]  /*27960*/  IADD3 R81, P2, PT, R81, R64, RZ ;  /* 0x0000004051517210 */ /* 0x000fe20007f5e0ff */
        /* <DEDUP_REMOVED lines=33> */
[----:B------:R-:W-:Y:S01]  /*27b80*/  IMAD.WIDE.U32 R68, P3, R18, R15, R68 ;  /* 0x0000000f12447225 */ /* 0x000fe20007860044 */
[----:B------:R-:W-:Y:S02]  /*27b90*/  ISETP.GE.U32.AND.EX P0, PT, R83, R64, PT, P0 ;  /* 0x000000405300720c */ /* 0x000fe40003f06100 */
[----:B------:R-:W-:Y:S01]  /*27ba0*/  SHF.L.W.U32.HI R51, R51, 0x1, R70 ;  /* 0x0000000133337819 */ /* 0x000fe20000010e46 */
[----:B------:R-:W-:Y:S01]  /*27bb0*/  IMAD.WIDE.U32 R60, R77, 0x3d1, RZ ;  /* 0x000003d14d3c7825 */ /* 0x000fe200078e00ff */
[----:B------:R-:W-:-:S02]  /*27bc0*/  ISETP.LT.U32.OR.EX P0, PT, R64, R67, !P0, P2 ;  /* 0x000000434000720c */ /* 0x000fc40004701520 */
[----:B------:R-:W-:Y:S01]  /*27bd0*/  SHF.R.U32.HI R70, RZ, 0x1f, R70 ;  /* 0x0000001fff467819 */ /* 0x000fe20000011646 */
[----:B------:R-:W-:Y:S01]  /*27be0*/  IMAD.WIDE.U32 R64, R18, R18, R50 ;  /* 0x0000001212407225 */ /* 0x000fe200078e0032 */
[----:B------:R-:W-:-:S03]  /*27bf0*/  SEL R91, RZ, 0x1, !P0 ;  /* 0x00000001ff5b7807 */ /* 0x000fc60004000000 */
[----:B------:R-:W-:Y:S01]  /*27c00*/  IMAD.IADD R71, R68, 0x1, R65 ;  /* 0x0000000144477824 */ /* 0x000fe200078e0241 */
[----:B------:R-:W-:Y:S01]  /*27c10*/  IADD3 R91, P0, PT, R91, R64, RZ ;  /* 0x000000405b5b7210 */ /* 0x000fe20007f1e0ff */
[----:B------:R-:W-:-:S03]  /*27c20*/  IMAD.WIDE.U32 R60, P4, RZ, R81, R60 ;  /* 0x00000051ff3c7225 */ /* 0x000fc6000788003c */
[----:B------:R-:W-:Y:S01]  /*27c30*/  ISETP.GE.U32.AND P2, PT, R91, R64, PT ;  /* 0x000000405b00720c */ /* 0x000fe20003f46070 */
[----:B------:R-:W-:Y:S02]  /*27c40*/  IMAD.X R79, RZ, RZ, R71, P0 ;  /* 0x000000ffff4f7224 */ /* 0x000fe400000e0647 */
[----:B------:R-:W-:-:S03]  /*27c50*/  IMAD.WIDE.U32 R66, R18, R18, RZ ;  /* 0x0000001212427225 */ /* 0x000fc600078e00ff */
[----:B------:R-:W-:Y:S01]  /*27c60*/  ISETP.GE.U32.AND.EX P2, PT, R79, R71, PT, P2 ;  /* 0x000000474f00720c */ /* 0x000fe20003f46120 */
[----:B------:R-:W-:Y:S01]  /*27c70*/  IMAD.WIDE.U32 R62, R81, 0x3d1, RZ ;  /* 0x000003d1513e7825 */ /* 0x000fe200078e00ff */
[----:B------:R-:W-:-:S03]  /*27c80*/  IADD3 RZ, P5, PT, R67, R68, RZ ;  /* 0x0000004443ff7210 */ /* 0x000fc60007fbe0ff */
        /* <DEDUP_REMOVED lines=18> */
[C---:B------:R-:W-:Y:S01]  /*27db0*/  ISETP.GE.U32.AND P3, PT, R76.reuse, R50, PT ;  /* 0x000000324c00720c */ /* 0x040fe20003f66070 */
        /* <DEDUP_REMOVED lines=9> */
[----:B------:R-:W-:Y:S01]  /*27e50*/  SEL R93, RZ, 0x1, !P2 ;  /* 0x00000001ff5d7807 */ /* 0x000fe20005000000 */
[----:B------:R-:W-:Y:S01]  /*27e60*/  IMAD.MOV.U32 R62, RZ, RZ, R69 ;  /* 0x000000ffff3e7224 */ /* 0x000fe200078e0045 */
[----:B------:R-:W-:Y:S01]  /*27e70*/  SEL R69, RZ, 0x1, P3 ;  /* 0x00000001ff457807 */ /* 0x000fe20001800000 */
[----:B------:R-:W-:Y:S01]  /*27e80*/  IMAD.X R67, RZ, RZ, R76, P6 ;  /* 0x000000ffff437224 */ /* 0x000fe200030e064c */
[----:B------:R-:W-:Y:S01]  /*27e90*/  ISETP.GE.U32.AND P3, PT, R66, R77, PT ;  /* 0x0000004d4200720c */ /* 0x000fe20003f66070 */
        /* <DEDUP_REMOVED lines=8> */
[----:B------:R-:W-:Y:S01]  /*27f20*/  IADD3 R83, P3, PT, R88, R83, RZ ;  /* 0x0000005358537210 */ /* 0x000fe20007f7e0ff */
[----:B------:R-:W-:Y:S01]  /*27f30*/  IMAD.MOV.U32 R76, RZ, RZ, RZ ;  /* 0x000000ffff4c7224 */ /* 0x000fe200078e00ff */
[----:B------:R-:W-:Y:S02]  /*27f40*/  IADD3.X R69, PT, PT, R50, R65, RZ, P6, P5 ;  /* 0x0000004132457210 */ /* 0x000fe400037ea4ff */
[----:B------:R-:W-:-:S02]  /*27f50*/  IADD3 R93, P5, P6, R93, R70, R62 ;  /* 0x000000465d5d7210 */ /* 0x000fc40007ebe03e */
[----:B------:R-:W-:Y:S01]  /*27f60*/  SEL R64, RZ, 0x1, !P0 ;  /* 0x00000001ff407807 */ /* 0x000fe20004000000 */
[----:B------:R-:W-:Y:S01]  /*27f70*/  IMAD.X R70, R69, 0x1, R91, P3 ;  /* 0x0000000145467824 */ /* 0x000fe200018e065b */
[----:B------:R-:W-:Y:S02]  /*27f80*/  IADD3.X R95, PT, PT, RZ, RZ, R63, P5, P6 ;  /* 0x000000ffff5f7210 */ /* 0x000fe40002fec43f */
[----:B------:R-:W-:Y:S01]  /*27f90*/  ISETP.GE.U32.AND P4, PT, R88, R60, PT ;  /* 0x0000003c5800720c */ /* 0x000fe20003f86070 */
[----:B------:R-:W-:Y:S01]  /*27fa0*/  IMAD.MOV.U32 R60, RZ, RZ, R51 ;  /* 0x000000ffff3c7224 */ /* 0x000fe200078e0033 */
[----:B------:R-:W-:Y:S02]  /*27fb0*/  IADD3 R64, P5, PT, R83, R64, RZ ;  /* 0x0000004053407210 */ /* 0x000fe40007fbe0ff */
        /* <DEDUP_REMOVED lines=88> */
.L_x_1254:
[----:B------:R-:W-:Y:S05]  /*28540*/  BSYNC.RECONVERGENT B1 ;  /* 0x0000000000017941 */ /* 0x000fea0003800200 */
.L_x_1253:
        /* <DEDUP_REMOVED lines=66> */
.L_x_1257:
[----:B------:R-:W-:Y:S05]  /*28970*/  BSYNC.RELIABLE B2 ;  /* 0x0000000000027941 */ /* 0x000fea0003800100 */
.L_x_1256:
        /* <DEDUP_REMOVED lines=70> */
.L_x_1260:
[----:B------:R-:W-:Y:S05]  /*28de0*/  BSYNC.RELIABLE B2 ;  /* 0x0000000000027941 */ /* 0x000fea0003800100 */
.L_x_1259:
        /* <DEDUP_REMOVED lines=65> */
.L_x_1262:
[----:B------:R-:W-:Y:S05]  /*29200*/  BSYNC.RELIABLE B2 ;  /* 0x0000000000027941 */ /* 0x000fea0003800100 */
.L_x_1261:
        /* <DEDUP_REMOVED lines=24> */
[----:B------:R-:W-:-:S03]  /*29390*/  IADD3 R51, P4, P5, R48, -R52, R51 ;  /* 0x8000003430337210 */ /* 0x000fc60007d9e033 */
[----:B------:R-:W-:Y:S01]  /*293a0*/  IMAD.X R60, R50, 0x1, R71, P3 ;  /* 0x00000001323c7824 */ /* 0x000fe200018e0647 */
[----:B------:R-:W-:Y:S01]  /*293b0*/  IADD3.X R46, PT, PT, R48, ~R53, R46, P4, P5 ;  /* 0x80000035302e7210 */ /* 0x000fe200027ea42e */
[----:B------:R-:W-:Y:S02]  /*293c0*/  IMAD.MOV.U32 R50, RZ, RZ, R61 ;  /* 0x000000ffff327224 */ /* 0x000fe400078e003d */
[----:B------:R-:W-:-:S07]  /*293d0*/  IMAD.MOV.U32 R48, RZ, RZ, R60 ;  /* 0x000000ffff307224 */ /* 0x000fce00078e003c */
.L_x_1258:
[----:B------:R-:W-:Y:S05]  /*293e0*/  BSYNC.RECONVERGENT B1 ;  /* 0x0000000000017941 */ /* 0x000fea0003800200 */
.L_x_1255:
        /* <DEDUP_REMOVED lines=23> */
[----:B------:R-:W-:-:S03]  /*29560*/  IMAD.WIDE.U32 R64, R49, R19, RZ ;  /* 0x0000001331407225 */ /* 0x000fc600078e00ff */
[----:B------:R-:W-:Y:S01]  /*29570*/  SEL R73, RZ, 0x1, P0 ;  /* 0x00000001ff497807 */ /* 0x000fe20000000000 */
[----:B------:R-:W-:-:S04]  /*29580*/  IMAD.WIDE.U32 R76, P2, R16, R49, R76 ;  /* 0x00000031104c7225 */ /* 0x000fc8000784004c */
[----:B------:R-:W-:Y:S01]  /*29590*/  IMAD.MOV.U32 R66, RZ, RZ, R71 ;  /* 0x000000ffff427224 */ /* 0x000fe200078e0047 */
[----:B------:R-:W-:Y:S01]  /*295a0*/  IADD3 RZ, P5, PT, R65, R76, RZ ;  /* 0x0000004c41ff7210 */ /* 0x000fe20007fbe0ff */
[----:B------:R-:W-:Y:S02]  /*295b0*/  IMAD R64, R16, R49, RZ ;  /* 0x0000003110407224 */ /* 0x000fe400078e02ff */
[----:B------:R-:W-:Y:S02]  /*295c0*/  IMAD R93, R13, R81, RZ ;  /* 0x000000510d5d7224 */ /* 0x000fe400078e02ff */
[----:B------:R-:W-:-:S04]  /*295d0*/  IMAD.WIDE.U32 R68, P6, R81, R13, R68 ;  /* 0x0000000d51447225 */ /* 0x000fc800078c0044 */
[----:B------:R-:W-:-:S04]  /*295e0*/  IMAD.WIDE.U32 R70, R19, R49, RZ ;  /* 0x0000003113467225 */ /* 0x000fc800078e00ff */
[-C--:B------:R-:W-:Y:S02]  /*295f0*/  IMAD R91, R19, R83.reuse, R64 ;  /* 0x00000053135b7224 */ /* 0x080fe400078e0240 */
[----:B------:R-:W-:-:S04]  /*29600*/  IMAD.WIDE.U32.X R66, R17, R83, R66, P4 ;  /* 0x0000005311427225 */ /* 0x000fc800020e0442 */
[----:B------:R-:W-:-:S04]  /*29610*/  IMAD.WIDE.U32 R60, R81, R14, RZ ;  /* 0x0000000e513c7225 */ /* 0x000fc800078e00ff */
[----:B------:R-:W-:Y:S01]  /*29620*/  IMAD.WIDE.U32 R64, R81, R14, R62 ;  /* 0x0000000e51407225 */ /* 0x000fe200078e003e */
[----:B------:R-:W-:-:S03]  /*29630*/  IADD3 RZ, P3, PT, R61, R68, RZ ;  /* 0x000000443dff7210 */ /* 0x000fc60007f7e0ff */
        /* <DEDUP_REMOVED lines=196> */
[----:B------:R-:W-:-:S04]  /*2a280*/  IMAD.WIDE.U32 R72, P4, R16, R51, R72 ;  /* 0x0000003310487225 */ /* 0x000fc80007880048 */
[----:B------:R-:W-:-:S04]  /*2a290*/  IMAD.WIDE.U32 R66, R46, R18, RZ ;  /* 0x000000122e427225 */ /* 0x000fc800078e00ff */
[----:B------:R-:W-:Y:S01]  /*2a2a0*/  IMAD.X R77, RZ, RZ, RZ, P6 ;  /* 0x000000ffff4d7224 */ /* 0x000fe200030e06ff */
[----:B------:R-:W-:Y:S01]  /*2a2b0*/  IADD3 RZ, P6, PT, R75, R72, RZ ;  /* 0x000000484bff7210 */ /* 0x000fe20007fde0ff */
[----:B------:R-:W-:Y:S01]  /*2a2c0*/  IMAD.MOV.U32 R76, RZ, RZ, R91 ;  /* 0x000000ffff4c7224 */ /* 0x000fe200078e005b */
[----:B------:R-:W-:Y:S01]  /*2a2d0*/  SEL R91, RZ, 0x1, P0 ;  /* 0x00000001ff5b7807 */ /* 0x000fe20000000000 */
[----:B------:R-:W-:Y:S01]  /*2a2e0*/  IMAD.X R75, RZ, RZ, RZ, P4 ;  /* 0x000000ffff4b7224 */ /* 0x000fe200020e06ff */
[----:B------:R-:W-:Y:S01]  /*2a2f0*/  ISETP.GE.U32.AND P0, PT, R70, R94, PT ;  /* 0x0000005e4600720c */ /* 0x000fe20003f06070 */
[----:B------:R-:W-:Y:S01]  /*2a300*/  IMAD.WIDE.U32 R68, R51, R18, RZ ;  /* 0x0000001233447225 */ /* 0x000fe200078e00ff */
[----:B------:R-:W-:Y:S02]  /*2a310*/  ISETP.GE.U32.AND P4, PT, R94, R92, PT ;  /* 0x0000005c5e00720c */ /* 0x000fe40003f86070 */
[----:B------:R-:W-:Y:S01]  /*2a320*/  ISETP.GE.U32.AND.EX P0, PT, R71, R105, PT, P0 ;  /* 0x000000694700720c */ /* 0x000fe20003f06100 */
[----:B------:R-:W-:Y:S01]  /*2a330*/  IMAD.WIDE.U32 R66, P5, R15, R51, R66 ;  /* 0x000000330f427225 */ /* 0x000fe200078a0042 */
[----:B------:R-:W-:-:S03]  /*2a340*/  ISETP.GE.U32.AND.EX P4, PT, R105, R93, PT, P4 ;  /* 0x0000005d6900720c */ /* 0x000fc60003f86140 */
[----:B------:R-:W-:Y:S01]  /*2a350*/  IMAD.WIDE.U32.X R76, R17, R46, R76, P3 ;  /* 0x0000002e114c7225 */ /* 0x000fe200018e044c */
[----:B------:R-:W-:Y:S02]  /*2a360*/  IADD3 RZ, P3, PT, R69, R66, RZ ;  /* 0x0000004245ff7210 */ /* 0x000fe40007f7e0ff */
[----:B------:R-:W-:Y:S01]  /*2a370*/  SEL R66, RZ, 0x1, P4 ;  /* 0x00000001ff427807 */ /* 0x000fe20002000000 */
[----:B------:R-:W-:Y:S02]  /*2a380*/  IMAD.MOV.U32 R94, RZ, RZ, R97 ;  /* 0x000000ffff5e7224 */ /* 0x000fe400078e0061 */
[----:B------:R-:W-:Y:S01]  /*2a390*/  IMAD.MOV.U32 R68, RZ, RZ, R67 ;  /* 0x000000ffff447224 */ /* 0x000fe200078e0043 */
[----:B------:R-:W-:Y:S01]  /*2a3a0*/  SEL R67, RZ, 0x1, P0 ;  /* 0x00000001ff437807 */ /* 0x000fe20000000000 */
[----:B------:R-:W-:Y:S01]  /*2a3b0*/  IMAD.X R69, RZ, RZ, RZ, P5 ;  /* 0x000000ffff457224 */ /* 0x000fe200028e06ff */
[----:B------:R-:W-:Y:S01]  /*2a3c0*/  IADD3 R97, P0, P5, R91, R76, R90 ;  /* 0x0000004c5b617210 */ /* 0x000fe20007d1e05a */
[----:B------:R-:W-:-:S03]  /*2a3d0*/  IMAD.WIDE.U32.X R94, R15, R48, R94, P2 ;  /* 0x000000300f5e7225 */ /* 0x000fc600010e045e */
[----:B------:R-:W-:Y:S01]  /*2a3e0*/  IADD3.X R103, PT, PT, RZ, R77, RZ, P0, P5 ;  /* 0x0000004dff677210 */ /* 0x000fe200007ea4ff */
[-C--:B------:R-:W-:Y:S01]  /*2a3f0*/  IMAD R76, R16, R51.reuse, RZ ;  /* 0x00000033104c7224 */ /* 0x080fe200078e02ff */
[----:B------:R-:W-:Y:S01]  /*2a400*/  IADD3 R90, P2, P4, R67, R94, R66 ;  /* 0x0000005e435a7210 */ /* 0x000fe20007c5e042 */
[----:B------:R-:W-:Y:S02]  /*2a410*/  IMAD.MOV.U32 R74, RZ, RZ, R73 ;  /* 0x000000ffff4a7224 */ /* 0x000fe400078e0049 */
[----:B------:R-:W-:Y:S01]  /*2a420*/  IMAD.WIDE.U32 R72, R19, R51, R70 ;  /* 0x0000003313487225 */ /* 0x000fe200078e0046 */
[----:B------:R-:W-:-:S03]  /*2a430*/  IADD3.X R91, PT, PT, RZ, R95, RZ, P2, P4 ;  /* 0x0000005fff5b7210 */ /* 0x000fc600017e84ff */
        /* <DEDUP_REMOVED lines=49> */
[C---:B------:R-:W-:Y:S02]  /*2a750*/  IADD3 R75, P5, PT, R96.reuse, R75, RZ ;  /* 0x0000004b604b7210 */ /* 0x040fe40007fbe0ff */
[----:B------:R-:W-:Y:S02]  /*2a760*/  ISETP.LT.U32.AND P0, PT, R96, R105, PT ;  /* 0x000000696000720c */ /* 0x000fe40003f01070 */
[----:B------:R-:W-:Y:S01]  /*2a770*/  SEL R105, RZ, 0x1, P2 ;  /* 0x00000001ff697807 */ /* 0x000fe20001000000 */
[----:B------:R-:W-:Y:S01]  /*2a780*/  IMAD.X R74, RZ, RZ, R97, P5 ;  /* 0x000000ffff4a7224 */ /* 0x000fe200028e0661 */
[----:B------:R-:W-:Y:S02]  /*2a790*/  ISETP.GE.U32.AND P2, PT, R75, R96, PT ;  /* 0x000000604b00720c */ /* 0x000fe40003f46070 */
[----:B------:R-:W-:Y:S01]  /*2a7a0*/  ISETP.GE.U32.AND.EX P3, PT, R76, R73, PT, P3 ;  /* 0x000000494c00720c */ /* 0x000fe20003f66130 */
[----:B------:R-:W-:Y:S01]  /*2a7b0*/  IMAD.WIDE.U32.X R72, RZ, R95, R70, P4 ;  /* 0x0000005fff487225 */ /* 0x000fe200020e0446 */
[----:B------:R-:W-:-:S02]  /*2a7c0*/  ISETP.GE.U32.AND.EX P6, PT, R74, R97, PT, P2 ;  /* 0x000000614a00720c */ /* 0x000fc40003fc6120 */
[----:B------:R-:W-:Y:S01]  /*2a7d0*/  IADD3 R105, P4, P5, R105, R68, R77 ;  /* 0x0000004469697210 */ /* 0x000fe20007d9e04d */
[----:B------:R-:W-:Y:S01]  /*2a7e0*/  IMAD.WIDE.U32 R70, R103, 0x3d1, RZ ;  /* 0x000003d167467825 */ /* 0x000fe200078e00ff */
[----:B------:R-:W-:Y:S02]  /*2a7f0*/  SEL R107, RZ, 0x1, P3 ;  /* 0x00000001ff6b7807 */ /* 0x000fe40001800000 */
        /* <DEDUP_REMOVED lines=103> */
.L_x_1264:
[----:B------:R-:W-:Y:S05]  /*2ae70*/  BSYNC.RECONVERGENT B1 ;  /* 0x0000000000017941 */ /* 0x000fea0003800200 */
.L_x_1263:
        /* <DEDUP_REMOVED lines=35> */
[----:B------:R-:W-:Y:S01]  /*2b0b0*/  ISETP.LT.U32.OR.EX P0, PT, R61, R103, !P0, P2 ;  /* 0x000000673d00720c */ /* 0x000fe20004701520 */
[----:B------:R-:W-:-:S03]  /*2b0c0*/  IMAD.MOV.U32 R61, RZ, RZ, RZ ;  /* 0x000000ffff3d7224 */ /* 0x000fc600078e00ff */
        /* <DEDUP_REMOVED lines=27> */
.L_x_1267:
[----:B------:R-:W-:Y:S05]  /*2b280*/  BSYNC.RELIABLE B2 ;  /* 0x0000000000027941 */ /* 0x000fea0003800100 */
.L_x_1266:
        /* <DEDUP_REMOVED lines=66> */
.L_x_1270:
[----:B------:R-:W-:Y:S05]  /*2b6b0*/  BSYNC.RELIABLE B2 ;  /* 0x0000000000027941 */ /* 0x000fea0003800100 */
.L_x_1269:
        /* <DEDUP_REMOVED lines=61> */
.L_x_1272:
[----:B------:R-:W-:Y:S05]  /*2ba90*/  BSYNC.RELIABLE B2 ;  /* 0x0000000000027941 */ /* 0x000fea0003800100 */
.L_x_1271:
        /* <DEDUP_REMOVED lines=27> */
.L_x_1268:
[----:B------:R-:W-:Y:S05]  /*2bc50*/  BSYNC.RECONVERGENT B1 ;  /* 0x0000000000017941 */ /* 0x000fea0003800200 */
.L_x_1265:
        /* <DEDUP_REMOVED lines=24> */
[----:B------:R-:W-:Y:S02]  /*2bde0*/  IMAD R64, R9, R6, RZ ;  /* 0x0000000609407224 */ /* 0x000fe400078e02ff */
[----:B------:R-:W-:Y:S01]  /*2bdf0*/  IMAD.X R73, RZ, RZ, RZ, P2 ;  /* 0x000000ffff497224 */ /* 0x000fe200010e06ff */
[----:B------:R-:W-:Y:S01]  /*2be00*/  ISETP.GE.U32.AND P2, PT, R102, R68, PT ;  /* 0x000000446600720c */ /* 0x000fe20003f46070 */
[----:B------:R-:W-:Y:S01]  /*2be10*/  IMAD.X R99, R62, 0x1, R75, P5 ;  /* 0x000000013e637824 */ /* 0x000fe200028e064b */
[----:B------:R-:W-:Y:S01]  /*2be20*/  IADD3 RZ, P5, PT, R63, R60, RZ ;  /* 0x0000003c3fff7210 */ /* 0x000fe20007fbe0ff */
[----:B------:R-:W-:-:S03]  /*2be30*/  IMAD.WIDE.U32 R66, R12, R6, RZ ;  /* 0x000000060c427225 */ /* 0x000fc600078e00ff */
[----:B------:R-:W-:Y:S01]  /*2be40*/  ISETP.GE.U32.AND.EX P2, PT, R99, R62, PT, P2 ;  /* 0x0000003e6300720c */ /* 0x000fe20003f46120 */
[----:B------:R-:W-:Y:S02]  /*2be50*/  IMAD R103, R12, R5, R64 ;  /* 0x000000050c677224 */ /* 0x000fe400078e0240 */
[----:B------:R-:W-:Y:S01]  /*2be60*/  IMAD.X R75, RZ, RZ, RZ, P0 ;  /* 0x000000ffff4b7224 */ /* 0x000fe200000e06ff */
[----:B------:R-:W-:Y:S01]  /*2be70*/  SEL R109, RZ, 0x1, P2 ;  /* 0x00000001ff6d7807 */ /* 0x000fe20001000000 */
[----:B------:R-:W-:Y:S02]  /*2be80*/  IMAD.MOV.U32 R74, RZ, RZ, R61 ;  /* 0x000000ffff4a7224 */ /* 0x000fe400078e003d */
[----:B------:R-:W-:Y:S02]  /*2be90*/  IMAD R70, R7, R6, RZ ;  /* 0x0000000607467224 */ /* 0x000fe400078e02ff */
[----:B------:R-:W-:Y:S02]  /*2bea0*/  IMAD.MOV.U32 R72, RZ, RZ, R65 ;  /* 0x000000ffff487224 */ /* 0x000fe400078e0041 */
[----:B------:R-:W-:-:S02]  /*2beb0*/  IMAD.IADD R103, R67, 0x1, R103 ;  /* 0x0000000143677824 */ /* 0x000fc400078e0267 */
[C---:B------:R-:W-:Y:S02]  /*2bec0*/  IMAD.SHL.U32 R105, R66.reuse, 0x2, RZ ;  /* 0x0000000242697824 */ /* 0x040fe400078e00ff */
[----:B------:R-:W-:Y:S01]  /*2bed0*/  IMAD.WIDE.U32.X R74, R5, R5, R74, P5 ;  /* 0x00000005054a7225 */ /* 0x000fe200028e044a */
[----:B------:R-:W-:-:S03]  /*2bee0*/  SHF.L.U64.HI R107, R66, 0x1, R103 ;  /* 0x00000001426b7819 */ /* 0x000fc60000010267 */
[----:B------:R-:W-:Y:S01]  /*2bef0*/  IMAD.WIDE.U32 R64, R10, R6, RZ ;  /* 0x000000060a407225 */ /* 0x000fe200078e00ff */
[----:B------:R-:W-:-:S03]  /*2bf00*/  IADD3 R98, P5, PT, R105, R74, RZ ;  /* 0x0000004a69627210 */ /* 0x000fc60007fbe0ff */
[----:B------:R-:W-:-:S04]  /*2bf10*/  IMAD.WIDE.U32 R62, R9, R10, RZ ;  /* 0x0000000a093e7225 */ /* 0x000fc800078e00ff */
[-C--:B------:R-:W-:Y:S02]  /*2bf20*/  IMAD R101, R10, R5.reuse, R70 ;  /* 0x000000050a657224 */ /* 0x080fe400078e0246 */
        /* <DEDUP_REMOVED lines=154> */
[----:B------:R-:W-:Y:S01]  /*2c8d0*/  IMAD.MOV.U32 R70, RZ, RZ, R73 ;  /* 0x000000ffff467224 */ /* 0x000fe200078e0049 */
[----:B------:R-:W-:Y:S01]  /*2c8e0*/  ISETP.GE.U32.AND.EX P0, PT, R72, R104, PT, P0 ;  /* 0x000000684800720c */ /* 0x000fe20003f06100 */
[----:B------:R-:W-:Y:S02]  /*2c8f0*/  IMAD.MOV.U32 R68, RZ, RZ, R63 ;  /* 0x000000ffff447224 */ /* 0x000fe400078e003f */
[----:B------:R-:W-:Y:S01]  /*2c900*/  IMAD.X R106, R65, 0x1, R67, P4 ;  /* 0x00000001416a7824 */ /* 0x000fe200020e0643 */
[C---:B------:R-:W-:Y:S01]  /*2c910*/  IADD3 R66, P4, PT, R109.reuse, R107, RZ ;  /* 0x0000006b6d427210 */ /* 0x040fe20007f9e0ff */
[----:B------:R-:W-:Y:S01]  /*2c920*/  IMAD.X R71, RZ, RZ, RZ, P3 ;  /* 0x000000ffff477224 */ /* 0x000fe200018e06ff */
[----:B------:R-:W-:Y:S01]  /*2c930*/  SEL R73, RZ, 0x1, P0 ;  /* 0x00000001ff497807 */ /* 0x000fe20000000000 */
[----:B------:R-:W-:Y:S01]  /*2c940*/  IMAD.WIDE.U32.X R68, RZ, R99, R68, P6 ;  /* 0x00000063ff447225 */ /* 0x000fe200030e0444 */
[----:B------:R-:W-:-:S02]  /*2c950*/  ISETP.GE.U32.AND P3, PT, R109, R64, PT ;  /* 0x000000406d00720c */ /* 0x000fc40003f66070 */
[----:B------:R-:W-:Y:S01]  /*2c960*/  IADD3 R73, P6, PT, R66, R73, RZ ;  /* 0x0000004942497210 */ /* 0x000fe20007fde0ff */
[----:B------:R-:W-:Y:S01]  /*2c970*/  IMAD.WIDE.U32 R62, R102, 0x3d1, RZ ;  /* 0x000003d1663e7825 */ /* 0x000fe200078e00ff */
[----:B------:R-:W-:Y:S02]  /*2c980*/  ISETP.GE.U32.AND.EX P3, PT, R106, R65, PT, P3 ;  /* 0x000000416a00720c */ /* 0x000fe40003f66130 */
[----:B------:R-:W-:Y:S01]  /*2c990*/  ISETP.LT.U32.AND P0, PT, R66, R109, PT ;  /* 0x0000006d4200720c */ /* 0x000fe20003f01070 */
[----:B------:R-:W-:Y:S01]  /*2c9a0*/  IMAD.X R104, R106, 0x1, R103, P4 ;  /* 0x000000016a687824 */ /* 0x000fe200020e0667 */
[----:B------:R-:W-:Y:S01]  /*2c9b0*/  SEL R67, RZ, 0x1, P3 ;  /* 0x00000001ff437807 */ /* 0x000fe20001800000 */
[----:B------:R-:W-:Y:S01]  /*2c9c0*/  IMAD.WIDE.U32 R64, R101, 0x3d1, RZ ;  /* 0x000003d165407825 */ /* 0x000fe200078e00ff */
[----:B------:R-:W-:Y:S02]  /*2c9d0*/  ISETP.GE.U32.AND P3, PT, R73, R66, PT ;  /* 0x000000424900720c */ /* 0x000fe40003f66070 */
[----:B------:R-:W-:Y:S01]  /*2c9e0*/  SEL R103, RZ, 0x1, !P2 ;  /* 0x00000001ff677807 */ /* 0x000fe20005000000 */
[----:B------:R-:W-:-:S02]  /*2c9f0*/  IMAD.X R107, RZ, RZ, R104, P6 ;  /* 0x000000ffff6b7224 */ /* 0x000fc400030e0668 */
[----:B------:R-:W-:-:S03]  /*2ca00*/  IMAD.WIDE.U32 R62, P4, RZ, R101, R62 ;  /* 0x00000065ff3e7225 */ /* 0x000fc6000788003e */
[----:B------:R-:W-:Y:S01]  /*2ca10*/  ISETP.GE.U32.AND.EX P3, PT, R107, R104, PT, P3 ;  /* 0x000000686b00720c */ /* 0x000fe20003f66130 */
[----:B------:R-:W-:Y:S01]  /*2ca20*/  IMAD.WIDE.U32.X R70, R7, R7, R70, P5 ;  /* 0x0000000707467225 */ /* 0x000fe200028e0446 */
[----:B------:R-:W-:Y:S02]  /*2ca30*/  IADD3 R66, P6, P5, R64, R68, R67 ;  /* 0x0000004440427210 */ /* 0x000fe40007dde043 */
[----:B------:R-:W-:Y:S01]  /*2ca40*/  IADD3 R109, P2, PT, R65, R62, RZ ;  /* 0x0000003e416d7210 */ /* 0x000fe20007f5e0ff */
[----:B------:R-:W-:Y:S01]  /*2ca50*/  IMAD.X R65, RZ, RZ, RZ, P4 ;  /* 0x000000ffff417224 */ /* 0x000fe200020e06ff */
[----:B------:R-:W-:Y:S02]  /*2ca60*/  SHF.R.U32.HI R62, RZ, 0x1f, R100 ;  /* 0x0000001fff3e7819 */ /* 0x000fe40000011664 */
[----:B------:R-:W-:Y:S02]  /*2ca70*/  ISETP.LT.U32.OR.EX P0, PT, R104, R106, !P3, P0 ;  /* 0x0000006a6800720c */ /* 0x000fe40005f01500 */
[----:B------:R-:W-:-:S02]  /*2ca80*/  IADD3.X R100, PT, PT, R109, R69, RZ, P6, P5 ;  /* 0x000000456d647210 */ /* 0x000fc400037ea4ff */
[----:B------:R-:W-:Y:S02]  /*2ca90*/  IADD3 R103, P5, P6, R103, R62, R70 ;  /* 0x0000003e67677210 */ /* 0x000fe40007ebe046 */
[----:B------:R-:W-:Y:S02]  /*2caa0*/  IADD3 R67, P3, PT, R66, R99, RZ ;  /* 0x0000006342437210 */ /* 0x000fe40007f7e0ff */
[----:B------:R-:W-:Y:S02]  /*2cab0*/  SEL R68, RZ, 0x1, !P0 ;  /* 0x00000001ff447807 */ /* 0x000fe40004000000 */
[----:B------:R-:W-:Y:S01]  /*2cac0*/  IADD3.X R99, PT, PT, RZ, RZ, R71, P5, P6 ;  /* 0x000000ffff637210 */ /* 0x000fe20002fec447 */
[----:B------:R-:W-:Y:S01]  /*2cad0*/  IMAD.X R70, R100, 0x1, R101, P3 ;  /* 0x0000000164467824 */ /* 0x000fe200018e0665 */
[----:B------:R-:W-:Y:S02]  /*2cae0*/  IADD3 R68, P5, PT, R67, R68, RZ ;  /* 0x0000004443447210 */ /* 0x000fe40007fbe0ff */
[----:B------:R-:W-:Y:S01]  /*2caf0*/  ISETP.GE.U32.AND P4, PT, R66, R64, PT ;  /* 0x000000404200720c */ /* 0x000fe20003f86070 */
[----:B------:R-:W-:Y:S01]  /*2cb00*/  IMAD.MOV.U32 R64, RZ, RZ, R63 ;  /* 0x000000ffff407224 */ /* 0x000fe200078e003f */
[----:B------:R-:W-:Y:S01]  /*2cb10*/  ISETP.GE.U32.AND P3, PT, R68, R67, PT ;  /* 0x000000434400720c */ /* 0x000fe20003f66070 */
[----:B------:R-:W-:Y:S01]  /*2cb20*/  IMAD.WIDE.U32 R62, R99, 0x3d1, RZ ;  /* 0x000003d1633e7825 */ /* 0x000fe200078e00ff */
[----:B------:R-:W-:-:S02]  /*2cb30*/  ISETP.LT.U32.AND P0, PT, R67, R66, PT ;  /* 0x000000424300720c */ /* 0x000fc40003f01070 */
        /* <DEDUP_REMOVED lines=86> */
.L_x_1274:
[----:B------:R-:W-:Y:S05]  /*2d0a0*/  BSYNC.RECONVERGENT B1 ;  /* 0x0000000000017941 */ /* 0x000fea0003800200 */
.L_x_1273:
        /* <DEDUP_REMOVED lines=63> */
.L_x_1277:
[----:B------:R-:W-:Y:S05]  /*2d4a0*/  BSYNC.RELIABLE B2 ;  /* 0x0000000000027941 */ /* 0x000fea0003800100 */
.L_x_1276:
        /* <DEDUP_REMOVED lines=66> */
.L_x_1280:
[----:B------:R-:W-:Y:S05]  /*2d8d0*/  BSYNC.RELIABLE B2 ;  /* 0x0000000000027941 */ /* 0x000fea0003800100 */
.L_x_1279:
        /* <DEDUP_REMOVED lines=61> */
.L_x_1282:
[----:B------:R-:W-:Y:S05]  /*2dcb0*/  BSYNC.RELIABLE B2 ;  /* 0x0000000000027941 */ /* 0x000fea0003800100 */
.L_x_1281:
        /* <DEDUP_REMOVED lines=27> */
.L_x_1278:
[----:B------:R-:W-:Y:S05]  /*2de70*/  BSYNC.RECONVERGENT B1 ;  /* 0x0000000000017941 */ /* 0x000fea0003800200 */
.L_x_1275:
        /* <DEDUP_REMOVED lines=26> */
[-C--:B------:R-:W-:Y:S01]  /*2e020*/  IMAD R60, R48, R86.reuse, RZ ;  /* 0x00000056303c7224 */ /* 0x080fe200078e02ff */
[----:B------:R-:W-:Y:S01]  /*2e030*/  SEL R61, RZ, 0x1, P0 ;  /* 0x00000001ff3d7807 */ /* 0x000fe20000000000 */
[----:B------:R-:W-:-:S04]  /*2e040*/  IMAD.WIDE.U32 R68, R79, R86, RZ ;  /* 0x000000564f447225 */ /* 0x000fc800078e00ff */
        /* <DEDUP_REMOVED lines=13> */
[----:B------:R-:W-:-:S03]  /*2e120*/  IMAD.WIDE.U32 R106, P3, R89, R83, R106 ;  /* 0x00000053596a7225 */ /* 0x000fc6000786006a */
[----:B------:R-:W-:Y:S01]  /*2e130*/  SEL R109, RZ, 0x1, P0 ;  /* 0x00000001ff6d7807 */ /* 0x000fe20000000000 */
[----:B------:R-:W-:Y:S02]  /*2e140*/  IMAD.MOV.U32 R64, RZ, RZ, R67 ;  /* 0x000000ffff407224 */ /* 0x000fe400078e0043 */
[----:B------:R-:W-:Y:S02]  /*2e150*/  IMAD R67, R83, R89, RZ ;  /* 0x0000005953437224 */ /* 0x000fe400078e02ff */
[----:B------:R-:W-:Y:S01]  /*2e160*/  IMAD.X R65, RZ, RZ, RZ, P5 ;  /* 0x000000ffff417224 */ /* 0x000fe200028e06ff */
[----:B------:R-:W-:Y:S01]  /*2e170*/  IADD3 RZ, P5, PT, R61, R106, RZ ;  /* 0x0000006a3dff7210 */ /* 0x000fe20007fbe0ff */
[----:B------:R-:W-:-:S04]  /*2e180*/  IMAD.WIDE.U32 R72, R82, R81, RZ ;  /* 0x0000005152487225 */ /* 0x000fc800078e00ff */
[----:B------:R-:W-:-:S04]  /*2e190*/  IMAD.WIDE.U32 R60, R89, R49, R76 ;  /* 0x00000031593c7225 */ /* 0x000fc800078e004c */
[----:B------:R-:W-:Y:S01]  /*2e1a0*/  IMAD R111, R82, R49, R67 ;  /* 0x00000031526f7224 */ /* 0x000fe200078e0243 */
[----:B------:R-:W-:Y:S01]  /*2e1b0*/  ISETP.GE.U32.AND P0, PT, R60, R76, PT ;  /* 0x0000004c3c00720c */ /* 0x000fe20003f06070 */
[----:B------:R-:W-:Y:S02]  /*2e1c0*/  IMAD R66, R46, R86, RZ ;  /* 0x000000562e427224 */ /* 0x000fe400078e02ff */
[----:B------:R-:W-:-:S04]  /*2e1d0*/  IMAD.WIDE.U32.X R64, R84, R48, R64, P2 ;  /* 0x0000003054407225 */ /* 0x000fc800010e0440 */
[----:B------:R-:W-:Y:S02]  /*2e1e0*/  IMAD.IADD R104, R61, 0x1, R111 ;  /* 0x000000013d687824 */ /* 0x000fe400078e026f */
[----:B------:R-:W-:-:S03]  /*2e1f0*/  IMAD.WIDE.U32 R68, R89, R81, RZ ;  /* 0x0000005159447225 */ /* 0x000fc600078e00ff */
[----:B------:R-:W-:Y:S01]  /*2e200*/  ISETP.GE.U32.AND.EX P0, PT, R104, R77, PT, P0 ;  /* 0x0000004d6800720c */ /* 0x000fe20003f06100 */
[----:B------:R-:W-:-:S04]  /*2e210*/  IMAD.WIDE.U32 R72, P2, R89, R50, R72 ;  /* 0x0000003259487225 */ /* 0x000fc80007840048 */
[----:B------:R-:W-:-:S04]  /*2e220*/  IMAD.WIDE.U32 R70, R51, R86, RZ ;  /* 0x0000005633467225 */ /* 0x000fc800078e00ff */
[----:B------:R-:W-:Y:S02]  /*2e230*/  IMAD R113, R84, R51, R66 ;  /* 0x0000003354717224 */ /* 0x000fe400078e0242 */
[----:B------:R-:W-:Y:S01]  /*2e240*/  IMAD.X R67, RZ, RZ, RZ, P3 ;  /* 0x000000ffff437224 */ /* 0x000fe200018e06ff */
[----:B------:R-:W-:Y:S01]  /*2e250*/  IADD3 RZ, P3, PT, R69, R72, RZ ;  /* 0x0000004845ff7210 */ /* 0x000fe20007f7e0ff */
[----:B------:R-:W-:Y:S02]  /*2e260*/  IMAD.MOV.U32 R66, RZ, RZ, R107 ;  /* 0x000000ffff427224 */ /* 0x000fe400078e006b */
[----:B------:R-:W-:Y:S02]  /*2e270*/  IMAD R68, R50, R89, RZ ;  /* 0x0000005932447224 */ /* 0x000fe400078e02ff */
[----:B------:R-:W-:Y:S02]  /*2e280*/  IMAD.IADD R113, R71, 0x1, R113 ;  /* 0x0000000147717824 */ /* 0x000fe400078e0271 */
[----:B------:R-:W-:-:S02]  /*2e290*/  IMAD.X R69, RZ, RZ, RZ, P4 ;  /* 0x000000ffff457224 */ /* 0x000fc400020e06ff */
[----:B------:R-:W-:-:S04]  /*2e2a0*/  IMAD.WIDE.U32 R106, R89, R81, R62 ;  /* 0x00000051596a7225 */ /* 0x000fc800078e003e */
[----:B------:R-:W-:Y:S01]  /*2e2b0*/  IMAD.WIDE.U32.X R66, R82, R83, R66, P5 ;  /* 0x0000005352427225 */ /* 0x000fe200028e0442 */
[----:B------:R-:W-:Y:S02]  /*2e2c0*/  IADD3 R64, P4, P5, R70, R64, R109 ;  /* 0x0000004046407210 */ /* 0x000fe40007d9e06d */
[----:B------:R-:W-:Y:S01]  /*2e2d0*/  SEL R109, RZ, 0x1, P0 ;  /* 0x00000001ff6d7807 */ /* 0x000fe20000000000 */
[----:B------:R-:W-:Y:S01]  /*2e2e0*/  IMAD R71, R82, R81, R68 ;  /* 0x0000005152477224 */ /* 0x000fe200078e0244 */
[----:B------:R-:W-:Y:S01]  /*2e2f0*/  ISETP.GE.U32.AND P0, PT, R106, R62, PT ;  /* 0x0000003e6a00720c */ /* 0x000fe20003f06070 */
[----:B------:R-:W-:Y:S01]  /*2e300*/  IMAD.WIDE.U32 R76, R82, R79, RZ ;  /* 0x0000004f524c7225 */ /* 0x000fe200078e00ff */
[----:B------:R-:W-:Y:S02]  /*2e310*/  IADD3.X R65, PT, PT, R113, R65, RZ, P4, P5 ;  /* 0x0000004171417210 */ /* 0x000fe400027ea4ff */
[----:B------:R-:W-:Y:S01]  /*2e320*/  IADD3 R66, P4, P5, R106, R66, R109 ;  /* 0x000000426a427210 */ /* 0x000fe20007d9e06d */
[----:B------:R-:W-:-:S02]  /*2e330*/  IMAD.IADD R71, R107, 0x1, R71 ;  /* 0x000000016b477824 */ /* 0x000fc400078e0247 */
[----:B------:R-:W-:-:S03]  /*2e340*/  IMAD.WIDE.U32 R108, R82, R51, RZ ;  /* 0x00000033526c7225 */ /* 0x000fc600078e00ff */
[C---:B------:R-:W-:Y:S01]  /*2e350*/  ISETP.GE.U32.AND.EX P0, PT, R71.reuse, R63, PT, P0 ;  /* 0x0000003f4700720c */ /* 0x040fe20003f06100 */
[----:B------:R-:W-:Y:S01]  /*2e360*/  IMAD.MOV.U32 R68, RZ, RZ, R75 ;  /* 0x000000ffff447224 */ /* 0x000fe200078e004b */
[----:B------:R-:W-:Y:S01]  /*2e370*/  IADD3.X R67, PT, PT, R71, R67, RZ, P4, P5 ;  /* 0x0000004347437210 */ /* 0x000fe200027ea4ff */
[C---:B------:R-:W-:Y:S01]  /*2e380*/  IMAD.WIDE.U32 R62, R89.reuse, R51, RZ ;  /* 0x00000033593e7225 */ /* 0x040fe200078e00ff */
[----:B------:R-:W-:Y:S02]  /*2e390*/  SEL R115, RZ, 0x1, P0 ;  /* 0x00000001ff737807 */ /* 0x000fe40000000000 */
[----:B------:R-:W-:Y:S01]  /*2e3a0*/  ISETP.GE.U32.AND P0, PT, R66, R106, PT ;  /* 0x0000006a4200720c */ /* 0x000fe20003f06070 */
[----:B------:R-:W-:-:S03]  /*2e3b0*/  IMAD.WIDE.U32 R108, P4, R89, R46, R108 ;  /* 0x0000002e596c7225 */ /* 0x000fc6000788006c */
[----:B------:R-:W-:Y:S01]  /*2e3c0*/  ISETP.GE.U32.AND.EX P0, PT, R67, R71, PT, P0 ;  /* 0x000000474300720c */ /* 0x000fe20003f06100 */
[----:B------:R-:W-:Y:S01]  /*2e3d0*/  IMAD.WIDE.U32.X R68, R84, R46, R68, P6 ;  /* 0x0000002e54447225 */ /* 0x000fe200030e0444 */
[----:B------:R-:W-:Y:S02]  /*2e3e0*/  IADD3 RZ, P6, PT, R63, R108, RZ ;  /* 0x0000006c3fff7210 */ /* 0x000fe40007fde0ff */
[----:B------:R-:W-:Y:S01]  /*2e3f0*/  SEL R108, RZ, 0x1, P0 ;  /* 0x00000001ff6c7807 */ /* 0x000fe20000000000 */
        /* <DEDUP_REMOVED lines=9> */
[----:B------:R-:W-:-:S04]  /*2e490*/  IMAD.WIDE.U32.X R110, R82, R50, R110, P3 ;  /* 0x00000032526e7225 */ /* 0x000fc800018e046e */
        /* <DEDUP_REMOVED lines=9> */
[----:B------:R-:W-:Y:S01]  /*2e530*/  IMAD.MOV.U32 R70, RZ, RZ, R77 ;  /* 0x000000ffff467224 */ /* 0x000fe200078e004d */
[----:B------:R-:W-:Y:S01]  /*2e540*/  ISETP.GE.U32.AND.EX P0, PT, R65, R113, PT, P0 ;  /* 0x000000714100720c */ /* 0x000fe20003f06100 */
[----:B------:R-:W-:-:S02]  /*2e550*/  IMAD.MOV.U32 R72, RZ, RZ, R109 ;  /* 0x000000ffff487224 */ /* 0x000fc400078e006d */
[----:B------:R-:W-:Y:S01]  /*2e560*/  IMAD.X R77, RZ, RZ, RZ, P3 ;  /* 0x000000ffff4d7224 */ /* 0x000fe200018e06ff */
[----:B------:R-:W-:Y:S01]  /*2e570*/  SEL R109, RZ, 0x1, P0 ;  /* 0x00000001ff6d7807 */ /* 0x000fe20000000000 */
[----:B------:R-:W-:Y:S01]  /*2e580*/  IMAD.MOV.U32 R74, RZ, RZ, R107 ;  /* 0x000000ffff4a7224 */ /* 0x000fe200078e006b */
[----:B------:R-:W-:Y:S01]  /*2e590*/  IADD3 R115, P0, P3, R108, R110, R115 ;  /* 0x0000006e6c737210 */ /* 0x000fe20007b1e073 */
[-C--:B------:R-:W-:Y:S02]  /*2e5a0*/  IMAD R113, R82, R79.reuse, R62 ;  /* 0x0000004f52717224 */ /* 0x080fe400078e023e */
[----:B------:R-:W-:Y:S01]  /*2e5b0*/  IMAD.WIDE.U32 R106, R89, R79, R64 ;  /* 0x0000004f596a7225 */ /* 0x000fe200078e0040 */
[----:B------:R-:W-:Y:S02]  /*2e5c0*/  IADD3.X R110, PT, PT, RZ, R111, RZ, P0, P3 ;  /* 0x0000006fff6e7210 */ /* 0x000fe400007e64ff */
[----:B------:R-:W-:Y:S01]  /*2e5d0*/  IADD3 R108, P3, PT, R109, R68, RZ ;  /* 0x000000446d6c7210 */ /* 0x000fe20007f7e0ff */
[----:B------:R-:W-:Y:S01]  /*2e5e0*/  IMAD.IADD R111, R107, 0x1, R113 ;  /* 0x000000016b6f7824 */ /* 0x000fe200078e0271 */
[----:B------:R-:W-:Y:S01]  /*2e5f0*/  IADD3 R68, P0, PT, R115, R106, RZ ;  /* 0x0000006a73447210 */ /* 0x000fe20007f1e0ff */
[----:B------:R-:W-:-:S02]  /*2e600*/  IMAD R107, R83, R87, RZ ;  /* 0x00000057536b7224 */ /* 0x000fc400078e02ff */
[----:B------:R-:W-:Y:S02]  /*2e610*/  IMAD.MOV.U32 R76, RZ, RZ, R63 ;  /* 0x000000ffff4c7224 */ /* 0x000fe400078e003f */
        /* <DEDUP_REMOVED lines=16> */
[----:B------:R-:W-:Y:S01]  /*2e720*/  IMAD.WIDE.U32 R112, R89, R51, R108 ;  /* 0x0000003359707225 */ /* 0x000fe200078e006c */
[----:B------:R-:W-:-:S03]  /*2e730*/  SEL R67, RZ, 0x1, P2 ;  /* 0x00000001ff437807 */ /* 0x000fc60001000000 */
[CC--:B------:R-:W-:Y:S01]  /*2e740*/  IMAD R115, R80.reuse, R81.reuse, R66 ;  /* 0x0000005150737224 */ /* 0x0c0fe200078e0242 */
[----:B------:R-:W-:Y:S01]  /*2e750*/  IADD3 R89, P2, P3, R67, R70, R64 ;  /* 0x0000004643597210 */ /* 0x000fe20007b5e040 */
[----:B------:R-:W-:Y:S01]  /*2e760*/  IMAD.WIDE.U32 R110, R87, R81, R68 ;  /* 0x00000051576e7225 */ /* 0x000fe200078e0044 */
[----:B------:R-:W-:Y:S02]  /*2e770*/  SEL R67, RZ, 0x1, P0 ;  /* 0x00000001ff437807 */ /* 0x000fe40000000000 */
[----:B------:R-:W-:Y:S01]  /*2e780*/  IADD3.X R70, PT, PT, RZ, R71, RZ, P2, P3 ;  /* 0x00000047ff467210 */ /* 0x000fe200017e64ff */
[----:B------:R-:W-:Y:S01]  /*2e790*/  IMAD.WIDE.U32.X R74, R80, R83, R74, P5 ;  /* 0x00000053504a7225 */ /* 0x000fe200028e044a */
[----:B------:R-:W-:Y:S02]  /*2e7a0*/  ISETP.GE.U32.AND P5, PT, R110, R68, PT ;  /* 0x000000446e00720c */ /* 0x000fe40003fa6070 */
[----:B------:R-:W-:Y:S01]  /*2e7b0*/  ISETP.GE.U32.AND P0, PT, R112, R108, PT ;  /* 0x0000006c7000720c */ /* 0x000fe20003f06070 */
[----:B------:R-:W-:Y:S01]  /*2e7c0*/  IMAD.IADD R71, R111, 0x1, R115 ;  /* 0x000000016f477824 */ /* 0x000fe200078e0273 */
[----:B------:R-:W-:Y:S01]  /*2e7d0*/  IADD3 R64, P2, P3, R110, R74, R67 ;  /* 0x0000004a6e407210 */ /* 0x000fe20007b5e043 */
[----:B------:R-:W-:Y:S01]  /*2e7e0*/  IMAD.WIDE.U32.X R72, R82, R46, R72, P6 ;  /* 0x0000002e52487225 */ /* 0x000fe200030e0448 */
[----:B------:R-:W-:-:S02]  /*2e7f0*/  IADD3 R66, P6, PT, R89, R112, RZ ;  /* 0x0000007059427210 */ /* 0x000fc40007fde0ff */
[----:B------:R-:W-:Y:S01]  /*2e800*/  ISETP.GE.U32.AND.EX P5, PT, R71, R69, PT, P5 ;  /* 0x000000454700720c */ /* 0x000fe20003fa6150 */
[----:B------:R-:W-:Y:S01]  /*2e810*/  IMAD.IADD R89, R113, 0x1, R65 ;  /* 0x0000000171597824 */ /* 0x000fe200078e0241 */
[----:B------:R-:W-:Y:S01]  /*2e820*/  IADD3.X R65, PT, PT, R71, R75, RZ, P2, P3 ;  /* 0x0000004b47417210 */ /* 0x000fe200017e64ff */
[----:B------:R-:W-:Y:S01]  /*2e830*/  IMAD.WIDE.U32.X R76, R80, R50, R76, P4 ;  /* 0x00000032504c7225 */ /* 0x000fe200020e044c */
[----:B------:R-:W-:Y:S02]  /*2e840*/  ISETP.GE.U32.AND P2, PT, R64, R110, PT ;  /* 0x0000006e4000720c */ /* 0x000fe40003f46070 */
[----:B------:R-:W-:Y:S01]  /*2e850*/  ISETP.GE.U32.AND P3, PT, R66, R112, PT ;  /* 0x000000704200720c */ /* 0x000fe20003f66070 */
[----:B------:R-:W-:Y:S01]  /*2e860*/  IMAD.X R67, R89, 0x1, R70, P6 ;  /* 0x0000000159437824 */ /* 0x000fe200030e0646 */
[----:B------:R-:W-:Y:S01]  /*2e870*/  ISETP.GE.U32.AND.EX P2, PT, R65, R71, PT, P2 ;  /* 0x000000474100720c */ /* 0x000fe20003f46120 */
[----:B------:R-:W-:Y:S01]  /*2e880*/  IMAD R69, R48, R87, RZ ;  /* 0x0000005730457224 */ /* 0x000fe200078e02ff */
[----:B------:R-:W-:Y:S01]  /*2e890*/  ISETP.GE.U32.AND.EX P0, PT, R89, R109, PT, P0 ;  /* 0x0000006d5900720c */ /* 0x000fe20003f06100 */
[----:B------:R-:W-:Y:S01]  /*2e8a0*/  IMAD.WIDE.U32 R70, R80, R79, RZ ;  /* 0x0000004f50467225 */ /* 0x000fe200078e00ff */
[----:B------:R-:W-:-:S02]  /*2e8b0*/  ISETP.GE.U32.AND.EX P3, PT, R67, R89, PT, P3 ;  /* 0x000000594300720c */ /* 0x000fc40003f66130 */
[----:B------:R-:W-:Y:S01]  /*2e8c0*/  SEL R68, RZ, 0x1, P5 ;  /* 0x00000001ff447807 */ /* 0x000fe20002800000 */
[-C--:B------:R-:W-:Y:S01]  /*2e8d0*/  IMAD R109, R80, R79.reuse, R69 ;  /* 0x0000004f506d7224 */ /* 0x080fe200078e0245 */
[----:B------:R-:W-:Y:S01]  /*2e8e0*/  SEL R89, RZ, 0x1, P2 ;  /* 0x00000001ff597807 */ /* 0x000fe20001000000 */
[-C--:B------:R-:W-:Y:S01]  /*2e8f0*/  IMAD.WIDE.U32 R74, R87, R79.reuse, RZ ;  /* 0x0000004f574a7225 */ /* 0x080fe200078e00ff */
[----:B------:R-:W-:Y:S02]  /*2e900*/  SEL R112, RZ, 0x1, P0 ;  /* 0x00000001ff707807 */ /* 0x000fe40000000000 */
[----:B------:R-:W-:Y:S01]  /*2e910*/  IADD3 R89, P5, P6, R89, R76, R68 ;  /* 0x0000004c59597210 */ /* 0x000fe20007ebe044 */
[C---:B------:R-:W-:Y:S01]  /*2e920*/  IMAD.WIDE.U32 R68, R87.reuse, R79, R66 ;  /* 0x0000004f57447225 */ /* 0x040fe200078e0042 */
[----:B------:R-:W-:Y:S02]  /*2e930*/  SEL R113, RZ, 0x1, P3 ;  /* 0x00000001ff717807 */ /* 0x000fe40001800000 */
[----:B------:R-:W-:Y:S01]  /*2e940*/  IADD3.X R76, PT, PT, RZ, R77, RZ, P5, P6 ;  /* 0x0000004dff4c7210 */ /* 0x000fe20002fec4ff */
[----:B------:R-:W-:Y:S01]  /*2e950*/  IMAD.WIDE.U32 R70, P2, R87, R48, R70 ;  /* 0x0000003057467225 */ /* 0x000fe20007840046 */
[----:B------:R-:W-:-:S02]  /*2e960*/  IADD3 R74, P6, PT, R89, R68, RZ ;  /* 0x00000044594a7210 */ /* 0x000fc40007fde0ff */
[----:B------:R-:W-:Y:S01]  /*2e970*/  ISETP.GE.U32.AND P0, PT, R68, R66, PT ;  /* 0x000000424400720c */ /* 0x000fe20003f06070 */
[----:B------:R-:W-:Y:S01]  /*2e980*/  IMAD.IADD R77, R69, 0x1, R109 ;  /* 0x00000001454d7824 */ /* 0x000fe200078e026d */
[----:B------:R-:W-:Y:S01]  /*2e990*/  IADD3 RZ, P4, PT, R75, R70, RZ ;  /* 0x000000464bff7210 */ /* 0x000fe20007f9e0ff */
[----:B------:R-:W-:Y:S01]  /*2e9a0*/  IMAD.X R69, RZ, RZ, RZ, P2 ;  /* 0x000000ffff457224 */ /* 0x000fe200010e06ff */
[----:B------:R-:W-:Y:S01]  /*2e9b0*/  ISETP.GE.U32.AND P2, PT, R74, R68, PT ;  /* 0x000000444a00720c */ /* 0x000fe20003f46070 */
[C---:B------:R-:W-:Y:S01]  /*2e9c0*/  IMAD.X R75, R77.reuse, 0x1, R76, P6 ;  /* 0x000000014d4b7824 */ /* 0x040fe200030e064c */
[----:B------:R-:W-:Y:S01]  /*2e9d0*/  ISETP.GE.U32.AND.EX P0, PT, R77, R67, PT, P0 ;  /* 0x000000434d00720c */ /* 0x000fe20003f06100 */
[----:B------:R-:W-:Y:S01]  /*2e9e0*/  IMAD.MOV.U32 R68, RZ, RZ, R71 ;  /* 0x000000ffff447224 */ /* 0x000fe200078e0047 */
[----:B------:R-:W-:Y:S01]  /*2e9f0*/  IADD3 R112, P3, P5, R113, R72, R112 ;  /* 0x0000004871707210 */ /* 0x000fe20007d7e070 */
[----:B------:R-:W-:Y:S01]  /*2ea00*/  IMAD.WIDE.U32 R116, R80, R51, RZ ;  /* 0x0000003350747225 */ /* 0x000fe200078e00ff */
[----:B------:R-:W-:-:S02]  /*2ea10*/  ISETP.GE.U32.AND.EX P2, PT, R75, R77, PT, P2 ;  /* 0x0000004d4b00720c */ /* 0x000fc40003f46120 */
[----:B------:R-:W-:Y:S01]  /*2ea20*/  SEL R82, RZ, 0x1, P0 ;  /* 0x00000001ff527807 */ /* 0x000fe20000000000 */
[----:B------:R-:W-:Y:S01]  /*2ea30*/  IMAD.WIDE.U32.X R68, R80, R48, R68, P4 ;  /* 0x0000003050447225 */ /* 0x000fe200020e0444 */
[----:B------:R-:W-:Y:S02]  /*2ea40*/  SEL R77, RZ, 0x1, P2 ;  /* 0x00000001ff4d7807 */ /* 0x000fe40001000000 */
[----:B------:R-:W-:Y:S01]  /*2ea50*/  IADD3.X R113, PT, PT, RZ, R73, RZ, P3, P5 ;  /* 0x00000049ff717210 */ /* 0x000fe20001fea4ff */
[----:B------:R-:W-:Y:S01]  /*2ea60*/  IMAD.WIDE.U32 R70, R78, R49, RZ ;  /* 0x000000314e467225 */ /* 0x000fe200078e00ff */
[----:B------:R-:W-:-:S03]  /*2ea70*/  IADD3 R82, P0, P4, R77, R68, R82 ;  /* 0x000000444d527210 */ /* 0x000fc60007c1e052 */
[----:B------:R-:W-:Y:S01]  /*2ea80*/  IMAD.WIDE.U32 R108, R78, R81, RZ ;  /* 0x000000514e6c7225 */ /* 0x000fe200078e00ff */
[----:B------:R-:W-:-:S03]  /*2ea90*/  IADD3.X R106, PT, PT, RZ, R69, RZ, P0, P4 ;  /* 0x00000045ff6a7210 */ /* 0x000fc600007e84ff */
[----:B------:R-:W-:-:S04]  /*2eaa0*/  IMAD.WIDE.U32 R72, R87, R51, RZ ;  /* 0x0000003357487225 */ /* 0x000fc800078e00ff */
[----:B------:R-:W-:-:S04]  /*2eab0*/  IMAD.WIDE.U32 R116, P5, R87, R46, R116 ;  /* 0x0000002e57747225 */ /* 0x000fc800078a0074 */
[----:B------:R-:W-:Y:S01]  /*2eac0*/  IMAD.WIDE.U32 R70, P6, R85, R83, R70 ;  /* 0x0000005355467225 */ /* 0x000fe200078c0046 */
[----:B------:R-:W-:-:S03]  /*2ead0*/  IADD3 RZ, P2, PT, R73, R116, RZ ;  /* 0x0000007449ff7210 */ /* 0x000fc60007f5e0ff */
[----:B------:R-:W-:-:S04]  /*2eae0*/  IMAD.WIDE.U32 R68, R85, R81, RZ ;  /* 0x0000005155447225 */ /* 0x000fc800078e00ff */
[----:B------:R-:W-:-:S04]  /*2eaf0*/  IMAD.WIDE.U32 R108, P4, R85, R50, R108 ;  /* 0x00000032556c7225 */ /* 0x000fc8000788006c */
[----:B------:R-:W-:-:S04]  /*2eb00*/  IMAD.WIDE.U32 R66, R85, R49, RZ ;  /* 0x0000003155427225 */ /* 0x000fc800078e00ff */
[----:B------:R-:W-:Y:S01]  /*2eb10*/  IMAD.WIDE.U32 R72, R78, R79, RZ ;  /* 0x0000004f4e487225 */ /* 0x000fe200078e00ff */
[----:B------:R-:W-:-:S03]  /*2eb20*/  IADD3 RZ, P3, PT, R67, R70, RZ ;  /* 0x0000004643ff7210 */ /* 0x000fc60007f7e0ff */
[----:B------:R-:W-:Y:S01]  /*2eb30*/  IMAD.X R111, RZ, RZ, RZ, P6 ;  /* 0x000000ffff6f7224 */ /* 0x000fe200030e06ff */
[----:B------:R-:W-:Y:S01]  /*2eb40*/  IADD3 RZ, P6, PT, R69, R108, RZ ;  /* 0x0000006c45ff7210 */ /* 0x000fe20007fde0ff */
[----:B------:R-:W-:-:S04]  /*2eb50*/  IMAD.WIDE.U32 R68, R78, R51, RZ ;  /* 0x000000334e447225 */ /* 0x000fc800078e00ff */
[----:B------:R-:W-:-:S04]  /*2eb60*/  IMAD.WIDE.U32 R66, R85, R79, RZ ;  /* 0x0000004f55427225 */ /* 0x000fc800078e00ff */
[----:B------:R-:W-:Y:S02]  /*2eb70*/  IMAD.MOV.U32 R110, RZ, RZ, R71 ;  /* 0x000000ffff6e7224 */ /* 0x000fe400078e0047 */
[----:B------:R-:W-:-:S04]  /*2eb80*/  IMAD.WIDE.U32 R72, P0, R85, R48, R72 ;  /* 0x0000003055487225 */ /* 0x000fc80007800048 */
[----:B------:R-:W-:Y:S02]  /*2eb90*/  IMAD R66, R83, R85, RZ ;  /* 0x0000005553427224 */ /* 0x000fe400078e02ff */
[----:B------:R-:W-:-:S04]  /*2eba0*/  IMAD.WIDE.U32.X R110, R78, R83, R110, P3 ;  /* 0x000000534e6e7225 */ /* 0x000fc800018e046e */
[----:B------:R-:W-:Y:S01]  /*2ebb0*/  IMAD.X R115, RZ, RZ, RZ, P5 ;  /* 0x000000ffff737224 */ /* 0x000fe200028e06ff */
[----:B------:R-:W-:Y:S01]  /*2ebc0*/  IADD3 RZ, P5, PT, R67, R72, RZ ;  /* 0x0000004843ff7210 */ /* 0x000fe20007fbe0ff */
[----:B------:R-:W-:-:S04]  /*2ebd0*/  IMAD.WIDE.U32 R70, R85, R51, RZ ;  /* 0x0000003355467225 */ /* 0x000fc800078e00ff */
[----:B------:R-:W-:-:S04]  /*2ebe0*/  IMAD.WIDE.U32 R68, P3, R85, R46, R68 ;  /* 0x0000002e55447225 */ /* 0x000fc80007860044 */
[-C--:B------:R-:W-:Y:S02]  /*2ebf0*/  IMAD R89, R78, R49.reuse, R66 ;  /* 0x000000314e597224 */ /* 0x080fe400078e0242 */
        /* <DEDUP_REMOVED lines=9> */
[----:B------:R-:W-:-:S02]  /*2ec90*/  IMAD.MOV.U32 R70, RZ, RZ, R73 ;  /* 0x000000ffff467224 */ /* 0x000fc400078e0049 */
[-C--:B------:R-:W-:Y:S02]  /*2eca0*/  IMAD R119, R78, R81.reuse, R64 ;  /* 0x000000514e777224 */ /* 0x080fe400078e0240 */
[----:B------:R-:W-:-:S04]  /*2ecb0*/  IMAD.WIDE.U32 R72, R85, R81, R74 ;  /* 0x0000005155487225 */ /* 0x000fc800078e004a */
[----:B------:R-:W-:Y:S02]  /*2ecc0*/  IMAD R64, R46, R87, RZ ;  /* 0x000000572e407224 */ /* 0x000fe400078e02ff */
[----:B------:R-:W-:Y:S01]  /*2ecd0*/  IMAD.WIDE.U32 R108, R87, R51, R112 ;  /* 0x00000033576c7225 */ /* 0x000fe200078e0070 */
[----:B------:R-:W-:-:S03]  /*2ece0*/  SEL R87, RZ, 0x1, P0 ;  /* 0x00000001ff577807 */ /* 0x000fc60000000000 */
[----:B------:R-:W-:Y:S02]  /*2ecf0*/  IMAD.MOV.U32 R114, RZ, RZ, R117 ;  /* 0x000000ffff727224 */ /* 0x000fe400078e0075 */
[----:B------:R-:W-:Y:S01]  /*2ed00*/  IMAD.X R65, RZ, RZ, RZ, P3 ;  /* 0x000000ffff417224 */ /* 0x000fe200018e06ff */
[----:B------:R-:W-:Y:S01]  /*2ed10*/  IADD3 R87, P0, P3, R72, R110, R87 ;  /* 0x0000006e48577210 */ /* 0x000fe20007b1e057 */
[C---:B------:R-:W-:Y:S02]  /*2ed20*/  IMAD R117, R80.reuse, R51, R64 ;  /* 0x0000003350757224 */ /* 0x040fe400078e0240 */
[----:B------:R-:W-:Y:S02]  /*2ed30*/  IMAD.IADD R73, R73, 0x1, R119 ;  /* 0x0000000149497824 */ /* 0x000fe400078e0277 */
[----:B------:R-:W-:Y:S01]  /*2ed40*/  IMAD.WIDE.U32.X R80, R80, R46, R114, P2 ;  /* 0x0000002e50507225 */ /* 0x000fe200010e0472 */
[----:B------:R-:W-:Y:S02]  /*2ed50*/  IADD3 R68, P2, PT, R82, R108, RZ ;  /* 0x0000006c52447210 */ /* 0x000fe40007f5e0ff */
[----:B------:R-:W-:Y:S01]  /*2ed60*/  IADD3.X R110, PT, PT, R73, R111, RZ, P0, P3 ;  /* 0x0000006f496e7210 */ /* 0x000fe200007e64ff */
[----:B------:R-:W-:Y:S01]  /*2ed70*/  IMAD.IADD R109, R109, 0x1, R117 ;  /* 0x000000016d6d7824 */ /* 0x000fe200078e0275 */
[----:B------:R-:W-:Y:S01]  /*2ed80*/  ISETP.GE.U32.AND P0, PT, R72, R74, PT ;  /* 0x0000004a4800720c */ /* 0x000fe20003f06070 */
[----:B------:R-:W-:Y:S01]  /*2ed90*/  IMAD.MOV.U32 R64, RZ, RZ, R69 ;  /* 0x000000ffff407224 */ /* 0x000fe200078e0045 */
[----:B------:R-:W-:Y:S01]  /*2eda0*/  ISETP.GE.U32.AND P3, PT, R87, R72, PT ;  /* 0x000000485700720c */ /* 0x000fe20003f66070 */
[----:B------:R-:W-:Y:S01]  /*2edb0*/  IMAD.X R69, R109, 0x1, R106, P2 ;  /* 0x000000016d457824 */ /* 0x000fe200010e066a */
[----:B------:R-:W-:Y:S01]  /*2edc0*/  ISETP.GE.U32.AND P2, PT, R108, R112, PT ;  /* 0x000000706c00720c */ /* 0x000fe20003f46070 */
[----:B------:R-:W-:Y:S01]  /*2edd0*/  IMAD.WIDE.U32.X R76, R78, R50, R76, P6 ;  /* 0x000000324e4c7225 */ /* 0x000fe200030e044c */
[----:B------:R-:W-:-:S02]  /*2ede0*/  ISETP.GE.U32.AND.EX P0, PT, R73, R75, PT, P0 ;  /* 0x0000004b4900720c */ /* 0x000fc40003f06100 */
[----:B------:R-:W-:Y:S01]  /*2edf0*/  ISETP.GE.U32.AND.EX P3, PT, R110, R73, PT, P3 ;  /* 0x000000496e00720c */ /* 0x000fe20003f66130 */
[----:B------:R-:W-:Y:S01]  /*2ee00*/  IMAD.WIDE.U32.X R70, R78, R48, R70, P5 ;  /* 0x000000304e467225 */ /* 0x000fe200028e0446 */
[----:B------:R-:W-:Y:S02]  /*2ee10*/  ISETP.GE.U32.AND P6, PT, R68, R108, PT ;  /* 0x0000006c4400720c */ /* 0x000fe40003fc6070 */
[----:B------:R-:W-:Y:S01]  /*2ee20*/  ISETP.GE.U32.AND.EX P2, PT, R109, R113, PT, P2 ;  /* 0x000000716d00720c */ /* 0x000fe20003f46120 */
[----:B------:R-:W-:Y:S01]  /*2ee30*/  IMAD R48, R48, R85, RZ ;  /* 0x0000005530307224 */ /* 0x000fe200078e02ff */
[----:B------:R-:W-:Y:S01]  /*2ee40*/  SEL R50, RZ, 0x1, P0 ;  /* 0x00000001ff327807 */ /* 0x000fe20000000000 */
[----:B------:R-:W-:Y:S01]  /*2ee50*/  IMAD.WIDE.U32 R72, R85, R79, R68 ;  /* 0x0000004f55487225 */ /* 0x000fe200078e0044 */
[----:B------:R-:W-:Y:S02]  /*2ee60*/  SEL R113, RZ, 0x1, P3 ;  /* 0x00000001ff717807 */ /* 0x000fe40001800000 */
[----:B------:R-:W-:Y:S01]  /*2ee70*/  ISETP.GE.U32.AND.EX P0, PT, R69, R109, PT, P6 ;  /* 0x0000006d4500720c */ /* 0x000fe20003f06160 */
[----:B------:R-:W-:Y:S01]  /*2ee80*/  IMAD R109, R46, R85, RZ ;  /* 0x000000552e6d7224 */ /* 0x000fe200078e02ff */
[----:B------:R-:W-:Y:S01]  /*2ee90*/  IADD3 R113, P5, P3, R113, R76, R50 ;  /* 0x0000004c71717210 */ /* 0x000fe20007bbe032 */
[C---:B------:R-:W-:Y:S01]  /*2eea0*/  IMAD R115, R78.reuse, R79, R48 ;  /* 0x0000004f4e737224 */ /* 0x040fe200078e0230 */
[----:B------:R-:W-:Y:S01]  /*2eeb0*/  SEL R76, RZ, 0x1, P2 ;  /* 0x00000001ff4c7807 */ /* 0x000fe20001000000 */
[C---:B------:R-:W-:Y:S01]  /*2eec0*/  IMAD R109, R78.reuse, R51, R109 ;  /* 0x000000334e6d7224 */ /* 0x040fe200078e026d */
[----:B------:R-:W-:Y:S01]  /*2eed0*/  SEL R75, RZ, 0x1, P0 ;  /* 0x00000001ff4b7807 */ /* 0x000fe20000000000 */
[----:B------:R-:W-:Y:S01]  /*2eee0*/  IMAD.WIDE.U32.X R78, R78, R46, R64, P4 ;  /* 0x0000002e4e4e7225 */ /* 0x000fe200020e0440 */
[----:B------:R-:W-:-:S02]  /*2eef0*/  IADD3.X R111, PT, PT, RZ, R77, RZ, P5, P3 ;  /* 0x0000004dff6f7210 */ /* 0x000fc40002fe64ff */
[----:B------:R-:W-:Y:S01]  /*2ef00*/  IADD3 R76, P2, P4, R75, R80, R76 ;  /* 0x000000504b4c7210 */ /* 0x000fe20007c5e04c */
[----:B------:R-:W-:Y:S01]  /*2ef10*/  IMAD.WIDE.U32 R64, R110, 0x3d1, RZ ;  /* 0x000003d16e407825 */ /* 0x000fe200078e00ff */
[----:B------:R-:W-:Y:S02]  /*2ef20*/  ISETP.GE.U32.AND P0, PT, R72, R68, PT ;  /* 0x000000444800720c */ /* 0x000fe40003f06070 */
[-C--:B------:R-:W-:Y:S01]  /*2ef30*/  IADD3 R113, P3, PT, R113, R72.reuse, RZ ;  /* 0x0000004871717210 */ /* 0x080fe20007f7e0ff */
[----:B------:R-:W-:Y:S01]  /*2ef40*/  IMAD.WIDE.U32 R74, R87, 0x3d1, RZ ;  /* 0x000003d1574a7825 */ /* 0x000fe200078e00ff */
[----:B------:R-:W-:Y:S02]  /*2ef50*/  IADD3.X R77, PT, PT, RZ, R81, RZ, P2, P4 ;  /* 0x00000051ff4d7210 */ /* 0x000fe400017e84ff */
[----:B------:R-:W-:Y:S01]  /*2ef60*/  ISETP.GE.U32.AND P2, PT, R113, R72, PT ;  /* 0x000000487100720c */ /* 0x000fe20003f46070 */
[----:B------:R-:W-:Y:S01]  /*2ef70*/  IMAD.IADD R68, R73, 0x1, R115 ;  /* 0x0000000149447824 */ /* 0x000fe200078e0273 */
[----:B------:R-:W-:Y:S01]  /*2ef80*/  IADD3 R81, P4, PT, RZ, R74, RZ ;  /* 0x0000004aff517210 */ /* 0x000fe20007f9e0ff */
[----:B------:R-:W-:-:S04]  /*2ef90*/  IMAD.WIDE.U32 R64, P5, RZ, R87, R64 ;  /* 0x00000057ff407225 */ /* 0x000fc800078a0040 */
[C---:B------:R-:W-:Y:S01]  /*2efa0*/  IMAD.X R111, R68.reuse, 0x1, R111, P3 ;  /* 0x00000001446f7824 */ /* 0x040fe200018e066f */
[----:B------:R-:W-:Y:S01]  /*2efb0*/  ISETP.GE.U32.AND.EX P3, PT, R68, R69, PT, P0 ;  /* 0x000000454400720c */ /* 0x000fe20003f66100 */
[----:B------:R-:W-:Y:S01]  /*2efc0*/  IMAD.X R73, RZ, RZ, RZ, P5 ;  /* 0x000000ffff497224 */ /* 0x000fe200028e06ff */
[----:B------:R-:W-:Y:S01]  /*2efd0*/  ISETP.GE.U32.AND P0, PT, R81, R74, PT ;  /* 0x0000004a5100720c */ /* 0x000fe20003f06070 */
[----:B------:R-:W-:Y:S01]  /*2efe0*/  IMAD.MOV.U32 R72, RZ, RZ, R65 ;  /* 0x000000ffff487224 */ /* 0x000fe200078e0041 */
[----:B------:R-:W-:Y:S02]  /*2eff0*/  ISETP.GE.U32.AND.EX P2, PT, R111, R68, PT, P2 ;  /* 0x000000446f00720c */ /* 0x000fe40003f46120 */
[----:B------:R-:W-:Y:S01]  /*2f000*/  IADD3 R74, P5, PT, R75, R64, RZ ;  /* 0x000000404b4a7210 */ /* 0x000fe20007fbe0ff */
[----:B------:R-:W-:Y:S01]  /*2f010*/  IMAD.WIDE.U32 R64, R85, R51, R76 ;  /* 0x0000003355407225 */ /* 0x000fe200078e004c */
[----:B------:R-:W-:Y:S02]  /*2f020*/  SEL R48, RZ, 0x1, P3 ;  /* 0x00000001ff307807 */ /* 0x000fe40001800000 */
[----:B------:R-:W-:Y:S01]  /*2f030*/  SEL R69, RZ, 0x1, P2 ;  /* 0x00000001ff457807 */ /* 0x000fe20001000000 */
[----:B------:R-:W-:-:S03]  /*2f040*/  IMAD.WIDE.U32 R50, R111, 0x3d1, RZ ;  /* 0x000003d16f327825 */ /* 0x000fc600078e00ff */
[----:B------:R-:W-:Y:S01]  /*2f050*/  IADD3 R85, P3, P2, R69, R70, R48 ;  /* 0x0000004645557210 */ /* 0x000fe20007a7e030 */
[----:B------:R-:W-:Y:S02]  /*2f060*/  IMAD.X R46, R74, 0x1, R87, P4 ;  /* 0x000000014a2e7824 */ /* 0x000fe400020e0657 */
        /* <DEDUP_REMOVED lines=12> */
[----:B------:R-:W-:Y:S02]  /*2f130*/  IADD3 R75, P4, PT, R69, R50, RZ ;  /* 0x00000032454b7210 */ /* 0x000fe40007f9e0ff */
[----:B------:R-:W-:-:S03]  /*2f140*/  ISETP.GE.U32.AND.EX P5, PT, R76, R77, PT, P5 ;  /* 0x0000004d4c00720c */ /* 0x000fc60003fa6150 */
[----:B------:R-:W-:Y:S01]  /*2f150*/  IMAD.X R72, R75, 0x1, R73, P2 ;  /* 0x000000014b487824 */ /* 0x000fe200010e0649 */
[----:B------:R-:W-:Y:S01]  /*2f160*/  ISETP.GE.U32.AND P2, PT, R85, R64, PT ;  /* 0x000000405500720c */ /* 0x000fe20003f46070 */
[----:B------:R-:W-:Y:S01]  /*2f170*/  IMAD.X R73, R76, 0x1, R87, P6 ;  /* 0x000000014c497824 */ /* 0x000fe200030e0657 */
[----:B------:R-:W-:Y:S01]  /*2f180*/  IADD3 R69, P6, PT, R71, R110, RZ ;  /* 0x0000006e47457210 */ /* 0x000fe20007fde0ff */
[----:B------:R-:W-:Y:S01]  /*2f190*/  IMAD.MOV.U32 R64, RZ, RZ, R51 ;  /* 0x000000ffff407224 */ /* 0x000fe200078e0033 */
[----:B------:R-:W-:Y:S01]  /*2f1a0*/  SEL R70, RZ, 0x1, P5 ;  /* 0x00000001ff467807 */ /* 0x000fe20002800000 */
[----:B------:R-:W-:Y:S01]  /*2f1b0*/  IMAD.WIDE.U32 R50, R73, 0x3d1, RZ ;  /* 0x000003d149327825 */ /* 0x000fe200078e00ff */
[----:B------:R-:W-:Y:S02]  /*2f1c0*/  IADD3 R48, P5, PT, R69, R48, RZ ;  /* 0x0000003045307210 */ /* 0x000fe40007fbe0ff */
[----:B------:R-:W-:Y:S01]  /*2f1d0*/  ISETP.GE.U32.AND.EX P2, PT, R73, R76, PT, P2 ;  /* 0x0000004c4900720c */ /* 0x000fe20003f46120 */
[----:B------:R-:W-:Y:S01]  /*2f1e0*/  IMAD.X R113, R72, 0x1, R113, P6 ;  /* 0x0000000148717824 */ /* 0x000fe200030e0671 */
[----:B------:R-:W-:-:S02]  /*2f1f0*/  ISETP.LT.U32.AND P0, PT, R69, R71, PT ;  /* 0x000000474500720c */ /* 0x000fc40003f01070 */
[----:B------:R-:W-:Y:S01]  /*2f200*/  SEL R71, RZ, 0x1, P2 ;  /* 0x00000001ff477807 */ /* 0x000fe20001000000 */
[----:B------:R-:W-:Y:S01]  /*2f210*/  IMAD.X R74, RZ, RZ, R113, P5 ;  /* 0x000000ffff4a7224 */ /* 0x000fe200028e0671 */
[----:B------:R-:W-:Y:S01]  /*2f220*/  ISETP.GE.U32.AND P2, PT, R48, R69, PT ;  /* 0x000000453000720c */ /* 0x000fe20003f46070 */
[----:B------:R-:W-:Y:S01]  /*2f230*/  IMAD.WIDE.U32.X R68, RZ, R111, R64, P4 ;  /* 0x0000006fff447225 */ /* 0x000fe200020e0440 */
[----:B------:R-:W-:Y:S02]  /*2f240*/  ISETP.GE.U32.AND.EX P3, PT, R72, R75, PT, P3 ;  /* 0x0000004b4800720c */ /* 0x000fe40003f66130 */
[----:B------:R-:W-:Y:S01]  /*2f250*/  ISETP.GE.U32.AND.EX P6, PT, R74, R113, PT, P2 ;  /* 0x000000714a00720c */ /* 0x000fe20003fc6120 */
[----:B------:R-:W-:Y:S01]  /*2f260*/  IMAD.WIDE.U32 R64, R85, 0x3d1, RZ ;  /* 0x000003d155407825 */ /* 0x000fe200078e00ff */
[----:B------:R-:W-:Y:S02]  /*2f270*/  IADD3 R75, P4, P5, R71, R78, R70 ;  /* 0x0000004e474b7210 */ /* 0x000fe40007d9e046 */
[----:B------:R-:W-:Y:S01]  /*2f280*/  SEL R71, RZ, 0x1, P3 ;  /* 0x00000001ff477807 */ /* 0x000fe20001800000 */
[----:B------:R-:W-:Y:S01]  /*2f290*/  IMAD.WIDE.U32 R50, P2, RZ, R85, R50 ;  /* 0x00000055ff327225 */ /* 0x000fe20007840032 */
[----:B------:R-:W-:-:S02]  /*2f2a0*/  ISETP.LT.U32.OR.EX P0, PT, R113, R72, !P6, P0 ;  /* 0x000000487100720c */ /* 0x000fc40007701500 */
[----:B------:R-:W-:Y:S01]  /*2f2b0*/  IADD3.X R79, PT, PT, RZ, R79, RZ, P4, P5 ;  /* 0x0000004fff4f7210 */ /* 0x000fe200027ea4ff */
[----:B------:R-:W-:Y:S01]  /*2f2c0*/  IMAD.MOV.U32 R70, RZ, RZ, R51 ;  /* 0x000000ffff467224 */ /* 0x000fe200078e0033 */
[----:B------:R-:W-:Y:S01]  /*2f2d0*/  IADD3 R68, P3, P6, R64, R68, R71 ;  /* 0x0000004440447210 */ /* 0x000fe20007e7e047 */
[----:B------:R-:W-:Y:S01]  /*2f2e0*/  IMAD.X R71, RZ, RZ, RZ, P2 ;  /* 0x000000ffff477224 */ /* 0x000fe200010e06ff */
[----:B------:R-:W-:Y:S01]  /*2f2f0*/  IADD3 R65, P4, PT, R65, R50, RZ ;  /* 0x0000003241417210 */ /* 0x000fe20007f9e0ff */
[----:B------:R-:W-:Y:S01]  /*2f300*/  IMAD.WIDE.U32 R50, R79, 0x3d1, RZ ;  /* 0x000003d14f327825 */ /* 0x000fe200078e00ff */
[----:B------:R-:W-:Y:S02]  /*2f310*/  IADD3 R111, P5, PT, R68, R111, RZ ;  /* 0x0000006f446f7210 */ /* 0x000fe40007fbe0ff */
[----:B------:R-:W-:Y:S01]  /*2f320*/  SEL R80, RZ, 0x1, !P0 ;  /* 0x00000001ff507807 */ /* 0x000fe20004000000 */
[----:B------:R-:W-:Y:S01]  /*2f330*/  IMAD.WIDE.U32.X R70, RZ, R73, R70, P4 ;  /* 0x00000049ff467225 */ /* 0x000fe200020e0446 */
[----:B------:R-:W-:-:S02]  /*2f340*/  IADD3.X R72, PT, PT, R65, R69, RZ, P3, P6 ;  /* 0x0000004541487210 */ /* 0x000fc40001fec4ff */
        /* <DEDUP_REMOVED lines=33> */
[----:B------:R-:W-:Y:S02]  /*2f560*/  IMAD.MOV.U32 R51, RZ, RZ, RZ ;  /* 0x000000ffff337224 */ /* 0x000fe400078e00ff */
        /* <DEDUP_REMOVED lines=61> */
.L_x_1284:
[----:B------:R-:W-:Y:S05]  /*2f940*/  BSYNC.RECONVERGENT B1 ;  /* 0x0000000000017941 */ /* 0x000fea0003800200 */
.L_x_1283:
[----:B------:R-:W-:Y:S01]  /*2f950*/  IADD3 R109, P3, PT, R81, R86, RZ ;  /* 0x00000056516d7210 */ /* 0x000fe20007f7e0ff */
[----:B------:R-:W-:Y:S01]  /*2f960*/  IMAD.IADD R85, R87, 0x1, R85 ;  /* 0x0000000157557824 */ /* 0x000fe200078e0255 */
[----:B------:R-:W-:Y:S04]  /*2f970*/  BSSY.RECONVERGENT B1, `(.L_x_1285) ;  /* 0x00000e0000017945 */ /* 0x000fe80003800200 */
[----:B------:R-:W-:Y:S01]  /*2f980*/  BSSY.RELIABLE B2, `(.L_x_1286) ;  /* 0x000003b000027945 */ /* 0x000fe20003800100 */
[----:B------:R-:W-:Y:S01]  /*2f990*/  ISETP.GE.U32.AND P2, PT, R109, R81, PT ;  /* 0x000000516d00720c */ /* 0x000fe20003f46070 */
[----:B------:R-:W-:-:S05]  /*2f9a0*/  IMAD.X R76, R46, 0x1, R85, P3 ;  /* 0x000000012e4c7824 */ /* 0x000fca00018e0655 */
[----:B------:R-:W-:Y:S02]  /*2f9b0*/  ISETP.GE.U32.AND.EX P2, PT, R76, R46, PT, P2 ;  /* 0x0000002e4c00720c */ /* 0x000fe40003f46120 */
[----:B------:R-:W-:Y:S02]  /*2f9c0*/  IADD3 R46, P3, PT, R48, R60, RZ ;  /* 0x0000003c302e7210 */ /* 0x000fe40007f7e0ff */
[----:B------:R-:W-:-:S03]  /*2f9d0*/  SEL R115, RZ, 0x1, P2 ;  /* 0x00000001ff737807 */ /* 0x000fc60001000000 */
        /* <DEDUP_REMOVED lines=53> */
.L_x_1287:
[----:B------:R-:W-:Y:S05]  /*2fd30*/  BSYNC.RELIABLE B2 ;  /* 0x0000000000027941 */ /* 0x000fea0003800100 */
.L_x_1286:
        /* <DEDUP_REMOVED lines=17> */
[----:B------:R-:W-:Y:S01]  /*2fe50*/  IADD3 R106, P2, PT, R108, R117, RZ ;  /* 0x000000756c6a7210 */ /* 0x000fe20007f5e0ff */
[----:B------:R-:W-:Y:S01]  /*2fe60*/  IMAD.X R82, R74, 0x1, ~R65, P4 ;  /* 0x000000014a527824 */ /* 0x000fe200020e0e41 */
[----:B------:R-:W-:-:S02]  /*2fe70*/  ISETP.GE.U32.AND P4, PT, R84, R111, PT ;  /* 0x0000006f5400720c */ /* 0x000fc40003f86070 */
[----:B------:R-:W-:Y:S01]  /*2fe80*/  SEL R115, RZ, 0xffffffff, !P3 ;  /* 0xffffffffff737807 */ /* 0x000fe20005800000 */
[----:B------:R-:W-:Y:S01]  /*2fe90*/  IMAD.X R108, R108, 0x1, R119, P2 ;  /* 0x000000016c6c7824 */ /* 0x000fe200010e0677 */
[----:B------:R-:W-:-:S04]  /*2fea0*/  ISETP.GE.U32.AND.EX P4, PT, R82, RZ, PT, P4 ;  /* 0x000000ff5200720c */ /* 0x000fc80003f86140 */
[----:B------:R-:W-:Y:S02]  /*2feb0*/  ISETP.LT.U32.OR.EX P4, PT, R74, R65, !P4, P5 ;  /* 0x000000414a00720c */ /* 0x000fe40006781550 */
[----:B------:R-:W-:Y:S02]  /*2fec0*/  IADD3 R111, P5, PT, R81, -R52, RZ ;  /* 0x80000034516f7210 */ /* 0x000fe40007fbe0ff */
[----:B------:R-:W-:-:S03]  /*2fed0*/  SEL R74, RZ, 0x1, !P4 ;  /* 0x00000001ff4a7807 */ /* 0x000fc60006000000 */
[----:B------:R-:W-:Y:S01]  /*2fee0*/  IMAD.X R113, R46, 0x1, ~R53, P5 ;  /* 0x000000012e717824 */ /* 0x000fe200028e0e35 */
[----:B------:R-:W-:Y:S02]  /*2fef0*/  ISETP.GE.U32.AND P6, PT, R111, R74, PT ;  /* 0x0000004a6f00720c */ /* 0x000fe40003fc6070 */
[----:B------:R-:W-:Y:S02]  /*2ff00*/  ISETP.LT.U32.AND P5, PT, R81, R52, PT ;  /* 0x000000345100720c */ /* 0x000fe40003fa1070 */
        /* <DEDUP_REMOVED lines=10> */
[----:B------:R-:W-:Y:S01]  /*2ffb0*/  IADD3 R113, P5, PT, R115, R84, RZ ;  /* 0x0000005473717210 */ /* 0x000fe20007fbe0ff */
[----:B------:R-:W-:Y:S01]  /*2ffc0*/  IMAD.MOV.U32 R81, RZ, RZ, R111 ;  /* 0x000000ffff517224 */ /* 0x000fe200078e006f */
[----:B------:R-:W-:-:S02]  /*2ffd0*/  ISETP.GT.U32.AND.EX P2, PT, R46, R53, PT, P2 ;  /* 0x000000352e00720c */ /* 0x000fc40003f44120 */
[----:B------:R-:W-:Y:S01]  /*2ffe0*/  IADD3 R109, P4, PT, R109, -R48, RZ ;  /* 0x800000306d6d7210 */ /* 0x000fe20007f9e0ff */
[----:B------:R-:W-:Y:S01]  /*2fff0*/  IMAD.X R74, R115, 0x1, R82, P5 ;  /* 0x00000001734a7824 */ /* 0x000fe200028e0652 */
[----:B------:R-:W-:Y:S01]  /*30000*/  ISETP.NE.OR.EX P2, PT, R78, RZ, P2, P3 ;  /* 0x000000ff4e00720c */ /* 0x000fe20001745730 */
[----:B------:R-:W-:Y:S02]  /*30010*/  IMAD.MOV.U32 R115, RZ, RZ, R106 ;  /* 0x000000ffff737224 */ /* 0x000fe400078e006a */
[----:B------:R-:W-:Y:S02]  /*30020*/  IMAD.X R76, R76, 0x1, ~R49, P4 ;  /* 0x000000014c4c7824 */ /* 0x000fe400020e0e31 */
        /* <DEDUP_REMOVED lines=22> */
.L_x_1290:
[----:B------:R-:W-:Y:S05]  /*30190*/  BSYNC.RELIABLE B2 ;  /* 0x0000000000027941 */ /* 0x000fea0003800100 */
.L_x_1289:
        /* <DEDUP_REMOVED lines=23> */
[----:B------:R-:W-:Y:S02]  /*30310*/  ISETP.LT.U32.AND P5, PT, R81, R52, PT ;  /* 0x000000345100720c */ /* 0x000fe40003fa1070 */
[----:B------:R-:W-:Y:S02]  /*30320*/  ISETP.GE.U32.AND.EX P6, PT, R113, RZ, PT, P6 ;  /* 0x000000ff7100720c */ /* 0x000fe40003fc6160 */
[----:B------:R-:W-:Y:S02]  /*30330*/  IADD3 R111, P4, PT, R74, R111, RZ ;  /* 0x0000006f4a6f7210 */ /* 0x000fe40007f9e0ff */
[----:B------:R-:W-:-:S03]  /*30340*/  ISETP.LT.U32.OR.EX P5, PT, R46, R53, !P6, P5 ;  /* 0x000000352e00720c */ /* 0x000fc600077a1550 */
[----:B------:R-:W-:Y:S01]  /*30350*/  IMAD.X R46, R74, 0x1, R113, P4 ;  /* 0x000000014a2e7824 */ /* 0x000fe200020e0671 */
[----:B------:R-:W-:Y:S02]  /*30360*/  SEL R74, RZ, 0xffffffff, !P3 ;  /* 0xffffffffff4a7807 */ /* 0x000fe40005800000 */
[----:B------:R-:W-:Y:S02]  /*30370*/  SEL R81, RZ, 0x1, !P5 ;  /* 0x00000001ff517807 */ /* 0x000fe40006800000 */
[----:B------:R-:W-:Y:S02]  /*30380*/  ISETP.GT.U32.AND P3, PT, R111, R52, PT ;  /* 0x000000346f00720c */ /* 0x000fe40003f64070 */
[----:B------:R-:W-:Y:S01]  /*30390*/  ISETP.NE.U32.AND P2, PT, R80, R81, PT ;  /* 0x000000515000720c */ /* 0x000fe20003f45070 */
[----:B------:R-:W-:Y:S01]  /*303a0*/  IMAD.MOV.U32 R81, RZ, RZ, R111 ;  /* 0x000000ffff517224 */ /* 0x000fe200078e006f */
[----:B------:R-:W-:Y:S02]  /*303b0*/  ISETP.GT.U32.AND.EX P3, PT, R46, R53, PT, P3 ;  /* 0x000000352e00720c */ /* 0x000fe40003f64130 */
        /* <DEDUP_REMOVED lines=31> */
.L_x_1292:
[----:B------:R-:W-:Y:S05]  /*305b0*/  BSYNC.RELIABLE B2 ;  /* 0x0000000000027941 */ /* 0x000fea0003800100 */
.L_x_1291:
        /* <DEDUP_REMOVED lines=27> */
.L_x_1288:
[----:B------:R-:W-:Y:S05]  /*30770*/  BSYNC.RECONVERGENT B1 ;  /* 0x0000000000017941 */ /* 0x000fea0003800200 */
.L_x_1285:
        /* <DEDUP_REMOVED lines=57> */
.L_x_1295:
[----:B------:R-:W-:Y:S05]  /*30b10*/  BSYNC.RELIABLE B2 ;  /* 0x0000000000027941 */ /* 0x000fea0003800100 */
.L_x_1294:
        /* <DEDUP_REMOVED lines=27> */
.L_x_1296:
[----:B------:R-:W-:Y:S05]  /*30cd0*/  BSYNC.RECONVERGENT B1 ;  /* 0x0000000000017941 */ /* 0x000fea0003800200 */
.L_x_1293:
        /* <DEDUP_REMOVED lines=23> */
.L_x_1298:
        /* <DEDUP_REMOVED lines=26> */
.L_x_1300:
[----:B------:R-:W-:Y:S05]  /*30ff0*/  BSYNC.RELIABLE B2 ;  /* 0x0000000000027941 */ /* 0x000fea0003800100 */
.L_x_1299:
[----:B------:R-:W-:-:S04]  /*31000*/  IADD3 R48, P3, PT, R102, UR36, RZ ;  /* 0x0000002466307c10 */ /* 0x000fc8000ff7e0ff */
[C---:B------:R-:W-:Y:S01]  /*31010*/  ISETP.GE.U32.AND P2, PT, R48.reuse, R102, PT ;  /* 0x000000663000720c */ /* 0x040fe20003f46070 */
        /* <DEDUP_REMOVED lines=27> */
[----:B------:R-:W-:Y:S02]  /*311d0*/  IADD3.X R101, PT, PT, R84, UR35, RZ, P6, !PT ;  /* 0x0000002354657c10 */ /* 0x000fe4000b7fe4ff */
[----:B------:R-:W-:Y:S02]  /*311e0*/  ISETP.GE.U32.AND P5, PT, R82, R78, PT ;  /* 0x0000004e5200720c */ /* 0x000fe40003fa6070 */
[----:B------:R-:W-:Y:S02]  /*311f0*/  IADD3 R80, P6, PT, -R95, R82, RZ ;  /* 0x000000525f507210 */ /* 0x000fe40007fde1ff */
[----:B------:R-:W-:Y:S02]  /*31200*/  ISETP.GE.U32.AND.EX P4, PT, R84, R98, PT, P4 ;  /* 0x000000625400720c */ /* 0x000fe40003f86140 */
        /* <DEDUP_REMOVED lines=12> */
[----:B------:R-:W-:Y:S02]  /*312d0*/  SEL R101, RZ, 0xffffffff, !P2 ;  /* 0xffffffffff657807 */ /* 0x000fe40005000000 */
[----:B------:R-:W-:Y:S02]  /*312e0*/  IADD3 R78, P5, P6, -R93, R52, R78 ;  /* 0x000000345d4e7210 */ /* 0x000fe40007ebe14e */
[----:B------:R-:W-:Y:S02]  /*312f0*/  SEL R81, RZ, 0xffffffff, !P4 ;  /* 0xffffffffff517807 */ /* 0x000fe40006000000 */
[----:B------:R-:W-:Y:S01]  /*31300*/  IADD3 R82, P2, PT, R96, R99, RZ ;  /* 0x0000006360527210 */ /* 0x000fe20007f5e0ff */
[----:B------:R-:W-:Y:S01]  /*31310*/  IMAD.MOV.U32 R99, RZ, RZ, R49 ;  /* 0x000000ffff637224 */ /* 0x000fe200078e0031 */
[----:B------:R-:W-:-:S02]  /*31320*/  IADD3 R80, P3, PT, R101, R80, RZ ;  /* 0x0000005065507210 */ /* 0x000fc40007f7e0ff */
[----:B------:R-:W-:Y:S01]  /*31330*/  IADD3.X R109, PT, PT, ~R88, R53, R109, P5, P6 ;  /* 0x00000035586d7210 */ /* 0x000fe20002fec56d */
[----:B------:R-:W-:Y:S01]  /*31340*/  IMAD.X R113, R96, 0x1, R113, P2 ;  /* 0x0000000160717824 */ /* 0x000fe200010e0671 */
[----:B------:R-:W-:Y:S01]  /*31350*/  IADD3 R78, P4, PT, R78, R81, RZ ;  /* 0x000000514e4e7210 */ /* 0x000fe20007f9e0ff */
[----:B------:R-:W-:-:S04]  /*31360*/  IMAD.X R101, R101, 0x1, R84, P3 ;  /* 0x0000000165657824 */ /* 0x000fc800018e0654 */
[----:B------:R-:W-:-:S08]  /*31370*/  IMAD.X R109, R109, 0x1, R81, P4 ;  /* 0x000000016d6d7824 */ /* 0x000fd000020e0651 */
.L_x_1301:
[----:B------:R-:W-:Y:S05]  /*31380*/  BSYNC.RECONVERGENT B1 ;  /* 0x0000000000017941 */ /* 0x000fea0003800200 */
.L_x_1297:
        /* <DEDUP_REMOVED lines=25> */
.L_x_1303:
        /* <DEDUP_REMOVED lines=26> */
.L_x_1305:
[----:B------:R-:W-:Y:S05]  /*316c0*/  BSYNC.RELIABLE B2 ;  /* 0x0000000000027941 */ /* 0x000fea0003800100 */
.L_x_1304:
[----:B------:R-:W-:-:S04]  /*316d0*/  IADD3 R48, P3, PT, R81, UR36, RZ ;  /* 0x0000002451307c10 */ /* 0x000fc8000ff7e0ff */
[C---:B------:R-:W-:Y:S02]  /*316e0*/  ISETP.GE.U32.AND P2, PT, R48.reuse, R81, PT ;  /* 0x000000513000720c */ /* 0x040fe40003f46070 */
[----:B------:R-:W-:Y:S02]  /*316f0*/  IADD3.X R49, PT, PT, R105, UR37, RZ, P3, !PT ;  /* 0x0000002569317c10 */ /* 0x000fe40009ffe4ff */
[----:B------:R-:W-:Y:S02]  /*31700*/  ISETP.GE.U32.AND P3, PT, R48, R76, PT ;  /* 0x0000004c3000720c */ /* 0x000fe40003f66070 */
[C---:B------:R-:W-:Y:S01]  /*31710*/  ISETP.GE.U32.AND.EX P2, PT, R49.reuse, R105, PT, P2 ;  /* 0x000000693100720c */ /* 0x040fe20003f46120 */
[----:B------:R-:W-:Y:S01]  /*31720*/  IMAD.MOV.U32 R105, RZ, RZ, R49 ;  /* 0x000000ffff697224 */ /* 0x000fe200078e0031 */
        /* <DEDUP_REMOVED lines=18> */
[----:B------:R-:W-:Y:S02]  /*31850*/  IADD3.X R84, PT, PT, R101, RZ, RZ, P4, P6 ;  /* 0x000000ff65547210 */ /* 0x000fe400027ec4ff */
[----:B------:R-:W-:Y:S02]  /*31860*/  ISETP.GE.U32.AND.EX P5, PT, R82, RZ, PT, P5 ;  /* 0x000000ff5200720c */ /* 0x000fe40003fa6150 */
[C---:B------:R-:W-:Y:S02]  /*31870*/  ISETP.GE.U32.AND P4, PT, R81.reuse, R80, PT ;  /* 0x000000505100720c */ /* 0x040fe40003f86070 */
[----:B------:R-:W-:Y:S02]  /*31880*/  IADD3 R80, P6, PT, R81, UR34, RZ ;  /* 0x0000002251507c10 */ /* 0x000fe4000ffde0ff */
[----:B------:R-:W-:-:S02]  /*31890*/  ISETP.LT.U32.OR.EX P2, PT, R103, R64, !P5, P2 ;  /* 0x000000406700720c */ /* 0x000fc40006f41520 */
[----:B------:R-:W-:Y:S02]  /*318a0*/  IADD3.X R99, PT, PT, R84, UR35, RZ, P6, !PT ;  /* 0x0000002354637c10 */ /* 0x000fe4000b7fe4ff */
        /* <DEDUP_REMOVED lines=16> */
[----:B------:R-:W-:Y:S02]  /*319b0*/  IADD3 R65, P3, P4, -R65, R52, R78 ;  /* 0x0000003441417210 */ /* 0x000fe40007c7e14e */
[----:B------:R-:W-:Y:S02]  /*319c0*/  SEL R101, RZ, 0xffffffff, !P2 ;  /* 0xffffffffff657807 */ /* 0x000fe40005000000 */
[----:B------:R-:W-:-:S02]  /*319d0*/  SEL R50, RZ, 0xffffffff, !P5 ;  /* 0xffffffffff327807 */ /* 0x000fc40006800000 */
[----:B------:R-:W-:Y:S02]  /*319e0*/  IADD3.X R46, PT, PT, ~R46, R53, R109, P3, P4 ;  /* 0x000000352e2e7210 */ /* 0x000fe40001fe856d */
[----:B------:R-:W-:Y:S02]  /*319f0*/  IADD3 R98, P2, PT, R103, R98, RZ ;  /* 0x0000006267627210 */ /* 0x000fe40007f5e0ff */
[----:B------:R-:W-:Y:S02]  /*31a00*/  IADD3 R96, P3, PT, R101, R96, RZ ;  /* 0x0000006065607210 */ /* 0x000fe40007f7e0ff */
[----:B------:R-:W-:Y:S01]  /*31a10*/  IADD3 R99, P4, PT, R65, R50, RZ ;  /* 0x0000003241637210 */ /* 0x000fe20007f9e0ff */
[----:B------:R-:W-:Y:S02]  /*31a20*/  IMAD.X R103, R103, 0x1, R82, P2 ;  /* 0x0000000167677824 */ /* 0x000fe400010e0652 */
[----:B------:R-:W-:Y:S02]  /*31a30*/  IMAD.X R101, R101, 0x1, R64, P3 ;  /* 0x0000000165657824 */ /* 0x000fe400018e0640 */
[----:B------:R-:W-:-:S08]  /*31a40*/  IMAD.X R46, R46, 0x1, R50, P4 ;  /* 0x000000012e2e7824 */ /* 0x000fd000020e0632 */
.L_x_1306:
[----:B------:R-:W-:Y:S05]  /*31a50*/  BSYNC.RECONVERGENT B1 ;  /* 0x0000000000017941 */ /* 0x000fea0003800200 */
.L_x_1302:
        /* <DEDUP_REMOVED lines=54> */
.L_x_1308:
[----:B------:R-:W-:Y:S05]  /*31dc0*/  BSYNC.RECONVERGENT B1 ;  /* 0x0000000000017941 */ /* 0x000fea0003800200 */
.L_x_1307:
        /* <DEDUP_REMOVED lines=63> */
.L_x_1311:
[----:B------:R-:W-:Y:S05]  /*321c0*/  BSYNC.RELIABLE B2 ;  /* 0x0000000000027941 */ /* 0x000fea0003800100 */
.L_x_1310:
        /* <DEDUP_REMOVED lines=70> */
.L_x_1314:
[----:B------:R-:W-:Y:S05]  /*32630*/  BSYNC.RELIABLE B2 ;  /* 0x0000000000027941 */ /* 0x000fea0003800100 */
.L_x_1313:
        /* <DEDUP_REMOVED lines=65> */
.L_x_1316:
[----:B------:R-:W-:Y:S05]  /*32a50*/  BSYNC.RELIABLE B2 ;  /* 0x0000000000027941 */ /* 0x000fea0003800100 */
.L_x_1315:
        /* <DEDUP_REMOVED lines=27> */
.L_x_1312:
[----:B------:R-:W-:Y:S05]  /*32c10*/  BSYNC.RECONVERGENT B1 ;  /* 0x0000000000017941 */ /* 0x000fea0003800200 */
.L_x_1309:
        /* <DEDUP_REMOVED lines=23> */
.L_x_1318:
        /* <DEDUP_REMOVED lines=26> */
.L_x_1320:
[----:B------:R-:W-:Y:S05]  /*32f30*/  BSYNC.RELIABLE B2 ;  /* 0x0000000000027941 */ /* 0x000fea0003800100 */
.L_x_1319:
        /* <DEDUP_REMOVED lines=48> */
[----:B------:R-:W-:Y:S01]  /*33240*/  IADD3 R119, P0, PT, R117, R64, RZ ;  /* 0x0000004075777210 */ /* 0x000fe20007f1e0ff */
[----:B------:R-:W-:Y:S01]  /*33250*/  IMAD.MOV.U32 R64, RZ, RZ, R69 ;  /* 0x000000ffff407224 */ /* 0x000fe200078e0045 */
[----:B------:R-:W-:Y:S02]  /*33260*/  IADD3 R105, P2, PT, R115, R50, RZ ;  /* 0x0000003273697210 */ /* 0x000fe40007f5e0ff */
[----:B------:R-:W-:Y:S01]  /*33270*/  IADD3.X R109, PT, PT, ~R46, R53, R109, P4, P5 ;  /* 0x000000352e6d7210 */ /* 0x000fe200027ea56d */
[----:B------:R-:W-:Y:S01]  /*33280*/  IMAD.X R117, R117, 0x1, R66, P0 ;  /* 0x0000000175757824 */ /* 0x000fe200000e0642 */
[----:B------:R-:W-:Y:S01]  /*33290*/  IADD3 R107, P3, PT, R107, R48, RZ ;  /* 0x000000306b6b7210 */ /* 0x000fe20007f7e0ff */
[----:B------:R-:W-:-:S04]  /*332a0*/  IMAD.X R115, R115, 0x1, R60, P2 ;  /* 0x0000000173737824 */ /* 0x000fc800010e063c */
[----:B------:R-:W-:-:S08]  /*332b0*/  IMAD.X R109, R109, 0x1, R48, P3 ;  /* 0x000000016d6d7824 */ /* 0x000fd000018e0630 */
.L_x_1321:
[----:B------:R-:W-:Y:S05]  /*332c0*/  BSYNC.RECONVERGENT B1 ;  /* 0x0000000000017941 */ /* 0x000fea0003800200 */
.L_x_1317:
[----:B------:R-:W-:Y:S01]  /*332d0*/  IADD3 R113, P0, PT, R87, -R100, RZ ;  /* 0x8000006457717210 */ /* 0x000fe20007f1e0ff */
[----:B------:R-:W-:Y:S01]  /*332e0*/  IMAD.WIDE.U32 R60, R119, R6, RZ ;  /* 0x00000006773c7225 */ /* 0x000fe200078e00ff */
[----:B------:R-:W-:Y:S03]  /*332f0*/  BSSY.RECONVERGENT B1, `(.L_x_1322) ;  /* 0x00001aa000017945 */ /* 0x000fe60003800200 */
        /* <DEDUP_REMOVED lines=22> */
[-C--:B------:R-:W-:Y:S01]  /*33460*/  IMAD R62, R115, R6.reuse, RZ ;  /* 0x00000006733e7224 */ /* 0x080fe200078e02ff */
[----:B------:R-:W-:Y:S01]  /*33470*/  SEL R69, RZ, 0x1, P0 ;  /* 0x00000001ff457807 */ /* 0x000fe20000000000 */
[----:B------:R-:W-:-:S04]  /*33480*/  IMAD.WIDE.U32 R66, R105, R6, RZ ;  /* 0x0000000669427225 */ /* 0x000fc800078e00ff */
[----:B------:R-:W-:-:S04]  /*33490*/  IMAD.WIDE.U32 R48, R6, R105, RZ ;  /* 0x0000006906307225 */ /* 0x000fc800078e00ff */
[----:B------:R-:W-:Y:S02]  /*334a0*/  IMAD R71, R105, R5, R62 ;  /* 0x0000000569477224 */ /* 0x000fe400078e023e */
[----:B------:R-:W-:-:S04]  /*334b0*/  IMAD.WIDE.U32 R64, P2, R115, R6, R64 ;  /* 0x0000000673407225 */ /* 0x000fc80007840040 */
[----:B------:R-:W-:Y:S01]  /*334c0*/  IMAD.WIDE.U32.X R60, R117, R5, R60, P3 ;  /* 0x00000005753c7225 */ /* 0x000fe200018e043c */
[----:B------:R-:W-:-:S03]  /*334d0*/  IADD3 RZ, P0, PT, R49, R64, RZ ;  /* 0x0000004031ff7210 */ /* 0x000fc60007f1e0ff */
[----:B------:R-:W-:Y:S01]  /*334e0*/  IMAD.WIDE.U32 R72, R5, R107, RZ ;  /* 0x0000006b05487225 */ /* 0x000fe200078e00ff */
[----:B------:R-:W-:-:S03]  /*334f0*/  IADD3 R60, P3, P5, R66, R60, R69 ;  /* 0x0000003c423c7210 */ /* 0x000fc60007d7e045 */
[----:B------:R-:W-:-:S04]  /*33500*/  IMAD.WIDE.U32 R62, R9, R113, RZ ;  /* 0x00000071093e7225 */ /* 0x000fc800078e00ff */
[----:B------:R-:W-:Y:S02]  /*33510*/  IMAD.IADD R71, R67, 0x1, R71 ;  /* 0x0000000143477824 */ /* 0x000fe400078e0247 */
[----:B------:R-:W-:-:S03]  /*33520*/  IMAD.WIDE.U32 R48, R6, R107, RZ ;  /* 0x0000006b06307225 */ /* 0x000fc600078e00ff */
[----:B------:R-:W-:Y:S01]  /*33530*/  IADD3.X R61, PT, PT, R71, R61, RZ, P3, P5 ;  /* 0x0000003d473d7210 */ /* 0x000fe20001fea4ff */
[----:B------:R-:W-:-:S04]  /*33540*/  IMAD.WIDE.U32 R72, P4, R109, R6, R72 ;  /* 0x000000066d487225 */ /* 0x000fc80007880048 */
[----:B------:R-:W-:Y:S01]  /*33550*/  IMAD.WIDE.U32 R62, P3, R12, R111, R62 ;  /* 0x0000006f0c3e7225 */ /* 0x000fe2000786003e */
[----:B------:R-:W-:-:S03]  /*33560*/  IADD3 RZ, P5, PT, R49, R72, RZ ;  /* 0x0000004831ff7210 */ /* 0x000fc60007fbe0ff */
[----:B------:R-:W-:Y:S02]  /*33570*/  IMAD R64, R111, R12, RZ ;  /* 0x0000000c6f407224 */ /* 0x000fe400078e02ff */
[----:B------:R-:W-:-:S04]  /*33580*/  IMAD.WIDE.U32 R48, R12, R113, R50 ;  /* 0x000000710c307225 */ /* 0x000fc800078e0032 */
[----:B------:R-:W-:Y:S01]  /*33590*/  IMAD.X R67, RZ, RZ, RZ, P3 ;  /* 0x000000ffff437224 */ /* 0x000fe200018e06ff */
[----:B------:R-:W-:Y:S01]  /*335a0*/  ISETP.GE.U32.AND P3, PT, R60, R66, PT ;  /* 0x000000423c00720c */ /* 0x000fe20003f66070 */
[----:B------:R-:W-:Y:S02]  /*335b0*/  IMAD R77, R9, R113, R64 ;  /* 0x00000071094d7224 */ /* 0x000fe400078e0240 */
[----:B------:R-:W-:Y:S01]  /*335c0*/  IMAD.MOV.U32 R74, RZ, RZ, R65 ;  /* 0x000000ffff4a7224 */ /* 0x000fe200078e0041 */
[----:B------:R-:W-:Y:S01]  /*335d0*/  ISETP.GE.U32.AND.EX P3, PT, R61, R71, PT, P3 ;  /* 0x000000473d00720c */ /* 0x000fe20003f66130 */
[----:B------:R-:W-:-:S03]  /*335e0*/  IMAD.WIDE.U32 R68, R12, R113, RZ ;  /* 0x000000710c447225 */ /* 0x000fc600078e00ff */
[----:B------:R-:W-:Y:S01]  /*335f0*/  SEL R79, RZ, 0x1, P3 ;  /* 0x00000001ff4f7807 */ /* 0x000fe20001800000 */
[----:B------:R-:W-:Y:S01]  /*33600*/  IMAD.X R75, RZ, RZ, RZ, P2 ;  /* 0x000000ffff4b7224 */ /* 0x000fe200010e06ff */
[----:B------:R-:W-:Y:S01]  /*33610*/  ISETP.GE.U32.AND P2, PT, R48, R50, PT ;  /* 0x000000323000720c */ /* 0x000fe20003f46070 */
[----:B------:R-:W-:Y:S01]  /*33620*/  IMAD.WIDE.U32 R64, R9, R119, RZ ;  /* 0x0000007709407225 */ /* 0x000fe200078e00ff */
[----:B------:R-:W-:-:S03]  /*33630*/  IADD3 RZ, P6, PT, R69, R62, RZ ;  /* 0x0000003e45ff7210 */ /* 0x000fc60007fde0ff */
        /* <DEDUP_REMOVED lines=52> */
[----:B------:R-:W-:-:S04]  /*33980*/  IMAD.WIDE.U32 R72, R11, R119, RZ ;  /* 0x000000770b487225 */ /* 0x000fc800078e00ff */
[----:B------:R-:W-:-:S04]  /*33990*/  IMAD.WIDE.U32 R64, P5, R11, R117, R64 ;  /* 0x000000750b407225 */ /* 0x000fc800078a0040 */
[----:B------:R-:W-:Y:S02]  /*339a0*/  IMAD.IADD R83, R69, 0x1, R83 ;  /* 0x0000000145537824 */ /* 0x000fe400078e0253 */
[----:B------:R-:W-:Y:S01]  /*339b0*/  IMAD.X R63, RZ, RZ, R63, P2 ;  /* 0x000000ffff3f7224 */ /* 0x000fe200010e063f */
[----:B------:R-:W-:Y:S01]  /*339c0*/  IADD3 RZ, P2, PT, R61, R76, RZ ;  /* 0x0000004c3dff7210 */ /* 0x000fe20007f5e0ff */
[----:B------:R-:W-:Y:S01]  /*339d0*/  IMAD.X R75, RZ, RZ, RZ, P0 ;  /* 0x000000ffff4b7224 */ /* 0x000fe200000e06ff */
[----:B------:R-:W-:Y:S01]  /*339e0*/  IADD3 RZ, P0, PT, R73, R64, RZ ;  /* 0x0000004049ff7210 */ /* 0x000fe20007f1e0ff */
[----:B------:R-:W-:Y:S02]  /*339f0*/  IMAD.X R61, R83, 0x1, R74, P4 ;  /* 0x00000001533d7824 */ /* 0x000fe400020e064a */
[----:B------:R-:W-:-:S04]  /*33a00*/  IMAD.WIDE.U32 R50, R11, R113, RZ ;  /* 0x000000710b327225 */ /* 0x000fc800078e00ff */
[----:B------:R-:W-:-:S04]  /*33a10*/  IMAD.WIDE.U32 R70, P4, R11, R111, R70 ;  /* 0x0000006f0b467225 */ /* 0x000fc80007880046 */
        /* <DEDUP_REMOVED lines=22> */
[----:B------:R-:W-:-:S02]  /*33b80*/  IMAD R83, R9, R107, R66 ;  /* 0x0000006b09537224 */ /* 0x000fc400078e0242 */
[----:B------:R-:W-:Y:S02]  /*33b90*/  IMAD R85, R8, R119, R67 ;  /* 0x0000007708557224 */ /* 0x000fe400078e0243 */
[----:B------:R-:W-:-:S04]  /*33ba0*/  IMAD.WIDE.U32.X R74, R9, R115, R74, P3 ;  /* 0x00000073094a7225 */ /* 0x000fc800018e044a */
[----:B------:R-:W-:Y:S01]  /*33bb0*/  IMAD.WIDE.U32 R66, R11, R119, R60 ;  /* 0x000000770b427225 */ /* 0x000fe200078e003c */
[----:B------:R-:W-:-:S03]  /*33bc0*/  IADD3 R81, P5, P6, R81, R74, R78 ;  /* 0x0000004a51517210 */ /* 0x000fc60007ebe04e */
[----:B------:R-:W-:Y:S01]  /*33bd0*/  IMAD.WIDE.U32.X R68, R8, R111, R68, P4 ;  /* 0x0000006f08447225 */ /* 0x000fe200020e0444 */
[----:B------:R-:W-:Y:S02]  /*33be0*/  IADD3.X R74, PT, PT, RZ, R75, RZ, P5, P6 ;  /* 0x0000004bff4a7210 */ /* 0x000fe40002fec4ff */
[C---:B------:R-:W-:Y:S01]  /*33bf0*/  ISETP.GE.U32.AND P5, PT, R66.reuse, R60, PT ;  /* 0x0000003c4200720c */ /* 0x040fe20003fa6070 */
[----:B------:R-:W-:Y:S01]  /*33c00*/  IMAD.WIDE.U32.X R70, R9, R109, R72, P2 ;  /* 0x0000006d09467225 */ /* 0x000fe200010e0448 */
[----:B------:R-:W-:-:S03]  /*33c10*/  IADD3 R72, P3, P4, R66, R68, R79 ;  /* 0x0000004442487210 */ /* 0x000fc60007c7e04f */
[----:B------:R-:W-:Y:S02]  /*33c20*/  IMAD.MOV.U32 R76, RZ, RZ, R65 ;  /* 0x000000ffff4c7224 */ /* 0x000fe400078e0041 */
[----:B------:R-:W-:Y:S02]  /*33c30*/  IMAD.IADD R9, R67, 0x1, R85 ;  /* 0x0000000143097824 */ /* 0x000fe400078e0255 */
[----:B------:R-:W-:-:S03]  /*33c40*/  IMAD.WIDE.U32 R64, R12, R107, R62 ;  /* 0x0000006b0c407225 */ /* 0x000fc600078e003e */
        /* <DEDUP_REMOVED lines=10> */
[----:B------:R-:W-:Y:S01]  /*33cf0*/  ISETP.GE.U32.AND P4, PT, R60, R64, PT ;  /* 0x000000403c00720c */ /* 0x000fe20003f86070 */
[----:B------:R-:W-:Y:S01]  /*33d00*/  IMAD.WIDE.U32 R68, R11, R105, R60 ;  /* 0x000000690b447225 */ /* 0x000fe200078e003c */
[----:B------:R-:W-:Y:S02]  /*33d10*/  SEL R12, RZ, 0x1, P5 ;  /* 0x00000001ff0c7807 */ /* 0x000fe40002800000 */
[----:B------:R-:W-:Y:S01]  /*33d20*/  SEL R9, RZ, 0x1, P3 ;  /* 0x00000001ff097807 */ /* 0x000fe20001800000 */
[----:B------:R-:W-:Y:S01]  /*33d30*/  IMAD.WIDE.U32 R84, R8, R107, RZ ;  /* 0x0000006b08547225 */ /* 0x000fe200078e00ff */
[----:B------:R-:W-:Y:S02]  /*33d40*/  ISETP.GE.U32.AND.EX P2, PT, R65, R63, PT, P2 ;  /* 0x0000003f4100720c */ /* 0x000fe40003f46120 */
[----:B------:R-:W-:Y:S01]  /*33d50*/  ISETP.GE.U32.AND.EX P0, PT, R61, R65, PT, P4 ;  /* 0x000000413d00720c */ /* 0x000fe20003f06140 */
[----:B------:R-:W-:Y:S01]  /*33d60*/  IMAD.WIDE.U32 R62, R11, R105, RZ ;  /* 0x000000690b3e7225 */ /* 0x000fe200078e00ff */
[----:B------:R-:W-:-:S02]  /*33d70*/  IADD3 R9, P3, P5, R9, R76, R12 ;  /* 0x0000004c09097210 */ /* 0x000fc40007d7e00c */
[----:B------:R-:W-:Y:S01]  /*33d80*/  SEL R80, RZ, 0x1, P2 ;  /* 0x00000001ff507807 */ /* 0x000fe20001000000 */
[----:B------:R-:W-:Y:S01]  /*33d90*/  IMAD R12, R115, R11, RZ ;  /* 0x0000000b730c7224 */ /* 0x000fe200078e02ff */
[----:B------:R-:W-:Y:S01]  /*33da0*/  SEL R81, RZ, 0x1, P0 ;  /* 0x00000001ff517807 */ /* 0x000fe20000000000 */
[----:B------:R-:W-:Y:S01]  /*33db0*/  IMAD.WIDE.U32 R66, P4, R11, R115, R66 ;  /* 0x000000730b427225 */ /* 0x000fe20007880042 */
[----:B------:R-:W-:Y:S02]  /*33dc0*/  IADD3.X R76, PT, PT, RZ, R77, RZ, P3, P5 ;  /* 0x0000004dff4c7210 */ /* 0x000fe40001fea4ff */
[----:B------:R-:W-:Y:S01]  /*33dd0*/  IADD3 R80, P2, P6, R81, R70, R80 ;  /* 0x0000004651507210 */ /* 0x000fe20007e5e050 */
[----:B------:R-:W-:Y:S01]  /*33de0*/  IMAD R65, R8, R105, R12 ;  /* 0x0000006908417224 */ /* 0x000fe200078e020c */
[----:B------:R-:W-:Y:S01]  /*33df0*/  ISETP.GE.U32.AND P3, PT, R68, R60, PT ;  /* 0x0000003c4400720c */ /* 0x000fe20003f66070 */
[----:B------:R-:W-:Y:S01]  /*33e00*/  IMAD.X R87, RZ, RZ, RZ, P4 ;  /* 0x000000ffff577224 */ /* 0x000fe200020e06ff */
[----:B------:R-:W-:Y:S01]  /*33e10*/  IADD3.X R81, PT, PT, RZ, R71, RZ, P2, P6 ;  /* 0x00000047ff517210 */ /* 0x000fe200017ec4ff */
[----:B------:R-:W-:Y:S01]  /*33e20*/  IMAD.IADD R69, R69, 0x1, R65 ;  /* 0x0000000145457824 */ /* 0x000fe200078e0241 */
[----:B------:R-:W-:Y:S01]  /*33e30*/  IADD3 R62, P6, PT, R9, R68, RZ ;  /* 0x00000044093e7210 */ /* 0x000fe20007fde0ff */
[----:B------:R-:W-:Y:S01]  /*33e40*/  IMAD.WIDE.U32 R70, R7, R119, RZ ;  /* 0x0000007707467225 */ /* 0x000fe200078e00ff */
[----:B------:R-:W-:-:S02]  /*33e50*/  IADD3 RZ, P0, PT, R63, R66, RZ ;  /* 0x000000423fff7210 */ /* 0x000fc40007f1e0ff */
[----:B------:R-:W-:Y:S01]  /*33e60*/  ISETP.GE.U32.AND.EX P2, PT, R69, R61, PT, P3 ;  /* 0x0000003d4500720c */ /* 0x000fe20003f46130 */
[C---:B------:R-:W-:Y:S01]  /*33e70*/  IMAD.WIDE.U32 R64, R11.reuse, R107, RZ ;  /* 0x0000006b0b407225 */ /* 0x040fe200078e00ff */
[----:B------:R-:W-:Y:S02]  /*33e80*/  ISETP.GE.U32.AND P4, PT, R62, R68, PT ;  /* 0x000000443e00720c */ /* 0x000fe40003f86070 */
[----:B------:R-:W-:Y:S01]  /*33e90*/  SEL R9, RZ, 0x1, P2 ;  /* 0x00000001ff097807 */ /* 0x000fe20001000000 */
[----:B------:R-:W-:-:S04]  /*33ea0*/  IMAD.WIDE.U32 R84, P3, R11, R109, R84 ;  /* 0x0000006d0b547225 */ /* 0x000fc80007860054 */
[----:B------:R-:W-:Y:S01]  /*33eb0*/  IMAD.WIDE.U32 R60, R10, R119, RZ ;  /* 0x000000770a3c7225 */ /* 0x000fe200078e00ff */
[----:B------:R-:W-:-:S03]  /*33ec0*/  IADD3 RZ, P2, PT, R65, R84, RZ ;  /* 0x0000005441ff7210 */ /* 0x000fc60007f5e0ff */
[----:B------:R-:W-:-:S04]  /*33ed0*/  IMAD.WIDE.U32 R70, P5, R10, R117, R70 ;  /* 0x000000750a467225 */ /* 0x000fc800078a0046 */
[----:B------:R-:W-:Y:S01]  /*33ee0*/  IMAD.X R63, R69, 0x1, R76, P6 ;  /* 0x00000001453f7824 */ /* 0x000fe200030e064c */
[----:B------:R-:W-:Y:S01]  /*33ef0*/  IADD3 RZ, P6, PT, R61, R70, RZ ;  /* 0x000000463dff7210 */ /* 0x000fe20007fde0ff */
[----:B------:R-:W-:-:S03]  /*33f00*/  IMAD.WIDE.U32 R76, R7, R113, RZ ;  /* 0x00000071074c7225 */ /* 0x000fc600078e00ff */
[----:B------:R-:W-:Y:S01]  /*33f10*/  ISETP.GE.U32.AND.EX P4, PT, R63, R69, PT, P4 ;  /* 0x000000453f00720c */ /* 0x000fe20003f86140 */
[----:B------:R-:W-:-:S03]  /*33f20*/  IMAD.WIDE.U32 R64, R7, R105, RZ ;  /* 0x0000006907407225 */ /* 0x000fc600078e00ff */
[----:B------:R-:W-:Y:S01]  /*33f30*/  SEL R12, RZ, 0x1, P4 ;  /* 0x00000001ff0c7807 */ /* 0x000fe20002000000 */
[----:B------:R-:W-:Y:S02]  /*33f40*/  IMAD.MOV.U32 R86, RZ, RZ, R67 ;  /* 0x000000ffff567224 */ /* 0x000fe400078e0043 */
[----:B------:R-:W-:-:S04]  /*33f50*/  IMAD.WIDE.U32 R60, R7, R107, RZ ;  /* 0x0000006b073c7225 */ /* 0x000fc800078e00ff */
        /* <DEDUP_REMOVED lines=32> */
[----:B------:R-:W-:Y:S02]  /*34160*/  IMAD.MOV.U32 R66, RZ, RZ, R65 ;  /* 0x000000ffff427224 */ /* 0x000fe400078e0041 */
[----:B------:R-:W-:Y:S02]  /*34170*/  IMAD R72, R109, R11, RZ ;  /* 0x0000000b6d487224 */ /* 0x000fe400078e02ff */
[----:B------:R-:W-:Y:S01]  /*34180*/  IMAD.WIDE.U32 R64, R11, R107, R80 ;  /* 0x0000006b0b407225 */ /* 0x000fe200078e0050 */
[----:B------:R-:W-:-:S03]  /*34190*/  IADD3 R11, P0, P3, R60, R74, R73 ;  /* 0x0000004a3c0b7210 */ /* 0x000fc60007b1e049 */
[----:B------:R-:W-:Y:S02]  /*341a0*/  IMAD.IADD R61, R61, 0x1, R121 ;  /* 0x000000013d3d7824 */ /* 0x000fe400078e0279 */
[C---:B------:R-:W-:Y:S02]  /*341b0*/  IMAD R119, R8.reuse, R107, R72 ;  /* 0x0000006b08777224 */ /* 0x040fe400078e0248 */
        /* <DEDUP_REMOVED lines=10> */
[----:B------:R-:W-:Y:S01]  /*34260*/  IMAD R60, R115, R10, RZ ;  /* 0x0000000a733c7224 */ /* 0x000fe200078e02ff */
[----:B------:R-:W-:Y:S01]  /*34270*/  ISETP.GE.U32.AND P2, PT, R64, R80, PT ;  /* 0x000000504000720c */ /* 0x000fe20003f46070 */
[----:B------:R-:W-:Y:S01]  /*34280*/  IMAD.WIDE.U32.X R66, R7, R115, R66, P4 ;  /* 0x0000007307427225 */ /* 0x000fe200020e0442 */
[----:B------:R-:W-:Y:S02]  /*34290*/  ISETP.GE.U32.AND P6, PT, R72, R64, PT ;  /* 0x000000404800720c */ /* 0x000fe40003fc6070 */
[----:B------:R-:W-:Y:S01]  /*342a0*/  SEL R12, RZ, 0x1, P3 ;  /* 0x00000001ff0c7807 */ /* 0x000fe20001800000 */
[----:B------:R-:W-:Y:S01]  /*342b0*/  IMAD R62, R109, R10, RZ ;  /* 0x0000000a6d3e7224 */ /* 0x000fe200078e02ff */
[----:B------:R-:W-:Y:S01]  /*342c0*/  SEL R83, RZ, 0x1, P0 ;  /* 0x00000001ff537807 */ /* 0x000fe20000000000 */
[----:B------:R-:W-:Y:S01]  /*342d0*/  IMAD R87, R7, R105, R60 ;  /* 0x0000006907577224 */ /* 0x000fe200078e023c */
[----:B------:R-:W-:Y:S01]  /*342e0*/  ISETP.GE.U32.AND.EX P2, PT, R65, R81, PT, P2 ;  /* 0x000000514100720c */ /* 0x000fe20003f46120 */
[----:B------:R-:W-:Y:S01]  /*342f0*/  IMAD.WIDE.U32 R60, R10, R105, R72 ;  /* 0x000000690a3c7225 */ /* 0x000fe200078e0048 */
[----:B------:R-:W-:-:S02]  /*34300*/  ISETP.GE.U32.AND.EX P0, PT, R73, R65, PT, P6 ;  /* 0x000000414900720c */ /* 0x000fc40003f06160 */
[----:B------:R-:W-:Y:S01]  /*34310*/  IADD3 R83, P4, P3, R83, R68, R12 ;  /* 0x0000004453537210 */ /* 0x000fe20007b9e00c */
[----:B------:R-:W-:Y:S01]  /*34320*/  IMAD R81, R7, R107, R62 ;  /* 0x0000006b07517224 */ /* 0x000fe200078e023e */
[----:B------:R-:W-:Y:S01]  /*34330*/  SEL R12, RZ, 0x1, P2 ;  /* 0x00000001ff0c7807 */ /* 0x000fe20001000000 */
[----:B------:R-:W-:Y:S01]  /*34340*/  IMAD.WIDE.U32 R62, R75, 0x3d1, RZ ;  /* 0x000003d14b3e7825 */ /* 0x000fe200078e00ff */
[----:B------:R-:W-:Y:S02]  /*34350*/  SEL R65, RZ, 0x1, P0 ;  /* 0x00000001ff417807 */ /* 0x000fe40000000000 */
[----:B------:R-:W-:Y:S01]  /*34360*/  IADD3.X R77, PT, PT, RZ, R69, RZ, P4, P3 ;  /* 0x00000045ff4d7210 */ /* 0x000fe200027e64ff */
[----:B------:R-:W-:Y:S01]  /*34370*/  IMAD.WIDE.U32.X R70, R7, R109, R70, P5 ;  /* 0x0000006d07467225 */ /* 0x000fe200028e0446 */
[----:B------:R-:W-:Y:S02]  /*34380*/  ISETP.GE.U32.AND P0, PT, R60, R72, PT ;  /* 0x000000483c00720c */ /* 0x000fe40003f06070 */
[----:B------:R-:W-:Y:S01]  /*34390*/  IADD3 R83, P3, PT, R83, R60, RZ ;  /* 0x0000003c53537210 */ /* 0x000fe20007f7e0ff */
[----:B------:R-:W-:Y:S01]  /*343a0*/  IMAD.IADD R72, R61, 0x1, R87 ;  /* 0x000000013d487824 */ /* 0x000fe200078e0257 */
[----:B------:R-:W-:Y:S01]  /*343b0*/  IADD3 R8, P2, P5, R65, R8, R12 ;  /* 0x0000000841087210 */ /* 0x000fe20007d5e00c */
[----:B------:R-:W-:-:S03]  /*343c0*/  IMAD.WIDE.U32 R64, R11, 0x3d1, RZ ;  /* 0x000003d10b407825 */ /* 0x000fc600078e00ff */
[----:B------:R-:W-:Y:S01]  /*343d0*/  IADD3.X R9, PT, PT, RZ, R9, RZ, P2, P5 ;  /* 0x00000009ff097210 */ /* 0x000fe200017ea4ff */
[----:B------:R-:W-:Y:S01]  /*343e0*/  IMAD.WIDE.U32 R62, P4, RZ, R11, R62 ;  /* 0x0000000bff3e7225 */ /* 0x000fe2000788003e */
[----:B------:R-:W-:Y:S02]  /*343f0*/  ISETP.GE.U32.AND P2, PT, R83, R60, PT ;  /* 0x0000003c5300720c */ /* 0x000fe40003f46070 */
[----:B------:R-:W-:Y:S01]  /*34400*/  IADD3 R7, P5, PT, RZ, R64, RZ ;  /* 0x00000040ff077210 */ /* 0x000fe20007fbe0ff */
[C---:B------:R-:W-:Y:S01]  /*34410*/  IMAD.X R77, R72.reuse, 0x1, R77, P3 ;  /* 0x00000001484d7824 */ /* 0x040fe200018e064d */
[----:B------:R-:W-:Y:S01]  /*34420*/  ISETP.GE.U32.AND.EX P3, PT, R72, R73, PT, P0 ;  /* 0x000000494800720c */ /* 0x000fe20003f66100 */
[----:B------:R-:W-:Y:S01]  /*34430*/  IMAD.X R61, RZ, RZ, RZ, P4 ;  /* 0x000000ffff3d7224 */ /* 0x000fe200020e06ff */
[----:B------:R-:W-:Y:S01]  /*34440*/  IADD3 R12, P4, PT, R65, R62, RZ ;  /* 0x0000003e410c7210 */ /* 0x000fe20007f9e0ff */
[----:B------:R-:W-:Y:S01]  /*34450*/  IMAD.MOV.U32 R60, RZ, RZ, R63 ;  /* 0x000000ffff3c7224 */ /* 0x000fe200078e003f */
[C---:B------:R-:W-:Y:S01]  /*34460*/  ISETP.GE.U32.AND.EX P2, PT, R77.reuse, R72, PT, P2 ;  /* 0x000000484d00720c */ /* 0x040fe20003f46120 */
[----:B------:R-:W-:Y:S01]  /*34470*/  IMAD.WIDE.U32 R62, R77, 0x3d1, RZ ;  /* 0x000003d14d3e7825 */ /* 0x000fe200078e00ff */
[----:B------:R-:W-:-:S02]  /*34480*/  SEL R68, RZ, 0x1, P3 ;  /* 0x00000001ff447807 */ /* 0x000fc40001800000 */
[----:B------:R-:W-:Y:S01]  /*34490*/  SEL R87, RZ, 0x1, P2 ;  /* 0x00000001ff577807 */ /* 0x000fe20001000000 */
[----:B------:R-:W-:Y:S01]  /*344a0*/  IMAD.X R69, R12, 0x1, R11, P5 ;  /* 0x000000010c457824 */ /* 0x000fe200028e060b */
[----:B------:R-:W-:Y:S01]  /*344b0*/  ISETP.GE.U32.AND P0, PT, R7, R64, PT ;  /* 0x000000400700720c */ /* 0x000fe20003f06070 */
        /* <DEDUP_REMOVED lines=39> */
[----:B------:R-:W-:Y:S01]  /*34730*/  IMAD.X R61, RZ, RZ, RZ, P2 ;  /* 0x000000ffff3d7224 */ /* 0x000fe200010e06ff */
[----:B------:R-:W-:Y:S01]  /*34740*/  IADD3.X R105, PT, PT, RZ, R71, RZ, P4, P5 ;  /* 0x00000047ff697210 */ /* 0x000fe200027ea4ff */
[----:B------:R-:W-:Y:S01]  /*34750*/  IMAD.MOV.U32 R60, RZ, RZ, R9 ;  /* 0x000000ffff3c7224 */ /* 0x000fe200078e0009 */
        /* <DEDUP_REMOVED lines=99> */
.L_x_1323:
[----:B------:R-:W-:Y:S05]  /*34d90*/  BSYNC.RECONVERGENT B1 ;  /* 0x0000000000017941 */ /* 0x000fea0003800200 */
.L_x_1322:
        /* <DEDUP_REMOVED lines=62> */
.L_x_1326:
[----:B------:R-:W-:Y:S05]  /*35180*/  BSYNC.RELIABLE B2 ;  /* 0x0000000000027941 */ /* 0x000fea0003800100 */
.L_x_1325:
        /* <DEDUP_REMOVED lines=69> */
.L_x_1329:
[----:B------:R-:W-:Y:S05]  /*355e0*/  BSYNC.RELIABLE B2 ;  /* 0x0000000000027941 */ /* 0x000fea0003800100 */
.L_x_1328:
        /* <DEDUP_REMOVED lines=64> */
.L_x_1331:
[----:B------:R-:W-:Y:S05]  /*359f0*/  BSYNC.RELIABLE B2 ;  /* 0x0000000000027941 */ /* 0x000fea0003800100 */
.L_x_1330:
        /* <DEDUP_REMOVED lines=27> */
.L_x_1327:
[----:B------:R-:W-:Y:S05]  /*35bb0*/  BSYNC.RECONVERGENT B1 ;  /* 0x0000000000017941 */ /* 0x000fea0003800200 */
.L_x_1324:
        /* <DEDUP_REMOVED lines=231> */
[----:B------:R-:W-:Y:S01]  /*36a30*/  IMAD.MOV.U32 R66, RZ, RZ, R51 ;  /* 0x000000ffff427224 */ /* 0x000fe200078e0033 */
[----:B------:R-:W-:Y:S01]  /*36a40*/  IADD3 R79, P0, P3, R48, R70, R79 ;  /* 0x00000046304f7210 */ /* 0x000fe20007b1e04f */
[----:B------:R-:W-:Y:S02]  /*36a50*/  IMAD R68, R88, R23, RZ ;  /* 0x0000001758447224 */ /* 0x000fe400078e02ff */
[----:B------:R-:W-:-:S04]  /*36a60*/  IMAD.WIDE.U32 R50, R23, R93, R74 ;  /* 0x0000005d17327225 */ /* 0x000fc800078e004a */
        /* <DEDUP_REMOVED lines=22> */
[----:B------:R-:W-:Y:S01]  /*36bd0*/  IMAD.WIDE.U32 R48, R21, R95, R68 ;  /* 0x0000005f15307225 */ /* 0x000fe200078e0044 */
[----:B------:R-:W-:Y:S02]  /*36be0*/  IADD3 R77, P4, P3, R77, R64, R23 ;  /* 0x000000404d4d7210 */ /* 0x000fe40007b9e017 */
[----:B------:R-:W-:Y:S01]  /*36bf0*/  SEL R26, RZ, 0x1, P2 ;  /* 0x00000001ff1a7807 */ /* 0x000fe20001000000 */
[----:B------:R-:W-:Y:S01]  /*36c00*/  IMAD R23, R88, R21, RZ ;  /* 0x0000001558177224 */ /* 0x000fe200078e02ff */
[----:B------:R-:W-:Y:S01]  /*36c10*/  SEL R51, RZ, 0x1, P0 ;  /* 0x00000001ff337807 */ /* 0x000fe20000000000 */
[----:B------:R-:W-:Y:S01]  /*36c20*/  IMAD R94, R94, R27, RZ ;  /* 0x0000001b5e5e7224 */ /* 0x000fe200078e02ff */
[----:B------:R-:W-:Y:S01]  /*36c30*/  IADD3.X R75, PT, PT, RZ, R65, RZ, P4, P3 ;  /* 0x00000041ff4b7210 */ /* 0x000fe200027e64ff */
[----:B------:R-:W-:Y:S01]  /*36c40*/  IMAD R95, R22, R93, R23 ;  /* 0x0000005d165f7224 */ /* 0x000fe200078e0217 */
[----:B------:R-:W-:Y:S01]  /*36c50*/  ISETP.GE.U32.AND P0, PT, R48, R68, PT ;  /* 0x000000443000720c */ /* 0x000fe20003f06070 */
[----:B------:R-:W-:Y:S01]  /*36c60*/  IMAD.IADD R68, R49, 0x1, R63 ;  /* 0x0000000131447824 */ /* 0x000fe200078e023f */
[----:B------:R-:W-:Y:S01]  /*36c70*/  IADD3 R77, P3, PT, R77, R48, RZ ;  /* 0x000000304d4d7210 */ /* 0x000fe20007f7e0ff */
[----:B------:R-:W-:Y:S01]  /*36c80*/  IMAD.WIDE.U32 R22, R71, 0x3d1, RZ ;  /* 0x000003d147167825 */ /* 0x000fe200078e00ff */
[----:B------:R-:W-:-:S03]  /*36c90*/  IADD3 R24, P2, P5, R51, R24, R26 ;  /* 0x0000001833187210 */ /* 0x000fc60007d5e01a */
[C---:B------:R-:W-:Y:S01]  /*36ca0*/  IMAD.X R75, R68.reuse, 0x1, R75, P3 ;  /* 0x00000001444b7824 */ /* 0x040fe200018e064b */
[----:B------:R-:W-:Y:S01]  /*36cb0*/  IADD3.X R25, PT, PT, RZ, R25, RZ, P2, P5 ;  /* 0x00000019ff197210 */ /* 0x000fe200017ea4ff */
[----:B------:R-:W-:Y:S01]  /*36cc0*/  IMAD.WIDE.U32 R50, R79, 0x3d1, RZ ;  /* 0x000003d14f327825 */ /* 0x000fe200078e00ff */
[----:B------:R-:W-:Y:S02]  /*36cd0*/  ISETP.GE.U32.AND P2, PT, R77, R48, PT ;  /* 0x000000304d00720c */ /* 0x000fe40003f46070 */
[----:B------:R-:W-:Y:S01]  /*36ce0*/  ISETP.GE.U32.AND.EX P3, PT, R68, R69, PT, P0 ;  /* 0x000000454400720c */ /* 0x000fe20003f66100 */
[----:B------:R-:W-:Y:S01]  /*36cf0*/  IMAD.WIDE.U32 R22, P4, RZ, R79, R22 ;  /* 0x0000004fff167225 */ /* 0x000fe20007880016 */
[----:B------:R-:W-:Y:S02]  /*36d00*/  ISETP.GE.U32.AND.EX P2, PT, R75, R68, PT, P2 ;  /* 0x000000444b00720c */ /* 0x000fe40003f46120 */
        /* <DEDUP_REMOVED lines=149> */
.L_x_1333:
[----:B------:R-:W-:Y:S05]  /*37660*/  BSYNC.RECONVERGENT B1 ;  /* 0x0000000000017941 */ /* 0x000fea0003800200 */
.L_x_1332:
        /* <DEDUP_REMOVED lines=62> */
.L_x_1336:
[----:B------:R-:W-:Y:S05]  /*37a50*/  BSYNC.RELIABLE B2 ;  /* 0x0000000000027941 */ /* 0x000fea0003800100 */
.L_x_1335:
        /* <DEDUP_REMOVED lines=68> */
.L_x_1339:
[----:B------:R-:W-:Y:S05]  /*37ea0*/  BSYNC.RELIABLE B2 ;  /* 0x0000000000027941 */ /* 0x000fea0003800100 */
.L_x_1338:
        /* <DEDUP_REMOVED lines=62> */
.L_x_1341:
[----:B------:R-:W-:Y:S05]  /*38290*/  BSYNC.RELIABLE B2 ;  /* 0x0000000000027941 */ /* 0x000fea0003800100 */
.L_x_1340:
        /* <DEDUP_REMOVED lines=27> */
.L_x_1337:
[----:B------:R-:W-:Y:S05]  /*38450*/  BSYNC.RECONVERGENT B1 ;  /* 0x0000000000017941 */ /* 0x000fea0003800200 */
.L_x_1334:
        /* <DEDUP_REMOVED lines=23> */
.L_x_1343:
[----:B------:R-:W-:Y:S02]  /*385d0*/  ISETP.GE.U32.AND P0, PT, R5, R48, PT ;  /* 0x000000300500720c */ /* 0x000fe40003f06070 */
[C---:B------:R-:W-:Y:S02]  /*385e0*/  IADD3 R7, P2, PT, R83.reuse, -R25, RZ ;  /* 0x8000001953077210 */ /* 0x040fe40007f5e0ff */
        /* <DEDUP_REMOVED lines=24> */
.L_x_1345:
[----:B------:R-:W-:Y:S05]  /*38770*/  BSYNC.RELIABLE B2 ;  /* 0x0000000000027941 */ /* 0x000fea0003800100 */
.L_x_1344:
        /* <DEDUP_REMOVED lines=56> */
.L_x_1346:
[----:B------:R-:W-:Y:S05]  /*38b00*/  BSYNC.RECONVERGENT B1 ;  /* 0x0000000000017941 */ /* 0x000fea0003800200 */
.L_x_1342:
        /* <DEDUP_REMOVED lines=52> */
[C---:B------:R-:W-:Y:S01]  /*38e50*/  IMAD.WIDE.U32 R24, R67.reuse, 0x3d1, RZ ;  /* 0x000003d143187825 */ /* 0x040fe200078e00ff */
[----:B------:R-:W-:-:S02]  /*38e60*/  ISETP.GE.U32.AND.EX P4, PT, R67, R50, PT, P4 ;  /* 0x000000324300720c */ /* 0x000fc40003f86140 */
[----:B------:R-:W-:Y:S01]  /*38e70*/  ISETP.GE.U32.AND.EX P2, PT, R50, RZ, PT, P2 ;  /* 0x000000ff3200720c */ /* 0x000fe20003f46120 */
        /* <DEDUP_REMOVED lines=13> */
[----:B------:R-:W-:Y:S01]  /*38f50*/  ISETP.GE.U32.AND P0, PT, R26, R22, PT ;  /* 0x000000161a00720c */ /* 0x000fe20003f06070 */
[----:B------:R-:W-:Y:S02]  /*38f60*/  IMAD.MOV.U32 R22, RZ, RZ, R25 ;  /* 0x000000ffff167224 */ /* 0x000fe400078e0019 */
[----:B------:R-:W-:Y:S01]  /*38f70*/  IMAD.X R65, R24, 0x1, R27, P5 ;  /* 0x0000000118417824 */ /* 0x000fe200028e061b */
[----:B------:R-:W-:Y:S01]  /*38f80*/  IADD3 R27, P3, PT, R26, R61, RZ ;  /* 0x0000003d1a1b7210 */ /* 0x000fe20007f7e0ff */
[----:B------:R-:W-:-:S03]  /*38f90*/  IMAD.WIDE.U32 R62, R69, 0x3d1, RZ ;  /* 0x000003d1453e7825 */ /* 0x000fc600078e00ff */
[----:B------:R-:W-:Y:S01]  /*38fa0*/  ISETP.LT.U32.AND P2, PT, R27, R26, PT ;  /* 0x0000001a1b00720c */ /* 0x000fe20003f41070 */
[----:B------:R-:W-:Y:S01]  /*38fb0*/  IMAD.X R26, R65, 0x1, R38, P3 ;  /* 0x00000001411a7824 */ /* 0x000fe200018e0626 */
[----:B------:R-:W-:Y:S01]  /*38fc0*/  IADD3 R28, P5, PT, R27, R28, RZ ;  /* 0x0000001c1b1c7210 */ /* 0x000fe20007fbe0ff */
[----:B------:R-:W-:Y:S01]  /*38fd0*/  IMAD.WIDE.U32.X R22, RZ, R67, R22, P4 ;  /* 0x00000043ff167225 */ /* 0x000fe200020e0416 */
[----:B------:R-:W-:Y:S02]  /*38fe0*/  ISETP.GE.U32.AND.EX P0, PT, R65, R24, PT, P0 ;  /* 0x000000184100720c */ /* 0x000fe40003f06100 */
[----:B------:R-:W-:Y:S01]  /*38ff0*/  ISETP.GE.U32.AND P6, PT, R28, R27, PT ;  /* 0x0000001b1c00720c */ /* 0x000fe20003fc6070 */
[----:B------:R-:W-:Y:S01]  /*39000*/  IMAD.X R61, RZ, RZ, R26, P5 ;  /* 0x000000ffff3d7224 */ /* 0x000fe200028e061a */
[----:B------:R-:W-:Y:S01]  /*39010*/  SEL R27, RZ, 0x1, P0 ;  /* 0x00000001ff1b7807 */ /* 0x000fe20000000000 */
[C---:B------:R-:W-:Y:S01]  /*39020*/  IMAD.WIDE.U32 R24, R50.reuse, 0x3d1, RZ ;  /* 0x000003d132187825 */ /* 0x040fe200078e00ff */
[----:B------:R-:W-:-:S02]  /*39030*/  ISETP.GE.U32.AND P0, PT, R50, R71, PT ;  /* 0x000000473200720c */ /* 0x000fc40003f06070 */
        /* <DEDUP_REMOVED lines=9> */
[C---:B------:R-:W-:Y:S01]  /*390d0*/  IADD3 R25, P0, PT, R22.reuse, R67, RZ ;  /* 0x0000004316197210 */ /* 0x040fe20007f1e0ff */
[----:B------:R-:W-:Y:S01]  /*390e0*/  IMAD.WIDE.U32.X R26, RZ, R69, R26, P3 ;  /* 0x00000045ff1a7225 */ /* 0x000fe200018e041a */
[----:B------:R-:W-:Y:S02]  /*390f0*/  ISETP.GE.U32.AND P2, PT, R22, R24, PT ;  /* 0x000000181600720c */ /* 0x000fe40003f46070 */
[----:B------:R-:W-:Y:S02]  /*39100*/  IADD3.X R67, PT, PT, R38, R23, RZ, P4, P5 ;  /* 0x0000001726437210 */ /* 0x000fe400027ea4ff */
[----:B------:R-:W-:Y:S02]  /*39110*/  IADD3 R60, P4, PT, R25, R60, RZ ;  /* 0x0000003c193c7210 */ /* 0x000fe40007f9e0ff */
[C---:B------:R-:W-:Y:S01]  /*39120*/  ISETP.GE.U32.AND.EX P2, PT, R67.reuse, R38, PT, P2 ;  /* 0x000000264300720c */ /* 0x040fe20003f46120 */
[----:B------:R-:W-:Y:S01]  /*39130*/  IMAD.X R38, R67, 0x1, R50, P0 ;  /* 0x0000000143267824 */ /* 0x000fe200000e0632 */
[----:B------:R-:W-:-:S02]  /*39140*/  SEL R64, RZ, 0x1, P6 ;  /* 0x00000001ff407807 */ /* 0x000fc40003000000 */
[----:B------:R-:W-:Y:S01]  /*39150*/  ISETP.GE.U32.AND P6, PT, R60, R25, PT ;  /* 0x000000193c00720c */ /* 0x000fe20003fc6070 */
[----:B------:R-:W-:Y:S01]  /*39160*/  IMAD.X R63, RZ, RZ, R38, P4 ;  /* 0x000000ffff3f7224 */ /* 0x000fe200020e0626 */
[----:B------:R-:W-:Y:S01]  /*39170*/  ISETP.LT.U32.AND P0, PT, R25, R22, PT ;  /* 0x000000161900720c */ /* 0x000fe20003f01070 */
        /* <DEDUP_REMOVED lines=19> */
[----:B------:R-:W-:Y:S01]  /*392b0*/  IMAD.WIDE.U32.X R22, RZ, RZ, R24, P2 ;  /* 0x000000ffff167225 */ /* 0x000fe200010e0418 */
[----:B------:R-:W-:-:S02]  /*392c0*/  SEL R25, RZ, 0x1, P0 ;  /* 0x00000001ff197807 */ /* 0x000fc40000000000 */
[----:B------:R-:W-:-:S04]  /*392d0*/  ISETP.GE.U32.AND.EX P3, PT, R65, R26, PT, P3 ;  /* 0x0000001a4100720c */ /* 0x000fc80003f66130 */
        /* <DEDUP_REMOVED lines=61> */
.L_x_1348:
[----:B------:R-:W-:Y:S05]  /*396b0*/  BSYNC.RECONVERGENT B1 ;  /* 0x0000000000017941 */ /* 0x000fea0003800200 */
.L_x_1347:
[----:B------:R-:W-:Y:S01]  /*396c0*/  IADD3 R31, P2, PT, R21, R31, RZ ;  /* 0x0000001f151f7210 */ /* 0x000fe20007f5e0ff */
        /* <DEDUP_REMOVED lines=62> */
.L_x_1351:
[----:B------:R-:W-:Y:S05]  /*39ab0*/  BSYNC.RELIABLE B2 ;  /* 0x0000000000027941 */ /* 0x000fea0003800100 */
.L_x_1350:
        /* <DEDUP_REMOVED lines=66> */
.L_x_1354:
[----:B------:R-:W-:Y:S05]  /*39ee0*/  BSYNC.RELIABLE B2 ;  /* 0x0000000000027941 */ /* 0x000fea0003800100 */
.L_x_1353:
        /* <DEDUP_REMOVED lines=61> */
.L_x_1356:
[----:B------:R-:W-:Y:S05]  /*3a2c0*/  BSYNC.RELIABLE B2 ;  /* 0x0000000000027941 */ /* 0x000fea0003800100 */
.L_x_1355:
        /* <DEDUP_REMOVED lines=27> */
.L_x_1352:
[----:B------:R-:W-:Y:S05]  /*3a480*/  BSYNC.RECONVERGENT B1 ;  /* 0x0000000000017941 */ /* 0x000fea0003800200 */
.L_x_1349:
        /* <DEDUP_REMOVED lines=23> */
[----:B------:R-:W-:Y:S02]  /*3a600*/  IMAD R21, R16, R31, RZ ;  /* 0x0000001f10157224 */ /* 0x000fe400078e02ff */
[----:B------:R-:W-:-:S04]  /*3a610*/  IMAD.WIDE.U32 R26, R31, R19, RZ ;  /* 0x000000131f1a7225 */ /* 0x000fc800078e00ff */
[----:B------:R-:W-:-:S04]  /*3a620*/  IMAD.WIDE.U32 R36, P2, R16, R31, R34 ;  /* 0x0000001f10247225 */ /* 0x000fc80007840022 */
[----:B------:R-:W-:-:S04]  /*3a630*/  IMAD.WIDE.U32 R60, R32, R18, RZ ;  /* 0x00000012203c7225 */ /* 0x000fc800078e00ff */
[----:B------:R-:W-:-:S04]  /*3a640*/  IMAD.WIDE.U32 R50, R19, R31, RZ ;  /* 0x0000001f13327225 */ /* 0x000fc800078e00ff */
[-C--:B------:R-:W-:Y:S01]  /*3a650*/  IMAD R69, R19, R32.reuse, R21 ;  /* 0x0000002013457224 */ /* 0x080fe200078e0215 */
[----:B------:R-:W-:Y:S01]  /*3a660*/  SEL R21, RZ, 0x1, P0 ;  /* 0x00000001ff157807 */ /* 0x000fe20000000000 */
[----:B------:R-:W-:Y:S01]  /*3a670*/  IMAD.WIDE.U32.X R48, R17, R32, R48, P3 ;  /* 0x0000002011307225 */ /* 0x000fe200018e0430 */
[----:B------:R-:W-:-:S03]  /*3a680*/  IADD3 RZ, P0, PT, R27, R36, RZ ;  /* 0x000000241bff7210 */ /* 0x000fc60007f1e0ff */
[----:B------:R-:W-:Y:S01]  /*3a690*/  IMAD.IADD R69, R51, 0x1, R69 ;  /* 0x0000000133457824 */ /* 0x000fe200078e0245 */
[----:B------:R-:W-:Y:S01]  /*3a6a0*/  IADD3 R48, P3, P4, R50, R48, R21 ;  /* 0x0000003032307210 */ /* 0x000fe20007c7e015 */
[----:B------:R-:W-:-:S03]  /*3a6b0*/  IMAD.WIDE.U32 R34, R31, R18, RZ ;  /* 0x000000121f227225 */ /* 0x000fc600078e00ff */
[----:B------:R-:W-:Y:S01]  /*3a6c0*/  IADD3.X R49, PT, PT, R69, R49, RZ, P3, P4 ;  /* 0x0000003145317210 */ /* 0x000fe20001fe84ff */
[----:B------:R-:W-:-:S04]  /*3a6d0*/  IMAD.WIDE.U32 R26, P5, R15, R31, R60 ;  /* 0x0000001f0f1a7225 */ /* 0x000fc800078a003c */
[----:B------:R-:W-:Y:S01]  /*3a6e0*/  IMAD R21, R13, R75, RZ ;  /* 0x0000004b0d157224 */ /* 0x000fe200078e02ff */
[----:B------:R-:W-:Y:S01]  /*3a6f0*/  IADD3 RZ, P3, PT, R35, R26, RZ ;  /* 0x0000001a23ff7210 */ /* 0x000fe20007f7e0ff */
[----:B------:R-:W-:-:S04]  /*3a700*/  IMAD.WIDE.U32 R64, R38, R14, RZ ;  /* 0x0000000e26407225 */ /* 0x000fc800078e00ff */
[----:B------:R-:W-:-:S04]  /*3a710*/  IMAD.WIDE.U32 R34, R75, R14, R24 ;  /* 0x0000000e4b227225 */ /* 0x000fc800078e0018 */
[----:B------:R-:W-:Y:S02]  /*3a720*/  IMAD R21, R38, R14, R21 ;  /* 0x0000000e26157224 */ /* 0x000fe400078e0215 */
[----:B------:R-:W-:Y:S01]  /*3a730*/  IMAD.X R67, RZ, RZ, RZ, P2 ;  /* 0x000000ffff437224 */ /* 0x000fe200010e06ff */
[----:B------:R-:W-:Y:S01]  /*3a740*/  ISETP.GE.U32.AND P2, PT, R34, R24, PT ;  /* 0x000000182200720c */ /* 0x000fe20003f46070 */
[----:B------:R-:W-:Y:S02]  /*3a750*/  IMAD.IADD R21, R35, 0x1, R21 ;  /* 0x0000000123157824 */ /* 0x000fe400078e0215 */
[----:B------:R-:W-:-:S03]  /*3a760*/  IMAD.WIDE.U32 R60, P4, R75, R13, R64 ;  /* 0x0000000d4b3c7225 */ /* 0x000fc60007880040 */
[----:B------:R-:W-:Y:S01]  /*3a770*/  ISETP.GE.U32.AND.EX P2, PT, R21, R25, PT, P2 ;  /* 0x000000191500720c */ /* 0x000fe20003f46120 */
[----:B------:R-:W-:Y:S01]  /*3a780*/  IMAD.X R51, RZ, RZ, RZ, P4 ;  /* 0x000000ffff337224 */ /* 0x000fe200020e06ff */
[----:B------:R-:W-:Y:S01]  /*3a790*/  ISETP.GE.U32.AND P4, PT, R48, R50, PT ;  /* 0x000000323000720c */ /* 0x000fe20003f86070 */
[----:B------:R-:W-:Y:S02]  /*3a7a0*/  IMAD R25, R15, R31, RZ ;  /* 0x0000001f0f197224 */ /* 0x000fe400078e02ff */
[----:B------:R-:W-:Y:S01]  /*3a7b0*/  IMAD.WIDE.U32 R62, R75, R14, RZ ;  /* 0x0000000e4b3e7225 */ /* 0x000fe200078e00ff */
[----:B------:R-:W-:-:S03]  /*3a7c0*/  ISETP.GE.U32.AND.EX P4, PT, R49, R69, PT, P4 ;  /* 0x000000453100720c */ /* 0x000fc60003f86140 */
[----:B------:R-:W-:Y:S01]  /*3a7d0*/  IMAD.MOV.U32 R66, RZ, RZ, R37 ;  /* 0x000000ffff427224 */ /* 0x000fe200078e0025 */
[----:B------:R-:W-:Y:S01]  /*3a7e0*/  IADD3 RZ, P6, PT, R63, R60, RZ ;  /* 0x0000003c3fff7210 */ /* 0x000fe20007fde0ff */
[----:B------:R-:W-:-:S04]  /*3a7f0*/  IMAD.WIDE.U32 R36, R18, R31, RZ ;  /* 0x0000001f12247225 */ /* 0x000fc800078e00ff */
[-C--:B------:R-:W-:Y:S02]  /*3a800*/  IMAD R25, R18, R32.reuse, R25 ;  /* 0x0000002012197224 */ /* 0x080fe400078e0219 */
[----:B------:R-:W-:Y:S02]  /*3a810*/  IMAD.MOV.U32 R50, RZ, RZ, R61 ;  /* 0x000000ffff327224 */ /* 0x000fe400078e003d */
[----:B------:R-:W-:Y:S02]  /*3a820*/  IMAD R63, R17, R75, RZ ;  /* 0x0000004b113f7224 */ /* 0x000fe400078e02ff */
[----:B------:R-:W-:-:S04]  /*3a830*/  IMAD.WIDE.U32.X R66, R16, R32, R66, P0 ;  /* 0x0000002010427225 */ /* 0x000fc800000e0442 */
[----:B------:R-:W-:Y:S01]  /*3a840*/  IMAD.IADD R69, R37, 0x1, R25 ;  /* 0x0000000125457824 */ /* 0x000fe200078e0219 */
[----:B------:R-:W-:Y:S01]  /*3a850*/  SEL R37, RZ, 0x1, P4 ;  /* 0x00000001ff257807 */ /* 0x000fe20002000000 */
[----:B------:R-:W-:Y:S02]  /*3a860*/  IMAD R71, R20, R38, R63 ;  /* 0x0000002614477224 */ /* 0x000fe400078e023f */
[----:B------:R-:W-:Y:S02]  /*3a870*/  IMAD.X R25, RZ, RZ, RZ, P5 ;  /* 0x000000ffff197224 */ /* 0x000fe400028e06ff */
[----:B------:R-:W-:Y:S01]  /*3a880*/  IMAD.WIDE.U32.X R50, R38, R13, R50, P6 ;  /* 0x0000000d26327225 */ /* 0x000fe200030e0432 */
[----:B------:R-:W-:Y:S02]  /*3a890*/  IADD3 R26, P5, P6, R36, R66, R37 ;  /* 0x00000042241a7210 */ /* 0x000fe40007ebe025 */
[----:B------:R-:W-:Y:S01]  /*3a8a0*/  SEL R37, RZ, 0x1, P2 ;  /* 0x00000001ff257807 */ /* 0x000fe20001000000 */
[----:B------:R-:W-:-:S04]  /*3a8b0*/  IMAD.WIDE.U32 R62, R20, R75, R48 ;  /* 0x0000004b143e7225 */ /* 0x000fc800078e0030 */
[----:B------:R-:W-:Y:S01]  /*3a8c0*/  IMAD.WIDE.U32 R60, R38, R20, RZ ;  /* 0x00000014263c7225 */ /* 0x000fe200078e00ff */
[----:B------:R-:W-:-:S03]  /*3a8d0*/  ISETP.GE.U32.AND P2, PT, R62, R48, PT ;  /* 0x000000303e00720c */ /* 0x000fc60003f46070 */
[----:B------:R-:W-:Y:S01]  /*3a8e0*/  IMAD.MOV.U32 R24, RZ, RZ, R27 ;  /* 0x000000ffff187224 */ /* 0x000fe200078e001b */
[----:B------:R-:W-:Y:S01]  /*3a8f0*/  IADD3.X R27, PT, PT, R69, R67, RZ, P5, P6 ;  /* 0x00000043451b7210 */ /* 0x000fe20002fec4ff */
[----:B------:R-:W-:Y:S01]  /*3a900*/  IMAD.IADD R63, R63, 0x1, R71 ;  /* 0x000000013f3f7824 */ /* 0x000fe200078e0247 */
[----:B------:R-:W-:Y:S01]  /*3a910*/  IADD3 R50, P5, P6, R62, R50, R37 ;  /* 0x000000323e327210 */ /* 0x000fe20007ebe025 */
[----:B------:R-:W-:-:S03]  /*3a920*/  IMAD.WIDE.U32 R64, R75, R20, RZ ;  /* 0x000000144b407225 */ /* 0x000fc600078e00ff */
[----:B------:R-:W-:Y:S01]  /*3a930*/  IADD3.X R51, PT, PT, R63, R51, RZ, P5, P6 ;  /* 0x000000333f337210 */ /* 0x000fe20002fec4ff */
[----:B------:R-:W-:Y:S01]  /*3a940*/  IMAD.WIDE.U32 R60, P0, R17, R75, R60 ;  /* 0x0000004b113c7225 */ /* 0x000fe2000780003c */
[----:B------:R-:W-:Y:S02]  /*3a950*/  ISETP.GE.U32.AND P5, PT, R50, R62, PT ;  /* 0x0000003e3200720c */ /* 0x000fe40003fa6070 */
[----:B------:R-:W-:Y:S01]  /*3a960*/  ISETP.GE.U32.AND.EX P2, PT, R63, R49, PT, P2 ;  /* 0x000000313f00720c */ /* 0x000fe20003f46120 */
[----:B------:R-:W-:Y:S01]  /*3a970*/  IMAD.X R37, RZ, RZ, RZ, P0 ;  /* 0x000000ffff257224 */ /* 0x000fe200000e06ff */
[----:B------:R-:W-:Y:S01]  /*3a980*/  IADD3 RZ, P4, PT, R65, R60, RZ ;  /* 0x0000003c41ff7210 */ /* 0x000fe20007f9e0ff */
[----:B------:R-:W-:Y:S01]  /*3a990*/  IMAD.WIDE.U32 R72, R38, R19, RZ ;  /* 0x0000001326487225 */ /* 0x000fe200078e00ff */
[----:B------:R-:W-:Y:S02]  /*3a9a0*/  ISETP.GE.U32.AND P0, PT, R26, R36, PT ;  /* 0x000000241a00720c */ /* 0x000fe40003f06070 */
[----:B------:R-:W-:Y:S01]  /*3a9b0*/  ISETP.GE.U32.AND.EX P5, PT, R51, R63, PT, P5 ;  /* 0x0000003f3300720c */ /* 0x000fe20003fa6150 */
[----:B------:R-:W-:Y:S01]  /*3a9c0*/  IMAD.MOV.U32 R36, RZ, RZ, R61 ;  /* 0x000000ffff247224 */ /* 0x000fe200078e003d */
[----:B------:R-:W-:Y:S01]  /*3a9d0*/  ISETP.GE.U32.AND.EX P0, PT, R27, R69, PT, P0 ;  /* 0x000000451b00720c */ /* 0x000fe20003f06100 */
[----:B------:R-:W-:Y:S01]  /*3a9e0*/  IMAD.WIDE.U32.X R48, R15, R32, R24, P3 ;  /* 0x000000200f307225 */ /* 0x000fe200018e0418 */
[----:B------:R-:W-:-:S03]  /*3a9f0*/  SEL R71, RZ, 0x1, P5 ;  /* 0x00000001ff477807 */ /* 0x000fc60002800000 */
[----:B------:R-:W-:Y:S01]  /*3aa00*/  IMAD.WIDE.U32.X R24, R17, R38, R36, P4 ;  /* 0x0000002611187225 */ /* 0x000fe200020e0424 */
[----:B------:R-:W-:Y:S02]  /*3aa10*/  SEL R36, RZ, 0x1, P2 ;  /* 0x00000001ff247807 */ /* 0x000fe40001000000 */
[----:B------:R-:W-:Y:S01]  /*3aa20*/  SEL R37, RZ, 0x1, P0 ;  /* 0x00000001ff257807 */ /* 0x000fe20000000000 */
[----:B------:R-:W-:Y:S01]  /*3aa30*/  IMAD.WIDE.U32 R60, R75, R19, RZ ;  /* 0x000000134b3c7225 */ /* 0x000fe200078e00ff */
[----:B------:R-:W-:Y:S02]  /*3aa40*/  IADD3 R71, P5, P4, R71, R24, R36 ;  /* 0x0000001847477210 */ /* 0x000fe40007cbe024 */
[----:B------:R-:W-:Y:S01]  /*3aa50*/  IADD3 R36, P3, PT, R37, R48, RZ ;  /* 0x0000003025247210 */ /* 0x000fe20007f7e0ff */
[----:B------:R-:W-:Y:S01]  /*3aa60*/  IMAD.WIDE.U32 R72, P6, R16, R75, R72 ;  /* 0x0000004b10487225 */ /* 0x000fe200078c0048 */
[----:B------:R-:W-:-:S03]  /*3aa70*/  IADD3.X R48, PT, PT, RZ, R25, RZ, P5, P4 ;  /* 0x00000019ff307210 */ /* 0x000fc60002fe84ff */
[----:B------:R-:W-:Y:S01]  /*3aa80*/  IMAD.WIDE.U32 R64, R38, R18, RZ ;  /* 0x0000001226407225 */ /* 0x000fe200078e00ff */
[----:B------:R-:W-:-:S03]  /*3aa90*/  IADD3 RZ, P2, PT, R61, R72, RZ ;  /* 0x000000483dff7210 */ /* 0x000fc60007f5e0ff */
[-C--:B------:R-:W-:Y:S02]  /*3aaa0*/  IMAD R24, R16, R75.reuse, RZ ;  /* 0x0000004b10187224 */ /* 0x080fe400078e02ff */
[----:B------:R-:W-:-:S04]  /*3aab0*/  IMAD.WIDE.U32 R68, R19, R75, R26 ;  /* 0x0000004b13447225 */ /* 0x000fc800078e001a */
[----:B------:R-:W-:Y:S01]  /*3aac0*/  IMAD R77, R19, R38, R24 ;  /* 0x00000026134d7224 */ /* 0x000fe200078e0218 */
[----:B------:R-:W-:Y:S01]  /*3aad0*/  IADD3 R24, P5, PT, R71, R68, RZ ;  /* 0x0000004447187210 */ /* 0x000fe20007fbe0ff */
[----:B------:R-:W-:-:S04]  /*3aae0*/  IMAD.WIDE.U32 R60, R75, R18, RZ ;  /* 0x000000124b3c7225 */ /* 0x000fc800078e00ff */
        /* <DEDUP_REMOVED lines=17> */
[----:B------:R-:W-:Y:S01]  /*3ac00*/  IMAD R71, R13, R33, RZ ;  /* 0x000000210d477224 */ /* 0x000fe200078e02ff */
[----:B------:R-:W-:Y:S01]  /*3ac10*/  ISETP.GE.U32.AND.EX P0, PT, R77, R27, PT, P0 ;  /* 0x0000001b4d00720c */ /* 0x000fe20003f06100 */
[----:B------:R-:W-:-:S03]  /*3ac20*/  IMAD.WIDE.U32 R26, R33, R14, R50 ;  /* 0x0000000e211a7225 */ /* 0x000fc600078e0032 */
[----:B------:R-:W-:Y:S01]  /*3ac30*/  SEL R66, RZ, 0x1, P0 ;  /* 0x00000001ff427807 */ /* 0x000fe20000000000 */
[----:B------:R-:W-:Y:S01]  /*3ac40*/  IMAD R71, R28, R14, R71 ;  /* 0x0000000e1c477224 */ /* 0x000fe200078e0247 */
[----:B------:R-:W-:Y:S01]  /*3ac50*/  ISETP.GE.U32.AND P0, PT, R26, R50, PT ;  /* 0x000000321a00720c */ /* 0x000fe20003f06070 */
[----:B------:R-:W-:Y:S02]  /*3ac60*/  IMAD.MOV.U32 R60, RZ, RZ, R65 ;  /* 0x000000ffff3c7224 */ /* 0x000fe400078e0041 */
[----:B------:R-:W-:Y:S01]  /*3ac70*/  IMAD.X R65, RZ, RZ, RZ, P5 ;  /* 0x000000ffff417224 */ /* 0x000fe200028e06ff */
[----:B------:R-:W-:Y:S01]  /*3ac80*/  ISETP.GE.U32.AND P5, PT, R24, R68, PT ;  /* 0x000000441800720c */ /* 0x000fe20003fa6070 */
[----:B------:R-:W-:Y:S02]  /*3ac90*/  IMAD.IADD R81, R27, 0x1, R71 ;  /* 0x000000011b517824 */ /* 0x000fe400078e0247 */
[----:B------:R-:W-:Y:S01]  /*3aca0*/  IMAD.MOV.U32 R64, RZ, RZ, R63 ;  /* 0x000000ffff407224 */ /* 0x000fe200078e003f */
[----:B------:R-:W-:Y:S01]  /*3acb0*/  ISETP.GE.U32.AND.EX P5, PT, R25, R77, PT, P5 ;  /* 0x0000004d1900720c */ /* 0x000fe20003fa6150 */
[----:B------:R-:W-:Y:S01]  /*3acc0*/  IMAD.MOV.U32 R48, RZ, RZ, R73 ;  /* 0x000000ffff307224 */ /* 0x000fe200078e0049 */
[----:B------:R-:W-:Y:S01]  /*3acd0*/  ISETP.GE.U32.AND.EX P0, PT, R81, R51, PT, P0 ;  /* 0x000000335100720c */ /* 0x000fe20003f06100 */
[----:B------:R-:W-:Y:S01]  /*3ace0*/  IMAD.MOV.U32 R68, RZ, RZ, R67 ;  /* 0x000000ffff447224 */ /* 0x000fe200078e0043 */
[----:B------:R-:W-:Y:S01]  /*3acf0*/  SEL R71, RZ, 0x1, P5 ;  /* 0x00000001ff477807 */ /* 0x000fe20002800000 */
[----:B------:R-:W-:-:S02]  /*3ad00*/  IMAD R63, R15, R75, RZ ;  /* 0x0000004b0f3f7224 */ /* 0x000fc400078e02ff */
[----:B------:R-:W-:Y:S02]  /*3ad10*/  IMAD R67, R17, R33, RZ ;  /* 0x0000002111437224 */ /* 0x000fe400078e02ff */
[----:B------:R-:W-:-:S04]  /*3ad20*/  IMAD.WIDE.U32 R50, R18, R75, R36 ;  /* 0x0000004b12327225 */ /* 0x000fc800078e0024 */
[-C--:B------:R-:W-:Y:S02]  /*3ad30*/  IMAD R73, R18, R38.reuse, R63 ;  /* 0x0000002612497224 */ /* 0x080fe400078e023f */
[----:B------:R-:W-:-:S04]  /*3ad40*/  IMAD.WIDE.U32.X R48, R16, R38, R48, P2 ;  /* 0x0000002610307225 */ /* 0x000fc800010e0430 */
[C---:B------:R-:W-:Y:S01]  /*3ad50*/  IMAD R75, R20.reuse, R28, R67 ;  /* 0x0000001c144b7224 */ /* 0x040fe200078e0243 */
[----:B------:R-:W-:Y:S01]  /*3ad60*/  SEL R67, RZ, 0x1, P0 ;  /* 0x00000001ff437807 */ /* 0x000fe20000000000 */
[----:B------:R-:W-:Y:S01]  /*3ad70*/  IMAD.WIDE.U32 R62, R20, R33, R24 ;  /* 0x00000021143e7225 */ /* 0x000fe200078e0018 */
[----:B------:R-:W-:-:S03]  /*3ad80*/  ISETP.GE.U32.AND P0, PT, R50, R36, PT ;  /* 0x000000243200720c */ /* 0x000fc60003f06070 */
        /* <DEDUP_REMOVED lines=9> */
[----:B------:R-:W-:Y:S01]  /*3ae20*/  IMAD R38, R16, R33, RZ ;  /* 0x0000002110267224 */ /* 0x000fe200078e02ff */
[----:B------:R-:W-:Y:S01]  /*3ae30*/  IADD3.X R49, PT, PT, R63, R69, RZ, P2, P3 ;  /* 0x000000453f317210 */ /* 0x000fe200017e64ff */
[----:B------:R-:W-:Y:S01]  /*3ae40*/  IMAD.WIDE.U32 R70, R28, R18, RZ ;  /* 0x000000121c467225 */ /* 0x000fe200078e00ff */
[----:B------:R-:W-:-:S02]  /*3ae50*/  ISETP.GE.U32.AND P2, PT, R48, R62, PT ;  /* 0x0000003e3000720c */ /* 0x000fc40003f46070 */
[----:B------:R-:W-:Y:S01]  /*3ae60*/  ISETP.GE.U32.AND.EX P5, PT, R63, R25, PT, P5 ;  /* 0x000000193f00720c */ /* 0x000fe20003fa6150 */
[----:B------:R-:W-:Y:S01]  /*3ae70*/  IMAD.X R25, R67, 0x1, R36, P6 ;  /* 0x0000000143197824 */ /* 0x000fe200030e0624 */
[----:B------:R-:W-:Y:S01]  /*3ae80*/  ISETP.GE.U32.AND.EX P2, PT, R49, R63, PT, P2 ;  /* 0x0000003f3100720c */ /* 0x000fe20003f46120 */
[----:B------:R-:W-:Y:S01]  /*3ae90*/  IMAD R73, R19, R28, R38 ;  /* 0x0000001c13497224 */ /* 0x000fe200078e0226 */
[----:B------:R-:W-:Y:S01]  /*3aea0*/  ISETP.GE.U32.AND P3, PT, R24, R50, PT ;  /* 0x000000321800720c */ /* 0x000fe20003f66070 */
[----:B------:R-:W-:Y:S01]  /*3aeb0*/  IMAD.WIDE.U32.X R50, R17, R28, R64, P4 ;  /* 0x0000001c11327225 */ /* 0x000fe200020e0440 */
[----:B------:R-:W-:Y:S02]  /*3aec0*/  SEL R36, RZ, 0x1, P5 ;  /* 0x00000001ff247807 */ /* 0x000fe40002800000 */
[----:B------:R-:W-:Y:S01]  /*3aed0*/  SEL R75, RZ, 0x1, P2 ;  /* 0x00000001ff4b7807 */ /* 0x000fe20001000000 */
[----:B------:R-:W-:Y:S01]  /*3aee0*/  IMAD.WIDE.U32 R64, R19, R33, R24 ;  /* 0x0000002113407225 */ /* 0x000fe200078e0018 */
[----:B------:R-:W-:-:S02]  /*3aef0*/  ISETP.GE.U32.AND.EX P0, PT, R67, R37, PT, P0 ;  /* 0x000000254300720c */ /* 0x000fc40003f06100 */
[----:B------:R-:W-:Y:S01]  /*3af00*/  ISETP.GE.U32.AND.EX P3, PT, R25, R67, PT, P3 ;  /* 0x000000431900720c */ /* 0x000fe20003f66130 */
[-C--:B------:R-:W-:Y:S01]  /*3af10*/  IMAD.WIDE.U32 R62, R28, R19.reuse, RZ ;  /* 0x000000131c3e7225 */ /* 0x080fe200078e00ff */
[----:B------:R-:W-:Y:S02]  /*3af20*/  IADD3 R75, P4, P6, R75, R50, R36 ;  /* 0x000000324b4b7210 */ /* 0x000fe40007e9e024 */
[----:B------:R-:W-:Y:S01]  /*3af30*/  SEL R67, RZ, 0x1, P3 ;  /* 0x00000001ff437807 */ /* 0x000fe20001800000 */
[----:B------:R-:W-:Y:S01]  /*3af40*/  IMAD.WIDE.U32 R36, R33, R19, RZ ;  /* 0x0000001321247225 */ /* 0x000fe200078e00ff */
[----:B------:R-:W-:Y:S02]  /*3af50*/  SEL R36, RZ, 0x1, P0 ;  /* 0x00000001ff247807 */ /* 0x000fe40000000000 */
[----:B------:R-:W-:Y:S01]  /*3af60*/  IADD3.X R38, PT, PT, RZ, R51, RZ, P4, P6 ;  /* 0x00000033ff267210 */ /* 0x000fe200027ec4ff */
[----:B------:R-:W-:Y:S01]  /*3af70*/  IMAD.IADD R73, R65, 0x1, R73 ;  /* 0x0000000141497824 */ /* 0x000fe200078e0249 */
[----:B------:R-:W-:Y:S01]  /*3af80*/  IADD3 R60, P0, P3, R67, R60, R36 ;  /* 0x0000003c433c7210 */ /* 0x000fe20007b1e024 */
[----:B------:R-:W-:Y:S01]  /*3af90*/  IMAD.WIDE.U32 R62, P2, R16, R33, R62 ;  /* 0x00000021103e7225 */ /* 0x000fe2000784003e */
[----:B------:R-:W-:-:S02]  /*3afa0*/  ISETP.GE.U32.AND P4, PT, R64, R24, PT ;  /* 0x000000184000720c */ /* 0x000fc40003f86070 */
[----:B------:R-:W-:Y:S01]  /*3afb0*/  IADD3.X R61, PT, PT, RZ, R61, RZ, P0, P3 ;  /* 0x0000003dff3d7210 */ /* 0x000fe200007e64ff */
[----:B------:R-:W-:Y:S01]  /*3afc0*/  IMAD.WIDE.U32 R66, R33, R18, RZ ;  /* 0x0000001221427225 */ /* 0x000fe200078e00ff */
[----:B------:R-:W-:Y:S02]  /*3afd0*/  ISETP.GE.U32.AND.EX P0, PT, R73, R25, PT, P4 ;  /* 0x000000194900720c */ /* 0x000fe40003f06140 */
[----:B------:R-:W-:Y:S01]  /*3afe0*/  IADD3 R36, P4, PT, R75, R64, RZ ;  /* 0x000000404b247210 */ /* 0x000fe20007f9e0ff */
[----:B------:R-:W-:Y:S01]  /*3aff0*/  IMAD.WIDE.U32 R24, P3, R15, R33, R70 ;  /* 0x000000210f187225 */ /* 0x000fe20007860046 */
[----:B------:R-:W-:-:S03]  /*3b000*/  IADD3 RZ, P5, PT, R37, R62, RZ ;  /* 0x0000003e25ff7210 */ /* 0x000fc60007fbe0ff */
[----:B------:R-:W-:Y:S01]  /*3b010*/  IMAD.X R37, R73, 0x1, R38, P4 ;  /* 0x0000000149257824 */ /* 0x000fe200020e0626 */
[----:B------:R-:W-:Y:S01]  /*3b020*/  ISETP.GE.U32.AND P4, PT, R36, R64, PT ;  /* 0x000000402400720c */ /* 0x000fe20003f86070 */
[C---:B------:R-:W-:Y:S01]  /*3b030*/  IMAD.WIDE.U32 R50, R22.reuse, R14, RZ ;  /* 0x0000000e16327225 */ /* 0x040fe200078e00ff */
[----:B------:R-:W-:Y:S02]  /*3b040*/  SEL R38, RZ, 0x1, P0 ;  /* 0x00000001ff267807 */ /* 0x000fe40000000000 */
[----:B------:R-:W-:Y:S01]  /*3b050*/  ISETP.GE.U32.AND.EX P4, PT, R37, R73, PT, P4 ;  /* 0x000000492500720c */ /* 0x000fe20003f86140 */
[----:B------:R-:W-:Y:S02]  /*3b060*/  IMAD.MOV.U32 R64, RZ, RZ, R63 ;  /* 0x000000ffff407224 */ /* 0x000fe400078e003f */
[----:B------:R-:W-:Y:S01]  /*3b070*/  IMAD.X R65, RZ, RZ, RZ, P2 ;  /* 0x000000ffff417224 */ /* 0x000fe200010e06ff */
[----:B------:R-:W-:Y:S01]  /*3b080*/  IADD3 RZ, P2, PT, R67, R24, RZ ;  /* 0x0000001843ff7210 */ /* 0x000fe20007f5e0ff */
[----:B------:R-:W-:Y:S01]  /*3b090*/  IMAD.WIDE.U32 R62, R22, R20, RZ ;  /* 0x00000014163e7225 */ /* 0x000fe200078e00ff */
[----:B------:R-:W-:-:S03]  /*3b0a0*/  SEL R83, RZ, 0x1, P4 ;  /* 0x00000001ff537807 */ /* 0x000fc60002000000 */
[----:B------:R-:W-:-:S04]  /*3b0b0*/  IMAD.WIDE.U32 R66, R22, R19, RZ ;  /* 0x0000001316427225 */ /* 0x000fc800078e00ff */
        /* <DEDUP_REMOVED lines=30> */
[----:B------:R-:W-:Y:S01]  /*3b2a0*/  IMAD.MOV.U32 R50, RZ, RZ, R71 ;  /* 0x000000ffff327224 */ /* 0x000fe200078e0047 */
[----:B------:R-:W-:Y:S01]  /*3b2b0*/  SEL R67, RZ, 0x1, P3 ;  /* 0x00000001ff437807 */ /* 0x000fe20001800000 */
[----:B------:R-:W-:Y:S01]  /*3b2c0*/  IMAD.WIDE.U32.X R72, R22, R13, R72, P0 ;  /* 0x0000000d16487225 */ /* 0x000fe200000e0448 */
[----:B------:R-:W-:-:S03]  /*3b2d0*/  IADD3 R71, P0, P3, R83, R64, R38 ;  /* 0x0000004053477210 */ /* 0x000fc60007b1e026 */
[C---:B------:R-:W-:Y:S02]  /*3b2e0*/  IMAD R87, R20.reuse, R22, R63 ;  /* 0x0000001614577224 */ /* 0x040fe400078e023f */
[----:B------:R-:W-:Y:S01]  /*3b2f0*/  IMAD.WIDE.U32 R48, R20, R23, R36 ;  /* 0x0000001714307225 */ /* 0x000fe200078e0024 */
[----:B------:R-:W-:-:S03]  /*3b300*/  IADD3.X R20, PT, PT, RZ, R65, RZ, P0, P3 ;  /* 0x00000041ff147210 */ /* 0x000fc600007e64ff */
[-C--:B------:R-:W-:Y:S02]  /*3b310*/  IMAD R85, R15, R33.reuse, RZ ;  /* 0x000000210f557224 */ /* 0x080fe400078e02ff */
[----:B------:R-:W-:Y:S01]  /*3b320*/  IMAD.WIDE.U32 R62, R18, R33, R60 ;  /* 0x00000021123e7225 */ /* 0x000fe200078e003c */
[----:B------:R-:W-:-:S03]  /*3b330*/  IADD3 R33, P0, P3, R48, R72, R67 ;  /* 0x0000004830217210 */ /* 0x000fc60007b1e043 */
        /* <DEDUP_REMOVED lines=15> */
[-C--:B------:R-:W-:Y:S01]  /*3b430*/  IMAD R16, R16, R23.reuse, RZ ;  /* 0x0000001710107224 */ /* 0x080fe200078e02ff */
[----:B------:R-:W-:Y:S01]  /*3b440*/  SEL R17, RZ, 0x1, P3 ;  /* 0x00000001ff117807 */ /* 0x000fe20001800000 */
[----:B------:R-:W-:Y:S01]  /*3b450*/  IMAD.WIDE.U32 R36, R19, R23, R64 ;  /* 0x0000001713247225 */ /* 0x000fe200078e0040 */
[----:B------:R-:W-:-:S02]  /*3b460*/  SEL R71, RZ, 0x1, P0 ;  /* 0x00000001ff477807 */ /* 0x000fc40000000000 */
[----:B------:R-:W-:Y:S01]  /*3b470*/  ISETP.GE.U32.AND.EX P2, PT, R63, R61, PT, P2 ;  /* 0x0000003d3f00720c */ /* 0x000fe20003f46120 */
[----:B------:R-:W-:Y:S01]  /*3b480*/  IMAD R61, R19, R22, R16 ;  /* 0x00000016133d7224 */ /* 0x000fe200078e0210 */
[----:B------:R-:W-:Y:S01]  /*3b490*/  ISETP.GE.U32.AND.EX P0, PT, R65, R63, PT, P6 ;  /* 0x0000003f4100720c */ /* 0x000fe20003f06160 */
[----:B------:R-:W-:Y:S01]  /*3b4a0*/  IMAD R49, R15, R23, RZ ;  /* 0x000000170f317224 */ /* 0x000fe200078e02ff */
[----:B------:R-:W-:Y:S01]  /*3b4b0*/  IADD3 R71, P4, P3, R71, R74, R17 ;  /* 0x0000004a47477210 */ /* 0x000fe20007b9e011 */
[----:B------:R-:W-:Y:S01]  /*3b4c0*/  IMAD.WIDE.U32.X R50, R15, R22, R50, P5 ;  /* 0x000000160f327225 */ /* 0x000fe200028e0432 */
[----:B------:R-:W-:Y:S02]  /*3b4d0*/  SEL R16, RZ, 0x1, P2 ;  /* 0x00000001ff107807 */ /* 0x000fe40001000000 */
[----:B------:R-:W-:Y:S01]  /*3b4e0*/  SEL R17, RZ, 0x1, P0 ;  /* 0x00000001ff117807 */ /* 0x000fe20000000000 */
[----:B------:R-:W-:Y:S01]  /*3b4f0*/  IMAD.WIDE.U32 R62, R73, 0x3d1, RZ ;  /* 0x000003d1493e7825 */ /* 0x000fe200078e00ff */
[----:B------:R-:W-:-:S02]  /*3b500*/  IADD3.X R74, PT, PT, RZ, R75, RZ, P4, P3 ;  /* 0x0000004bff4a7210 */ /* 0x000fc400027e64ff */
[----:B------:R-:W-:Y:S01]  /*3b510*/  IADD3 R71, P3, PT, R71, R36, RZ ;  /* 0x0000002447477210 */ /* 0x000fe20007f7e0ff */
[----:B------:R-:W-:Y:S01]  /*3b520*/  IMAD.IADD R15, R37, 0x1, R61 ;  /* 0x00000001250f7824 */ /* 0x000fe200078e023d */
[----:B------:R-:W-:Y:S01]  /*3b530*/  IADD3 R16, P2, P5, R17, R68, R16 ;  /* 0x0000004411107210 */ /* 0x000fe20007d5e010 */
[----:B------:R-:W-:Y:S01]  /*3b540*/  IMAD R83, R18, R22, R49 ;  /* 0x0000001612537224 */ /* 0x000fe200078e0231 */
[----:B------:R-:W-:Y:S01]  /*3b550*/  ISETP.GE.U32.AND P0, PT, R36, R64, PT ;  /* 0x000000402400720c */ /* 0x000fe20003f06070 */
[----:B------:R-:W-:Y:S01]  /*3b560*/  IMAD.X R64, R15, 0x1, R74, P3 ;  /* 0x000000010f407824 */ /* 0x000fe200018e064a */
[----:B------:R-:W-:Y:S01]  /*3b570*/  IADD3.X R17, PT, PT, RZ, R69, RZ, P2, P5 ;  /* 0x00000045ff117210 */ /* 0x000fe200017ea4ff */
[----:B------:R-:W-:Y:S01]  /*3b580*/  IMAD.WIDE.U32 R48, R33, 0x3d1, RZ ;  /* 0x000003d121307825 */ /* 0x000fe200078e00ff */
[----:B------:R-:W-:Y:S02]  /*3b590*/  ISETP.GE.U32.AND P2, PT, R71, R36, PT ;  /* 0x000000244700720c */ /* 0x000fe40003f46070 */
[----:B------:R-:W-:Y:S01]  /*3b5a0*/  ISETP.GE.U32.AND.EX P3, PT, R15, R65, PT, P0 ;  /* 0x000000410f00720c */ /* 0x000fe20003f66100 */
[----:B------:R-:W-:Y:S01]  /*3b5b0*/  IMAD.WIDE.U32 R62, P4, RZ, R33, R62 ;  /* 0x00000021ff3e7225 */ /* 0x000fe2000788003e */
[----:B------:R-:W-:-:S02]  /*3b5c0*/  ISETP.GE.U32.AND.EX P2, PT, R64, R15, PT, P2 ;  /* 0x0000000f4000720c */ /* 0x000fc40003f46120 */
[----:B------:R-:W-:Y:S01]  /*3b5d0*/  IADD3 R20, P5, PT, RZ, R48, RZ ;  /* 0x00000030ff147210 */ /* 0x000fe20007fbe0ff */
[----:B------:R-:W-:Y:S01]  /*3b5e0*/  IMAD.X R61, RZ, RZ, RZ, P4 ;  /* 0x000000ffff3d7224 */ /* 0x000fe200020e06ff */
[----:B------:R-:W-:Y:S01]  /*3b5f0*/  IADD3 R22, P4, PT, R49, R62, RZ ;  /* 0x0000003e31167210 */ /* 0x000fe20007f9e0ff */
[----:B------:R-:W-:Y:S01]  /*3b600*/  IMAD.WIDE.U32 R36, R64, 0x3d1, RZ ;  /* 0x000003d140247825 */ /* 0x000fe200078e00ff */
[----:B------:R-:W-:Y:S02]  /*3b610*/  SEL R28, RZ, 0x1, P3 ;  /* 0x00000001ff1c7807 */ /* 0x000fe40001800000 */
[----:B------:R-:W-:Y:S01]  /*3b620*/  SEL R67, RZ, 0x1, P2 ;  /* 0x00000001ff437807 */ /* 0x000fe20001000000 */
[----:B------:R-:W-:Y:S01]  /*3b630*/  IMAD.MOV.U32 R60, RZ, RZ, R63 ;  /* 0x000000ffff3c7224 */ /* 0x000fe200078e003f */
[----:B------:R-:W-:Y:S01]  /*3b640*/  ISETP.GE.U32.AND P0, PT, R20, R48, PT ;  /* 0x000000301400720c */ /* 0x000fe20003f06070 */
[----:B------:R-:W-:Y:S01]  /*3b650*/  IMAD.WIDE.U32 R18, R18, R23, R16 ;  /* 0x0000001712127225 */ /* 0x000fe200078e0010 */
[----:B------:R-:W-:-:S03]  /*3b660*/  IADD3 R67, P3, P2, R67, R76, R28 ;  /* 0x0000004c43437210 */ /* 0x000fc60007a7e01c */
[----:B------:R-:W-:Y:S01]  /*3b670*/  IMAD.WIDE.U32.X R60, RZ, R73, R60, P4 ;  /* 0x00000049ff3c7225 */ /* 0x000fe200020e043c */
[----:B------:R-:W-:Y:S02]  /*3b680*/  IADD3.X R38, PT, PT, RZ, R77, RZ, P3, P2 ;  /* 0x0000004dff267210 */ /* 0x000fe40001fe44ff */
[----:B------:R-:W-:Y:S01]  /*3b690*/  IADD3 R67, P6, PT, R67, R18, RZ ;  /* 0x0000001243437210 */ /* 0x000fe20007fde0ff */
[----:B------:R-:W-:-:S04]  /*3b6a0*/  IMAD.WIDE.U32 R48, R71, 0x3d1, RZ ;  /* 0x000003d147307825 */ /* 0x000fc800078e00ff */
[----:B------:R-:W-:-:S04]  /*3b6b0*/  IMAD.WIDE.U32 R36, P4, RZ, R71, R36 ;  /* 0x00000047ff247225 */ /* 0x000fc80007880024 */
[----:B------:R-:W-:Y:S01]  /*3b6c0*/  IMAD.X R15, R22, 0x1, R33, P5 ;  /* 0x00000001160f7824 */ /* 0x000fe200028e0621 */
[----:B------:R-:W-:Y:S01]  /*3b6d0*/  IADD3 R33, P2, PT, R60, R48, RZ ;  /* 0x000000303c217210 */ /* 0x000fe20007f5e0ff */
[----:B------:R-:W-:Y:S01]  /*3b6e0*/  IMAD.X R23, RZ, RZ, RZ, P4 ;  /* 0x000000ffff177224 */ /* 0x000fe200020e06ff */
[----:B------:R-:W-:Y:S01]  /*3b6f0*/  IADD3 R49, P4, PT, R49, R36, RZ ;  /* 0x0000002431317210 */ /* 0x000fe20007f9e0ff */
[----:B------:R-:W-:Y:S01]  /*3b700*/  IMAD.IADD R63, R19, 0x1, R83 ;  /* 0x00000001133f7824 */ /* 0x000fe200078e0253 */
[----:B------:R-:W-:Y:S01]  /*3b710*/  ISETP.GE.U32.AND P5, PT, R18, R16, PT ;  /* 0x000000101200720c */ /* 0x000fe20003fa6070 */
[----:B------:R-:W-:Y:S01]  /*3b720*/  IMAD R13, R13, R31, RZ ;  /* 0x0000001f0d0d7224 */ /* 0x000fe200078e02ff */
[----:B------:R-:W-:Y:S01]  /*3b730*/  ISETP.GE.U32.AND.EX P0, PT, R15, R22, PT, P0 ;  /* 0x000000160f00720c */ /* 0x000fe20003f06100 */
[----:B------:R-:W-:Y:S01]  /*3b740*/  IMAD.X R60, R49, 0x1, R61, P2 ;  /* 0x00000001313c7824 */ /* 0x000fe200010e063d */
[C---:B------:R-:W-:Y:S01]  /*3b750*/  ISETP.GE.U32.AND.EX P5, PT, R63.reuse, R17, PT, P5 ;  /* 0x000000113f00720c */ /* 0x040fe20003fa6150 */
[----:B------:R-:W-:Y:S01]  /*3b760*/  IMAD.X R38, R63, 0x1, R38, P6 ;  /* 0x000000013f267824 */ /* 0x000fe200030e0626 */
[----:B------:R-:W-:Y:S01]  /*3b770*/  ISETP.GE.U32.AND P2, PT, R67, R18, PT ;  /* 0x000000124300720c */ /* 0x000fe20003f46070 */
[----:B------:R-:W-:Y:S01]  /*3b780*/  IMAD.MOV.U32 R22, RZ, RZ, R37 ;  /* 0x000000ffff167224 */ /* 0x000fe200078e0025 */
[----:B------:R-:W-:-:S02]  /*3b790*/  IADD3 R16, P6, PT, R33, R73, RZ ;  /* 0x0000004921107210 */ /* 0x000fc40007fde0ff */
[----:B------:R-:W-:Y:S01]  /*3b7a0*/  SEL R19, RZ, 0x1, P0 ;  /* 0x00000001ff137807 */ /* 0x000fe20000000000 */
[----:B------:R-:W-:Y:S01]  /*3b7b0*/  IMAD.WIDE.U32.X R22, RZ, R64, R22, P4 ;  /* 0x00000040ff167225 */ /* 0x000fe200020e0416 */
[----:B------:R-:W-:Y:S02]  /*3b7c0*/  SEL R28, RZ, 0x1, P5 ;  /* 0x00000001ff1c7807 */ /* 0x000fe40002800000 */
[----:B------:R-:W-:Y:S02]  /*3b7d0*/  ISETP.GE.U32.AND.EX P2, PT, R38, R63, PT, P2 ;  /* 0x0000003f2600720c */ /* 0x000fe40003f46120 */
[----:B------:R-:W-:Y:S02]  /*3b7e0*/  ISETP.GE.U32.AND P3, PT, R33, R48, PT ;  /* 0x000000302100720c */ /* 0x000fe40003f66070 */
[----:B------:R-:W-:Y:S01]  /*3b7f0*/  ISETP.LT.U32.AND P0, PT, R16, R33, PT ;  /* 0x000000211000720c */ /* 0x000fe20003f01070 */
[----:B------:R-:W-:Y:S01]  /*3b800*/  IMAD.X R33, R60, 0x1, R71, P6 ;  /* 0x000000013c217824 */ /* 0x000fe200030e0647 */
[----:B------:R-:W-:-:S02]  /*3b810*/  IADD3 R19, P5, PT, R16, R19, RZ ;  /* 0x0000001310137210 */ /* 0x000fc40007fbe0ff */
[----:B------:R-:W-:Y:S02]  /*3b820*/  SEL R63, RZ, 0x1, P2 ;  /* 0x00000001ff3f7807 */ /* 0x000fe40001000000 */
[----:B------:R-:W-:Y:S01]  /*3b830*/  ISETP.GE.U32.AND P2, PT, R19, R16, PT ;  /* 0x000000101300720c */ /* 0x000fe20003f46070 */
[----:B------:R-:W-:Y:S01]  /*3b840*/  IMAD.X R18, RZ, RZ, R33, P5 ;  /* 0x000000ffff127224 */ /* 0x000fe200028e0621 */
        /* <DEDUP_REMOVED lines=8> */
[----:B------:R-:W-:Y:S02]  /*3b8d0*/  IADD3.X R65, PT, PT, RZ, R51, RZ, P4, P5 ;  /* 0x00000033ff417210 */ /* 0x000fe400027ea4ff */
[----:B------:R-:W-:Y:S01]  /*3b8e0*/  IADD3 R61, P3, P6, R48, R22, R61 ;  /* 0x00000016303d7210 */ /* 0x000fe20007e7e03d */
[----:B------:R-:W-:Y:S01]  /*3b8f0*/  IMAD.X R37, RZ, RZ, RZ, P2 ;  /* 0x000000ffff257224 */ /* 0x000fe200010e06ff */
[----:B------:R-:W-:Y:S01]  /*3b900*/  IADD3 R49, P4, PT, R49, R16, RZ ;  /* 0x0000001031317210 */ /* 0x000fe20007f9e0ff */
[----:B------:R-:W-:Y:S01]  /*3b910*/  IMAD.WIDE.U32 R50, R65, 0x3d1, RZ ;  /* 0x000003d141327825 */ /* 0x000fe200078e00ff */
[----:B------:R-:W-:Y:S02]  /*3b920*/  IADD3 R16, P5, PT, R61, R64, RZ ;  /* 0x000000403d107210 */ /* 0x000fe40007fbe0ff */
[----:B------:R-:W-:Y:S01]  /*3b930*/  SEL R33, RZ, 0x1, !P0 ;  /* 0x00000001ff217807 */ /* 0x000fe20004000000 */
[----:B------:R-:W-:Y:S01]  /*3b940*/  IMAD.MOV.U32 R36, RZ, RZ, R17 ;  /* 0x000000ffff247224 */ /* 0x000fe200078e0011 */
[----:B------:R-:W-:-:S02]  /*3b950*/  IADD3.X R28, PT, PT, R49, R23, RZ, P3, P6 ;  /* 0x00000017311c7210 */ /* 0x000fc40001fec4ff */
[----:B------:R-:W-:Y:S02]  /*3b960*/  IADD3 R23, P3, PT, R16, R33, RZ ;  /* 0x0000002110177210 */ /* 0x000fe40007f7e0ff */
[----:B------:R-:W-:Y:S01]  /*3b970*/  ISETP.GE.U32.AND P2, PT, R61, R48, PT ;  /* 0x000000303d00720c */ /* 0x000fe20003f46070 */
[C---:B------:R-:W-:Y:S01]  /*3b980*/  IMAD.X R33, R28.reuse, 0x1, R67, P5 ;  /* 0x000000011c217824 */ /* 0x040fe200028e0643 */
[----:B------:R-:W-:Y:S02]  /*3b990*/  ISETP.GE.U32.AND P5, PT, R23, R16, PT ;  /* 0x000000101700720c */ /* 0x000fe40003fa6070 */
[----:B------:R-:W-:Y:S01]  /*3b9a0*/  ISETP.GE.U32.AND.EX P2, PT, R28, R49, PT, P2 ;  /* 0x000000311c00720c */ /* 0x000fe20003f46120 */
[----:B------:R-:W-:Y:S01]  /*3b9b0*/  IMAD.X R22, RZ, RZ, R33, P3 ;  /* 0x000000ffff167224 */ /* 0x000fe200018e0621 */
[----:B------:R-:W-:Y:S01]  /*3b9c0*/  ISETP.LT.U32.AND P0, PT, R16, R61, PT ;  /* 0x0000003d1000720c */ /* 0x000fe20003f01070 */
[----:B------:R-:W-:-:S04]  /*3b9d0*/  IMAD.WIDE.U32.X R48, RZ, R38, R36, P4 ;  /* 0x00000026ff307225 */ /* 0x000fc800020e0424 */
[----:B------:R-:W-:Y:S01]  /*3b9e0*/  IMAD.WIDE.U32 R36, P3, RZ, R63, R50 ;  /* 0x0000003fff247225 */ /* 0x000fe20007860032 */
[----:B------:R-:W-:Y:S02]  /*3b9f0*/  SEL R51, RZ, 0x1, P2 ;  /* 0x00000001ff337807 */ /* 0x000fe40001000000 */
[----:B------:R-:W-:Y:S01]  /*3ba00*/  ISETP.GE.U32.AND.EX P2, PT, R22, R33, PT, P5 ;  /* 0x000000211600720c */ /* 0x000fe20003f46150 */
[----:B------:R-:W-:-:S03]  /*3ba10*/  IMAD.WIDE.U32 R16, R63, 0x3d1, RZ ;  /* 0x000003d13f107825 */ /* 0x000fc600078e00ff */
[----:B------:R-:W-:Y:S02]  /*3ba20*/  ISETP.LT.U32.OR.EX P0, PT, R33, R28, !P2, P0 ;  /* 0x0000001c2100720c */ /* 0x000fe40005701500 */
        /* <DEDUP_REMOVED lines=80> */
.L_x_1358:
[----:B------:R-:W-:Y:S05]  /*3bf30*/  BSYNC.RECONVERGENT B1 ;  /* 0x0000000000017941 */ /* 0x000fea0003800200 */
.L_x_1357:
        /* <DEDUP_REMOVED lines=61> */
.L_x_1360:
[----:B------:R-:W-:Y:S05]  /*3c310*/  BSYNC.RELIABLE B1 ;  /* 0x0000000000017941 */ /* 0x000fea0003800100 */
.L_x_1359:
        /* <DEDUP_REMOVED lines=66> */
.L_x_1362:
[----:B------:R-:W-:Y:S05]  /*3c740*/  BSYNC.RELIABLE B1 ;  /* 0x0000000000017941 */ /* 0x000fea0003800100 */
.L_x_1361:
        /* <DEDUP_REMOVED lines=61> */
.L_x_1364:
[----:B------:R-:W-:Y:S05]  /*3cb20*/  BSYNC.RELIABLE B1 ;  /* 0x0000000000017941 */ /* 0x000fea0003800100 */
.L_x_1363:
        /* <DEDUP_REMOVED lines=27> */
.L_x_1052:
[----:B01234-:R-:W-:Y:S05]  /*3cce0*/  BSYNC.RECONVERGENT B0 ;  /* 0x0000000000007941 */ /* 0x01ffea0003800200 */
.L_x_1050:
        /* <DEDUP_REMOVED lines=13> */
[----:B------:R-:W-:Y:S01]  /*3cdc0*/  VIADD R0, R1, 0x10020 ;  /* 0x0001002001007836 */ /* 0x000fe20000000000 */
[----:B------:R-:W-:Y:S01]  /*3cdd0*/  STL.128 [R1+0x20], R88 ;  /* 0x0000205801007387 */ /* 0x000fe20000100c00 */
[----:B0-----:R-:W-:Y:S01]  /*3cde0*/  UISETP.GE.U32.AND UP0, UPT, UR4, 0x2, UPT ;  /* 0x000000020400788c */ /* 0x001fe2000bf06070 */
[----:B-1----:R-:W-:Y:S02]  /*3cdf0*/  IMAD.MOV.U32 R16, RZ, RZ, R96 ;  /* 0x000000ffff107224 */ /* 0x002fe400078e0060 */
        /* <DEDUP_REMOVED lines=10> */
[C---:B------:R-:W-:Y:S01]  /*3cea0*/  IMAD.WIDE.U32 R14, R32.reuse, R33, RZ ;  /* 0x00000021200e7225 */ /* 0x040fe200078e00ff */
[----:B------:R-:W-:Y:S01]  /*3ceb0*/  UMOV UR4, URZ ;  /* 0x000000ff00047c82 */ /* 0x000fe20008000000 */
[----:B------:R-:W-:Y:S02]  /*3cec0*/  BSSY.RECONVERGENT B0, `(.L_x_1368) ;  /* 0x0000142000007945 */ /* 0x000fe40003800200 */
[----:B0-----:R-:W-:-:S04]  /*3ced0*/  IMAD.WIDE.U32 R18, R32, R35, RZ ;  /* 0x0000002320127225 */ /* 0x001fc800078e00ff */
[----:B------:R-:W-:-:S04]  /*3cee0*/  IMAD.WIDE.U32 R16, P0, R31, R34, R14 ;  /* 0x000000221f107225 */ /* 0x000fc8000780000e */
[----:B------:R-:W-:-:S04]  /*3cef0*/  IMAD.WIDE.U32 R14, R31, R33, RZ ;  /* 0x000000211f0e7225 */ /* 0x000fc800078e00ff */
[----:B------:R-:W-:-:S04]  /*3cf00*/  IMAD.WIDE.U32 R22, P2, R31, R36, R18 ;  /* 0x000000241f167225 */ /* 0x000fc80007840012 */
[----:B------:R-:W-:-:S04]  /*3cf10*/  IMAD.WIDE.U32 R20, R31, R35, RZ ;  /* 0x000000231f147225 */ /* 0x000fc800078e00ff */
        /* <DEDUP_REMOVED lines=19> */
[----:B------:R-:W-:Y:S02]  /*3d050*/  IMAD.X R44, R13, 0x1, R19, P5 ;  /* 0x000000010d2c7824 */ /* 0x000fe400028e0613 */
[-C--:B------:R-:W-:Y:S02]  /*3d060*/  IMAD R4, R38, R31.reuse, RZ ;  /* 0x0000001f26047224 */ /* 0x080fe400078e02ff */
[----:B------:R-:W-:Y:S01]  /*3d070*/  IMAD.X R21, RZ, RZ, RZ, P2 ;  /* 0x000000ffff157224 */ /* 0x000fe200010e06ff */
[----:B------:R-:W-:Y:S01]  /*3d080*/  IADD3 RZ, P2, PT, R27, R16, RZ ;  /* 0x000000101bff7210 */ /* 0x000fe20007f5e0ff */
[----:B------:R-:W-:Y:S01]  /*3d090*/  IMAD.WIDE.U32 R24, R31, R31, RZ ;  /* 0x0000001f1f187225 */ /* 0x000fe200078e00ff */
[----:B------:R-:W-:-:S03]  /*3d0a0*/  ISETP.GE.U32.AND.EX P0, PT, R44, R13, PT, P0 ;  /* 0x0000000d2c00720c */ /* 0x000fc60003f06100 */
[----:B------:R-:W-:Y:S01]  /*3d0b0*/  IMAD.WIDE.U32 R62, P5, R31, R32, R62 ;  /* 0x000000201f3e7225 */ /* 0x000fe200078a003e */
[----:B------:R-:W-:-:S03]  /*3d0c0*/  SEL R29, RZ, 0x1, P0 ;  /* 0x00000001ff1d7807 */ /* 0x000fc60000000000 */
[----:B------:R-:W-:Y:S01]  /*3d0d0*/  IMAD.WIDE.U32 R18, R37, R31, RZ ;  /* 0x0000001f25127225 */ /* 0x000fe200078e00ff */
[----:B------:R-:W-:-:S03]  /*3d0e0*/  IADD3 RZ, P0, PT, R25, R62, RZ ;  /* 0x0000003e19ff7210 */ /* 0x000fc60007f1e0ff */
[----:B------:R-:W-:Y:S02]  /*3d0f0*/  IMAD R27, R32, R37, R4 ;  /* 0x00000025201b7224 */ /* 0x000fe400078e0204 */
[-C--:B------:R-:W-:Y:S02]  /*3d100*/  IMAD R2, R34, R31.reuse, RZ ;  /* 0x0000001f22027224 */ /* 0x080fe400078e02ff */
[----:B------:R-:W-:Y:S02]  /*3d110*/  IMAD.MOV.U32 R20, RZ, RZ, R23 ;  /* 0x000000ffff147224 */ /* 0x000fe400078e0017 */
[----:B------:R-:W-:Y:S02]  /*3d120*/  IMAD.IADD R51, R19, 0x1, R27 ;  /* 0x0000000113337824 */ /* 0x000fe400078e021b */
[----:B------:R-:W-:-:S04]  /*3d130*/  IMAD.WIDE.U32 R22, R33, R31, RZ ;  /* 0x0000001f21167225 */ /* 0x000fc800078e00ff */
[C---:B------:R-:W-:Y:S02]  /*3d140*/  IMAD R13, R32.reuse, R33, R2 ;  /* 0x00000021200d7224 */ /* 0x040fe400078e0202 */
[----:B------:R-:W-:Y:S02]  /*3d150*/  IMAD.X R27, RZ, RZ, RZ, P5 ;  /* 0x000000ffff1b7224 */ /* 0x000fe400028e06ff */
[----:B------:R-:W-:Y:S02]  /*3d160*/  IMAD.MOV.U32 R26, RZ, RZ, R63 ;  /* 0x000000ffff1a7224 */ /* 0x000fe400078e003f */
[----:B------:R-:W-:-:S04]  /*3d170*/  IMAD.WIDE.U32.X R20, R32, R36, R20, P3 ;  /* 0x0000002420147225 */ /* 0x000fc800018e0414 */
[----:B------:R-:W-:Y:S01]  /*3d180*/  IMAD.IADD R13, R23, 0x1, R13 ;  /* 0x00000001170d7824 */ /* 0x000fe200078e020d */
[----:B------:R-:W-:Y:S01]  /*3d190*/  IADD3 R20, P3, P5, R18, R20, R29 ;  /* 0x0000001412147210 */ /* 0x000fe20007d7e01d */
[----:B------:R-:W-:Y:S02]  /*3d1a0*/  IMAD.SHL.U32 R55, R22, 0x2, RZ ;  /* 0x0000000216377824 */ /* 0x000fe400078e00ff */
[----:B------:R-:W-:Y:S01]  /*3d1b0*/  IMAD.WIDE.U32 R24, R34, R37, RZ ;  /* 0x0000002522187225 */ /* 0x000fe200078e00ff */
[----:B------:R-:W-:Y:S02]  /*3d1c0*/  SHF.L.U64.HI R53, R22, 0x1, R13 ;  /* 0x0000000116357819 */ /* 0x000fe4000001020d */
[----:B------:R-:W-:Y:S01]  /*3d1d0*/  IADD3.X R21, PT, PT, R51, R21, RZ, P3, P5 ;  /* 0x0000001533157210 */ /* 0x000fe20001fea4ff */
[----:B------:R-:W-:-:S04]  /*3d1e0*/  IMAD.WIDE.U32.X R40, R32, R32, R26, P0 ;  /* 0x0000002020287225 */ /* 0x000fc800000e041a */
[----:B------:R-:W-:Y:S01]  /*3d1f0*/  IMAD.X R27, RZ, RZ, RZ, P1 ;  /* 0x000000ffff1b7224 */ /* 0x000fe200008e06ff */
[----:B------:R-:W-:Y:S01]  /*3d200*/  IADD3 R4, P1, PT, R55, R40, RZ ;  /* 0x0000002837047210 */ /* 0x000fe20007f3e0ff */
[----:B------:R-:W-:Y:S01]  /*3d210*/  IMAD.WIDE.U32 R48, R34, R33, RZ ;  /* 0x0000002122307225 */ /* 0x000fe200078e00ff */
[----:B------:R-:W-:-:S03]  /*3d220*/  SHF.L.W.U32.HI R40, R13, 0x1, R39 ;  /* 0x000000010d287819 */ /* 0x000fc60000010e27 */
[----:B------:R-:W-:-:S04]  /*3d230*/  IMAD.WIDE.U32 R28, P0, R33, R38, R24 ;  /* 0x00000026211c7225 */ /* 0x000fc80007800018 */
        /* <DEDUP_REMOVED lines=13> */
[----:B------:R-:W-:Y:S01]  /*3d310*/  IMAD.WIDE.U32 R42, R33, R33, R40 ;  /* 0x00000021212a7225 */ /* 0x000fe200078e0028 */
[----:B------:R-:W-:-:S03]  /*3d320*/  SEL R13, RZ, 0x1, P0 ;  /* 0x00000001ff0d7807 */ /* 0x000fc60000000000 */
[----:B------:R-:W-:Y:S01]  /*3d330*/  IMAD.MOV.U32 R26, RZ, RZ, R15 ;  /* 0x000000ffff1a7224 */ /* 0x000fe200078e000f */
[----:B------:R-:W-:Y:S01]  /*3d340*/  SEL R15, RZ, 0x1, P1 ;  /* 0x00000001ff0f7807 */ /* 0x000fe20000800000 */
[----:B------:R-:W-:Y:S01]  /*3d350*/  IMAD R28, R36, R33, RZ ;  /* 0x00000021241c7224 */ /* 0x000fe200078e02ff */
[----:B------:R-:W-:Y:S01]  /*3d360*/  ISETP.LT.U32.AND P0, PT, R42, R40, PT ;  /* 0x000000282a00720c */ /* 0x000fe20003f01070 */
[----:B------:R-:W-:Y:S01]  /*3d370*/  IMAD.IADD R40, R24, 0x1, R43 ;  /* 0x0000000118287824 */ /* 0x000fe200078e022b */
[----:B------:R-:W-:Y:S01]  /*3d380*/  IADD3 R14, P1, PT, R13, R42, RZ ;  /* 0x0000002a0d0e7210 */ /* 0x000fe20007f3e0ff */
[----:B------:R-:W-:-:S03]  /*3d390*/  IMAD.WIDE.U32.X R26, R32, R38, R26, P6 ;  /* 0x00000026201a7225 */ /* 0x000fc600030e041a */
[----:B------:R-:W-:Y:S01]  /*3d3a0*/  ISETP.GE.U32.AND P6, PT, R14, R42, PT ;  /* 0x0000002a0e00720c */ /* 0x000fe20003fc6070 */
[----:B------:R-:W-:Y:S02]  /*3d3b0*/  IMAD.MOV.U32 R22, RZ, RZ, R17 ;  /* 0x000000ffff167224 */ /* 0x000fe400078e0011 */
[----:B------:R-:W-:-:S04]  /*3d3c0*/  IMAD.WIDE.U32 R16, R33, R35, R20 ;  /* 0x0000002321107225 */ /* 0x000fc800078e0014 */
[----:B------:R-:W-:Y:S02]  /*3d3d0*/  IMAD R39, R34, R35, R28 ;  /* 0x0000002322277224 */ /* 0x000fe400078e021c */
[----:B------:R-:W-:Y:S02]  /*3d3e0*/  IMAD.MOV.U32 R18, RZ, RZ, R29 ;  /* 0x000000ffff127224 */ /* 0x000fe400078e001d */
[----:B------:R-:W-:Y:S01]  /*3d3f0*/  IMAD.X R13, RZ, RZ, R40, P1 ;  /* 0x000000ffff0d7224 */ /* 0x000fe200008e0628 */
[----:B------:R-:W-:Y:S01]  /*3d400*/  ISETP.GE.U32.AND P1, PT, R16, R20, PT ;  /* 0x000000141000720c */ /* 0x000fe20003f26070 */
[----:B------:R-:W-:Y:S01]  /*3d410*/  IMAD.X R29, RZ, RZ, RZ, P5 ;  /* 0x000000ffff1d7224 */ /* 0x000fe200028e06ff */
[----:B------:R-:W-:Y:S01]  /*3d420*/  IADD3 R24, P5, PT, R15, R26, RZ ;  /* 0x0000001a0f187210 */ /* 0x000fe20007fbe0ff */
[----:B------:R-:W-:Y:S01]  /*3d430*/  IMAD.IADD R39, R17, 0x1, R39 ;  /* 0x0000000111277824 */ /* 0x000fe200078e0227 */
[----:B------:R-:W-:Y:S01]  /*3d440*/  ISETP.GE.U32.AND.EX P6, PT, R13, R40, PT, P6 ;  /* 0x000000280d00720c */ /* 0x000fe20003fc6160 */
[----:B------:R-:W-:-:S02]  /*3d450*/  IMAD.MOV.U32 R28, RZ, RZ, R25 ;  /* 0x000000ffff1c7224 */ /* 0x000fc400078e0019 */
[----:B------:R-:W-:Y:S01]  /*3d460*/  IMAD.X R25, RZ, RZ, R27, P5 ;  /* 0x000000ffff197224 */ /* 0x000fe200028e061b */
[----:B------:R-:W-:Y:S01]  /*3d470*/  ISETP.GE.U32.AND.EX P1, PT, R39, R21, PT, P1 ;  /* 0x000000152700720c */ /* 0x000fe20003f26110 */
[----:B------:R-:W-:Y:S01]  /*3d480*/  IMAD R15, R38, R33, RZ ;  /* 0x00000021260f7224 */ /* 0x000fe200078e02ff */
[----:B------:R-:W-:Y:S01]  /*3d490*/  ISETP.LT.U32.OR.EX P0, PT, R40, R41, !P6, P0 ;  /* 0x000000292800720c */ /* 0x000fe20007701500 */
[----:B------:R-:W-:Y:S01]  /*3d4a0*/  IMAD.WIDE.U32.X R28, R34, R34, R28, P4 ;  /* 0x00000022221c7225 */ /* 0x000fe200020e041c */
[----:B------:R-:W-:Y:S02]  /*3d4b0*/  SHF.L.W.U32.HI R41, R44, 0x1, R16 ;  /* 0x000000012c297819 */ /* 0x000fe40000010e10 */
[----:B------:R-:W-:Y:S01]  /*3d4c0*/  SHF.L.W.U32.HI R43, R16, 0x1, R39 ;  /* 0x00000001102b7819 */ /* 0x000fe20000010e27 */
[----:B------:R-:W-:Y:S01]  /*3d4d0*/  IMAD.WIDE.U32.X R22, R34, R36, R22, P2 ;  /* 0x0000002422167225 */ /* 0x000fe200010e0416 */
[----:B------:R-:W-:Y:S02]  /*3d4e0*/  SEL R21, RZ, 0x1, P1 ;  /* 0x00000001ff157807 */ /* 0x000fe40000800000 */
[----:B------:R-:W-:Y:S01]  /*3d4f0*/  IADD3 R20, P2, PT, R41, R28, RZ ;  /* 0x0000001c29147210 */ /* 0x000fe20007f5e0ff */
[----:B------:R-:W-:-:S04]  /*3d500*/  IMAD.WIDE.U32 R16, R33, R37, R24 ;  /* 0x0000002521107225 */ /* 0x000fc800078e0018 */
[-C--:B------:R-:W-:Y:S01]  /*3d510*/  IMAD R27, R34, R37.reuse, R15 ;  /* 0x00000025221b7224 */ /* 0x080fe200078e020f */
[----:B------:R-:W-:Y:S01]  /*3d520*/  SEL R15, RZ, 0x1, !P0 ;  /* 0x00000001ff0f7807 */ /* 0x000fe20004000000 */
[----:B------:R-:W-:Y:S01]  /*3d530*/  IMAD.X R28, R43, 0x1, R29, P2 ;  /* 0x000000012b1c7824 */ /* 0x000fe200010e061d */
[C---:B------:R-:W-:Y:S01]  /*3d540*/  IADD3 R40, P1, P6, R16.reuse, R22, R21 ;  /* 0x0000001610287210 */ /* 0x040fe20007e3e015 */
[----:B------:R-:W-:Y:S01]  /*3d550*/  IMAD.IADD R27, R17, 0x1, R27 ;  /* 0x00000001111b7824 */ /* 0x000fe200078e021b */
[----:B------:R-:W-:Y:S02]  /*3d560*/  IADD3 R15, P5, PT, R15, R20, RZ ;  /* 0x000000140f0f7210 */ /* 0x000fe40007fbe0ff */
        /* <DEDUP_REMOVED lines=9> */
[----:B------:R-:W-:Y:S01]  /*3d600*/  ISETP.LT.U32.AND P0, PT, R20, R41, PT ;  /* 0x000000291400720c */ /* 0x000fe20003f01070 */
[----:B------:R-:W-:Y:S01]  /*3d610*/  IMAD.WIDE.U32 R26, R36, R35, RZ ;  /* 0x00000023241a7225 */ /* 0x000fe200078e00ff */
[----:B------:R-:W-:Y:S02]  /*3d620*/  SEL R29, RZ, 0x1, P2 ;  /* 0x00000001ff1d7807 */ /* 0x000fe40001000000 */
[----:B------:R-:W-:Y:S01]  /*3d630*/  SEL R24, RZ, 0x1, P4 ;  /* 0x00000001ff187807 */ /* 0x000fe20002000000 */
[----:B------:R-:W-:Y:S01]  /*3d640*/  IMAD.WIDE.U32.X R20, R34, R38, R18, P3 ;  /* 0x0000002622147225 */ /* 0x000fe200018e0412 */
[----:B------:R-:W-:-:S02]  /*3d650*/  ISETP.GE.U32.AND.EX P3, PT, R16, R28, PT, P1 ;  /* 0x0000001c1000720c */ /* 0x000fc40003f66110 */
[----:B------:R-:W-:Y:S01]  /*3d660*/  SHF.L.W.U32.HI R42, R39, 0x1, R40 ;  /* 0x00000001272a7819 */ /* 0x000fe20000010e28 */
[----:B------:R-:W-:Y:S01]  /*3d670*/  IMAD.WIDE.U32 R22, R36, R37, RZ ;  /* 0x0000002524167225 */ /* 0x000fe200078e00ff */
[----:B------:R-:W-:Y:S02]  /*3d680*/  ISETP.LT.U32.OR.EX P0, PT, R28, R43, !P3, P0 ;  /* 0x0000002b1c00720c */ /* 0x000fe40005f01500 */
[----:B------:R-:W-:Y:S01]  /*3d690*/  SHF.L.W.U32.HI R43, R40, 0x1, R49 ;  /* 0x00000001282b7819 */ /* 0x000fe20000010e31 */
[----:B------:R-:W-:Y:S01]  /*3d6a0*/  IMAD.WIDE.U32 R18, P1, R35, R36, R26 ;  /* 0x0000002423127225 */ /* 0x000fe2000782001a */
[----:B------:R-:W-:-:S03]  /*3d6b0*/  IADD3 R26, P3, P4, R24, R20, R29 ;  /* 0x00000014181a7210 */ /* 0x000fc60007c7e01d */
[----:B------:R-:W-:Y:S01]  /*3d6c0*/  IMAD.WIDE.U32 R28, R38, R37, RZ ;  /* 0x00000025261c7225 */ /* 0x000fe200078e00ff */
[----:B------:R-:W-:Y:S02]  /*3d6d0*/  IADD3 RZ, P5, PT, R25, R18, RZ ;  /* 0x0000001219ff7210 */ /* 0x000fe40007fbe0ff */
[----:B------:R-:W-:Y:S01]  /*3d6e0*/  IADD3.X R27, PT, PT, RZ, R21, RZ, P3, P4 ;  /* 0x00000015ff1b7210 */ /* 0x000fe20001fe84ff */
[----:B------:R-:W-:-:S04]  /*3d6f0*/  IMAD.WIDE.U32 R22, P6, R35, R38, R22 ;  /* 0x0000002623167225 */ /* 0x000fc800078c0016 */
[----:B------:R-:W-:Y:S01]  /*3d700*/  IMAD.WIDE.U32 R24, R37, R37, RZ ;  /* 0x0000002525187225 */ /* 0x000fe200078e00ff */
[----:B------:R-:W-:Y:S02]  /*3d710*/  IADD3 RZ, P2, PT, R17, R22, RZ ;  /* 0x0000001611ff7210 */ /* 0x000fe40007f5e0ff */
[----:B------:R-:W-:Y:S01]  /*3d720*/  SEL R17, RZ, 0x1, !P0 ;  /* 0x00000001ff117807 */ /* 0x000fe20004000000 */
[----:B------:R-:W-:-:S04]  /*3d730*/  IMAD.WIDE.U32 R20, P4, R37, R38, R28 ;  /* 0x0000002625147225 */ /* 0x000fc8000788001c */
[----:B------:R-:W-:Y:S01]  /*3d740*/  IMAD.WIDE.U32 R40, R35, R35, R42 ;  /* 0x0000002323287225 */ /* 0x000fe200078e002a */
[----:B------:R-:W-:-:S03]  /*3d750*/  IADD3 RZ, P3, PT, R25, R20, RZ ;  /* 0x0000001419ff7210 */ /* 0x000fc60007f7e0ff */
[----:B------:R-:W-:Y:S01]  /*3d760*/  IMAD.X R25, RZ, RZ, RZ, P6 ;  /* 0x000000ffff197224 */ /* 0x000fe200030e06ff */
[-C--:B------:R-:W-:Y:S01]  /*3d770*/  IADD3 R17, P6, PT, R17, R40.reuse, RZ ;  /* 0x0000002811117210 */ /* 0x080fe20007fde0ff */
[----:B------:R-:W-:Y:S02]  /*3d780*/  IMAD.IADD R18, R18, 0x1, R41 ;  /* 0x0000000112127824 */ /* 0x000fe400078e0229 */
[----:B------:R-:W-:Y:S01]  /*3d790*/  IMAD R22, R38, R35, RZ ;  /* 0x0000002326167224 */ /* 0x000fe200078e02ff */
[----:B------:R-:W-:Y:S01]  /*3d7a0*/  ISETP.GE.U32.AND P0, PT, R17, R40, PT ;  /* 0x000000281100720c */ /* 0x000fe20003f06070 */
[----:B------:R-:W-:Y:S01]  /*3d7b0*/  IMAD.X R51, RZ, RZ, R18, P6 ;  /* 0x000000ffff337224 */ /* 0x000fe200030e0612 */
[----:B------:R-:W-:Y:S01]  /*3d7c0*/  ISETP.LT.U32.AND P6, PT, R40, R42, PT ;  /* 0x0000002a2800720c */ /* 0x000fe20003fc1070 */
[-C--:B------:R-:W-:Y:S02]  /*3d7d0*/  IMAD R39, R36, R37.reuse, R22 ;  /* 0x0000002524277224 */ /* 0x080fe400078e0216 */
[----:B------:R-:W-:Y:S01]  /*3d7e0*/  IMAD.WIDE.U32 R28, R35, R37, R26 ;  /* 0x00000025231c7225 */ /* 0x000fe200078e001a */
[----:B------:R-:W-:-:S03]  /*3d7f0*/  ISETP.GE.U32.AND.EX P0, PT, R51, R18, PT, P0 ;  /* 0x000000123300720c */ /* 0x000fc60003f06100 */
[----:B------:R-:W-:Y:S01]  /*3d800*/  IMAD.X R41, RZ, RZ, RZ, P1 ;  /* 0x000000ffff297224 */ /* 0x000fe200008e06ff */
        /* <DEDUP_REMOVED lines=14> */
[----:B------:R-:W-:-:S03]  /*3d8f0*/  IADD3 R18, P2, PT, RZ, R22, RZ ;  /* 0x00000016ff127210 */ /* 0x000fc60007f5e0ff */
[----:B------:R-:W-:Y:S01]  /*3d900*/  IMAD.WIDE.U32 R24, R51, 0x3d1, RZ ;  /* 0x000003d133187825 */ /* 0x000fe200078e00ff */
[----:B------:R-:W-:-:S03]  /*3d910*/  IADD3 R28, P1, PT, R19, R28, RZ ;  /* 0x0000001c131c7210 */ /* 0x000fc60007f3e0ff */
[----:B------:R-:W-:Y:S01]  /*3d920*/  IMAD.X R41, R53, 0x1, R41, P0 ;  /* 0x0000000135297824 */ /* 0x000fe200000e0629 */
[----:B------:R-:W-:Y:S01]  /*3d930*/  IADD3 R49, P0, PT, R49, R40, RZ ;  /* 0x0000002831317210 */ /* 0x000fe20007f1e0ff */
[----:B------:R-:W-:Y:S01]  /*3d940*/  IMAD.WIDE.U32 R26, P6, RZ, R17, R24 ;  /* 0x00000011ff1a7225 */ /* 0x000fe200078c0018 */
[----:B------:R-:W-:-:S03]  /*3d950*/  SHF.L.W.U32.HI R24, R39, 0x1, R28 ;  /* 0x0000000127187819 */ /* 0x000fc60000010e1c */
        /* <DEDUP_REMOVED lines=8> */
[----:B------:R-:W-:Y:S01]  /*3d9e0*/  IMAD.X R19, R44, 0x1, R17, P2 ;  /* 0x000000012c137824 */ /* 0x000fe200010e0611 */
[----:B------:R-:W-:Y:S01]  /*3d9f0*/  SHF.L.W.U32.HI R25, R28, 0x1, R55 ;  /* 0x000000011c197819 */ /* 0x000fe20000010e37 */
[----:B------:R-:W-:Y:S01]  /*3da00*/  IMAD.MOV.U32 R28, RZ, RZ, R27 ;  /* 0x000000ffff1c7224 */ /* 0x000fe200078e001b */
[----:B------:R-:W-:Y:S01]  /*3da10*/  ISETP.LT.U32.OR.EX P0, PT, R41, R53, !P0, P4 ;  /* 0x000000352900720c */ /* 0x000fe20004701540 */
[----:B------:R-:W-:Y:S01]  /*3da20*/  IMAD.WIDE.U32 R26, R50, 0x3d1, RZ ;  /* 0x000003d1321a7825 */ /* 0x000fe200078e00ff */
[----:B------:R-:W-:-:S02]  /*3da30*/  ISETP.GE.U32.AND P1, PT, R18, R22, PT ;  /* 0x000000161200720c */ /* 0x000fc40003f26070 */
[----:B------:R-:W-:Y:S01]  /*3da40*/  SEL R53, RZ, 0x1, !P0 ;  /* 0x00000001ff357807 */ /* 0x000fe20004000000 */
[----:B------:R-:W-:Y:S01]  /*3da50*/  IMAD.WIDE.U32 R42, R37, R37, R24 ;  /* 0x00000025252a7225 */ /* 0x000fe200078e0018 */
[----:B------:R-:W-:Y:S02]  /*3da60*/  ISETP.GE.U32.AND.EX P1, PT, R19, R44, PT, P1 ;  /* 0x0000002c1300720c */ /* 0x000fe40003f26110 */
[----:B------:R-:W-:Y:S01]  /*3da70*/  SHF.R.U32.HI R55, RZ, 0x1f, R55 ;  /* 0x0000001fff377819 */ /* 0x000fe20000011637 */
[----:B------:R-:W-:Y:S01]  /*3da80*/  IMAD.MOV.U32 R22, RZ, RZ, R21 ;  /* 0x000000ffff167224 */ /* 0x000fe200078e0015 */
[-C--:B------:R-:W-:Y:S01]  /*3da90*/  IADD3 R53, P0, PT, R53, R42.reuse, RZ ;  /* 0x0000002a35357210 */ /* 0x080fe20007f1e0ff */
[----:B------:R-:W-:Y:S01]  /*3daa0*/  IMAD.WIDE.U32.X R28, RZ, R51, R28, P5 ;  /* 0x00000033ff1c7225 */ /* 0x000fe200028e041c */
[----:B------:R-:W-:Y:S02]  /*3dab0*/  SEL R17, RZ, 0x1, P1 ;  /* 0x00000001ff117807 */ /* 0x000fe40000800000 */
[----:B------:R-:W-:Y:S01]  /*3dac0*/  ISETP.GE.U32.AND P2, PT, R53, R42, PT ;  /* 0x0000002a3500720c */ /* 0x000fe20003f46070 */
[----:B------:R-:W-:-:S04]  /*3dad0*/  IMAD.WIDE.U32 R40, R49, 0x3d1, RZ ;  /* 0x000003d131287825 */ /* 0x000fc800078e00ff */
[----:B------:R-:W-:Y:S01]  /*3dae0*/  IMAD.WIDE.U32 R26, P6, RZ, R49, R26 ;  /* 0x00000031ff1a7225 */ /* 0x000fe200078c001a */
[----:B------:R-:W-:-:S03]  /*3daf0*/  IADD3 R39, P5, PT, R28, R40, RZ ;  /* 0x000000281c277210 */ /* 0x000fc60007fbe0ff */
[----:B------:R-:W-:Y:S01]  /*3db00*/  IMAD.IADD R21, R20, 0x1, R43 ;  /* 0x0000000114157824 */ /* 0x000fe200078e022b */
[----:B------:R-:W-:Y:S01]  /*3db10*/  IADD3 R26, P4, PT, R41, R26, RZ ;  /* 0x0000001a291a7210 */ /* 0x000fe20007f9e0ff */
[----:B------:R-:W-:Y:S01]  /*3db20*/  IMAD.MOV.U32 R28, RZ, RZ, R27 ;  /* 0x000000ffff1c7224 */ /* 0x000fe200078e001b */
[C---:B------:R-:W-:Y:S01]  /*3db30*/  ISETP.GE.U32.AND P1, PT, R39.reuse, R40, PT ;  /* 0x000000282700720c */ /* 0x040fe20003f26070 */
[----:B------:R-:W-:Y:S01]  /*3db40*/  IMAD.X R48, RZ, RZ, R21, P0 ;  /* 0x000000ffff307224 */ /* 0x000fe200000e0615 */
[----:B------:R-:W-:Y:S01]  /*3db50*/  ISETP.LT.U32.AND P0, PT, R42, R24, PT ;  /* 0x000000182a00720c */ /* 0x000fe20003f01070 */
[----:B------:R-:W-:Y:S01]  /*3db60*/  IMAD.X R43, R26, 0x1, R29, P5 ;  /* 0x000000011a2b7824 */ /* 0x000fe200028e061d */
[----:B------:R-:W-:Y:S01]  /*3db70*/  IADD3 R24, P5, PT, R39, R51, RZ ;  /* 0x0000003327187210 */ /* 0x000fe20007fbe0ff */
[----:B------:R-:W-:Y:S01]  /*3db80*/  IMAD.X R29, RZ, RZ, RZ, P6 ;  /* 0x000000ffff1d7224 */ /* 0x000fe200030e06ff */
[C---:B------:R-:W-:Y:S01]  /*3db90*/  ISETP.GE.U32.AND.EX P2, PT, R48.reuse, R21, PT, P2 ;  /* 0x000000153000720c */ /* 0x040fe20003f46120 */
[----:B------:R-:W-:Y:S01]  /*3dba0*/  IMAD.WIDE.U32 R40, R48, 0x3d1, RZ ;  /* 0x000003d130287825 */ /* 0x000fe200078e00ff */
[----:B------:R-:W-:-:S02]  /*3dbb0*/  IADD3 R17, P6, PT, R24, R17, RZ ;  /* 0x0000001118117210 */ /* 0x000fc40007fde0ff */
[----:B------:R-:W-:Y:S01]  /*3dbc0*/  ISETP.LT.U32.OR.EX P0, PT, R21, R25, !P2, P0 ;  /* 0x000000191500720c */ /* 0x000fe20005701500 */
[----:B------:R-:W-:Y:S01]  /*3dbd0*/  IMAD.WIDE.U32.X R20, R38, R38, R22, P3 ;  /* 0x0000002626147225 */ /* 0x000fe200018e0416 */
[----:B------:R-:W-:Y:S02]  /*3dbe0*/  ISETP.GE.U32.AND.EX P1, PT, R43, R26, PT, P1 ;  /* 0x0000001a2b00720c */ /* 0x000fe40003f26110 */
[----:B------:R-:W-:Y:S01]  /*3dbf0*/  ISETP.GE.U32.AND P3, PT, R17, R24, PT ;  /* 0x000000181100720c */ /* 0x000fe20003f66070 */
[----:B------:R-:W-:Y:S01]  /*3dc00*/  IMAD.X R22, R43, 0x1, R49, P5 ;  /* 0x000000012b167824 */ /* 0x000fe200028e0631 */
[----:B------:R-:W-:Y:S01]  /*3dc10*/  ISETP.LT.U32.AND P2, PT, R24, R39, PT ;  /* 0x000000271800720c */ /* 0x000fe20003f41070 */
[----:B------:R-:W-:Y:S01]  /*3dc20*/  IMAD.WIDE.U32.X R24, RZ, R50, R28, P4 ;  /* 0x00000032ff187225 */ /* 0x000fe200020e041c */
[----:B------:R-:W-:Y:S02]  /*3dc30*/  SEL R39, RZ, 0x1, P1 ;  /* 0x00000001ff277807 */ /* 0x000fe40000800000 */
[----:B------:R-:W-:Y:S01]  /*3dc40*/  SEL R49, RZ, 0x1, !P0 ;  /* 0x00000001ff317807 */ /* 0x000fe20004000000 */
[----:B------:R-:W-:-:S02]  /*3dc50*/  IMAD.X R23, RZ, RZ, R22, P6 ;  /* 0x000000ffff177224 */ /* 0x000fc400030e0616 */
[----:B------:R-:W-:-:S03]  /*3dc60*/  IMAD.WIDE.U32 R26, R53, 0x3d1, RZ ;  /* 0x000003d1351a7825 */ /* 0x000fc600078e00ff */
[----:B------:R-:W-:Y:S01]  /*3dc70*/  ISETP.GE.U32.AND.EX P3, PT, R23, R22, PT, P3 ;  /* 0x000000161700720c */ /* 0x000fe20003f66130 */
[----:B------:R-:W-:-:S03]  /*3dc80*/  IMAD.WIDE.U32 R40, P1, RZ, R53, R40 ;  /* 0x00000035ff287225 */ /* 0x000fc60007820028 */
[----:B------:R-:W-:Y:S01]  /*3dc90*/  ISETP.LT.U32.OR.EX P0, PT, R22, R43, !P3, P2 ;  /* 0x0000002b1600720c */ /* 0x000fe20005f01520 */
[----:B------:R-:W-:Y:S01]  /*3dca0*/  IMAD.X R29, RZ, RZ, RZ, P1 ;  /* 0x000000ffff1d7224 */ /* 0x000fe200008e06ff */
[----:B------:R-:W-:Y:S01]  /*3dcb0*/  IADD3 R39, P5, P3, R26, R24, R39 ;  /* 0x000000181a277210 */ /* 0x000fe20007bbe027 */
[----:B------:R-:W-:Y:S01]  /*3dcc0*/  IMAD.MOV.U32 R28, RZ, RZ, R41 ;  /* 0x000000ffff1c7224 */ /* 0x000fe200078e0029 */
[----:B------:R-:W-:Y:S02]  /*3dcd0*/  IADD3 R43, P6, PT, R27, R40, RZ ;  /* 0x000000281b2b7210 */ /* 0x000fe40007fde0ff */
[----:B------:R-:W-:Y:S02]  /*3dce0*/  IADD3 R49, P4, P2, R49, R55, R20 ;  /* 0x0000003731317210 */ /* 0x000fe40007a9e014 */
[----:B------:R-:W-:Y:S02]  /*3dcf0*/  IADD3 R20, P1, PT, R39, R50, RZ ;  /* 0x0000003227147210 */ /* 0x000fe40007f3e0ff */
[----:B------:R-:W-:-:S02]  /*3dd00*/  SEL R27, RZ, 0x1, !P0 ;  /* 0x00000001ff1b7807 */ /* 0x000fc40004000000 */
[----:B------:R-:W-:Y:S02]  /*3dd10*/  IADD3.X R24, PT, PT, R43, R25, RZ, P5, P3 ;  /* 0x000000192b187210 */ /* 0x000fe40002fe64ff */
[----:B------:R-:W-:Y:S02]  /*3dd20*/  IADD3.X R51, PT, PT, RZ, RZ, R21, P4, P2 ;  /* 0x000000ffff337210 */ /* 0x000fe400027e4415 */
[----:B------:R-:W-:Y:S02]  /*3dd30*/  ISETP.GE.U32.AND P0, PT, R39, R26, PT ;  /* 0x0000001a2700720c */ /* 0x000fe40003f06070 */
[----:B------:R-:W-:Y:S01]  /*3dd40*/  ISETP.LT.U32.AND P3, PT, R20, R39, PT ;  /* 0x000000271400720c */ /* 0x000fe20003f61070 */
[----:B------:R-:W-:Y:S01]  /*3dd50*/  IMAD.X R39, R24, 0x1, R53, P1 ;  /* 0x0000000118277824 */ /* 0x000fe200008e0635 */
[----:B------:R-:W-:Y:S01]  /*3dd60*/  IADD3 R25, P2, PT, R20, R27, RZ ;  /* 0x0000001b14197210 */ /* 0x000fe20007f5e0ff */
[----:B------:R-:W-:Y:S01]  /*3dd70*/  IMAD.WIDE.U32 R40, R51, 0x3d1, RZ ;  /* 0x000003d133287825 */ /* 0x000fe200078e00ff */
[----:B------:R-:W-:-:S02]  /*3dd80*/  ISETP.GE.U32.AND.EX P0, PT, R24, R43, PT, P0 ;  /* 0x0000002b1800720c */ /* 0x000fc40003f06100 */
[----:B------:R-:W-:Y:S01]  /*3dd90*/  ISETP.GE.U32.AND P1, PT, R25, R20, PT ;  /* 0x000000141900720c */ /* 0x000fe20003f26070 */
        /* <DEDUP_REMOVED lines=84> */
.L_x_1369:
[----:B------:R-:W-:Y:S05]  /*3e2e0*/  BSYNC.RECONVERGENT B0 ;  /* 0x0000000000007941 */ /* 0x000fea0003800200 */
.L_x_1368:
        /* <DEDUP_REMOVED lines=63> */
.L_x_1372:
[----:B------:R-:W-:Y:S05]  /*3e6e0*/  BSYNC.RELIABLE B1 ;  /* 0x0000000000017941 */ /* 0x000fea0003800100 */
.L_x_1371:
        /* <DEDUP_REMOVED lines=66> */
.L_x_1375:
[----:B------:R-:W-:Y:S05]  /*3eb10*/  BSYNC.RELIABLE B1 ;  /* 0x0000000000017941 */ /* 0x000fea0003800100 */
.L_x_1374:
        /* <DEDUP_REMOVED lines=61> */
.L_x_1377:
[----:B------:R-:W-:Y:S05]  /*3eef0*/  BSYNC.RELIABLE B1 ;  /* 0x0000000000017941 */ /* 0x000fea0003800100 */
.L_x_1376:
        /* <DEDUP_REMOVED lines=27> */
.L_x_1373:
[----:B------:R-:W-:Y:S05]  /*3f0b0*/  BSYNC.RECONVERGENT B0 ;  /* 0x0000000000007941 */ /* 0x000fea0003800200 */
.L_x_1370:
        /* <DEDUP_REMOVED lines=35> */
[----:B------:R-:W-:Y:S01]  /*3f2f0*/  IMAD.WIDE.U32 R26, R40, R31, RZ ;  /* 0x0000001f281a7225 */ /* 0x000fe200078e00ff */
[----:B------:R-:W-:-:S03]  /*3f300*/  IADD3.X R19, PT, PT, R13, R19, RZ, P0, P3 ;  /* 0x000000130d137210 */ /* 0x000fc600007e64ff */
[----:B------:R-:W-:Y:S01]  /*3f310*/  IMAD R4, R32, R77, RZ ;  /* 0x0000004d20047224 */ /* 0x000fe200078e02ff */
[----:B------:R-:W-:Y:S01]  /*3f320*/  ISETP.GE.U32.AND.EX P1, PT, R19, R13, PT, P1 ;  /* 0x0000000d1300720c */ /* 0x000fe20003f26110 */
[----:B------:R-:W-:Y:S01]  /*3f330*/  IMAD.X R21, RZ, RZ, RZ, P2 ;  /* 0x000000ffff157224 */ /* 0x000fe200010e06ff */
[----:B------:R-:W-:Y:S01]  /*3f340*/  IADD3 RZ, P2, PT, R23, R24, RZ ;  /* 0x0000001817ff7210 */ /* 0x000fe20007f5e0ff */
[----:B------:R-:W-:Y:S01]  /*3f350*/  IMAD R2, R38, R39, RZ ;  /* 0x0000002726027224 */ /* 0x000fe200078e02ff */
[----:B------:R-:W-:Y:S01]  /*3f360*/  SEL R13, RZ, 0x1, P1 ;  /* 0x00000001ff0d7807 */ /* 0x000fe20000800000 */
[----:B------:R-:W-:-:S04]  /*3f370*/  IMAD.WIDE.U32 R14, R77, R31, R16 ;  /* 0x0000001f4d0e7225 */ /* 0x000fc800078e0010 */
[----:B------:R-:W-:Y:S01]  /*3f380*/  IMAD.MOV.U32 R20, RZ, RZ, R25 ;  /* 0x000000ffff147224 */ /* 0x000fe200078e0019 */
[----:B------:R-:W-:Y:S01]  /*3f390*/  ISETP.GE.U32.AND P0, PT, R14, R16, PT ;  /* 0x000000100e00720c */ /* 0x000fe20003f06070 */
[-C--:B------:R-:W-:Y:S02]  /*3f3a0*/  IMAD R43, R40, R31.reuse, R4 ;  /* 0x0000001f282b7224 */ /* 0x080fe400078e0204 */
[----:B------:R-:W-:-:S04]  /*3f3b0*/  IMAD.WIDE.U32 R22, R77, R31, RZ ;  /* 0x0000001f4d167225 */ /* 0x000fc800078e00ff */
[----:B------:R-:W-:-:S04]  /*3f3c0*/  IMAD.WIDE.U32 R26, P3, R77, R32, R26 ;  /* 0x000000204d1a7225 */ /* 0x000fc8000786001a */
        /* <DEDUP_REMOVED lines=9> */
[----:B------:R-:W-:Y:S02]  /*3f460*/  IMAD.MOV.U32 R28, RZ, RZ, R27 ;  /* 0x000000ffff1c7224 */ /* 0x000fe400078e001b */
[----:B------:R-:W-:Y:S01]  /*3f470*/  IMAD.IADD R41, R25, 0x1, R41 ;  /* 0x0000000119297824 */ /* 0x000fe200078e0229 */
[----:B------:R-:W-:Y:S01]  /*3f480*/  SEL R25, RZ, 0x1, P0 ;  /* 0x00000001ff197807 */ /* 0x000fe20000000000 */
[----:B------:R-:W-:-:S03]  /*3f490*/  IMAD.WIDE.U32 R26, R62, R37, RZ ;  /* 0x000000253e1a7225 */ /* 0x000fc600078e00ff */
[----:B------:R-:W-:Y:S01]  /*3f4a0*/  IADD3.X R17, PT, PT, R41, R21, RZ, P1, P2 ;  /* 0x0000001529117210 */ /* 0x000fe20000fe44ff */
[-C--:B------:R-:W-:Y:S02]  /*3f4b0*/  IMAD R13, R40, R33.reuse, R4 ;  /* 0x00000021280d7224 */ /* 0x080fe400078e0204 */
        /* <DEDUP_REMOVED lines=15> */
[----:B------:R-:W-:Y:S01]  /*3f5b0*/  IMAD.WIDE.U32 R54, R40, R35, RZ ;  /* 0x0000002328367225 */ /* 0x000fe200078e00ff */
[----:B------:R-:W-:Y:S02]  /*3f5c0*/  IADD3 RZ, P2, PT, R43, R48, RZ ;  /* 0x000000302bff7210 */ /* 0x000fe40007f5e0ff */
[----:B------:R-:W-:Y:S01]  /*3f5d0*/  ISETP.GE.U32.AND.EX P0, PT, R17, R41, PT, P0 ;  /* 0x000000291100720c */ /* 0x000fe20003f06100 */
[----:B------:R-:W-:Y:S01]  /*3f5e0*/  IMAD.X R19, RZ, RZ, RZ, P1 ;  /* 0x000000ffff137224 */ /* 0x000fe200008e06ff */
[----:B------:R-:W-:Y:S01]  /*3f5f0*/  ISETP.GE.U32.AND P1, PT, R20, R50, PT ;  /* 0x000000321400720c */ /* 0x000fe20003f26070 */
[----:B------:R-:W-:Y:S01]  /*3f600*/  IMAD.X R29, RZ, RZ, RZ, P3 ;  /* 0x000000ffff1d7224 */ /* 0x000fe200018e06ff */
[----:B------:R-:W-:Y:S01]  /*3f610*/  SEL R41, RZ, 0x1, P0 ;  /* 0x00000001ff297807 */ /* 0x000fe20000000000 */
[----:B------:R-:W-:Y:S01]  /*3f620*/  IMAD.MOV.U32 R28, RZ, RZ, R49 ;  /* 0x000000ffff1c7224 */ /* 0x000fe200078e0031 */
[----:B------:R-:W-:Y:S01]  /*3f630*/  ISETP.GE.U32.AND.EX P1, PT, R21, R13, PT, P1 ;  /* 0x0000000d1500720c */ /* 0x000fe20003f26110 */
[----:B------:R-:W-:-:S03]  /*3f640*/  IMAD.WIDE.U32 R52, R77, R35, RZ ;  /* 0x000000234d347225 */ /* 0x000fc600078e00ff */
[----:B------:R-:W-:Y:S01]  /*3f650*/  SEL R13, RZ, 0x1, P1 ;  /* 0x00000001ff0d7807 */ /* 0x000fe20000800000 */
[----:B------:R-:W-:-:S04]  /*3f660*/  IMAD.WIDE.U32 R22, P6, R77, R36, R54 ;  /* 0x000000244d167225 */ /* 0x000fc800078c0036 */
[----:B------:R-:W-:Y:S01]  /*3f670*/  IMAD.WIDE.U32 R50, R40, R37, RZ ;  /* 0x0000002528327225 */ /* 0x000fe200078e00ff */
[----:B------:R-:W-:-:S03]  /*3f680*/  IADD3 RZ, P4, PT, R53, R22, RZ ;  /* 0x0000001635ff7210 */ /* 0x000fc60007f9e0ff */
[----:B------:R-:W-:-:S04]  /*3f690*/  IMAD.WIDE.U32.X R28, R40, R34, R28, P2 ;  /* 0x00000022281c7225 */ /* 0x000fc800010e041c */
[----:B------:R-:W-:Y:S01]  /*3f6a0*/  IMAD.MOV.U32 R18, RZ, RZ, R27 ;  /* 0x000000ffff127224 */ /* 0x000fe200078e001b */
[----:B------:R-:W-:Y:S01]  /*3f6b0*/  IADD3 R27, P0, P1, R13, R28, R4 ;  /* 0x0000001c0d1b7210 */ /* 0x000fe2000791e004 */
[----:B------:R-:W-:Y:S02]  /*3f6c0*/  IMAD R22, R36, R77, RZ ;  /* 0x0000004d24167224 */ /* 0x000fe400078e02ff */
[----:B------:R-:W-:Y:S01]  /*3f6d0*/  IMAD.WIDE.U32.X R18, R62, R38, R18, P5 ;  /* 0x000000263e127225 */ /* 0x000fe200028e0412 */
[----:B------:R-:W-:-:S03]  /*3f6e0*/  IADD3.X R4, PT, PT, RZ, R29, RZ, P0, P1 ;  /* 0x0000001dff047210 */ /* 0x000fc600007e24ff */
[----:B------:R-:W-:Y:S01]  /*3f6f0*/  IMAD.WIDE.U32 R48, R77, R35, R16 ;  /* 0x000000234d307225 */ /* 0x000fe200078e0010 */
[----:B------:R-:W-:-:S03]  /*3f700*/  IADD3 R26, P0, PT, R41, R18, RZ ;  /* 0x00000012291a7210 */ /* 0x000fc60007f1e0ff */
[----:B------:R-:W-:Y:S01]  /*3f710*/  IMAD.WIDE.U32 R42, R77, R37, RZ ;  /* 0x000000254d2a7225 */ /* 0x000fe200078e00ff */
[----:B------:R-:W-:-:S03]  /*3f720*/  IADD3 R28, P1, PT, R27, R48, RZ ;  /* 0x000000301b1c7210 */ /* 0x000fc60007f3e0ff */
[----:B------:R-:W-:-:S04]  /*3f730*/  IMAD.WIDE.U32 R24, P3, R77, R38, R50 ;  /* 0x000000264d187225 */ /* 0x000fc80007860032 */
[----:B------:R-:W-:Y:S01]  /*3f740*/  IMAD R13, R40, R35, R22 ;  /* 0x00000023280d7224 */ /* 0x000fe200078e0216 */
[----:B------:R-:W-:Y:S01]  /*3f750*/  IADD3 RZ, P2, PT, R43, R24, RZ ;  /* 0x000000182bff7210 */ /* 0x000fe20007f5e0ff */
[----:B------:R-:W-:-:S04]  /*3f760*/  IMAD.WIDE.U32 R42, R74, R31, RZ ;  /* 0x0000001f4a2a7225 */ /* 0x000fc800078e00ff */
[----:B------:R-:W-:Y:S02]  /*3f770*/  IMAD.IADD R13, R49, 0x1, R13 ;  /* 0x00000001310d7824 */ /* 0x000fe400078e020d */
[----:B------:R-:W-:Y:S01]  /*3f780*/  IMAD.X R27, RZ, RZ, R19, P0 ;  /* 0x000000ffff1b7224 */ /* 0x000fe200000e0613 */
[----:B------:R-:W-:Y:S01]  /*3f790*/  ISETP.GE.U32.AND P0, PT, R48, R16, PT ;  /* 0x000000103000720c */ /* 0x000fe20003f06070 */
[C---:B------:R-:W-:Y:S01]  /*3f7a0*/  IMAD.X R29, R13.reuse, 0x1, R4, P1 ;  /* 0x000000010d1d7824 */ /* 0x040fe200008e0604 */
[----:B------:R-:W-:Y:S01]  /*3f7b0*/  ISETP.GE.U32.AND P1, PT, R28, R48, PT ;  /* 0x000000301c00720c */ /* 0x000fe20003f26070 */
[----:B------:R-:W-:Y:S01]  /*3f7c0*/  IMAD.MOV.U32 R48, RZ, RZ, R23 ;  /* 0x000000ffff307224 */ /* 0x000fe200078e0017 */
[----:B------:R-:W-:Y:S01]  /*3f7d0*/  ISETP.GE.U32.AND.EX P0, PT, R13, R17, PT, P0 ;  /* 0x000000110d00720c */ /* 0x000fe20003f06100 */
[----:B------:R-:W-:Y:S01]  /*3f7e0*/  IMAD.WIDE.U32 R50, R75, R31, RZ ;  /* 0x0000001f4b327225 */ /* 0x000fe200078e00ff */
[----:B------:R-:W-:Y:S02]  /*3f7f0*/  ISETP.GE.U32.AND.EX P1, PT, R29, R13, PT, P1 ;  /* 0x0000000d1d00720c */ /* 0x000fe40003f26110 */
[----:B------:R-:W-:Y:S01]  /*3f800*/  SEL R13, RZ, 0x1, P0 ;  /* 0x00000001ff0d7807 */ /* 0x000fe20000000000 */
[----:B------:R-:W-:-:S04]  /*3f810*/  IMAD.WIDE.U32 R42, P5, R75, R32, R42 ;  /* 0x000000204b2a7225 */ /* 0x000fc800078a002a */
[----:B------:R-:W-:Y:S02]  /*3f820*/  IMAD R4, R32, R75, RZ ;  /* 0x0000004b20047224 */ /* 0x000fe400078e02ff */
[----:B------:R-:W-:-:S04]  /*3f830*/  IMAD.WIDE.U32 R22, R74, R33, RZ ;  /* 0x000000214a167225 */ /* 0x000fc800078e00ff */
[----:B------:R-:W-:Y:S01]  /*3f840*/  IMAD.X R49, RZ, RZ, RZ, P6 ;  /* 0x000000ffff317224 */ /* 0x000fe200030e06ff */
[----:B------:R-:W-:Y:S01]  /*3f850*/  IADD3 RZ, P6, PT, R51, R42, RZ ;  /* 0x0000002a33ff7210 */ /* 0x000fe20007fde0ff */
[-C--:B------:R-:W-:Y:S02]  /*3f860*/  IMAD R41, R74, R31.reuse, R4 ;  /* 0x0000001f4a297224 */ /* 0x080fe400078e0204 */
        /* <DEDUP_REMOVED lines=12> */
[C---:B------:R-:W-:Y:S01]  /*3f930*/  IMAD.WIDE.U32.X R20, R74.reuse, R32, R48, P6 ;  /* 0x000000204a147225 */ /* 0x040fe200030e0430 */
[----:B------:R-:W-:Y:S02]  /*3f940*/  IADD3 R41, P1, P6, R41, R16, R13 ;  /* 0x0000001029297210 */ /* 0x000fe40007e3e00d */
[----:B------:R-:W-:Y:S01]  /*3f950*/  SEL R43, RZ, 0x1, P0 ;  /* 0x00000001ff2b7807 */ /* 0x000fe20000000000 */
[----:B------:R-:W-:Y:S01]  /*3f960*/  IMAD R13, R74, R33, R22 ;  /* 0x000000214a0d7224 */ /* 0x000fe200078e0216 */
        /* <DEDUP_REMOVED lines=13> */
[----:B------:R-:W-:Y:S01]  /*3fa40*/  IMAD R20, R38, R77, RZ ;  /* 0x0000004d26147224 */ /* 0x000fe200078e02ff */
[----:B------:R-:W-:Y:S01]  /*3fa50*/  IADD3 RZ, P1, PT, R51, R16, RZ ;  /* 0x0000001033ff7210 */ /* 0x000fe20007f3e0ff */
[----:B------:R-:W-:Y:S01]  /*3fa60*/  IMAD.MOV.U32 R48, RZ, RZ, R23 ;  /* 0x000000ffff307224 */ /* 0x000fe200078e0017 */
[----:B------:R-:W-:Y:S01]  /*3fa70*/  SEL R16, RZ, 0x1, P4 ;  /* 0x00000001ff107807 */ /* 0x000fe20002000000 */
[----:B------:R-:W-:Y:S01]  /*3fa80*/  IMAD R53, R40, R37, R20 ;  /* 0x0000002528357224 */ /* 0x000fe200078e0214 */
[----:B------:R-:W-:Y:S01]  /*3fa90*/  SEL R13, RZ, 0x1, P6 ;  /* 0x00000001ff0d7807 */ /* 0x000fe20003000000 */
[----:B------:R-:W-:-:S04]  /*3faa0*/  IMAD.WIDE.U32.X R48, R74, R34, R48, P5 ;  /* 0x000000224a307225 */ /* 0x000fc800028e0430 */
[----:B------:R-:W-:Y:S01]  /*3fab0*/  IMAD.WIDE.U32 R20, R77, R37, R26 ;  /* 0x000000254d147225 */ /* 0x000fe200078e001a */
[----:B------:R-:W-:-:S03]  /*3fac0*/  IADD3 R13, P4, P5, R13, R48, R16 ;  /* 0x000000300d0d7210 */ /* 0x000fc60007d9e010 */
[----:B------:R-:W-:Y:S01]  /*3fad0*/  IMAD.WIDE.U32 R22, R74, R37, RZ ;  /* 0x000000254a167225 */ /* 0x000fe200078e00ff */
[----:B------:R-:W-:Y:S02]  /*3fae0*/  IADD3.X R16, PT, PT, RZ, R49, RZ, P4, P5 ;  /* 0x00000031ff107210 */ /* 0x000fe400027ea4ff */
[----:B------:R-:W-:Y:S01]  /*3faf0*/  ISETP.GE.U32.AND P4, PT, R20, R26, PT ;  /* 0x0000001a1400720c */ /* 0x000fe20003f86070 */
[----:B------:R-:W-:Y:S01]  /*3fb00*/  IMAD.X R29, RZ, RZ, RZ, P3 ;  /* 0x000000ffff1d7224 */ /* 0x000fe200018e06ff */
[----:B------:R-:W-:Y:S01]  /*3fb10*/  IADD3 R52, P3, PT, R41, R20, RZ ;  /* 0x0000001429347210 */ /* 0x000fe20007f7e0ff */
[----:B------:R-:W-:Y:S02]  /*3fb20*/  IMAD.IADD R21, R21, 0x1, R53 ;  /* 0x0000000115157824 */ /* 0x000fe400078e0235 */
[----:B------:R-:W-:-:S03]  /*3fb30*/  IMAD.WIDE.U32 R50, R75, R37, RZ ;  /* 0x000000254b327225 */ /* 0x000fc600078e00ff */
[----:B------:R-:W-:Y:S01]  /*3fb40*/  ISETP.GE.U32.AND.EX P4, PT, R21, R27, PT, P4 ;  /* 0x0000001b1500720c */ /* 0x000fe20003f86140 */
[----:B------:R-:W-:-:S04]  /*3fb50*/  IMAD.WIDE.U32 R22, P6, R75, R38, R22 ;  /* 0x000000264b167225 */ /* 0x000fc800078c0016 */
[----:B------:R-:W-:Y:S01]  /*3fb60*/  IMAD.X R53, R21, 0x1, R24, P3 ;  /* 0x0000000115357824 */ /* 0x000fe200018e0618 */
[----:B------:R-:W-:Y:S01]  /*3fb70*/  ISETP.GE.U32.AND P3, PT, R52, R20, PT ;  /* 0x000000143400720c */ /* 0x000fe20003f66070 */
[----:B------:R-:W-:Y:S01]  /*3fb80*/  IMAD R20, R36, R75, RZ ;  /* 0x0000004b24147224 */ /* 0x000fe200078e02ff */
[----:B------:R-:W-:Y:S01]  /*3fb90*/  IADD3 RZ, P5, PT, R51, R22, RZ ;  /* 0x0000001633ff7210 */ /* 0x000fe20007fbe0ff */
[----:B------:R-:W-:Y:S01]  /*3fba0*/  IMAD.WIDE.U32 R50, R75, R35, R52 ;  /* 0x000000234b327225 */ /* 0x000fe200078e0034 */
[----:B------:R-:W-:Y:S02]  /*3fbb0*/  SEL R22, RZ, 0x1, P4 ;  /* 0x00000001ff167807 */ /* 0x000fe40002000000 */
[----:B------:R-:W-:Y:S01]  /*3fbc0*/  ISETP.GE.U32.AND.EX P3, PT, R53, R21, PT, P3 ;  /* 0x000000153500720c */ /* 0x000fe20003f66130 */
[----:B------:R-:W-:Y:S01]  /*3fbd0*/  IMAD.MOV.U32 R48, RZ, RZ, R17 ;  /* 0x000000ffff307224 */ /* 0x000fe200078e0011 */
[-C--:B------:R-:W-:Y:S01]  /*3fbe0*/  IADD3 R24, P4, PT, R13, R50.reuse, RZ ;  /* 0x000000320d187210 */ /* 0x080fe20007f9e0ff */
[----:B------:R-:W-:Y:S01]  /*3fbf0*/  IMAD R17, R74, R35, R20 ;  /* 0x000000234a117224 */ /* 0x000fe200078e0214 */
[----:B------:R-:W-:Y:S01]  /*3fc00*/  SEL R27, RZ, 0x1, P3 ;  /* 0x00000001ff1b7807 */ /* 0x000fe20001800000 */
[----:B------:R-:W-:Y:S01]  /*3fc10*/  IMAD.MOV.U32 R28, RZ, RZ, R25 ;  /* 0x000000ffff1c7224 */ /* 0x000fe200078e0019 */
[----:B------:R-:W-:Y:S01]  /*3fc20*/  ISETP.GE.U32.AND P3, PT, R24, R50, PT ;  /* 0x000000321800720c */ /* 0x000fe20003f66070 */
[----:B------:R-:W-:-:S02]  /*3fc30*/  IMAD.IADD R13, R51, 0x1, R17 ;  /* 0x00000001330d7824 */ /* 0x000fc400078e0211 */
[----:B------:R-:W-:Y:S01]  /*3fc40*/  IMAD.X R49, RZ, RZ, RZ, P0 ;  /* 0x000000ffff317224 */ /* 0x000fe200000e06ff */
[----:B------:R-:W-:Y:S01]  /*3fc50*/  ISETP.GE.U32.AND P0, PT, R50, R52, PT ;  /* 0x000000343200720c */ /* 0x000fe20003f06070 */
[C---:B------:R-:W-:Y:S02]  /*3fc60*/  IMAD.X R25, R13.reuse, 0x1, R16, P4 ;  /* 0x000000010d197824 */ /* 0x040fe400020e0610 */
[----:B------:R-:W-:Y:S01]  /*3fc70*/  IMAD.WIDE.U32 R16, R72, R31, RZ ;  /* 0x0000001f48107225 */ /* 0x000fe200078e00ff */
[----:B------:R-:W-:Y:S02]  /*3fc80*/  ISETP.GE.U32.AND.EX P0, PT, R13, R53, PT, P0 ;  /* 0x000000350d00720c */ /* 0x000fe40003f06100 */
[----:B------:R-:W-:Y:S01]  /*3fc90*/  ISETP.GE.U32.AND.EX P3, PT, R25, R13, PT, P3 ;  /* 0x0000000d1900720c */ /* 0x000fe20003f66130 */
[----:B------:R-:W-:Y:S01]  /*3fca0*/  IMAD.WIDE.U32.X R28, R40, R38, R28, P2 ;  /* 0x00000026281c7225 */ /* 0x000fe200010e041c */
[----:B------:R-:W-:Y:S02]  /*3fcb0*/  SEL R13, RZ, 0x1, P0 ;  /* 0x00000001ff0d7807 */ /* 0x000fe40000000000 */
[----:B------:R-:W-:Y:S01]  /*3fcc0*/  SEL R63, RZ, 0x1, P3 ;  /* 0x00000001ff3f7807 */ /* 0x000fe20001800000 */
[----:B------:R-:W-:Y:S01]  /*3fcd0*/  IMAD R26, R32, R73, RZ ;  /* 0x00000049201a7224 */ /* 0x000fe200078e02ff */
[----:B------:R-:W-:Y:S01]  /*3fce0*/  IADD3 R28, P0, P3, R27, R28, R22 ;  /* 0x0000001c1b1c7210 */ /* 0x000fe20007b1e016 */
[----:B------:R-:W-:-:S03]  /*3fcf0*/  IMAD.WIDE.U32 R52, P2, R73, R32, R16 ;  /* 0x0000002049347225 */ /* 0x000fc60007840010 */
[----:B------:R-:W-:Y:S01]  /*3fd00*/  IADD3.X R29, PT, PT, RZ, R29, RZ, P0, P3 ;  /* 0x0000001dff1d7210 */ /* 0x000fe200007e64ff */
[----:B------:R-:W-:-:S04]  /*3fd10*/  IMAD.WIDE.U32 R20, R73, R31, R42 ;  /* 0x0000001f49147225 */ /* 0x000fc800078e002a */
[----:B------:R-:W-:Y:S01]  /*3fd20*/  IMAD R17, R72, R31, R26 ;  /* 0x0000001f48117224 */ /* 0x000fe200078e021a */
[----:B------:R-:W-:Y:S01]  /*3fd30*/  ISETP.GE.U32.AND P4, PT, R20, R42, PT ;  /* 0x0000002a1400720c */ /* 0x000fe20003f86070 */
[----:B------:R-:W-:-:S04]  /*3fd40*/  IMAD.WIDE.U32.X R26, R74, R36, R48, P1 ;  /* 0x000000244a1a7225 */ /* 0x000fc800008e0430 */
[----:B------:R-:W-:Y:S01]  /*3fd50*/  IMAD.WIDE.U32 R50, R73, R31, RZ ;  /* 0x0000001f49327225 */ /* 0x000fe200078e00ff */
[----:B------:R-:W-:-:S03]  /*3fd60*/  IADD3 R63, P0, P1, R63, R26, R13 ;  /* 0x0000001a3f3f7210 */ /* 0x000fc6000791e00d */
[----:B------:R-:W-:Y:S01]  /*3fd70*/  IMAD.IADD R17, R21, 0x1, R17 ;  /* 0x0000000115117824 */ /* 0x000fe200078e0211 */
[----:B------:R-:W-:Y:S01]  /*3fd80*/  IADD3.X R16, PT, PT, RZ, R27, RZ, P0, P1 ;  /* 0x0000001bff107210 */ /* 0x000fe200007e24ff */
[----:B------:R-:W-:Y:S01]  /*3fd90*/  IMAD.X R49, RZ, RZ, RZ, P2 ;  /* 0x000000ffff317224 */ /* 0x000fe200010e06ff */
[----:B------:R-:W-:Y:S01]  /*3fda0*/  IADD3 RZ, P2, PT, R51, R52, RZ ;  /* 0x0000003433ff7210 */ /* 0x000fe20007f5e0ff */
[----:B------:R-:W-:Y:S01]  /*3fdb0*/  IMAD R13, R38, R75, RZ ;  /* 0x0000004b260d7224 */ /* 0x000fe200078e02ff */
[----:B------:R-:W-:Y:S01]  /*3fdc0*/  ISETP.GE.U32.AND.EX P4, PT, R17, R43, PT, P4 ;  /* 0x0000002b1100720c */ /* 0x000fe20003f86140 */
[----:B------:R-:W-:Y:S02]  /*3fdd0*/  IMAD.MOV.U32 R48, RZ, RZ, R53 ;  /* 0x000000ffff307224 */ /* 0x000fe400078e0035 */
[----:B------:R-:W-:Y:S01]  /*3fde0*/  IMAD R22, R34, R73, RZ ;  /* 0x0000004922167224 */ /* 0x000fe200078e02ff */
[----:B------:R-:W-:Y:S01]  /*3fdf0*/  SEL R59, RZ, 0x1, P4 ;  /* 0x00000001ff3b7807 */ /* 0x000fe20002000000 */
[----:B------:R-:W-:-:S02]  /*3fe00*/  IMAD R61, R74, R37, R13 ;  /* 0x000000254a3d7224 */ /* 0x000fc400078e020d */
[-C--:B------:R-:W-:Y:S02]  /*3fe10*/  IMAD R13, R72, R33.reuse, R22 ;  /* 0x00000021480d7224 */ /* 0x080fe400078e0216 */
        /* <DEDUP_REMOVED lines=9> */
[----:B------:R-:W-:-:S04]  /*3feb0*/  IMAD.WIDE.U32 R42, R72, R35, RZ ;  /* 0x00000023482a7225 */ /* 0x000fc800078e00ff */
[----:B------:R-:W-:-:S04]  /*3fec0*/  IMAD.WIDE.U32 R52, P0, R73, R34, R52 ;  /* 0x0000002249347225 */ /* 0x000fc80007800034 */
[----:B------:R-:W-:Y:S01]  /*3fed0*/  IMAD.IADD R61, R49, 0x1, R61 ;  /* 0x00000001313d7824 */ /* 0x000fe200078e023d */
[----:B------:R-:W-:Y:S01]  /*3fee0*/  IADD3 RZ, P4, PT, R27, R52, RZ ;  /* 0x000000341bff7210 */ /* 0x000fe20007f9e0ff */
[----:B------:R-:W-:-:S04]  /*3fef0*/  IMAD.WIDE.U32 R56, R73, R35, RZ ;  /* 0x0000002349387225 */ /* 0x000fc800078e00ff */
[----:B------:R-:W-:-:S04]  /*3ff00*/  IMAD.WIDE.U32 R42, P2, R73, R36, R42 ;  /* 0x00000024492a7225 */ /* 0x000fc8000784002a */
[----:B------:R-:W-:Y:S01]  /*3ff10*/  IMAD.X R27, R61, 0x1, R16, P1 ;  /* 0x000000013d1b7824 */ /* 0x000fe200008e0610 */
[----:B------:R-:W-:Y:S01]  /*3ff20*/  ISETP.GE.U32.AND P1, PT, R50, R24, PT ;  /* 0x000000183200720c */ /* 0x000fe20003f26070 */
[----:B------:R-:W-:Y:S01]  /*3ff30*/  IMAD.X R51, RZ, RZ, RZ, P0 ;  /* 0x000000ffff337224 */ /* 0x000fe200000e06ff */
[----:B------:R-:W-:Y:S01]  /*3ff40*/  ISETP.GE.U32.AND P0, PT, R59, R50, PT ;  /* 0x000000323b00720c */ /* 0x000fe20003f06070 */
[----:B------:R-:W-:Y:S01]  /*3ff50*/  IMAD.MOV.U32 R50, RZ, RZ, R53 ;  /* 0x000000ffff327224 */ /* 0x000fe200078e0035 */
[----:B------:R-:W-:Y:S01]  /*3ff60*/  IADD3 RZ, P3, PT, R57, R42, RZ ;  /* 0x0000002a39ff7210 */ /* 0x000fe20007f7e0ff */
        /* <DEDUP_REMOVED lines=12> */
[----:B------:R-:W-:Y:S02]  /*40030*/  ISETP.GE.U32.AND.EX P0, PT, R27, R61, PT, P0 ;  /* 0x0000003d1b00720c */ /* 0x000fe40003f06100 */
[----:B------:R-:W-:Y:S01]  /*40040*/  IADD3 RZ, P4, PT, R55, R24, RZ ;  /* 0x0000001837ff7210 */ /* 0x000fe20007f9e0ff */
        /* <DEDUP_REMOVED lines=9> */
[----:B------:R-:W-:-:S03]  /*400e0*/  IMAD.WIDE.U32 R28, R73, R35, R26 ;  /* 0x00000023491c7225 */ /* 0x000fc600078e001a */
[----:B------:R-:W-:Y:S01]  /*400f0*/  IADD3.X R23, PT, PT, RZ, R23, RZ, P0, P5 ;  /* 0x00000017ff177210 */ /* 0x000fe200007ea4ff */
[----:B------:R-:W-:Y:S01]  /*40100*/  IMAD R13, R72, R35, R16 ;  /* 0x00000023480d7224 */ /* 0x000fe200078e0210 */
[----:B------:R-:W-:Y:S01]  /*40110*/  IADD3 R55, P5, PT, R55, R28, RZ ;  /* 0x0000001c37377210 */ /* 0x000fe20007fbe0ff */
[----:B------:R-:W-:Y:S01]  /*40120*/  IMAD.WIDE.U32 R48, R41, 0x3d1, RZ ;  /* 0x000003d129307825 */ /* 0x000fe200078e00ff */
[----:B------:R-:W-:Y:S02]  /*40130*/  ISETP.GE.U32.AND P1, PT, R28, R26, PT ;  /* 0x0000001a1c00720c */ /* 0x000fe40003f26070 */
[----:B------:R-:W-:Y:S01]  /*40140*/  ISETP.GE.U32.AND P0, PT, R55, R28, PT ;  /* 0x0000001c3700720c */ /* 0x000fe20003f06070 */
[----:B------:R-:W-:Y:S02]  /*40150*/  IMAD.IADD R13, R29, 0x1, R13 ;  /* 0x000000011d0d7824 */ /* 0x000fe400078e020d */
[----:B------:R-:W-:Y:S02]  /*40160*/  IMAD.MOV.U32 R50, RZ, RZ, R43 ;  /* 0x000000ffff327224 */ /* 0x000fe400078e002b */
[----:B------:R-:W-:Y:S01]  /*40170*/  IMAD.WIDE.U32 R52, R59, 0x3d1, RZ ;  /* 0x000003d13b347825 */ /* 0x000fe200078e00ff */
[----:B------:R-:W-:-:S03]  /*40180*/  ISETP.GE.U32.AND.EX P1, PT, R13, R27, PT, P1 ;  /* 0x0000001b0d00720c */ /* 0x000fc60003f26110 */
[----:B------:R-:W-:Y:S01]  /*40190*/  IMAD.X R54, R13, 0x1, R54, P5 ;  /* 0x000000010d367824 */ /* 0x000fe200028e0636 */
[----:B------:R-:W-:Y:S01]  /*401a0*/  SEL R24, RZ, 0x1, P1 ;  /* 0x00000001ff187807 */ /* 0x000fe20000800000 */
[----:B------:R-:W-:Y:S01]  /*401b0*/  IMAD.WIDE.U32.X R42, R72, R36, R50, P3 ;  /* 0x00000024482a7225 */ /* 0x000fe200018e0432 */
[----:B------:R-:W-:Y:S02]  /*401c0*/  IADD3 R16, P3, PT, RZ, R52, RZ ;  /* 0x00000034ff107210 */ /* 0x000fe40007f7e0ff */
[----:B------:R-:W-:Y:S01]  /*401d0*/  ISETP.GE.U32.AND.EX P0, PT, R54, R13, PT, P0 ;  /* 0x0000000d3600720c */ /* 0x000fe20003f06100 */
[----:B------:R-:W-:-:S03]  /*401e0*/  IMAD.WIDE.U32 R48, P2, RZ, R59, R48 ;  /* 0x0000003bff307225 */ /* 0x000fc60007840030 */
[----:B------:R-:W-:Y:S01]  /*401f0*/  SEL R61, RZ, 0x1, P0 ;  /* 0x00000001ff3d7807 */ /* 0x000fe20000000000 */
[----:B------:R-:W-:Y:S01]  /*40200*/  IMAD.X R29, RZ, RZ, RZ, P6 ;  /* 0x000000ffff1d7224 */ /* 0x000fe200030e06ff */
[----:B------:R-:W-:Y:S01]  /*40210*/  ISETP.GE.U32.AND P6, PT, R16, R52, PT ;  /* 0x000000341000720c */ /* 0x000fe20003fc6070 */
[----:B------:R-:W-:Y:S01]  /*40220*/  IMAD.X R27, RZ, RZ, RZ, P2 ;  /* 0x000000ffff1b7224 */ /* 0x000fe200010e06ff */
[----:B------:R-:W-:Y:S01]  /*40230*/  IADD3 R52, P5, PT, R53, R48, RZ ;  /* 0x0000003035347210 */ /* 0x000fe20007fbe0ff */
[----:B------:R-:W-:Y:S02]  /*40240*/  IMAD.MOV.U32 R26, RZ, RZ, R49 ;  /* 0x000000ffff1a7224 */ /* 0x000fe400078e0031 */
[----:B------:R-:W-:-:S04]  /*40250*/  IMAD.WIDE.U32 R50, R54, 0x3d1, RZ ;  /* 0x000003d136327825 */ /* 0x000fc800078e00ff */
[----:B------:R-:W-:Y:S01]  /*40260*/  IMAD.X R13, R52, 0x1, R59, P3 ;  /* 0x00000001340d7824 */ /* 0x000fe200018e063b */
[----:B------:R-:W-:Y:S01]  /*40270*/  IADD3 R61, P1, P3, R61, R42, R24 ;  /* 0x0000002a3d3d7210 */ /* 0x000fe20007b3e018 */
[----:B------:R-:W-:-:S03]  /*40280*/  IMAD.WIDE.U32.X R26, RZ, R41, R26, P5 ;  /* 0x00000029ff1a7225 */ /* 0x000fc600028e041a */
[----:B------:R-:W-:Y:S01]  /*40290*/  IADD3.X R44, PT, PT, RZ, R43, RZ, P1, P3 ;  /* 0x0000002bff2c7210 */ /* 0x000fe20000fe64ff */
[----:B------:R-:W-:Y:S01]  /*402a0*/  IMAD.WIDE.U32 R48, R55, 0x3d1, RZ ;  /* 0x000003d137307825 */ /* 0x000fe200078e00ff */
[----:B------:R-:W-:-:S03]  /*402b0*/  ISETP.GE.U32.AND.EX P2, PT, R13, R52, PT, P6 ;  /* 0x000000340d00720c */ /* 0x000fc60003f46160 */
[----:B------:R-:W-:Y:S01]  /*402c0*/  IMAD R42, R38, R73, RZ ;  /* 0x00000049262a7224 */ /* 0x000fe200078e02ff */
[-C--:B------:R-:W-:Y:S01]  /*402d0*/  IADD3 R53, P3, PT, R26, R48.reuse, RZ ;  /* 0x000000301a357210 */ /* 0x080fe20007f7e0ff */
[----:B------:R-:W-:Y:S02]  /*402e0*/  IMAD.MOV.U32 R28, RZ, RZ, R25 ;  /* 0x000000ffff1c7224 */ /* 0x000fe400078e0019 */
[----:B------:R-:W-:Y:S01]  /*402f0*/  IMAD R57, R72, R37, R42 ;  /* 0x0000002548397224 */ /* 0x000fe200078e022a */
[----:B------:R-:W-:Y:S01]  /*40300*/  ISETP.GE.U32.AND P1, PT, R53, R48, PT ;  /* 0x000000303500720c */ /* 0x000fe20003f26070 */
[----:B------:R-:W-:-:S04]  /*40310*/  IMAD.WIDE.U32 R42, P5, RZ, R55, R50 ;  /* 0x00000037ff2a7225 */ /* 0x000fc800078a0032 */
[----:B------:R-:W-:-:S04]  /*40320*/  IMAD.WIDE.U32 R24, R73, R37, R22 ;  /* 0x0000002549187225 */ /* 0x000fc800078e0016 */
[----:B------:R-:W-:Y:S01]  /*40330*/  IMAD.WIDE.U32.X R28, R72, R38, R28, P4 ;  /* 0x00000026481c7225 */ /* 0x000fe200020e041c */
[----:B------:R-:W-:Y:S02]  /*40340*/  IADD3 R26, P4, PT, R53, R41, RZ ;  /* 0x00000029351a7210 */ /* 0x000fe40007f9e0ff */
        /* <DEDUP_REMOVED lines=68> */
[----:B------:R-:W-:Y:S01]  /*40790*/  ISETP.LT.U32.OR.EX P0, PT, R51, R48, !P1, P3 ;  /* 0x000000303300720c */ /* 0x000fe20004f01530 */
[----:B------:R-:W-:Y:S01]  /*407a0*/  IMAD R48, R32, R39, RZ ;  /* 0x0000002720307224 */ /* 0x000fe200078e02ff */
        /* <DEDUP_REMOVED lines=58> */
.L_x_1379:
[----:B------:R-:W-:Y:S05]  /*40b50*/  BSYNC.RECONVERGENT B0 ;  /* 0x0000000000007941 */ /* 0x000fea0003800200 */
.L_x_1378:
[----:B------:R-:W-:Y:S01]  /*40b60*/  IMAD.MOV.U32 R22, RZ, RZ, R16 ;  /* 0x000000ffff167224 */ /* 0x000fe200078e0010 */
[----:B------:R-:W-:Y:S01]  /*40b70*/  IADD3 R14, P1, PT, R25, R14, RZ ;  /* 0x0000000e190e7210 */ /* 0x000fe20007f3e0ff */
[----:B------:R-:W-:Y:S01]  /*40b80*/  IMAD.MOV.U32 R23, RZ, RZ, R13 ;  /* 0x000000ffff177224 */ /* 0x000fe200078e000d */
[----:B------:R-:W-:Y:S01]  /*40b90*/  BSSY.RECONVERGENT B0, `(.L_x_1380) ;  /* 0x00000e3000007945 */ /* 0x000fe20003800200 */
[----:B------:R-:W-:-:S03]  /*40ba0*/  IMAD R15, R62, R31, R48 ;  /* 0x0000001f3e0f7224 */ /* 0x000fc600078e0230 */
[----:B------:R-:W-:Y:S01]  /*40bb0*/  BSSY.RELIABLE B1, `(.L_x_1381) ;  /* 0x000003c000017945 */ /* 0x000fe20003800100 */
[----:B------:R-:W-:-:S04]  /*40bc0*/  IMAD.WIDE.U32 R22, R39, R31, R22 ;  /* 0x0000001f27167225 */ /* 0x000fc800078e0016 */
[----:B------:R-:W-:Y:S01]  /*40bd0*/  IMAD.X R2, R27, 0x1, R2, P1 ;  /* 0x000000011b027824 */ /* 0x000fe200008e0602 */
[----:B------:R-:W-:Y:S01]  /*40be0*/  ISETP.GE.U32.AND P0, PT, R22, R16, PT ;  /* 0x000000101600720c */ /* 0x000fe20003f06070 */
[----:B------:R-:W-:Y:S01]  /*40bf0*/  IMAD.IADD R16, R23, 0x1, R15 ;  /* 0x0000000117107824 */ /* 0x000fe200078e020f */
[----:B------:R-:W-:-:S04]  /*40c00*/  ISETP.LT.U32.AND P1, PT, R14, R25, PT ;  /* 0x000000190e00720c */ /* 0x000fc80003f21070 */
        /* <DEDUP_REMOVED lines=54> */
.L_x_1382:
[----:B------:R-:W-:Y:S05]  /*40f70*/  BSYNC.RELIABLE B1 ;  /* 0x0000000000017941 */ /* 0x000fea0003800100 */
.L_x_1381:
        /* <DEDUP_REMOVED lines=69> */
.L_x_1385:
[----:B------:R-:W-:Y:S05]  /*413d0*/  BSYNC.RELIABLE B1 ;  /* 0x0000000000017941 */ /* 0x000fea0003800100 */
.L_x_1384:
        /* <DEDUP_REMOVED lines=65> */
.L_x_1387:
[----:B------:R-:W-:Y:S05]  /*417f0*/  BSYNC.RELIABLE B1 ;  /* 0x0000000000017941 */ /* 0x000fea0003800100 */
.L_x_1386:
        /* <DEDUP_REMOVED lines=28> */
.L_x_1383:
[----:B------:R-:W-:Y:S05]  /*419c0*/  BSYNC.RECONVERGENT B0 ;  /* 0x0000000000007941 */ /* 0x000fea0003800200 */
.L_x_1380:
[----:B------:R-:W-:Y:S05]  /*419d0*/  WARPSYNC.ALL ;  /* 0x0000000000007948 */ /* 0x000fea0003800000 */
[----:B------:R-:W0:Y:S01]  /*419e0*/  LDCU.128 UR12, c[0x3][0x20] ;  /* 0x00c00400ff0c77ac */ /* 0x000e220008000c00 */
[----:B------:R-:W-:Y:S01]  /*419f0*/  BSSY.RECONVERGENT B0, `(.L_x_1388) ;  /* 0x0000184000007945 */ /* 0x000fe20003800200 */
[----:B------:R-:W1:Y:S01]  /*41a00*/  LDCU.128 UR16, c[0x3][0x30] ;  /* 0x00c00600ff1077ac */ /* 0x000e620008000c00 */
[----:B------:R-:W-:Y:S01]  /*41a10*/  UMOV UR4, URZ ;  /* 0x000000ff00047c82 */ /* 0x000fe20008000000 */
[----:B0-----:R-:W-:-:S04]  /*41a20*/  IMAD.WIDE.U32 R22, R62, UR12, RZ ;  /* 0x0000000c3e167c25 */ /* 0x001fc8000f8e00ff */
[----:B------:R-:W-:-:S04]  /*41a30*/  IMAD.WIDE.U32 R18, R39, UR12, RZ ;  /* 0x0000000c27127c25 */ /* 0x000fc8000f8e00ff */
[----:B------:R-:W-:-:S04]  /*41a40*/  IMAD.WIDE.U32 R22, P0, R39, UR13, R22 ;  /* 0x0000000d27167c25 */ /* 0x000fc8000f800016 */
[----:B------:R-:W-:Y:S01]  /*41a50*/  IMAD.X R21, RZ, RZ, RZ, P0 ;  /* 0x000000ffff157224 */ /* 0x000fe200000e06ff */
[----:B------:R-:W-:Y:S01]  /*41a60*/  IADD3 RZ, P0, PT, R19, R22, RZ ;  /* 0x0000001613ff7210 */ /* 0x000fe20007f1e0ff */
[----:B------:R-:W-:-:S04]  /*41a70*/  IMAD.WIDE.U32 R26, R40, UR12, RZ ;  /* 0x0000000c281a7c25 */ /* 0x000fc8000f8e00ff */
[----:B------:R-:W-:Y:S02]  /*41a80*/  IMAD.MOV.U32 R20, RZ, RZ, R23 ;  /* 0x000000ffff147224 */ /* 0x000fe400078e0017 */
[----:B------:R-:W-:-:S04]  /*41a90*/  IMAD.WIDE.U32 R24, R77, UR12, RZ ;  /* 0x0000000c4d187c25 */ /* 0x000fc8000f8e00ff */
[----:B------:R-:W-:-:S04]  /*41aa0*/  IMAD.WIDE.U32.X R20, R62, UR13, R20, P0 ;  /* 0x0000000d3e147c25 */ /* 0x000fc800080e0414 */
[----:B------:R-:W-:Y:S01]  /*41ab0*/  IMAD.WIDE.U32 R18, R62, UR14, RZ ;  /* 0x0000000e3e127c25 */ /* 0x000fe2000f8e00ff */
[----:B------:R-:W-:-:S03]  /*41ac0*/  IADD3 R70, P1, PT, R20, R24, RZ ;  /* 0x0000001814467210 */ /* 0x000fc60007f3e0ff */
[----:B------:R-:W-:-:S04]  /*41ad0*/  IMAD.WIDE.U32 R26, P0, R77, UR13, R26 ;  /* 0x0000000d4d1a7c25 */ /* 0x000fc8000f80001a */
[----:B------:R-:W-:Y:S01]  /*41ae0*/  IMAD.WIDE.U32 R28, R39, UR14, RZ ;  /* 0x0000000e271c7c25 */ /* 0x000fe2000f8e00ff */
[----:B------:R-:W-:-:S03]  /*41af0*/  IADD3 R25, P4, PT, R25, R26, RZ ;  /* 0x0000001a19197210 */ /* 0x000fc60007f9e0ff */
[----:B------:R-:W-:-:S04]  /*41b00*/  IMAD.WIDE.U32 R18, P3, R39, UR15, R18 ;  /* 0x0000000f27127c25 */ /* 0x000fc8000f860012 */
[----:B------:R-:W-:Y:S01]  /*41b10*/  IMAD.X R43, RZ, RZ, RZ, P0 ;  /* 0x000000ffff2b7224 */ /* 0x000fe200000e06ff */
[----:B------:R-:W-:Y:S01]  /*41b20*/  ISETP.GE.U32.AND P0, PT, R70, R24, PT ;  /* 0x000000184600720c */ /* 0x000fe20003f06070 */
[----:B------:R-:W-:Y:S01]  /*41b30*/  IMAD.X R71, R25, 0x1, R21, P1 ;  /* 0x0000000119477824 */ /* 0x000fe200008e0615 */
[----:B------:R-:W-:Y:S01]  /*41b40*/  IADD3 RZ, P1, PT, R29, R18, RZ ;  /* 0x000000121dff7210 */ /* 0x000fe20007f3e0ff */
[----:B------:R-:W-:-:S03]  /*41b50*/  IMAD.WIDE.U32 R28, R74, UR12, RZ ;  /* 0x0000000c4a1c7c25 */ /* 0x000fc6000f8e00ff */
[----:B------:R-:W-:Y:S01]  /*41b60*/  ISETP.GE.U32.AND.EX P0, PT, R71, R25, PT, P0 ;  /* 0x000000194700720c */ /* 0x000fe20003f06100 */
[----:B------:R-:W-:Y:S02]  /*41b70*/  IMAD.MOV.U32 R42, RZ, RZ, R27 ;  /* 0x000000ffff2a7224 */ /* 0x000fe400078e001b */
[----:B------:R-:W-:-:S04]  /*41b80*/  IMAD.WIDE.U32 R24, R75, UR12, RZ ;  /* 0x0000000c4b187c25 */ /* 0x000fc8000f8e00ff */
[----:B------:R-:W-:-:S04]  /*41b90*/  IMAD.WIDE.U32 R20, R39, UR14, R70 ;  /* 0x0000000e27147c25 */ /* 0x000fc8000f8e0046 */
[----:B------:R-:W-:-:S04]  /*41ba0*/  IMAD.WIDE.U32 R28, P2, R75, UR13, R28 ;  /* 0x0000000d4b1c7c25 */ /* 0x000fc8000f84001c */
[----:B------:R-:W-:Y:S01]  /*41bb0*/  IMAD.WIDE.U32.X R26, R40, UR13, R42, P4 ;  /* 0x0000000d281a7c25 */ /* 0x000fe2000a0e042a */
[----:B------:R-:W-:Y:S02]  /*41bc0*/  SEL R43, RZ, 0x1, P0 ;  /* 0x00000001ff2b7807 */ /* 0x000fe40000000000 */
[----:B------:R-:W-:Y:S01]  /*41bd0*/  ISETP.GE.U32.AND P0, PT, R20, R70, PT ;  /* 0x000000461400720c */ /* 0x000fe20003f06070 */
[----:B------:R-:W-:Y:S01]  /*41be0*/  IMAD.X R51, RZ, RZ, RZ, P3 ;  /* 0x000000ffff337224 */ /* 0x000fe200018e06ff */
[----:B------:R-:W-:Y:S01]  /*41bf0*/  IADD3 R41, P3, PT, R25, R28, RZ ;  /* 0x0000001c19297210 */ /* 0x000fe20007f7e0ff */
[----:B------:R-:W-:Y:S01]  /*41c00*/  IMAD.IADD R70, R18, 0x1, R21 ;  /* 0x0000000112467824 */ /* 0x000fe200078e0215 */
[----:B------:R-:W-:Y:S01]  /*41c10*/  IADD3 R42, P5, P6, R24, R26, R43 ;  /* 0x0000001a182a7210 */ /* 0x000fe20007ebe02b */
[----:B------:R-:W-:-:S03]  /*41c20*/  IMAD.WIDE.U32 R48, R40, UR14, RZ ;  /* 0x0000000e28307c25 */ /* 0x000fc6000f8e00ff */
[----:B------:R-:W-:Y:S01]  /*41c30*/  IADD3.X R43, PT, PT, R41, R27, RZ, P5, P6 ;  /* 0x0000001b292b7210 */ /* 0x000fe20002fec4ff */
[----:B------:R-:W-:Y:S01]  /*41c40*/  IMAD.MOV.U32 R50, RZ, RZ, R19 ;  /* 0x000000ffff327224 */ /* 0x000fe200078e0013 */
[----:B------:R-:W-:Y:S01]  /*41c50*/  ISETP.GE.U32.AND.EX P0, PT, R70, R71, PT, P0 ;  /* 0x000000474600720c */ /* 0x000fe20003f06100 */
[----:B------:R-:W-:-:S03]  /*41c60*/  IMAD.WIDE.U32 R48, P4, R77, UR15, R48 ;  /* 0x0000000f4d307c25 */ /* 0x000fc6000f880030 */
[----:B------:R-:W-:Y:S01]  /*41c70*/  SEL R25, RZ, 0x1, P0 ;  /* 0x00000001ff197807 */ /* 0x000fe20000000000 */
[----:B------:R-:W-:-:S04]  /*41c80*/  IMAD.WIDE.U32.X R50, R62, UR15, R50, P1 ;  /* 0x0000000f3e327c25 */ /* 0x000fc800088e0432 */
[----:B------:R-:W-:-:S04]  /*41c90*/  IMAD.WIDE.U32 R54, R77, UR14, R42 ;  /* 0x0000000e4d367c25 */ /* 0x000fc8000f8e002a */
[----:B------:R-:W-:Y:S01]  /*41ca0*/  IMAD.MOV.U32 R18, RZ, RZ, R49 ;  /* 0x000000ffff127224 */ /* 0x000fe200078e0031 */
[----:B------:R-:W-:Y:S01]  /*41cb0*/  IADD3 R28, P0, P6, R54, R50, R25 ;  /* 0x00000032361c7210 */ /* 0x000fe20007e1e019 */
[----:B------:R-:W-:Y:S01]  /*41cc0*/  IMAD.IADD R49, R48, 0x1, R55 ;  /* 0x0000000130317824 */ /* 0x000fe200078e0237 */
[----:B------:R-:W-:Y:S01]  /*41cd0*/  ISETP.GE.U32.AND P1, PT, R54, R42, PT ;  /* 0x0000002a3600720c */ /* 0x000fe20003f26070 */
[----:B------:R-:W-:Y:S01]  /*41ce0*/  IMAD.X R27, RZ, RZ, RZ, P2 ;  /* 0x000000ffff1b7224 */ /* 0x000fe200010e06ff */
[----:B------:R-:W-:Y:S01]  /*41cf0*/  ISETP.GE.U32.AND P2, PT, R42, R24, PT ;  /* 0x000000182a00720c */ /* 0x000fe20003f46070 */
[----:B------:R-:W-:Y:S01]  /*41d00*/  IMAD.MOV.U32 R26, RZ, RZ, R29 ;  /* 0x000000ffff1a7224 */ /* 0x000fe200078e001d */
[----:B------:R-:W-:Y:S01]  /*41d10*/  IADD3.X R29, PT, PT, R49, R51, RZ, P0, P6 ;  /* 0x00000033311d7210 */ /* 0x000fe200007ec4ff */
[----:B------:R-:W-:Y:S01]  /*41d20*/  IMAD.WIDE.U32 R52, R77, UR14, RZ ;  /* 0x0000000e4d347c25 */ /* 0x000fe2000f8e00ff */
[----:B------:R-:W-:Y:S02]  /*41d30*/  ISETP.GE.U32.AND.EX P2, PT, R43, R41, PT, P2 ;  /* 0x000000292b00720c */ /* 0x000fe40003f46120 */
[----:B------:R-:W-:Y:S01]  /*41d40*/  ISETP.GE.U32.AND.EX P1, PT, R49, R43, PT, P1 ;  /* 0x0000002b3100720c */ /* 0x000fe20003f26110 */
[----:B------:R-:W-:Y:S01]  /*41d50*/  IMAD.X R19, RZ, RZ, RZ, P4 ;  /* 0x000000ffff137224 */ /* 0x000fe200020e06ff */
[----:B------:R-:W-:Y:S01]  /*41d60*/  ISETP.GE.U32.AND P4, PT, R28, R54, PT ;  /* 0x000000361c00720c */ /* 0x000fe20003f86070 */
[----:B------:R-:W-:Y:S01]  /*41d70*/  IMAD.WIDE.U32 R50, R72, UR12, RZ ;  /* 0x0000000c48327c25 */ /* 0x000fe2000f8e00ff */
[----:B------:R-:W-:-:S02]  /*41d80*/  IADD3 RZ, P5, PT, R53, R48, RZ ;  /* 0x0000003035ff7210 */ /* 0x000fc40007fbe0ff */
[----:B------:R-:W-:Y:S01]  /*41d90*/  ISETP.GE.U32.AND.EX P4, PT, R29, R49, PT, P4 ;  /* 0x000000311d00720c */ /* 0x000fe20003f86140 */
[----:B------:R-:W-:Y:S01]  /*41da0*/  IMAD.WIDE.U32 R48, R73, UR12, RZ ;  /* 0x0000000c49307c25 */ /* 0x000fe2000f8e00ff */
[----:B------:R-:W-:-:S03]  /*41db0*/  SEL R41, RZ, 0x1, P2 ;  /* 0x00000001ff297807 */ /* 0x000fc60001000000 */
[----:B------:R-:W-:-:S04]  /*41dc0*/  IMAD.WIDE.U32 R50, P0, R73, UR13, R50 ;  /* 0x0000000d49327c25 */ /* 0x000fc8000f800032 */
[----:B------:R-:W-:Y:S01]  /*41dd0*/  IMAD.WIDE.U32.X R54, R74, UR13, R26, P3 ;  /* 0x0000000d4a367c25 */ /* 0x000fe200098e041a */
        /* <DEDUP_REMOVED lines=11> */
[----:B------:R-:W-:Y:S01]  /*41e90*/  IMAD.X R49, RZ, RZ, RZ, P0 ;  /* 0x000000ffff317224 */ /* 0x000fe200000e06ff */
[----:B------:R-:W-:Y:S01]  /*41ea0*/  IADD3 RZ, P5, PT, R53, R24, RZ ;  /* 0x0000001835ff7210 */ /* 0x000fe20007fbe0ff */
[----:B-1----:R-:W-:Y:S01]  /*41eb0*/  IMAD.WIDE.U32 R26, R62, UR16, RZ ;  /* 0x000000103e1a7c25 */ /* 0x002fe2000f8e00ff */
[----:B------:R-:W-:-:S03]  /*41ec0*/  ISETP.GE.U32.AND P0, PT, R18, R48, PT ;  /* 0x000000301200720c */ /* 0x000fc60003f06070 */
[----:B------:R-:W-:Y:S01]  /*41ed0*/  IMAD.WIDE.U32 R52, R75, UR14, R18 ;  /* 0x0000000e4b347c25 */ /* 0x000fe2000f8e0012 */
[----:B------:R-:W-:-:S03]  /*41ee0*/  ISETP.GE.U32.AND.EX P0, PT, R19, R57, PT, P0 ;  /* 0x000000391300720c */ /* 0x000fc60003f06100 */
[----:B------:R-:W-:Y:S02]  /*41ef0*/  IMAD.MOV.U32 R48, RZ, RZ, R51 ;  /* 0x000000ffff307224 */ /* 0x000fe400078e0033 */
[----:B------:R-:W-:-:S04]  /*41f00*/  IMAD.WIDE.U32 R50, P4, R39, UR17, R26 ;  /* 0x0000001127327c25 */ /* 0x000fc8000f88001a */
[----:B------:R-:W-:Y:S01]  /*41f10*/  IMAD.X R57, RZ, RZ, RZ, P1 ;  /* 0x000000ffff397224 */ /* 0x000fe200008e06ff */
[----:B------:R-:W-:Y:S01]  /*41f20*/  IADD3 R26, P1, PT, R41, R52, RZ ;  /* 0x00000034291a7210 */ /* 0x000fe20007f3e0ff */
[----:B------:R-:W-:Y:S01]  /*41f30*/  IMAD.IADD R41, R24, 0x1, R53 ;  /* 0x0000000118297824 */ /* 0x000fe200078e0235 */
[----:B------:R-:W-:Y:S01]  /*41f40*/  SEL R53, RZ, 0x1, P0 ;  /* 0x00000001ff357807 */ /* 0x000fe20000000000 */
[----:B------:R-:W-:Y:S01]  /*41f50*/  IMAD.WIDE.U32.X R48, R72, UR13, R48, P3 ;  /* 0x0000000d48307c25 */ /* 0x000fe200098e0430 */
[----:B------:R-:W-:Y:S02]  /*41f60*/  ISETP.GE.U32.AND P0, PT, R52, R18, PT ;  /* 0x000000123400720c */ /* 0x000fe40003f06070 */
[----:B------:R-:W-:Y:S01]  /*41f70*/  ISETP.GE.U32.AND P3, PT, R26, R52, PT ;  /* 0x000000341a00720c */ /* 0x000fe20003f66070 */
[C---:B------:R-:W-:Y:S01]  /*41f80*/  IMAD.X R27, R41.reuse, 0x1, R56, P1 ;  /* 0x00000001291b7824 */ /* 0x040fe200008e0638 */
[----:B------:R-:W-:Y:S01]  /*41f90*/  ISETP.GE.U32.AND.EX P0, PT, R41, R19, PT, P0 ;  /* 0x000000132900720c */ /* 0x000fe20003f06100 */
[----:B------:R-:W-:-:S03]  /*41fa0*/  IMAD.WIDE.U32 R42, R72, UR14, RZ ;  /* 0x0000000e482a7c25 */ /* 0x000fc6000f8e00ff */
[----:B------:R-:W-:Y:S01]  /*41fb0*/  ISETP.GE.U32.AND.EX P3, PT, R27, R41, PT, P3 ;  /* 0x000000291b00720c */ /* 0x000fe20003f66130 */
[----:B------:R-:W-:Y:S01]  /*41fc0*/  IMAD.MOV.U32 R56, RZ, RZ, R25 ;  /* 0x000000ffff387224 */ /* 0x000fe200078e0019 */
[----:B------:R-:W-:Y:S01]  /*41fd0*/  SEL R24, RZ, 0x1, P0 ;  /* 0x00000001ff187807 */ /* 0x000fe20000000000 */
[----:B------:R-:W-:Y:S01]  /*41fe0*/  IMAD.WIDE.U32 R54, R73, UR14, RZ ;  /* 0x0000000e49367c25 */ /* 0x000fe2000f8e00ff */
[----:B------:R-:W-:-:S03]  /*41ff0*/  SEL R63, RZ, 0x1, P3 ;  /* 0x00000001ff3f7807 */ /* 0x000fc60001800000 */
[----:B------:R-:W-:Y:S01]  /*42000*/  IMAD.WIDE.U32.X R56, R74, UR15, R56, P5 ;  /* 0x0000000f4a387c25 */ /* 0x000fe2000a8e0438 */
[----:B------:R-:W-:-:S03]  /*42010*/  IADD3 R48, P5, PT, R53, R48, RZ ;  /* 0x0000003035307210 */ /* 0x000fc60007fbe0ff */
[----:B------:R-:W-:-:S04]  /*42020*/  IMAD.WIDE.U32 R42, P2, R73, UR15, R42 ;  /* 0x0000000f492a7c25 */ /* 0x000fc8000f84002a */
[----:B------:R-:W-:Y:S01]  /*42030*/  IMAD.WIDE.U32 R18, R39, UR16, R28 ;  /* 0x0000001027127c25 */ /* 0x000fe2000f8e001c */
[----:B------:R-:W-:-:S03]  /*42040*/  IADD3 RZ, P6, PT, R55, R42, RZ ;  /* 0x0000002a37ff7210 */ /* 0x000fc60007fde0ff */
[----:B------:R-:W-:Y:S01]  /*42050*/  IMAD.X R49, RZ, RZ, R49, P5 ;  /* 0x000000ffff317224 */ /* 0x000fe200028e0631 */
[----:B------:R-:W-:Y:S01]  /*42060*/  IADD3 R63, P3, P5, R63, R56, R24 ;  /* 0x000000383f3f7210 */ /* 0x000fe20007d7e018 */
[----:B------:R-:W-:Y:S01]  /*42070*/  IMAD.WIDE.U32 R60, R74, UR16, RZ ;  /* 0x000000104a3c7c25 */ /* 0x000fe2000f8e00ff */
[----:B------:R-:W-:Y:S02]  /*42080*/  ISETP.GE.U32.AND P0, PT, R18, R28, PT ;  /* 0x0000001c1200720c */ /* 0x000fe40003f06070 */
[----:B------:R-:W-:Y:S01]  /*42090*/  IADD3.X R64, PT, PT, RZ, R57, RZ, P3, P5 ;  /* 0x00000039ff407210 */ /* 0x000fe20001fea4ff */
[----:B------:R-:W-:-:S04]  /*420a0*/  IMAD.WIDE.U32 R54, R39, UR16, RZ ;  /* 0x0000001027367c25 */ /* 0x000fc8000f8e00ff */
[----:B------:R-:W-:Y:S01]  /*420b0*/  IMAD.WIDE.U32 R52, R40, UR16, RZ ;  /* 0x0000001028347c25 */ /* 0x000fe2000f8e00ff */
[----:B------:R-:W-:-:S03]  /*420c0*/  IADD3 RZ, P1, PT, R55, R50, RZ ;  /* 0x0000003237ff7210 */ /* 0x000fc60007f3e0ff */
[----:B------:R-:W-:Y:S02]  /*420d0*/  IMAD.IADD R71, R50, 0x1, R19 ;  /* 0x0000000132477824 */ /* 0x000fe400078e0213 */
[----:B------:R-:W-:-:S03]  /*420e0*/  IMAD.WIDE.U32 R56, R75, UR16, RZ ;  /* 0x000000104b387c25 */ /* 0x000fc6000f8e00ff */
[----:B------:R-:W-:Y:S01]  /*420f0*/  ISETP.GE.U32.AND.EX P0, PT, R71, R29, PT, P0 ;  /* 0x0000001d4700720c */ /* 0x000fe20003f06100 */
[----:B------:R-:W-:-:S03]  /*42100*/  IMAD.WIDE.U32 R60, P5, R75, UR17, R60 ;  /* 0x000000114b3c7c25 */ /* 0x000fc6000f8a003c */
[----:B------:R-:W-:Y:S01]  /*42110*/  SEL R41, RZ, 0x1, P0 ;  /* 0x00000001ff297807 */ /* 0x000fe20000000000 */
        /* <DEDUP_REMOVED lines=14> */
[----:B------:R-:W-:Y:S01]  /*42200*/  IMAD.IADD R29, R42, 0x1, R29 ;  /* 0x000000012a1d7824 */ /* 0x000fe200078e021d */
[----:B------:R-:W-:Y:S01]  /*42210*/  IADD3 R52, P1, PT, R63, R28, RZ ;  /* 0x0000001c3f347210 */ /* 0x000fe20007f3e0ff */
[----:B------:R-:W-:Y:S01]  /*42220*/  IMAD.MOV.U32 R54, RZ, RZ, R53 ;  /* 0x000000ffff367224 */ /* 0x000fe200078e0035 */
[----:B------:R-:W-:Y:S01]  /*42230*/  ISETP.GE.U32.AND P0, PT, R28, R48, PT ;  /* 0x000000301c00720c */ /* 0x000fe20003f06070 */
[----:B------:R-:W-:Y:S01]  /*42240*/  IMAD.MOV.U32 R24, RZ, RZ, R43 ;  /* 0x000000ffff187224 */ /* 0x000fe200078e002b */
[----:B------:R-:W-:Y:S01]  /*42250*/  ISETP.GE.U32.AND P3, PT, R56, R26, PT ;  /* 0x0000001a3800720c */ /* 0x000fe20003f66070 */
[C---:B------:R-:W-:Y:S01]  /*42260*/  IMAD.X R53, R29.reuse, 0x1, R64, P1 ;  /* 0x000000011d357824 */ /* 0x040fe200008e0640 */
[----:B------:R-:W-:Y:S01]  /*42270*/  ISETP.GE.U32.AND.EX P0, PT, R29, R49, PT, P0 ;  /* 0x000000311d00720c */ /* 0x000fe20003f06100 */
        /* <DEDUP_REMOVED lines=8> */
[----:B------:R-:W-:Y:S01]  /*42300*/  SEL R41, RZ, 0x1, P2 ;  /* 0x00000001ff297807 */ /* 0x000fe20001000000 */
[----:B------:R-:W-:Y:S01]  /*42310*/  IMAD.WIDE.U32 R26, R73, UR16, RZ ;  /* 0x00000010491a7c25 */ /* 0x000fe2000f8e00ff */
[----:B------:R-:W-:-:S02]  /*42320*/  SEL R26, RZ, 0x1, P3 ;  /* 0x00000001ff1a7807 */ /* 0x000fc40001800000 */
[----:B------:R-:W-:Y:S01]  /*42330*/  SEL R79, RZ, 0x1, P1 ;  /* 0x00000001ff4f7807 */ /* 0x000fe20000800000 */
[----:B------:R-:W-:Y:S01]  /*42340*/  IMAD.WIDE.U32 R54, R77, UR18, RZ ;  /* 0x000000124d367c25 */ /* 0x000fe2000f8e00ff */
[----:B------:R-:W-:-:S03]  /*42350*/  SEL R54, RZ, 0x1, P0 ;  /* 0x00000001ff367807 */ /* 0x000fc60000000000 */
[----:B------:R-:W-:-:S04]  /*42360*/  IMAD.WIDE.U32 R48, P3, R77, UR19, R48 ;  /* 0x000000134d307c25 */ /* 0x000fc8000f860030 */
[----:B------:R-:W-:-:S04]  /*42370*/  IMAD.WIDE.U32 R28, P1, R73, UR17, R28 ;  /* 0x00000011491c7c25 */ /* 0x000fc8000f82001c */
[----:B------:R-:W-:Y:S01]  /*42380*/  IMAD.X R57, RZ, RZ, RZ, P3 ;  /* 0x000000ffff397224 */ /* 0x000fe200018e06ff */
[----:B------:R-:W-:Y:S01]  /*42390*/  IADD3 RZ, P3, PT, R55, R48, RZ ;  /* 0x0000003037ff7210 */ /* 0x000fe20007f7e0ff */
[----:B------:R-:W-:Y:S01]  /*423a0*/  IMAD.WIDE.U32.X R24, R72, UR15, R24, P6 ;  /* 0x0000000f48187c25 */ /* 0x000fe2000b0e0418 */
[----:B------:R-:W-:Y:S02]  /*423b0*/  IADD3 R79, P0, P6, R79, R42, R26 ;  /* 0x0000002a4f4f7210 */ /* 0x000fe40007e1e01a */
[----:B------:R-:W-:Y:S01]  /*423c0*/  IADD3 RZ, P2, PT, R27, R28, RZ ;  /* 0x0000001c1bff7210 */ /* 0x000fe20007f5e0ff */
[----:B------:R-:W-:Y:S01]  /*423d0*/  IMAD.MOV.U32 R56, RZ, RZ, R49 ;  /* 0x000000ffff387224 */ /* 0x000fe200078e0031 */
[----:B------:R-:W-:Y:S01]  /*423e0*/  IADD3.X R76, PT, PT, RZ, R43, RZ, P0, P6 ;  /* 0x0000002bff4c7210 */ /* 0x000fe200007ec4ff */
[----:B------:R-:W-:Y:S01]  /*423f0*/  IMAD.WIDE.U32 R58, R39, UR18, RZ ;  /* 0x00000012273a7c25 */ /* 0x000fe2000f8e00ff */
[----:B------:R-:W-:-:S03]  /*42400*/  IADD3 R42, P0, P6, R41, R24, R54 ;  /* 0x00000018292a7210 */ /* 0x000fc60007e1e036 */
[----:B------:R-:W-:Y:S01]  /*42410*/  IMAD.WIDE.U32.X R26, R40, UR19, R56, P3 ;  /* 0x00000013281a7c25 */ /* 0x000fe200098e0438 */
[----:B------:R-:W-:-:S03]  /*42420*/  IADD3.X R43, PT, PT, RZ, R25, RZ, P0, P6 ;  /* 0x00000019ff2b7210 */ /* 0x000fc600007ec4ff */
[----:B------:R-:W-:-:S04]  /*42430*/  IMAD.WIDE.U32 R56, R62, UR18, RZ ;  /* 0x000000123e387c25 */ /* 0x000fc8000f8e00ff */
[----:B------:R-:W-:-:S04]  /*42440*/  IMAD.WIDE.U32 R54, R72, UR18, RZ ;  /* 0x0000001248367c25 */ /* 0x000fc8000f8e00ff */
[----:B------:R-:W-:-:S04]  /*42450*/  IMAD.WIDE.U32 R56, P6, R39, UR19, R56 ;  /* 0x0000001327387c25 */ /* 0x000fc8000f8c0038 */
[----:B------:R-:W-:-:S04]  /*42460*/  IMAD.WIDE.U32 R40, R74, UR18, RZ ;  /* 0x000000124a287c25 */ /* 0x000fc8000f8e00ff */
[----:B------:R-:W-:-:S04]  /*42470*/  IMAD.WIDE.U32 R64, R73, UR18, RZ ;  /* 0x0000001249407c25 */ /* 0x000fc8000f8e00ff */
[----:B------:R-:W-:Y:S01]  /*42480*/  IMAD.X R63, RZ, RZ, RZ, P5 ;  /* 0x000000ffff3f7224 */ /* 0x000fe200028e06ff */
[----:B------:R-:W-:Y:S01]  /*42490*/  IADD3 RZ, P5, PT, R59, R56, RZ ;  /* 0x000000383bff7210 */ /* 0x000fe20007fbe0ff */
[----:B------:R-:W-:-:S04]  /*424a0*/  IMAD.WIDE.U32 R54, P3, R73, UR19, R54 ;  /* 0x0000001349367c25 */ /* 0x000fc8000f860036 */
        /* <DEDUP_REMOVED lines=9> */
[----:B------:R-:W-:Y:S02]  /*42540*/  IMAD.MOV.U32 R62, RZ, RZ, R61 ;  /* 0x000000ffff3e7224 */ /* 0x000fe400078e003d */
[----:B------:R-:W-:Y:S01]  /*42550*/  IMAD.X R59, RZ, RZ, RZ, P1 ;  /* 0x000000ffff3b7224 */ /* 0x000fe200008e06ff */
[----:B------:R-:W-:Y:S01]  /*42560*/  IADD3 RZ, P1, PT, R25, R40, RZ ;  /* 0x0000002819ff7210 */ /* 0x000fe20007f3e0ff */
        /* <DEDUP_REMOVED lines=15> */
[----:B------:R-:W-:-:S03]  /*42660*/  SEL R51, RZ, 0x1, P5 ;  /* 0x00000001ff337807 */ /* 0x000fc60002800000 */
[----:B------:R-:W-:Y:S01]  /*42670*/  IMAD.MOV.U32 R58, RZ, RZ, R29 ;  /* 0x000000ffff3a7224 */ /* 0x000fe200078e001d */
[----:B------:R-:W-:Y:S01]  /*42680*/  IADD3 R51, P1, P4, R51, R62, R41 ;  /* 0x0000003e33337210 */ /* 0x000fe20007c3e029 */
[----:B------:R-:W-:Y:S01]  /*42690*/  IMAD.WIDE.U32 R52, R73, UR16, R42 ;  /* 0x0000001049347c25 */ /* 0x000fe2000f8e002a */
[----:B------:R-:W-:Y:S02]  /*426a0*/  SEL R41, RZ, 0x1, P0 ;  /* 0x00000001ff297807 */ /* 0x000fe40000000000 */
[----:B------:R-:W-:Y:S01]  /*426b0*/  IADD3.X R62, PT, PT, RZ, R63, RZ, P1, P4 ;  /* 0x0000003fff3e7210 */ /* 0x000fe20000fe84ff */
[----:B------:R-:W-:Y:S01]  /*426c0*/  IMAD.IADD R29, R48, 0x1, R67 ;  /* 0x00000001301d7824 */ /* 0x000fe200078e0243 */
[----:B------:R-:W-:Y:S01]  /*426d0*/  IADD3 R67, P0, P5, R66, R64, R41 ;  /* 0x0000004042437210 */ /* 0x000fe20007d1e029 */
[----:B------:R-:W-:Y:S01]  /*426e0*/  IMAD.IADD R53, R28, 0x1, R53 ;  /* 0x000000011c357824 */ /* 0x000fe200078e0235 */
[----:B------:R-:W-:Y:S01]  /*426f0*/  IADD3 R50, P1, PT, R51, R52, RZ ;  /* 0x0000003433327210 */ /* 0x000fe20007f3e0ff */
[----:B------:R-:W-:Y:S01]  /*42700*/  IMAD.WIDE.U32.X R58, R72, UR17, R58, P2 ;  /* 0x00000011483a7c25 */ /* 0x000fe200090e043a */
[----:B------:R-:W-:-:S02]  /*42710*/  IADD3.X R64, PT, PT, R29, R65, RZ, P0, P5 ;  /* 0x000000411d407210 */ /* 0x000fc400007ea4ff */
[----:B------:R-:W-:Y:S01]  /*42720*/  ISETP.GE.U32.AND P4, PT, R66, R60, PT ;  /* 0x0000003c4200720c */ /* 0x000fe20003f86070 */
[----:B------:R-:W-:Y:S01]  /*42730*/  IMAD.X R51, R53, 0x1, R62, P1 ;  /* 0x0000000135337824 */ /* 0x000fe200008e063e */
[----:B------:R-:W-:Y:S01]  /*42740*/  ISETP.GE.U32.AND P0, PT, R67, R66, PT ;  /* 0x000000424300720c */ /* 0x000fe20003f06070 */
[----:B------:R-:W-:Y:S01]  /*42750*/  IMAD.MOV.U32 R28, RZ, RZ, R55 ;  /* 0x000000ffff1c7224 */ /* 0x000fe200078e0037 */
[----:B------:R-:W-:Y:S01]  /*42760*/  ISETP.GE.U32.AND.EX P4, PT, R29, R61, PT, P4 ;  /* 0x0000003d1d00720c */ /* 0x000fe20003f86140 */
[----:B------:R-:W-:Y:S01]  /*42770*/  IMAD.WIDE.U32 R60, R75, UR18, R50 ;  /* 0x000000124b3c7c25 */ /* 0x000fe2000f8e0032 */
[----:B------:R-:W-:Y:S02]  /*42780*/  ISETP.GE.U32.AND.EX P0, PT, R64, R29, PT, P0 ;  /* 0x0000001d4000720c */ /* 0x000fe40003f06100 */
[----:B------:R-:W-:Y:S01]  /*42790*/  ISETP.GE.U32.AND P1, PT, R52, R42, PT ;  /* 0x0000002a3400720c */ /* 0x000fe20003f26070 */
[----:B------:R-:W-:Y:S01]  /*427a0*/  IMAD.X R29, RZ, RZ, RZ, P3 ;  /* 0x000000ffff1d7224 */ /* 0x000fe200018e06ff */
[----:B------:R-:W-:-:S02]  /*427b0*/  ISETP.GE.U32.AND P5, PT, R50, R52, PT ;  /* 0x000000343200720c */ /* 0x000fc40003fa6070 */
[----:B------:R-:W-:Y:S01]  /*427c0*/  SEL R41, RZ, 0x1, P4 ;  /* 0x00000001ff297807 */ /* 0x000fe20002000000 */
[----:B------:R-:W-:Y:S01]  /*427d0*/  IMAD.WIDE.U32.X R28, R72, UR19, R28, P6 ;  /* 0x00000013481c7c25 */ /* 0x000fe2000b0e041c */
[----:B------:R-:W-:Y:S02]  /*427e0*/  SEL R65, RZ, 0x1, P0 ;  /* 0x00000001ff417807 */ /* 0x000fe40000000000 */
[----:B------:R-:W-:Y:S01]  /*427f0*/  ISETP.GE.U32.AND.EX P1, PT, R53, R43, PT, P1 ;  /* 0x0000002b3500720c */ /* 0x000fe20003f26110 */
[----:B------:R-:W-:Y:S01]  /*42800*/  IMAD.WIDE.U32 R42, R67, 0x3d1, RZ ;  /* 0x000003d1432a7825 */ /* 0x000fe200078e00ff */
[----:B------:R-:W-:Y:S02]  /*42810*/  ISETP.GE.U32.AND.EX P5, PT, R51, R53, PT, P5 ;  /* 0x000000353300720c */ /* 0x000fe40003fa6150 */
[----:B------:R-:W-:Y:S01]  /*42820*/  IADD3 R65, P0, P3, R65, R26, R41 ;  /* 0x0000001a41417210 */ /* 0x000fe20007b1e029 */
[----:B------:R-:W-:Y:S01]  /*42830*/  IMAD.WIDE.U32 R52, R64, 0x3d1, RZ ;  /* 0x000003d140347825 */ /* 0x000fe200078e00ff */
[----:B------:R-:W-:-:S02]  /*42840*/  SEL R26, RZ, 0x1, P1 ;  /* 0x00000001ff1a7807 */ /* 0x000fc40000800000 */
[----:B------:R-:W-:Y:S02]  /*42850*/  SEL R41, RZ, 0x1, P5 ;  /* 0x00000001ff297807 */ /* 0x000fe40002800000 */
[----:B------:R-:W-:Y:S01]  /*42860*/  IADD3.X R62, PT, PT, RZ, R27, RZ, P0, P3 ;  /* 0x0000001bff3e7210 */ /* 0x000fe200007e64ff */
[----:B------:R-:W-:Y:S01]  /*42870*/  IMAD.WIDE.U32 R52, P6, RZ, R67, R52 ;  /* 0x00000043ff347225 */ /* 0x000fe200078c0034 */
[----:B------:R-:W-:Y:S02]  /*42880*/  IADD3 R26, P2, P4, R41, R58, R26 ;  /* 0x0000003a291a7210 */ /* 0x000fe40007c5e01a */
[----:B------:R-:W-:Y:S01]  /*42890*/  IADD3 R65, P5, PT, R65, R60, RZ ;  /* 0x0000003c41417210 */ /* 0x000fe20007fbe0ff */
[----:B------:R-:W-:Y:S01]  /*428a0*/  IMAD.IADD R41, R40, 0x1, R61 ;  /* 0x0000000128297824 */ /* 0x000fe200078e023d */
[----:B------:R-:W-:Y:S01]  /*428b0*/  ISETP.GE.U32.AND P1, PT, R60, R50, PT ;  /* 0x000000323c00720c */ /* 0x000fe20003f26070 */
[----:B------:R-:W-:Y:S01]  /*428c0*/  IMAD.X R61, RZ, RZ, RZ, P6 ;  /* 0x000000ffff3d7224 */ /* 0x000fe200030e06ff */
[----:B------:R-:W-:Y:S01]  /*428d0*/  ISETP.GE.U32.AND P0, PT, R65, R60, PT ;  /* 0x0000003c4100720c */ /* 0x000fe20003f06070 */
[----:B------:R-:W-:Y:S01]  /*428e0*/  IMAD.X R62, R41, 0x1, R62, P5 ;  /* 0x00000001293e7824 */ /* 0x000fe200028e063e */
[----:B------:R-:W-:Y:S01]  /*428f0*/  IADD3.X R27, PT, PT, RZ, R59, RZ, P2, P4 ;  /* 0x0000003bff1b7210 */ /* 0x000fe200017e84ff */
[----:B------:R-:W-:Y:S01]  /*42900*/  IMAD.MOV.U32 R60, RZ, RZ, R53 ;  /* 0x000000ffff3c7224 */ /* 0x000fe200078e0035 */
[----:B------:R-:W-:Y:S01]  /*42910*/  IADD3 R40, P3, PT, RZ, R42, RZ ;  /* 0x0000002aff287210 */ /* 0x000fe20007f7e0ff */
[----:B------:R-:W-:Y:S01]  /*42920*/  IMAD.WIDE.U32 R58, R65, 0x3d1, RZ ;  /* 0x000003d1413a7825 */ /* 0x000fe200078e00ff */
[----:B------:R-:W-:-:S02]  /*42930*/  IADD3 R48, P4, PT, R43, R52, RZ ;  /* 0x000000342b307210 */ /* 0x000fc40007f9e0ff */
[----:B------:R-:W-:Y:S01]  /*42940*/  ISETP.GE.U32.AND.EX P1, PT, R41, R51, PT, P1 ;  /* 0x000000332900720c */ /* 0x000fe20003f26110 */
[C---:B------:R-:W-:Y:S01]  /*42950*/  IMAD.WIDE.U32 R52, R62.reuse, 0x3d1, RZ ;  /* 0x000003d13e347825 */ /* 0x040fe200078e00ff */
[----:B------:R-:W-:Y:S02]  /*42960*/  ISETP.GE.U32.AND.EX P0, PT, R62, R41, PT, P0 ;  /* 0x000000293e00720c */ /* 0x000fe40003f06100 */
[----:B------:R-:W-:Y:S01]  /*42970*/  ISETP.GE.U32.AND P2, PT, R40, R42, PT ;  /* 0x0000002a2800720c */ /* 0x000fe20003f46070 */
[----:B------:R-:W-:Y:S01]  /*42980*/  IMAD.X R41, R48, 0x1, R67, P3 ;  /* 0x0000000130297824 */ /* 0x000fe200018e0643 */
[----:B------:R-:W-:Y:S01]  /*42990*/  SEL R55, RZ, 0x1, P1 ;  /* 0x00000001ff377807 */ /* 0x000fe20000800000 */
[----:B------:R-:W-:Y:S01]  /*429a0*/  IMAD.WIDE.U32.X R50, RZ, R64, R60, P4 ;  /* 0x00000040ff327225 */ /* 0x000fe200020e043c */
[----:B------:R-:W-:Y:S02]  /*429b0*/  SEL R67, RZ, 0x1, P0 ;  /* 0x00000001ff437807 */ /* 0x000fe40000000000 */
[----:B------:R-:W-:Y:S01]  /*429c0*/  ISETP.GE.U32.AND.EX P0, PT, R41, R48, PT, P2 ;  /* 0x000000302900720c */ /* 0x000fe20003f06120 */
[----:B------:R-:W-:Y:S01]  /*429d0*/  IMAD.WIDE.U32 R52, P3, RZ, R65, R52 ;  /* 0x00000041ff347225 */ /* 0x000fe20007860034 */
[----:B------:R-:W-:-:S02]  /*429e0*/  IADD3 R67, P4, P5, R67, R56, R55 ;  /* 0x0000003843437210 */ /* 0x000fc40007d9e037 */
[----:B------:R-:W-:Y:S01]  /*429f0*/  IADD3 R61, P2, PT, R50, R58, RZ ;  /* 0x0000003a323d7210 */ /* 0x000fe20007f5e0ff */
[----:B------:R-:W-:Y:S01]  /*42a00*/  IMAD.WIDE.U32 R42, R73, UR18, R26 ;  /* 0x00000012492a7c25 */ /* 0x000fe2000f8e001a */
[----:B------:R-:W-:Y:S02]  /*42a10*/  IADD3.X R56, PT, PT, RZ, R57, RZ, P4, P5 ;  /* 0x00000039ff387210 */ /* 0x000fe400027ea4ff */
[----:B------:R-:W-:Y:S01]  /*42a20*/  IADD3 R48, P5, PT, R61, R64, RZ ;  /* 0x000000403d307210 */ /* 0x000fe20007fbe0ff */
[----:B------:R-:W-:Y:S01]  /*42a30*/  IMAD.X R55, RZ, RZ, RZ, P3 ;  /* 0x000000ffff377224 */ /* 0x000fe200018e06ff */
[----:B------:R-:W-:Y:S01]  /*42a40*/  IADD3 R50, P3, PT, R59, R52, RZ ;  /* 0x000000343b327210 */ /* 0x000fe20007f7e0ff */
[----:B------:R-:W-:Y:S01]  /*42a50*/  IMAD.IADD R63, R54, 0x1, R43 ;  /* 0x00000001363f7824 */ /* 0x000fe200078e022b */
[----:B------:R-:W-:Y:S01]  /*42a60*/  ISETP.GE.U32.AND P1, PT, R42, R26, PT ;  /* 0x0000001a2a00720c */ /* 0x000fe20003f26070 */
[----:B------:R-:W-:Y:S01]  /*42a70*/  IMAD.MOV.U32 R54, RZ, RZ, R53 ;  /* 0x000000ffff367224 */ /* 0x000fe200078e0035 */
[----:B------:R-:W-:Y:S01]  /*42a80*/  IADD3 R67, P6, PT, R67, R42, RZ ;  /* 0x0000002a43437210 */ /* 0x000fe20007fde0ff */
[----:B------:R-:W-:Y:S01]  /*42a90*/  IMAD.X R53, R50, 0x1, R51, P2 ;  /* 0x0000000132357824 */ /* 0x000fe200010e0633 */
[----:B------:R-:W-:-:S02]  /*42aa0*/  SEL R43, RZ, 0x1, P0 ;  /* 0x00000001ff2b7807 */ /* 0x000fc40000000000 */
[----:B------:R-:W-:Y:S01]  /*42ab0*/  ISETP.GE.U32.AND P4, PT, R61, R58, PT ;  /* 0x0000003a3d00720c */ /* 0x000fe20003f86070 */
[C---:B------:R-:W-:Y:S01]  /*42ac0*/  IMAD.X R58, R63.reuse, 0x1, R56, P6 ;  /* 0x000000013f3a7824 */ /* 0x040fe200030e0638 */
[----:B------:R-:W-:Y:S01]  /*42ad0*/  ISETP.GE.U32.AND.EX P1, PT, R63, R27, PT, P1 ;  /* 0x0000001b3f00720c */ /* 0x000fe20003f26110 */
[----:B------:R-:W-:Y:S01]  /*42ae0*/  IMAD.WIDE.U32.X R26, RZ, R62, R54, P3 ;  /* 0x0000003eff1a7225 */ /* 0x000fe200018e0436 */
[----:B------:R-:W-:Y:S02]  /*42af0*/  IADD3 R43, P6, PT, R48, R43, RZ ;  /* 0x0000002b302b7210 */ /* 0x000fe40007fde0ff */
[----:B------:R-:W-:Y:S01]  /*42b00*/  ISETP.GE.U32.AND P3, PT, R67, R42, PT ;  /* 0x0000002a4300720c */ /* 0x000fe20003f66070 */
[C---:B------:R-:W-:Y:S01]  /*42b10*/  IMAD.X R42, R53.reuse, 0x1, R65, P5 ;  /* 0x00000001352a7824 */ /* 0x040fe200028e0641 */
[----:B------:R-:W-:Y:S01]  /*42b20*/  ISETP.GE.U32.AND.EX P4, PT, R53, R50, PT, P4 ;  /* 0x000000323500720c */ /* 0x000fe20003f86140 */
[----:B------:R-:W-:Y:S01]  /*42b30*/  IMAD.WIDE.U32 R54, R58, 0x3d1, RZ ;  /* 0x000003d13a367825 */ /* 0x000fe200078e00ff */
[----:B------:R-:W-:-:S02]  /*42b40*/  ISETP.GE.U32.AND P2, PT, R43, R48, PT ;  /* 0x000000302b00720c */ /* 0x000fc40003f46070 */
[----:B------:R-:W-:Y:S01]  /*42b50*/  ISETP.GE.U32.AND.EX P3, PT, R58, R63, PT, P3 ;  /* 0x0000003f3a00720c */ /* 0x000fe20003f66130 */
[----:B------:R-:W-:Y:S01]  /*42b60*/  IMAD.X R51, RZ, RZ, R42, P6 ;  /* 0x000000ffff337224 */ /* 0x000fe200030e062a */
[----:B------:R-:W-:Y:S01]  /*42b70*/  ISETP.LT.U32.AND P0, PT, R48, R61, PT ;  /* 0x0000003d3000720c */ /* 0x000fe20003f01070 */
[----:B------:R-:W-:Y:S01]  /*42b80*/  IMAD.WIDE.U32 R56, R67, 0x3d1, RZ ;  /* 0x000003d143387825 */ /* 0x000fe200078e00ff */
[----:B------:R-:W-:Y:S02]  /*42b90*/  SEL R59, RZ, 0x1, P4 ;  /* 0x00000001ff3b7807 */ /* 0x000fe40002000000 */
[----:B------:R-:W-:Y:S01]  /*42ba0*/  SEL R48, RZ, 0x1, P1 ;  /* 0x00000001ff307807 */ /* 0x000fe20000800000 */
[----:B------:R-:W-:Y:S01]  /*42bb0*/  IMAD.WIDE.U32 R54, P1, RZ, R67, R54 ;  /* 0x00000043ff367225 */ /* 0x000fe20007820036 */
[----:B------:R-:W-:Y:S02]  /*42bc0*/  ISETP.GE.U32.AND.EX P4, PT, R51, R42, PT, P2 ;  /* 0x0000002a3300720c */ /* 0x000fe40003f86120 */
[----:B------:R-:W-:Y:S01]  /*42bd0*/  SEL R63, RZ, 0x1, P3 ;  /* 0x00000001ff3f7807 */ /* 0x000fe20001800000 */
[----:B------:R-:W-:Y:S01]  /*42be0*/  IMAD.MOV.U32 R52, RZ, RZ, R55 ;  /* 0x000000ffff347224 */ /* 0x000fe200078e0037 */
[----:B------:R-:W-:Y:S01]  /*42bf0*/  ISETP.LT.U32.OR.EX P0, PT, R42, R53, !P4, P0 ;  /* 0x000000352a00720c */ /* 0x000fe20006701500 */
[----:B------:R-:W-:Y:S01]  /*42c00*/  IMAD.X R53, RZ, RZ, RZ, P1 ;  /* 0x000000ffff357224 */ /* 0x000fe200008e06ff */
[----:B------:R-:W-:-:S02]  /*42c10*/  IADD3 R63, P4, P5, R63, R28, R48 ;  /* 0x0000001c3f3f7210 */ /* 0x000fc40007d9e030 */
[----:B------:R-:W-:Y:S02]  /*42c20*/  IADD3 R59, P2, P3, R56, R26, R59 ;  /* 0x0000001a383b7210 */ /* 0x000fe40007b5e03b */
        /* <DEDUP_REMOVED lines=14> */
[----:B------:R-:W-:Y:S01]  /*42d10*/  IMAD.WIDE.U32 R26, R63, 0x3d1, RZ ;  /* 0x000003d13f1a7825 */ /* 0x000fe200078e00ff */
        /* <DEDUP_REMOVED lines=81> */
.L_x_1389:
[----:B------:R-:W-:Y:S05]  /*43230*/  BSYNC.RECONVERGENT B0 ;  /* 0x0000000000007941 */ /* 0x000fea0003800200 */
.L_x_1388:
        /* <DEDUP_REMOVED lines=62> */
.L_x_1392:
[----:B------:R-:W-:Y:S05]  /*43620*/  BSYNC.RELIABLE B1 ;  /* 0x0000000000017941 */ /* 0x000fea0003800100 */
.L_x_1391:
        /* <DEDUP_REMOVED lines=66> */
.L_x_1395:
[----:B------:R-:W-:Y:S05]  /*43a50*/  BSYNC.RELIABLE B1 ;  /* 0x0000000000017941 */ /* 0x000fea0003800100 */
.L_x_1394:
        /* <DEDUP_REMOVED lines=61> */
.L_x_1397:
[----:B------:R-:W-:Y:S05]  /*43e30*/  BSYNC.RELIABLE B1 ;  /* 0x0000000000017941 */ /* 0x000fea0003800100 */
.L_x_1396:
        /* <DEDUP_REMOVED lines=27> */
.L_x_1393:
[----:B------:R-:W-:Y:S05]  /*43ff0*/  BSYNC.RECONVERGENT B0 ;  /* 0x0000000000007941 */ /* 0x000fea0003800200 */
.L_x_1390:
        /* <DEDUP_REMOVED lines=14> */
[----:B------:R-:W-:Y:S01]  /*440e0*/  IMAD.WIDE.U32 R26, P0, R13, UR13, R26 ;  /* 0x0000000d0d1a7c25 */ /* 0x000fe2000f80001a */
[----:B------:R-:W-:-:S03]  /*440f0*/  IADD3 R76, P1, PT, R20, R24, RZ ;  /* 0x00000018144c7210 */ /* 0x000fc60007f3e0ff */
[----:B------:R-:W-:Y:S01]  /*44100*/  IMAD.WIDE.U32 R28, R16, UR14, RZ ;  /* 0x0000000e101c7c25 */ /* 0x000fe2000f8e00ff */
[----:B------:R-:W-:-:S03]  /*44110*/  IADD3 R43, P4, PT, R25, R26, RZ ;  /* 0x0000001a192b7210 */ /* 0x000fc60007f9e0ff */
[----:B------:R-:W-:-:S04]  /*44120*/  IMAD.WIDE.U32 R40, R17, UR14, RZ ;  /* 0x0000000e11287c25 */ /* 0x000fc8000f8e00ff */
        /* <DEDUP_REMOVED lines=8> */
[----:B------:R-:W-:Y:S01]  /*441b0*/  IMAD.WIDE.U32 R26, R15, UR12, RZ ;  /* 0x0000000c0f1a7c25 */ /* 0x000fe2000f8e00ff */
[----:B------:R-:W-:-:S03]  /*441c0*/  SEL R41, RZ, 0x1, P0 ;  /* 0x00000001ff297807 */ /* 0x000fc60000000000 */
[----:B------:R-:W-:-:S04]  /*441d0*/  IMAD.WIDE.U32 R20, R17, UR14, R76 ;  /* 0x0000000e11147c25 */ /* 0x000fc8000f8e004c */
[----:B------:R-:W-:Y:S01]  /*441e0*/  IMAD.WIDE.U32 R24, P2, R15, UR13, R24 ;  /* 0x0000000d0f187c25 */ /* 0x000fe2000f840018 */
[----:B------:R-:W-:-:S03]  /*441f0*/  ISETP.GE.U32.AND P0, PT, R20, R76, PT ;  /* 0x0000004c1400720c */ /* 0x000fc60003f06070 */
[----:B------:R-:W-:-:S04]  /*44200*/  IMAD.WIDE.U32.X R28, R44, UR13, R28, P4 ;  /* 0x0000000d2c1c7c25 */ /* 0x000fc8000a0e041c */
        /* <DEDUP_REMOVED lines=28> */
[C---:B------:R-:W-:Y:S01]  /*443d0*/  IMAD.WIDE.U32 R42, R4.reuse, UR12, RZ ;  /* 0x0000000c042a7c25 */ /* 0x040fe2000f8e00ff */
[----:B------:R-:W-:Y:S02]  /*443e0*/  SEL R51, RZ, 0x1, P2 ;  /* 0x00000001ff337807 */ /* 0x000fe40001000000 */
[----:B------:R-:W-:Y:S01]  /*443f0*/  SEL R57, RZ, 0x1, P4 ;  /* 0x00000001ff397807 */ /* 0x000fe20002000000 */
[----:B------:R-:W-:-:S04]  /*44400*/  IMAD.WIDE.U32 R48, P0, R4, UR13, R48 ;  /* 0x0000000d04307c25 */ /* 0x000fc8000f800030 */
[----:B------:R-:W-:Y:S01]  /*44410*/  IMAD.WIDE.U32.X R52, R2, UR13, R28, P3 ;  /* 0x0000000d02347c25 */ /* 0x000fe200098e041c */
[----:B------:R-:W-:Y:S02]  /*44420*/  IADD3 R55, P3, PT, R43, R48, RZ ;  /* 0x000000302b377210 */ /* 0x000fe40007f7e0ff */
[----:B------:R-:W-:Y:S01]  /*44430*/  SEL R43, RZ, 0x1, P1 ;  /* 0x00000001ff2b7807 */ /* 0x000fe20000800000 */
[----:B------:R-:W-:Y:S01]  /*44440*/  IMAD.WIDE.U32.X R28, R44, UR15, R22, P5 ;  /* 0x0000000f2c1c7c25 */ /* 0x000fe2000a8e0416 */
[----:B------:R-:W-:-:S03]  /*44450*/  IADD3 R22, P2, P5, R42, R52, R51 ;  /* 0x000000342a167210 */ /* 0x000fc60007d5e033 */
[----:B------:R-:W-:Y:S01]  /*44460*/  IMAD.WIDE.U32 R40, R2, UR14, RZ ;  /* 0x0000000e02287c25 */ /* 0x000fe2000f8e00ff */
[----:B------:R-:W-:Y:S02]  /*44470*/  IADD3.X R23, PT, PT, R55, R53, RZ, P2, P5 ;  /* 0x0000003537177210 */ /* 0x000fe400017ea4ff */
[----:B------:R-:W-:Y:S01]  /*44480*/  IADD3 R57, P4, P6, R57, R28, R43 ;  /* 0x0000001c39397210 */ /* 0x000fe20007e9e02b */
[----:B------:R-:W-:Y:S01]  /*44490*/  IMAD.X R43, RZ, RZ, RZ, P0 ;  /* 0x000000ffff2b7224 */ /* 0x000fe200000e06ff */
[----:B------:R-:W-:Y:S01]  /*444a0*/  ISETP.GE.U32.AND P0, PT, R22, R42, PT ;  /* 0x0000002a1600720c */ /* 0x000fe20003f06070 */
[----:B------:R-:W-:Y:S01]  /*444b0*/  IMAD.MOV.U32 R42, RZ, RZ, R49 ;  /* 0x000000ffff2a7224 */ /* 0x000fe200078e0031 */
[----:B------:R-:W-:Y:S01]  /*444c0*/  IADD3.X R54, PT, PT, RZ, R29, RZ, P4, P6 ;  /* 0x0000001dff367210 */ /* 0x000fe200027ec4ff */
[----:B------:R-:W-:Y:S01]  /*444d0*/  IMAD.WIDE.U32 R40, P1, R15, UR15, R40 ;  /* 0x0000000f0f287c25 */ /* 0x000fe2000f820028 */
[----:B------:R-:W-:-:S03]  /*444e0*/  ISETP.GE.U32.AND.EX P0, PT, R23, R55, PT, P0 ;  /* 0x000000371700720c */ /* 0x000fc60003f06100 */
[----:B------:R-:W-:-:S04]  /*444f0*/  IMAD.WIDE.U32 R48, R15, UR14, R22 ;  /* 0x0000000e0f307c25 */ /* 0x000fc8000f8e0016 */
[----:B------:R-:W-:Y:S01]  /*44500*/  IMAD.X R55, RZ, RZ, RZ, P1 ;  /* 0x000000ffff377224 */ /* 0x000fe200008e06ff */
[----:B------:R-:W-:Y:S01]  /*44510*/  IADD3 R28, P1, PT, R57, R48, RZ ;  /* 0x00000030391c7210 */ /* 0x000fe20007f3e0ff */
[----:B------:R-:W-:Y:S01]  /*44520*/  IMAD.WIDE.U32 R50, R15, UR14, RZ ;  /* 0x0000000e0f327c25 */ /* 0x000fe2000f8e00ff */
[----:B------:R-:W-:Y:S02]  /*44530*/  SEL R57, RZ, 0x1, P0 ;  /* 0x00000001ff397807 */ /* 0x000fe40000000000 */
[----:B------:R-:W-:Y:S01]  /*44540*/  ISETP.GE.U32.AND P0, PT, R48, R22, PT ;  /* 0x000000163000720c */ /* 0x000fe20003f06070 */
[----:B------:R-:W-:Y:S01]  /*44550*/  IMAD.IADD R49, R40, 0x1, R49 ;  /* 0x0000000128317824 */ /* 0x000fe200078e0231 */
[----:B------:R-:W-:Y:S01]  /*44560*/  IADD3 RZ, P5, PT, R51, R40, RZ ;  /* 0x0000002833ff7210 */ /* 0x000fe20007fbe0ff */
[----:B------:R-:W-:Y:S01]  /*44570*/  IMAD.WIDE.U32.X R42, R14, UR13, R42, P3 ;  /* 0x0000000d0e2a7c25 */ /* 0x000fe200098e042a */
[----:B------:R-:W-:Y:S02]  /*44580*/  ISETP.GE.U32.AND P3, PT, R28, R48, PT ;  /* 0x000000301c00720c */ /* 0x000fe40003f66070 */
[C---:B------:R-:W-:Y:S01]  /*44590*/  ISETP.GE.U32.AND.EX P0, PT, R49.reuse, R23, PT, P0 ;  /* 0x000000173100720c */ /* 0x040fe20003f06100 */
[----:B------:R-:W-:-:S02]  /*445a0*/  IMAD.X R29, R49, 0x1, R54, P1 ;  /* 0x00000001311d7824 */ /* 0x000fc400008e0636 */
[----:B------:R-:W-:Y:S01]  /*445b0*/  IMAD.WIDE.U32 R26, R14, UR14, RZ ;  /* 0x0000000e0e1a7c25 */ /* 0x000fe2000f8e00ff */
[----:B------:R-:W-:Y:S02]  /*445c0*/  SEL R40, RZ, 0x1, P0 ;  /* 0x00000001ff287807 */ /* 0x000fe40000000000 */
[----:B------:R-:W-:Y:S01]  /*445d0*/  ISETP.GE.U32.AND.EX P3, PT, R29, R49, PT, P3 ;  /* 0x000000311d00720c */ /* 0x000fe20003f66130 */
[----:B------:R-:W-:Y:S02]  /*445e0*/  IMAD.MOV.U32 R54, RZ, RZ, R41 ;  /* 0x000000ffff367224 */ /* 0x000fe400078e0029 */
[----:B-1----:R-:W-:Y:S01]  /*445f0*/  IMAD.WIDE.U32 R50, R16, UR16, RZ ;  /* 0x0000001010327c25 */ /* 0x002fe2000f8e00ff */
[----:B------:R-:W-:-:S03]  /*44600*/  SEL R61, RZ, 0x1, P3 ;  /* 0x00000001ff3d7807 */ /* 0x000fc60001800000 */
[----:B------:R-:W-:Y:S01]  /*44610*/  IMAD.WIDE.U32.X R54, R2, UR15, R54, P5 ;  /* 0x0000000f02367c25 */ /* 0x000fe2000a8e0436 */
[----:B------:R-:W-:-:S03]  /*44620*/  IADD3 R42, P5, PT, R57, R42, RZ ;  /* 0x0000002a392a7210 */ /* 0x000fc60007fbe0ff */
[----:B------:R-:W-:-:S04]  /*44630*/  IMAD.WIDE.U32 R52, R4, UR14, RZ ;  /* 0x0000000e04347c25 */ /* 0x000fc8000f8e00ff */
[----:B------:R-:W-:-:S04]  /*44640*/  IMAD.WIDE.U32 R26, P2, R4, UR15, R26 ;  /* 0x0000000f041a7c25 */ /* 0x000fc8000f84001a */
[----:B------:R-:W-:Y:S01]  /*44650*/  IMAD.WIDE.U32 R50, P4, R17, UR17, R50 ;  /* 0x0000001111327c25 */ /* 0x000fe2000f880032 */
[----:B------:R-:W-:-:S03]  /*44660*/  IADD3 RZ, P6, PT, R53, R26, RZ ;  /* 0x0000001a35ff7210 */ /* 0x000fc60007fde0ff */
[----:B------:R-:W-:-:S04]  /*44670*/  IMAD.WIDE.U32 R22, R17, UR16, R24 ;  /* 0x0000001011167c25 */ /* 0x000fc8000f8e0018 */
        /* <DEDUP_REMOVED lines=11> */
[----:B------:R-:W-:-:S04]  /*44730*/  IMAD.WIDE.U32 R58, P5, R15, UR17, R58 ;  /* 0x000000110f3a7c25 */ /* 0x000fc8000f8a003a */
[----:B------:R-:W-:Y:S01]  /*44740*/  IMAD.X R57, RZ, RZ, RZ, P4 ;  /* 0x000000ffff397224 */ /* 0x000fe200020e06ff */
[----:B------:R-:W-:Y:S01]  /*44750*/  IADD3 RZ, P4, PT, R55, R58, RZ ;  /* 0x0000003a37ff7210 */ /* 0x000fe20007f9e0ff */
[----:B------:R-:W-:Y:S02]  /*44760*/  IMAD.MOV.U32 R56, RZ, RZ, R51 ;  /* 0x000000ffff387224 */ /* 0x000fe400078e0033 */
[----:B------:R-:W-:-:S04]  /*44770*/  IMAD.WIDE.U32 R52, R13, UR16, RZ ;  /* 0x000000100d347c25 */ /* 0x000fc8000f8e00ff */
[----:B------:R-:W-:-:S04]  /*44780*/  IMAD.WIDE.U32 R48, P3, R13, UR17, R48 ;  /* 0x000000110d307c25 */ /* 0x000fc8000f860030 */
[----:B------:R-:W-:Y:S01]  /*44790*/  IMAD.WIDE.U32.X R24, R16, UR17, R56, P1 ;  /* 0x0000001110187c25 */ /* 0x000fe200088e0438 */
[----:B------:R-:W-:-:S03]  /*447a0*/  SEL R57, RZ, 0x1, P0 ;  /* 0x00000001ff397807 */ /* 0x000fc60000000000 */
        /* <DEDUP_REMOVED lines=14> */
[----:B------:R-:W-:Y:S01]  /*44890*/  IMAD.X R27, R51, 0x1, R60, P1 ;  /* 0x00000001331b7824 */ /* 0x000fe200008e063c */
[----:B------:R-:W-:Y:S01]  /*448a0*/  ISETP.GE.U32.AND P1, PT, R24, R54, PT ;  /* 0x000000361800720c */ /* 0x000fe20003f26070 */
[----:B------:R-:W-:Y:S01]  /*448b0*/  IMAD.WIDE.U32 R48, R4, UR16, RZ ;  /* 0x0000001004307c25 */ /* 0x000fe2000f8e00ff */
[----:B------:R-:W-:-:S02]  /*448c0*/  ISETP.GE.U32.AND.EX P3, PT, R55, R29, PT, P3 ;  /* 0x0000001d3700720c */ /* 0x000fc40003f66130 */
[----:B------:R-:W-:Y:S01]  /*448d0*/  ISETP.GE.U32.AND.EX P0, PT, R51, R43, PT, P0 ;  /* 0x0000002b3300720c */ /* 0x000fe20003f06100 */
[C---:B------:R-:W-:Y:S01]  /*448e0*/  IMAD.WIDE.U32 R28, R44.reuse, UR18, RZ ;  /* 0x000000122c1c7c25 */ /* 0x040fe2000f8e00ff */
[----:B------:R-:W-:Y:S02]  /*448f0*/  ISETP.GE.U32.AND.EX P1, PT, R25, R55, PT, P1 ;  /* 0x000000371900720c */ /* 0x000fe40003f26110 */
[----:B------:R-:W-:Y:S01]  /*44900*/  SEL R48, RZ, 0x1, P3 ;  /* 0x00000001ff307807 */ /* 0x000fe20001800000 */
[----:B------:R-:W-:Y:S01]  /*44910*/  IMAD.WIDE.U32.X R42, R44, UR17, R52, P2 ;  /* 0x000000112c2a7c25 */ /* 0x000fe200090e0434 */
[----:B------:R-:W-:Y:S02]  /*44920*/  ISETP.GE.U32.AND P2, PT, R26, R50, PT ;  /* 0x000000321a00720c */ /* 0x000fe40003f46070 */
[----:B------:R-:W-:Y:S01]  /*44930*/  SEL R77, RZ, 0x1, P1 ;  /* 0x00000001ff4d7807 */ /* 0x000fe20000800000 */
[----:B------:R-:W-:Y:S01]  /*44940*/  IMAD.WIDE.U32 R54, R14, UR16, RZ ;  /* 0x000000100e367c25 */ /* 0x000fe2000f8e00ff */
[----:B------:R-:W-:-:S03]  /*44950*/  ISETP.GE.U32.AND.EX P2, PT, R27, R51, PT, P2 ;  /* 0x000000331b00720c */ /* 0x000fc60003f46120 */
[C---:B------:R-:W-:Y:S01]  /*44960*/  IMAD.WIDE.U32 R52, R13.reuse, UR18, RZ ;  /* 0x000000120d347c25 */ /* 0x040fe2000f8e00ff */
[----:B------:R-:W-:Y:S02]  /*44970*/  SEL R52, RZ, 0x1, P0 ;  /* 0x00000001ff347807 */ /* 0x000fe40000000000 */
[----:B------:R-:W-:Y:S01]  /*44980*/  SEL R57, RZ, 0x1, P2 ;  /* 0x00000001ff397807 */ /* 0x000fe20001000000 */
[----:B------:R-:W-:-:S04]  /*44990*/  IMAD.WIDE.U32 R28, P3, R13, UR19, R28 ;  /* 0x000000130d1c7c25 */ /* 0x000fc8000f86001c */
[----:B------:R-:W-:Y:S01]  /*449a0*/  IMAD.WIDE.U32.X R50, R14, UR15, R40, P6 ;  /* 0x0000000f0e327c25 */ /* 0x000fe2000b0e0428 */
[----:B------:R-:W-:-:S03]  /*449b0*/  IADD3 R77, P0, P6, R77, R42, R48 ;  /* 0x0000002a4d4d7210 */ /* 0x000fc60007e1e030 */
[----:B------:R-:W-:Y:S01]  /*449c0*/  IMAD.WIDE.U32 R40, P1, R4, UR17, R54 ;  /* 0x0000001104287c25 */ /* 0x000fe2000f820036 */
[----:B------:R-:W-:Y:S02]  /*449d0*/  IADD3.X R78, PT, PT, RZ, R43, RZ, P0, P6 ;  /* 0x0000002bff4e7210 */ /* 0x000fe400007ec4ff */
[----:B------:R-:W-:Y:S01]  /*449e0*/  IADD3 R42, P0, P6, R57, R50, R52 ;  /* 0x00000032392a7210 */ /* 0x000fe20007e1e034 */
[----:B------:R-:W-:Y:S01]  /*449f0*/  IMAD.X R55, RZ, RZ, RZ, P3 ;  /* 0x000000ffff377224 */ /* 0x000fe200018e06ff */
[----:B------:R-:W-:Y:S01]  /*44a00*/  IADD3 RZ, P3, PT, R53, R28, RZ ;  /* 0x0000001c35ff7210 */ /* 0x000fe20007f7e0ff */
[----:B------:R-:W-:Y:S01]  /*44a10*/  IMAD.MOV.U32 R54, RZ, RZ, R29 ;  /* 0x000000ffff367224 */ /* 0x000fe200078e001d */
[----:B------:R-:W-:Y:S01]  /*44a20*/  IADD3 RZ, P2, PT, R49, R40, RZ ;  /* 0x0000002831ff7210 */ /* 0x000fe20007f5e0ff */
[----:B------:R-:W-:Y:S01]  /*44a30*/  IMAD.WIDE.U32 R52, R14, UR18, RZ ;  /* 0x000000120e347c25 */ /* 0x000fe2000f8e00ff */
[----:B------:R-:W-:-:S03]  /*44a40*/  IADD3.X R43, PT, PT, RZ, R51, RZ, P0, P6 ;  /* 0x00000033ff2b7210 */ /* 0x000fc600007ec4ff */
[----:B------:R-:W-:-:S04]  /*44a50*/  IMAD.WIDE.U32.X R48, R44, UR19, R54, P3 ;  /* 0x000000132c307c25 */ /* 0x000fc800098e0436 */
[----:B------:R-:W-:-:S04]  /*44a60*/  IMAD.WIDE.U32 R54, R16, UR18, RZ ;  /* 0x0000001210367c25 */ /* 0x000fc8000f8e00ff */
[----:B------:R-:W-:-:S04]  /*44a70*/  IMAD.WIDE.U32 R50, R2, UR18, RZ ;  /* 0x0000001202327c25 */ /* 0x000fc8000f8e00ff */
[----:B------:R-:W-:-:S04]  /*44a80*/  IMAD.WIDE.U32 R56, R17, UR18, RZ ;  /* 0x0000001211387c25 */ /* 0x000fc8000f8e00ff */
[----:B------:R-:W-:-:S04]  /*44a90*/  IMAD.WIDE.U32 R54, P6, R17, UR19, R54 ;  /* 0x0000001311367c25 */ /* 0x000fc8000f8c0036 */
[----:B------:R-:W-:-:S04]  /*44aa0*/  IMAD.WIDE.U32 R64, R4, UR18, RZ ;  /* 0x0000001204407c25 */ /* 0x000fc8000f8e00ff */
[----:B------:R-:W-:-:S04]  /*44ab0*/  IMAD.WIDE.U32 R52, P3, R4, UR19, R52 ;  /* 0x0000001304347c25 */ /* 0x000fc8000f860034 */
[----:B------:R-:W-:Y:S01]  /*44ac0*/  IMAD.X R61, RZ, RZ, RZ, P5 ;  /* 0x000000ffff3d7224 */ /* 0x000fe200028e06ff */
[----:B------:R-:W-:Y:S01]  /*44ad0*/  IADD3 RZ, P5, PT, R57, R54, RZ ;  /* 0x0000003639ff7210 */ /* 0x000fe20007fbe0ff */
[----:B------:R-:W-:Y:S01]  /*44ae0*/  IMAD.X R67, RZ, RZ, RZ, P6 ;  /* 0x000000ffff437224 */ /* 0x000fe200030e06ff */
[----:B------:R-:W-:Y:S01]  /*44af0*/  IADD3 RZ, P6, PT, R65, R52, RZ ;  /* 0x0000003441ff7210 */ /* 0x000fe20007fde0ff */
[----:B------:R-:W-:-:S04]  /*44b00*/  IMAD.WIDE.U32 R62, R15, UR18, RZ ;  /* 0x000000120f3e7c25 */ /* 0x000fc8000f8e00ff */
[----:B------:R-:W-:-:S04]  /*44b10*/  IMAD.WIDE.U32 R50, P0, R15, UR19, R50 ;  /* 0x000000130f327c25 */ /* 0x000fc8000f800032 */
[----:B------:R-:W-:Y:S02]  /*44b20*/  IMAD.MOV.U32 R66, RZ, RZ, R55 ;  /* 0x000000ffff427224 */ /* 0x000fe400078e0037 */
[----:B------:R-:W-:-:S04]  /*44b30*/  IMAD.WIDE.U32 R64, R15, UR16, R26 ;  /* 0x000000100f407c25 */ /* 0x000fc8000f8e001a */
[----:B------:R-:W-:Y:S01]  /*44b40*/  IMAD.X R57, RZ, RZ, RZ, P1 ;  /* 0x000000ffff397224 */ /* 0x000fe200008e06ff */
[----:B------:R-:W-:Y:S01]  /*44b50*/  IADD3 RZ, P1, PT, R63, R50, RZ ;  /* 0x000000323fff7210 */ /* 0x000fe20007f3e0ff */
[----:B------:R-:W-:-:S04]  /*44b60*/  IMAD.WIDE.U32.X R66, R16, UR19, R66, P5 ;  /* 0x0000001310427c25 */ /* 0x000fc8000a8e0442 */
[----:B------:R-:W-:Y:S01]  /*44b70*/  IMAD.IADD R65, R58, 0x1, R65 ;  /* 0x000000013a417824 */ /* 0x000fe200078e0241 */
[----:B------:R-:W-:Y:S01]  /*44b80*/  IADD3 R58, P5, PT, R77, R64, RZ ;  /* 0x000000404d3a7210 */ /* 0x000fe20007fbe0ff */
[----:B------:R-:W-:-:S04]  /*44b90*/  IMAD.WIDE.U32 R62, R17, UR18, R24 ;  /* 0x00000012113e7c25 */ /* 0x000fc8000f8e0018 */
[----:B------:R-:W-:Y:S02]  /*44ba0*/  IMAD.MOV.U32 R60, RZ, RZ, R59 ;  /* 0x000000ffff3c7224 */ /* 0x000fe400078e003b */
[----:B------:R-:W-:Y:S02]  /*44bb0*/  IMAD.IADD R29, R54, 0x1, R63 ;  /* 0x00000001361d7824 */ /* 0x000fe400078e023f */
[----:B------:R-:W-:Y:S01]  /*44bc0*/  IMAD.WIDE.U32.X R60, R2, UR17, R60, P4 ;  /* 0x00000011023c7c25 */ /* 0x000fe2000a0e043c */
[----:B------:R-:W-:-:S03]  /*44bd0*/  ISETP.GE.U32.AND P4, PT, R64, R26, PT ;  /* 0x0000001a4000720c */ /* 0x000fc60003f86070 */
[----:B------:R-:W-:Y:S01]  /*44be0*/  IMAD.X R55, RZ, RZ, RZ, P0 ;  /* 0x000000ffff377224 */ /* 0x000fe200000e06ff */
[----:B------:R-:W-:Y:S01]  /*44bf0*/  ISETP.GE.U32.AND P0, PT, R62, R24, PT ;  /* 0x000000183e00720c */ /* 0x000fe20003f06070 */
[C---:B------:R-:W-:Y:S01]  /*44c00*/  IMAD.X R59, R65.reuse, 0x1, R78, P5 ;  /* 0x00000001413b7824 */ /* 0x040fe200028e064e */
[----:B------:R-:W-:Y:S01]  /*44c10*/  ISETP.GE.U32.AND P5, PT, R58, R64, PT ;  /* 0x000000403a00720c */ /* 0x000fe20003fa6070 */
[----:B------:R-:W-:Y:S01]  /*44c20*/  IMAD.MOV.U32 R54, RZ, RZ, R51 ;  /* 0x000000ffff367224 */ /* 0x000fe200078e0033 */
[----:B------:R-:W-:Y:S01]  /*44c30*/  ISETP.GE.U32.AND.EX P4, PT, R65, R27, PT, P4 ;  /* 0x0000001b4100720c */ /* 0x000fe20003f86140 */
[----:B------:R-:W-:Y:S01]  /*44c40*/  IMAD.MOV.U32 R56, RZ, RZ, R41 ;  /* 0x000000ffff387224 */ /* 0x000fe200078e0029 */
[----:B------:R-:W-:Y:S01]  /*44c50*/  ISETP.GE.U32.AND.EX P5, PT, R59, R65, PT, P5 ;  /* 0x000000413b00720c */ /* 0x000fe20003fa6150 */
[----:B------:R-:W-:Y:S01]  /*44c60*/  IMAD.WIDE.U32.X R54, R2, UR19, R54, P1 ;  /* 0x0000001302367c25 */ /* 0x000fe200088e0436 */
[----:B------:R-:W-:Y:S02]  /*44c70*/  ISETP.GE.U32.AND.EX P0, PT, R29, R25, PT, P0 ;  /* 0x000000191d00720c */ /* 0x000fe40003f06100 */
[----:B------:R-:W-:Y:S01]  /*44c80*/  SEL R2, RZ, 0x1, P4 ;  /* 0x00000001ff027807 */ /* 0x000fe20002000000 */
[----:B------:R-:W-:Y:S01]  /*44c90*/  IMAD.WIDE.U32 R24, R4, UR16, R42 ;  /* 0x0000001004187c25 */ /* 0x000fe2000f8e002a */
[----:B------:R-:W-:-:S03]  /*44ca0*/  SEL R27, RZ, 0x1, P5 ;  /* 0x00000001ff1b7807 */ /* 0x000fc60002800000 */
[----:B------:R-:W-:Y:S01]  /*44cb0*/  IMAD.WIDE.U32 R64, R13, UR18, R58 ;  /* 0x000000120d407c25 */ /* 0x000fe2000f8e003a */
[----:B------:R-:W-:Y:S02]  /*44cc0*/  SEL R13, RZ, 0x1, P0 ;  /* 0x00000001ff0d7807 */ /* 0x000fe40000000000 */
[----:B------:R-:W-:Y:S01]  /*44cd0*/  IADD3 R27, P1, P4, R27, R60, R2 ;  /* 0x0000003c1b1b7210 */ /* 0x000fe20007c3e002 */
[----:B------:R-:W-:Y:S01]  /*44ce0*/  IMAD.IADD R41, R40, 0x1, R25 ;  /* 0x0000000128297824 */ /* 0x000fe200078e0219 */
[----:B------:R-:W-:Y:S01]  /*44cf0*/  IADD3 R13, P0, P5, R64, R66, R13 ;  /* 0x00000042400d7210 */ /* 0x000fe20007d1e00d */
[----:B------:R-:W-:Y:S01]  /*44d00*/  IMAD.IADD R25, R28, 0x1, R65 ;  /* 0x000000011c197824 */ /* 0x000fe200078e0241 */
[----:B------:R-:W-:Y:S01]  /*44d10*/  IADD3.X R60, PT, PT, RZ, R61, RZ, P1, P4 ;  /* 0x0000003dff3c7210 */ /* 0x000fe20000fe84ff */
[----:B------:R-:W-:Y:S01]  /*44d20*/  IMAD.WIDE.U32.X R56, R14, UR17, R56, P2 ;  /* 0x000000110e387c25 */ /* 0x000fe200090e0438 */
[----:B------:R-:W-:Y:S02]  /*44d30*/  IADD3 R26, P1, PT, R27, R24, RZ ;  /* 0x000000181b1a7210 */ /* 0x000fe40007f3e0ff */
[----:B------:R-:W-:-:S02]  /*44d40*/  IADD3.X R66, PT, PT, R25, R67, RZ, P0, P5 ;  /* 0x0000004319427210 */ /* 0x000fc400007ea4ff */
[----:B------:R-:W-:Y:S01]  /*44d50*/  ISETP.GE.U32.AND P4, PT, R64, R58, PT ;  /* 0x0000003a4000720c */ /* 0x000fe20003f86070 */
[----:B------:R-:W-:Y:S01]  /*44d60*/  IMAD.X R27, R41, 0x1, R60, P1 ;  /* 0x00000001291b7824 */ /* 0x000fe200008e063c */
[----:B------:R-:W-:Y:S02]  /*44d70*/  ISETP.GE.U32.AND P0, PT, R13, R64, PT ;  /* 0x000000400d00720c */ /* 0x000fe40003f06070 */
[----:B------:R-:W-:Y:S01]  /*44d80*/  ISETP.GE.U32.AND.EX P4, PT, R25, R59, PT, P4 ;  /* 0x0000003b1900720c */ /* 0x000fe20003f86140 */
[----:B------:R-:W-:Y:S01]  /*44d90*/  IMAD.WIDE.U32 R58, R15, UR18, R26 ;  /* 0x000000120f3a7c25 */ /* 0x000fe2000f8e001a */
[----:B------:R-:W-:Y:S02]  /*44da0*/  ISETP.GE.U32.AND.EX P0, PT, R66, R25, PT, P0 ;  /* 0x000000194200720c */ /* 0x000fe40003f06100 */
[----:B------:R-:W-:Y:S01]  /*44db0*/  ISETP.GE.U32.AND P1, PT, R24, R42, PT ;  /* 0x0000002a1800720c */ /* 0x000fe20003f26070 */
[----:B------:R-:W-:Y:S01]  /*44dc0*/  IMAD.X R25, RZ, RZ, RZ, P3 ;  /* 0x000000ffff197224 */ /* 0x000fe200018e06ff */
[----:B------:R-:W-:Y:S01]  /*44dd0*/  ISETP.GE.U32.AND P5, PT, R26, R24, PT ;  /* 0x000000181a00720c */ /* 0x000fe20003fa6070 */
[----:B------:R-:W-:Y:S01]  /*44de0*/  IMAD.MOV.U32 R24, RZ, RZ, R53 ;  /* 0x000000ffff187224 */ /* 0x000fe200078e0035 */
[----:B------:R-:W-:Y:S01]  /*44df0*/  SEL R2, RZ, 0x1, P4 ;  /* 0x00000001ff027807 */ /* 0x000fe20002000000 */
[----:B------:R-:W-:Y:S01]  /*44e00*/  IMAD.IADD R51, R50, 0x1, R59 ;  /* 0x0000000132337824 */ /* 0x000fe200078e023b */
[----:B------:R-:W-:Y:S01]  /*44e10*/  SEL R65, RZ, 0x1, P0 ;  /* 0x00000001ff417807 */ /* 0x000fe20000000000 */
[----:B------:R-:W-:Y:S01]  /*44e20*/  IMAD.WIDE.U32.X R24, R14, UR19, R24, P6 ;  /* 0x000000130e187c25 */ /* 0x000fe2000b0e0418 */
[----:B------:R-:W-:-:S02]  /*44e30*/  ISETP.GE.U32.AND.EX P1, PT, R41, R43, PT, P1 ;  /* 0x0000002b2900720c */ /* 0x000fc40003f26110 */
[----:B------:R-:W-:Y:S01]  /*44e40*/  ISETP.GE.U32.AND.EX P5, PT, R27, R41, PT, P5 ;  /* 0x000000291b00720c */ /* 0x000fe20003fa6150 */
[----:B------:R-:W-:Y:S01]  /*44e50*/  IMAD.WIDE.U32 R42, R66, 0x3d1, RZ ;  /* 0x000003d1422a7825 */ /* 0x000fe200078e00ff */
[----:B------:R-:W-:Y:S02]  /*44e60*/  IADD3 R65, P0, P3, R65, R48, R2 ;  /* 0x0000003041417210 */ /* 0x000fe40007b1e002 */
[----:B------:R-:W-:Y:S02]  /*44e70*/  SEL R14, RZ, 0x1, P1 ;  /* 0x00000001ff0e7807 */ /* 0x000fe40000800000 */
[----:B------:R-:W-:Y:S01]  /*44e80*/  SEL R41, RZ, 0x1, P5 ;  /* 0x00000001ff297807 */ /* 0x000fe20002800000 */
[----:B------:R-:W-:Y:S01]  /*44e90*/  IMAD.WIDE.U32 R42, P6, RZ, R13, R42 ;  /* 0x0000000dff2a7225 */ /* 0x000fe200078c002a */
[----:B------:R-:W-:Y:S02]  /*44ea0*/  IADD3.X R28, PT, PT, RZ, R49, RZ, P0, P3 ;  /* 0x00000031ff1c7210 */ /* 0x000fe400007e64ff */
[----:B------:R-:W-:Y:S01]  /*44eb0*/  IADD3 R65, P5, PT, R65, R58, RZ ;  /* 0x0000003a41417210 */ /* 0x000fe20007fbe0ff */
[----:B------:R-:W-:Y:S01]  /*44ec0*/  IMAD.X R49, RZ, RZ, RZ, P6 ;  /* 0x000000ffff317224 */ /* 0x000fe200030e06ff */
[----:B------:R-:W-:Y:S01]  /*44ed0*/  IADD3 R14, P2, P4, R41, R56, R14 ;  /* 0x00000038290e7210 */ /* 0x000fe20007c5e00e */
[----:B------:R-:W-:Y:S01]  /*44ee0*/  IMAD.WIDE.U32 R40, R13, 0x3d1, RZ ;  /* 0x000003d10d287825 */ /* 0x000fe200078e00ff */
[----:B------:R-:W-:-:S02]  /*44ef0*/  ISETP.GE.U32.AND P1, PT, R58, R26, PT ;  /* 0x0000001a3a00720c */ /* 0x000fc40003f26070 */
[----:B------:R-:W-:Y:S01]  /*44f00*/  ISETP.GE.U32.AND P0, PT, R65, R58, PT ;  /* 0x0000003a4100720c */ /* 0x000fe20003f06070 */
[----:B------:R-:W-:Y:S01]  /*44f10*/  IMAD.X R28, R51, 0x1, R28, P5 ;  /* 0x00000001331c7824 */ /* 0x000fe200028e061c */
[----:B------:R-:W-:Y:S01]  /*44f20*/  IADD3.X R15, PT, PT, RZ, R57, RZ, P2, P4 ;  /* 0x00000039ff0f7210 */ /* 0x000fe200017e84ff */
[----:B------:R-:W-:Y:S01]  /*44f30*/  IMAD.MOV.U32 R48, RZ, RZ, R43 ;  /* 0x000000ffff307224 */ /* 0x000fe200078e002b */
[----:B------:R-:W-:Y:S02]  /*44f40*/  IADD3 R2, P3, PT, RZ, R40, RZ ;  /* 0x00000028ff027210 */ /* 0x000fe40007f7e0ff */
[----:B------:R-:W-:Y:S01]  /*44f50*/  IADD3 R16, P4, PT, R41, R42, RZ ;  /* 0x0000002a29107210 */ /* 0x000fe20007f9e0ff */
[C---:B------:R-:W-:Y:S01]  /*44f60*/  IMAD.WIDE.U32 R42, R28.reuse, 0x3d1, RZ ;  /* 0x000003d11c2a7825 */ /* 0x040fe200078e00ff */
[----:B------:R-:W-:Y:S02]  /*44f70*/  ISETP.GE.U32.AND.EX P1, PT, R51, R27, PT, P1 ;  /* 0x0000001b3300720c */ /* 0x000fe40003f26110 */
[----:B------:R-:W-:Y:S01]  /*44f80*/  ISETP.GE.U32.AND.EX P0, PT, R28, R51, PT, P0 ;  /* 0x000000331c00720c */ /* 0x000fe20003f06100 */
[----:B------:R-:W-:Y:S01]  /*44f90*/  IMAD.WIDE.U32 R26, R4, UR18, R14 ;  /* 0x00000012041a7c25 */ /* 0x000fe2000f8e000e */
[----:B------:R-:W-:-:S02]  /*44fa0*/  ISETP.GE.U32.AND P2, PT, R2, R40, PT ;  /* 0x000000280200720c */ /* 0x000fc40003f46070 */
[----:B------:R-:W-:Y:S01]  /*44fb0*/  SEL R4, RZ, 0x1, P1 ;  /* 0x00000001ff047807 */ /* 0x000fe20000800000 */
[----:B------:R-:W-:Y:S01]  /*44fc0*/  IMAD.X R13, R16, 0x1, R13, P3 ;  /* 0x00000001100d7824 */ /* 0x000fe200018e060d */
[----:B------:R-:W-:Y:S01]  /*44fd0*/  SEL R61, RZ, 0x1, P0 ;  /* 0x00000001ff3d7807 */ /* 0x000fe20000000000 */
[----:B------:R-:W-:Y:S01]  /*44fe0*/  IMAD.WIDE.U32.X R40, RZ, R66, R48, P4 ;  /* 0x00000042ff287225 */ /* 0x000fe200020e0430 */
[----:B------:R-:W-:Y:S02]  /*44ff0*/  ISETP.GE.U32.AND P1, PT, R26, R14, PT ;  /* 0x0000000e1a00720c */ /* 0x000fe40003f26070 */
[----:B------:R-:W-:Y:S01]  /*45000*/  ISETP.GE.U32.AND.EX P0, PT, R13, R16, PT, P2 ;  /* 0x000000100d00720c */ /* 0x000fe20003f06120 */
[----:B------:R-:W-:Y:S01]  /*45010*/  IMAD.WIDE.U32 R50, R65, 0x3d1, RZ ;  /* 0x000003d141327825 */ /* 0x000fe200078e00ff */
[----:B------:R-:W-:-:S03]  /*45020*/  IADD3 R61, P4, P5, R61, R54, R4 ;  /* 0x000000363d3d7210 */ /* 0x000fc60007d9e004 */
[----:B------:R-:W-:Y:S01]  /*45030*/  IMAD.WIDE.U32 R42, P3, RZ, R65, R42 ;  /* 0x00000041ff2a7225 */ /* 0x000fe2000786002a */
[----:B------:R-:W-:Y:S02]  /*45040*/  IADD3 R53, P2, PT, R40, R50, RZ ;  /* 0x0000003228357210 */ /* 0x000fe40007f5e0ff */
        /* <DEDUP_REMOVED lines=9> */
[----:B------:R-:W-:Y:S02]  /*450e0*/  SEL R27, RZ, 0x1, P0 ;  /* 0x00000001ff1b7807 */ /* 0x000fe40000000000 */
[----:B------:R-:W-:Y:S01]  /*450f0*/  ISETP.GE.U32.AND.EX P1, PT, R57, R15, PT, P1 ;  /* 0x0000000f3900720c */ /* 0x000fe20003f26110 */
[----:B------:R-:W-:Y:S01]  /*45100*/  IMAD.X R43, R50, 0x1, R41, P2 ;  /* 0x00000001322b7824 */ /* 0x000fe200010e0629 */
[C---:B------:R-:W-:Y:S01]  /*45110*/  IADD3 R15, P6, PT, R4.reuse, R27, RZ ;  /* 0x0000001b040f7210 */ /* 0x040fe20007fde0ff */
[----:B------:R-:W-:Y:S01]  /*45120*/  IMAD.WIDE.U32.X R40, RZ, R28, R48, P3 ;  /* 0x0000001cff287225 */ /* 0x000fe200018e0430 */
[----:B------:R-:W-:Y:S02]  /*45130*/  ISETP.LT.U32.AND P0, PT, R4, R53, PT ;  /* 0x000000350400720c */ /* 0x000fe40003f01070 */
[----:B------:R-:W-:Y:S01]  /*45140*/  ISETP.GE.U32.AND P2, PT, R15, R4, PT ;  /* 0x000000040f00720c */ /* 0x000fe20003f46070 */
[----:B------:R-:W-:Y:S01]  /*45150*/  IMAD.X R4, R43, 0x1, R65, P5 ;  /* 0x000000012b047824 */ /* 0x000fe200028e0641 */
[----:B------:R-:W-:Y:S01]  /*45160*/  ISETP.GE.U32.AND P3, PT, R61, R26, PT ;  /* 0x0000001a3d00720c */ /* 0x000fe20003f66070 */
[----:B------:R-:W-:Y:S01]  /*45170*/  IMAD.WIDE.U32 R48, R16, 0x3d1, RZ ;  /* 0x000003d110307825 */ /* 0x000fe200078e00ff */
[----:B------:R-:W-:-:S02]  /*45180*/  ISETP.GE.U32.AND.EX P4, PT, R43, R50, PT, P4 ;  /* 0x000000322b00720c */ /* 0x000fc40003f86140 */
        /* <DEDUP_REMOVED lines=47> */
[----:B------:R-:W-:-:S04]  /*45480*/  SEL R49, RZ, 0x1, P0 ;  /* 0x00000001ff317807 */ /* 0x000fc80000000000 */
        /* <DEDUP_REMOVED lines=61> */
.L_x_1399:
[----:B------:R-:W-:Y:S05]  /*45860*/  BSYNC.RECONVERGENT B0 ;  /* 0x0000000000007941 */ /* 0x000fea0003800200 */
.L_x_1398:
[----:B------:R-:W-:Y:S01]  /*45870*/  IMAD.MOV.U32 R42, RZ, RZ, R2 ;  /* 0x000000ffff2a7224 */ /* 0x000fe200078e0002 */
[----:B------:R-:W-:Y:S01]  /*45880*/  BSSY.RECONVERGENT B0, `(.L_x_1400) ;  /* 0x00000dc000007945 */ /* 0x000fe20003800200 */
[----:B------:R-:W-:-:S03]  /*45890*/  IMAD.MOV.U32 R43, RZ, RZ, R13 ;  /* 0x000000ffff2b7224 */ /* 0x000fc600078e000d */
[----:B------:R-:W-:Y:S01]  /*458a0*/  BSSY.RELIABLE B1, `(.L_x_1401) ;  /* 0x000003c000017945 */ /* 0x000fe20003800100 */
[----:B------:R-:W-:-:S04]  /*458b0*/  IMAD.WIDE.U32 R80, R17, UR12, R42 ;  /* 0x0000000c11507c25 */ /* 0x000fc8000f8e002a */
[----:B------:R-:W-:Y:S01]  /*458c0*/  IMAD.IADD R43, R18, 0x1, R81 ;  /* 0x00000001122b7824 */ /* 0x000fe200078e0251 */
[----:B------:R-:W-:Y:S02]  /*458d0*/  ISETP.GE.U32.AND P0, PT, R80, R2, PT ;  /* 0x000000025000720c */ /* 0x000fe40003f06070 */
        /* <DEDUP_REMOVED lines=56> */
.L_x_1402:
[----:B------:R-:W-:Y:S05]  /*45c60*/  BSYNC.RELIABLE B1 ;  /* 0x0000000000017941 */ /* 0x000fea0003800100 */
.L_x_1401:
        /* <DEDUP_REMOVED lines=67> */
.L_x_1405:
[----:B------:R-:W-:Y:S05]  /*460a0*/  BSYNC.RELIABLE B1 ;  /* 0x0000000000017941 */ /* 0x000fea0003800100 */
.L_x_1404:
        /* <DEDUP_REMOVED lines=61> */
.L_x_1407:
[----:B------:R-:W-:Y:S05]  /*46480*/  BSYNC.RELIABLE B1 ;  /* 0x0000000000017941 */ /* 0x000fea0003800100 */
.L_x_1406:
        /* <DEDUP_REMOVED lines=27> */
.L_x_1403:
[----:B------:R-:W-:Y:S05]  /*46640*/  BSYNC.RECONVERGENT B0 ;  /* 0x0000000000007941 */ /* 0x000fea0003800200 */
.L_x_1400:
        /* <DEDUP_REMOVED lines=24> */
.L_x_1409:
        /* <DEDUP_REMOVED lines=26> */
.L_x_1411:
[----:B------:R-:W-:Y:S05]  /*46970*/  BSYNC.RELIABLE B1 ;  /* 0x0000000000017941 */ /* 0x000fea0003800100 */
.L_x_1410:
[----:B------:R-:W0:Y:S01]  /*46980*/  LDCU.128 UR12, c[0x3][URZ] ;  /* 0x00c00000ff0c77ac */ /* 0x000e220008000c00 */
[----:B------:R-:W1:Y:S01]  /*46990*/  LDCU.64 UR4, c[0x3][0x10] ;  /* 0x00c00200ff0477ac */ /* 0x000e620008000a00 */
[----:B0-----:R-:W-:-:S04]  /*469a0*/  IADD3 R22, P1, PT, R69, UR12, RZ ;  /* 0x0000000c45167c10 */ /* 0x001fc8000ff3e0ff */
[----:B------:R-:W-:Y:S01]  /*469b0*/  ISETP.GE.U32.AND P0, PT, R22, R69, PT ;  /* 0x000000451600720c */ /* 0x000fe20003f06070 */
[----:B------:R-:W-:Y:S01]  /*469c0*/  IMAD.MOV.U32 R69, RZ, RZ, R22 ;  /* 0x000000ffff457224 */ /* 0x000fe200078e0016 */
[----:B------:R-:W-:-:S04]  /*469d0*/  IADD3.X R24, PT, PT, R68, UR13, RZ, P1, !PT ;  /* 0x0000000d44187c10 */ /* 0x000fc80008ffe4ff */
[----:B------:R-:W-:Y:S01]  /*469e0*/  ISETP.GE.U32.AND.EX P0, PT, R24, R68, PT, P0 ;  /* 0x000000441800720c */ /* 0x000fe20003f06100 */
[----:B------:R-:W-:-:S03]  /*469f0*/  IMAD.MOV.U32 R68, RZ, RZ, R24 ;  /* 0x000000ffff447224 */ /* 0x000fc600078e0018 */
[----:B------:R-:W-:-:S04]  /*46a00*/  SEL R2, RZ, 0x1, P0 ;  /* 0x00000001ff027807 */ /* 0x000fc80000000000 */
[----:B------:R-:W-:-:S04]  /*46a10*/  IADD3 R2, P0, PT, R39, R2, RZ ;  /* 0x0000000227027210 */ /* 0x000fc80007f1e0ff */
[----:B------:R-:W-:Y:S01]  /*46a20*/  IADD3 R13, P3, PT, R2, UR14, RZ ;  /* 0x0000000e020d7c10 */ /* 0x000fe2000ff7e0ff */
[----:B------:R-:W-:Y:S01]  /*46a30*/  IMAD.X R15, RZ, RZ, R70, P0 ;  /* 0x000000ffff0f7224 */ /* 0x000fe200000e0646 */
[----:B------:R-:W-:Y:S02]  /*46a40*/  ISETP.GE.U32.AND P0, PT, R22, R100, PT ;  /* 0x000000641600720c */ /* 0x000fe40003f06070 */
[----:B------:R-:W-:Y:S02]  /*46a50*/  ISETP.GE.U32.AND P1, PT, R2, R39, PT ;  /* 0x000000270200720c */ /* 0x000fe40003f26070 */
[----:B------:R-:W-:Y:S02]  /*46a60*/  ISETP.GE.U32.AND P2, PT, R13, R2, PT ;  /* 0x000000020d00720c */ /* 0x000fe40003f46070 */
[----:B------:R-:W-:Y:S02]  /*46a70*/  IADD3.X R14, PT, PT, R15, UR15, RZ, P3, !PT ;  /* 0x0000000f0f0e7c10 */ /* 0x000fe40009ffe4ff */
[----:B------:R-:W-:-:S02]  /*46a80*/  ISETP.GE.U32.AND.EX P0, PT, R24, R89, PT, P0 ;  /* 0x000000591800720c */ /* 0x000fc40003f06100 */
[----:B------:R-:W-:Y:S02]  /*46a90*/  ISETP.GE.U32.AND.EX P1, PT, R15, R70, PT, P1 ;  /* 0x000000460f00720c */ /* 0x000fe40003f26110 */
[C---:B------:R-:W-:Y:S02]  /*46aa0*/  ISETP.GE.U32.AND.EX P2, PT, R14.reuse, R15, PT, P2 ;  /* 0x0000000f0e00720c */ /* 0x040fe40003f46120 */
[----:B------:R-:W-:Y:S02]  /*46ab0*/  IADD3 R19, P3, PT, R13, -R98, RZ ;  /* 0x800000620d137210 */ /* 0x000fe40007f7e0ff */
[----:B------:R-:W-:Y:S02]  /*46ac0*/  SEL R2, RZ, 0x1, P0 ;  /* 0x00000001ff027807 */ /* 0x000fe40000000000 */
[----:B------:R-:W-:Y:S01]  /*46ad0*/  SEL R15, RZ, 0x1, P1 ;  /* 0x00000001ff0f7807 */ /* 0x000fe20000800000 */
[----:B------:R-:W-:Y:S01]  /*46ae0*/  IMAD.X R25, R14, 0x1, ~R103, P3 ;  /* 0x000000010e197824 */ /* 0x000fe200018e0e67 */
[----:B------:R-:W-:-:S02]  /*46af0*/  SEL R4, RZ, 0x1, P2 ;  /* 0x00000001ff047807 */ /* 0x000fc40001000000 */
[----:B------:R-:W-:Y:S02]  /*46b00*/  ISETP.GE.U32.AND P1, PT, R19, R2, PT ;  /* 0x000000021300720c */ /* 0x000fe40003f26070 */
[----:B------:R-:W-:Y:S02]  /*46b10*/  IADD3 R2, P3, P5, R73, R4, R15 ;  /* 0x0000000449027210 */ /* 0x000fe40007d7e00f */
[----:B------:R-:W-:Y:S02]  /*46b20*/  ISETP.LT.U32.AND P2, PT, R13, R98, PT ;  /* 0x000000620d00720c */ /* 0x000fe40003f41070 */
[----:B------:R-:W-:Y:S02]  /*46b30*/  ISETP.GE.U32.AND.EX P1, PT, R25, RZ, PT, P1 ;  /* 0x000000ff1900720c */ /* 0x000fe40003f26110 */
[----:B-1----:R-:W-:Y:S02]  /*46b40*/  IADD3 R27, P4, PT, R2, UR4, RZ ;  /* 0x00000004021b7c10 */ /* 0x002fe4000ff9e0ff */
[----:B------:R-:W-:-:S02]  /*46b50*/  IADD3.X R13, PT, PT, R72, RZ, RZ, P3, P5 ;  /* 0x000000ff480d7210 */ /* 0x000fc40001fea4ff */
[----:B------:R-:W-:Y:S02]  /*46b60*/  ISETP.LT.U32.OR.EX P1, PT, R14, R103, !P1, P2 ;  /* 0x000000670e00720c */ /* 0x000fe40004f21520 */
[----:B------:R-:W-:Y:S02]  /*46b70*/  IADD3.X R4, PT, PT, R13, UR5, RZ, P4, !PT ;  /* 0x000000050d047c10 */ /* 0x000fe4000a7fe4ff */
[----:B------:R-:W-:Y:S02]  /*46b80*/  ISETP.GE.U32.AND P2, PT, R2, R73, PT ;  /* 0x000000490200720c */ /* 0x000fe40003f46070 */
[C---:B------:R-:W-:Y:S02]  /*46b90*/  ISETP.GE.U32.AND P3, PT, R27.reuse, R2, PT ;  /* 0x000000021b00720c */ /* 0x040fe40003f66070 */
[----:B------:R-:W-:Y:S02]  /*46ba0*/  IADD3 R17, P4, PT, R27, -R96, RZ ;  /* 0x800000601b117210 */ /* 0x000fe40007f9e0ff */
[----:B------:R-:W-:-:S02]  /*46bb0*/  SEL R2, RZ, 0x1, !P1 ;  /* 0x00000001ff027807 */ /* 0x000fc40004800000 */
[----:B------:R-:W-:Y:S02]  /*46bc0*/  ISETP.GE.U32.AND.EX P2, PT, R13, R72, PT, P2 ;  /* 0x000000480d00720c */ /* 0x000fe40003f46120 */
[C---:B------:R-:W-:Y:S01]  /*46bd0*/  ISETP.GE.U32.AND.EX P3, PT, R4.reuse, R13, PT, P3 ;  /* 0x0000000d0400720c */ /* 0x040fe20003f66130 */
[----:B------:R-:W-:Y:S01]  /*46be0*/  IMAD.X R13, R4, 0x1, ~R101, P4 ;  /* 0x00000001040d7824 */ /* 0x000fe200020e0e65 */
[----:B------:R-:W-:Y:S02]  /*46bf0*/  ISETP.GE.U32.AND P5, PT, R17, R2, PT ;  /* 0x000000021100720c */ /* 0x000fe40003fa6070 */
[----:B------:R-:W-:Y:S02]  /*46c00*/  SEL R2, RZ, 0x1, P2 ;  /* 0x00000001ff027807 */ /* 0x000fe40001000000 */
[----:B------:R-:W-:Y:S02]  /*46c10*/  SEL R15, RZ, 0x1, P3 ;  /* 0x00000001ff0f7807 */ /* 0x000fe40001800000 */
[----:B------:R-:W-:-:S02]  /*46c20*/  ISETP.LT.U32.AND P3, PT, R27, R96, PT ;  /* 0x000000601b00720c */ /* 0x000fc40003f61070 */
[----:B------:R-:W-:Y:S02]  /*46c30*/  ISETP.GE.U32.AND.EX P2, PT, R13, RZ, PT, P5 ;  /* 0x000000ff0d00720c */ /* 0x000fe40003f46150 */
[----:B------:R-:W-:Y:S02]  /*46c40*/  IADD3 R74, P4, P5, R74, R15, R2 ;  /* 0x0000000f4a4a7210 */ /* 0x000fe40007d9e002 */
[----:B------:R-:W-:Y:S02]  /*46c50*/  SEL R16, RZ, 0xffffffff, P0 ;  /* 0xffffffffff107807 */ /* 0x000fe40000000000 */
[----:B------:R-:W-:Y:S02]  /*46c60*/  ISETP.LT.U32.OR.EX P0, PT, R4, R101, !P2, P3 ;  /* 0x000000650400720c */ /* 0x000fe40005701530 */
[----:B------:R-:W-:Y:S02]  /*46c70*/  IADD3.X R71, PT, PT, R71, RZ, RZ, P4, P5 ;  /* 0x000000ff47477210 */ /* 0x000fe400027ea4ff */
[----:B------:R-:W-:-:S02]  /*46c80*/  IADD3 R15, P2, P3, -R99, UR6, R74 ;  /* 0x00000006630f7c10 */ /* 0x000fc4000fb5e14a */
        /* <DEDUP_REMOVED lines=9> */
.L_x_1412:
[----:B------:R-:W-:Y:S05]  /*46d20*/  BSYNC.RECONVERGENT B0 ;  /* 0x0000000000007941 */ /* 0x000fea0003800200 */
.L_x_1408:
[----:B------:R-:W-:Y:S05]  /*46d30*/  WARPSYNC.ALL ;  /* 0x0000000000007948 */ /* 0x000fea0003800000 */
        /* <DEDUP_REMOVED lines=25> */
.L_x_1414:
        /* <DEDUP_REMOVED lines=26> */
.L_x_1416:
[----:B------:R-:W-:Y:S05]  /*47070*/  BSYNC.RELIABLE B1 ;  /* 0x0000000000017941 */ /* 0x000fea0003800100 */
.L_x_1415:
        /* <DEDUP_REMOVED lines=10> */
[C---:B------:R-:W-:Y:S01]  /*47120*/  ISETP.GE.U32.AND P1, PT, R22.reuse, R23, PT ;  /* 0x000000171600720c */ /* 0x040fe20003f26070 */
[----:B------:R-:W-:Y:S01]  /*47130*/  IMAD.X R23, RZ, RZ, R20, P0 ;  /* 0x000000ffff177224 */ /* 0x000fe200000e0614 */
[----:B------:R-:W-:Y:S02]  /*47140*/  IADD3 R24, P3, PT, R22, UR14, RZ ;  /* 0x0000000e16187c10 */ /* 0x000fe4000ff7e0ff */
        /* <DEDUP_REMOVED lines=19> */
[----:B------:R-:W-:Y:S02]  /*47280*/  IADD3 R85, P4, PT, R24, -R9, RZ ;  /* 0x8000000918557210 */ /* 0x000fe40007f9e0ff */
        /* <DEDUP_REMOVED lines=19> */
[C---:B------:R-:W-:Y:S02]  /*473c0*/  IADD3 R86, P0, PT, R83.reuse, R86, RZ ;  /* 0x0000005653567210 */ /* 0x040fe40007f1e0ff */
[----:B------:R-:W-:Y:S02]  /*473d0*/  IADD3 R85, P1, PT, R82, R85, RZ ;  /* 0x0000005552557210 */ /* 0x000fe40007f3e0ff */
[----:B------:R-:W-:Y:S01]  /*473e0*/  IADD3 R84, P2, PT, R84, R18, RZ ;  /* 0x0000001254547210 */ /* 0x000fe20007f5e0ff */
[----:B------:R-:W-:-:S02]  /*473f0*/  IMAD.X R83, R83, 0x1, R22, P0 ;  /* 0x0000000153537824 */ /* 0x000fc400000e0616 */
[----:B------:R-:W-:Y:S02]  /*47400*/  IMAD.X R82, R82, 0x1, R21, P1 ;  /* 0x0000000152527824 */ /* 0x000fe400008e0615 */
[----:B------:R-:W-:-:S08]  /*47410*/  IMAD.X R81, R81, 0x1, R18, P2 ;  /* 0x0000000151517824 */ /* 0x000fd000010e0612 */
.L_x_1417:
[----:B------:R-:W-:Y:S05]  /*47420*/  BSYNC.RECONVERGENT B0 ;  /* 0x0000000000007941 */ /* 0x000fea0003800200 */
.L_x_1413:
        /* <DEDUP_REMOVED lines=16> */
[----:B------:R-:W-:Y:S02]  /*47530*/  IMAD R27, R17, R2, R18 ;  /* 0x00000002111b7224 */ /* 0x000fe400078e0212 */
[----:B------:R-:W-:Y:S01]  /*47540*/  IMAD.WIDE.U32 R40, R13, R15, RZ ;  /* 0x0000000f0d287225 */ /* 0x000fe200078e00ff */
[----:B------:R-:W-:-:S03]  /*47550*/  IADD3 R40, P5, PT, R24, R28, RZ ;  /* 0x0000001c18287210 */ /* 0x000fc60007fbe0ff */
[----:B------:R-:W-:Y:S01]  /*47560*/  IMAD.IADD R24, R29, 0x1, R27 ;  /* 0x000000011d187824 */ /* 0x000fe200078e021b */
[----:B------:R-:W-:Y:S01]  /*47570*/  ISETP.GE.U32.AND P0, PT, R40, R28, PT ;  /* 0x0000001c2800720c */ /* 0x000fe20003f06070 */
[----:B------:R-:W-:-:S04]  /*47580*/  IMAD.WIDE.U32 R50, R2, R15, RZ ;  /* 0x0000000f02327225 */ /* 0x000fc800078e00ff */
[----:B------:R-:W-:-:S04]  /*47590*/  IMAD.WIDE.U32 R90, R2, R13, RZ ;  /* 0x0000000d025a7225 */ /* 0x000fc800078e00ff */
[----:B------:R-:W-:-:S04]  /*475a0*/  IMAD.WIDE.U32 R22, R16, R17, RZ ;  /* 0x0000001110167225 */ /* 0x000fc800078e00ff */
[----:B------:R-:W-:Y:S02]  /*475b0*/  IMAD.X R39, R24, 0x1, R25, P5 ;  /* 0x0000000118277824 */ /* 0x000fe400028e0619 */
[----:B------:R-:W-:-:S03]  /*475c0*/  IMAD.WIDE.U32 R50, P1, R4, R13, R50 ;  /* 0x0000000d04327225 */ /* 0x000fc60007820032 */
[----:B------:R-:W-:Y:S01]  /*475d0*/  ISETP.GE.U32.AND.EX P0, PT, R39, R24, PT, P0 ;  /* 0x000000182700720c */ /* 0x000fe20003f06100 */
[----:B------:R-:W-:Y:S01]  /*475e0*/  IMAD.WIDE.U32 R28, R13, R13, RZ ;  /* 0x0000000d0d1c7225 */ /* 0x000fe200078e00ff */
[----:B------:R-:W-:Y:S02]  /*475f0*/  IADD3 RZ, P6, PT, R41, R50, RZ ;  /* 0x0000003229ff7210 */ /* 0x000fe40007fde0ff */
[----:B------:R-:W-:Y:S01]  /*47600*/  SEL R41, RZ, 0x1, P0 ;  /* 0x00000001ff297807 */ /* 0x000fe20000000000 */
[----:B------:R-:W-:-:S04]  /*47610*/  IMAD.WIDE.U32 R90, P5, R13, R2, R90 ;  /* 0x000000020d5a7225 */ /* 0x000fc800078a005a */
[----:B------:R-:W-:Y:S01]  /*47620*/  IMAD.WIDE.U32 R48, R19, R17, RZ ;  /* 0x0000001113307225 */ /* 0x000fe200078e00ff */
[----:B------:R-:W-:-:S03]  /*47630*/  IADD3 RZ, P0, PT, R29, R90, RZ ;  /* 0x0000005a1dff7210 */ /* 0x000fc60007f1e0ff */
[----:B------:R-:W-:-:S04]  /*47640*/  IMAD.WIDE.U32 R22, P4, R19, R14, R22 ;  /* 0x0000000e13167225 */ /* 0x000fc80007880016 */
[-C--:B------:R-:W-:Y:S02]  /*47650*/  IMAD R18, R16, R13.reuse, RZ ;  /* 0x0000000d10127224 */ /* 0x080fe400078e02ff */
[----:B------:R-:W-:Y:S01]  /*47660*/  IMAD.X R27, RZ, RZ, RZ, P2 ;  /* 0x000000ffff1b7224 */ /* 0x000fe200010e06ff */
[----:B------:R-:W-:Y:S01]  /*47670*/  IADD3 RZ, P2, PT, R49, R22, RZ ;  /* 0x0000001631ff7210 */ /* 0x000fe20007f5e0ff */
[----:B------:R-:W-:-:S04]  /*47680*/  IMAD.WIDE.U32 R24, R19, R13, RZ ;  /* 0x0000000d13187225 */ /* 0x000fc800078e00ff */
[----:B------:R-:W-:Y:S02]  /*47690*/  IMAD R65, R19, R2, R18 ;  /* 0x0000000213417224 */ /* 0x000fe400078e0212 */
[----:B------:R-:W-:Y:S02]  /*476a0*/  IMAD.X R55, RZ, RZ, RZ, P5 ;  /* 0x000000ffff377224 */ /* 0x000fe400028e06ff */
[----:B------:R-:W-:Y:S02]  /*476b0*/  IMAD.MOV.U32 R54, RZ, RZ, R91 ;  /* 0x000000ffff367224 */ /* 0x000fe400078e005b */
[----:B------:R-:W-:Y:S02]  /*476c0*/  IMAD.MOV.U32 R26, RZ, RZ, R21 ;  /* 0x000000ffff1a7224 */ /* 0x000fe400078e0015 */
[----:B------:R-:W-:Y:S02]  /*476d0*/  IMAD R22, R4, R13, RZ ;  /* 0x0000000d04167224 */ /* 0x000fe400078e02ff */
[----:B------:R-:W-:-:S02]  /*476e0*/  IMAD.IADD R65, R25, 0x1, R65 ;  /* 0x0000000119417824 */ /* 0x000fc400078e0241 */
[----:B------:R-:W-:Y:S02]  /*476f0*/  IMAD.SHL.U32 R59, R24, 0x2, RZ ;  /* 0x00000002183b7824 */ /* 0x000fe400078e00ff */
[----:B------:R-:W-:Y:S01]  /*47700*/  IMAD.WIDE.U32 R48, R16, R15, RZ ;  /* 0x0000000f10307225 */ /* 0x000fe200078e00ff */
[----:B------:R-:W-:-:S03]  /*47710*/  SHF.L.U64.HI R61, R24, 0x1, R65 ;  /* 0x00000001183d7819 */ /* 0x000fc60000010241 */
        /* <DEDUP_REMOVED lines=8> */
[----:B------:R-:W-:Y:S01]  /*477a0*/  IMAD.WIDE.U32 R24, R19, R15, RZ ;  /* 0x0000000f13187225 */ /* 0x000fe200078e00ff */
[----:B------:R-:W-:Y:S02]  /*477b0*/  SHF.L.W.U32.HI R24, R65, 0x1, R40 ;  /* 0x0000000141187819 */ /* 0x000fe40000010e28 */
[----:B------:R-:W-:Y:S01]  /*477c0*/  IADD3.X R27, PT, PT, R63, R27, RZ, P3, P5 ;  /* 0x0000001b3f1b7210 */ /* 0x000fe20001fea4ff */
[----:B------:R-:W-:-:S04]  /*477d0*/  IMAD.WIDE.U32 R48, P0, R19, R4, R48 ;  /* 0x0000000413307225 */ /* 0x000fc80007800030 */
[----:B------:R-:W-:Y:S01]  /*477e0*/  IMAD.X R18, R61, 0x1, R55, P1 ;  /* 0x000000013d127824 */ /* 0x000fe200008e0637 */
[----:B------:R-:W-:Y:S01]  /*477f0*/  IADD3 RZ, P3, PT, R25, R48, RZ ;  /* 0x0000003019ff7210 */ /* 0x000fe20007f7e0ff */
[----:B------:R-:W-:Y:S01]  /*47800*/  IMAD.X R21, RZ, RZ, RZ, P0 ;  /* 0x000000ffff157224 */ /* 0x000fe200000e06ff */
[----:B------:R-:W-:Y:S01]  /*47810*/  ISETP.GE.U32.AND P0, PT, R22, R59, PT ;  /* 0x0000003b1600720c */ /* 0x000fe20003f06070 */
[----:B------:R-:W-:Y:S01]  /*47820*/  IMAD.WIDE.U32 R28, R16, R19, RZ ;  /* 0x00000013101c7225 */ /* 0x000fe200078e00ff */
[----:B------:R-:W-:Y:S02]  /*47830*/  SHF.L.W.U32.HI R25, R40, 0x1, R39 ;  /* 0x0000000128197819 */ /* 0x000fe40000010e27 */
[----:B------:R-:W-:Y:S01]  /*47840*/  ISETP.GE.U32.AND P1, PT, R26, R20, PT ;  /* 0x000000141a00720c */ /* 0x000fe20003f26070 */
[----:B------:R-:W-:Y:S01]  /*47850*/  IMAD.MOV.U32 R52, RZ, RZ, R51 ;  /* 0x000000ffff347224 */ /* 0x000fe200078e0033 */
[----:B------:R-:W-:Y:S01]  /*47860*/  ISETP.GE.U32.AND.EX P0, PT, R18, R61, PT, P0 ;  /* 0x0000003d1200720c */ /* 0x000fe20003f06100 */
[----:B------:R-:W-:Y:S01]  /*47870*/  IMAD.WIDE.U32 R50, R19, R19, R24 ;  /* 0x0000001313327225 */ /* 0x000fe200078e0018 */
[----:B------:R-:W-:-:S03]  /*47880*/  ISETP.GE.U32.AND.EX P1, PT, R27, R63, PT, P1 ;  /* 0x0000003f1b00720c */ /* 0x000fc60003f26110 */
[----:B------:R-:W-:Y:S01]  /*47890*/  IMAD.MOV.U32 R40, RZ, RZ, R23 ;  /* 0x000000ffff287224 */ /* 0x000fe200078e0017 */
[----:B------:R-:W-:Y:S01]  /*478a0*/  SEL R23, RZ, 0x1, P0 ;  /* 0x00000001ff177807 */ /* 0x000fe20000000000 */
[C---:B------:R-:W-:Y:S01]  /*478b0*/  IMAD.WIDE.U32 R28, P5, R19.reuse, R16, R28 ;  /* 0x00000010131c7225 */ /* 0x040fe200078a001c */
[----:B------:R-:W-:Y:S02]  /*478c0*/  ISETP.LT.U32.AND P0, PT, R50, R24, PT ;  /* 0x000000183200720c */ /* 0x000fe40003f01070 */
        /* <DEDUP_REMOVED lines=17> */
[----:B------:R-:W-:Y:S01]  /*479e0*/  IMAD.MOV.U32 R50, RZ, RZ, R29 ;  /* 0x000000ffff327224 */ /* 0x000fe200078e001d */
[----:B------:R-:W-:Y:S01]  /*479f0*/  ISETP.LT.U32.OR.EX P0, PT, R42, R25, !P6, P0 ;  /* 0x000000192a00720c */ /* 0x000fe20007701500 */
[----:B------:R-:W-:Y:S01]  /*47a00*/  IMAD.IADD R55, R49, 0x1, R57 ;  /* 0x0000000131377824 */ /* 0x000fe200078e0239 */
[----:B------:R-:W-:Y:S01]  /*47a10*/  SHF.L.W.U32.HI R39, R39, 0x1, R48 ;  /* 0x0000000127277819 */ /* 0x000fe20000010e30 */
[----:B------:R-:W-:-:S03]  /*47a20*/  IMAD.WIDE.U32.X R50, R16, R16, R50, P4 ;  /* 0x0000001010327225 */ /* 0x000fc600020e0432 */
[----:B------:R-:W-:Y:S01]  /*47a30*/  ISETP.GE.U32.AND.EX P1, PT, R55, R27, PT, P1 ;  /* 0x0000001b3700720c */ /* 0x000fe20003f26110 */
[----:B------:R-:W-:Y:S01]  /*47a40*/  IMAD.X R29, RZ, RZ, R53, P5 ;  /* 0x000000ffff1d7224 */ /* 0x000fe200028e0635 */
[----:B------:R-:W-:Y:S01]  /*47a50*/  SHF.L.W.U32.HI R53, R48, 0x1, R55 ;  /* 0x0000000130357819 */ /* 0x000fe20000010e37 */
[----:B------:R-:W-:Y:S01]  /*47a60*/  IMAD R25, R4, R19, RZ ;  /* 0x0000001304197224 */ /* 0x000fe200078e02ff */
[----:B------:R-:W-:Y:S01]  /*47a70*/  SEL R49, RZ, 0x1, P1 ;  /* 0x00000001ff317807 */ /* 0x000fe20000800000 */
[----:B------:R-:W-:Y:S01]  /*47a80*/  IMAD.WIDE.U32.X R40, R16, R14, R40, P2 ;  /* 0x0000000e10287225 */ /* 0x000fe200010e0428 */
[----:B------:R-:W-:-:S03]  /*47a90*/  IADD3 R42, P2, PT, R39, R50, RZ ;  /* 0x00000032272a7210 */ /* 0x000fc60007f5e0ff */
[-C--:B------:R-:W-:Y:S01]  /*47aa0*/  IMAD R57, R16, R15.reuse, R25 ;  /* 0x0000000f10397224 */ /* 0x080fe200078e0219 */
[----:B------:R-:W-:Y:S01]  /*47ab0*/  SEL R25, RZ, 0x1, !P0 ;  /* 0x00000001ff197807 */ /* 0x000fe20004000000 */
[----:B------:R-:W-:Y:S01]  /*47ac0*/  IMAD.WIDE.U32 R26, R19, R15, R28 ;  /* 0x0000000f131a7225 */ /* 0x000fe200078e001c */
[C---:B------:R-:W-:Y:S02]  /*47ad0*/  ISETP.LT.U32.AND P0, PT, R42.reuse, R39, PT ;  /* 0x000000272a00720c */ /* 0x040fe40003f01070 */
[----:B------:R-:W-:Y:S01]  /*47ae0*/  IADD3 R25, P5, PT, R42, R25, RZ ;  /* 0x000000192a197210 */ /* 0x000fe20007fbe0ff */
[----:B------:R-:W-:Y:S01]  /*47af0*/  IMAD.IADD R27, R27, 0x1, R57 ;  /* 0x000000011b1b7824 */ /* 0x000fe200078e0239 */
[C---:B------:R-:W-:Y:S01]  /*47b00*/  IADD3 R39, P1, P6, R26.reuse, R40, R49 ;  /* 0x000000281a277210 */ /* 0x040fe20007e3e031 */
[----:B------:R-:W-:Y:S01]  /*47b10*/  IMAD.X R50, R53, 0x1, R51, P2 ;  /* 0x0000000135327824 */ /* 0x000fe200010e0633 */
[----:B------:R-:W-:Y:S01]  /*47b20*/  ISETP.GE.U32.AND P2, PT, R26, R28, PT ;  /* 0x0000001c1a00720c */ /* 0x000fe20003f46070 */
[----:B------:R-:W-:Y:S01]  /*47b30*/  IMAD.WIDE.U32.X R20, R16, R4, R20, P3 ;  /* 0x0000000410147225 */ /* 0x000fe200018e0414 */
[----:B------:R-:W-:-:S02]  /*47b40*/  IADD3.X R44, PT, PT, R27, R41, RZ, P1, P6 ;  /* 0x000000291b2c7210 */ /* 0x000fc40000fec4ff */
[----:B------:R-:W-:Y:S01]  /*47b50*/  ISETP.GE.U32.AND P4, PT, R39, R26, PT ;  /* 0x0000001a2700720c */ /* 0x000fe20003f86070 */
[----:B------:R-:W-:Y:S01]  /*47b60*/  IMAD.WIDE.U32 R40, R14, R17, RZ ;  /* 0x000000110e287225 */ /* 0x000fe200078e00ff */
[----:B------:R-:W-:Y:S02]  /*47b70*/  ISETP.GE.U32.AND P1, PT, R25, R42, PT ;  /* 0x0000002a1900720c */ /* 0x000fe40003f26070 */
        /* <DEDUP_REMOVED lines=8> */
[----:B------:R-:W-:Y:S01]  /*47c00*/  IMAD.WIDE.U32 R48, R17, R15, RZ ;  /* 0x0000000f11307225 */ /* 0x000fe200078e00ff */
[----:B------:R-:W-:Y:S02]  /*47c10*/  ISETP.LT.U32.OR.EX P0, PT, R50, R53, !P3, P0 ;  /* 0x000000353200720c */ /* 0x000fe40005f01500 */
[----:B------:R-:W-:Y:S01]  /*47c20*/  IADD3 R50, P3, P4, R51, R20, R26 ;  /* 0x0000001433327210 */ /* 0x000fe20007c7e01a */
[----:B------:R-:W-:Y:S01]  /*47c30*/  IMAD.WIDE.U32 R28, P6, R17, R4, R28 ;  /* 0x00000004111c7225 */ /* 0x000fe200078c001c */
[----:B------:R-:W-:-:S02]  /*47c40*/  SHF.L.W.U32.HI R48, R55, 0x1, R39 ;  /* 0x0000000137307819 */ /* 0x000fc40000010e27 */
[----:B------:R-:W-:Y:S01]  /*47c50*/  IADD3.X R51, PT, PT, RZ, R21, RZ, P3, P4 ;  /* 0x00000015ff337210 */ /* 0x000fe20001fe84ff */
[----:B------:R-:W-:Y:S01]  /*47c60*/  IMAD.WIDE.U32 R40, P1, R17, R14, R40 ;  /* 0x0000000e11287225 */ /* 0x000fe20007820028 */
[----:B------:R-:W-:Y:S02]  /*47c70*/  IADD3 RZ, P2, PT, R49, R28, RZ ;  /* 0x0000001c31ff7210 */ /* 0x000fe40007f5e0ff */
[----:B------:R-:W-:Y:S01]  /*47c80*/  SHF.L.W.U32.HI R49, R39, 0x1, R44 ;  /* 0x0000000127317819 */ /* 0x000fe20000010e2c */
[-C--:B------:R-:W-:Y:S01]  /*47c90*/  IMAD.WIDE.U32 R52, R4, R15.reuse, RZ ;  /* 0x0000000f04347225 */ /* 0x080fe200078e00ff */
        /* <DEDUP_REMOVED lines=32> */
[----:B------:R-:W-:Y:S01]  /*47ea0*/  IMAD.X R26, R55, 0x1, R53, P5 ;  /* 0x00000001371a7824 */ /* 0x000fe200028e0635 */
[----:B------:R-:W-:Y:S01]  /*47eb0*/  IADD3 R56, P0, PT, R40, R51, RZ ;  /* 0x0000003328387210 */ /* 0x000fe20007f1e0ff */
[----:B------:R-:W-:-:S04]  /*47ec0*/  IMAD.WIDE.U32 R28, R57, 0x3d1, RZ ;  /* 0x000003d1391c7825 */ /* 0x000fc800078e00ff */
[----:B------:R-:W-:Y:S01]  /*47ed0*/  IMAD.X R61, RZ, RZ, R27, P1 ;  /* 0x000000ffff3d7224 */ /* 0x000fe200008e061b */
[----:B------:R-:W-:Y:S01]  /*47ee0*/  IADD3 R39, P2, PT, RZ, R28, RZ ;  /* 0x0000001cff277210 */ /* 0x000fe20007f5e0ff */
[----:B------:R-:W-:Y:S01]  /*47ef0*/  IMAD.X R58, RZ, RZ, R26, P0 ;  /* 0x000000ffff3a7224 */ /* 0x000fe200000e061a */
[----:B------:R-:W-:Y:S01]  /*47f00*/  ISETP.GE.U32.AND P0, PT, R56, R40, PT ;  /* 0x000000283800720c */ /* 0x000fe20003f06070 */
[----:B------:R-:W-:Y:S01]  /*47f10*/  IMAD.WIDE.U32 R48, P6, RZ, R57, R48 ;  /* 0x00000039ff307225 */ /* 0x000fe200078c0030 */
[----:B------:R-:W-:Y:S02]  /*47f20*/  ISETP.GE.U32.AND P1, PT, R39, R28, PT ;  /* 0x0000001c2700720c */ /* 0x000fe40003f26070 */
[----:B------:R-:W-:Y:S01]  /*47f30*/  ISETP.GE.U32.AND.EX P0, PT, R58, R26, PT, P0 ;  /* 0x0000001a3a00720c */ /* 0x000fe20003f06100 */
[----:B------:R-:W-:Y:S01]  /*47f40*/  IMAD.X R27, RZ, RZ, RZ, P4 ;  /* 0x000000ffff1b7224 */ /* 0x000fe200020e06ff */
[----:B------:R-:W-:Y:S01]  /*47f50*/  ISETP.LT.U32.AND P4, PT, R40, R41, PT ;  /* 0x000000292800720c */ /* 0x000fe20003f81070 */
[----:B------:R-:W-:Y:S01]  /*47f60*/  IMAD.X R53, RZ, RZ, RZ, P6 ;  /* 0x000000ffff357224 */ /* 0x000fe200030e06ff */
[----:B------:R-:W-:Y:S01]  /*47f70*/  SHF.L.W.U32.HI R40, R63, 0x1, R50 ;  /* 0x000000013f287819 */ /* 0x000fe20000010e32 */
[----:B------:R-:W-:Y:S01]  /*47f80*/  IMAD.MOV.U32 R52, RZ, RZ, R49 ;  /* 0x000000ffff347224 */ /* 0x000fe200078e0031 */
[----:B------:R-:W-:Y:S01]  /*47f90*/  SHF.L.W.U32.HI R41, R50, 0x1, R61 ;  /* 0x0000000132297819 */ /* 0x000fe20000010e3d */
[----:B------:R-:W-:Y:S01]  /*47fa0*/  IMAD.WIDE.U32 R50, R56, 0x3d1, RZ ;  /* 0x000003d138327825 */ /* 0x000fe200078e00ff */
[----:B------:R-:W-:-:S02]  /*47fb0*/  IADD3 R44, P5, PT, R29, R48, RZ ;  /* 0x000000301d2c7210 */ /* 0x000fc40007fbe0ff */
[----:B------:R-:W-:Y:S01]  /*47fc0*/  ISETP.LT.U32.OR.EX P0, PT, R26, R55, !P0, P4 ;  /* 0x000000371a00720c */ /* 0x000fe20004701540 */
[----:B------:R-:W-:-:S03]  /*47fd0*/  IMAD.WIDE.U32 R28, R58, 0x3d1, RZ ;  /* 0x000003d13a1c7825 */ /* 0x000fc600078e00ff */
[----:B------:R-:W-:Y:S01]  /*47fe0*/  SEL R63, RZ, 0x1, !P0 ;  /* 0x00000001ff3f7807 */ /* 0x000fe20004000000 */
[----:B------:R-:W-:-:S04]  /*47ff0*/  IMAD.WIDE.U32 R48, R15, R15, R40 ;  /* 0x0000000f0f307225 */ /* 0x000fc800078e0028 */
[----:B------:R-:W-:Y:S01]  /*48000*/  IMAD.WIDE.U32.X R52, RZ, R60, R52, P5 ;  /* 0x0000003cff347225 */ /* 0x000fe200028e0434 */
[----:B------:R-:W-:-:S03]  /*48010*/  IADD3 R63, P0, PT, R63, R48, RZ ;  /* 0x000000303f3f7210 */ /* 0x000fc60007f1e0ff */
[----:B------:R-:W-:-:S04]  /*48020*/  IMAD.WIDE.U32 R28, P6, RZ, R56, R28 ;  /* 0x00000038ff1c7225 */ /* 0x000fc800078c001c */
[----:B------:R-:W-:Y:S02]  /*48030*/  IMAD.IADD R54, R20, 0x1, R49 ;  /* 0x0000000114367824 */ /* 0x000fe400078e0231 */
[----:B------:R-:W-:Y:S01]  /*48040*/  IMAD.X R49, R44, 0x1, R57, P2 ;  /* 0x000000012c317824 */ /* 0x000fe200010e0639 */
[----:B------:R-:W-:Y:S01]  /*48050*/  ISETP.GE.U32.AND P2, PT, R63, R48, PT ;  /* 0x000000303f00720c */ /* 0x000fe20003f46070 */
[----:B------:R-:W-:Y:S01]  /*48060*/  IMAD.MOV.U32 R26, RZ, RZ, R21 ;  /* 0x000000ffff1a7224 */ /* 0x000fe200078e0015 */
[----:B------:R-:W-:Y:S01]  /*48070*/  IADD3 R21, P5, PT, R52, R50, RZ ;  /* 0x0000003234157210 */ /* 0x000fe20007fbe0ff */
[----:B------:R-:W-:Y:S01]  /*48080*/  IMAD.X R65, RZ, RZ, R54, P0 ;  /* 0x000000ffff417224 */ /* 0x000fe200000e0636 */
[----:B------:R-:W-:Y:S01]  /*48090*/  IADD3 R52, P4, PT, R51, R28, RZ ;  /* 0x0000001c33347210 */ /* 0x000fe20007f9e0ff */
[----:B------:R-:W-:Y:S01]  /*480a0*/  IMAD.X R55, RZ, RZ, RZ, P6 ;  /* 0x000000ffff377224 */ /* 0x000fe200030e06ff */
[----:B------:R-:W-:Y:S01]  /*480b0*/  ISETP.GE.U32.AND.EX P1, PT, R49, R44, PT, P1 ;  /* 0x0000002c3100720c */ /* 0x000fe20003f26110 */
[----:B------:R-:W-:Y:S01]  /*480c0*/  IMAD.WIDE.U32.X R26, R4, R4, R26, P3 ;  /* 0x00000004041a7225 */ /* 0x000fe200018e041a */
[----:B------:R-:W-:-:S02]  /*480d0*/  ISETP.LT.U32.AND P0, PT, R48, R40, PT ;  /* 0x000000283000720c */ /* 0x000fc40003f01070 */
[----:B------:R-:W-:Y:S01]  /*480e0*/  SEL R51, RZ, 0x1, P1 ;  /* 0x00000001ff337807 */ /* 0x000fe20000800000 */
[----:B------:R-:W-:Y:S01]  /*480f0*/  IMAD.X R59, R52, 0x1, R53, P5 ;  /* 0x00000001343b7824 */ /* 0x000fe200028e0635 */
[----:B------:R-:W-:Y:S02]  /*48100*/  IADD3 R20, P5, PT, R21, R60, RZ ;  /* 0x0000003c15147210 */ /* 0x000fe40007fbe0ff */
[C---:B------:R-:W-:Y:S02]  /*48110*/  ISETP.GE.U32.AND.EX P2, PT, R65.reuse, R54, PT, P2 ;  /* 0x000000364100720c */ /* 0x040fe40003f46120 */
[----:B------:R-:W-:Y:S02]  /*48120*/  IADD3 R51, P6, PT, R20, R51, RZ ;  /* 0x0000003314337210 */ /* 0x000fe40007fde0ff */
[----:B------:R-:W-:Y:S01]  /*48130*/  ISETP.LT.U32.OR.EX P0, PT, R54, R41, !P2, P0 ;  /* 0x000000293600720c */ /* 0x000fe20005701500 */
[----:B------:R-:W-:Y:S01]  /*48140*/  IMAD.WIDE.U32 R40, R65, 0x3d1, RZ ;  /* 0x000003d141287825 */ /* 0x000fe200078e00ff */
[----:B------:R-:W-:-:S02]  /*48150*/  ISETP.LT.U32.AND P2, PT, R20, R21, PT ;  /* 0x000000151400720c */ /* 0x000fc40003f41070 */
[----:B------:R-:W-:Y:S01]  /*48160*/  ISETP.GE.U32.AND P3, PT, R51, R20, PT ;  /* 0x000000143300720c */ /* 0x000fe20003f66070 */
[----:B------:R-:W-:Y:S01]  /*48170*/  IMAD.X R20, R59, 0x1, R56, P5 ;  /* 0x000000013b147824 */ /* 0x000fe200028e0638 */
[----:B------:R-:W-:Y:S01]  /*48180*/  ISETP.GE.U32.AND P1, PT, R21, R50, PT ;  /* 0x000000321500720c */ /* 0x000fe20003f26070 */
[----:B------:R-:W-:Y:S01]  /*48190*/  IMAD.MOV.U32 R54, RZ, RZ, R29 ;  /* 0x000000ffff367224 */ /* 0x000fe200078e001d */
[----:B------:R-:W-:Y:S01]  /*481a0*/  SHF.R.U32.HI R44, RZ, 0x1f, R61 ;  /* 0x0000001fff2c7819 */ /* 0x000fe2000001163d */
[----:B------:R-:W-:Y:S01]  /*481b0*/  IMAD.X R53, RZ, RZ, R20, P6 ;  /* 0x000000ffff357224 */ /* 0x000fe200030e0614 */
[----:B------:R-:W-:Y:S01]  /*481c0*/  ISETP.GE.U32.AND.EX P1, PT, R59, R52, PT, P1 ;  /* 0x000000343b00720c */ /* 0x000fe20003f26110 */
[----:B------:R-:W-:Y:S01]  /*481d0*/  IMAD.WIDE.U32.X R54, RZ, R58, R54, P4 ;  /* 0x0000003aff367225 */ /* 0x000fe200020e0436 */
[----:B------:R-:W-:Y:S02]  /*481e0*/  SEL R21, RZ, 0x1, !P0 ;  /* 0x00000001ff157807 */ /* 0x000fe40004000000 */
[----:B------:R-:W-:Y:S01]  /*481f0*/  SEL R57, RZ, 0x1, P1 ;  /* 0x00000001ff397807 */ /* 0x000fe20000800000 */
[----:B------:R-:W-:Y:S01]  /*48200*/  IMAD.WIDE.U32 R28, R63, 0x3d1, RZ ;  /* 0x000003d13f1c7825 */ /* 0x000fe200078e00ff */
[----:B------:R-:W-:-:S03]  /*48210*/  ISETP.GE.U32.AND.EX P3, PT, R53, R20, PT, P3 ;  /* 0x000000143500720c */ /* 0x000fc60003f66130 */
[----:B------:R-:W-:Y:S01]  /*48220*/  IMAD.WIDE.U32 R40, P1, RZ, R63, R40 ;  /* 0x0000003fff287225 */ /* 0x000fe20007820028 */
[----:B------:R-:W-:Y:S02]  /*48230*/  ISETP.LT.U32.OR.EX P0, PT, R20, R59, !P3, P2 ;  /* 0x0000003b1400720c */ /* 0x000fe40005f01520 */
[----:B------:R-:W-:Y:S01]  /*48240*/  IADD3 R57, P5, P3, R28, R54, R57 ;  /* 0x000000361c397210 */ /* 0x000fe20007bbe039 */
[----:B------:R-:W-:Y:S01]  /*48250*/  IMAD.MOV.U32 R20, RZ, RZ, R41 ;  /* 0x000000ffff147224 */ /* 0x000fe200078e0029 */
[----:B------:R-:W-:Y:S02]  /*48260*/  IADD3 R59, P6, PT, R29, R40, RZ ;  /* 0x000000281d3b7210 */ /* 0x000fe40007fde0ff */
[----:B------:R-:W-:Y:S01]  /*48270*/  IADD3 R44, P4, P2, R21, R44, R26 ;  /* 0x0000002c152c7210 */ /* 0x000fe20007a9e01a */
[----:B------:R-:W-:Y:S01]  /*48280*/  IMAD.X R21, RZ, RZ, RZ, P1 ;  /* 0x000000ffff157224 */ /* 0x000fe200008e06ff */
        /* <DEDUP_REMOVED lines=95> */
.L_x_1419:
[----:B------:R-:W-:Y:S05]  /*48880*/  BSYNC.RECONVERGENT B0 ;  /* 0x0000000000007941 */ /* 0x000fea0003800200 */
.L_x_1418:
        /* <DEDUP_REMOVED lines=27> */
[----:B------:R-:W-:-:S04]  /*48a40*/  SEL R18, RZ, 0x1, !P0 ;  /* 0x00000001ff127807 */ /* 0x000fc80004000000 */
[----:B------:R-:W-:Y:S01]  /*48a50*/  IADD3 R39, P2, PT, R25, R18, RZ ;  /* 0x0000001219277210 */ /* 0x000fe20007f5e0ff */
[----:B------:R-:W-:Y:S01]  /*48a60*/  IMAD.X R18, R57, 0x1, R42, P1 ;  /* 0x0000000139127824 */ /* 0x000fe200008e062a */
        /* <DEDUP_REMOVED lines=36> */
.L_x_1422:
[----:B------:R-:W-:Y:S05]  /*48cb0*/  BSYNC.RELIABLE B1 ;  /* 0x0000000000017941 */ /* 0x000fea0003800100 */
.L_x_1421:
        /* <DEDUP_REMOVED lines=66> */
.L_x_1425:
[----:B------:R-:W-:Y:S05]  /*490e0*/  BSYNC.RELIABLE B1 ;  /* 0x0000000000017941 */ /* 0x000fea0003800100 */
.L_x_1424:
        /* <DEDUP_REMOVED lines=61> */
.L_x_1427:
[----:B------:R-:W-:Y:S05]  /*494c0*/  BSYNC.RELIABLE B1 ;  /* 0x0000000000017941 */ /* 0x000fea0003800100 */
.L_x_1426:
        /* <DEDUP_REMOVED lines=27> */
.L_x_1423:
[----:B------:R-:W-:Y:S05]  /*49680*/  BSYNC.RECONVERGENT B0 ;  /* 0x0000000000007941 */ /* 0x000fea0003800200 */
.L_x_1420:
        /* <DEDUP_REMOVED lines=24> */
[CC--:B------:R-:W-:Y:S02]  /*49810*/  IMAD R18, R14.reuse, R27.reuse, RZ ;  /* 0x0000001b0e127224 */ /* 0x0c0fe400078e02ff */
[----:B------:R-:W-:Y:S02]  /*49820*/  IMAD.MOV.U32 R24, RZ, RZ, R23 ;  /* 0x000000ffff187224 */ /* 0x000fe400078e0017 */
[----:B------:R-:W-:-:S04]  /*49830*/  IMAD.WIDE.U32 R22, P2, R14, R27, R28 ;  /* 0x0000001b0e167225 */ /* 0x000fc8000784001c */
[----:B------:R-:W-:-:S04]  /*49840*/  IMAD.WIDE.U32 R20, R17, R27, RZ ;  /* 0x0000001b11147225 */ /* 0x000fc800078e00ff */
[-C--:B------:R-:W-:Y:S02]  /*49850*/  IMAD R51, R17, R90.reuse, R18 ;  /* 0x0000005a11337224 */ /* 0x080fe400078e0212 */
[----:B------:R-:W-:Y:S01]  /*49860*/  IMAD.WIDE.U32.X R28, R16, R90, R24, P1 ;  /* 0x0000005a101c7225 */ /* 0x000fe200008e0418 */
[----:B------:R-:W-:-:S03]  /*49870*/  SEL R25, RZ, 0x1, P0 ;  /* 0x00000001ff197807 */ /* 0x000fc60000000000 */
        /* <DEDUP_REMOVED lines=10> */
[----:B------:R-:W-:Y:S02]  /*49920*/  IMAD R18, R4, R27, RZ ;  /* 0x0000001b04127224 */ /* 0x000fe400078e02ff */
[----:B------:R-:W-:Y:S01]  /*49930*/  IMAD.WIDE.U32 R24, R91, R13, R48 ;  /* 0x0000000d5b187225 */ /* 0x000fe200078e0030 */
[----:B------:R-:W-:-:S03]  /*49940*/  SEL R53, RZ, 0x1, P1 ;  /* 0x00000001ff357807 */ /* 0x000fc60000800000 */
[-C--:B------:R-:W-:Y:S01]  /*49950*/  IMAD R55, R88, R13.reuse, R26 ;  /* 0x0000000d58377224 */ /* 0x080fe200078e021a */
[----:B------:R-:W-:Y:S01]  /*49960*/  ISETP.GE.U32.AND P0, PT, R24, R48, PT ;  /* 0x000000301800720c */ /* 0x000fe20003f06070 */
[----:B------:R-:W-:Y:S02]  /*49970*/  IMAD.MOV.U32 R20, RZ, RZ, R23 ;  /* 0x000000ffff147224 */ /* 0x000fe400078e0017 */
[----:B------:R-:W-:-:S04]  /*49980*/  IMAD.WIDE.U32 R22, R91, R13, RZ ;  /* 0x0000000d5b167225 */ /* 0x000fc800078e00ff */
[----:B------:R-:W-:-:S04]  /*49990*/  IMAD.WIDE.U32 R28, P3, R91, R2, R28 ;  /* 0x000000025b1c7225 */ /* 0x000fc8000786001c */
[----:B------:R-:W-:Y:S02]  /*499a0*/  IMAD R65, R15, R90, R18 ;  /* 0x0000005a0f417224 */ /* 0x000fe400078e0212 */
[----:B------:R-:W-:Y:S02]  /*499b0*/  IMAD.IADD R18, R25, 0x1, R55 ;  /* 0x0000000119127824 */ /* 0x000fe400078e0237 */
[----:B------:R-:W-:-:S03]  /*499c0*/  IMAD.WIDE.U32 R58, R15, R27, RZ ;  /* 0x0000001b0f3a7225 */ /* 0x000fc600078e00ff */
[----:B------:R-:W-:Y:S01]  /*499d0*/  ISETP.GE.U32.AND.EX P0, PT, R18, R49, PT, P0 ;  /* 0x000000311200720c */ /* 0x000fe20003f06100 */
[----:B------:R-:W-:-:S03]  /*499e0*/  IMAD.WIDE.U32.X R50, R14, R90, R20, P2 ;  /* 0x0000005a0e327225 */ /* 0x000fc600010e0414 */
[----:B------:R-:W-:Y:S01]  /*499f0*/  SEL R63, RZ, 0x1, P0 ;  /* 0x00000001ff3f7807 */ /* 0x000fe20000000000 */
        /* <DEDUP_REMOVED lines=17> */
[----:B------:R-:W-:Y:S01]  /*49b10*/  IMAD.WIDE.U32 R54, R88, R17, RZ ;  /* 0x0000001158367225 */ /* 0x000fe200078e00ff */
[----:B------:R-:W-:-:S03]  /*49b20*/  ISETP.GE.U32.AND.EX P0, PT, R59, R41, PT, P0 ;  /* 0x000000293b00720c */ /* 0x000fc60003f06100 */
[----:B------:R-:W-:Y:S01]  /*49b30*/  IMAD.WIDE.U32 R52, P3, R16, R91, R52 ;  /* 0x0000005b10347225 */ /* 0x000fe20007860034 */
[----:B------:R-:W-:Y:S02]  /*49b40*/  SEL R26, RZ, 0x1, P0 ;  /* 0x00000001ff1a7807 */ /* 0x000fe40000000000 */
[----:B------:R-:W-:Y:S01]  /*49b50*/  ISETP.GE.U32.AND P0, PT, R22, R58, PT ;  /* 0x0000003a1600720c */ /* 0x000fe20003f06070 */
[----:B------:R-:W-:Y:S01]  /*49b60*/  IMAD.WIDE.U32 R56, P1, R4, R27, R56 ;  /* 0x0000001b04387225 */ /* 0x000fe20007820038 */
[----:B------:R-:W-:Y:S02]  /*49b70*/  IADD3 RZ, P2, PT, R51, R52, RZ ;  /* 0x0000003433ff7210 */ /* 0x000fe40007f5e0ff */
[----:B------:R-:W-:Y:S01]  /*49b80*/  ISETP.GE.U32.AND.EX P0, PT, R23, R65, PT, P0 ;  /* 0x000000411700720c */ /* 0x000fe20003f06100 */
[----:B------:R-:W-:-:S04]  /*49b90*/  IMAD.WIDE.U32 R48, R91, R17, RZ ;  /* 0x000000115b307225 */ /* 0x000fc800078e00ff */
[----:B------:R-:W-:-:S04]  /*49ba0*/  IMAD.WIDE.U32 R54, P6, R14, R91, R54 ;  /* 0x0000005b0e367225 */ /* 0x000fc800078c0036 */
[----:B------:R-:W-:Y:S01]  /*49bb0*/  IMAD.X R51, RZ, RZ, RZ, P1 ;  /* 0x000000ffff337224 */ /* 0x000fe200008e06ff */
[----:B------:R-:W-:Y:S01]  /*49bc0*/  ISETP.GE.U32.AND P1, PT, R20, R28, PT ;  /* 0x0000001c1400720c */ /* 0x000fe20003f26070 */
[----:B------:R-:W-:Y:S01]  /*49bd0*/  IMAD.WIDE.U32 R28, R88, R15, RZ ;  /* 0x0000000f581c7225 */ /* 0x000fe200078e00ff */
[----:B------:R-:W-:Y:S02]  /*49be0*/  IADD3 RZ, P4, PT, R49, R54, RZ ;  /* 0x0000003631ff7210 */ /* 0x000fe40007f9e0ff */
[----:B------:R-:W-:Y:S01]  /*49bf0*/  ISETP.GE.U32.AND.EX P1, PT, R21, R59, PT, P1 ;  /* 0x0000003b1500720c */ /* 0x000fe20003f26110 */
[----:B------:R-:W-:Y:S01]  /*49c00*/  IMAD.WIDE.U32 R60, R27, R15, RZ ;  /* 0x0000000f1b3c7225 */ /* 0x000fe200078e00ff */
[----:B------:R-:W-:-:S03]  /*49c10*/  SEL R59, RZ, 0x1, P0 ;  /* 0x00000001ff3b7807 */ /* 0x000fc60000000000 */
[----:B------:R-:W-:Y:S01]  /*49c20*/  IMAD.X R49, RZ, RZ, RZ, P3 ;  /* 0x000000ffff317224 */ /* 0x000fe200018e06ff */
[----:B------:R-:W-:Y:S01]  /*49c30*/  IADD3 RZ, P5, PT, R61, R56, RZ ;  /* 0x000000383dff7210 */ /* 0x000fe20007fbe0ff */
        /* <DEDUP_REMOVED lines=11> */
[----:B------:R-:W-:Y:S01]  /*49cf0*/  IMAD.WIDE.U32 R52, R17, R91, R22 ;  /* 0x0000005b11347225 */ /* 0x000fe200078e0016 */
[----:B------:R-:W-:-:S03]  /*49d00*/  IADD3 R48, P0, PT, R59, R50, RZ ;  /* 0x000000323b307210 */ /* 0x000fc60007f1e0ff */
[----:B------:R-:W-:Y:S01]  /*49d10*/  IMAD R63, R17, R88, R28 ;  /* 0x00000058113f7224 */ /* 0x000fe200078e021c */
[----:B------:R-:W-:Y:S01]  /*49d20*/  IADD3 R50, P1, PT, R61, R52, RZ ;  /* 0x000000343d327210 */ /* 0x000fe20007f3e0ff */
[----:B------:R-:W-:Y:S01]  /*49d30*/  IMAD.X R49, RZ, RZ, R51, P0 ;  /* 0x000000ffff317224 */ /* 0x000fe200000e0633 */
[----:B------:R-:W-:Y:S01]  /*49d40*/  ISETP.GE.U32.AND P0, PT, R52, R22, PT ;  /* 0x000000163400720c */ /* 0x000fe20003f06070 */
[----:B------:R-:W-:Y:S02]  /*49d50*/  IMAD.IADD R59, R53, 0x1, R63 ;  /* 0x00000001353b7824 */ /* 0x000fe400078e023f */
[----:B------:R-:W-:-:S03]  /*49d60*/  IMAD.WIDE.U32 R40, R44, R13, RZ ;  /* 0x0000000d2c287225 */ /* 0x000fc600078e00ff */
[C---:B------:R-:W-:Y:S01]  /*49d70*/  ISETP.GE.U32.AND.EX P0, PT, R59.reuse, R23, PT, P0 ;  /* 0x000000173b00720c */ /* 0x040fe20003f06100 */
[----:B------:R-:W-:Y:S01]  /*49d80*/  IMAD.X R51, R59, 0x1, R26, P1 ;  /* 0x000000013b337824 */ /* 0x000fe200008e061a */
        /* <DEDUP_REMOVED lines=8> */
[----:B------:R-:W-:-:S04]  /*49e10*/  IMAD.WIDE.U32 R58, R44, R19, RZ ;  /* 0x000000132c3a7225 */ /* 0x000fc800078e00ff */
        /* <DEDUP_REMOVED lines=52> */
[----:B------:R-:W-:Y:S01]  /*4a160*/  IMAD.MOV.U32 R52, RZ, RZ, R21 ;  /* 0x000000ffff347224 */ /* 0x000fe200078e0015 */
[----:B------:R-:W-:Y:S01]  /*4a170*/  ISETP.GE.U32.AND.EX P4, PT, R61, R49, PT, P4 ;  /* 0x000000313d00720c */ /* 0x000fe20003f86140 */
[----:B------:R-:W-:Y:S01]  /*4a180*/  IMAD.WIDE.U32 R56, R17, R87, R50 ;  /* 0x0000005711387225 */ /* 0x000fe200078e0032 */
[----:B------:R-:W-:-:S02]  /*4a190*/  ISETP.GE.U32.AND.EX P3, PT, R51, R61, PT, P3 ;  /* 0x0000003d3300720c */ /* 0x000fc40003f66130 */
[----:B------:R-:W-:Y:S01]  /*4a1a0*/  SEL R58, RZ, 0x1, P4 ;  /* 0x00000001ff3a7807 */ /* 0x000fe20002000000 */
[----:B------:R-:W-:Y:S01]  /*4a1b0*/  IMAD R21, R17, R44, R20 ;  /* 0x0000002c11157224 */ /* 0x000fe200078e0214 */
[-C--:B------:R-:W-:Y:S01]  /*4a1c0*/  IADD3 R28, P4, PT, R59, R56.reuse, RZ ;  /* 0x000000383b1c7210 */ /* 0x080fe20007f9e0ff */
[----:B------:R-:W-:Y:S01]  /*4a1d0*/  IMAD.MOV.U32 R54, RZ, RZ, R29 ;  /* 0x000000ffff367224 */ /* 0x000fe200078e001d */
[----:B------:R-:W-:Y:S01]  /*4a1e0*/  SEL R59, RZ, 0x1, P3 ;  /* 0x00000001ff3b7807 */ /* 0x000fe20001800000 */
[----:B------:R-:W-:Y:S01]  /*4a1f0*/  IMAD.IADD R57, R57, 0x1, R21 ;  /* 0x0000000139397824 */ /* 0x000fe200078e0215 */
[----:B------:R-:W-:Y:S01]  /*4a200*/  ISETP.GE.U32.AND P3, PT, R28, R56, PT ;  /* 0x000000381c00720c */ /* 0x000fe20003f66070 */
[----:B------:R-:W-:-:S04]  /*4a210*/  IMAD.WIDE.U32 R20, R39, R13, R40 ;  /* 0x0000000d27147225 */ /* 0x000fc800078e0028 */
[----:B------:R-:W-:Y:S01]  /*4a220*/  IMAD.X R29, R57, 0x1, R26, P4 ;  /* 0x00000001391d7824 */ /* 0x000fe200020e061a */
[----:B------:R-:W-:Y:S01]  /*4a230*/  ISETP.GE.U32.AND P4, PT, R20, R40, PT ;  /* 0x000000281400720c */ /* 0x000fe20003f86070 */
[----:B------:R-:W-:Y:S01]  /*4a240*/  IMAD.X R53, RZ, RZ, RZ, P0 ;  /* 0x000000ffff357224 */ /* 0x000fe200000e06ff */
[----:B------:R-:W-:Y:S01]  /*4a250*/  ISETP.GE.U32.AND P0, PT, R56, R50, PT ;  /* 0x000000323800720c */ /* 0x000fe20003f06070 */
[----:B------:R-:W-:Y:S01]  /*4a260*/  IMAD.WIDE.U32 R48, R42, R13, RZ ;  /* 0x0000000d2a307225 */ /* 0x000fe200078e00ff */
[----:B------:R-:W-:Y:S02]  /*4a270*/  ISETP.GE.U32.AND.EX P3, PT, R29, R57, PT, P3 ;  /* 0x000000391d00720c */ /* 0x000fe40003f66130 */
[----:B------:R-:W-:Y:S01]  /*4a280*/  ISETP.GE.U32.AND.EX P0, PT, R57, R51, PT, P0 ;  /* 0x000000333900720c */ /* 0x000fe20003f06100 */
[----:B------:R-:W-:Y:S01]  /*4a290*/  IMAD R40, R2, R39, RZ ;  /* 0x0000002702287224 */ /* 0x000fe200078e02ff */
[----:B------:R-:W-:Y:S01]  /*4a2a0*/  SEL R75, RZ, 0x1, P3 ;  /* 0x00000001ff4b7807 */ /* 0x000fe20001800000 */
[----:B------:R-:W-:Y:S01]  /*4a2b0*/  IMAD.WIDE.U32.X R54, R4, R88, R54, P2 ;  /* 0x0000005804367225 */ /* 0x000fe200010e0436 */
[----:B------:R-:W-:-:S03]  /*4a2c0*/  SEL R26, RZ, 0x1, P0 ;  /* 0x00000001ff1a7807 */ /* 0x000fc60000000000 */
        /* <DEDUP_REMOVED lines=22> */
[----:B------:R-:W-:-:S04]  /*4a430*/  IMAD.WIDE.U32 R54, R42, R17, RZ ;  /* 0x000000112a367225 */ /* 0x000fc800078e00ff */
[----:B------:R-:W-:Y:S02]  /*4a440*/  IMAD.IADD R73, R49, 0x1, R73 ;  /* 0x0000000131497824 */ /* 0x000fe400078e0249 */
[----:B------:R-:W-:-:S03]  /*4a450*/  IMAD.WIDE.U32 R60, R15, R87, R58 ;  /* 0x000000570f3c7225 */ /* 0x000fc600078e003a */
[----:B------:R-:W-:Y:S01]  /*4a460*/  IADD3.X R69, PT, PT, R73, R57, RZ, P1, P3 ;  /* 0x0000003949457210 */ /* 0x000fe20000fe64ff */
        /* <DEDUP_REMOVED lines=15> */
[----:B------:R-:W-:Y:S01]  /*4a560*/  IMAD.MOV.U32 R50, RZ, RZ, R53 ;  /* 0x000000ffff327224 */ /* 0x000fe200078e0035 */
[----:B------:R-:W-:Y:S01]  /*4a570*/  SEL R73, RZ, 0x1, P0 ;  /* 0x00000001ff497807 */ /* 0x000fe20000000000 */
[----:B------:R-:W-:Y:S01]  /*4a580*/  IMAD.X R53, RZ, RZ, RZ, P6 ;  /* 0x000000ffff357224 */ /* 0x000fe200030e06ff */
[----:B------:R-:W-:Y:S01]  /*4a590*/  SEL R26, RZ, 0x1, P1 ;  /* 0x00000001ff1a7807 */ /* 0x000fe20000800000 */
[----:B------:R-:W-:Y:S01]  /*4a5a0*/  IMAD.WIDE.U32 R28, R39, R15, RZ ;  /* 0x0000000f271c7225 */ /* 0x000fe200078e00ff */
[----:B------:R-:W-:-:S02]  /*4a5b0*/  ISETP.GE.U32.AND P1, PT, R60, R58, PT ;  /* 0x0000003a3c00720c */ /* 0x000fc40003f26070 */
[----:B------:R-:W-:Y:S01]  /*4a5c0*/  ISETP.GE.U32.AND P0, PT, R40, R60, PT ;  /* 0x0000003c2800720c */ /* 0x000fe20003f06070 */
[----:B------:R-:W-:Y:S01]  /*4a5d0*/  IMAD.WIDE.U32 R48, P6, R4, R39, R48 ;  /* 0x0000002704307225 */ /* 0x000fe200078c0030 */
[----:B------:R-:W-:Y:S02]  /*4a5e0*/  ISETP.GE.U32.AND.EX P1, PT, R57, R59, PT, P1 ;  /* 0x0000003b3900720c */ /* 0x000fe40003f26110 */
[----:B------:R-:W-:Y:S01]  /*4a5f0*/  ISETP.GE.U32.AND.EX P0, PT, R41, R57, PT, P0 ;  /* 0x000000392900720c */ /* 0x000fe20003f06100 */
[----:B------:R-:W-:Y:S01]  /*4a600*/  IMAD.WIDE.U32.X R50, R16, R42, R50, P4 ;  /* 0x0000002a10327225 */ /* 0x000fe200020e0432 */
[----:B------:R-:W-:Y:S02]  /*4a610*/  IADD3 RZ, P4, PT, R29, R48, RZ ;  /* 0x000000301dff7210 */ /* 0x000fe40007f9e0ff */
[----:B------:R-:W-:Y:S01]  /*4a620*/  SEL R48, RZ, 0x1, P1 ;  /* 0x00000001ff307807 */ /* 0x000fe20000800000 */
        /* <DEDUP_REMOVED lines=8> */
[----:B------:R-:W-:-:S03]  /*4a6b0*/  IMAD.WIDE.U32 R52, R17, R39, R40 ;  /* 0x0000002711347225 */ /* 0x000fc600078e0028 */
[----:B------:R-:W-:Y:S01]  /*4a6c0*/  IADD3.X R57, PT, PT, RZ, R57, RZ, P0, P5 ;  /* 0x00000039ff397210 */ /* 0x000fe200007ea4ff */
[----:B------:R-:W-:Y:S01]  /*4a6d0*/  IMAD.MOV.U32 R28, RZ, RZ, R55 ;  /* 0x000000ffff1c7224 */ /* 0x000fe200078e0037 */
[----:B------:R-:W-:Y:S01]  /*4a6e0*/  ISETP.GE.U32.AND P1, PT, R52, R40, PT ;  /* 0x000000283400720c */ /* 0x000fe20003f26070 */
[----:B------:R-:W-:Y:S01]  /*4a6f0*/  IMAD.WIDE.U32 R50, R69, 0x3d1, RZ ;  /* 0x000003d145327825 */ /* 0x000fe200078e00ff */
[----:B------:R-:W-:-:S03]  /*4a700*/  IADD3 R73, P5, PT, R73, R52, RZ ;  /* 0x0000003449497210 */ /* 0x000fc60007fbe0ff */
[----:B------:R-:W-:Y:S01]  /*4a710*/  IMAD R61, R17, R42, R26 ;  /* 0x0000002a113d7224 */ /* 0x000fe200078e021a */
[----:B------:R-:W-:Y:S01]  /*4a720*/  ISETP.GE.U32.AND P0, PT, R73, R52, PT ;  /* 0x000000344900720c */ /* 0x000fe20003f06070 */
[----:B------:R-:W-:-:S04]  /*4a730*/  IMAD.WIDE.U32 R54, R71, 0x3d1, RZ ;  /* 0x000003d147367825 */ /* 0x000fc800078e00ff */
        /* <DEDUP_REMOVED lines=16> */
[----:B------:R-:W-:Y:S01]  /*4a840*/  IMAD.WIDE.U32 R48, R15, R39, R56 ;  /* 0x000000270f307225 */ /* 0x000fe200078e0038 */
[----:B------:R-:W-:-:S02]  /*4a850*/  ISETP.GE.U32.AND.EX P2, PT, R61, R54, PT, P6 ;  /* 0x000000363d00720c */ /* 0x000fc40003f46160 */
[----:B------:R-:W-:Y:S01]  /*4a860*/  IADD3 R77, P1, P3, R77, R28, R26 ;  /* 0x0000001c4d4d7210 */ /* 0x000fe20007b3e01a */
[----:B------:R-:W-:Y:S01]  /*4a870*/  IMAD.WIDE.U32.X R54, RZ, R69, R40, P5 ;  /* 0x00000045ff367225 */ /* 0x000fe200028e0428 */
[----:B------:R-:W-:Y:S02]  /*4a880*/  ISETP.GE.U32.AND P0, PT, R48, R56, PT ;  /* 0x000000383000720c */ /* 0x000fe40003f06070 */
[----:B------:R-:W-:Y:S01]  /*4a890*/  IADD3.X R56, PT, PT, RZ, R29, RZ, P1, P3 ;  /* 0x0000001dff387210 */ /* 0x000fe20000fe64ff */
[----:B------:R-:W-:Y:S01]  /*4a8a0*/  IMAD.WIDE.U32 R50, R73, 0x3d1, RZ ;  /* 0x000003d149327825 */ /* 0x000fe200078e00ff */
[----:B------:R-:W-:-:S03]  /*4a8b0*/  IADD3 R77, P6, PT, R77, R48, RZ ;  /* 0x000000304d4d7210 */ /* 0x000fc60007fde0ff */
[----:B------:R-:W-:Y:S01]  /*4a8c0*/  IMAD.WIDE.U32 R40, R63, 0x3d1, RZ ;  /* 0x000003d13f287825 */ /* 0x000fe200078e00ff */
[----:B------:R-:W-:-:S03]  /*4a8d0*/  IADD3 R71, P3, PT, R54, R50, RZ ;  /* 0x0000003236477210 */ /* 0x000fc60007f7e0ff */
[----:B------:R-:W-:Y:S01]  /*4a8e0*/  IMAD R26, R4, R39, RZ ;  /* 0x00000027041a7224 */ /* 0x000fe200078e02ff */
[----:B------:R-:W-:Y:S01]  /*4a8f0*/  ISETP.GE.U32.AND P1, PT, R71, R50, PT ;  /* 0x000000324700720c */ /* 0x000fe20003f26070 */
[----:B------:R-:W-:-:S04]  /*4a900*/  IMAD.WIDE.U32 R40, P5, RZ, R73, R40 ;  /* 0x00000049ff287225 */ /* 0x000fc800078a0028 */
[-C--:B------:R-:W-:Y:S02]  /*4a910*/  IMAD R29, R15, R42.reuse, R26 ;  /* 0x0000002a0f1d7224 */ /* 0x080fe400078e021a */
[----:B------:R-:W-:Y:S01]  /*4a920*/  IMAD.WIDE.U32.X R52, R4, R42, R52, P4 ;  /* 0x0000002a04347225 */ /* 0x000fe200020e0434 */
        /* <DEDUP_REMOVED lines=30> */
[----:B------:R-:W-:Y:S02]  /*4ab10*/  IADD3 R71, P6, PT, R51, R48, RZ ;  /* 0x0000003033477210 */ /* 0x000fe40007fde0ff */
[----:B------:R-:W-:Y:S01]  /*4ab20*/  ISETP.GE.U32.AND P0, PT, R69, R50, PT ;  /* 0x000000324500720c */ /* 0x000fe20003f06070 */
[----:B------:R-:W-:Y:S01]  /*4ab30*/  IMAD.WIDE.U32 R48, R73, 0x3d1, RZ ;  /* 0x000003d149307825 */ /* 0x000fe200078e00ff */
[----:B------:R-:W-:-:S02]  /*4ab40*/  IADD3.X R75, PT, PT, RZ, R53, RZ, P4, P5 ;  /* 0x00000035ff4b7210 */ /* 0x000fc400027ea4ff */
        /* <DEDUP_REMOVED lines=12> */
[----:B------:R-:W-:-:S03]  /*4ac10*/  IMAD.WIDE.U32 R28, P3, RZ, R73, R28 ;  /* 0x00000049ff1c7225 */ /* 0x000fc6000786001c */
[----:B------:R-:W-:Y:S02]  /*4ac20*/  ISETP.GE.U32.AND.EX P0, PT, R52, R51, PT, P2 ;  /* 0x000000333400720c */ /* 0x000fe40003f06120 */
[----:B------:R-:W-:Y:S01]  /*4ac30*/  IADD3 R69, P4, P5, R48, R40, R69 ;  /* 0x0000002830457210 */ /* 0x000fe20007d9e045 */
[----:B------:R-:W-:Y:S01]  /*4ac40*/  IMAD.MOV.U32 R40, RZ, RZ, R29 ;  /* 0x000000ffff287224 */ /* 0x000fe200078e001d */
[----:B------:R-:W-:Y:S01]  /*4ac50*/  ISETP.LT.U32.OR.EX P1, PT, R51, R50, !P0, P1 ;  /* 0x000000323300720c */ /* 0x000fe20004721510 */
[----:B------:R-:W-:Y:S01]  /*4ac60*/  IMAD.MOV.U32 R50, RZ, RZ, RZ ;  /* 0x000000ffff327224 */ /* 0x000fe200078e00ff */
[----:B------:R-:W-:Y:S02]  /*4ac70*/  IADD3 R51, P2, PT, R49, R28, RZ ;  /* 0x0000001c31337210 */ /* 0x000fe40007f5e0ff */
[----:B------:R-:W-:Y:S01]  /*4ac80*/  IADD3 R26, P0, PT, R69, R56, RZ ;  /* 0x00000038451a7210 */ /* 0x000fe20007f1e0ff */
[----:B------:R-:W-:Y:S01]  /*4ac90*/  IMAD R56, R2, R27, RZ ;  /* 0x0000001b02387224 */ /* 0x000fe200078e02ff */
[----:B------:R-:W-:-:S02]  /*4aca0*/  SEL R63, RZ, 0x1, !P1 ;  /* 0x00000001ff3f7807 */ /* 0x000fc40004800000 */
[----:B------:R-:W-:Y:S01]  /*4acb0*/  IADD3.X R28, PT, PT, R51, R41, RZ, P4, P5 ;  /* 0x00000029331c7210 */ /* 0x000fe200027ea4ff */
[----:B------:R-:W-:Y:S01]  /*4acc0*/  IMAD.X R41, RZ, RZ, RZ, P3 ;  /* 0x000000ffff297224 */ /* 0x000fe200018e06ff */
[C---:B------:R-:W-:Y:S02]  /*4acd0*/  IADD3 R63, P4, PT, R26.reuse, R63, RZ ;  /* 0x0000003f1a3f7210 */ /* 0x040fe40007f9e0ff */
        /* <DEDUP_REMOVED lines=68> */
.L_x_1429:
[----:B------:R-:W-:Y:S05]  /*4b120*/  BSYNC.RECONVERGENT B0 ;  /* 0x0000000000007941 */ /* 0x000fea0003800200 */
.L_x_1428:
        /* <DEDUP_REMOVED lines=64> */
.L_x_1432:
[----:B------:R-:W-:Y:S05]  /*4b530*/  BSYNC.RELIABLE B1 ;  /* 0x0000000000017941 */ /* 0x000fea0003800100 */
.L_x_1431:
        /* <DEDUP_REMOVED lines=70> */
.L_x_1435:
[----:B------:R-:W-:Y:S05]  /*4b9a0*/  BSYNC.RELIABLE B1 ;  /* 0x0000000000017941 */ /* 0x000fea0003800100 */
.L_x_1434:
        /* <DEDUP_REMOVED lines=65> */
.L_x_1437:
[----:B------:R-:W-:Y:S05]  /*4bdc0*/  BSYNC.RELIABLE B1 ;  /* 0x0000000000017941 */ /* 0x000fea0003800100 */
.L_x_1436:
        /* <DEDUP_REMOVED lines=28> */
[----:B------:R-:W-:Y:S02]  /*4bf90*/  IMAD.MOV.U32 R24, RZ, RZ, R29 ;  /* 0x000000ffff187224 */ /* 0x000fe400078e001d */
[----:B------:R-:W-:-:S07]  /*4bfa0*/  IMAD.MOV.U32 R22, RZ, RZ, R28 ;  /* 0x000000ffff167224 */ /* 0x000fce00078e001c */
.L_x_1433:
[----:B------:R-:W-:Y:S05]  /*4bfb0*/  BSYNC.RECONVERGENT B0 ;  /* 0x0000000000007941 */ /* 0x000fea0003800200 */
.L_x_1430:
[----:B------:R-:W-:Y:S05]  /*4bfc0*/  WARPSYNC.ALL ;  /* 0x0000000000007948 */ /* 0x000fea0003800000 */
        /* <DEDUP_REMOVED lines=8> */
[----:B------:R-:W-:-:S04]  /*4c050*/  IMAD.WIDE.U32 R28, R80, R85, RZ ;  /* 0x00000055501c7225 */ /* 0x000fc800078e00ff */
[----:B------:R-:W-:Y:S02]  /*4c060*/  IMAD.MOV.U32 R54, RZ, RZ, R41 ;  /* 0x000000ffff367224 */ /* 0x000fe400078e0029 */
[----:B------:R-:W-:-:S04]  /*4c070*/  IMAD.WIDE.U32 R52, P2, R82, R80, R52 ;  /* 0x0000005052347225 */ /* 0x000fc80007840034 */
[----:B------:R-:W-:Y:S01]  /*4c080*/  IMAD R28, R82, R80, RZ ;  /* 0x00000050521c7224 */ /* 0x000fe200078e02ff */
[----:B------:R-:W-:Y:S01]  /*4c090*/  IADD3 RZ, P3, PT, R29, R52, RZ ;  /* 0x000000341dff7210 */ /* 0x000fe20007f7e0ff */
        /* <DEDUP_REMOVED lines=18> */
[----:B------:R-:W-:Y:S01]  /*4c1c0*/  IMAD R50, R83, R80, RZ ;  /* 0x0000005053327224 */ /* 0x000fe200078e02ff */
        /* <DEDUP_REMOVED lines=26> */
[C---:B------:R-:W-:Y:S01]  /*4c370*/  IMAD.WIDE.U32 R48, R86.reuse, R86, RZ ;  /* 0x0000005656307225 */ /* 0x040fe200078e00ff */
        /* <DEDUP_REMOVED lines=20> */
[----:B------:R-:W-:Y:S01]  /*4c4c0*/  IMAD.WIDE.U32.X R60, R81, R43, R60, P6 ;  /* 0x0000002b513c7225 */ /* 0x000fe200030e043c */
[----:B------:R-:W-:Y:S02]  /*4c4d0*/  ISETP.LT.U32.AND P0, PT, R50, R48, PT ;  /* 0x000000303200720c */ /* 0x000fe40003f01070 */
[----:B------:R-:W-:Y:S01]  /*4c4e0*/  ISETP.GE.U32.AND P6, PT, R63, R50, PT ;  /* 0x000000323f00720c */ /* 0x000fe20003fc6070 */
[----:B------:R-:W-:Y:S02]  /*4c4f0*/  IMAD R48, R82, R86, RZ ;  /* 0x0000005652307224 */ /* 0x000fe400078e02ff */
        /* <DEDUP_REMOVED lines=17> */
[----:B------:R-:W-:Y:S01]  /*4c610*/  IMAD.WIDE.U32.X R58, R83, R82, R58, P2 ;  /* 0x00000052533a7225 */ /* 0x000fe200010e043a */
[----:B------:R-:W-:Y:S02]  /*4c620*/  IADD3 R50, P2, PT, R69, R50, RZ ;  /* 0x0000003245327210 */ /* 0x000fe40007f5e0ff */
[----:B------:R-:W-:Y:S01]  /*4c630*/  SEL R67, RZ, 0x1, !P0 ;  /* 0x00000001ff437807 */ /* 0x000fe20004000000 */
[-C--:B------:R-:W-:Y:S01]  /*4c640*/  IMAD R61, R83, R84.reuse, R52 ;  /* 0x00000054533d7224 */ /* 0x080fe200078e0234 */
[----:B------:R-:W-:Y:S01]  /*4c650*/  ISETP.LT.U32.AND P0, PT, R50, R69, PT ;  /* 0x000000453200720c */ /* 0x000fe20003f01070 */
        /* <DEDUP_REMOVED lines=8> */
[C---:B------:R-:W-:Y:S01]  /*4c6e0*/  IMAD.WIDE.U32 R60, R82.reuse, R84, RZ ;  /* 0x00000054523c7225 */ /* 0x040fe200078e00ff */
[----:B------:R-:W-:Y:S02]  /*4c6f0*/  IADD3.X R73, PT, PT, R51, R59, RZ, P1, P6 ;  /* 0x0000003b33497210 */ /* 0x000fe40000fec4ff */
[----:B------:R-:W-:Y:S01]  /*4c700*/  ISETP.GE.U32.AND P1, PT, R67, R50, PT ;  /* 0x000000324300720c */ /* 0x000fe20003f26070 */
[----:B------:R-:W-:Y:S01]  /*4c710*/  IMAD.WIDE.U32 R52, R82, R85, RZ ;  /* 0x0000005552347225 */ /* 0x000fe200078e00ff */
[----:B------:R-:W-:-:S02]  /*4c720*/  ISETP.GE.U32.AND.EX P2, PT, R51, R49, PT, P2 ;  /* 0x000000313300720c */ /* 0x000fc40003f46120 */
[----:B------:R-:W-:Y:S01]  /*4c730*/  ISETP.GE.U32.AND.EX P4, PT, R73, R51, PT, P4 ;  /* 0x000000334900720c */ /* 0x000fe20003f86140 */
[----:B------:R-:W-:Y:S01]  /*4c740*/  IMAD.WIDE.U32.X R54, R83, R81, R40, P3 ;  /* 0x0000005153367225 */ /* 0x000fe200018e0428 */
[----:B------:R-:W-:Y:S02]  /*4c750*/  ISETP.GE.U32.AND.EX P3, PT, R66, R56, PT, P1 ;  /* 0x000000384200720c */ /* 0x000fe40003f66110 */
[----:B------:R-:W-:Y:S01]  /*4c760*/  SEL R40, RZ, 0x1, P2 ;  /* 0x00000001ff287807 */ /* 0x000fe20001000000 */
[C---:B------:R-:W-:Y:S01]  /*4c770*/  IMAD.WIDE.U32 R50, R85.reuse, R84, RZ ;  /* 0x0000005455327225 */ /* 0x040fe200078e00ff */
[----:B------:R-:W-:Y:S02]  /*4c780*/  SEL R41, RZ, 0x1, P4 ;  /* 0x00000001ff297807 */ /* 0x000fe40002000000 */
[----:B------:R-:W-:Y:S01]  /*4c790*/  ISETP.LT.U32.OR.EX P0, PT, R56, R71, !P3, P0 ;  /* 0x000000473800720c */ /* 0x000fe20005f01500 */
[----:B------:R-:W-:Y:S01]  /*4c7a0*/  IMAD.WIDE.U32 R60, P6, R85, R81, R60 ;  /* 0x00000051553c7225 */ /* 0x000fe200078c003c */
[----:B------:R-:W-:-:S02]  /*4c7b0*/  IADD3 R54, P3, P4, R41, R54, R40 ;  /* 0x0000003629367210 */ /* 0x000fc40007c7e028 */
[----:B------:R-:W-:Y:S01]  /*4c7c0*/  SHF.L.W.U32.HI R40, R57, 0x1, R58 ;  /* 0x0000000139287819 */ /* 0x000fe20000010e3a */
[----:B------:R-:W-:Y:S01]  /*4c7d0*/  IMAD.WIDE.U32 R48, R85, R85, RZ ;  /* 0x0000005555307225 */ /* 0x000fe200078e00ff */
[----:B------:R-:W-:Y:S02]  /*4c7e0*/  SHF.L.W.U32.HI R41, R58, 0x1, R73 ;  /* 0x000000013a297819 */ /* 0x000fe40000010e49 */
[----:B------:R-:W-:Y:S01]  /*4c7f0*/  IADD3 RZ, P2, PT, R51, R60, RZ ;  /* 0x0000003c33ff7210 */ /* 0x000fe20007f5e0ff */
[----:B------:R-:W-:Y:S01]  /*4c800*/  IMAD.WIDE.U32 R52, P1, R85, R82, R52 ;  /* 0x0000005255347225 */ /* 0x000fe20007820034 */
[----:B------:R-:W-:Y:S02]  /*4c810*/  SEL R69, RZ, 0x1, !P0 ;  /* 0x00000001ff457807 */ /* 0x000fe40004000000 */
[----:B------:R-:W-:Y:S01]  /*4c820*/  IADD3.X R55, PT, PT, RZ, R55, RZ, P3, P4 ;  /* 0x00000037ff377210 */ /* 0x000fe20001fe84ff */
[----:B------:R-:W-:Y:S01]  /*4c830*/  IMAD.WIDE.U32 R50, R81, R84, RZ ;  /* 0x0000005451327225 */ /* 0x000fe200078e00ff */
[----:B------:R-:W-:-:S03]  /*4c840*/  IADD3 RZ, P5, PT, R49, R52, RZ ;  /* 0x0000003431ff7210 */ /* 0x000fc60007fbe0ff */
[-C--:B------:R-:W-:Y:S02]  /*4c850*/  IMAD R59, R81, R85.reuse, RZ ;  /* 0x00000055513b7224 */ /* 0x080fe400078e02ff */
[----:B------:R-:W-:-:S04]  /*4c860*/  IMAD.WIDE.U32 R48, R85, R85, R40 ;  /* 0x0000005555307225 */ /* 0x000fc800078e0028 */
[----:B------:R-:W-:-:S04]  /*4c870*/  IMAD.WIDE.U32 R56, R84, R84, RZ ;  /* 0x0000005454387225 */ /* 0x000fc800078e00ff */
[----:B------:R-:W-:-:S04]  /*4c880*/  IMAD.WIDE.U32 R50, P4, R84, R81, R50 ;  /* 0x0000005154327225 */ /* 0x000fc80007880032 */
[----:B------:R-:W-:Y:S01]  /*4c890*/  IMAD R77, R82, R84, R59 ;  /* 0x00000054524d7224 */ /* 0x000fe200078e023b */
[----:B------:R-:W-:Y:S01]  /*4c8a0*/  IADD3 RZ, P3, PT, R57, R50, RZ ;  /* 0x0000003239ff7210 */ /* 0x000fe20007f7e0ff */
[----:B------:R-:W-:Y:S01]  /*4c8b0*/  IMAD.X R59, RZ, RZ, RZ, P6 ;  /* 0x000000ffff3b7224 */ /* 0x000fe200030e06ff */
[----:B------:R-:W-:Y:S01]  /*4c8c0*/  IADD3 R69, P6, PT, R69, R48, RZ ;  /* 0x0000003045457210 */ /* 0x000fe20007fde0ff */
[----:B------:R-:W-:Y:S02]  /*4c8d0*/  IMAD.IADD R52, R52, 0x1, R49 ;  /* 0x0000000134347824 */ /* 0x000fe400078e0231 */
[----:B------:R-:W-:Y:S01]  /*4c8e0*/  IMAD.WIDE.U32 R56, R85, R84, R54 ;  /* 0x0000005455387225 */ /* 0x000fe200078e0036 */
[----:B------:R-:W-:-:S03]  /*4c8f0*/  ISETP.GE.U32.AND P0, PT, R69, R48, PT ;  /* 0x000000304500720c */ /* 0x000fc60003f06070 */
        /* <DEDUP_REMOVED lines=33> */
[----:B------:R-:W-:Y:S01]  /*4cb10*/  IMAD.WIDE.U32 R48, R70, 0x3d1, RZ ;  /* 0x000003d146307825 */ /* 0x000fe200078e00ff */
[----:B------:R-:W-:Y:S02]  /*4cb20*/  IADD3 R68, P5, PT, R53, R40, RZ ;  /* 0x0000002835447210 */ /* 0x000fe40007fbe0ff */
[----:B------:R-:W-:Y:S01]  /*4cb30*/  SHF.L.W.U32.HI R55, R58, 0x1, R79 ;  /* 0x000000013a377819 */ /* 0x000fe20000010e4f */
[----:B------:R-:W-:Y:S01]  /*4cb40*/  IMAD.WIDE.U32 R40, R73, 0x3d1, RZ ;  /* 0x000003d149287825 */ /* 0x000fe200078e00ff */
[----:B------:R-:W-:-:S03]  /*4cb50*/  ISETP.LT.U32.OR.EX P0, PT, R56, R57, !P0, P4 ;  /* 0x000000393800720c */ /* 0x000fc60004701540 */
[----:B------:R-:W-:Y:S01]  /*4cb60*/  IMAD.X R53, RZ, RZ, RZ, P6 ;  /* 0x000000ffff357224 */ /* 0x000fe200030e06ff */
[----:B------:R-:W-:Y:S01]  /*4cb70*/  SEL R77, RZ, 0x1, !P0 ;  /* 0x00000001ff4d7807 */ /* 0x000fe20004000000 */
[----:B------:R-:W-:-:S04]  /*4cb80*/  IMAD.WIDE.U32 R56, R84, R84, R54 ;  /* 0x0000005454387225 */ /* 0x000fc800078e0036 */
[----:B------:R-:W-:Y:S01]  /*4cb90*/  IMAD.WIDE.U32.X R52, RZ, R71, R52, P5 ;  /* 0x00000047ff347225 */ /* 0x000fe200028e0434 */
[----:B------:R-:W-:-:S03]  /*4cba0*/  IADD3 R77, P0, PT, R77, R56, RZ ;  /* 0x000000384d4d7210 */ /* 0x000fc60007f1e0ff */
[----:B------:R-:W-:-:S04]  /*4cbb0*/  IMAD.WIDE.U32 R40, P6, RZ, R70, R40 ;  /* 0x00000046ff287225 */ /* 0x000fc800078c0028 */
[----:B------:R-:W-:Y:S02]  /*4cbc0*/  IMAD.MOV.U32 R58, RZ, RZ, R51 ;  /* 0x000000ffff3a7224 */ /* 0x000fe400078e0033 */
[----:B------:R-:W-:Y:S01]  /*4cbd0*/  IMAD.X R60, R68, 0x1, R69, P2 ;  /* 0x00000001443c7824 */ /* 0x000fe200010e0645 */
[----:B------:R-:W-:Y:S01]  /*4cbe0*/  ISETP.GE.U32.AND P2, PT, R77, R56, PT ;  /* 0x000000384d00720c */ /* 0x000fe20003f46070 */
        /* <DEDUP_REMOVED lines=8> */
[----:B------:R-:W-:Y:S01]  /*4cc70*/  SEL R54, RZ, 0x1, P1 ;  /* 0x00000001ff367807 */ /* 0x000fe20000800000 */
[----:B------:R-:W-:Y:S01]  /*4cc80*/  IMAD.X R49, RZ, RZ, RZ, P6 ;  /* 0x000000ffff317224 */ /* 0x000fe200030e06ff */
[----:B------:R-:W-:-:S02]  /*4cc90*/  IADD3 R71, P5, PT, R50, R71, RZ ;  /* 0x0000004732477210 */ /* 0x000fc40007fbe0ff */
[----:B------:R-:W-:Y:S02]  /*4cca0*/  ISETP.GE.U32.AND.EX P2, PT, R69, R51, PT, P2 ;  /* 0x000000334500720c */ /* 0x000fe40003f46120 */
[----:B------:R-:W-:Y:S01]  /*4ccb0*/  IADD3 R54, P6, PT, R71, R54, RZ ;  /* 0x0000003647367210 */ /* 0x000fe20007fde0ff */
[----:B------:R-:W-:Y:S01]  /*4ccc0*/  IMAD.X R56, R75, 0x1, R70, P5 ;  /* 0x000000014b387824 */ /* 0x000fe200028e0646 */
[----:B------:R-:W-:Y:S01]  /*4ccd0*/  ISETP.GE.U32.AND P1, PT, R50, R48, PT ;  /* 0x000000303200720c */ /* 0x000fe20003f26070 */
[----:B------:R-:W-:Y:S01]  /*4cce0*/  IMAD.MOV.U32 R48, RZ, RZ, R41 ;  /* 0x000000ffff307224 */ /* 0x000fe200078e0029 */
        /* <DEDUP_REMOVED lines=10> */
[----:B------:R-:W-:-:S03]  /*4cd90*/  SHF.R.U32.HI R68, RZ, 0x1f, R79 ;  /* 0x0000001fff447819 */ /* 0x000fc6000001164f */
        /* <DEDUP_REMOVED lines=11> */
[----:B------:R-:W-:Y:S01]  /*4ce50*/  ISETP.GE.U32.AND P0, PT, R40, R50, PT ;  /* 0x000000322800720c */ /* 0x000fe20003f06070 */
[----:B------:R-:W-:Y:S01]  /*4ce60*/  IMAD.X R52, R71, 0x1, R77, P1 ;  /* 0x0000000147347824 */ /* 0x000fe200008e064d */
[C---:B------:R-:W-:Y:S02]  /*4ce70*/  IADD3 R56, P2, PT, R73.reuse, R56, RZ ;  /* 0x0000003849387210 */ /* 0x040fe40007f5e0ff */
        /* <DEDUP_REMOVED lines=89> */
.L_x_1439:
[----:B------:R-:W-:Y:S05]  /*4d410*/  BSYNC.RECONVERGENT B0 ;  /* 0x0000000000007941 */ /* 0x000fea0003800200 */
.L_x_1438:
        /* <DEDUP_REMOVED lines=63> */
.L_x_1442:
[----:B------:R-:W-:Y:S05]  /*4d810*/  BSYNC.RELIABLE B1 ;  /* 0x0000000000017941 */ /* 0x000fea0003800100 */
.L_x_1441:
        /* <DEDUP_REMOVED lines=66> */
.L_x_1445:
[----:B------:R-:W-:Y:S05]  /*4dc40*/  BSYNC.RELIABLE B1 ;  /* 0x0000000000017941 */ /* 0x000fea0003800100 */
.L_x_1444:
        /* <DEDUP_REMOVED lines=61> */
.L_x_1447:
[----:B------:R-:W-:Y:S05]  /*4e020*/  BSYNC.RELIABLE B1 ;  /* 0x0000000000017941 */ /* 0x000fea0003800100 */
.L_x_1446:
        /* <DEDUP_REMOVED lines=27> */
.L_x_1443:
[----:B------:R-:W-:Y:S05]  /*4e1e0*/  BSYNC.RECONVERGENT B0 ;  /* 0x0000000000007941 */ /* 0x000fea0003800200 */
.L_x_1440:
        /* <DEDUP_REMOVED lines=11> */
[----:B------:R-:W-:Y:S02]  /*4e2a0*/  IMAD R50, R88, R100, RZ ;  /* 0x0000006458327224 */ /* 0x000fe400078e02ff */
[----:B------:R-:W-:-:S04]  /*4e2b0*/  IMAD.WIDE.U32 R48, R100, R91, RZ ;  /* 0x0000005b64307225 */ /* 0x000fc800078e00ff */
[----:B------:R-:W-:-:S04]  /*4e2c0*/  IMAD.WIDE.U32 R62, P4, R88, R100, R62 ;  /* 0x00000064583e7225 */ /* 0x000fc8000788003e */
[----:B------:R-:W-:Y:S01]  /*4e2d0*/  IMAD.WIDE.U32 R64, R91, R100, RZ ;  /* 0x000000645b407225 */ /* 0x000fe200078e00ff */
[----:B------:R-:W-:-:S03]  /*4e2e0*/  IADD3 RZ, P6, PT, R49, R62, RZ ;  /* 0x0000003e31ff7210 */ /* 0x000fc60007fde0ff */
[----:B------:R-:W-:-:S04]  /*4e2f0*/  IMAD.WIDE.U32.X R28, R90, R89, R28, P0 ;  /* 0x000000595a1c7225 */ /* 0x000fc800000e041c */
[----:B------:R-:W-:-:S04]  /*4e300*/  IMAD.WIDE.U32 R40, R100, R87, RZ ;  /* 0x0000005764287225 */ /* 0x000fc800078e00ff */
[----:B------:R-:W-:-:S04]  /*4e310*/  IMAD.WIDE.U32 R58, P1, R44, R100, R58 ;  /* 0x000000642c3a7225 */ /* 0x000fc8000782003a */
[----:B------:R-:W-:Y:S01]  /*4e320*/  IMAD R51, R91, R89, R50 ;  /* 0x000000595b337224 */ /* 0x000fe200078e0232 */
[----:B------:R-:W-:Y:S01]  /*4e330*/  IADD3 R50, P0, PT, R28, R64, RZ ;  /* 0x000000401c327210 */ /* 0x000fe20007f1e0ff */
[----:B------:R-:W-:Y:S01]  /*4e340*/  IMAD.WIDE.U32 R56, R89, R39, RZ ;  /* 0x0000002759387225 */ /* 0x000fe200078e00ff */
[----:B------:R-:W-:-:S03]  /*4e350*/  IADD3 RZ, P2, PT, R41, R58, RZ ;  /* 0x0000003a29ff7210 */ /* 0x000fc60007f5e0ff */
[----:B------:R-:W-:-:S04]  /*4e360*/  IMAD.WIDE.U32 R48, R103, R27, RZ ;  /* 0x0000001b67307225 */ /* 0x000fc800078e00ff */
        /* <DEDUP_REMOVED lines=24> */
[-C--:B------:R-:W-:Y:S02]  /*4e4f0*/  IMAD R65, R87, R89.reuse, R40 ;  /* 0x0000005957417224 */ /* 0x080fe400078e0228 */
[----:B------:R-:W-:-:S04]  /*4e500*/  IMAD.WIDE.U32.X R60, R88, R89, R60, P6 ;  /* 0x00000059583c7225 */ /* 0x000fc800030e043c */
[----:B------:R-:W-:Y:S02]  /*4e510*/  IMAD.MOV.U32 R54, RZ, RZ, R59 ;  /* 0x000000ffff367224 */ /* 0x000fe400078e003b */
        /* <DEDUP_REMOVED lines=20> */
[C---:B------:R-:W-:Y:S02]  /*4e660*/  IMAD R67, R91.reuse, R103, R56 ;  /* 0x000000675b437224 */ /* 0x040fe400078e0238 */
[----:B------:R-:W-:-:S04]  /*4e670*/  IMAD.WIDE.U32 R54, R91, R98, R60 ;  /* 0x000000625b367225 */ /* 0x000fc800078e003c */
[-C--:B------:R-:W-:Y:S01]  /*4e680*/  IMAD.WIDE.U32.X R52, R90, R103.reuse, R52, P1 ;  /* 0x000000675a347225 */ /* 0x080fe200008e0434 */
[----:B------:R-:W-:Y:S02]  /*4e690*/  IADD3 R40, P1, P2, R50, R40, R65 ;  /* 0x0000002832287210 */ /* 0x000fe40007a3e041 */
[C---:B------:R-:W-:Y:S01]  /*4e6a0*/  ISETP.GE.U32.AND P0, PT, R54.reuse, R60, PT ;  /* 0x0000003c3600720c */ /* 0x040fe20003f06070 */
[----:B------:R-:W-:Y:S01]  /*4e6b0*/  IMAD.IADD R63, R51, 0x1, R63 ;  /* 0x00000001333f7824 */ /* 0x000fe200078e023f */
[----:B------:R-:W-:Y:S01]  /*4e6c0*/  IADD3 R56, P3, P6, R54, R52, R57 ;  /* 0x0000003436387210 */ /* 0x000fe20007e7e039 */
[----:B------:R-:W-:Y:S02]  /*4e6d0*/  IMAD.IADD R51, R55, 0x1, R67 ;  /* 0x0000000137337824 */ /* 0x000fe400078e0243 */
[----:B------:R-:W-:Y:S01]  /*4e6e0*/  IMAD.WIDE.U32.X R58, R88, R103, R58, P5 ;  /* 0x00000067583a7225 */ /* 0x000fe200028e043a */
[----:B------:R-:W-:Y:S02]  /*4e6f0*/  IADD3.X R41, PT, PT, R63, R41, RZ, P1, P2 ;  /* 0x000000293f297210 */ /* 0x000fe40000fe44ff */
[----:B------:R-:W-:Y:S01]  /*4e700*/  IADD3.X R57, PT, PT, R51, R53, RZ, P3, P6 ;  /* 0x0000003533397210 */ /* 0x000fe20001fec4ff */
[----:B------:R-:W-:Y:S01]  /*4e710*/  IMAD.WIDE.U32 R52, R103, R87, RZ ;  /* 0x0000005767347225 */ /* 0x000fe200078e00ff */
[----:B------:R-:W-:-:S02]  /*4e720*/  ISETP.GE.U32.AND P1, PT, R56, R54, PT ;  /* 0x000000363800720c */ /* 0x000fc40003f26070 */
[----:B------:R-:W-:Y:S01]  /*4e730*/  ISETP.GE.U32.AND P2, PT, R40, R50, PT ;  /* 0x000000322800720c */ /* 0x000fe20003f46070 */
[CC--:B------:R-:W-:Y:S01]  /*4e740*/  IMAD R54, R44.reuse, R98.reuse, RZ ;  /* 0x000000622c367224 */ /* 0x0c0fe200078e02ff */
[----:B------:R-:W-:Y:S01]  /*4e750*/  ISETP.GE.U32.AND.EX P0, PT, R51, R61, PT, P0 ;  /* 0x0000003d3300720c */ /* 0x000fe20003f06100 */
[----:B------:R-:W-:Y:S01]  /*4e760*/  IMAD.WIDE.U32 R60, P3, R44, R98, R52 ;  /* 0x000000622c3c7225 */ /* 0x000fe20007860034 */
[----:B------:R-:W-:Y:S02]  /*4e770*/  ISETP.GE.U32.AND.EX P1, PT, R57, R51, PT, P1 ;  /* 0x000000333900720c */ /* 0x000fe40003f26110 */
[----:B------:R-:W-:Y:S01]  /*4e780*/  ISETP.GE.U32.AND.EX P2, PT, R41, R63, PT, P2 ;  /* 0x0000003f2900720c */ /* 0x000fe20003f46120 */
[----:B------:R-:W-:Y:S01]  /*4e790*/  IMAD.WIDE.U32 R50, R98, R87, RZ ;  /* 0x0000005762327225 */ /* 0x000fe200078e00ff */
[----:B------:R-:W-:Y:S02]  /*4e7a0*/  SEL R50, RZ, 0x1, P0 ;  /* 0x00000001ff327807 */ /* 0x000fe40000000000 */
[----:B------:R-:W-:Y:S01]  /*4e7b0*/  SEL R55, RZ, 0x1, P1 ;  /* 0x00000001ff377807 */ /* 0x000fe20000800000 */
[----:B------:R-:W-:Y:S01]  /*4e7c0*/  IMAD.WIDE.U32.X R52, R42, R89, R28, P4 ;  /* 0x000000592a347225 */ /* 0x000fe200020e041c */
[----:B------:R-:W-:-:S02]  /*4e7d0*/  SEL R63, RZ, 0x1, P2 ;  /* 0x00000001ff3f7807 */ /* 0x000fc40001000000 */
[----:B------:R-:W-:Y:S01]  /*4e7e0*/  IADD3 RZ, P1, PT, R51, R60, RZ ;  /* 0x0000003c33ff7210 */ /* 0x000fe20007f3e0ff */
[----:B------:R-:W-:Y:S01]  /*4e7f0*/  IMAD.WIDE.U32 R28, R87, R98, R40 ;  /* 0x00000062571c7225 */ /* 0x000fe200078e0028 */
[----:B------:R-:W-:-:S03]  /*4e800*/  IADD3 R51, P2, P4, R55, R58, R50 ;  /* 0x0000003a37337210 */ /* 0x000fc60007c5e032 */
[----:B------:R-:W-:Y:S01]  /*4e810*/  IMAD R65, R87, R103, R54 ;  /* 0x0000006757417224 */ /* 0x000fe200078e0236 */
[----:B------:R-:W-:Y:S01]  /*4e820*/  IADD3 R54, P0, PT, R63, R52, RZ ;  /* 0x000000343f367210 */ /* 0x000fe20007f1e0ff */
[----:B------:R-:W-:Y:S01]  /*4e830*/  IMAD.WIDE.U32 R62, R103, R39, RZ ;  /* 0x00000027673e7225 */ /* 0x000fe200078e00ff */
[----:B------:R-:W-:Y:S02]  /*4e840*/  ISETP.GE.U32.AND P5, PT, R28, R40, PT ;  /* 0x000000281c00720c */ /* 0x000fe40003fa6070 */
[----:B------:R-:W-:Y:S01]  /*4e850*/  IADD3.X R52, PT, PT, RZ, R59, RZ, P2, P4 ;  /* 0x0000003bff347210 */ /* 0x000fe200017e84ff */
[----:B------:R-:W-:Y:S01]  /*4e860*/  IMAD.IADD R65, R29, 0x1, R65 ;  /* 0x000000011d417824 */ /* 0x000fe200078e0241 */
[----:B------:R-:W-:Y:S01]  /*4e870*/  IADD3 R40, P4, PT, R51, R28, RZ ;  /* 0x0000001c33287210 */ /* 0x000fe20007f9e0ff */
[----:B------:R-:W-:-:S03]  /*4e880*/  IMAD.WIDE.U32 R58, R101, R27, RZ ;  /* 0x0000001b653a7225 */ /* 0x000fc600078e00ff */
[C---:B------:R-:W-:Y:S01]  /*4e890*/  ISETP.GE.U32.AND.EX P5, PT, R65.reuse, R41, PT, P5 ;  /* 0x000000294100720c */ /* 0x040fe20003fa6150 */
[----:B------:R-:W-:Y:S01]  /*4e8a0*/  IMAD.X R41, R65, 0x1, R52, P4 ;  /* 0x0000000141297824 */ /* 0x000fe200020e0634 */
[----:B------:R-:W-:Y:S01]  /*4e8b0*/  ISETP.GE.U32.AND P2, PT, R40, R28, PT ;  /* 0x0000001c2800720c */ /* 0x000fe20003f46070 */
[----:B------:R-:W-:Y:S01]  /*4e8c0*/  IMAD.X R55, RZ, RZ, R53, P0 ;  /* 0x000000ffff377224 */ /* 0x000fe200000e0635 */
[----:B------:R-:W-:Y:S01]  /*4e8d0*/  SEL R60, RZ, 0x1, P5 ;  /* 0x00000001ff3c7807 */ /* 0x000fe20002800000 */
[----:B------:R-:W-:Y:S01]  /*4e8e0*/  IMAD.WIDE.U32 R28, R96, R27, RZ ;  /* 0x0000001b601c7225 */ /* 0x000fe200078e00ff */
[----:B------:R-:W-:-:S03]  /*4e8f0*/  ISETP.GE.U32.AND.EX P2, PT, R41, R65, PT, P2 ;  /* 0x000000412900720c */ /* 0x000fc60003f46120 */
[----:B------:R-:W-:Y:S01]  /*4e900*/  IMAD.WIDE.U32 R58, P6, R90, R96, R58 ;  /* 0x000000605a3a7225 */ /* 0x000fe200078c003a */
[----:B------:R-:W-:-:S03]  /*4e910*/  SEL R77, RZ, 0x1, P2 ;  /* 0x00000001ff4d7807 */ /* 0x000fc60001000000 */
        /* <DEDUP_REMOVED lines=9> */
[-C--:B------:R-:W-:Y:S02]  /*4e9b0*/  IMAD R28, R90, R96.reuse, RZ ;  /* 0x000000605a1c7224 */ /* 0x080fe400078e02ff */
        /* <DEDUP_REMOVED lines=26> */
[----:B------:R-:W-:-:S03]  /*4eb60*/  IMAD.WIDE.U32 R66, R101, R39, RZ ;  /* 0x0000002765427225 */ /* 0x000fc600078e00ff */
[----:B------:R-:W-:Y:S01]  /*4eb70*/  IADD3.X R55, PT, PT, R57, R65, RZ, P1, P6 ;  /* 0x0000004139377210 */ /* 0x000fe20000fec4ff */
[----:B------:R-:W-:-:S04]  /*4eb80*/  IMAD.WIDE.U32 R58, P5, R44, R96, R58 ;  /* 0x000000602c3a7225 */ /* 0x000fc800078a003a */
[----:B------:R-:W-:-:S04]  /*4eb90*/  IMAD.WIDE.U32 R74, R96, R39, RZ ;  /* 0x00000027604a7225 */ /* 0x000fc800078e00ff */
[----:B------:R-:W-:-:S04]  /*4eba0*/  IMAD.WIDE.U32 R66, P1, R42, R96, R66 ;  /* 0x000000602a427225 */ /* 0x000fc80007820042 */
[----:B------:R-:W-:Y:S01]  /*4ebb0*/  IMAD.X R73, RZ, RZ, RZ, P2 ;  /* 0x000000ffff497224 */ /* 0x000fe200010e06ff */
[----:B------:R-:W-:Y:S01]  /*4ebc0*/  IADD3 R74, P2, PT, R77, R28, RZ ;  /* 0x0000001c4d4a7210 */ /* 0x000fe20007f5e0ff */
[----:B------:R-:W-:Y:S02]  /*4ebd0*/  IMAD.MOV.U32 R60, RZ, RZ, R63 ;  /* 0x000000ffff3c7224 */ /* 0x000fe400078e003f */
[----:B------:R-:W-:-:S04]  /*4ebe0*/  IMAD.WIDE.U32 R62, R96, R87, RZ ;  /* 0x00000057603e7225 */ /* 0x000fc800078e00ff */
[----:B------:R-:W-:-:S04]  /*4ebf0*/  IMAD.WIDE.U32 R68, R46, R27, RZ ;  /* 0x0000001b2e447225 */ /* 0x000fc800078e00ff */
[----:B------:R-:W-:Y:S01]  /*4ec00*/  IMAD.X R77, RZ, RZ, RZ, P5 ;  /* 0x000000ffff4d7224 */ /* 0x000fe200028e06ff */
[----:B------:R-:W-:Y:S01]  /*4ec10*/  IADD3 RZ, P5, PT, R75, R66, RZ ;  /* 0x000000424bff7210 */ /* 0x000fe20007fbe0ff */
[----:B------:R-:W-:Y:S01]  /*4ec20*/  IMAD.WIDE.U32.X R60, R42, R103, R60, P4 ;  /* 0x000000672a3c7225 */ /* 0x000fe200020e043c */
[----:B------:R-:W-:Y:S02]  /*4ec30*/  IADD3 RZ, P4, PT, R63, R58, RZ ;  /* 0x0000003a3fff7210 */ /* 0x000fe40007f9e0ff */
[----:B------:R-:W-:Y:S01]  /*4ec40*/  SEL R103, RZ, 0x1, P0 ;  /* 0x00000001ff677807 */ /* 0x000fe20000000000 */
[----:B------:R-:W-:Y:S02]  /*4ec50*/  IMAD.X R75, R29, 0x1, R72, P2 ;  /* 0x000000011d4b7824 */ /* 0x000fe400010e0648 */
[----:B------:R-:W-:Y:S02]  /*4ec60*/  IMAD.MOV.U32 R72, RZ, RZ, R53 ;  /* 0x000000ffff487224 */ /* 0x000fe400078e0035 */
[----:B------:R-:W-:-:S02]  /*4ec70*/  IMAD.MOV.U32 R76, RZ, RZ, R59 ;  /* 0x000000ffff4c7224 */ /* 0x000fc400078e003b */
[----:B------:R-:W-:-:S04]  /*4ec80*/  IMAD.WIDE.U32 R62, R99, R27, RZ ;  /* 0x0000001b633e7225 */ /* 0x000fc800078e00ff */
[----:B------:R-:W-:-:S04]  /*4ec90*/  IMAD.WIDE.U32 R68, P6, R90, R99, R68 ;  /* 0x000000635a447225 */ /* 0x000fc800078c0044 */
[----:B------:R-:W-:Y:S01]  /*4eca0*/  IMAD.X R79, RZ, RZ, RZ, P1 ;  /* 0x000000ffff4f7224 */ /* 0x000fe200008e06ff */
[----:B------:R-:W-:Y:S01]  /*4ecb0*/  IADD3 RZ, P2, PT, R63, R68, RZ ;  /* 0x000000443fff7210 */ /* 0x000fe20007f5e0ff */
[----:B------:R-:W-:Y:S02]  /*4ecc0*/  IMAD.MOV.U32 R78, RZ, RZ, R67 ;  /* 0x000000ffff4e7224 */ /* 0x000fe400078e0043 */
[----:B------:R-:W-:Y:S01]  /*4ecd0*/  IMAD.WIDE.U32.X R72, R88, R101, R72, P3 ;  /* 0x0000006558487225 */ /* 0x000fe200018e0448 */
[----:B------:R-:W-:-:S03]  /*4ece0*/  ISETP.GE.U32.AND P3, PT, R56, R40, PT ;  /* 0x000000283800720c */ /* 0x000fc60003f66070 */
[----:B------:R-:W-:Y:S01]  /*4ecf0*/  IMAD.WIDE.U32.X R76, R44, R101, R76, P4 ;  /* 0x000000652c4c7225 */ /* 0x000fe200020e044c */
[----:B------:R-:W-:-:S03]  /*4ed00*/  ISETP.GE.U32.AND P4, PT, R74, R28, PT ;  /* 0x0000001c4a00720c */ /* 0x000fc60003f86070 */
[----:B------:R-:W-:-:S04]  /*4ed10*/  IMAD.WIDE.U32 R70, R46, R91, RZ ;  /* 0x0000005b2e467225 */ /* 0x000fc800078e00ff */
[C---:B------:R-:W-:Y:S02]  /*4ed20*/  IMAD R58, R42.reuse, R96, RZ ;  /* 0x000000602a3a7224 */ /* 0x040fe400078e02ff */
[----:B------:R-:W-:Y:S01]  /*4ed30*/  IMAD.WIDE.U32.X R78, R42, R101, R78, P5 ;  /* 0x000000652a4e7225 */ /* 0x000fe200028e044e */
[----:B------:R-:W-:Y:S02]  /*4ed40*/  ISETP.GE.U32.AND.EX P5, PT, R57, R41, PT, P3 ;  /* 0x000000293900720c */ /* 0x000fe40003fa6130 */
[----:B------:R-:W-:Y:S01]  /*4ed50*/  ISETP.GE.U32.AND.EX P3, PT, R75, R29, PT, P4 ;  /* 0x0000001d4b00720c */ /* 0x000fe20003f66140 */
[----:B------:R-:W-:Y:S01]  /*4ed60*/  IMAD.WIDE.U32 R62, R46, R87, RZ ;  /* 0x000000572e3e7225 */ /* 0x000fe200078e00ff */
[----:B------:R-:W-:-:S03]  /*4ed70*/  SEL R66, RZ, 0x1, P5 ;  /* 0x00000001ff427807 */ /* 0x000fc60002800000 */
[----:B------:R-:W-:Y:S02]  /*4ed80*/  IMAD R40, R44, R96, RZ ;  /* 0x000000602c287224 */ /* 0x000fe400078e02ff */
[----:B------:R-:W-:-:S04]  /*4ed90*/  IMAD.WIDE.U32 R28, R46, R39, RZ ;  /* 0x000000272e1c7225 */ /* 0x000fc800078e00ff */
[----:B------:R-:W-:Y:S02]  /*4eda0*/  IMAD R53, R39, R101, R58 ;  /* 0x0000006527357224 */ /* 0x000fe400078e023a */
[----:B------:R-:W-:-:S04]  /*4edb0*/  IMAD.WIDE.U32 R64, R99, R91, RZ ;  /* 0x0000005b63407225 */ /* 0x000fc800078e00ff */
[----:B------:R-:W-:-:S04]  /*4edc0*/  IMAD.WIDE.U32 R70, P0, R88, R99, R70 ;  /* 0x0000006358467225 */ /* 0x000fc80007800046 */
[----:B------:R-:W-:Y:S01]  /*4edd0*/  IMAD.WIDE.U32 R58, R99, R87, RZ ;  /* 0x00000057633a7225 */ /* 0x000fe200078e00ff */
[----:B------:R-:W-:Y:S02]  /*4ede0*/  SEL R58, RZ, 0x1, P3 ;  /* 0x00000001ff3a7807 */ /* 0x000fe40001800000 */
[----:B------:R-:W-:Y:S01]  /*4edf0*/  ISETP.GE.U32.AND P3, PT, R54, R56, PT ;  /* 0x000000383600720c */ /* 0x000fe20003f66070 */
[----:B------:R-:W-:Y:S01]  /*4ee00*/  IMAD R67, R87, R101, R40 ;  /* 0x0000006557437224 */ /* 0x000fe200078e0228 */
[----:B------:R-:W-:Y:S01]  /*4ee10*/  IADD3 RZ, P1, PT, R65, R70, RZ ;  /* 0x0000004641ff7210 */ /* 0x000fe20007f3e0ff */
[----:B------:R-:W-:Y:S01]  /*4ee20*/  IMAD.WIDE.U32 R40, P4, R44, R99, R62 ;  /* 0x000000632c287225 */ /* 0x000fe2000788003e */
[----:B------:R-:W-:-:S03]  /*4ee30*/  ISETP.GE.U32.AND.EX P3, PT, R55, R57, PT, P3 ;  /* 0x000000393700720c */ /* 0x000fc60003f66130 */
[----:B------:R-:W-:Y:S01]  /*4ee40*/  IMAD.WIDE.U32 R62, R99, R39, RZ ;  /* 0x00000027633e7225 */ /* 0x000fe200078e00ff */
[----:B------:R-:W-:-:S03]  /*4ee50*/  SEL R57, RZ, 0x1, P3 ;  /* 0x00000001ff397807 */ /* 0x000fc60001800000 */
        /* <DEDUP_REMOVED lines=10> */
[----:B------:R-:W-:Y:S01]  /*4ef00*/  IMAD R28, R90, R99, RZ ;  /* 0x000000635a1c7224 */ /* 0x000fe200078e02ff */
[----:B------:R-:W-:Y:S01]  /*4ef10*/  IADD3 R69, P3, P4, R57, R72, R66 ;  /* 0x0000004839457210 */ /* 0x000fe20007c7e042 */
[----:B------:R-:W-:-:S03]  /*4ef20*/  IMAD.WIDE.U32 R60, R87, R96, R74 ;  /* 0x00000060573c7225 */ /* 0x000fc600078e004a */
[----:B------:R-:W-:Y:S01]  /*4ef30*/  IADD3.X R72, PT, PT, RZ, R73, RZ, P3, P4 ;  /* 0x00000049ff487210 */ /* 0x000fe20001fe84ff */
[----:B------:R-:W-:Y:S01]  /*4ef40*/  IMAD.WIDE.U32 R56, R27, R99, R54 ;  /* 0x000000631b387225 */ /* 0x000fe200078e0036 */
[----:B------:R-:W-:-:S03]  /*4ef50*/  IADD3 R66, P4, PT, R69, R60, RZ ;  /* 0x0000003c45427210 */ /* 0x000fc60007f9e0ff */
[----:B------:R-:W-:Y:S01]  /*4ef60*/  IMAD R73, R27, R46, R28 ;  /* 0x0000002e1b497224 */ /* 0x000fe200078e021c */
[----:B------:R-:W-:Y:S01]  /*4ef70*/  ISETP.GE.U32.AND P3, PT, R56, R54, PT ;  /* 0x000000363800720c */ /* 0x000fe20003f66070 */
[----:B------:R-:W-:Y:S02]  /*4ef80*/  IMAD.MOV.U32 R58, RZ, RZ, R71 ;  /* 0x000000ffff3a7224 */ /* 0x000fe400078e0047 */
        /* <DEDUP_REMOVED lines=11> */
[----:B------:R-:W-:-:S03]  /*4f040*/  IMAD.WIDE.U32 R54, R91, R99, R66 ;  /* 0x000000635b367225 */ /* 0x000fc600078e0042 */
[----:B------:R-:W-:Y:S01]  /*4f050*/  SEL R101, RZ, 0x1, P4 ;  /* 0x00000001ff657807 */ /* 0x000fe20002000000 */
[-C--:B------:R-:W-:Y:S01]  /*4f060*/  IMAD R73, R91, R46.reuse, R88 ;  /* 0x0000002e5b497224 */ /* 0x080fe200078e0258 */
[----:B------:R-:W-:Y:S01]  /*4f070*/  SEL R91, RZ, 0x1, P3 ;  /* 0x00000001ff5b7807 */ /* 0x000fe20001800000 */
[----:B------:R-:W-:Y:S01]  /*4f080*/  IMAD.WIDE.U32.X R64, R90, R46, R64, P2 ;  /* 0x0000002e5a407225 */ /* 0x000fe200010e0440 */
[----:B------:R-:W-:-:S03]  /*4f090*/  ISETP.GE.U32.AND P2, PT, R54, R66, PT ;  /* 0x000000423600720c */ /* 0x000fc60003f46070 */
[----:B------:R-:W-:-:S04]  /*4f0a0*/  IMAD.WIDE.U32.X R62, R44, R46, R62, P6 ;  /* 0x0000002e2c3e7225 */ /* 0x000fc800030e043e */
[----:B------:R-:W-:Y:S01]  /*4f0b0*/  IMAD R75, R44, R99, RZ ;  /* 0x000000632c4b7224 */ /* 0x000fe200078e02ff */
[----:B------:R-:W-:Y:S01]  /*4f0c0*/  SEL R44, RZ, 0x1, P5 ;  /* 0x00000001ff2c7807 */ /* 0x000fe20002800000 */
[----:B------:R-:W-:Y:S01]  /*4f0d0*/  IMAD.IADD R55, R55, 0x1, R73 ;  /* 0x0000000137377824 */ /* 0x000fe200078e0249 */
[----:B------:R-:W-:Y:S01]  /*4f0e0*/  IADD3 R91, P5, P6, R54, R64, R91 ;  /* 0x00000040365b7210 */ /* 0x000fe20007ebe05b */
[----:B------:R-:W-:Y:S01]  /*4f0f0*/  IMAD.MOV.U32 R60, RZ, RZ, R29 ;  /* 0x000000ffff3c7224 */ /* 0x000fe200078e001d */
[----:B------:R-:W-:Y:S01]  /*4f100*/  IADD3 R101, P3, P4, R101, R76, R44 ;  /* 0x0000004c65657210 */ /* 0x000fe20007c7e02c */
[----:B------:R-:W-:Y:S01]  /*4f110*/  IMAD.WIDE.U32 R28, R39, R96, R40 ;  /* 0x00000060271c7225 */ /* 0x000fe200078e0028 */
[----:B------:R-:W-:Y:S02]  /*4f120*/  ISETP.GE.U32.AND P1, PT, R91, R54, PT ;  /* 0x000000365b00720c */ /* 0x000fe40003f26070 */
[----:B------:R-:W-:Y:S01]  /*4f130*/  IADD3.X R73, PT, PT, R55, R65, RZ, P5, P6 ;  /* 0x0000004137497210 */ /* 0x000fe20002fec4ff */
[----:B------:R-:W-:Y:S01]  /*4f140*/  IMAD.WIDE.U32.X R60, R42, R46, R60, P0 ;  /* 0x0000002e2a3c7225 */ /* 0x000fe200000e043c */
[----:B------:R-:W-:-:S02]  /*4f150*/  IADD3.X R76, PT, PT, RZ, R77, RZ, P3, P4 ;  /* 0x0000004dff4c7210 */ /* 0x000fc40001fe84ff */
[----:B------:R-:W-:Y:S01]  /*4f160*/  IADD3 R54, P4, PT, R101, R28, RZ ;  /* 0x0000001c65367210 */ /* 0x000fe20007f9e0ff */
[----:B------:R-:W-:Y:S01]  /*4f170*/  IMAD.IADD R53, R29, 0x1, R53 ;  /* 0x000000011d357824 */ /* 0x000fe200078e0235 */
[----:B------:R-:W-:Y:S01]  /*4f180*/  ISETP.GE.U32.AND.EX P2, PT, R55, R67, PT, P2 ;  /* 0x000000433700720c */ /* 0x000fe20003f46120 */
[----:B------:R-:W-:Y:S01]  /*4f190*/  IMAD R75, R87, R46, R75 ;  /* 0x0000002e574b7224 */ /* 0x000fe200078e024b */
[----:B------:R-:W-:Y:S01]  /*4f1a0*/  ISETP.GE.U32.AND.EX P1, PT, R73, R55, PT, P1 ;  /* 0x000000374900720c */ /* 0x000fe20003f26110 */
[----:B------:R-:W-:Y:S01]  /*4f1b0*/  IMAD.X R55, R53, 0x1, R76, P4 ;  /* 0x0000000135377824 */ /* 0x000fe200020e064c */
[----:B------:R-:W-:Y:S01]  /*4f1c0*/  ISETP.GE.U32.AND P0, PT, R28, R40, PT ;  /* 0x000000281c00720c */ /* 0x000fe20003f06070 */
[-C--:B------:R-:W-:Y:S01]  /*4f1d0*/  IMAD R71, R42, R99.reuse, RZ ;  /* 0x000000632a477224 */ /* 0x080fe200078e02ff */
[----:B------:R-:W-:Y:S01]  /*4f1e0*/  ISETP.GE.U32.AND P3, PT, R54, R28, PT ;  /* 0x0000001c3600720c */ /* 0x000fe20003f66070 */
[----:B------:R-:W-:Y:S01]  /*4f1f0*/  IMAD.WIDE.U32 R64, R87, R99, R54 ;  /* 0x0000006357407225 */ /* 0x000fe200078e0036 */
[----:B------:R-:W-:-:S02]  /*4f200*/  SEL R28, RZ, 0x1, P2 ;  /* 0x00000001ff1c7807 */ /* 0x000fc40001000000 */
[----:B------:R-:W-:Y:S01]  /*4f210*/  SEL R67, RZ, 0x1, P1 ;  /* 0x00000001ff437807 */ /* 0x000fe20000800000 */
[----:B------:R-:W-:Y:S01]  /*4f220*/  IMAD.IADD R42, R65, 0x1, R75 ;  /* 0x00000001412a7824 */ /* 0x000fe200078e024b */
[----:B------:R-:W-:Y:S01]  /*4f230*/  ISETP.GE.U32.AND.EX P1, PT, R55, R53, PT, P3 ;  /* 0x000000353700720c */ /* 0x000fe20003f26130 */
[----:B------:R-:W-:Y:S01]  /*4f240*/  IMAD R71, R39, R46, R71 ;  /* 0x0000002e27477224 */ /* 0x000fe200078e0247 */
[----:B------:R-:W-:Y:S01]  /*4f250*/  IADD3 R67, P2, P4, R67, R58, R28 ;  /* 0x0000003a43437210 */ /* 0x000fe20007c5e01c */
[----:B------:R-:W-:Y:S01]  /*4f260*/  IMAD.WIDE.U32 R28, R73, 0x3d1, RZ ;  /* 0x000003d1491c7825 */ /* 0x000fe200078e00ff */
[----:B------:R-:W-:Y:S02]  /*4f270*/  ISETP.GE.U32.AND.EX P0, PT, R53, R41, PT, P0 ;  /* 0x000000293500720c */ /* 0x000fe40003f06100 */
[----:B------:R-:W-:Y:S01]  /*4f280*/  IADD3.X R59, PT, PT, RZ, R59, RZ, P2, P4 ;  /* 0x0000003bff3b7210 */ /* 0x000fe200017e84ff */
[----:B------:R-:W-:Y:S01]  /*4f290*/  IMAD.WIDE.U32 R40, R91, 0x3d1, RZ ;  /* 0x000003d15b287825 */ /* 0x000fe200078e00ff */
[----:B------:R-:W-:-:S02]  /*4f2a0*/  SEL R77, RZ, 0x1, P1 ;  /* 0x00000001ff4d7807 */ /* 0x000fc40000800000 */
[----:B------:R-:W-:Y:S01]  /*4f2b0*/  IADD3 R87, P1, PT, R67, R64, RZ ;  /* 0x0000004043577210 */ /* 0x000fe20007f3e0ff */
[----:B------:R-:W-:Y:S01]  /*4f2c0*/  IMAD.WIDE.U32 R28, P2, RZ, R91, R28 ;  /* 0x0000005bff1c7225 */ /* 0x000fe2000784001c */
[----:B------:R-:W-:Y:S02]  /*4f2d0*/  SEL R44, RZ, 0x1, P0 ;  /* 0x00000001ff2c7807 */ /* 0x000fe40000000000 */
[----:B------:R-:W-:Y:S01]  /*4f2e0*/  IADD3 R53, P3, PT, RZ, R40, RZ ;  /* 0x00000028ff357210 */ /* 0x000fe20007f7e0ff */
[----:B------:R-:W-:Y:S01]  /*4f2f0*/  IMAD.X R67, R42, 0x1, R59, P1 ;  /* 0x000000012a437824 */ /* 0x000fe200008e063b */
[----:B------:R-:W-:Y:S01]  /*4f300*/  IADD3 R75, P4, PT, R41, R28, RZ ;  /* 0x0000001c294b7210 */ /* 0x000fe20007f9e0ff */
[----:B------:R-:W-:Y:S01]  /*4f310*/  IMAD.X R41, RZ, RZ, RZ, P2 ;  /* 0x000000ffff297224 */ /* 0x000fe200010e06ff */
[----:B------:R-:W-:Y:S01]  /*4f320*/  ISETP.GE.U32.AND P2, PT, R64, R54, PT ;  /* 0x000000364000720c */ /* 0x000fe20003f46070 */
[----:B------:R-:W-:Y:S01]  /*4f330*/  IMAD R90, R90, R100, RZ ;  /* 0x000000645a5a7224 */ /* 0x000fe200078e02ff */
[----:B------:R-:W-:Y:S01]  /*4f340*/  ISETP.GE.U32.AND P1, PT, R87, R64, PT ;  /* 0x000000405700720c */ /* 0x000fe20003f26070 */
[----:B------:R-:W-:Y:S01]  /*4f350*/  IMAD.WIDE.U32 R64, R67, 0x3d1, RZ ;  /* 0x000003d143407825 */ /* 0x000fe200078e00ff */
[----:B------:R-:W-:-:S02]  /*4f360*/  IADD3 R28, P5, P6, R77, R78, R44 ;  /* 0x0000004e4d1c7210 */ /* 0x000fc40007ebe02c */
[----:B------:R-:W-:Y:S01]  /*4f370*/  ISETP.GE.U32.AND P0, PT, R53, R40, PT ;  /* 0x000000283500720c */ /* 0x000fe20003f06070 */
[----:B------:R-:W-:Y:S01]  /*4f380*/  IMAD.MOV.U32 R40, RZ, RZ, R29 ;  /* 0x000000ffff287224 */ /* 0x000fe200078e001d */
[----:B------:R-:W-:Y:S01]  /*4f390*/  ISETP.GE.U32.AND.EX P2, PT, R42, R55, PT, P2 ;  /* 0x000000372a00720c */ /* 0x000fe20003f46120 */
[----:B------:R-:W-:Y:S01]  /*4f3a0*/  IMAD.WIDE.U32 R100, R27, R100, RZ ;  /* 0x000000641b647225 */ /* 0x000fe200078e00ff */
        /* <DEDUP_REMOVED lines=9> */
[----:B------:R-:W-:Y:S01]  /*4f440*/  SEL R44, RZ, 0x1, P0 ;  /* 0x00000001ff2c7807 */ /* 0x000fe20000000000 */
[----:B------:R-:W-:Y:S01]  /*4f450*/  IMAD.WIDE.U32 R40, R87, 0x3d1, RZ ;  /* 0x000003d157287825 */ /* 0x000fe200078e00ff */
[----:B------:R-:W-:Y:S02]  /*4f460*/  IADD3.X R75, PT, PT, RZ, R63, RZ, P3, P4 ;  /* 0x0000003fff4b7210 */ /* 0x000fe40001fe84ff */
[----:B------:R-:W-:Y:S01]  /*4f470*/  ISETP.GE.U32.AND P1, PT, R58, R28, PT ;  /* 0x0000001c3a00720c */ /* 0x000fe20003f26070 */
[----:B------:R-:W-:Y:S01]  /*4f480*/  IMAD.WIDE.U32 R64, P3, RZ, R87, R64 ;  /* 0x00000057ff407225 */ /* 0x000fe20007860040 */
[----:B------:R-:W-:-:S03]  /*4f490*/  IADD3 R46, P2, PT, R54, R40, RZ ;  /* 0x00000028362e7210 */ /* 0x000fc60007f5e0ff */
[----:B------:R-:W-:Y:S01]  /*4f4a0*/  IMAD.X R63, RZ, RZ, RZ, P3 ;  /* 0x000000ffff3f7224 */ /* 0x000fe200018e06ff */
[----:B------:R-:W-:Y:S01]  /*4f4b0*/  IADD3 R41, P3, PT, R41, R64, RZ ;  /* 0x0000004029297210 */ /* 0x000fe20007f7e0ff */
[----:B------:R-:W-:Y:S01]  /*4f4c0*/  IMAD.IADD R54, R59, 0x1, R71 ;  /* 0x000000013b367824 */ /* 0x000fe200078e0247 */
[----:B------:R-:W-:Y:S01]  /*4f4d0*/  IADD3 R71, P6, PT, R39, R58, RZ ;  /* 0x0000003a27477210 */ /* 0x000fe20007fde0ff */
[----:B------:R-:W-:Y:S01]  /*4f4e0*/  IMAD.MOV.U32 R62, RZ, RZ, R65 ;  /* 0x000000ffff3e7224 */ /* 0x000fe200078e0041 */
[C---:B------:R-:W-:Y:S01]  /*4f4f0*/  IADD3 R73, P5, PT, R46.reuse, R73, RZ ;  /* 0x000000492e497210 */ /* 0x040fe20007fbe0ff */
[----:B------:R-:W-:Y:S01]  /*4f500*/  IMAD.X R28, R41, 0x1, R55, P2 ;  /* 0x00000001291c7824 */ /* 0x000fe200010e0637 */
[----:B------:R-:W-:Y:S01]  /*4f510*/  ISETP.GE.U32.AND P4, PT, R46, R40, PT ;  /* 0x000000282e00720c */ /* 0x000fe20003f86070 */
[C---:B------:R-:W-:Y:S01]  /*4f520*/  IMAD.X R39, R54.reuse, 0x1, R75, P6 ;  /* 0x0000000136277824 */ /* 0x040fe200030e064b */
[----:B------:R-:W-:Y:S01]  /*4f530*/  ISETP.GE.U32.AND.EX P1, PT, R54, R29, PT, P1 ;  /* 0x0000001d3600720c */ /* 0x000fe20003f26110 */
[----:B------:R-:W-:Y:S01]  /*4f540*/  IMAD.X R29, R28, 0x1, R87, P5 ;  /* 0x000000011c1d7824 */ /* 0x000fe200028e0657 */
[----:B------:R-:W-:Y:S01]  /*4f550*/  IADD3 R44, P6, PT, R73, R44, RZ ;  /* 0x0000002c492c7210 */ /* 0x000fe20007fde0ff */
[----:B------:R-:W-:Y:S01]  /*4f560*/  IMAD.WIDE.U32.X R62, RZ, R67, R62, P3 ;  /* 0x00000043ff3e7225 */ /* 0x000fe200018e043e */
[----:B------:R-:W-:-:S02]  /*4f570*/  ISETP.GE.U32.AND P3, PT, R71, R58, PT ;  /* 0x0000003a4700720c */ /* 0x000fc40003f66070 */
[----:B------:R-:W-:Y:S01]  /*4f580*/  ISETP.GE.U32.AND.EX P4, PT, R28, R41, PT, P4 ;  /* 0x000000291c00720c */ /* 0x000fe20003f86140 */
[C---:B------:R-:W-:Y:S01]  /*4f590*/  IMAD.WIDE.U32 R40, R39.reuse, 0x3d1, RZ ;  /* 0x000003d127287825 */ /* 0x040fe200078e00ff */
        /* <DEDUP_REMOVED lines=10> */
[----:B------:R-:W-:Y:S01]  /*4f640*/  IMAD R79, R27, R89, R90 ;  /* 0x000000591b4f7224 */ /* 0x000fe200078e025a */
[----:B------:R-:W-:Y:S01]  /*4f650*/  ISETP.LT.U32.OR.EX P0, PT, R29, R28, !P4, P0 ;  /* 0x0000001c1d00720c */ /* 0x000fe20006701500 */
[----:B------:R-:W-:Y:S01]  /*4f660*/  IMAD.X R29, RZ, RZ, RZ, P1 ;  /* 0x000000ffff1d7224 */ /* 0x000fe200008e06ff */
[----:B------:R-:W-:Y:S01]  /*4f670*/  IADD3 R60, P4, P5, R65, R60, R58 ;  /* 0x0000003c413c7210 */ /* 0x000fe20007d9e03a */
[----:B------:R-:W-:Y:S01]  /*4f680*/  IMAD.MOV.U32 R28, RZ, RZ, R41 ;  /* 0x000000ffff1c7224 */ /* 0x000fe200078e0029 */
[----:B------:R-:W-:Y:S01]  /*4f690*/  IADD3 R46, P2, P3, R54, R62, R59 ;  /* 0x0000003e362e7210 */ /* 0x000fe20007b5e03b */
[----:B------:R-:W-:Y:S01]  /*4f6a0*/  IMAD.MOV.U32 R77, RZ, RZ, R53 ;  /* 0x000000ffff4d7224 */ /* 0x000fe200078e0035 */
[----:B------:R-:W-:Y:S01]  /*4f6b0*/  IADD3 R55, P6, PT, R55, R40, RZ ;  /* 0x0000002837377210 */ /* 0x000fe20007fde0ff */
[----:B------:R-:W-:Y:S01]  /*4f6c0*/  IMAD.MOV.U32 R64, RZ, RZ, R42 ;  /* 0x000000ffff407224 */ /* 0x000fe200078e002a */
[----:B------:R-:W-:Y:S01]  /*4f6d0*/  IADD3.X R65, PT, PT, RZ, R61, RZ, P4, P5 ;  /* 0x0000003dff417210 */ /* 0x000fe200027ea4ff */
[----:B------:R-:W-:Y:S01]  /*4f6e0*/  IMAD.MOV.U32 R73, RZ, RZ, R44 ;  /* 0x000000ffff497224 */ /* 0x000fe200078e002c */
[----:B------:R-:W-:Y:S01]  /*4f6f0*/  IADD3 R67, P4, PT, R46, R67, RZ ;  /* 0x000000432e437210 */ /* 0x000fe20007f9e0ff */
[----:B------:R-:W-:Y:S01]  /*4f700*/  IMAD.WIDE.U32.X R28, RZ, R39, R28, P6 ;  /* 0x00000027ff1c7225 */ /* 0x000fe200030e041c */
[----:B------:R-:W-:-:S02]  /*4f710*/  SEL R62, RZ, 0x1, !P0 ;  /* 0x00000001ff3e7807 */ /* 0x000fc40004000000 */
[----:B------:R-:W-:Y:S01]  /*4f720*/  IADD3.X R58, PT, PT, R55, R63, RZ, P2, P3 ;  /* 0x0000003f373a7210 */ /* 0x000fe200017e64ff */
[----:B------:R-:W-:Y:S01]  /*4f730*/  IMAD.WIDE.U32 R40, R65, 0x3d1, RZ ;  /* 0x000003d141287825 */ /* 0x000fe200078e00ff */
        /* <DEDUP_REMOVED lines=20> */
[----:B------:R-:W-:Y:S02]  /*4f880*/  IADD3 R40, P4, PT, R39, R40, RZ ;  /* 0x0000002827287210 */ /* 0x000fe40007f9e0ff */
        /* <DEDUP_REMOVED lines=67> */
.L_x_1449:
[----:B------:R-:W-:Y:S05]  /*4fcc0*/  BSYNC.RECONVERGENT B0 ;  /* 0x0000000000007941 */ /* 0x000fea0003800200 */
.L_x_1448:
        /* <DEDUP_REMOVED lines=62> */
.L_x_1452:
[----:B------:R-:W-:Y:S05]  /*500b0*/  BSYNC.RELIABLE B1 ;  /* 0x0000000000017941 */ /* 0x000fea0003800100 */
.L_x_1451:
        /* <DEDUP_REMOVED lines=69> */
.L_x_1455:
[----:B------:R-:W-:Y:S05]  /*50510*/  BSYNC.RELIABLE B1 ;  /* 0x0000000000017941 */ /* 0x000fea0003800100 */
.L_x_1454:
        /* <DEDUP_REMOVED lines=61> */
.L_x_1457:
[----:B------:R-:W-:Y:S05]  /*508f0*/  BSYNC.RELIABLE B1 ;  /* 0x0000000000017941 */ /* 0x000fea0003800100 */
.L_x_1456:
        /* <DEDUP_REMOVED lines=28> */
.L_x_1453:
[----:B------:R-:W-:Y:S05]  /*50ac0*/  BSYNC.RECONVERGENT B0 ;  /* 0x0000000000007941 */ /* 0x000fea0003800200 */
.L_x_1450:
        /* <DEDUP_REMOVED lines=32> */
[C---:B------:R-:W-:Y:S02]  /*50cd0*/  ISETP.LT.U32.OR.EX P1, PT, R54.reuse, R28, !P1, P2 ;  /* 0x0000001c3600720c */ /* 0x040fe40004f21520 */
[----:B------:R-:W-:Y:S02]  /*50ce0*/  SHF.L.U64.HI R62, R61, 0x1, R60 ;  /* 0x000000013d3e7819 */ /* 0x000fe4000001023c */
[----:B------:R-:W-:-:S13]  /*50cf0*/  ISETP.GT.U32.OR.EX P1, PT, R54, UR7, P1, P3 ;  /* 0x0000000736007c0c */ /* 0x000fda0008f24530 */
[----:B------:R-:W-:Y:S05]  /*50d00*/  @P1 BRA `(.L_x_1460) ;  /* 0x0000000000741947 */ /* 0x000fea0003800000 */
[----:B------:R-:W-:Y:S01]  /*50d10*/  ISETP.GE.U32.AND P1, PT, R40, UR6, PT ;  /* 0x0000000628007c0c */ /* 0x000fe2000bf26070 */
[----:B------:R-:W-:Y:S02]  /*50d20*/  IMAD.MOV.U32 R28, RZ, RZ, R63 ;  /* 0x000000ffff1c7224 */ /* 0x000fe400078e003f */
[----:B------:R-:W-:Y:S01]  /*50d30*/  IMAD.MOV.U32 R53, RZ, RZ, R62 ;  /* 0x000000ffff357224 */ /* 0x000fe200078e003e */
[----:B------:R-:W-:-:S13]  /*50d40*/  ISETP.GE.U32.AND.EX P1, PT, R54, UR7, PT, P1 ;  /* 0x0000000736007c0c */ /* 0x000fda000bf26110 */
[----:B------:R-:W-:Y:S05]  /*50d50*/  @!P1 BREAK.RELIABLE B1 ;  /* 0x0000000000019942 */ /* 0x000fea0003800100 */
[----:B------:R-:W-:Y:S05]  /*50d60*/  @!P1 BRA `(.L_x_1461) ;  /* 0x0000000000dc9947 */ /* 0x000fea0003800000 */
[----:B------:R-:W0:Y:S02]  /*50d70*/  LDC.64 R28, c[0x3][0x10] ;  /* 0x00c00400ff1c7b82 */ /* 0x000e240000000a00 */
[----:B0-----:R-:W-:-:S04]  /*50d80*/  ISETP.GT.U32.AND P1, PT, R39, R28, PT ;  /* 0x0000001c2700720c */ /* 0x001fc80003f24070 */
        /* <DEDUP_REMOVED lines=13> */
[----:B------:R-:W-:Y:S01]  /*50e60*/  ISETP.LT.U32.AND P2, PT, R41, R28, PT ;  /* 0x0000001c2900720c */ /* 0x000fe20003f41070 */
[----:B------:R-:W-:Y:S02]  /*50e70*/  IMAD.MOV.U32 R28, RZ, RZ, R63 ;  /* 0x000000ffff1c7224 */ /* 0x000fe400078e003f */
[----:B------:R-:W-:Y:S01]  /*50e80*/  IMAD.MOV.U32 R53, RZ, RZ, R62 ;  /* 0x000000ffff357224 */ /* 0x000fe200078e003e */
[----:B0-----:R-:W-:-:S04]  /*50e90*/  ISETP.GE.U32.AND P1, PT, R63, UR4, PT ;  /* 0x000000043f007c0c */ /* 0x001fc8000bf26070 */
[----:B------:R-:W-:-:S04]  /*50ea0*/  ISETP.GE.U32.AND.EX P1, PT, R62, UR5, PT, P1 ;  /* 0x000000053e007c0c */ /* 0x000fc8000bf26110 */
[----:B------:R-:W-:-:S13]  /*50eb0*/  ISETP.LT.U32.OR.EX P1, PT, R44, R29, !P1, P2 ;  /* 0x0000001d2c00720c */ /* 0x000fda0004f21520 */
[----:B------:R-:W-:Y:S05]  /*50ec0*/  @P1 BREAK.RELIABLE B1 ;  /* 0x0000000000011942 */ /* 0x000fea0003800100 */
[----:B------:R-:W-:Y:S05]  /*50ed0*/  @P1 BRA `(.L_x_1461) ;  /* 0x0000000000801947 */ /* 0x000fea0003800000 */
.L_x_1460:
[----:B------:R-:W-:Y:S05]  /*50ee0*/  BSYNC.RELIABLE B1 ;  /* 0x0000000000017941 */ /* 0x000fea0003800100 */
.L_x_1459:
        /* <DEDUP_REMOVED lines=10> */
[----:B------:R-:W-:Y:S02]  /*50f90*/  ISETP.GE.U32.AND.EX P2, PT, R61, RZ, PT, P2 ;  /* 0x000000ff3d00720c */ /* 0x000fe40003f46120 */
[----:B------:R-:W-:Y:S02]  /*50fa0*/  SEL R60, RZ, 0xffffffff, P1 ;  /* 0xffffffffff3c7807 */ /* 0x000fe40000800000 */
[----:B------:R-:W-:-:S02]  /*50fb0*/  ISETP.LT.U32.OR.EX P2, PT, R44, UR15, !P2, P3 ;  /* 0x0000000f2c007c0c */ /* 0x000fc4000d741530 */
[----:B------:R-:W-:Y:S02]  /*50fc0*/  IADD3 R41, P3, PT, R39, -UR4, RZ ;  /* 0x8000000427297c10 */ /* 0x000fe4000ff7e0ff */
[----:B------:R-:W-:Y:S02]  /*50fd0*/  SEL R28, RZ, 0x1, !P2 ;  /* 0x00000001ff1c7807 */ /* 0x000fe40005000000 */
[----:B------:R-:W-:Y:S02]  /*50fe0*/  IADD3.X R55, PT, PT, R42, ~UR5, RZ, P3, !PT ;  /* 0x800000052a377c10 */ /* 0x000fe40009ffe4ff */
[----:B------:R-:W-:Y:S02]  /*50ff0*/  ISETP.GE.U32.AND P3, PT, R41, R28, PT ;  /* 0x0000001c2900720c */ /* 0x000fe40003f66070 */
[----:B------:R-:W-:Y:S02]  /*51000*/  IADD3 R28, P1, PT, R63, -UR12, RZ ;  /* 0x8000000c3f1c7c10 */ /* 0x000fe4000ff3e0ff */
[----:B------:R-:W-:-:S04]  /*51010*/  ISETP.GE.U32.AND.EX P3, PT, R55, RZ, PT, P3 ;  /* 0x000000ff3700720c */ /* 0x000fc80003f66130 */
[----:B------:R-:W-:Y:S02]  /*51020*/  ISETP.LT.U32.OR.EX P3, PT, R42, UR5, !P3, P4 ;  /* 0x000000052a007c0c */ /* 0x000fe4000df61540 */
[----:B------:R-:W-:Y:S02]  /*51030*/  SEL R42, RZ, 0xffffffff, !P2 ;  /* 0xffffffffff2a7807 */ /* 0x000fe40005000000 */
[----:B------:R-:W-:Y:S02]  /*51040*/  IADD3 R44, P2, PT, R60, R53, RZ ;  /* 0x000000353c2c7210 */ /* 0x000fe40007f5e0ff */
[----:B------:R-:W-:Y:S02]  /*51050*/  SEL R29, RZ, 0xffffffff, !P3 ;  /* 0xffffffffff1d7807 */ /* 0x000fe40005800000 */
[----:B------:R-:W-:Y:S01]  /*51060*/  IADD3 R39, P3, PT, R42, R41, RZ ;  /* 0x000000292a277210 */ /* 0x000fe20007f7e0ff */
[----:B------:R-:W-:Y:S01]  /*51070*/  IMAD.X R60, R60, 0x1, R61, P2 ;  /* 0x000000013c3c7824 */ /* 0x000fe200010e063d */
[C---:B------:R-:W-:Y:S01]  /*51080*/  IADD3 R40, P4, P5, R29.reuse, -UR6, R40 ;  /* 0x800000061d287c10 */ /* 0x040fe2000fd9e028 */
[----:B------:R-:W-:Y:S01]  /*51090*/  IMAD.MOV.U32 R41, RZ, RZ, R44 ;  /* 0x000000ffff297224 */ /* 0x000fe200078e002c */
[----:B------:R-:W-:Y:S01]  /*510a0*/  IADD3.X R53, PT, PT, R62, ~UR13, RZ, P1, !PT ;  /* 0x8000000d3e357c10 */ /* 0x000fe20008ffe4ff */
[----:B------:R-:W-:Y:S01]  /*510b0*/  IMAD.X R42, R42, 0x1, R55, P3 ;  /* 0x000000012a2a7824 */ /* 0x000fe200018e0637 */
[----:B------:R-:W-:Y:S01]  /*510c0*/  IADD3.X R54, PT, PT, R29, ~UR7, R54, P4, P5 ;  /* 0x800000071d367c10 */ /* 0x000fe2000a7ea436 */
[----:B------:R-:W-:-:S08]  /*510d0*/  IMAD.MOV.U32 R44, RZ, RZ, R60 ;  /* 0x000000ffff2c7224 */ /* 0x000fd000078e003c */
.L_x_1461:
[----:B------:R-:W-:Y:S05]  /*510e0*/  BSYNC.RECONVERGENT B0 ;  /* 0x0000000000007941 */ /* 0x000fea0003800200 */
.L_x_1458:
        /* <DEDUP_REMOVED lines=24> */
.L_x_1463:
        /* <DEDUP_REMOVED lines=26> */
.L_x_1465:
[----:B------:R-:W-:Y:S05]  /*51410*/  BSYNC.RELIABLE B1 ;  /* 0x0000000000017941 */ /* 0x000fea0003800100 */
.L_x_1464:
        /* <DEDUP_REMOVED lines=18> */
[----:B------:R-:W-:Y:S02]  /*51540*/  ISETP.GE.U32.AND.EX P3, PT, R55, R60, PT, P3 ;  /* 0x0000003c3700720c */ /* 0x000fe40003f66130 */
[----:B------:R-:W-:Y:S02]  /*51550*/  IADD3 R68, P4, PT, -R25, R62, RZ ;  /* 0x0000003e19447210 */ /* 0x000fe40007f9e1ff */
        /* <DEDUP_REMOVED lines=38> */
.L_x_1466:
[----:B------:R-:W-:Y:S05]  /*517c0*/  BSYNC.RECONVERGENT B0 ;  /* 0x0000000000007941 */ /* 0x000fea0003800200 */
.L_x_1462:
        /* <DEDUP_REMOVED lines=26> */
.L_x_1468:
        /* <DEDUP_REMOVED lines=20> */
[----:B------:R-:W-:Y:S02]  /*51ab0*/  IADD3 R42, P2, PT, R39, R60, RZ ;  /* 0x0000003c272a7210 */ /* 0x000fe40007f5e0ff */
[----:B------:R-:W-:-:S03]  /*51ac0*/  SEL R29, RZ, 0xffffffff, !P3 ;  /* 0xffffffffff1d7807 */ /* 0x000fc60005800000 */
[----:B------:R-:W-:Y:S01]  /*51ad0*/  IMAD.X R39, R39, 0x1, R62, P2 ;  /* 0x0000000127277824 */ /* 0x000fe200010e063e */
[----:B------:R-:W-:-:S04]  /*51ae0*/  IADD3 R40, P3, P4, R29, R95, -R40 ;  /* 0x0000005f1d287210 */ /* 0x000fc80007c7e828 */
[----:B------:R-:W-:Y:S01]  /*51af0*/  IADD3.X R29, PT, PT, R29, R93, ~R54, P3, P4 ;  /* 0x0000005d1d1d7210 */ /* 0x000fe20001fe8c36 */
[----:B------:R-:W-:Y:S08]  /*51b00*/  BRA `(.L_x_1471) ;  /* 0x0000000000ec7947 */ /* 0x000ff00003800000 */
.L_x_1470:
[----:B------:R-:W-:Y:S05]  /*51b10*/  BSYNC.RELIABLE B1 ;  /* 0x0000000000017941 */ /* 0x000fea0003800100 */
.L_x_1469:
[----:B------:R-:W0:Y:S01]  /*51b20*/  LDCU.128 UR12, c[0x3][URZ] ;  /* 0x00c00000ff0c77ac */ /* 0x000e220008000c00 */
[----:B------:R-:W1:Y:S01]  /*51b30*/  LDCU.64 UR4, c[0x3][0x10] ;  /* 0x00c00200ff0477ac */ /* 0x000e620008000a00 */
[----:B0-----:R-:W-:-:S04]  /*51b40*/  IADD3 R63, P2, PT, R87, UR12, RZ ;  /* 0x0000000c573f7c10 */ /* 0x001fc8000ff5e0ff */
[----:B------:R-:W-:Y:S01]  /*51b50*/  ISETP.GE.U32.AND P1, PT, R63, R87, PT ;  /* 0x000000573f00720c */ /* 0x000fe20003f26070 */
[----:B------:R-:W-:Y:S01]  /*51b60*/  IMAD.MOV.U32 R87, RZ, RZ, R63 ;  /* 0x000000ffff577224 */ /* 0x000fe200078e003f */
[----:B------:R-:W-:-:S04]  /*51b70*/  IADD3.X R72, PT, PT, R66, UR13, RZ, P2, !PT ;  /* 0x0000000d42487c10 */ /* 0x000fc800097fe4ff */
[----:B------:R-:W-:-:S04]  /*51b80*/  ISETP.GE.U32.AND.EX P1, PT, R72, R66, PT, P1 ;  /* 0x000000424800720c */ /* 0x000fc80003f26110 */
        /* <DEDUP_REMOVED lines=25> */
[----:B------:R-:W-:Y:S02]  /*51d20*/  ISETP.GE.U32.AND P4, PT, R70, R29, PT ;  /* 0x0000001d4600720c */ /* 0x000fe40003f86070 */
[----:B------:R-:W-:Y:S02]  /*51d30*/  IADD3 R60, P5, PT, -R39, R70, RZ ;  /* 0x00000046273c7210 */ /* 0x000fe40007fbe1ff */
        /* <DEDUP_REMOVED lines=12> */
[----:B------:R-:W-:Y:S02]  /*51e00*/  IADD3 R40, P4, P5, -R40, UR6, R95 ;  /* 0x0000000628287c10 */ /* 0x000fe4000fd9e15f */
[----:B------:R-:W-:-:S02]  /*51e10*/  SEL R41, RZ, 0xffffffff, P1 ;  /* 0xffffffffff297807 */ /* 0x000fc40000800000 */
[----:B------:R-:W-:Y:S02]  /*51e20*/  SEL R39, RZ, 0xffffffff, !P2 ;  /* 0xffffffffff277807 */ /* 0x000fe40005000000 */
[----:B------:R-:W-:Y:S02]  /*51e30*/  SEL R55, RZ, 0xffffffff, !P3 ;  /* 0xffffffffff377807 */ /* 0x000fe40005800000 */
[----:B------:R-:W-:Y:S02]  /*51e40*/  IADD3.X R29, PT, PT, ~R54, UR7, R29, P4, P5 ;  /* 0x00000007361d7c10 */ /* 0x000fe4000a7ea51d */
[----:B------:R-:W-:Y:S01]  /*51e50*/  IADD3 R44, P1, PT, R41, R66, RZ ;  /* 0x00000042292c7210 */ /* 0x000fe20007f3e0ff */
[----:B------:R-:W-:Y:S01]  /*51e60*/  IMAD.MOV.U32 R66, RZ, RZ, R72 ;  /* 0x000000ffff427224 */ /* 0x000fe200078e0048 */
[----:B------:R-:W-:Y:S02]  /*51e70*/  IADD3 R42, P2, PT, R39, R60, RZ ;  /* 0x0000003c272a7210 */ /* 0x000fe40007f5e0ff */
[----:B------:R-:W-:Y:S01]  /*51e80*/  IADD3 R40, P3, PT, R40, R55, RZ ;  /* 0x0000003728287210 */ /* 0x000fe20007f7e0ff */
[----:B------:R-:W-:-:S02]  /*51e90*/  IMAD.X R41, R41, 0x1, R68, P1 ;  /* 0x0000000129297824 */ /* 0x000fc400008e0644 */
[----:B------:R-:W-:Y:S02]  /*51ea0*/  IMAD.X R39, R39, 0x1, R62, P2 ;  /* 0x0000000127277824 */ /* 0x000fe400010e063e */
[----:B------:R-:W-:-:S08]  /*51eb0*/  IMAD.X R29, R29, 0x1, R55, P3 ;  /* 0x000000011d1d7824 */ /* 0x000fd000018e0637 */
.L_x_1471:
[----:B------:R-:W-:Y:S05]  /*51ec0*/  BSYNC.RECONVERGENT B0 ;  /* 0x0000000000007941 */ /* 0x000fea0003800200 */
.L_x_1467:
[----:B------:R-:W-:Y:S05]  /*51ed0*/  WARPSYNC.ALL ;  /* 0x0000000000007948 */ /* 0x000fea0003800000 */
[----:B------:R-:W-:Y:S01]  /*51ee0*/  UMOV UR4, URZ ;  /* 0x000000ff00047c82 */ /* 0x000fe20008000000 */
[----:B------:R-:W-:Y:S01]  /*51ef0*/  BSSY.RECONVERGENT B0, `(.L_x_1472) ;  /* 0x0000035000007945 */ /* 0x000fe20003800200 */
        /* <DEDUP_REMOVED lines=52> */
.L_x_1473:
[----:B------:R-:W-:Y:S05]  /*52240*/  BSYNC.RECONVERGENT B0 ;  /* 0x0000000000007941 */ /* 0x000fea0003800200 */
.L_x_1472:
        /* <DEDUP_REMOVED lines=63> */
.L_x_1476:
[----:B------:R-:W-:Y:S05]  /*52640*/  BSYNC.RELIABLE B1 ;  /* 0x0000000000017941 */ /* 0x000fea0003800100 */
.L_x_1475:
        /* <DEDUP_REMOVED lines=66> */
.L_x_1479:
[----:B------:R-:W-:Y:S05]  /*52a70*/  BSYNC.RELIABLE B1 ;  /* 0x0000000000017941 */ /* 0x000fea0003800100 */
.L_x_1478:
        /* <DEDUP_REMOVED lines=61> */
.L_x_1481:
[----:B------:R-:W-:Y:S05]  /*52e50*/  BSYNC.RELIABLE B1 ;  /* 0x0000000000017941 */ /* 0x000fea0003800100 */
.L_x_1480:
        /* <DEDUP_REMOVED lines=27> */
.L_x_1477:
[----:B------:R-:W-:Y:S05]  /*53010*/  BSYNC.RECONVERGENT B0 ;  /* 0x0000000000007941 */ /* 0x000fea0003800200 */
.L_x_1474:
        /* <DEDUP_REMOVED lines=24> */
.L_x_1483:
        /* <DEDUP_REMOVED lines=26> */
.L_x_1485:
[----:B------:R-:W-:Y:S05]  /*53340*/  BSYNC.RELIABLE B1 ;  /* 0x0000000000017941 */ /* 0x000fea0003800100 */
.L_x_1484:
        /* <DEDUP_REMOVED lines=9> */
[C---:B------:R-:W-:Y:S01]  /*533e0*/  IADD3 R51, P3, PT, R46.reuse, UR14, RZ ;  /* 0x0000000e2e337c10 */ /* 0x040fe2000ff7e0ff */
        /* <DEDUP_REMOVED lines=35> */
[----:B------:R-:W-:Y:S01]  /*53620*/  ISETP.LT.U32.OR.EX P0, PT, R58, R39, !P2, P3 ;  /* 0x000000273a00720c */ /* 0x000fe20005701530 */
[----:B------:R-:W-:Y:S01]  /*53630*/  IMAD.MOV.U32 R58, RZ, RZ, R63 ;  /* 0x000000ffff3a7224 */ /* 0x000fe200078e003f */
        /* <DEDUP_REMOVED lines=11> */
.L_x_1486:
[----:B------:R-:W-:Y:S05]  /*536f0*/  BSYNC.RECONVERGENT B0 ;  /* 0x0000000000007941 */ /* 0x000fea0003800200 */
.L_x_1482:
        /* <DEDUP_REMOVED lines=47> */
[C---:B------:R-:W-:Y:S01]  /*539f0*/  IMAD R69, R99.reuse, R43, R46 ;  /* 0x0000002b63457224 */ /* 0x040fe200078e022e */
[----:B------:R-:W-:Y:S01]  /*53a00*/  SEL R67, RZ, 0x1, P0 ;  /* 0x00000001ff437807 */ /* 0x000fe20000000000 */
[----:B------:R-:W-:-:S04]  /*53a10*/  IMAD.WIDE.U32 R60, R99, R80, RZ ;  /* 0x00000050633c7225 */ /* 0x000fc800078e00ff */
[----:B------:R-:W-:Y:S02]  /*53a20*/  IMAD R46, R95, R86, RZ ;  /* 0x000000565f2e7224 */ /* 0x000fe400078e02ff */
        /* <DEDUP_REMOVED lines=60> */
[----:B------:R-:W-:Y:S02]  /*53df0*/  IMAD.X R55, R69, 0x1, R62, P2 ;  /* 0x0000000145377824 */ /* 0x000fe400010e063e */
[----:B------:R-:W-:-:S03]  /*53e00*/  IMAD.WIDE.U32 R52, R86, R92, RZ ;  /* 0x0000005c56347225 */ /* 0x000fc600078e00ff */
[----:B------:R-:W-:Y:S01]  /*53e10*/  ISETP.GE.U32.AND.EX P5, PT, R55, R69, PT, P5 ;  /* 0x000000453700720c */ /* 0x000fe20003fa6150 */
[----:B------:R-:W-:-:S03]  /*53e20*/  IMAD.WIDE.U32 R64, P0, R86, R103, R64 ;  /* 0x0000006756407225 */ /* 0x000fc60007800040 */
[----:B------:R-:W-:Y:S01]  /*53e30*/  SEL R77, RZ, 0x1, P5 ;  /* 0x00000001ff4d7807 */ /* 0x000fe20002800000 */
        /* <DEDUP_REMOVED lines=28> */
[----:B------:R-:W-:-:S04]  /*54000*/  IMAD.WIDE.U32 R62, R82, R99, RZ ;  /* 0x00000063523e7225 */ /* 0x000fc800078e00ff */
[----:B------:R-:W-:Y:S02]  /*54010*/  IMAD R107, R83, R92, R86 ;  /* 0x0000005c536b7224 */ /* 0x000fe400078e0256 */
[-C--:B------:R-:W-:Y:S02]  /*54020*/  IMAD R105, R82, R101.reuse, R58 ;  /* 0x0000006552697224 */ /* 0x080fe400078e023a */
[----:B------:R-:W-:-:S04]  /*54030*/  IMAD.WIDE.U32 R60, R85, R101, R54 ;  /* 0x00000065553c7225 */ /* 0x000fc800078e0036 */
[----:B------:R-:W-:-:S04]  /*54040*/  IMAD.WIDE.U32.X R66, R82, R95, R66, P4 ;  /* 0x0000005f52427225 */ /* 0x000fc800020e0442 */
[----:B------:R-:W-:Y:S01]  /*54050*/  IMAD.IADD R107, R53, 0x1, R107 ;  /* 0x00000001356b7824 */ /* 0x000fe200078e026b */
[----:B------:R-:W-:Y:S01]  /*54060*/  IADD3 R58, P3, P4, R60, R66, R69 ;  /* 0x000000423c3a7210 */ /* 0x000fe20007c7e045 */
[----:B------:R-:W-:Y:S02]  /*54070*/  IMAD.MOV.U32 R88, RZ, RZ, R65 ;  /* 0x000000ffff587224 */ /* 0x000fe400078e0041 */
[----:B------:R-:W-:Y:S01]  /*54080*/  IMAD.IADD R105, R61, 0x1, R105 ;  /* 0x000000013d697824 */ /* 0x000fe200078e0269 */
[----:B------:R-:W-:Y:S01]  /*54090*/  ISETP.GE.U32.AND.EX P0, PT, R107, R59, PT, P0 ;  /* 0x0000003b6b00720c */ /* 0x000fe20003f06100 */
[----:B------:R-:W-:-:S03]  /*540a0*/  IMAD.WIDE.U32 R64, R85, R99, RZ ;  /* 0x0000006355407225 */ /* 0x000fc600078e00ff */
[----:B------:R-:W-:Y:S01]  /*540b0*/  IADD3.X R59, PT, PT, R105, R67, RZ, P3, P4 ;  /* 0x00000043693b7210 */ /* 0x000fe20001fe84ff */
[----:B------:R-:W-:-:S04]  /*540c0*/  IMAD.WIDE.U32 R62, P5, R85, R93, R62 ;  /* 0x0000005d553e7225 */ /* 0x000fc800078a003e */
[----:B------:R-:W-:-:S04]  /*540d0*/  IMAD.WIDE.U32 R74, R82, R92, RZ ;  /* 0x0000005c524a7225 */ /* 0x000fc800078e00ff */
[----:B------:R-:W-:Y:S01]  /*540e0*/  IMAD.WIDE.U32.X R88, R83, R103, R88, P2 ;  /* 0x0000006753587225 */ /* 0x000fe200010e0458 */
[----:B------:R-:W-:Y:S02]  /*540f0*/  IADD3 RZ, P2, PT, R65, R62, RZ ;  /* 0x0000003e41ff7210 */ /* 0x000fe40007f5e0ff */
[----:B------:R-:W-:Y:S01]  /*54100*/  SEL R83, RZ, 0x1, P0 ;  /* 0x00000001ff537807 */ /* 0x000fe20000000000 */
[----:B------:R-:W-:Y:S01]  /*54110*/  IMAD.X R87, RZ, RZ, RZ, P6 ;  /* 0x000000ffff577224 */ /* 0x000fe200030e06ff */
[----:B------:R-:W-:Y:S01]  /*54120*/  IADD3 R76, P6, PT, R77, R52, RZ ;  /* 0x000000344d4c7210 */ /* 0x000fe20007fde0ff */
[----:B------:R-:W-:Y:S02]  /*54130*/  IMAD.MOV.U32 R86, RZ, RZ, R57 ;  /* 0x000000ffff567224 */ /* 0x000fe400078e0039 */
[----:B------:R-:W-:-:S04]  /*54140*/  IMAD.WIDE.U32 R66, R81, R101, RZ ;  /* 0x0000006551427225 */ /* 0x000fc800078e00ff */
[----:B------:R-:W-:Y:S02]  /*54150*/  IMAD.X R79, RZ, RZ, RZ, P5 ;  /* 0x000000ffff4f7224 */ /* 0x000fe400028e06ff */
[----:B------:R-:W-:Y:S02]  /*54160*/  IMAD.MOV.U32 R78, RZ, RZ, R63 ;  /* 0x000000ffff4e7224 */ /* 0x000fe400078e003f */
[----:B------:R-:W-:-:S04]  /*54170*/  IMAD.WIDE.U32 R72, R85, R92, RZ ;  /* 0x0000005c55487225 */ /* 0x000fc800078e00ff */
[----:B------:R-:W-:-:S04]  /*54180*/  IMAD.WIDE.U32 R74, P4, R85, R103, R74 ;  /* 0x00000067554a7225 */ /* 0x000fc8000788004a */
[----:B------:R-:W-:Y:S01]  /*54190*/  IMAD R53, R93, R85, RZ ;  /* 0x000000555d357224 */ /* 0x000fe200078e02ff */
[----:B------:R-:W-:Y:S01]  /*541a0*/  IADD3 RZ, P5, PT, R73, R74, RZ ;  /* 0x0000004a49ff7210 */ /* 0x000fe20007fbe0ff */
[----:B------:R-:W-:Y:S01]  /*541b0*/  IMAD.WIDE.U32.X R86, R82, R91, R86, P1 ;  /* 0x0000005b52567225 */ /* 0x000fe200008e0456 */
[----:B------:R-:W-:-:S03]  /*541c0*/  ISETP.GE.U32.AND P1, PT, R60, R54, PT ;  /* 0x000000363c00720c */ /* 0x000fc60003f26070 */
[----:B------:R-:W-:Y:S01]  /*541d0*/  IMAD.X R77, R107, 0x1, R56, P6 ;  /* 0x000000016b4d7824 */ /* 0x000fe200030e0638 */
[----:B------:R-:W-:Y:S01]  /*541e0*/  ISETP.GE.U32.AND.EX P1, PT, R105, R55, PT, P1 ;  /* 0x000000376900720c */ /* 0x000fe20003f26110 */
[----:B------:R-:W-:Y:S01]  /*541f0*/  IMAD.WIDE.U32.X R78, R82, R93, R78, P2 ;  /* 0x0000005d524e7225 */ /* 0x000fe200010e044e */
[----:B------:R-:W-:-:S03]  /*54200*/  ISETP.GE.U32.AND P2, PT, R76, R52, PT ;  /* 0x000000344c00720c */ /* 0x000fc60003f46070 */
[----:B------:R-:W-:Y:S01]  /*54210*/  IMAD.WIDE.U32 R70, R84, R101, RZ ;  /* 0x0000006554467225 */ /* 0x000fe200078e00ff */
[----:B------:R-:W-:-:S03]  /*54220*/  ISETP.GE.U32.AND.EX P2, PT, R77, R107, PT, P2 ;  /* 0x0000006b4d00720c */ /* 0x000fc60003f46120 */
[----:B------:R-:W-:-:S04]  /*54230*/  IMAD.WIDE.U32 R66, P3, R84, R91, R66 ;  /* 0x0000005b54427225 */ /* 0x000fc80007860042 */
[----:B------:R-:W-:Y:S01]  /*54240*/  IMAD R109, R82, R99, R53 ;  /* 0x00000063526d7224 */ /* 0x000fe200078e0235 */
[----:B------:R-:W-:Y:S01]  /*54250*/  IADD3 RZ, P6, PT, R71, R66, RZ ;  /* 0x0000004247ff7210 */ /* 0x000fe20007fde0ff */
[----:B------:R-:W-:Y:S01]  /*54260*/  IMAD.WIDE.U32 R52, R81, R92, RZ ;  /* 0x0000005c51347225 */ /* 0x000fe200078e00ff */
[----:B------:R-:W-:Y:S02]  /*54270*/  SEL R66, RZ, 0x1, P1 ;  /* 0x00000001ff427807 */ /* 0x000fe40000800000 */
[----:B------:R-:W-:Y:S01]  /*54280*/  ISETP.GE.U32.AND P1, PT, R58, R60, PT ;  /* 0x0000003c3a00720c */ /* 0x000fe20003f26070 */
[----:B------:R-:W-:Y:S02]  /*54290*/  IMAD.X R73, RZ, RZ, RZ, P4 ;  /* 0x000000ffff497224 */ /* 0x000fe400020e06ff */
[----:B------:R-:W-:Y:S01]  /*542a0*/  IMAD.MOV.U32 R72, RZ, RZ, R75 ;  /* 0x000000ffff487224 */ /* 0x000fe200078e004b */
[----:B------:R-:W-:Y:S01]  /*542b0*/  ISETP.GE.U32.AND.EX P1, PT, R59, R105, PT, P1 ;  /* 0x000000693b00720c */ /* 0x000fe20003f26110 */
[----:B------:R-:W-:-:S03]  /*542c0*/  IMAD.WIDE.U32 R68, R81, R99, RZ ;  /* 0x0000006351447225 */ /* 0x000fc600078e00ff */
[----:B------:R-:W-:Y:S01]  /*542d0*/  SEL R75, RZ, 0x1, P1 ;  /* 0x00000001ff4b7807 */ /* 0x000fe20000800000 */
[----:B------:R-:W-:-:S04]  /*542e0*/  IMAD.WIDE.U32 R56, R81, R97, RZ ;  /* 0x0000006151387225 */ /* 0x000fc800078e00ff */
[----:B------:R-:W-:-:S04]  /*542f0*/  IMAD.WIDE.U32.X R72, R82, R103, R72, P5 ;  /* 0x0000006752487225 */ /* 0x000fc800028e0448 */
[----:B------:R-:W-:Y:S01]  /*54300*/  IMAD.WIDE.U32 R64, R84, R99, RZ ;  /* 0x0000006354407225 */ /* 0x000fe200078e00ff */
[----:B------:R-:W-:-:S03]  /*54310*/  SEL R64, RZ, 0x1, P2 ;  /* 0x00000001ff407807 */ /* 0x000fc60001000000 */
[----:B------:R-:W-:-:S04]  /*54320*/  IMAD.WIDE.U32 R54, R84, R92, RZ ;  /* 0x0000005c54367225 */ /* 0x000fc800078e00ff */
[----:B------:R-:W-:-:S04]  /*54330*/  IMAD.WIDE.U32 R52, P5, R84, R103, R52 ;  /* 0x0000006754347225 */ /* 0x000fc800078a0034 */
[----:B------:R-:W-:-:S04]  /*54340*/  IMAD.WIDE.U32 R68, P0, R84, R93, R68 ;  /* 0x0000005d54447225 */ /* 0x000fc80007800044 */
[----:B------:R-:W-:Y:S01]  /*54350*/  IMAD.WIDE.U32 R60, R84, R97, RZ ;  /* 0x00000061543c7225 */ /* 0x000fe200078e00ff */
[----:B------:R-:W-:-:S03]  /*54360*/  IADD3 RZ, P4, PT, R65, R68, RZ ;  /* 0x0000004441ff7210 */ /* 0x000fc60007f9e0ff */
        /* <DEDUP_REMOVED lines=14> */
[----:B------:R-:W-:Y:S01]  /*54450*/  IMAD.MOV.U32 R60, RZ, RZ, R53 ;  /* 0x000000ffff3c7224 */ /* 0x000fe200078e0035 */
[----:B------:R-:W-:Y:S01]  /*54460*/  IADD3 R68, P5, PT, R69, R66, RZ ;  /* 0x0000004245447210 */ /* 0x000fe20007fbe0ff */
[----:B------:R-:W-:-:S04]  /*54470*/  IMAD.WIDE.U32 R52, R84, R97, R58 ;  /* 0x0000006154347225 */ /* 0x000fc800078e003a */
        /* <DEDUP_REMOVED lines=8> */
[-C--:B------:R-:W-:Y:S01]  /*54500*/  IMAD R62, R91, R84.reuse, RZ ;  /* 0x000000545b3e7224 */ /* 0x080fe200078e02ff */
[----:B------:R-:W-:Y:S01]  /*54510*/  ISETP.GE.U32.AND.EX P1, PT, R75, R59, PT, P1 ;  /* 0x0000003b4b00720c */ /* 0x000fe20003f26110 */
[----:B------:R-:W-:Y:S01]  /*54520*/  IMAD.MOV.U32 R66, RZ, RZ, R63 ;  /* 0x000000ffff427224 */ /* 0x000fe200078e003f */
[----:B------:R-:W-:Y:S01]  /*54530*/  ISETP.GE.U32.AND.EX P5, PT, R83, R77, PT, P5 ;  /* 0x0000004d5300720c */ /* 0x000fe20003fa6150 */
[----:B------:R-:W-:Y:S01]  /*54540*/  IMAD R70, R93, R84, RZ ;  /* 0x000000545d467224 */ /* 0x000fe200078e02ff */
[----:B------:R-:W-:Y:S01]  /*54550*/  ISETP.GE.U32.AND.EX P2, PT, R69, R83, PT, P2 ;  /* 0x000000534500720c */ /* 0x000fe20003f46120 */
[-C--:B------:R-:W-:Y:S01]  /*54560*/  IMAD R87, R81, R101.reuse, R62 ;  /* 0x0000006551577224 */ /* 0x080fe200078e023e */
[----:B------:R-:W-:Y:S01]  /*54570*/  SEL R83, RZ, 0x1, P1 ;  /* 0x00000001ff537807 */ /* 0x000fe20000800000 */
[----:B------:R-:W-:-:S04]  /*54580*/  IMAD.WIDE.U32 R62, R84, R101, R68 ;  /* 0x00000065543e7225 */ /* 0x000fc800078e0044 */
[----:B------:R-:W-:Y:S02]  /*54590*/  IMAD R77, R103, R84, RZ ;  /* 0x00000054674d7224 */ /* 0x000fe400078e02ff */
[----:B------:R-:W-:-:S04]  /*545a0*/  IMAD.WIDE.U32.X R66, R81, R95, R66, P0 ;  /* 0x0000005f51427225 */ /* 0x000fc800000e0442 */
[----:B------:R-:W-:Y:S02]  /*545b0*/  IMAD R71, R103, R85, RZ ;  /* 0x0000005567477224 */ /* 0x000fe400078e02ff */
[----:B------:R-:W-:Y:S01]  /*545c0*/  IMAD.WIDE.U32 R58, R85, R92, R64 ;  /* 0x0000005c553a7225 */ /* 0x000fe200078e0040 */
[----:B------:R-:W-:Y:S02]  /*545d0*/  SEL R85, RZ, 0x1, P2 ;  /* 0x00000001ff557807 */ /* 0x000fe40001000000 */
[----:B------:R-:W-:Y:S01]  /*545e0*/  ISETP.GE.U32.AND P2, PT, R62, R68, PT ;  /* 0x000000443e00720c */ /* 0x000fe20003f46070 */
[C---:B------:R-:W-:Y:S01]  /*545f0*/  IMAD R89, R81.reuse, R99, R70 ;  /* 0x0000006351597224 */ /* 0x040fe200078e0246 */
[----:B------:R-:W-:Y:S01]  /*54600*/  SEL R70, RZ, 0x1, P5 ;  /* 0x00000001ff467807 */ /* 0x000fe20002800000 */
[----:B------:R-:W-:Y:S01]  /*54610*/  IMAD.WIDE.U32.X R56, R81, R91, R56, P6 ;  /* 0x0000005b51387225 */ /* 0x000fe200030e0438 */
[----:B------:R-:W-:-:S03]  /*54620*/  ISETP.GE.U32.AND P0, PT, R58, R64, PT ;  /* 0x000000403a00720c */ /* 0x000fc60003f06070 */
[----:B------:R-:W-:-:S04]  /*54630*/  IMAD.WIDE.U32.X R54, R81, R93, R54, P4 ;  /* 0x0000005d51367225 */ /* 0x000fc800020e0436 */
[C---:B------:R-:W-:Y:S02]  /*54640*/  IMAD R77, R81.reuse, R92, R77 ;  /* 0x0000005c514d7224 */ /* 0x040fe400078e024d */
[----:B------:R-:W-:Y:S01]  /*54650*/  IMAD.WIDE.U32.X R60, R81, R103, R60, P3 ;  /* 0x00000067513c7225 */ /* 0x000fe200018e043c */
[----:B------:R-:W-:Y:S02]  /*54660*/  IADD3 R81, P5, P6, R62, R66, R83 ;  /* 0x000000423e517210 */ /* 0x000fe40007ebe053 */
[----:B------:R-:W-:Y:S01]  /*54670*/  IADD3 R85, P3, P4, R85, R78, R70 ;  /* 0x0000004e55557210 */ /* 0x000fe20007c7e046 */
[----:B------:R-:W-:Y:S01]  /*54680*/  IMAD.IADD R63, R63, 0x1, R87 ;  /* 0x000000013f3f7824 */ /* 0x000fe200078e0257 */
[----:B------:R-:W-:Y:S01]  /*54690*/  ISETP.GE.U32.AND P1, PT, R81, R62, PT ;  /* 0x0000003e5100720c */ /* 0x000fe20003f26070 */
[----:B------:R-:W-:Y:S01]  /*546a0*/  IMAD R71, R82, R92, R71 ;  /* 0x0000005c52477224 */ /* 0x000fe200078e0247 */
[----:B------:R-:W-:Y:S02]  /*546b0*/  IADD3.X R78, PT, PT, RZ, R79, RZ, P3, P4 ;  /* 0x0000004fff4e7210 */ /* 0x000fe40001fe84ff */
[----:B------:R-:W-:Y:S01]  /*546c0*/  IADD3.X R74, PT, PT, R63, R67, RZ, P5, P6 ;  /* 0x000000433f4a7210 */ /* 0x000fe20002fec4ff */
[----:B------:R-:W-:Y:S01]  /*546d0*/  IMAD.IADD R71, R59, 0x1, R71 ;  /* 0x000000013b477824 */ /* 0x000fe200078e0247 */
[----:B------:R-:W-:-:S02]  /*546e0*/  IADD3 R62, P4, PT, R85, R58, RZ ;  /* 0x0000003a553e7210 */ /* 0x000fc40007f9e0ff */
[----:B------:R-:W-:Y:S02]  /*546f0*/  ISETP.GE.U32.AND.EX P2, PT, R63, R69, PT, P2 ;  /* 0x000000453f00720c */ /* 0x000fe40003f46120 */
[----:B------:R-:W-:Y:S01]  /*54700*/  ISETP.GE.U32.AND.EX P1, PT, R74, R63, PT, P1 ;  /* 0x0000003f4a00720c */ /* 0x000fe20003f26110 */
[C---:B------:R-:W-:Y:S01]  /*54710*/  IMAD.X R63, R71.reuse, 0x1, R78, P4 ;  /* 0x00000001473f7824 */ /* 0x040fe200020e064e */
[----:B------:R-:W-:Y:S02]  /*54720*/  ISETP.GE.U32.AND P3, PT, R62, R58, PT ;  /* 0x0000003a3e00720c */ /* 0x000fe40003f66070 */
[----:B------:R-:W-:Y:S01]  /*54730*/  SEL R58, RZ, 0x1, P2 ;  /* 0x00000001ff3a7807 */ /* 0x000fe20001000000 */
[----:B------:R-:W-:Y:S01]  /*54740*/  IMAD.WIDE.U32 R66, R84, R99, R62 ;  /* 0x0000006354427225 */ /* 0x000fe200078e003e */
[----:B------:R-:W-:Y:S02]  /*54750*/  SEL R79, RZ, 0x1, P1 ;  /* 0x00000001ff4f7807 */ /* 0x000fe40000800000 */
[----:B------:R-:W-:Y:S01]  /*54760*/  ISETP.GE.U32.AND.EX P0, PT, R71, R65, PT, P0 ;  /* 0x000000414700720c */ /* 0x000fe20003f06100 */
[----:B------:R-:W-:Y:S01]  /*54770*/  IMAD.WIDE.U32 R64, R81, 0x3d1, RZ ;  /* 0x000003d151407825 */ /* 0x000fe200078e00ff */
[----:B------:R-:W-:-:S02]  /*54780*/  IADD3 R79, P2, P4, R79, R56, R58 ;  /* 0x000000384f4f7210 */ /* 0x000fc40007c5e03a */
[----:B------:R-:W-:Y:S01]  /*54790*/  ISETP.GE.U32.AND.EX P1, PT, R63, R71, PT, P3 ;  /* 0x000000473f00720c */ /* 0x000fe20003f26130 */
[----:B------:R-:W-:Y:S01]  /*547a0*/  IMAD.WIDE.U32 R58, R74, 0x3d1, RZ ;  /* 0x000003d14a3a7825 */ /* 0x000fe200078e00ff */
[-C--:B------:R-:W-:Y:S02]  /*547b0*/  IADD3 R68, P3, PT, RZ, R64.reuse, RZ ;  /* 0x00000040ff447210 */ /* 0x080fe40007f7e0ff */
[----:B------:R-:W-:Y:S02]  /*547c0*/  SEL R56, RZ, 0x1, P0 ;  /* 0x00000001ff387807 */ /* 0x000fe40000000000 */
[----:B------:R-:W-:Y:S02]  /*547d0*/  SEL R69, RZ, 0x1, P1 ;  /* 0x00000001ff457807 */ /* 0x000fe40000800000 */
[----:B------:R-:W-:Y:S01]  /*547e0*/  IADD3.X R71, PT, PT, RZ, R57, RZ, P2, P4 ;  /* 0x00000039ff477210 */ /* 0x000fe200017e84ff */
[----:B------:R-:W-:Y:S01]  /*547f0*/  IMAD.WIDE.U32 R58, P2, RZ, R81, R58 ;  /* 0x00000051ff3a7225 */ /* 0x000fe2000784003a */
[----:B------:R-:W-:-:S02]  /*54800*/  ISETP.GE.U32.AND P0, PT, R68, R64, PT ;  /* 0x000000404400720c */ /* 0x000fc40003f06070 */
[----:B------:R-:W-:Y:S01]  /*54810*/  IADD3 R79, P1, PT, R79, R66, RZ ;  /* 0x000000424f4f7210 */ /* 0x000fe20007f3e0ff */
[----:B------:R-:W-:Y:S01]  /*54820*/  IMAD.IADD R64, R67, 0x1, R89 ;  /* 0x0000000143407824 */ /* 0x000fe200078e0259 */
[----:B------:R-:W-:Y:S01]  /*54830*/  IADD3 R70, P4, PT, R65, R58, RZ ;  /* 0x0000003a41467210 */ /* 0x000fe20007f9e0ff */
[----:B------:R-:W-:Y:S01]  /*54840*/  IMAD.X R57, RZ, RZ, RZ, P2 ;  /* 0x000000ffff397224 */ /* 0x000fe200010e06ff */
[----:B------:R-:W-:Y:S01]  /*54850*/  ISETP.GE.U32.AND P2, PT, R66, R62, PT ;  /* 0x0000003e4200720c */ /* 0x000fe20003f46070 */
[----:B------:R-:W-:Y:S01]  /*54860*/  IMAD.X R71, R64, 0x1, R71, P1 ;  /* 0x0000000140477824 */ /* 0x000fe200008e0647 */
[----:B------:R-:W-:Y:S01]  /*54870*/  ISETP.GE.U32.AND P1, PT, R79, R66, PT ;  /* 0x000000424f00720c */ /* 0x000fe20003f26070 */
[----:B------:R-:W-:Y:S01]  /*54880*/  IMAD.X R67, R70, 0x1, R81, P3 ;  /* 0x0000000146437824 */ /* 0x000fe200018e0651 */
[----:B------:R-:W-:Y:S02]  /*54890*/  ISETP.GE.U32.AND.EX P2, PT, R64, R63, PT, P2 ;  /* 0x0000003f4000720c */ /* 0x000fe40003f46120 */
[C---:B------:R-:W-:Y:S01]  /*548a0*/  ISETP.GE.U32.AND.EX P1, PT, R71.reuse, R64, PT, P1 ;  /* 0x000000404700720c */ /* 0x040fe20003f26110 */
[----:B------:R-:W-:Y:S01]  /*548b0*/  IMAD.WIDE.U32 R64, R71, 0x3d1, RZ ;  /* 0x000003d147407825 */ /* 0x000fe200078e00ff */
[----:B------:R-:W-:-:S02]  /*548c0*/  IADD3 R58, P5, P6, R69, R72, R56 ;  /* 0x00000048453a7210 */ /* 0x000fc40007ebe038 */
[----:B------:R-:W-:Y:S01]  /*548d0*/  SEL R66, RZ, 0x1, P2 ;  /* 0x00000001ff427807 */ /* 0x000fe20001000000 */
[----:B------:R-:W-:Y:S01]  /*548e0*/  IMAD.MOV.U32 R56, RZ, RZ, R59 ;  /* 0x000000ffff387224 */ /* 0x000fe200078e003b */
[----:B------:R-:W-:Y:S02]  /*548f0*/  SEL R69, RZ, 0x1, P1 ;  /* 0x00000001ff457807 */ /* 0x000fe40000800000 */
[----:B------:R-:W-:Y:S01]  /*54900*/  IADD3.X R59, PT, PT, RZ, R73, RZ, P5, P6 ;  /* 0x00000049ff3b7210 */ /* 0x000fe20002fec4ff */
[----:B------:R-:W-:Y:S01]  /*54910*/  IMAD.WIDE.U32.X R62, RZ, R74, R56, P4 ;  /* 0x0000004aff3e7225 */ /* 0x000fe200020e0438 */
[----:B------:R-:W-:Y:S02]  /*54920*/  IADD3 R69, P3, P4, R69, R54, R66 ;  /* 0x0000003645457210 */ /* 0x000fe40007c7e042 */
[----:B------:R-:W-:Y:S01]  /*54930*/  ISETP.GE.U32.AND.EX P0, PT, R67, R70, PT, P0 ;  /* 0x000000464300720c */ /* 0x000fe20003f06100 */
[----:B------:R-:W-:Y:S01]  /*54940*/  IMAD.WIDE.U32 R56, R79, 0x3d1, RZ ;  /* 0x000003d14f387825 */ /* 0x000fe200078e00ff */
[----:B------:R-:W-:-:S03]  /*54950*/  IADD3.X R54, PT, PT, RZ, R55, RZ, P3, P4 ;  /* 0x00000037ff367210 */ /* 0x000fc60001fe84ff */
[----:B------:R-:W-:Y:S01]  /*54960*/  IMAD.WIDE.U32 R84, R84, R92, R58 ;  /* 0x0000005c54547225 */ /* 0x000fe200078e003a */
[----:B------:R-:W-:-:S03]  /*54970*/  IADD3 R73, P2, PT, R62, R56, RZ ;  /* 0x000000383e497210 */ /* 0x000fc60007f5e0ff */
[----:B------:R-:W-:Y:S01]  /*54980*/  IMAD.WIDE.U32 R64, P3, RZ, R79, R64 ;  /* 0x0000004fff407225 */ /* 0x000fe20007860040 */
[C---:B------:R-:W-:Y:S02]  /*54990*/  ISETP.GE.U32.AND P4, PT, R73.reuse, R56, PT ;  /* 0x000000384900720c */ /* 0x040fe40003f86070 */
[----:B------:R-:W-:Y:S01]  /*549a0*/  IADD3 R56, P5, PT, R73, R74, RZ ;  /* 0x0000004a49387210 */ /* 0x000fe20007fbe0ff */
[----:B------:R-:W-:Y:S01]  /*549b0*/  IMAD.IADD R77, R85, 0x1, R77 ;  /* 0x00000001554d7824 */ /* 0x000fe200078e024d */
[----:B------:R-:W-:Y:S01]  /*549c0*/  IADD3 R85, P6, PT, R69, R84, RZ ;  /* 0x0000005445557210 */ /* 0x000fe20007fde0ff */
[----:B------:R-:W-:Y:S01]  /*549d0*/  IMAD.X R55, RZ, RZ, RZ, P3 ;  /* 0x000000ffff377224 */ /* 0x000fe200018e06ff */
[----:B------:R-:W-:Y:S02]  /*549e0*/  IADD3 R62, P3, PT, R57, R64, RZ ;  /* 0x00000040393e7210 */ /* 0x000fe40007f7e0ff */
[----:B------:R-:W-:Y:S01]  /*549f0*/  SEL R69, RZ, 0x1, P0 ;  /* 0x00000001ff457807 */ /* 0x000fe20000000000 */
[----:B------:R-:W-:Y:S01]  /*54a00*/  IMAD.X R64, R77, 0x1, R54, P6 ;  /* 0x000000014d407824 */ /* 0x000fe200030e0636 */
[----:B------:R-:W-:Y:S01]  /*54a10*/  ISETP.LT.U32.AND P0, PT, R56, R73, PT ;  /* 0x000000493800720c */ /* 0x000fe20003f01070 */
[----:B------:R-:W-:Y:S01]  /*54a20*/  IMAD.X R57, R62, 0x1, R63, P2 ;  /* 0x000000013e397824 */ /* 0x000fe200010e063f */
[----:B------:R-:W-:Y:S01]  /*54a30*/  IADD3 R69, P6, PT, R56, R69, RZ ;  /* 0x0000004538457210 */ /* 0x000fe20007fde0ff */
[----:B------:R-:W-:Y:S01]  /*54a40*/  IMAD.MOV.U32 R54, RZ, RZ, R65 ;  /* 0x000000ffff367224 */ /* 0x000fe200078e0041 */
[----:B------:R-:W-:-:S02]  /*54a50*/  ISETP.GE.U32.AND P1, PT, R84, R58, PT ;  /* 0x0000003a5400720c */ /* 0x000fc40003f26070 */
[----:B------:R-:W-:Y:S01]  /*54a60*/  ISETP.GE.U32.AND P2, PT, R69, R56, PT ;  /* 0x000000384500720c */ /* 0x000fe20003f46070 */
[C---:B------:R-:W-:Y:S01]  /*54a70*/  IMAD.X R56, R57.reuse, 0x1, R79, P5 ;  /* 0x0000000139387824 */ /* 0x040fe200028e064f */
[----:B------:R-:W-:Y:S01]  /*54a80*/  ISETP.GE.U32.AND.EX P4, PT, R57, R62, PT, P4 ;  /* 0x0000003e3900720c */ /* 0x000fe20003f86140 */
[----:B------:R-:W-:Y:S01]  /*54a90*/  IMAD.WIDE.U32.X R54, RZ, R71, R54, P3 ;  /* 0x00000047ff367225 */ /* 0x000fe200018e0436 */
[----:B------:R-:W-:Y:S02]  /*54aa0*/  ISETP.GE.U32.AND P3, PT, R85, R84, PT ;  /* 0x000000545500720c */ /* 0x000fe40003f66070 */
        /* <DEDUP_REMOVED lines=59> */
[-C--:B------:R-:W-:Y:S02]  /*54e60*/  IMAD R56, R95, R80.reuse, RZ ;  /* 0x000000505f387224 */ /* 0x080fe400078e02ff */
[----:B------:R-:W-:Y:S01]  /*54e70*/  IMAD.WIDE.U32 R80, R97, R80, RZ ;  /* 0x0000005061507225 */ /* 0x000fe200078e00ff */
[----:B------:R-:W-:-:S03]  /*54e80*/  ISETP.NE.AND.EX P0, PT, R79, RZ, PT, P0 ;  /* 0x000000ff4f00720c */ /* 0x000fc60003f05300 */
[----:B------:R-:W-:-:S10]  /*54e90*/  IMAD R77, R97, R43, R56 ;  /* 0x0000002b614d7224 */ /* 0x000fd400078e0238 */
        /* <DEDUP_REMOVED lines=51> */
.L_x_1488:
[----:B------:R-:W-:Y:S05]  /*551d0*/  BSYNC.RECONVERGENT B0 ;  /* 0x0000000000007941 */ /* 0x000fea0003800200 */
.L_x_1487:
        /* <DEDUP_REMOVED lines=62> */
.L_x_1491:
[----:B------:R-:W-:Y:S05]  /*555c0*/  BSYNC.RELIABLE B1 ;  /* 0x0000000000017941 */ /* 0x000fea0003800100 */
.L_x_1490:
        /* <DEDUP_REMOVED lines=72> */
.L_x_1494:
[----:B------:R-:W-:Y:S05]  /*55a50*/  BSYNC.RELIABLE B1 ;  /* 0x0000000000017941 */ /* 0x000fea0003800100 */
.L_x_1493:
        /* <DEDUP_REMOVED lines=64> */
.L_x_1496:
[----:B------:R-:W-:Y:S05]  /*55e60*/  BSYNC.RELIABLE B1 ;  /* 0x0000000000017941 */ /* 0x000fea0003800100 */
.L_x_1495:
        /* <DEDUP_REMOVED lines=27> */
.L_x_1492:
[----:B------:R-:W-:Y:S05]  /*56020*/  BSYNC.RECONVERGENT B0 ;  /* 0x0000000000007941 */ /* 0x000fea0003800200 */
.L_x_1489:
        /* <DEDUP_REMOVED lines=9> */
[----:B------:R-:W-:-:S04]  /*560c0*/  IMAD.WIDE.U32 R48, R6, R23, RZ ;  /* 0x0000001706307225 */ /* 0x000fc800078e00ff */
[----:B------:R-:W-:Y:S02]  /*560d0*/  IMAD.MOV.U32 R50, RZ, RZ, R53 ;  /* 0x000000ffff327224 */ /* 0x000fe400078e0035 */
        /* <DEDUP_REMOVED lines=72> */
[----:B------:R-:W-:-:S02]  /*56560*/  ISETP.GE.U32.AND P1, PT, R62, R58, PT ;  /* 0x0000003a3e00720c */ /* 0x000fc40003f26070 */
[C---:B------:R-:W-:Y:S01]  /*56570*/  IADD3.X R63, PT, PT, R59.reuse, R61, RZ, P5, P6 ;  /* 0x0000003d3b3f7210 */ /* 0x040fe20002fec4ff */
[C---:B------:R-:W-:Y:S01]  /*56580*/  IMAD R60, R22.reuse, R7, RZ ;  /* 0x00000007163c7224 */ /* 0x040fe200078e02ff */
        /* <DEDUP_REMOVED lines=15> */
[----:B------:R-:W-:Y:S02]  /*56680*/  IADD3.X R58, PT, PT, RZ, R65, RZ, P4, P5 ;  /* 0x00000041ff3a7210 */ /* 0x000fe400027ea4ff */
[----:B------:R-:W-:Y:S01]  /*56690*/  ISETP.GE.U32.AND P3, PT, R50, R52, PT ;  /* 0x000000343200720c */ /* 0x000fe20003f66070 */
[----:B------:R-:W-:Y:S01]  /*566a0*/  IMAD.IADD R71, R51, 0x1, R71 ;  /* 0x0000000133477824 */ /* 0x000fe200078e0247 */
[----:B------:R-:W-:Y:S01]  /*566b0*/  IADD3 R56, P4, PT, R57, R50, RZ ;  /* 0x0000003239387210 */ /* 0x000fe20007f9e0ff */
[----:B------:R-:W-:Y:S02]  /*566c0*/  IMAD.X R61, RZ, RZ, R59, P0 ;  /* 0x000000ffff3d7224 */ /* 0x000fe400000e063b */
[----:B------:R-:W-:Y:S01]  /*566d0*/  IMAD.WIDE.U32 R64, R10, R21, RZ ;  /* 0x000000150a407225 */ /* 0x000fe200078e00ff */
[----:B------:R-:W-:-:S02]  /*566e0*/  ISETP.GE.U32.AND.EX P3, PT, R71, R53, PT, P3 ;  /* 0x000000354700720c */ /* 0x000fc40003f66130 */
[----:B------:R-:W-:Y:S01]  /*566f0*/  ISETP.GE.U32.AND P6, PT, R56, R50, PT ;  /* 0x000000323800720c */ /* 0x000fe20003fc6070 */
[----:B------:R-:W-:Y:S01]  /*56700*/  IMAD.WIDE.U32 R52, R7, R20, RZ ;  /* 0x0000001407347225 */ /* 0x000fe200078e00ff */
[----:B------:R-:W-:-:S03]  /*56710*/  SEL R66, RZ, 0x1, P3 ;  /* 0x00000001ff427807 */ /* 0x000fc60001800000 */
        /* <DEDUP_REMOVED lines=8> */
[----:B------:R-:W-:Y:S01]  /*567a0*/  IMAD.WIDE.U32 R52, R9, R25, RZ ;  /* 0x0000001909347225 */ /* 0x000fe200078e00ff */
[----:B------:R-:W-:-:S03]  /*567b0*/  IADD3 RZ, P3, PT, R51, R64, RZ ;  /* 0x0000004033ff7210 */ /* 0x000fc60007f7e0ff */
[----:B------:R-:W-:Y:S02]  /*567c0*/  IMAD.X R73, RZ, RZ, RZ, P2 ;  /* 0x000000ffff497224 */ /* 0x000fe400010e06ff */
[----:B------:R-:W-:Y:S02]  /*567d0*/  IMAD.MOV.U32 R72, RZ, RZ, R67 ;  /* 0x000000ffff487224 */ /* 0x000fe400078e0043 */
[-C--:B------:R-:W-:Y:S02]  /*567e0*/  IMAD R52, R26, R9.reuse, RZ ;  /* 0x000000091a347224 */ /* 0x080fe400078e02ff */
[----:B------:R-:W-:-:S04]  /*567f0*/  IMAD.WIDE.U32 R58, P6, R24, R9, R58 ;  /* 0x00000009183a7225 */ /* 0x000fc800078c003a */
[----:B------:R-:W-:Y:S01]  /*56800*/  IMAD.WIDE.U32.X R72, R22, R8, R72, P1 ;  /* 0x0000000816487225 */ /* 0x000fe200008e0448 */
[----:B------:R-:W-:-:S03]  /*56810*/  IADD3 RZ, P2, PT, R53, R58, RZ ;  /* 0x0000003a35ff7210 */ /* 0x000fc60007f5e0ff */
[----:B------:R-:W-:-:S04]  /*56820*/  IMAD.WIDE.U32 R50, R21, R9, R62 ;  /* 0x0000000915327225 */ /* 0x000fc800078e003e */
[----:B------:R-:W-:Y:S01]  /*56830*/  IMAD R91, R21, R10, R52 ;  /* 0x0000000a155b7224 */ /* 0x000fe200078e0234 */
[----:B------:R-:W-:Y:S01]  /*56840*/  ISETP.GE.U32.AND P1, PT, R50, R62, PT ;  /* 0x0000003e3200720c */ /* 0x000fe20003f26070 */
        /* <DEDUP_REMOVED lines=25> */
[----:B------:R-:W-:-:S04]  /*569e0*/  IMAD.WIDE.U32 R68, R9, R23, RZ ;  /* 0x0000001709447225 */ /* 0x000fc800078e00ff */
[----:B------:R-:W-:-:S04]  /*569f0*/  IMAD.WIDE.U32 R64, P5, R22, R9, R64 ;  /* 0x0000000916407225 */ /* 0x000fc800078a0040 */
[----:B------:R-:W-:-:S04]  /*56a00*/  IMAD.WIDE.U32 R80, R9, R20, RZ ;  /* 0x0000001409507225 */ /* 0x000fc800078e00ff */
[----:B------:R-:W-:-:S04]  /*56a10*/  IMAD.WIDE.U32 R72, P1, R18, R9, R72 ;  /* 0x0000000912487225 */ /* 0x000fc80007820048 */
[----:B------:R-:W-:Y:S01]  /*56a20*/  IMAD.WIDE.U32.X R66, R18, R8, R66, P4 ;  /* 0x0000000812427225 */ /* 0x000fe200020e0442 */
[----:B------:R-:W-:-:S03]  /*56a30*/  IADD3 RZ, P4, PT, R69, R64, RZ ;  /* 0x0000004045ff7210 */ /* 0x000fc60007f9e0ff */
        /* <DEDUP_REMOVED lines=16> */
[----:B------:R-:W-:-:S04]  /*56b40*/  IMAD.WIDE.U32 R74, R12, R21, RZ ;  /* 0x000000150c4a7225 */ /* 0x000fc800078e00ff */
[-C--:B------:R-:W-:Y:S02]  /*56b50*/  IMAD R8, R22, R9.reuse, RZ ;  /* 0x0000000916087224 */ /* 0x080fe400078e02ff */
[----:B------:R-:W-:Y:S02]  /*56b60*/  IMAD R73, R18, R9, RZ ;  /* 0x0000000912497224 */ /* 0x000fe400078e02ff */
[----:B------:R-:W-:-:S04]  /*56b70*/  IMAD.WIDE.U32 R52, R12, R23, RZ ;  /* 0x000000170c347225 */ /* 0x000fc800078e00ff */
[----:B------:R-:W-:-:S04]  /*56b80*/  IMAD.WIDE.U32 R76, R12, R25, RZ ;  /* 0x000000190c4c7225 */ /* 0x000fc800078e00ff */
[----:B------:R-:W-:-:S04]  /*56b90*/  IMAD.WIDE.U32 R64, R12, R20, RZ ;  /* 0x000000140c407225 */ /* 0x000fc800078e00ff */
[-C--:B------:R-:W-:Y:S01]  /*56ba0*/  IMAD R97, R23, R10.reuse, R8 ;  /* 0x0000000a17617224 */ /* 0x080fe200078e0208 */
[----:B------:R-:W-:Y:S01]  /*56bb0*/  SEL R8, RZ, 0x1, P5 ;  /* 0x00000001ff087807 */ /* 0x000fe20002800000 */
[----:B------:R-:W-:Y:S01]  /*56bc0*/  IMAD R73, R20, R10, R73 ;  /* 0x0000000a14497224 */ /* 0x000fe200078e0249 */
[----:B------:R-:W-:Y:S01]  /*56bd0*/  SEL R10, RZ, 0x1, P2 ;  /* 0x00000001ff0a7807 */ /* 0x000fe20001000000 */
[----:B------:R-:W-:Y:S01]  /*56be0*/  IMAD.WIDE.U32 R74, P3, R26, R11, R74 ;  /* 0x0000000b1a4a7225 */ /* 0x000fe2000786004a */
[----:B------:R-:W-:-:S03]  /*56bf0*/  ISETP.GE.U32.AND P2, PT, R60, R62, PT ;  /* 0x0000003e3c00720c */ /* 0x000fc60003f46070 */
[----:B------:R-:W-:Y:S01]  /*56c00*/  IMAD.WIDE.U32 R56, R11, R23, RZ ;  /* 0x000000170b387225 */ /* 0x000fe200078e00ff */
[----:B------:R-:W-:-:S03]  /*56c10*/  ISETP.GE.U32.AND.EX P2, PT, R61, R7, PT, P2 ;  /* 0x000000073d00720c */ /* 0x000fc60003f46120 */
[----:B------:R-:W-:-:S04]  /*56c20*/  IMAD.WIDE.U32 R52, P4, R22, R11, R52 ;  /* 0x0000000b16347225 */ /* 0x000fc80007880034 */
        /* <DEDUP_REMOVED lines=10> */
[----:B------:R-:W-:-:S04]  /*56cd0*/  IMAD.WIDE.U32 R68, R11, R21, RZ ;  /* 0x000000150b447225 */ /* 0x000fc800078e00ff */
[----:B------:R-:W-:Y:S01]  /*56ce0*/  IMAD.X R59, RZ, RZ, RZ, P4 ;  /* 0x000000ffff3b7224 */ /* 0x000fe200020e06ff */
[----:B------:R-:W-:Y:S01]  /*56cf0*/  IADD3 R66, P2, P4, R10, R66, R93 ;  /* 0x000000420a427210 */ /* 0x000fe20007c5e05d */
[----:B------:R-:W-:Y:S01]  /*56d00*/  IMAD R7, R26, R11, RZ ;  /* 0x0000000b1a077224 */ /* 0x000fe200078e02ff */
[----:B------:R-:W-:Y:S01]  /*56d10*/  IADD3 RZ, P6, PT, R69, R74, RZ ;  /* 0x0000004a45ff7210 */ /* 0x000fe20007fde0ff */
[----:B------:R-:W-:Y:S01]  /*56d20*/  IMAD.WIDE.U32 R68, R23, R9, R80 ;  /* 0x0000000917447225 */ /* 0x000fe200078e0050 */
[----:B------:R-:W-:Y:S02]  /*56d30*/  IADD3.X R67, PT, PT, RZ, R67, RZ, P2, P4 ;  /* 0x00000043ff437210 */ /* 0x000fe400017e84ff */
[----:B------:R-:W-:Y:S01]  /*56d40*/  IADD3 R71, P2, P4, R71, R78, R8 ;  /* 0x0000004e47477210 */ /* 0x000fe20007c5e008 */
[----:B------:R-:W-:Y:S02]  /*56d50*/  IMAD.MOV.U32 R58, RZ, RZ, R53 ;  /* 0x000000ffff3a7224 */ /* 0x000fe400078e0035 */
[----:B------:R-:W-:Y:S01]  /*56d60*/  IMAD.WIDE.U32 R52, R21, R11, R60 ;  /* 0x0000000b15347225 */ /* 0x000fe200078e003c */
[----:B------:R-:W-:-:S02]  /*56d70*/  IADD3.X R78, PT, PT, RZ, R79, RZ, P2, P4 ;  /* 0x0000004fff4e7210 */ /* 0x000fc400017e84ff */
[----:B------:R-:W-:Y:S01]  /*56d80*/  IADD3 R70, P4, PT, R71, R68, RZ ;  /* 0x0000004447467210 */ /* 0x000fe20007f9e0ff */
[----:B------:R-:W-:Y:S01]  /*56d90*/  IMAD R7, R21, R12, R7 ;  /* 0x0000000c15077224 */ /* 0x000fe200078e0207 */
[----:B------:R-:W-:Y:S01]  /*56da0*/  ISETP.GE.U32.AND P2, PT, R52, R60, PT ;  /* 0x0000003c3400720c */ /* 0x000fe20003f46070 */
[----:B------:R-:W-:Y:S02]  /*56db0*/  IMAD.MOV.U32 R64, RZ, RZ, R75 ;  /* 0x000000ffff407224 */ /* 0x000fe400078e004b */
        /* <DEDUP_REMOVED lines=14> */
[C---:B------:R-:W-:Y:S01]  /*56ea0*/  IMAD R63, R25.reuse, R12, R24 ;  /* 0x0000000c193f7224 */ /* 0x040fe200078e0218 */
        /* <DEDUP_REMOVED lines=11> */
[----:B------:R-:W-:Y:S02]  /*56f60*/  IADD3.X R82, PT, PT, RZ, R83, RZ, P3, P4 ;  /* 0x00000053ff527210 */ /* 0x000fe40001fe84ff */
[----:B------:R-:W-:Y:S01]  /*56f70*/  ISETP.GE.U32.AND.EX P2, PT, R25, R71, PT, P2 ;  /* 0x000000471900720c */ /* 0x000fe20003f46120 */
[C---:B------:R-:W-:Y:S01]  /*56f80*/  IMAD R75, R18.reuse, R11, RZ ;  /* 0x0000000b124b7224 */ /* 0x040fe200078e02ff */
[----:B------:R-:W-:Y:S01]  /*56f90*/  IADD3 R24, P4, PT, R61, R8, RZ ;  /* 0x000000083d187210 */ /* 0x000fe20007f9e0ff */
[----:B------:R-:W-:Y:S01]  /*56fa0*/  IMAD.WIDE.U32.X R68, R18, R12, R68, P0 ;  /* 0x0000000c12447225 */ /* 0x000fe200000e0444 */
[----:B------:R-:W-:-:S02]  /*56fb0*/  IADD3.X R18, PT, PT, R25, R65, RZ, P5, P6 ;  /* 0x0000004119127210 */ /* 0x000fc40002fec4ff */
[----:B------:R-:W-:Y:S01]  /*56fc0*/  ISETP.GE.U32.AND P0, PT, R8, R66, PT ;  /* 0x000000420800720c */ /* 0x000fe20003f06070 */
[----:B------:R-:W-:Y:S01]  /*56fd0*/  IMAD.IADD R73, R9, 0x1, R73 ;  /* 0x0000000109497824 */ /* 0x000fe200078e0249 */
[----:B------:R-:W-:Y:S01]  /*56fe0*/  ISETP.GE.U32.AND.EX P1, PT, R18, R25, PT, P1 ;  /* 0x000000191200720c */ /* 0x000fe20003f26110 */
[----:B------:R-:W-:Y:S01]  /*56ff0*/  IMAD R22, R22, R11, RZ ;  /* 0x0000000b16167224 */ /* 0x000fe200078e02ff */
[----:B------:R-:W-:Y:S01]  /*57000*/  SEL R10, RZ, 0x1, P2 ;  /* 0x00000001ff0a7807 */ /* 0x000fe20001000000 */
[C---:B------:R-:W-:Y:S01]  /*57010*/  IMAD.X R25, R73.reuse, 0x1, R82, P4 ;  /* 0x0000000149197824 */ /* 0x040fe200020e0652 */
[----:B------:R-:W-:Y:S01]  /*57020*/  SEL R61, RZ, 0x1, P1 ;  /* 0x00000001ff3d7807 */ /* 0x000fe20000800000 */
[----:B------:R-:W-:Y:S01]  /*57030*/  IMAD.WIDE.U32 R62, R18, 0x3d1, RZ ;  /* 0x000003d1123e7825 */ /* 0x000fe200078e00ff */
[----:B------:R-:W-:Y:S02]  /*57040*/  ISETP.GE.U32.AND P3, PT, R24, R8, PT ;  /* 0x000000081800720c */ /* 0x000fe40003f66070 */
[----:B------:R-:W-:Y:S01]  /*57050*/  ISETP.GE.U32.AND.EX P0, PT, R73, R67, PT, P0 ;  /* 0x000000434900720c */ /* 0x000fe20003f06100 */
[----:B------:R-:W-:Y:S01]  /*57060*/  IMAD R79, R23, R12, R22 ;  /* 0x0000000c174f7224 */ /* 0x000fe200078e0216 */
[----:B------:R-:W-:Y:S01]  /*57070*/  IADD3 R67, P2, P4, R61, R56, R10 ;  /* 0x000000383d437210 */ /* 0x000fe20007c5e00a */
[----:B------:R-:W-:Y:S01]  /*57080*/  IMAD.WIDE.U32 R60, R23, R11, R24 ;  /* 0x0000000b173c7225 */ /* 0x000fe200078e0018 */
[----:B------:R-:W-:-:S02]  /*57090*/  ISETP.GE.U32.AND.EX P1, PT, R25, R73, PT, P3 ;  /* 0x000000491900720c */ /* 0x000fc40003f26130 */
[----:B------:R-:W-:Y:S01]  /*570a0*/  IADD3.X R64, PT, PT, RZ, R57, RZ, P2, P4 ;  /* 0x00000039ff407210 */ /* 0x000fe200017e84ff */
[----:B------:R-:W-:Y:S01]  /*570b0*/  IMAD.WIDE.U32 R56, P2, RZ, R77, R62 ;  /* 0x0000004dff387225 */ /* 0x000fe2000784003e */
[----:B------:R-:W-:Y:S02]  /*570c0*/  SEL R71, RZ, 0x1, P1 ;  /* 0x00000001ff477807 */ /* 0x000fe40000800000 */
[----:B------:R-:W-:Y:S01]  /*570d0*/  IADD3 R67, P1, PT, R67, R60, RZ ;  /* 0x0000003c43437210 */ /* 0x000fe20007f3e0ff */
[----:B------:R-:W-:Y:S01]  /*570e0*/  IMAD.IADD R63, R61, 0x1, R79 ;  /* 0x000000013d3f7824 */ /* 0x000fe200078e024f */
[----:B------:R-:W-:Y:S01]  /*570f0*/  SEL R10, RZ, 0x1, P0 ;  /* 0x00000001ff0a7807 */ /* 0x000fe20000000000 */
[----:B------:R-:W-:-:S04]  /*57100*/  IMAD.WIDE.U32 R8, R77, 0x3d1, RZ ;  /* 0x000003d14d087825 */ /* 0x000fc800078e00ff */
[----:B------:R-:W-:Y:S01]  /*57110*/  IMAD.X R61, RZ, RZ, RZ, P2 ;  /* 0x000000ffff3d7224 */ /* 0x000fe200010e06ff */
[----:B------:R-:W-:Y:S01]  /*57120*/  ISETP.GE.U32.AND P2, PT, R60, R24, PT ;  /* 0x000000183c00720c */ /* 0x000fe20003f46070 */
[----:B------:R-:W-:Y:S01]  /*57130*/  IMAD.X R64, R63, 0x1, R64, P1 ;  /* 0x000000013f407824 */ /* 0x000fe200008e0640 */
[----:B------:R-:W-:Y:S01]  /*57140*/  ISETP.GE.U32.AND P1, PT, R67, R60, PT ;  /* 0x0000003c4300720c */ /* 0x000fe20003f26070 */
[----:B------:R-:W-:Y:S01]  /*57150*/  IMAD R75, R20, R12, R75 ;  /* 0x0000000c144b7224 */ /* 0x000fe200078e024b */
[-C--:B------:R-:W-:Y:S01]  /*57160*/  IADD3 R23, P3, PT, RZ, R8.reuse, RZ ;  /* 0x00000008ff177210 */ /* 0x080fe20007f7e0ff */
[----:B------:R-:W-:Y:S01]  /*57170*/  IMAD.MOV.U32 R60, RZ, RZ, R57 ;  /* 0x000000ffff3c7224 */ /* 0x000fe200078e0039 */
[----:B------:R-:W-:Y:S01]  /*57180*/  ISETP.GE.U32.AND.EX P2, PT, R63, R25, PT, P2 ;  /* 0x000000193f00720c */ /* 0x000fe20003f46120 */
[----:B------:R-:W-:Y:S01]  /*57190*/  IMAD R26, R26, R5, RZ ;  /* 0x000000051a1a7224 */ /* 0x000fe200078e02ff */
[C---:B------:R-:W-:Y:S01]  /*571a0*/  ISETP.GE.U32.AND.EX P1, PT, R64.reuse, R63, PT, P1 ;  /* 0x0000003f4000720c */ /* 0x040fe20003f26110 */
[----:B------:R-:W-:Y:S01]  /*571b0*/  IMAD.WIDE.U32 R62, R64, 0x3d1, RZ ;  /* 0x000003d1403e7825 */ /* 0x000fe200078e00ff */
[----:B------:R-:W-:-:S02]  /*571c0*/  ISETP.GE.U32.AND P0, PT, R23, R8, PT ;  /* 0x000000081700720c */ /* 0x000fc40003f06070 */
[----:B------:R-:W-:Y:S02]  /*571d0*/  IADD3 R65, P4, PT, R9, R56, RZ ;  /* 0x0000003809417210 */ /* 0x000fe40007f9e0ff */
[----:B------:R-:W-:Y:S02]  /*571e0*/  IADD3 R8, P5, P6, R71, R84, R10 ;  /* 0x0000005447087210 */ /* 0x000fe40007ebe00a */
[----:B------:R-:W-:Y:S01]  /*571f0*/  SEL R12, RZ, 0x1, P2 ;  /* 0x00000001ff0c7807 */ /* 0x000fe20001000000 */
[----:B------:R-:W-:Y:S01]  /*57200*/  IMAD.X R10, R65, 0x1, R77, P3 ;  /* 0x00000001410a7824 */ /* 0x000fe200018e064d */
[----:B------:R-:W-:Y:S01]  /*57210*/  SEL R71, RZ, 0x1, P1 ;  /* 0x00000001ff477807 */ /* 0x000fe20000800000 */
[----:B------:R-:W-:Y:S01]  /*57220*/  IMAD.WIDE.U32.X R24, RZ, R18, R60, P4 ;  /* 0x00000012ff187225 */ /* 0x000fe200020e043c */
[----:B------:R-:W-:Y:S02]  /*57230*/  IADD3.X R9, PT, PT, RZ, R85, RZ, P5, P6 ;  /* 0x00000055ff097210 */ /* 0x000fe40002fec4ff */
[----:B------:R-:W-:Y:S01]  /*57240*/  IADD3 R71, P3, P4, R71, R58, R12 ;  /* 0x0000003a47477210 */ /* 0x000fe20007c7e00c */
[----:B------:R-:W-:Y:S01]  /*57250*/  IMAD.WIDE.U32 R60, R67, 0x3d1, RZ ;  /* 0x000003d1433c7825 */ /* 0x000fe200078e00ff */
[----:B------:R-:W-:-:S02]  /*57260*/  ISETP.GE.U32.AND.EX P0, PT, R10, R65, PT, P0 ;  /* 0x000000410a00720c */ /* 0x000fc40003f06100 */
[----:B------:R-:W-:Y:S01]  /*57270*/  IADD3.X R22, PT, PT, RZ, R59, RZ, P3, P4 ;  /* 0x0000003bff167210 */ /* 0x000fe20001fe84ff */
[----:B------:R-:W-:Y:S01]  /*57280*/  IMAD.WIDE.U32 R58, P3, RZ, R67, R62 ;  /* 0x00000043ff3a7225 */ /* 0x000fe2000786003e */
[----:B------:R-:W-:-:S03]  /*57290*/  IADD3 R65, P2, PT, R24, R60, RZ ;  /* 0x0000003c18417210 */ /* 0x000fc60007f5e0ff */
[----:B------:R-:W-:Y:S01]  /*572a0*/  IMAD.WIDE.U32 R56, R20, R11, R8 ;  /* 0x0000000b14387225 */ /* 0x000fe200078e0008 */
[----:B------:R-:W-:Y:S02]  /*572b0*/  IADD3 R12, P5, PT, R65, R18, RZ ;  /* 0x00000012410c7210 */ /* 0x000fe40007fbe0ff */
[----:B------:R-:W-:Y:S01]  /*572c0*/  SEL R11, RZ, 0x1, P0 ;  /* 0x00000001ff0b7807 */ /* 0x000fe20000000000 */
[----:B------:R-:W-:Y:S01]  /*572d0*/  IMAD.X R63, RZ, RZ, RZ, P3 ;  /* 0x000000ffff3f7224 */ /* 0x000fe200018e06ff */
[----:B------:R-:W-:Y:S01]  /*572e0*/  IADD3 R61, P3, PT, R61, R58, RZ ;  /* 0x0000003a3d3d7210 */ /* 0x000fe20007f7e0ff */
[----:B------:R-:W-:Y:S01]  /*572f0*/  IMAD.IADD R75, R57, 0x1, R75 ;  /* 0x00000001394b7824 */ /* 0x000fe200078e024b */
[----:B------:R-:W-:Y:S01]  /*57300*/  IADD3 R71, P6, PT, R71, R56, RZ ;  /* 0x0000003847477210 */ /* 0x000fe20007fde0ff */
[----:B------:R-:W-:Y:S01]  /*57310*/  IMAD.MOV.U32 R62, RZ, RZ, R59 ;  /* 0x000000ffff3e7224 */ /* 0x000fe200078e003b */
[----:B------:R-:W-:Y:S01]  /*57320*/  ISETP.GE.U32.AND P1, PT, R56, R8, PT ;  /* 0x000000083800720c */ /* 0x000fe20003f26070 */
[----:B------:R-:W-:Y:S01]  /*57330*/  IMAD.X R24, R61, 0x1, R25, P2 ;  /* 0x000000013d187824 */ /* 0x000fe200010e0619 */
[----:B------:R-:W-:Y:S01]  /*57340*/  ISETP.GE.U32.AND P4, PT, R65, R60, PT ;  /* 0x0000003c4100720c */ /* 0x000fe20003f86070 */
[C---:B------:R-:W-:Y:S01]  /*57350*/  IMAD.X R22, R75.reuse, 0x1, R22, P6 ;  /* 0x000000014b167824 */ /* 0x040fe200030e0616 */
[----:B------:R-:W-:Y:S01]  /*57360*/  IADD3 R11, P6, PT, R12, R11, RZ ;  /* 0x0000000b0c0b7210 */ /* 0x000fe20007fde0ff */
[----:B------:R-:W-:Y:S01]  /*57370*/  IMAD.X R25, R24, 0x1, R67, P5 ;  /* 0x0000000118197824 */ /* 0x000fe200028e0643 */
[----:B------:R-:W-:Y:S01]  /*57380*/  ISETP.GE.U32.AND.EX P1, PT, R75, R9, PT, P1 ;  /* 0x000000094b00720c */ /* 0x000fe20003f26110 */
[----:B------:R-:W-:Y:S01]  /*57390*/  IMAD.WIDE.U32.X R8, RZ, R64, R62, P3 ;  /* 0x00000040ff087225 */ /* 0x000fe200018e043e */
[----:B------:R-:W-:-:S02]  /*573a0*/  ISETP.GE.U32.AND P3, PT, R71, R56, PT ;  /* 0x000000384700720c */ /* 0x000fc40003f66070 */
[----:B------:R-:W-:Y:S01]  /*573b0*/  ISETP.GE.U32.AND.EX P4, PT, R24, R61, PT, P4 ;  /* 0x0000003d1800720c */ /* 0x000fe20003f86140 */
[C---:B------:R-:W-:Y:S01]  /*573c0*/  IMAD.WIDE.U32 R56, R22.reuse, 0x3d1, RZ ;  /* 0x000003d116387825 */ /* 0x040fe200078e00ff */
        /* <DEDUP_REMOVED lines=12> */
[----:B------:R-:W-:Y:S01]  /*57490*/  IADD3 R67, P4, P5, R67, R68, R12 ;  /* 0x0000004443437210 */ /* 0x000fe20007d9e00c */
[----:B------:R-:W-:Y:S01]  /*574a0*/  IMAD.X R25, RZ, RZ, RZ, P1 ;  /* 0x000000ffff197224 */ /* 0x000fe200008e06ff */
[----:B------:R-:W-:Y:S02]  /*574b0*/  IADD3 R61, P2, P3, R58, R8, R61 ;  /* 0x000000083a3d7210 */ /* 0x000fe40007b5e03d */
[----:B------:R-:W-:Y:S02]  /*574c0*/  IADD3 R65, P6, PT, R59, R56, RZ ;  /* 0x000000383b417210 */ /* 0x000fe40007fde0ff */
[----:B------:R-:W-:-:S02]  /*574d0*/  IADD3.X R69, PT, PT, RZ, R69, RZ, P4, P5 ;  /* 0x00000045ff457210 */ /* 0x000fc400027ea4ff */
[----:B------:R-:W-:Y:S02]  /*574e0*/  IADD3 R8, P4, PT, R61, R64, RZ ;  /* 0x000000403d087210 */ /* 0x000fe40007f9e0ff */
        /* <DEDUP_REMOVED lines=95> */
.L_x_1498:
[----:B------:R-:W-:Y:S05]  /*57ae0*/  BSYNC.RECONVERGENT B0 ;  /* 0x0000000000007941 */ /* 0x000fea0003800200 */
.L_x_1497:
        /* <DEDUP_REMOVED lines=62> */
.L_x_1501:
[----:B------:R-:W-:Y:S05]  /*57ed0*/  BSYNC.RELIABLE B1 ;  /* 0x0000000000017941 */ /* 0x000fea0003800100 */
.L_x_1500:
        /* <DEDUP_REMOVED lines=33> */
[----:B------:R-:W-:-:S02]  /*580f0*/  IMAD.X R21, R21, 0x1, R22, P2 ;  /* 0x0000000115157824 */ /* 0x000fc400010e0616 */
[----:B------:R-:W-:Y:S01]  /*58100*/  IMAD.X R52, R18, 0x1, R59, P3 ;  /* 0x0000000112347824 */ /* 0x000fe200018e063b */
[----:B------:R-:W-:Y:S02]  /*58110*/  SEL R18, RZ, 0xffffffff, !P1 ;  /* 0xffffffffff127807 */ /* 0x000fe40004800000 */
[----:B------:R-:W-:Y:S02]  /*58120*/  ISETP.GT.U32.AND.EX P0, PT, R21, UR7, PT, P0 ;  /* 0x0000000715007c0c */ /* 0x000fe4000bf04100 */
[----:B------:R-:W-:Y:S02]  /*58130*/  ISETP.NE.U32.AND P1, PT, R50, RZ, PT ;  /* 0x000000ff3200720c */ /* 0x000fe40003f25070 */
        /* <DEDUP_REMOVED lines=37> */
.L_x_1504:
[----:B------:R-:W-:Y:S05]  /*58390*/  BSYNC.RELIABLE B1 ;  /* 0x0000000000017941 */ /* 0x000fea0003800100 */
.L_x_1503:
        /* <DEDUP_REMOVED lines=70> */
.L_x_1506:
[----:B------:R-:W-:Y:S05]  /*58800*/  BSYNC.RELIABLE B1 ;  /* 0x0000000000017941 */ /* 0x000fea0003800100 */
.L_x_1505:
        /* <DEDUP_REMOVED lines=29> */
[----:B------:R-:W-:-:S07]  /*589e0*/  IMAD.MOV.U32 R24, RZ, RZ, R6 ;  /* 0x000000ffff187224 */ /* 0x000fce00078e0006 */
.L_x_1502:
[----:B------:R-:W-:Y:S05]  /*589f0*/  BSYNC.RECONVERGENT B0 ;  /* 0x0000000000007941 */ /* 0x000fea0003800200 */
.L_x_1499:
        /* <DEDUP_REMOVED lines=24> */
.L_x_1508:
        /* <DEDUP_REMOVED lines=18> */
[----:B------:R-:W-:Y:S02]  /*58ca0*/  IADD3 R25, P1, PT, R22, R7, RZ ;  /* 0x0000000716197210 */ /* 0x000fe40007f3e0ff */
[----:B------:R-:W-:-:S03]  /*58cb0*/  ISETP.LT.U32.OR.EX P2, PT, R90, R24, !P2, P3 ;  /* 0x000000185a00720c */ /* 0x000fc60005741530 */
[----:B------:R-:W-:Y:S01]  /*58cc0*/  IMAD.X R22, R22, 0x1, R9, P1 ;  /* 0x0000000116167824 */ /* 0x000fe200008e0609 */
[----:B------:R-:W-:-:S04]  /*58cd0*/  SEL R6, RZ, 0xffffffff, !P2 ;  /* 0xffffffffff067807 */ /* 0x000fc80005000000 */
[----:B------:R-:W-:Y:S01]  /*58ce0*/  IADD3 R24, P2, P3, R6, R88, -R23 ;  /* 0x0000005806187210 */ /* 0x000fe20007b5e817 */
[----:B------:R-:W-:-:S03]  /*58cf0*/  IMAD.X R23, R8, 0x1, R49, P0 ;  /* 0x0000000108177824 */ /* 0x000fc600000e0631 */
[----:B------:R-:W-:Y:S01]  /*58d00*/  IADD3.X R21, PT, PT, R6, R86, ~R21, P2, P3 ;  /* 0x0000005606157210 */ /* 0x000fe200017e6c15 */
[----:B------:R-:W-:Y:S08]  /*58d10*/  BRA `(.L_x_1511) ;  /* 0x0000000000ec7947 */ /* 0x000ff00003800000 */
.L_x_1510:
[----:B------:R-:W-:Y:S05]  /*58d20*/  BSYNC.RELIABLE B1 ;  /* 0x0000000000017941 */ /* 0x000fea0003800100 */
.L_x_1509:
[----:B------:R-:W0:Y:S01]  /*58d30*/  LDCU.128 UR12, c[0x3][URZ] ;  /* 0x00c00000ff0c77ac */ /* 0x000e220008000c00 */
[----:B------:R-:W1:Y:S01]  /*58d40*/  LDCU.64 UR4, c[0x3][0x10] ;  /* 0x00c00200ff0477ac */ /* 0x000e620008000a00 */
[----:B0-----:R-:W-:-:S04]  /*58d50*/  IADD3 R18, P1, PT, R43, UR12, RZ ;  /* 0x0000000c2b127c10 */ /* 0x001fc8000ff3e0ff */
[----:B------:R-:W-:Y:S02]  /*58d60*/  ISETP.GE.U32.AND P0, PT, R18, R43, PT ;  /* 0x0000002b1200720c */ /* 0x000fe40003f06070 */
        /* <DEDUP_REMOVED lines=41> */
[----:B------:R-:W-:Y:S02]  /*59000*/  SEL R8, RZ, 0xffffffff, P0 ;  /* 0xffffffffff087807 */ /* 0x000fe40000000000 */
[----:B------:R-:W-:Y:S02]  /*59010*/  IADD3 R23, P3, P6, -R23, UR6, R88 ;  /* 0x0000000617177c10 */ /* 0x000fe4000fe7e158 */
[----:B------:R-:W-:-:S02]  /*59020*/  IADD3.X R86, PT, PT, R86, RZ, RZ, P4, P5 ;  /* 0x000000ff56567210 */ /* 0x000fc400027ea4ff */
[----:B------:R-:W-:Y:S02]  /*59030*/  SEL R22, RZ, 0xffffffff, !P1 ;  /* 0xffffffffff167807 */ /* 0x000fe40004800000 */
[----:B------:R-:W-:Y:S02]  /*59040*/  SEL R6, RZ, 0xffffffff, !P2 ;  /* 0xffffffffff067807 */ /* 0x000fe40005000000 */
[----:B------:R-:W-:Y:S02]  /*59050*/  IADD3 R26, P0, PT, R8, R11, RZ ;  /* 0x0000000b081a7210 */ /* 0x000fe40007f1e0ff */
[----:B------:R-:W-:Y:S02]  /*59060*/  IADD3.X R21, PT, PT, ~R21, UR7, R86, P3, P6 ;  /* 0x0000000715157c10 */ /* 0x000fe40009fec556 */
[----:B------:R-:W-:Y:S02]  /*59070*/  IADD3 R25, P1, PT, R22, R7, RZ ;  /* 0x0000000716197210 */ /* 0x000fe40007f3e0ff */
[----:B------:R-:W-:Y:S01]  /*59080*/  IADD3 R24, P2, PT, R23, R6, RZ ;  /* 0x0000000617187210 */ /* 0x000fe20007f5e0ff */
[----:B------:R-:W-:-:S02]  /*59090*/  IMAD.X R23, R8, 0x1, R43, P0 ;  /* 0x0000000108177824 */ /* 0x000fc400000e062b */
[----:B------:R-:W-:Y:S02]  /*590a0*/  IMAD.X R22, R22, 0x1, R9, P1 ;  /* 0x0000000116167824 */ /* 0x000fe400008e0609 */
[----:B------:R-:W-:Y:S02]  /*590b0*/  IMAD.X R21, R21, 0x1, R6, P2 ;  /* 0x0000000115157824 */ /* 0x000fe400010e0606 */
[----:B------:R-:W-:-:S07]  /*590c0*/  IMAD.MOV.U32 R43, RZ, RZ, R18 ;  /* 0x000000ffff2b7224 */ /* 0x000fce00078e0012 */
.L_x_1511:
[----:B------:R-:W-:Y:S05]  /*590d0*/  BSYNC.RECONVERGENT B0 ;  /* 0x0000000000007941 */ /* 0x000fea0003800200 */
.L_x_1507:
        /* <DEDUP_REMOVED lines=25> */
[----:B------:R-:W-:-:S04]  /*59270*/  IMAD.WIDE.U32 R56, R32, R17, RZ ;  /* 0x0000001120387225 */ /* 0x000fc800078e00ff */
[C---:B------:R-:W-:Y:S02]  /*59280*/  IMAD R55, R17.reuse, R32, R6 ;  /* 0x0000002011377224 */ /* 0x040fe400078e0206 */
[----:B------:R-:W-:-:S04]  /*59290*/  IMAD.WIDE.U32 R48, R17, R31, RZ ;  /* 0x0000001f11307225 */ /* 0x000fc800078e00ff */
[----:B------:R-:W-:Y:S01]  /*592a0*/  IMAD.WIDE.U32.X R6, R16, R32, R8, P1 ;  /* 0x0000002010067225 */ /* 0x000fe200008e0408 */
[----:B------:R-:W-:-:S03]  /*592b0*/  SEL R9, RZ, 0x1, P0 ;  /* 0x00000001ff097807 */ /* 0x000fc60000000000 */
[----:B------:R-:W-:Y:S01]  /*592c0*/  IMAD.WIDE.U32 R52, R31, R17, RZ ;  /* 0x000000111f347225 */ /* 0x000fe200078e00ff */
[----:B------:R-:W-:-:S03]  /*592d0*/  IADD3 R6, P0, P5, R48, R6, R9 ;  /* 0x0000000630067210 */ /* 0x000fc60007d1e009 */
[----:B------:R-:W-:-:S04]  /*592e0*/  IMAD.WIDE.U32 R56, P2, R14, R31, R56 ;  /* 0x0000001f0e387225 */ /* 0x000fc80007840038 */
[----:B------:R-:W-:Y:S01]  /*592f0*/  IMAD.WIDE.U32 R50, R32, R15, RZ ;  /* 0x0000000f20327225 */ /* 0x000fe200078e00ff */
[----:B------:R-:W-:-:S03]  /*59300*/  IADD3 RZ, P4, PT, R53, R56, RZ ;  /* 0x0000003835ff7210 */ /* 0x000fc60007f9e0ff */
[----:B------:R-:W-:Y:S02]  /*59310*/  IMAD.IADD R55, R49, 0x1, R55 ;  /* 0x0000000131377824 */ /* 0x000fe400078e0237 */
[----:B------:R-:W-:-:S03]  /*59320*/  IMAD.WIDE.U32 R8, R13, R33, R10 ;  /* 0x000000210d087225 */ /* 0x000fc600078e000a */
[----:B------:R-:W-:Y:S01]  /*59330*/  IADD3.X R7, PT, PT, R55, R7, RZ, P0, P5 ;  /* 0x0000000737077210 */ /* 0x000fe200007ea4ff */
[----:B------:R-:W-:Y:S01]  /*59340*/  IMAD.WIDE.U32 R58, R34, R13, RZ ;  /* 0x0000000d223a7225 */ /* 0x000fe200078e00ff */
[----:B------:R-:W-:-:S03]  /*59350*/  ISETP.GE.U32.AND P0, PT, R8, R10, PT ;  /* 0x0000000a0800720c */ /* 0x000fc60003f06070 */
[----:B------:R-:W-:Y:S02]  /*59360*/  IMAD R18, R2, R33, RZ ;  /* 0x0000002102127224 */ /* 0x000fe400078e02ff */
[----:B------:R-:W-:Y:S01]  /*59370*/  IMAD.X R49, RZ, RZ, RZ, P2 ;  /* 0x000000ffff317224 */ /* 0x000fe200010e06ff */
[----:B------:R-:W-:Y:S01]  /*59380*/  ISETP.GE.U32.AND P2, PT, R6, R48, PT ;  /* 0x000000300600720c */ /* 0x000fe20003f46070 */
[----:B------:R-:W-:-:S03]  /*59390*/  IMAD.WIDE.U32 R52, R31, R15, RZ ;  /* 0x0000000f1f347225 */ /* 0x000fc600078e00ff */
[----:B------:R-:W-:Y:S01]  /*593a0*/  ISETP.GE.U32.AND.EX P2, PT, R7, R55, PT, P2 ;  /* 0x000000370700720c */ /* 0x000fe20003f46120 */
[----:B------:R-:W-:-:S03]  /*593b0*/  IMAD.WIDE.U32 R50, P1, R4, R31, R50 ;  /* 0x0000001f04327225 */ /* 0x000fc60007820032 */
[----:B------:R-:W-:Y:S01]  /*593c0*/  SEL R55, RZ, 0x1, P2 ;  /* 0x00000001ff377807 */ /* 0x000fe20001000000 */
[----:B------:R-:W-:Y:S01]  /*593d0*/  IMAD R63, R13, R34, R18 ;  /* 0x000000220d3f7224 */ /* 0x000fe200078e0212 */
[----:B------:R-:W-:Y:S01]  /*593e0*/  IADD3 RZ, P3, PT, R53, R50, RZ ;  /* 0x0000003235ff7210 */ /* 0x000fe20007f7e0ff */
[----:B------:R-:W-:Y:S02]  /*593f0*/  IMAD.MOV.U32 R48, RZ, RZ, R57 ;  /* 0x000000ffff307224 */ /* 0x000fe400078e0039 */
[----:B------:R-:W-:Y:S02]  /*59400*/  IMAD R10, R4, R31, RZ ;  /* 0x0000001f040a7224 */ /* 0x000fe400078e02ff */
[----:B------:R-:W-:-:S04]  /*59410*/  IMAD.WIDE.U32 R56, R33, R13, RZ ;  /* 0x0000000d21387225 */ /* 0x000fc800078e00ff */
[----:B------:R-:W-:-:S04]  /*59420*/  IMAD.WIDE.U32 R60, P5, R2, R33, R58 ;  /* 0x00000021023c7225 */ /* 0x000fc800078a003a */
[----:B------:R-:W-:Y:S02]  /*59430*/  IMAD.IADD R18, R9, 0x1, R63 ;  /* 0x0000000109127824 */ /* 0x000fe400078e023f */
[----:B------:R-:W-:-:S03]  /*59440*/  IMAD.WIDE.U32 R52, R15, R31, RZ ;  /* 0x0000001f0f347225 */ /* 0x000fc600078e00ff */
[----:B------:R-:W-:Y:S01]  /*59450*/  ISETP.GE.U32.AND.EX P0, PT, R18, R11, PT, P0 ;  /* 0x0000000b1200720c */ /* 0x000fe20003f06100 */
[-C--:B------:R-:W-:Y:S02]  /*59460*/  IMAD R77, R15, R32.reuse, R10 ;  /* 0x000000200f4d7224 */ /* 0x080fe400078e020a */
[----:B------:R-:W-:-:S04]  /*59470*/  IMAD.WIDE.U32.X R48, R14, R32, R48, P4 ;  /* 0x000000200e307225 */ /* 0x000fc800020e0430 */
[----:B------:R-:W-:Y:S01]  /*59480*/  IMAD.X R59, RZ, RZ, RZ, P5 ;  /* 0x000000ffff3b7224 */ /* 0x000fe200028e06ff */
[----:B------:R-:W-:Y:S01]  /*59490*/  IADD3 RZ, P5, PT, R57, R60, RZ ;  /* 0x0000003c39ff7210 */ /* 0x000fe20007fbe0ff */
[----:B------:R-:W-:Y:S01]  /*594a0*/  IMAD.MOV.U32 R58, RZ, RZ, R61 ;  /* 0x000000ffff3a7224 */ /* 0x000fe200078e003d */
[----:B------:R-:W-:Y:S01]  /*594b0*/  IADD3 R48, P2, P4, R52, R48, R55 ;  /* 0x0000003034307210 */ /* 0x000fe20007c5e037 */
[----:B------:R-:W-:Y:S02]  /*594c0*/  IMAD R20, R16, R33, RZ ;  /* 0x0000002110147224 */ /* 0x000fe400078e02ff */
[----:B------:R-:W-:Y:S01]  /*594d0*/  IMAD.IADD R77, R53, 0x1, R77 ;  /* 0x00000001354d7824 */ /* 0x000fe200078e024d */
[----:B------:R-:W-:Y:S01]  /*594e0*/  SEL R53, RZ, 0x1, P0 ;  /* 0x00000001ff357807 */ /* 0x000fe20000000000 */
[----:B------:R-:W-:-:S03]  /*594f0*/  IMAD.WIDE.U32 R60, R34, R19, RZ ;  /* 0x00000013223c7225 */ /* 0x000fc600078e00ff */
[----:B------:R-:W-:Y:S01]  /*59500*/  IADD3.X R49, PT, PT, R77, R49, RZ, P2, P4 ;  /* 0x000000314d317210 */ /* 0x000fe200017e84ff */
[----:B------:R-:W-:-:S04]  /*59510*/  IMAD.WIDE.U32 R64, R34, R17, RZ ;  /* 0x0000001122407225 */ /* 0x000fc800078e00ff */
[----:B------:R-:W-:-:S04]  /*59520*/  IMAD.WIDE.U32 R68, R34, R15, RZ ;  /* 0x0000000f22447225 */ /* 0x000fc800078e00ff */
[C---:B------:R-:W-:Y:S02]  /*59530*/  IMAD R55, R19.reuse, R34, R20 ;  /* 0x0000002213377224 */ /* 0x040fe400078e0214 */
[----:B------:R-:W-:-:S04]  /*59540*/  IMAD.WIDE.U32 R56, R19, R33, R6 ;  /* 0x0000002113387225 */ /* 0x000fc800078e0006 */
[----:B------:R-:W-:-:S04]  /*59550*/  IMAD.WIDE.U32.X R70, R2, R34, R58, P5 ;  /* 0x0000002202467225 */ /* 0x000fc800028e043a */
[----:B------:R-:W-:Y:S01]  /*59560*/  IMAD.WIDE.U32 R10, R33, R19, RZ ;  /* 0x00000013210a7225 */ /* 0x000fe200078e00ff */
[----:B------:R-:W-:-:S03]  /*59570*/  IADD3 R10, P4, P5, R56, R70, R53 ;  /* 0x00000046380a7210 */ /* 0x000fc60007d9e035 */
[----:B------:R-:W-:-:S04]  /*59580*/  IMAD.WIDE.U32 R58, P2, R16, R33, R60 ;  /* 0x00000021103a7225 */ /* 0x000fc8000784003c */
[----:B------:R-:W-:Y:S02]  /*59590*/  IMAD.IADD R55, R57, 0x1, R55 ;  /* 0x0000000139377824 */ /* 0x000fe400078e0237 */
[----:B------:R-:W-:-:S04]  /*595a0*/  IMAD.WIDE.U32 R60, P6, R14, R33, R64 ;  /* 0x000000210e3c7225 */ /* 0x000fc800078c0040 */
[----:B------:R-:W-:-:S04]  /*595b0*/  IMAD.WIDE.U32 R64, P0, R4, R33, R68 ;  /* 0x0000002104407225 */ /* 0x000fc80007800044 */
[----:B------:R-:W-:-:S04]  /*595c0*/  IMAD.WIDE.U32 R62, R33, R15, RZ ;  /* 0x0000000f213e7225 */ /* 0x000fc800078e00ff */
[----:B------:R-:W-:Y:S01]  /*595d0*/  IMAD.X R69, RZ, RZ, RZ, P1 ;  /* 0x000000ffff457224 */ /* 0x000fe200008e06ff */
[----:B------:R-:W-:Y:S01]  /*595e0*/  IADD3 RZ, P1, PT, R11, R58, RZ ;  /* 0x0000003a0bff7210 */ /* 0x000fe20007f3e0ff */
[----:B------:R-:W-:Y:S01]  /*595f0*/  IMAD.WIDE.U32 R66, R33, R17, RZ ;  /* 0x0000001121427225 */ /* 0x000fe200078e00ff */
[----:B------:R-:W-:Y:S02]  /*59600*/  IADD3.X R11, PT, PT, R55, R71, RZ, P4, P5 ;  /* 0x00000047370b7210 */ /* 0x000fe400027ea4ff */
[----:B------:R-:W-:Y:S01]  /*59610*/  IADD3 RZ, P4, PT, R63, R64, RZ ;  /* 0x000000403fff7210 */ /* 0x000fe20007f9e0ff */
[----:B------:R-:W-:Y:S01]  /*59620*/  IMAD.WIDE.U32 R70, R36, R13, RZ ;  /* 0x0000000d24467225 */ /* 0x000fe200078e00ff */
[----:B------:R-:W-:-:S03]  /*59630*/  IADD3 RZ, P5, PT, R67, R60, RZ ;  /* 0x0000003c43ff7210 */ /* 0x000fc60007fbe0ff */
[----:B------:R-:W-:Y:S02]  /*59640*/  IMAD.MOV.U32 R68, RZ, RZ, R51 ;  /* 0x000000ffff447224 */ /* 0x000fe400078e0033 */
[----:B------:R-:W-:-:S04]  /*59650*/  IMAD.WIDE.U32 R62, R36, R19, RZ ;  /* 0x00000013243e7225 */ /* 0x000fc800078e00ff */
[----:B------:R-:W-:-:S04]  /*59660*/  IMAD.WIDE.U32.X R66, R4, R32, R68, P3 ;  /* 0x0000002004427225 */ /* 0x000fc800018e0444 */
[----:B------:R-:W-:-:S04]  /*59670*/  IMAD.WIDE.U32 R50, R35, R13, RZ ;  /* 0x0000000d23327225 */ /* 0x000fc800078e00ff */
[----:B------:R-:W-:-:S04]  /*59680*/  IMAD.WIDE.U32 R68, P3, R2, R35, R70 ;  /* 0x0000002302447225 */ /* 0x000fc80007860046 */
[----:B------:R-:W-:Y:S02]  /*59690*/  IMAD.X R71, RZ, RZ, RZ, P2 ;  /* 0x000000ffff477224 */ /* 0x000fe400010e06ff */
[----:B------:R-:W-:-:S04]  /*596a0*/  IMAD.WIDE.U32 R74, P2, R16, R35, R62 ;  /* 0x00000023104a7225 */ /* 0x000fc8000784003e */
[----:B------:R-:W-:Y:S01]  /*596b0*/  IMAD.X R63, RZ, RZ, RZ, P6 ;  /* 0x000000ffff3f7224 */ /* 0x000fe200030e06ff */
[----:B------:R-:W-:Y:S01]  /*596c0*/  IADD3 RZ, P6, PT, R51, R68, RZ ;  /* 0x0000004433ff7210 */ /* 0x000fe20007fde0ff */
[----:B------:R-:W-:Y:S01]  /*596d0*/  IMAD.X R51, RZ, RZ, RZ, P0 ;  /* 0x000000ffff337224 */ /* 0x000fe200000e06ff */
[----:B------:R-:W-:Y:S01]  /*596e0*/  ISETP.GE.U32.AND P0, PT, R48, R52, PT ;  /* 0x000000343000720c */ /* 0x000fe20003f06070 */
[----:B------:R-:W-:Y:S02]  /*596f0*/  IMAD.MOV.U32 R62, RZ, RZ, R61 ;  /* 0x000000ffff3e7224 */ /* 0x000fe400078e003d */
[----:B------:R-:W-:Y:S01]  /*59700*/  IMAD.X R57, RZ, RZ, RZ, P2 ;  /* 0x000000ffff397224 */ /* 0x000fe200010e06ff */
[----:B------:R-:W-:Y:S01]  /*59710*/  ISETP.GE.U32.AND.EX P0, PT, R49, R77, PT, P0 ;  /* 0x0000004d3100720c */ /* 0x000fe20003f06100 */
[----:B------:R-:W-:Y:S01]  /*59720*/  IMAD.MOV.U32 R70, RZ, RZ, R59 ;  /* 0x000000ffff467224 */ /* 0x000fe200078e003b */
[----:B------:R-:W-:Y:S01]  /*59730*/  ISETP.GE.U32.AND P2, PT, R10, R56, PT ;  /* 0x000000380a00720c */ /* 0x000fe20003f46070 */
[----:B------:R-:W-:Y:S01]  /*59740*/  IMAD.MOV.U32 R50, RZ, RZ, R65 ;  /* 0x000000ffff327224 */ /* 0x000fe200078e0041 */
[----:B------:R-:W-:Y:S01]  /*59750*/  SEL R61, RZ, 0x1, P0 ;  /* 0x00000001ff3d7807 */ /* 0x000fe20000000000 */
[----:B------:R-:W-:Y:S01]  /*59760*/  IMAD.WIDE.U32.X R70, R16, R34, R70, P1 ;  /* 0x0000002210467225 */ /* 0x000fe200008e0446 */
[----:B------:R-:W-:-:S02]  /*59770*/  ISETP.GE.U32.AND P0, PT, R56, R6, PT ;  /* 0x000000063800720c */ /* 0x000fc40003f06070 */
[----:B------:R-:W-:Y:S01]  /*59780*/  ISETP.GE.U32.AND.EX P2, PT, R11, R55, PT, P2 ;  /* 0x000000370b00720c */ /* 0x000fe20003f46120 */
[----:B------:R-:W-:Y:S01]  /*59790*/  IMAD.WIDE.U32 R64, R17, R33, R48 ;  /* 0x0000002111407225 */ /* 0x000fe200078e0030 */
[----:B------:R-:W-:Y:S02]  /*597a0*/  ISETP.GE.U32.AND.EX P0, PT, R55, R7, PT, P0 ;  /* 0x000000073700720c */ /* 0x000fe40003f06100 */
[----:B------:R-:W-:Y:S01]  /*597b0*/  SEL R59, RZ, 0x1, P2 ;  /* 0x00000001ff3b7807 */ /* 0x000fe20001000000 */
[----:B------:R-:W-:Y:S01]  /*597c0*/  IMAD R7, R14, R33, RZ ;  /* 0x000000210e077224 */ /* 0x000fe200078e02ff */
[----:B------:R-:W-:Y:S01]  /*597d0*/  SEL R6, RZ, 0x1, P0 ;  /* 0x00000001ff067807 */ /* 0x000fe20000000000 */
[-C--:B------:R-:W-:Y:S01]  /*597e0*/  IMAD R20, R2, R35.reuse, RZ ;  /* 0x0000002302147224 */ /* 0x080fe200078e02ff */
[----:B------:R-:W-:Y:S01]  /*597f0*/  IADD3 R60, P0, PT, R61, R66, RZ ;  /* 0x000000423d3c7210 */ /* 0x000fe20007f1e0ff */
[----:B------:R-:W-:Y:S01]  /*59800*/  IMAD R55, R17, R34, R7 ;  /* 0x0000002211377224 */ /* 0x000fe200078e0207 */
[----:B------:R-:W-:Y:S01]  /*59810*/  IADD3 R59, P1, P2, R59, R70, R6 ;  /* 0x000000463b3b7210 */ /* 0x000fe20007a3e006 */
[----:B------:R-:W-:-:S03]  /*59820*/  IMAD.WIDE.U32 R6, R13, R35, R10 ;  /* 0x000000230d067225 */ /* 0x000fc600078e000a */
[----:B------:R-:W-:Y:S01]  /*59830*/  IADD3.X R70, PT, PT, RZ, R71, RZ, P1, P2 ;  /* 0x00000047ff467210 */ /* 0x000fe20000fe44ff */
[----:B------:R-:W-:Y:S01]  /*59840*/  IMAD.IADD R55, R65, 0x1, R55 ;  /* 0x0000000141377824 */ /* 0x000fe200078e0237 */
[----:B------:R-:W-:Y:S01]  /*59850*/  IADD3 R58, P2, PT, R59, R64, RZ ;  /* 0x000000403b3a7210 */ /* 0x000fe20007f5e0ff */
[----:B------:R-:W-:Y:S01]  /*59860*/  IMAD.X R61, RZ, RZ, R67, P0 ;  /* 0x000000ffff3d7224 */ /* 0x000fe200000e0643 */
[----:B------:R-:W-:Y:S01]  /*59870*/  ISETP.GE.U32.AND P0, PT, R64, R48, PT ;  /* 0x000000304000720c */ /* 0x000fe20003f06070 */
[----:B------:R-:W-:Y:S01]  /*59880*/  IMAD R67, R13, R36, R20 ;  /* 0x000000240d437224 */ /* 0x000fe200078e0214 */
[----:B------:R-:W-:Y:S01]  /*59890*/  ISETP.GE.U32.AND P1, PT, R6, R10, PT ;  /* 0x0000000a0600720c */ /* 0x000fe20003f26070 */
[----:B------:R-:W-:Y:S01]  /*598a0*/  IMAD.X R59, R55, 0x1, R70, P2 ;  /* 0x00000001373b7824 */ /* 0x000fe200010e0646 */
[----:B------:R-:W-:Y:S01]  /*598b0*/  ISETP.GE.U32.AND P2, PT, R58, R64, PT ;  /* 0x000000403a00720c */ /* 0x000fe20003f46070 */
[----:B------:R-:W-:Y:S01]  /*598c0*/  IMAD.IADD R46, R7, 0x1, R67 ;  /* 0x00000001072e7824 */ /* 0x000fe200078e0243 */
[----:B------:R-:W-:Y:S01]  /*598d0*/  ISETP.GE.U32.AND.EX P0, PT, R55, R49, PT, P0 ;  /* 0x000000313700720c */ /* 0x000fe20003f06100 */
[----:B------:R-:W-:Y:S01]  /*598e0*/  IMAD R10, R16, R35, RZ ;  /* 0x00000023100a7224 */ /* 0x000fe200078e02ff */
[----:B------:R-:W-:Y:S01]  /*598f0*/  ISETP.GE.U32.AND.EX P2, PT, R59, R55, PT, P2 ;  /* 0x000000373b00720c */ /* 0x000fe20003f46120 */
[----:B------:R-:W-:Y:S01]  /*59900*/  IMAD.X R53, RZ, RZ, RZ, P3 ;  /* 0x000000ffff357224 */ /* 0x000fe200018e06ff */
[----:B------:R-:W-:Y:S01]  /*59910*/  ISETP.GE.U32.AND.EX P1, PT, R46, R11, PT, P1 ;  /* 0x0000000b2e00720c */ /* 0x000fe20003f26110 */
[----:B------:R-:W-:Y:S01]  /*59920*/  IMAD.MOV.U32 R52, RZ, RZ, R69 ;  /* 0x000000ffff347224 */ /* 0x000fe200078e0045 */
[----:B------:R-:W-:Y:S01]  /*59930*/  SEL R20, RZ, 0x1, P0 ;  /* 0x00000001ff147807 */ /* 0x000fe20000000000 */
[----:B------:R-:W-:Y:S01]  /*59940*/  IMAD.WIDE.U32.X R62, R14, R34, R62, P5 ;  /* 0x000000220e3e7225 */ /* 0x000fe200028e043e */
[----:B------:R-:W-:-:S02]  /*59950*/  SEL R55, RZ, 0x1, P2 ;  /* 0x00000001ff377807 */ /* 0x000fc40001000000 */
[----:B------:R-:W-:Y:S01]  /*59960*/  SEL R49, RZ, 0x1, P1 ;  /* 0x00000001ff317807 */ /* 0x000fe20000800000 */
[C---:B------:R-:W-:Y:S02]  /*59970*/  IMAD R67, R19.reuse, R36, R10 ;  /* 0x0000002413437224 */ /* 0x040fe400078e020a */
[----:B------:R-:W-:-:S04]  /*59980*/  IMAD.WIDE.U32 R10, R19, R35, R58 ;  /* 0x00000023130a7225 */ /* 0x000fc800078e003a */
[----:B------:R-:W-:Y:S01]  /*59990*/  IMAD.WIDE.U32.X R52, R2, R36, R52, P6 ;  /* 0x0000002402347225 */ /* 0x000fe200030e0434 */
[----:B------:R-:W-:-:S03]  /*599a0*/  IADD3 R55, P5, P6, R55, R62, R20 ;  /* 0x0000003e37377210 */ /* 0x000fc60007ebe014 */
[-C--:B------:R-:W-:Y:S01]  /*599b0*/  IMAD R20, R4, R33.reuse, RZ ;  /* 0x0000002104147224 */ /* 0x080fe200078e02ff */
[C---:B------:R-:W-:Y:S01]  /*599c0*/  IADD3 R48, P1, P2, R10.reuse, R52, R49 ;  /* 0x000000340a307210 */ /* 0x040fe20007a3e031 */
[----:B------:R-:W-:Y:S01]  /*599d0*/  IMAD.WIDE.U32 R64, R15, R33, R60 ;  /* 0x000000210f407225 */ /* 0x000fe200078e003c */
[----:B------:R-:W-:Y:S02]  /*599e0*/  IADD3.X R62, PT, PT, RZ, R63, RZ, P5, P6 ;  /* 0x0000003fff3e7210 */ /* 0x000fe40002fec4ff */
[----:B------:R-:W-:Y:S01]  /*599f0*/  ISETP.GE.U32.AND P5, PT, R10, R58, PT ;  /* 0x0000003a0a00720c */ /* 0x000fe20003fa6070 */
[----:B------:R-:W-:Y:S01]  /*59a00*/  IMAD.IADD R11, R11, 0x1, R67 ;  /* 0x000000010b0b7824 */ /* 0x000fe200078e0243 */
[----:B------:R-:W-:Y:S01]  /*59a10*/  IADD3 R58, P6, PT, R55, R64, RZ ;  /* 0x00000040373a7210 */ /* 0x000fe20007fde0ff */
[----:B------:R-:W-:Y:S01]  /*59a20*/  IMAD R63, R15, R34, R20 ;  /* 0x000000220f3f7224 */ /* 0x000fe200078e0214 */
[----:B------:R-:W-:Y:S01]  /*59a30*/  ISETP.GE.U32.AND P0, PT, R64, R60, PT ;  /* 0x0000003c4000720c */ /* 0x000fe20003f06070 */
[----:B------:R-:W-:Y:S01]  /*59a40*/  IMAD.WIDE.U32 R72, R35, R19, RZ ;  /* 0x0000001323487225 */ /* 0x000fe200078e00ff */
[----:B------:R-:W-:-:S02]  /*59a50*/  IADD3.X R49, PT, PT, R11, R53, RZ, P1, P2 ;  /* 0x000000350b317210 */ /* 0x000fc40000fe44ff */
[----:B------:R-:W-:Y:S01]  /*59a60*/  ISETP.GE.U32.AND P1, PT, R48, R10, PT ;  /* 0x0000000a3000720c */ /* 0x000fe20003f26070 */
[----:B------:R-:W-:Y:S01]  /*59a70*/  IMAD.IADD R53, R65, 0x1, R63 ;  /* 0x0000000141357824 */ /* 0x000fe200078e023f */
[----:B------:R-:W-:Y:S01]  /*59a80*/  IADD3 RZ, P3, PT, R73, R74, RZ ;  /* 0x0000004a49ff7210 */ /* 0x000fe20007f7e0ff */
[----:B------:R-:W-:Y:S01]  /*59a90*/  IMAD.MOV.U32 R56, RZ, RZ, R75 ;  /* 0x000000ffff387224 */ /* 0x000fe200078e004b */
[----:B------:R-:W-:Y:S01]  /*59aa0*/  ISETP.GE.U32.AND.EX P5, PT, R11, R59, PT, P5 ;  /* 0x0000003b0b00720c */ /* 0x000fe20003fa6150 */
[----:B------:R-:W-:Y:S01]  /*59ab0*/  IMAD.X R59, R53, 0x1, R62, P6 ;  /* 0x00000001353b7824 */ /* 0x000fe200030e063e */
[----:B------:R-:W-:Y:S01]  /*59ac0*/  ISETP.GE.U32.AND.EX P1, PT, R49, R11, PT, P1 ;  /* 0x0000000b3100720c */ /* 0x000fe20003f26110 */
[----:B------:R-:W-:Y:S01]  /*59ad0*/  IMAD.WIDE.U32.X R56, R16, R36, R56, P3 ;  /* 0x0000002410387225 */ /* 0x000fe200018e0438 */
[----:B------:R-:W-:Y:S02]  /*59ae0*/  ISETP.GE.U32.AND P2, PT, R58, R64, PT ;  /* 0x000000403a00720c */ /* 0x000fe40003f46070 */
[----:B------:R-:W-:Y:S01]  /*59af0*/  SEL R20, RZ, 0x1, P5 ;  /* 0x00000001ff147807 */ /* 0x000fe20002800000 */
[----:B------:R-:W-:Y:S01]  /*59b00*/  IMAD.WIDE.U32 R10, R36, R17, RZ ;  /* 0x00000011240a7225 */ /* 0x000fe200078e00ff */
[----:B------:R-:W-:-:S02]  /*59b10*/  SEL R55, RZ, 0x1, P1 ;  /* 0x00000001ff377807 */ /* 0x000fc40000800000 */
[----:B------:R-:W-:Y:S01]  /*59b20*/  ISETP.GE.U32.AND.EX P1, PT, R53, R61, PT, P0 ;  /* 0x0000003d3500720c */ /* 0x000fe20003f26100 */
[----:B------:R-:W-:Y:S01]  /*59b30*/  IMAD.WIDE.U32 R60, R35, R17, RZ ;  /* 0x00000011233c7225 */ /* 0x000fe200078e00ff */
[----:B------:R-:W-:Y:S02]  /*59b40*/  ISETP.GE.U32.AND.EX P2, PT, R59, R53, PT, P2 ;  /* 0x000000353b00720c */ /* 0x000fe40003f46120 */
[----:B------:R-:W-:Y:S01]  /*59b50*/  IADD3 R55, P5, P6, R55, R56, R20 ;  /* 0x0000003837377210 */ /* 0x000fe20007ebe014 */
[----:B------:R-:W-:Y:S01]  /*59b60*/  IMAD.WIDE.U32.X R52, R4, R34, R50, P4 ;  /* 0x0000002204347225 */ /* 0x000fe200020e0432 */
[----:B------:R-:W-:Y:S02]  /*59b70*/  SEL R20, RZ, 0x1, P1 ;  /* 0x00000001ff147807 */ /* 0x000fe40000800000 */
[----:B------:R-:W-:Y:S01]  /*59b80*/  SEL R63, RZ, 0x1, P2 ;  /* 0x00000001ff3f7807 */ /* 0x000fe20001000000 */
[----:B------:R-:W-:-:S03]  /*59b90*/  IMAD.WIDE.U32 R10, P0, R14, R35, R10 ;  /* 0x000000230e0a7225 */ /* 0x000fc6000780000a */
[----:B------:R-:W-:Y:S01]  /*59ba0*/  IADD3 R52, P2, P4, R63, R52, R20 ;  /* 0x000000343f347210 */ /* 0x000fe20007c5e014 */
[-C--:B------:R-:W-:Y:S01]  /*59bb0*/  IMAD R56, R14, R35.reuse, RZ ;  /* 0x000000230e387224 */ /* 0x080fe200078e02ff */
[----:B------:R-:W-:Y:S01]  /*59bc0*/  IADD3 RZ, P3, PT, R61, R10, RZ ;  /* 0x0000000a3dff7210 */ /* 0x000fe20007f7e0ff */
[C---:B------:R-:W-:Y:S01]  /*59bd0*/  IMAD.WIDE.U32 R50, R17.reuse, R35, R58 ;  /* 0x0000002311327225 */ /* 0x040fe200078e003a */
[----:B------:R-:W-:Y:S02]  /*59be0*/  IADD3.X R10, PT, PT, RZ, R57, RZ, P5, P6 ;  /* 0x00000039ff0a7210 */ /* 0x000fe40002fec4ff */
[----:B------:R-:W-:Y:S01]  /*59bf0*/  IADD3.X R53, PT, PT, RZ, R53, RZ, P2, P4 ;  /* 0x00000035ff357210 */ /* 0x000fe200017e84ff */
[----:B------:R-:W-:Y:S01]  /*59c00*/  IMAD R65, R17, R36, R56 ;  /* 0x0000002411417224 */ /* 0x000fe200078e0238 */
[----:B------:R-:W-:Y:S01]  /*59c10*/  IADD3 R60, P4, PT, R55, R50, RZ ;  /* 0x00000032373c7210 */ /* 0x000fe20007f9e0ff */
[----:B------:R-:W-:Y:S01]  /*59c20*/  IMAD.WIDE.U32 R56, R38, R19, RZ ;  /* 0x0000001326387225 */ /* 0x000fe200078e00ff */
[----:B------:R-:W-:-:S02]  /*59c30*/  ISETP.GE.U32.AND P1, PT, R50, R58, PT ;  /* 0x0000003a3200720c */ /* 0x000fc40003f26070 */
[----:B------:R-:W-:Y:S01]  /*59c40*/  ISETP.GE.U32.AND P5, PT, R60, R50, PT ;  /* 0x000000323c00720c */ /* 0x000fe20003fa6070 */
[----:B------:R-:W-:Y:S02]  /*59c50*/  IMAD.IADD R51, R51, 0x1, R65 ;  /* 0x0000000133337824 */ /* 0x000fe400078e0241 */
        /* <DEDUP_REMOVED lines=9> */
[----:B------:R-:W-:-:S03]  /*59cf0*/  IMAD.WIDE.U32 R72, P6, R4, R35, R72 ;  /* 0x0000002304487225 */ /* 0x000fc600078c0048 */
[----:B------:R-:W-:Y:S01]  /*59d00*/  SEL R55, RZ, 0x1, P5 ;  /* 0x00000001ff377807 */ /* 0x000fe20002800000 */
[----:B------:R-:W-:-:S04]  /*59d10*/  IMAD.WIDE.U32 R74, R38, R13, RZ ;  /* 0x0000000d264a7225 */ /* 0x000fc800078e00ff */
[----:B------:R-:W-:Y:S02]  /*59d20*/  IMAD R56, R2, R37, RZ ;  /* 0x0000002502387224 */ /* 0x000fe400078e02ff */
[----:B------:R-:W-:Y:S02]  /*59d30*/  IMAD.X R51, RZ, RZ, RZ, P6 ;  /* 0x000000ffff337224 */ /* 0x000fe400030e06ff */
[----:B------:R-:W-:Y:S02]  /*59d40*/  IMAD.MOV.U32 R66, RZ, RZ, R11 ;  /* 0x000000ffff427224 */ /* 0x000fe400078e000b */
[----:B------:R-:W-:-:S04]  /*59d50*/  IMAD.WIDE.U32 R58, R35, R15, RZ ;  /* 0x0000000f233a7225 */ /* 0x000fc800078e00ff */
[----:B------:R-:W-:Y:S01]  /*59d60*/  IMAD.WIDE.U32 R68, R38, R17, RZ ;  /* 0x0000001126447225 */ /* 0x000fe200078e00ff */
[----:B------:R-:W-:-:S03]  /*59d70*/  IADD3 RZ, P1, PT, R59, R72, RZ ;  /* 0x000000483bff7210 */ /* 0x000fc60007f3e0ff */
[----:B------:R-:W-:-:S04]  /*59d80*/  IMAD.WIDE.U32 R70, P6, R4, R37, R70 ;  /* 0x0000002504467225 */ /* 0x000fc800078c0046 */
[----:B------:R-:W-:-:S04]  /*59d90*/  IMAD.WIDE.U32 R10, R13, R37, R48 ;  /* 0x000000250d0a7225 */ /* 0x000fc800078e0030 */
[----:B------:R-:W-:Y:S02]  /*59da0*/  IMAD.MOV.U32 R50, RZ, RZ, R73 ;  /* 0x000000ffff327224 */ /* 0x000fe400078e0049 */
[----:B------:R-:W-:Y:S02]  /*59db0*/  IMAD R73, R13, R38, R56 ;  /* 0x000000260d497224 */ /* 0x000fe400078e0238 */
[----:B------:R-:W-:Y:S02]  /*59dc0*/  IMAD.MOV.U32 R62, RZ, RZ, R57 ;  /* 0x000000ffff3e7224 */ /* 0x000fe400078e0039 */
[----:B------:R-:W-:-:S04]  /*59dd0*/  IMAD.WIDE.U32 R64, R37, R13, RZ ;  /* 0x0000000d25407225 */ /* 0x000fc800078e00ff */
[----:B------:R-:W-:-:S04]  /*59de0*/  IMAD.WIDE.U32 R74, P5, R2, R37, R74 ;  /* 0x00000025024a7225 */ /* 0x000fc800078a004a */
[----:B------:R-:W-:Y:S01]  /*59df0*/  IMAD.X R57, RZ, RZ, RZ, P6 ;  /* 0x000000ffff397224 */ /* 0x000fe200030e06ff */
[----:B------:R-:W-:Y:S01]  /*59e00*/  ISETP.GE.U32.AND P6, PT, R10, R48, PT ;  /* 0x000000300a00720c */ /* 0x000fe20003fc6070 */
[----:B------:R-:W-:Y:S02]  /*59e10*/  IMAD.X R67, RZ, RZ, RZ, P0 ;  /* 0x000000ffff437224 */ /* 0x000fe400000e06ff */
[----:B------:R-:W-:-:S04]  /*59e20*/  IMAD.WIDE.U32 R58, R37, R17, RZ ;  /* 0x00000011253a7225 */ /* 0x000fc800078e00ff */
[----:B------:R-:W-:-:S04]  /*59e30*/  IMAD.WIDE.U32 R68, P0, R14, R37, R68 ;  /* 0x000000250e447225 */ /* 0x000fc80007800044 */
[----:B------:R-:W-:Y:S02]  /*59e40*/  IMAD.IADD R48, R11, 0x1, R73 ;  /* 0x000000010b307824 */ /* 0x000fe400078e0249 */
[----:B------:R-:W-:Y:S01]  /*59e50*/  IMAD.X R63, RZ, RZ, RZ, P2 ;  /* 0x000000ffff3f7224 */ /* 0x000fe200010e06ff */
[----:B------:R-:W-:Y:S01]  /*59e60*/  IADD3 RZ, P2, PT, R65, R74, RZ ;  /* 0x0000004a41ff7210 */ /* 0x000fe20007f5e0ff */
[----:B------:R-:W-:Y:S01]  /*59e70*/  IMAD.WIDE.U32 R76, R37, R15, RZ ;  /* 0x0000000f254c7225 */ /* 0x000fe200078e00ff */
[----:B------:R-:W-:-:S03]  /*59e80*/  ISETP.GE.U32.AND.EX P6, PT, R48, R49, PT, P6 ;  /* 0x000000313000720c */ /* 0x000fc60003fc6160 */
[----:B------:R-:W-:Y:S01]  /*59e90*/  IMAD.X R65, RZ, RZ, RZ, P5 ;  /* 0x000000ffff417224 */ /* 0x000fe200028e06ff */
[----:B------:R-:W-:Y:S01]  /*59ea0*/  IADD3 RZ, P5, PT, R59, R68, RZ ;  /* 0x000000443bff7210 */ /* 0x000fe20007fbe0ff */
[----:B------:R-:W-:Y:S02]  /*59eb0*/  IMAD.MOV.U32 R64, RZ, RZ, R75 ;  /* 0x000000ffff407224 */ /* 0x000fe400078e004b */
[----:B------:R-:W-:Y:S02]  /*59ec0*/  IMAD R68, R16, R37, RZ ;  /* 0x0000002510447224 */ /* 0x000fe400078e02ff */
[----:B------:R-:W-:Y:S02]  /*59ed0*/  IMAD R49, R4, R35, RZ ;  /* 0x0000002304317224 */ /* 0x000fe400078e02ff */
[----:B------:R-:W-:Y:S01]  /*59ee0*/  IMAD.X R59, RZ, RZ, RZ, P0 ;  /* 0x000000ffff3b7224 */ /* 0x000fe200000e06ff */
[----:B------:R-:W-:Y:S01]  /*59ef0*/  IADD3 RZ, P0, PT, R77, R70, RZ ;  /* 0x000000464dff7210 */ /* 0x000fe20007f1e0ff */
[----:B------:R-:W-:-:S02]  /*59f00*/  IMAD.MOV.U32 R56, RZ, RZ, R71 ;  /* 0x000000ffff387224 */ /* 0x000fc400078e0047 */
[----:B------:R-:W-:-:S04]  /*59f10*/  IMAD.WIDE.U32.X R72, R14, R36, R66, P3 ;  /* 0x000000240e487225 */ /* 0x000fc800018e0442 */
[C---:B------:R-:W-:Y:S02]  /*59f20*/  IMAD R77, R19.reuse, R38, R68 ;  /* 0x00000026134d7224 */ /* 0x040fe400078e0244 */
[----:B------:R-:W-:-:S04]  /*59f30*/  IMAD.WIDE.U32 R66, R19, R37, R60 ;  /* 0x0000002513427225 */ /* 0x000fc800078e003c */
[----:B------:R-:W-:Y:S01]  /*59f40*/  IMAD.WIDE.U32.X R70, R2, R38, R64, P2 ;  /* 0x0000002602467225 */ /* 0x000fe200010e0440 */
[----:B------:R-:W-:-:S03]  /*59f50*/  IADD3 R55, P2, P3, R55, R72, R20 ;  /* 0x0000004837377210 */ /* 0x000fc60007b5e014 */
[----:B------:R-:W-:Y:S01]  /*59f60*/  IMAD R75, R15, R36, R49 ;  /* 0x000000240f4b7224 */ /* 0x000fe200078e0231 */
[----:B------:R-:W-:Y:S01]  /*59f70*/  SEL R49, RZ, 0x1, P6 ;  /* 0x00000001ff317807 */ /* 0x000fe20003000000 */
[----:B------:R-:W-:Y:S01]  /*59f80*/  IMAD.MOV.U32 R58, RZ, RZ, R69 ;  /* 0x000000ffff3a7224 */ /* 0x000fe200078e0045 */
[----:B------:R-:W-:Y:S01]  /*59f90*/  IADD3.X R72, PT, PT, RZ, R73, RZ, P2, P3 ;  /* 0x00000049ff487210 */ /* 0x000fe200017e64ff */
[----:B------:R-:W-:Y:S01]  /*59fa0*/  IMAD.WIDE.U32.X R64, R16, R38, R62, P4 ;  /* 0x0000002610407225 */ /* 0x000fe200020e043e */
[C---:B------:R-:W-:Y:S02]  /*59fb0*/  IADD3 R49, P4, P6, R66.reuse, R70, R49 ;  /* 0x0000004642317210 */ /* 0x040fe40007e9e031 */
[----:B------:R-:W-:Y:S01]  /*59fc0*/  ISETP.GE.U32.AND P3, PT, R66, R60, PT ;  /* 0x0000003c4200720c */ /* 0x000fe20003f66070 */
        /* <DEDUP_REMOVED lines=10> */
[----:B------:R-:W-:Y:S01]  /*5a070*/  IMAD R14, R14, R37, RZ ;  /* 0x000000250e0e7224 */ /* 0x000fe200078e02ff */
[----:B------:R-:W-:Y:S01]  /*5a080*/  ISETP.GE.U32.AND P2, PT, R68, R52, PT ;  /* 0x000000344400720c */ /* 0x000fe20003f46070 */
[----:B------:R-:W-:Y:S01]  /*5a090*/  IMAD.WIDE.U32 R60, R49, 0x3d1, RZ ;  /* 0x000003d1313c7825 */ /* 0x000fe200078e00ff */
[----:B------:R-:W-:-:S02]  /*5a0a0*/  ISETP.GE.U32.AND P4, PT, R62, R68, PT ;  /* 0x000000443e00720c */ /* 0x000fc40003f86070 */
[----:B------:R-:W-:Y:S01]  /*5a0b0*/  SEL R16, RZ, 0x1, P3 ;  /* 0x00000001ff107807 */ /* 0x000fe20001800000 */
[-C--:B------:R-:W-:Y:S01]  /*5a0c0*/  IMAD R19, R17, R38.reuse, R14 ;  /* 0x0000002611137224 */ /* 0x080fe200078e020e */
[----:B------:R-:W-:Y:S01]  /*5a0d0*/  SEL R55, RZ, 0x1, P6 ;  /* 0x00000001ff377807 */ /* 0x000fe20003000000 */
[----:B------:R-:W-:Y:S01]  /*5a0e0*/  IMAD.WIDE.U32.X R56, R4, R38, R56, P0 ;  /* 0x0000002604387225 */ /* 0x000fe200000e0438 */
[----:B------:R-:W-:Y:S02]  /*5a0f0*/  ISETP.GE.U32.AND.EX P2, PT, R67, R53, PT, P2 ;  /* 0x000000354300720c */ /* 0x000fe40003f46120 */
[----:B------:R-:W-:Y:S01]  /*5a100*/  ISETP.GE.U32.AND.EX P4, PT, R63, R67, PT, P4 ;  /* 0x000000433f00720c */ /* 0x000fe20003f86140 */
[----:B------:R-:W-:Y:S01]  /*5a110*/  IMAD.WIDE.U32 R66, R70, 0x3d1, RZ ;  /* 0x000003d146427825 */ /* 0x000fe200078e00ff */
[----:B------:R-:W-:Y:S02]  /*5a120*/  IADD3 R55, P3, P5, R55, R64, R16 ;  /* 0x0000004037377210 */ /* 0x000fe40007d7e010 */
[----:B------:R-:W-:Y:S01]  /*5a130*/  SEL R16, RZ, 0x1, P2 ;  /* 0x00000001ff107807 */ /* 0x000fe20001000000 */
[----:B------:R-:W-:Y:S01]  /*5a140*/  IMAD.WIDE.U32 R52, R17, R37, R62 ;  /* 0x0000002511347225 */ /* 0x000fe200078e003e */
[----:B------:R-:W-:-:S02]  /*5a150*/  IADD3.X R64, PT, PT, RZ, R65, RZ, P3, P5 ;  /* 0x00000041ff407210 */ /* 0x000fc40001fea4ff */
[----:B------:R-:W-:Y:S01]  /*5a160*/  SEL R17, RZ, 0x1, P4 ;  /* 0x00000001ff117807 */ /* 0x000fe20002000000 */
[----:B------:R-:W-:Y:S01]  /*5a170*/  IMAD.WIDE.U32 R66, P5, RZ, R49, R66 ;  /* 0x00000031ff427225 */ /* 0x000fe200078a0042 */
[----:B------:R-:W-:Y:S02]  /*5a180*/  IADD3 R55, P2, PT, R55, R52, RZ ;  /* 0x0000003437377210 */ /* 0x000fe40007f5e0ff */
[----:B------:R-:W-:Y:S01]  /*5a190*/  IADD3 R14, P3, PT, RZ, R60, RZ ;  /* 0x0000003cff0e7210 */ /* 0x000fe20007f7e0ff */
[----:B------:R-:W-:Y:S01]  /*5a1a0*/  IMAD.IADD R19, R53, 0x1, R19 ;  /* 0x0000000135137824 */ /* 0x000fe200078e0213 */
[----:B------:R-:W-:Y:S01]  /*5a1b0*/  IADD3 R20, P4, PT, R61, R66, RZ ;  /* 0x000000423d147210 */ /* 0x000fe20007f9e0ff */
[----:B------:R-:W-:Y:S01]  /*5a1c0*/  IMAD.WIDE.U32.X R50, R4, R36, R50, P1 ;  /* 0x0000002404327225 */ /* 0x000fe200008e0432 */
[----:B------:R-:W-:Y:S02]  /*5a1d0*/  ISETP.GE.U32.AND P0, PT, R55, R52, PT ;  /* 0x000000343700720c */ /* 0x000fe40003f06070 */
[----:B------:R-:W-:Y:S01]  /*5a1e0*/  ISETP.GE.U32.AND P1, PT, R14, R60, PT ;  /* 0x0000003c0e00720c */ /* 0x000fe20003f26070 */
[----:B------:R-:W-:Y:S01]  /*5a1f0*/  IMAD.X R66, R19, 0x1, R64, P2 ;  /* 0x0000000113427824 */ /* 0x000fe200010e0640 */
[----:B------:R-:W-:Y:S01]  /*5a200*/  ISETP.GE.U32.AND P2, PT, R52, R62, PT ;  /* 0x0000003e3400720c */ /* 0x000fe20003f46070 */
[----:B------:R-:W-:Y:S01]  /*5a210*/  IMAD.X R65, RZ, RZ, RZ, P5 ;  /* 0x000000ffff417224 */ /* 0x000fe200028e06ff */
[----:B------:R-:W-:Y:S01]  /*5a220*/  IADD3 R16, P5, P6, R17, R50, R16 ;  /* 0x0000003211107210 */ /* 0x000fe20007ebe010 */
[----:B------:R-:W-:Y:S01]  /*5a230*/  IMAD.MOV.U32 R64, RZ, RZ, R67 ;  /* 0x000000ffff407224 */ /* 0x000fe200078e0043 */
[----:B------:R-:W-:Y:S01]  /*5a240*/  ISETP.GE.U32.AND.EX P2, PT, R19, R63, PT, P2 ;  /* 0x0000003f1300720c */ /* 0x000fe20003f46120 */
[----:B------:R-:W-:Y:S01]  /*5a250*/  IMAD R4, R4, R37, RZ ;  /* 0x0000002504047224 */ /* 0x000fe200078e02ff */
[----:B------:R-:W-:Y:S01]  /*5a260*/  ISETP.GE.U32.AND.EX P0, PT, R66, R19, PT, P0 ;  /* 0x000000134200720c */ /* 0x000fe20003f06100 */
[----:B------:R-:W-:Y:S01]  /*5a270*/  IMAD.WIDE.U32.X R52, RZ, R70, R64, P4 ;  /* 0x00000046ff347225 */ /* 0x000fe200020e0440 */
[----:B------:R-:W-:-:S02]  /*5a280*/  IADD3.X R17, PT, PT, RZ, R51, RZ, P5, P6 ;  /* 0x00000033ff117210 */ /* 0x000fc40002fec4ff */
[----:B------:R-:W-:Y:S01]  /*5a290*/  SEL R65, RZ, 0x1, P0 ;  /* 0x00000001ff417807 */ /* 0x000fe20000000000 */
[----:B------:R-:W-:Y:S01]  /*5a2a0*/  IMAD R67, R15, R38, R4 ;  /* 0x000000260f437224 */ /* 0x000fe200078e0204 */
[----:B------:R-:W-:Y:S01]  /*5a2b0*/  SEL R4, RZ, 0x1, P2 ;  /* 0x00000001ff047807 */ /* 0x000fe20001000000 */
[----:B------:R-:W-:Y:S02]  /*5a2c0*/  IMAD.X R49, R20, 0x1, R49, P3 ;  /* 0x0000000114317824 */ /* 0x000fe400018e0631 */
[----:B------:R-:W-:Y:S01]  /*5a2d0*/  IMAD.WIDE.U32 R62, R66, 0x3d1, RZ ;  /* 0x000003d1423e7825 */ /* 0x000fe200078e00ff */
[----:B------:R-:W-:Y:S02]  /*5a2e0*/  IADD3 R65, P3, P4, R65, R58, R4 ;  /* 0x0000003a41417210 */ /* 0x000fe40007c7e004 */
[----:B------:R-:W-:Y:S01]  /*5a2f0*/  ISETP.GE.U32.AND.EX P0, PT, R49, R20, PT, P1 ;  /* 0x000000143100720c */ /* 0x000fe20003f06110 */
[----:B------:R-:W-:Y:S01]  /*5a300*/  IMAD.WIDE.U32 R60, R55, 0x3d1, RZ ;  /* 0x000003d1373c7825 */ /* 0x000fe200078e00ff */
[----:B------:R-:W-:-:S03]  /*5a310*/  IADD3.X R58, PT, PT, RZ, R59, RZ, P3, P4 ;  /* 0x0000003bff3a7210 */ /* 0x000fc60001fe84ff */
[----:B------:R-:W-:Y:S01]  /*5a320*/  IMAD.WIDE.U32 R50, R15, R37, R16 ;  /* 0x000000250f327225 */ /* 0x000fe200078e0010 */
[----:B------:R-:W-:Y:S02]  /*5a330*/  IADD3 R19, P2, PT, R52, R60, RZ ;  /* 0x0000003c34137210 */ /* 0x000fe40007f5e0ff */
[----:B------:R-:W-:Y:S01]  /*5a340*/  SEL R15, RZ, 0x1, P0 ;  /* 0x00000001ff0f7807 */ /* 0x000fe20000000000 */
        /* <DEDUP_REMOVED lines=16> */
[----:B------:R-:W-:Y:S01]  /*5a450*/  IMAD.WIDE.U32.X R16, RZ, R66, R58, P3 ;  /* 0x00000042ff107225 */ /* 0x000fe200018e043a */
[----:B------:R-:W-:Y:S02]  /*5a460*/  ISETP.GE.U32.AND P3, PT, R65, R50, PT ;  /* 0x000000324100720c */ /* 0x000fe40003f66070 */
[C---:B------:R-:W-:Y:S01]  /*5a470*/  ISETP.GE.U32.AND.EX P4, PT, R19.reuse, R52, PT, P4 ;  /* 0x000000341300720c */ /* 0x040fe20003f86140 */
[----:B------:R-:W-:Y:S01]  /*5a480*/  IMAD.X R4, R19, 0x1, R55, P5 ;  /* 0x0000000113047824 */ /* 0x000fe200028e0637 */
        /* <DEDUP_REMOVED lines=9> */
[----:B------:R-:W-:Y:S01]  /*5a520*/  IADD3 R55, P2, P3, R60, R16, R55 ;  /* 0x000000103c377210 */ /* 0x000fe20007b5e037 */
[----:B------:R-:W-:Y:S01]  /*5a530*/  IMAD R2, R2, R31, RZ ;  /* 0x0000001f02027224 */ /* 0x000fe200078e02ff */
[----:B------:R-:W-:Y:S02]  /*5a540*/  ISETP.LT.U32.OR.EX P0, PT, R4, R19, !P4, P0 ;  /* 0x000000130400720c */ /* 0x000fe40006701500 */
[----:B------:R-:W-:Y:S01]  /*5a550*/  IADD3 R50, P4, P5, R59, R56, R50 ;  /* 0x000000383b327210 */ /* 0x000fe20007d9e032 */
[----:B------:R-:W-:Y:S01]  /*5a560*/  IMAD.X R59, RZ, RZ, RZ, P1 ;  /* 0x000000ffff3b7224 */ /* 0x000fe200008e06ff */
[----:B------:R-:W-:Y:S01]  /*5a570*/  IADD3 R16, P6, PT, R61, R52, RZ ;  /* 0x000000343d107210 */ /* 0x000fe20007fde0ff */
[----:B------:R-:W-:Y:S01]  /*5a580*/  IMAD R69, R13, R32, R2 ;  /* 0x000000200d457224 */ /* 0x000fe200078e0202 */
[----:B------:R-:W-:-:S02]  /*5a590*/  IADD3.X R63, PT, PT, RZ, R57, RZ, P4, P5 ;  /* 0x00000039ff3f7210 */ /* 0x000fc400027ea4ff */
[----:B------:R-:W-:Y:S01]  /*5a5a0*/  IADD3 R4, P4, PT, R55, R66, RZ ;  /* 0x0000004237047210 */ /* 0x000fe20007f9e0ff */
[----:B------:R-:W-:Y:S01]  /*5a5b0*/  IMAD.WIDE.U32.X R58, RZ, R62, R58, P6 ;  /* 0x0000003eff3a7225 */ /* 0x000fe200030e043a */
[----:B------:R-:W-:Y:S02]  /*5a5c0*/  SEL R19, RZ, 0x1, !P0 ;  /* 0x00000001ff137807 */ /* 0x000fe40004000000 */
[----:B------:R-:W-:Y:S01]  /*5a5d0*/  IADD3.X R61, PT, PT, R16, R17, RZ, P2, P3 ;  /* 0x00000011103d7210 */ /* 0x000fe200017e64ff */
[----:B------:R-:W-:Y:S01]  /*5a5e0*/  IMAD.WIDE.U32 R56, R63, 0x3d1, RZ ;  /* 0x000003d13f387825 */ /* 0x000fe200078e00ff */
[C---:B------:R-:W-:Y:S02]  /*5a5f0*/  IADD3 R53, P3, PT, R4.reuse, R19, RZ ;  /* 0x0000001304357210 */ /* 0x040fe40007f7e0ff */
        /* <DEDUP_REMOVED lines=14> */
[C---:B------:R-:W-:Y:S02]  /*5a6e0*/  IADD3 R4, P1, PT, R19.reuse, R62, RZ ;  /* 0x0000003e13047210 */ /* 0x040fe40007f3e0ff */
        /* <DEDUP_REMOVED lines=74> */
.L_x_1513:
[----:B------:R-:W-:Y:S05]  /*5ab90*/  BSYNC.RECONVERGENT B0 ;  /* 0x0000000000007941 */ /* 0x000fea0003800200 */
.L_x_1512:
        /* <DEDUP_REMOVED lines=64> */
.L_x_1516:
[----:B------:R-:W-:Y:S05]  /*5afa0*/  BSYNC.RELIABLE B1 ;  /* 0x0000000000017941 */ /* 0x000fea0003800100 */
.L_x_1515:
        /* <DEDUP_REMOVED lines=67> */
.L_x_1519:
[----:B------:R-:W-:Y:S05]  /*5b3e0*/  BSYNC.RELIABLE B1 ;  /* 0x0000000000017941 */ /* 0x000fea0003800100 */
.L_x_1518:
        /* <DEDUP_REMOVED lines=61> */
.L_x_1521:
[----:B------:R-:W-:Y:S05]  /*5b7c0*/  BSYNC.RELIABLE B1 ;  /* 0x0000000000017941 */ /* 0x000fea0003800100 */
.L_x_1520:
        /* <DEDUP_REMOVED lines=27> */
.L_x_1517:
[----:B------:R-:W-:Y:S05]  /*5b980*/  BSYNC.RECONVERGENT B0 ;  /* 0x0000000000007941 */ /* 0x000fea0003800200 */
.L_x_1514:
[----:B------:R-:W-:Y:S05]  /*5b990*/  WARPSYNC.ALL ;  /* 0x0000000000007948 */ /* 0x000fea0003800000 */
[----:B------:R-:W-:Y:S01]  /*5b9a0*/  IMAD.MOV.U32 R8, RZ, RZ, R28 ;  /* 0x000000ffff087224 */ /* 0x000fe200078e001c */
[----:B------:R-:W-:Y:S01]  /*5b9b0*/  ISETP.NE.AND P0, PT, R30, 0x2, PT ;  /* 0x000000021e00780c */ /* 0x000fe20003f05270 */
        /* <DEDUP_REMOVED lines=9> */
[----:B0-----:R-:W-:Y:S02]  /*5ba50*/  IMAD.MOV.U32 R8, RZ, RZ, R42 ;  /* 0x000000ffff087224 */ /* 0x001fe400078e002a */
[----:B------:R-:W-:Y:S02]  /*5ba60*/  IMAD.MOV.U32 R9, RZ, RZ, R39 ;  /* 0x000000ffff097224 */ /* 0x000fe400078e0027 */
[----:B------:R-:W-:Y:S02]  /*5ba70*/  IMAD.MOV.U32 R10, RZ, RZ, R40 ;  /* 0x000000ffff0a7224 */ /* 0x000fe400078e0028 */
[----:B------:R-:W-:Y:S02]  /*5ba80*/  IMAD.MOV.U32 R11, RZ, RZ, R29 ;  /* 0x000000ffff0b7224 */ /* 0x000fe400078e001d */
[----:B-1----:R-:W-:Y:S02]  /*5ba90*/  IMAD.MOV.U32 R4, RZ, RZ, R15 ;  /* 0x000000ffff047224 */ /* 0x002fe400078e000f */
[----:B------:R-:W-:Y:S01]  /*5baa0*/  IMAD.MOV.U32 R5, RZ, RZ, R16 ;  /* 0x000000ffff057224 */ /* 0x000fe200078e0010 */
[----:B------:R1:W-:Y:S01]  /*5bab0*/  STL.128 [R1+0x50], R8 ;  /* 0x0000500801007387 */ /* 0x0003e20000100c00 */
[----:B------:R-:W-:-:S02]  /*5bac0*/  IMAD.MOV.U32 R6, RZ, RZ, R14 ;  /* 0x000000ffff067224 */ /* 0x000fc400078e000e */
[----:B------:R-:W-:-:S05]  /*5bad0*/  IMAD.MOV.U32 R7, RZ, RZ, R13 ;  /* 0x000000ffff077224 */ /* 0x000fca00078e000d */
[----:B------:R1:W-:Y:S01]  /*5bae0*/  STL.128 [R1+0x8050], R4 ;  /* 0x0080500401007387 */ /* 0x0003e20000100c00 */
[----:B------:R-:W-:Y:S05]  /*5baf0*/  @!P0 BRA `(.L_x_1367) ;  /* 0x000001e800788947 */ /* 0x000fea0003800000 */
[----:B------:R-:W-:Y:S01]  /*5bb00*/  IMAD.MOV.U32 R43, RZ, RZ, 0x2 ;  /* 0x00000002ff2b7424 */ /* 0x000fe200078e00ff */
[----:B------:R-:W0:Y:S01]  /*5bb10*/  LDCU.64 UR10, c[0x3][0x10] ;  /* 0x00c00200ff0a77ac */ /* 0x000e220008000a00 */
[----:B------:R-:W2:Y:S01]  /*5bb20*/  LDCU.64 UR32, c[0x3][URZ] ;  /* 0x00c00000ff2077ac */ /* 0x000ea20008000a00 */
[----:B------:R-:W3:Y:S01]  /*5bb30*/  LDCU.64 UR6, c[0x3][0x18] ;  /* 0x00c00300ff0677ac */ /* 0x000ee20008000a00 */
[----:B------:R-:W4:Y:S01]  /*5bb40*/  LDCU.128 UR12, c[0x3][URZ] ;  /* 0x00c00000ff0c77ac */ /* 0x000f220008000c00 */
[----:B------:R-:W0:Y:S01]  /*5bb50*/  LDCU.128 UR16, c[0x3][0x20] ;  /* 0x00c00400ff1077ac */ /* 0x000e220008000c00 */
[----:B------:R-:W0:Y:S01]  /*5bb60*/  LDCU.128 UR20, c[0x3][0x30] ;  /* 0x00c00600ff1477ac */ /* 0x000e220008000c00 */
[----:B------:R-:W0:Y:S01]  /*5bb70*/  LDCU.128 UR24, c[0x3][0x40] ;  /* 0x00c00800ff1877ac */ /* 0x000e220008000c00 */
[----:B------:R-:W0:Y:S01]  /*5bb80*/  LDCU.128 UR28, c[0x3][0x50] ;  /* 0x00c00a00ff1c77ac */ /* 0x000e220008000c00 */
[----:B------:R-:W-:-:S05]  /*5bb90*/  UMOV UR5, URZ ;  /* 0x000000ff00057c82 */ /* 0x000fca0008000000 */
.L_x_1676:
[C---:B01----:R-:W-:Y:S01]  /*5bba0*/  IMAD.WIDE.U32 R4, R20.reuse, R17, RZ ;  /* 0x0000001114047225 */ /* 0x043fe200078e00ff */
[----:B------:R-:W-:Y:S03]  /*5bbb0*/  BSSY.RECONVERGENT B0, `(.L_x_1522) ;  /* 0x0000143000007945 */ /* 0x000fe60003800200 */
        /* <DEDUP_REMOVED lines=29> */
[-C--:B------:R-:W-:Y:S02]  /*5bd90*/  IMAD R53, R13, R19.reuse, RZ ;  /* 0x000000130d357224 */ /* 0x080fe400078e02ff */
[----:B------:R-:W-:-:S04]  /*5bda0*/  IMAD.WIDE.U32 R50, R19, R19, RZ ;  /* 0x0000001313327225 */ /* 0x000fc800078e00ff */
[----:B------:R-:W-:-:S04]  /*5bdb0*/  IMAD.WIDE.U32 R68, P5, R19, R20, R68 ;  /* 0x0000001413447225 */ /* 0x000fc800078a0044 */
[----:B------:R-:W-:-:S04]  /*5bdc0*/  IMAD.WIDE.U32 R4, R17, R19, RZ ;  /* 0x0000001311047225 */ /* 0x000fc800078e00ff */
[C---:B------:R-:W-:Y:S02]  /*5bdd0*/  IMAD R55, R20.reuse, R17, R6 ;  /* 0x0000001114377224 */ /* 0x040fe400078e0206 */
[----:B------:R-:W-:Y:S01]  /*5bde0*/  IMAD R65, R20, R14, R53 ;  /* 0x0000000e14417224 */ /* 0x000fe200078e0235 */
[----:B------:R-:W-:Y:S01]  /*5bdf0*/  SEL R53, RZ, 0x1, P0 ;  /* 0x00000001ff357807 */ /* 0x000fe20000000000 */
[----:B------:R-:W-:Y:S01]  /*5be00*/  IMAD.MOV.U32 R10, RZ, RZ, R49 ;  /* 0x000000ffff0a7224 */ /* 0x000fe200078e0031 */
[----:B------:R-:W-:Y:S01]  /*5be10*/  IADD3 RZ, P0, PT, R51, R68, RZ ;  /* 0x0000004433ff7210 */ /* 0x000fe20007f1e0ff */
[----:B------:R-:W-:Y:S02]  /*5be20*/  IMAD.IADD R8, R5, 0x1, R55 ;  /* 0x0000000105087824 */ /* 0x000fe400078e0237 */
[----:B------:R-:W-:Y:S02]  /*5be30*/  IMAD.X R55, RZ, RZ, RZ, P5 ;  /* 0x000000ffff377224 */ /* 0x000fe400028e06ff */
[----:B------:R-:W-:Y:S01]  /*5be40*/  IMAD.MOV.U32 R54, RZ, RZ, R69 ;  /* 0x000000ffff367224 */ /* 0x000fe200078e0045 */
[----:B------:R-:W-:Y:S01]  /*5be50*/  SHF.L.U64.HI R6, R4, 0x1, R8 ;  /* 0x0000000104067819 */ /* 0x000fe20000010208 */
[----:B------:R-:W-:-:S04]  /*5be60*/  IMAD.WIDE.U32 R50, R18, R14, RZ ;  /* 0x0000000e12327225 */ /* 0x000fc800078e00ff */
[----:B------:R-:W-:-:S04]  /*5be70*/  IMAD.WIDE.U32 R48, R14, R19, RZ ;  /* 0x000000130e307225 */ /* 0x000fc800078e00ff */
        /* <DEDUP_REMOVED lines=10> */
[----:B------:R-:W-:Y:S01]  /*5bf20*/  IMAD.WIDE.U32 R52, R18, R17, RZ ;  /* 0x0000001112347225 */ /* 0x000fe200078e00ff */
[----:B------:R-:W-:Y:S02]  /*5bf30*/  IADD3 RZ, P3, PT, R5, R58, RZ ;  /* 0x0000003a05ff7210 */ /* 0x000fe40007f7e0ff */
[----:B------:R-:W-:Y:S01]  /*5bf40*/  SHF.L.W.U32.HI R54, R8, 0x1, R67 ;  /* 0x0000000108367819 */ /* 0x000fe20000010e43 */
[----:B------:R-:W-:Y:S01]  /*5bf50*/  IMAD.X R5, R6, 0x1, R55, P1 ;  /* 0x0000000106057824 */ /* 0x000fe200008e0637 */
[----:B------:R-:W-:Y:S01]  /*5bf60*/  SHF.L.W.U32.HI R55, R67, 0x1, R46 ;  /* 0x0000000143377819 */ /* 0x000fe20000010e2e */
[----:B------:R-:W-:Y:S01]  /*5bf70*/  IMAD.X R49, RZ, RZ, RZ, P0 ;  /* 0x000000ffff317224 */ /* 0x000fe200000e06ff */
[----:B------:R-:W-:Y:S01]  /*5bf80*/  ISETP.GE.U32.AND P0, PT, R4, R63, PT ;  /* 0x0000003f0400720c */ /* 0x000fe20003f06070 */
[----:B------:R-:W-:Y:S01]  /*5bf90*/  IMAD.WIDE.U32 R60, R17, R17, RZ ;  /* 0x00000011113c7225 */ /* 0x000fe200078e00ff */
[----:B------:R-:W-:-:S02]  /*5bfa0*/  ISETP.GE.U32.AND P1, PT, R10, R48, PT ;  /* 0x000000300a00720c */ /* 0x000fc40003f26070 */
[----:B------:R-:W-:Y:S01]  /*5bfb0*/  ISETP.GE.U32.AND.EX P0, PT, R5, R6, PT, P0 ;  /* 0x000000060500720c */ /* 0x000fe20003f06100 */
[----:B------:R-:W-:Y:S01]  /*5bfc0*/  IMAD.WIDE.U32 R52, P5, R17, R18, R52 ;  /* 0x0000001211347225 */ /* 0x000fe200078a0034 */
[----:B------:R-:W-:-:S03]  /*5bfd0*/  ISETP.GE.U32.AND.EX P1, PT, R11, R65, PT, P1 ;  /* 0x000000410b00720c */ /* 0x000fc60003f26110 */
        /* <DEDUP_REMOVED lines=12> */
[----:B------:R-:W-:Y:S02]  /*5c0a0*/  IMAD R54, R16, R17, RZ ;  /* 0x0000001110367224 */ /* 0x000fe400078e02ff */
[----:B------:R-:W-:Y:S02]  /*5c0b0*/  IMAD.X R6, RZ, RZ, R61, P1 ;  /* 0x000000ffff067224 */ /* 0x000fe400008e063d */
[----:B------:R-:W-:Y:S02]  /*5c0c0*/  IMAD.MOV.U32 R48, RZ, RZ, R59 ;  /* 0x000000ffff307224 */ /* 0x000fe400078e003b */
[----:B------:R-:W-:Y:S01]  /*5c0d0*/  IMAD.X R59, RZ, RZ, RZ, P5 ;  /* 0x000000ffff3b7224 */ /* 0x000fe200028e06ff */
[----:B------:R-:W-:Y:S01]  /*5c0e0*/  IADD3 R52, P5, PT, R63, R8, RZ ;  /* 0x000000083f347210 */ /* 0x000fe20007fbe0ff */
[----:B------:R-:W-:Y:S01]  /*5c0f0*/  IMAD.WIDE.U32 R56, R17, R15, R10 ;  /* 0x0000000f11387225 */ /* 0x000fe200078e000a */
[----:B------:R-:W-:-:S03]  /*5c100*/  ISETP.GE.U32.AND.EX P6, PT, R6, R61, PT, P6 ;  /* 0x0000003d0600720c */ /* 0x000fc60003fc6160 */
[----:B------:R-:W-:Y:S01]  /*5c110*/  IMAD R65, R18, R15, R54 ;  /* 0x0000000f12417224 */ /* 0x000fe200078e0236 */
[----:B------:R-:W-:Y:S01]  /*5c120*/  ISETP.GE.U32.AND P1, PT, R56, R10, PT ;  /* 0x0000000a3800720c */ /* 0x000fe20003f26070 */
[----:B------:R-:W-:Y:S01]  /*5c130*/  IMAD.MOV.U32 R58, RZ, RZ, R53 ;  /* 0x000000ffff3a7224 */ /* 0x000fe200078e0035 */
[----:B------:R-:W-:Y:S01]  /*5c140*/  ISETP.LT.U32.OR.EX P0, PT, R61, R55, !P6, P0 ;  /* 0x000000373d00720c */ /* 0x000fe20007701500 */
[----:B------:R-:W-:Y:S01]  /*5c150*/  IMAD.IADD R65, R57, 0x1, R65 ;  /* 0x0000000139417824 */ /* 0x000fe200078e0241 */
[----:B------:R-:W-:Y:S01]  /*5c160*/  SHF.L.W.U32.HI R55, R46, 0x1, R56 ;  /* 0x000000012e377819 */ /* 0x000fe20000010e38 */
[----:B------:R-:W-:Y:S02]  /*5c170*/  IMAD.X R53, RZ, RZ, R9, P5 ;  /* 0x000000ffff357224 */ /* 0x000fe400028e0609 */
[----:B------:R-:W-:Y:S01]  /*5c180*/  IMAD.WIDE.U32.X R8, R18, R18, R58, P4 ;  /* 0x0000001212087225 */ /* 0x000fe200020e043a */
[----:B------:R-:W-:Y:S02]  /*5c190*/  ISETP.GE.U32.AND.EX P1, PT, R65, R11, PT, P1 ;  /* 0x0000000b4100720c */ /* 0x000fe40003f26110 */
[----:B------:R-:W-:Y:S01]  /*5c1a0*/  SHF.L.W.U32.HI R59, R56, 0x1, R65 ;  /* 0x00000001383b7819 */ /* 0x000fe20000010e41 */
[----:B------:R-:W-:Y:S01]  /*5c1b0*/  IMAD.WIDE.U32.X R50, R18, R16, R50, P2 ;  /* 0x0000001012327225 */ /* 0x000fe200010e0432 */
[----:B------:R-:W-:-:S02]  /*5c1c0*/  IADD3 R46, P2, PT, R55, R8, RZ ;  /* 0x00000008372e7210 */ /* 0x000fc40007f5e0ff */
[----:B------:R-:W-:Y:S01]  /*5c1d0*/  SEL R63, RZ, 0x1, P1 ;  /* 0x00000001ff3f7807 */ /* 0x000fe20000800000 */
[----:B------:R-:W-:Y:S02]  /*5c1e0*/  IMAD R11, R13, R17, RZ ;  /* 0x000000110d0b7224 */ /* 0x000fe400078e02ff */
[----:B------:R-:W-:Y:S01]  /*5c1f0*/  IMAD.X R58, R59, 0x1, R9, P2 ;  /* 0x000000013b3a7824 */ /* 0x000fe200010e0609 */
[----:B------:R-:W-:Y:S01]  /*5c200*/  SEL R9, RZ, 0x1, !P0 ;  /* 0x00000001ff097807 */ /* 0x000fe20004000000 */
[-C--:B------:R-:W-:Y:S01]  /*5c210*/  IMAD R57, R18, R14.reuse, R11 ;  /* 0x0000000e12397224 */ /* 0x080fe200078e020b */
[C---:B------:R-:W-:Y:S01]  /*5c220*/  ISETP.LT.U32.AND P0, PT, R46.reuse, R55, PT ;  /* 0x000000372e00720c */ /* 0x040fe20003f01070 */
[----:B------:R-:W-:Y:S01]  /*5c230*/  IMAD.WIDE.U32 R10, R17, R14, R52 ;  /* 0x0000000e110a7225 */ /* 0x000fe200078e0034 */
[----:B------:R-:W-:-:S03]  /*5c240*/  IADD3 R8, P5, PT, R46, R9, RZ ;  /* 0x000000092e087210 */ /* 0x000fc60007fbe0ff */
[----:B------:R-:W-:Y:S01]  /*5c250*/  IMAD.IADD R11, R11, 0x1, R57 ;  /* 0x000000010b0b7824 */ /* 0x000fe200078e0239 */
[C---:B------:R-:W-:Y:S01]  /*5c260*/  IADD3 R63, P1, P6, R10.reuse, R50, R63 ;  /* 0x000000320a3f7210 */ /* 0x040fe20007e3e03f */
[----:B------:R-:W-:Y:S01]  /*5c270*/  IMAD.X R9, RZ, RZ, R58, P5 ;  /* 0x000000ffff097224 */ /* 0x000fe200028e063a */
[----:B------:R-:W-:Y:S01]  /*5c280*/  ISETP.GE.U32.AND P2, PT, R10, R52, PT ;  /* 0x000000340a00720c */ /* 0x000fe20003f46070 */
[C---:B------:R-:W-:Y:S01]  /*5c290*/  IMAD.WIDE.U32 R56, R16.reuse, R15, RZ ;  /* 0x0000000f10387225 */ /* 0x040fe200078e00ff */
[----:B------:R-:W-:Y:S02]  /*5c2a0*/  ISETP.GE.U32.AND P4, PT, R63, R10, PT ;  /* 0x0000000a3f00720c */ /* 0x000fe40003f86070 */
[C---:B------:R-:W-:Y:S01]  /*5c2b0*/  IADD3.X R62, PT, PT, R11.reuse, R51, RZ, P1, P6 ;  /* 0x000000330b3e7210 */ /* 0x040fe20000fec4ff */
[----:B------:R-:W-:Y:S01]  /*5c2c0*/  IMAD.WIDE.U32 R50, R16, R14, RZ ;  /* 0x0000000e10327225 */ /* 0x000fe200078e00ff */
[----:B------:R-:W-:Y:S02]  /*5c2d0*/  ISETP.GE.U32.AND P1, PT, R8, R46, PT ;  /* 0x0000002e0800720c */ /* 0x000fe40003f26070 */
[----:B------:R-:W-:Y:S01]  /*5c2e0*/  ISETP.GE.U32.AND.EX P2, PT, R11, R53, PT, P2 ;  /* 0x000000350b00720c */ /* 0x000fe20003f46120 */
[----:B------:R-:W-:Y:S01]  /*5c2f0*/  IMAD.WIDE.U32 R54, R15, R15, RZ ;  /* 0x0000000f0f367225 */ /* 0x000fe200078e00ff */
[----:B------:R-:W-:-:S02]  /*5c300*/  ISETP.GE.U32.AND.EX P4, PT, R62, R11, PT, P4 ;  /* 0x0000000b3e00720c */ /* 0x000fc40003f86140 */
[----:B------:R-:W-:Y:S01]  /*5c310*/  SEL R46, RZ, 0x1, P2 ;  /* 0x00000001ff2e7807 */ /* 0x000fe20001000000 */
[----:B------:R-:W-:Y:S01]  /*5c320*/  IMAD.WIDE.U32.X R10, R18, R13, R48, P3 ;  /* 0x0000000d120a7225 */ /* 0x000fe200018e0430 */
[----:B------:R-:W-:Y:S02]  /*5c330*/  ISETP.GE.U32.AND.EX P3, PT, R9, R58, PT, P1 ;  /* 0x0000003a0900720c */ /* 0x000fe40003f66110 */
[----:B------:R-:W-:Y:S01]  /*5c340*/  SEL R61, RZ, 0x1, P4 ;  /* 0x00000001ff3d7807 */ /* 0x000fe20002000000 */
[----:B------:R-:W-:Y:S01]  /*5c350*/  IMAD.WIDE.U32 R48, P1, R15, R16, R56 ;  /* 0x000000100f307225 */ /* 0x000fe20007820038 */
[----:B------:R-:W-:Y:S02]  /*5c360*/  ISETP.LT.U32.OR.EX P0, PT, R58, R59, !P3, P0 ;  /* 0x0000003b3a00720c */ /* 0x000fe40005f01500 */
[----:B------:R-:W-:Y:S01]  /*5c370*/  IADD3 R56, P3, P4, R61, R10, R46 ;  /* 0x0000000a3d387210 */ /* 0x000fe20007c7e02e */
[----:B------:R-:W-:Y:S01]  /*5c380*/  IMAD.WIDE.U32 R52, R15, R14, RZ ;  /* 0x0000000e0f347225 */ /* 0x000fe200078e00ff */
[----:B------:R-:W-:-:S02]  /*5c390*/  IADD3 RZ, P5, PT, R55, R48, RZ ;  /* 0x0000003037ff7210 */ /* 0x000fc40007fbe0ff */
[----:B------:R-:W-:Y:S01]  /*5c3a0*/  SHF.L.W.U32.HI R54, R65, 0x1, R63 ;  /* 0x0000000141367819 */ /* 0x000fe20000010e3f */
[----:B------:R-:W-:Y:S01]  /*5c3b0*/  IMAD.WIDE.U32 R50, P6, R15, R13, R50 ;  /* 0x0000000d0f327225 */ /* 0x000fe200078c0032 */
[----:B------:R-:W-:Y:S02]  /*5c3c0*/  SHF.L.W.U32.HI R55, R63, 0x1, R62 ;  /* 0x000000013f377819 */ /* 0x000fe40000010e3e */
        /* <DEDUP_REMOVED lines=13> */
[----:B------:R-:W-:Y:S02]  /*5c4a0*/  IMAD R65, R16, R14, R59 ;  /* 0x0000000e10417224 */ /* 0x000fe400078e023b */
[----:B------:R-:W-:Y:S01]  /*5c4b0*/  IMAD.X R64, RZ, RZ, R63, P6 ;  /* 0x000000ffff407224 */ /* 0x000fe200030e063f */
[----:B------:R-:W-:Y:S01]  /*5c4c0*/  ISETP.LT.U32.AND P6, PT, R60, R54, PT ;  /* 0x000000363c00720c */ /* 0x000fe20003fc1070 */
[----:B------:R-:W-:-:S03]  /*5c4d0*/  IMAD.WIDE.U32 R58, R15, R14, R56 ;  /* 0x0000000e0f3a7225 */ /* 0x000fc600078e0038 */
[----:B------:R-:W-:Y:S01]  /*5c4e0*/  ISETP.GE.U32.AND.EX P0, PT, R64, R63, PT, P0 ;  /* 0x0000003f4000720c */ /* 0x000fe20003f06100 */
[----:B------:R-:W-:Y:S01]  /*5c4f0*/  IMAD.X R61, RZ, RZ, RZ, P1 ;  /* 0x000000ffff3d7224 */ /* 0x000fe200008e06ff */
[----:B------:R-:W-:Y:S01]  /*5c500*/  ISETP.GE.U32.AND P1, PT, R58, R56, PT ;  /* 0x000000383a00720c */ /* 0x000fe20003f26070 */
[----:B------:R-:W-:Y:S01]  /*5c510*/  IMAD.IADD R65, R59, 0x1, R65 ;  /* 0x000000013b417824 */ /* 0x000fe200078e0241 */
[----:B------:R-:W-:Y:S01]  /*5c520*/  ISETP.LT.U32.OR.EX P0, PT, R63, R55, !P0, P6 ;  /* 0x000000373f00720c */ /* 0x000fe20004701560 */
[----:B------:R-:W-:Y:S02]  /*5c530*/  IMAD.MOV.U32 R60, RZ, RZ, R49 ;  /* 0x000000ffff3c7224 */ /* 0x000fe400078e0031 */
[----:B------:R-:W-:Y:S01]  /*5c540*/  IMAD.MOV.U32 R52, RZ, RZ, R51 ;  /* 0x000000ffff347224 */ /* 0x000fe200078e0033 */
[----:B------:R-:W-:Y:S01]  /*5c550*/  ISETP.GE.U32.AND.EX P1, PT, R65, R57, PT, P1 ;  /* 0x000000394100720c */ /* 0x000fe20003f26110 */
[----:B------:R-:W-:Y:S01]  /*5c560*/  IMAD.WIDE.U32.X R54, R16, R16, R60, P5 ;  /* 0x0000001010367225 */ /* 0x000fe200028e043c */
[----:B------:R-:W-:-:S02]  /*5c570*/  SHF.L.W.U32.HI R57, R62, 0x1, R58 ;  /* 0x000000013e397819 */ /* 0x000fc40000010e3a */
[----:B------:R-:W-:Y:S01]  /*5c580*/  SHF.L.W.U32.HI R63, R58, 0x1, R65 ;  /* 0x000000013a3f7819 */ /* 0x000fe20000010e41 */
[----:B------:R-:W-:Y:S01]  /*5c590*/  IMAD.WIDE.U32.X R50, R16, R13, R52, P2 ;  /* 0x0000000d10327225 */ /* 0x000fe200010e0434 */
[----:B------:R-:W-:Y:S02]  /*5c5a0*/  IADD3 R54, P5, PT, R57, R54, RZ ;  /* 0x0000003639367210 */ /* 0x000fe40007fbe0ff */
[----:B------:R-:W-:Y:S01]  /*5c5b0*/  SEL R67, RZ, 0x1, !P0 ;  /* 0x00000001ff437807 */ /* 0x000fe20004000000 */
[----:B------:R-:W-:Y:S01]  /*5c5c0*/  IMAD.WIDE.U32 R52, R64, 0x3d1, RZ ;  /* 0x000003d140347825 */ /* 0x000fe200078e00ff */
[----:B------:R-:W-:Y:S02]  /*5c5d0*/  SEL R59, RZ, 0x1, P1 ;  /* 0x00000001ff3b7807 */ /* 0x000fe40000800000 */
[----:B------:R-:W-:Y:S01]  /*5c5e0*/  IADD3 R67, P0, PT, R54, R67, RZ ;  /* 0x0000004336437210 */ /* 0x000fe20007f1e0ff */
[----:B------:R-:W-:Y:S01]  /*5c5f0*/  IMAD.X R56, R63, 0x1, R55, P5 ;  /* 0x000000013f387824 */ /* 0x000fe200028e0637 */
[----:B------:R-:W-:Y:S01]  /*5c600*/  IADD3 R58, P1, PT, R59, R50, RZ ;  /* 0x000000323b3a7210 */ /* 0x000fe20007f3e0ff */
[----:B------:R-:W-:-:S03]  /*5c610*/  IMAD.WIDE.U32 R48, R73, 0x3d1, RZ ;  /* 0x000003d149307825 */ /* 0x000fc600078e00ff */
[----:B------:R-:W-:Y:S01]  /*5c620*/  SHF.L.W.U32.HI R50, R65, 0x1, R58 ;  /* 0x0000000141327819 */ /* 0x000fe20000010e3a */
        /* <DEDUP_REMOVED lines=8> */
[C---:B------:R-:W-:Y:S01]  /*5c6b0*/  IMAD.WIDE.U32 R54, R71.reuse, 0x3d1, RZ ;  /* 0x000003d147367825 */ /* 0x040fe200078e00ff */
[----:B------:R-:W-:Y:S02]  /*5c6c0*/  ISETP.GE.U32.AND.EX P0, PT, R71, R56, PT, P0 ;  /* 0x000000384700720c */ /* 0x000fe40003f06100 */
[----:B------:R-:W-:Y:S01]  /*5c6d0*/  SHF.L.W.U32.HI R51, R58, 0x1, R75 ;  /* 0x000000013a337819 */ /* 0x000fe20000010e4b */
[----:B------:R-:W-:Y:S01]  /*5c6e0*/  IMAD.X R59, RZ, RZ, RZ, P6 ;  /* 0x000000ffff3b7224 */ /* 0x000fe200030e06ff */
[----:B------:R-:W-:Y:S01]  /*5c6f0*/  ISETP.LT.U32.OR.EX P0, PT, R56, R63, !P0, P4 ;  /* 0x0000003f3800720c */ /* 0x000fe20004701540 */
[----:B------:R-:W-:Y:S01]  /*5c700*/  IMAD.MOV.U32 R58, RZ, RZ, R53 ;  /* 0x000000ffff3a7224 */ /* 0x000fe200078e0035 */
[----:B------:R-:W-:Y:S01]  /*5c710*/  ISETP.GE.U32.AND P1, PT, R46, R48, PT ;  /* 0x000000302e00720c */ /* 0x000fe20003f26070 */
[----:B------:R-:W-:Y:S01]  /*5c720*/  IMAD.WIDE.U32 R56, R14, R14, R50 ;  /* 0x0000000e0e387225 */ /* 0x000fe200078e0032 */
[----:B------:R-:W-:-:S03]  /*5c730*/  SEL R63, RZ, 0x1, !P0 ;  /* 0x00000001ff3f7807 */ /* 0x000fc60004000000 */
[----:B------:R-:W-:Y:S01]  /*5c740*/  IMAD.WIDE.U32.X R58, RZ, R64, R58, P5 ;  /* 0x00000040ff3a7225 */ /* 0x000fe200028e043a */
[----:B------:R-:W-:-:S03]  /*5c750*/  IADD3 R63, P0, PT, R63, R56, RZ ;  /* 0x000000383f3f7210 */ /* 0x000fc60007f1e0ff */
[----:B------:R-:W-:-:S04]  /*5c760*/  IMAD.WIDE.U32 R52, R67, 0x3d1, RZ ;  /* 0x000003d143347825 */ /* 0x000fc800078e00ff */
        /* <DEDUP_REMOVED lines=9> */
[----:B------:R-:W-:Y:S01]  /*5c800*/  IMAD.WIDE.U32.X R48, R13, R13, R48, P3 ;  /* 0x0000000d0d307225 */ /* 0x000fe200018e0430 */
[----:B------:R-:W-:Y:S02]  /*5c810*/  ISETP.GE.U32.AND.EX P1, PT, R11, R60, PT, P1 ;  /* 0x0000003c0b00720c */ /* 0x000fe40003f26110 */
[C---:B------:R-:W-:Y:S01]  /*5c820*/  ISETP.GE.U32.AND.EX P2, PT, R62.reuse, R65, PT, P2 ;  /* 0x000000413e00720c */ /* 0x040fe20003f46120 */
[----:B------:R-:W-:Y:S01]  /*5c830*/  IMAD.X R60, R61, 0x1, R59, P5 ;  /* 0x000000013d3c7824 */ /* 0x000fe200028e063b */
[----:B------:R-:W-:Y:S01]  /*5c840*/  SEL R53, RZ, 0x1, P1 ;  /* 0x00000001ff357807 */ /* 0x000fe20000800000 */
[----:B------:R-:W-:Y:S01]  /*5c850*/  IMAD.X R59, RZ, RZ, RZ, P6 ;  /* 0x000000ffff3b7224 */ /* 0x000fe200030e06ff */
[----:B------:R-:W-:Y:S01]  /*5c860*/  IADD3 R10, P5, PT, R57, R64, RZ ;  /* 0x00000040390a7210 */ /* 0x000fe20007fbe0ff */
[----:B------:R-:W-:Y:S01]  /*5c870*/  IMAD.MOV.U32 R58, RZ, RZ, R55 ;  /* 0x000000ffff3a7224 */ /* 0x000fe200078e0037 */
[----:B------:R-:W-:Y:S01]  /*5c880*/  ISETP.LT.U32.OR.EX P0, PT, R65, R51, !P2, P0 ;  /* 0x000000334100720c */ /* 0x000fe20005701500 */
[----:B------:R-:W-:Y:S01]  /*5c890*/  IMAD.WIDE.U32 R54, R62, 0x3d1, RZ ;  /* 0x000003d13e367825 */ /* 0x000fe200078e00ff */
[----:B------:R-:W-:-:S02]  /*5c8a0*/  IADD3 R53, P6, PT, R10, R53, RZ ;  /* 0x000000350a357210 */ /* 0x000fc40007fde0ff */
[----:B------:R-:W-:Y:S01]  /*5c8b0*/  ISETP.GE.U32.AND P1, PT, R57, R52, PT ;  /* 0x000000343900720c */ /* 0x000fe20003f26070 */
[----:B------:R-:W-:Y:S01]  /*5c8c0*/  IMAD.X R51, R60, 0x1, R67, P5 ;  /* 0x000000013c337824 */ /* 0x000fe200028e0643 */
[----:B------:R-:W-:Y:S01]  /*5c8d0*/  ISETP.LT.U32.AND P2, PT, R10, R57, PT ;  /* 0x000000390a00720c */ /* 0x000fe20003f41070 */
[----:B------:R-:W-:Y:S01]  /*5c8e0*/  IMAD.WIDE.U32.X R58, RZ, R71, R58, P4 ;  /* 0x00000047ff3a7225 */ /* 0x000fe200020e043a */
[----:B------:R-:W-:Y:S02]  /*5c8f0*/  ISETP.GE.U32.AND P3, PT, R53, R10, PT ;  /* 0x0000000a3500720c */ /* 0x000fe40003f66070 */
[----:B------:R-:W-:Y:S01]  /*5c900*/  ISETP.GE.U32.AND.EX P1, PT, R60, R61, PT, P1 ;  /* 0x0000003d3c00720c */ /* 0x000fe20003f26110 */
[----:B------:R-:W-:Y:S01]  /*5c910*/  IMAD.X R10, RZ, RZ, R51, P6 ;  /* 0x000000ffff0a7224 */ /* 0x000fe200030e0633 */
[----:B------:R-:W-:Y:S01]  /*5c920*/  SEL R65, RZ, 0x1, !P0 ;  /* 0x00000001ff417807 */ /* 0x000fe20004000000 */
[----:B------:R-:W-:Y:S01]  /*5c930*/  IMAD.WIDE.U32 R56, R63, 0x3d1, RZ ;  /* 0x000003d13f387825 */ /* 0x000fe200078e00ff */
[----:B------:R-:W-:-:S02]  /*5c940*/  SEL R61, RZ, 0x1, P1 ;  /* 0x00000001ff3d7807 */ /* 0x000fc40000800000 */
[----:B------:R-:W-:Y:S01]  /*5c950*/  ISETP.GE.U32.AND.EX P3, PT, R10, R51, PT, P3 ;  /* 0x000000330a00720c */ /* 0x000fe20003f66130 */
[----:B------:R-:W-:Y:S01]  /*5c960*/  IMAD.WIDE.U32 R54, P1, RZ, R63, R54 ;  /* 0x0000003fff367225 */ /* 0x000fe20007820036 */
[----:B------:R-:W-:Y:S02]  /*5c970*/  SHF.R.U32.HI R52, RZ, 0x1f, R75 ;  /* 0x0000001fff347819 */ /* 0x000fe4000001164b */
[----:B------:R-:W-:Y:S01]  /*5c980*/  ISETP.LT.U32.OR.EX P0, PT, R51, R60, !P3, P2 ;  /* 0x0000003c3300720c */ /* 0x000fe20005f01520 */
[----:B------:R-:W-:Y:S01]  /*5c990*/  IMAD.X R51, RZ, RZ, RZ, P1 ;  /* 0x000000ffff337224 */ /* 0x000fe200008e06ff */
[----:B------:R-:W-:Y:S02]  /*5c9a0*/  IADD3 R50, P5, P3, R56, R58, R61 ;  /* 0x0000003a38327210 */ /* 0x000fe40007bbe03d */
[----:B------:R-:W-:Y:S02]  /*5c9b0*/  IADD3 R58, P6, PT, R57, R54, RZ ;  /* 0x00000036393a7210 */ /* 0x000fe40007fde0ff */
[----:B------:R-:W-:-:S02]  /*5c9c0*/  IADD3 R65, P4, P2, R65, R52, R48 ;  /* 0x0000003441417210 */ /* 0x000fc40007a9e030 */
[----:B------:R-:W-:Y:S02]  /*5c9d0*/  IADD3 R57, P1, PT, R50, R71, RZ ;  /* 0x0000004732397210 */ /* 0x000fe40007f3e0ff */
[----:B------:R-:W-:Y:S02]  /*5c9e0*/  SEL R52, RZ, 0x1, !P0 ;  /* 0x00000001ff347807 */ /* 0x000fe40004000000 */
[----:B------:R-:W-:Y:S02]  /*5c9f0*/  IADD3.X R59, PT, PT, R58, R59, RZ, P5, P3 ;  /* 0x0000003b3a3b7210 */ /* 0x000fe40002fe64ff */
[----:B------:R-:W-:Y:S02]  /*5ca00*/  IADD3.X R67, PT, PT, RZ, RZ, R49, P4, P2 ;  /* 0x000000ffff437210 */ /* 0x000fe400027e4431 */
[----:B------:R-:W-:Y:S01]  /*5ca10*/  ISETP.GE.U32.AND P0, PT, R50, R56, PT ;  /* 0x000000383200720c */ /* 0x000fe20003f06070 */
[----:B------:R-:W-:Y:S01]  /*5ca20*/  IMAD.X R56, R59, 0x1, R63, P1 ;  /* 0x000000013b387824 */ /* 0x000fe200008e063f */
[----:B------:R-:W-:Y:S01]  /*5ca30*/  IADD3 R52, P2, PT, R57, R52, RZ ;  /* 0x0000003439347210 */ /* 0x000fe20007f5e0ff */
[----:B------:R-:W-:Y:S01]  /*5ca40*/  IMAD.WIDE.U32 R48, R67, 0x3d1, RZ ;  /* 0x000003d143307825 */ /* 0x000fe200078e00ff */
[----:B------:R-:W-:-:S02]  /*5ca50*/  ISETP.LT.U32.AND P3, PT, R57, R50, PT ;  /* 0x000000323900720c */ /* 0x000fc40003f61070 */
[----:B------:R-:W-:Y:S01]  /*5ca60*/  ISETP.GE.U32.AND P1, PT, R52, R57, PT ;  /* 0x000000393400720c */ /* 0x000fe20003f26070 */
[----:B------:R-:W-:Y:S01]  /*5ca70*/  IMAD.X R57, RZ, RZ, R56, P2 ;  /* 0x000000ffff397224 */ /* 0x000fe200010e0638 */
[----:B------:R-:W-:Y:S01]  /*5ca80*/  ISETP.GE.U32.AND.EX P0, PT, R59, R58, PT, P0 ;  /* 0x0000003a3b00720c */ /* 0x000fe20003f06100 */
[----:B------:R-:W-:-:S03]  /*5ca90*/  IMAD.MOV.U32 R50, RZ, RZ, R55 ;  /* 0x000000ffff327224 */ /* 0x000fc600078e0037 */
[----:B------:R-:W-:Y:S01]  /*5caa0*/  SEL R61, RZ, 0x1, P0 ;  /* 0x00000001ff3d7807 */ /* 0x000fe20000000000 */
[----:B------:R-:W-:Y:S01]  /*5cab0*/  IMAD.WIDE.U32.X R54, RZ, R62, R50, P6 ;  /* 0x0000003eff367225 */ /* 0x000fe200030e0432 */
[----:B------:R-:W-:-:S03]  /*5cac0*/  ISETP.GE.U32.AND.EX P0, PT, R57, R56, PT, P1 ;  /* 0x000000383900720c */ /* 0x000fc60003f06110 */
[----:B------:R-:W-:Y:S01]  /*5cad0*/  IMAD.WIDE.U32 R50, R65, 0x3d1, RZ ;  /* 0x000003d141327825 */ /* 0x000fe200078e00ff */
[----:B------:R-:W-:-:S03]  /*5cae0*/  ISETP.LT.U32.OR.EX P3, PT, R56, R59, !P0, P3 ;  /* 0x0000003b3800720c */ /* 0x000fc60004761530 */
[----:B------:R-:W-:Y:S01]  /*5caf0*/  IMAD.WIDE.U32 R48, P1, RZ, R65, R48 ;  /* 0x00000041ff307225 */ /* 0x000fe20007820030 */
[----:B------:R-:W-:-:S03]  /*5cb00*/  IADD3 R61, P2, P5, R50, R54, R61 ;  /* 0x00000036323d7210 */ /* 0x000fc60007d5e03d */
[----:B------:R-:W-:Y:S01]  /*5cb10*/  IMAD.MOV.U32 R54, RZ, RZ, R49 ;  /* 0x000000ffff367224 */ /* 0x000fe200078e0031 */
[----:B------:R-:W-:Y:S02]  /*5cb20*/  IADD3 R63, P4, PT, R51, R48, RZ ;  /* 0x00000030333f7210 */ /* 0x000fe40007f9e0ff */
[----:B------:R-:W-:Y:S02]  /*5cb30*/  IADD3 R48, P0, PT, R61, R62, RZ ;  /* 0x0000003e3d307210 */ /* 0x000fe40007f1e0ff */
[----:B------:R-:W-:Y:S02]  /*5cb40*/  SEL R51, RZ, 0x1, !P3 ;  /* 0x00000001ff337807 */ /* 0x000fe40005800000 */
[----:B------:R-:W-:Y:S01]  /*5cb50*/  IADD3.X R58, PT, PT, R63, R55, RZ, P2, P5 ;  /* 0x000000373f3a7210 */ /* 0x000fe200017ea4ff */
[----:B------:R-:W-:Y:S01]  /*5cb60*/  IMAD.X R55, RZ, RZ, RZ, P1 ;  /* 0x000000ffff377224 */ /* 0x000fe200008e06ff */
[----:B------:R-:W-:-:S03]  /*5cb70*/  IADD3 R51, P2, PT, R48, R51, RZ ;  /* 0x0000003330337210 */ /* 0x000fc60007f5e0ff */
[C---:B------:R-:W-:Y:S01]  /*5cb80*/  IMAD.X R59, R58.reuse, 0x1, R65, P0 ;  /* 0x000000013a3b7824 */ /* 0x040fe200000e0641 */
[----:B------:R-:W-:Y:S01]  /*5cb90*/  ISETP.GE.U32.AND P0, PT, R61, R50, PT ;  /* 0x000000323d00720c */ /* 0x000fe20003f06070 */
[----:B------:R-:W-:Y:S01]  /*5cba0*/  IMAD.MOV.U32 R50, RZ, RZ, RZ ;  /* 0x000000ffff327224 */ /* 0x000fe200078e00ff */
        /* <DEDUP_REMOVED lines=28> */
[----:B------:R-:W-:Y:S01]  /*5cd70*/  IMAD.X R11, R11, 0x1, R48, P3 ;  /* 0x000000010b0b7824 */ /* 0x000fe200018e0630 */
        /* <DEDUP_REMOVED lines=38> */
.L_x_1523:
[----:B0-234-:R-:W-:Y:S05]  /*5cfe0*/  BSYNC.RECONVERGENT B0 ;  /* 0x0000000000007941 */ /* 0x01dfea0003800200 */
.L_x_1522:
        /* <DEDUP_REMOVED lines=63> */
.L_x_1526:
[----:B------:R-:W-:Y:S05]  /*5d3e0*/  BSYNC.RELIABLE B1 ;  /* 0x0000000000017941 */ /* 0x000fea0003800100 */
.L_x_1525:
        /* <DEDUP_REMOVED lines=66> */
.L_x_1529:
[----:B------:R-:W-:Y:S05]  /*5d810*/  BSYNC.RELIABLE B1 ;  /* 0x0000000000017941 */ /* 0x000fea0003800100 */
.L_x_1528:
        /* <DEDUP_REMOVED lines=61> */
.L_x_1531:
[----:B------:R-:W-:Y:S05]  /*5dbf0*/  BSYNC.RELIABLE B1 ;  /* 0x0000000000017941 */ /* 0x000fea0003800100 */
.L_x_1530:
        /* <DEDUP_REMOVED lines=27> */
.L_x_1527:
[----:B------:R-:W-:Y:S05]  /*5ddb0*/  BSYNC.RECONVERGENT B0 ;  /* 0x0000000000007941 */ /* 0x000fea0003800200 */
.L_x_1524:
        /* <DEDUP_REMOVED lines=25> */
[----:B------:R-:W-:Y:S01]  /*5df50*/  IMAD.MOV.U32 R8, RZ, RZ, R49 ;  /* 0x000000ffff087224 */ /* 0x000fe200078e0031 */
[----:B------:R-:W-:Y:S01]  /*5df60*/  SEL R51, RZ, 0x1, P0 ;  /* 0x00000001ff337807 */ /* 0x000fe20000000000 */
[----:B------:R-:W-:-:S04]  /*5df70*/  IMAD.WIDE.U32 R54, P2, R16, R81, R4 ;  /* 0x0000005110367225 */ /* 0x000fc80007840004 */
[----:B------:R-:W-:-:S04]  /*5df80*/  IMAD.WIDE.U32 R10, R15, R81, RZ ;  /* 0x000000510f0a7225 */ /* 0x000fc800078e00ff */
[-C--:B------:R-:W-:Y:S02]  /*5df90*/  IMAD R53, R15, R68.reuse, R48 ;  /* 0x000000440f357224 */ /* 0x080fe400078e0230 */
[----:B------:R-:W-:-:S04]  /*5dfa0*/  IMAD.WIDE.U32.X R4, R18, R68, R8, P1 ;  /* 0x0000004412047225 */ /* 0x000fc800008e0408 */
[----:B------:R-:W-:Y:S01]  /*5dfb0*/  IMAD.IADD R11, R11, 0x1, R53 ;  /* 0x000000010b0b7824 */ /* 0x000fe200078e0235 */
[----:B------:R-:W-:Y:S01]  /*5dfc0*/  IADD3 R50, P0, P3, R10, R4, R51 ;  /* 0x000000040a327210 */ /* 0x000fe20007b1e033 */
[----:B------:R-:W-:-:S03]  /*5dfd0*/  IMAD.WIDE.U32 R48, R81, R15, RZ ;  /* 0x0000000f51307225 */ /* 0x000fc600078e00ff */
[----:B------:R-:W-:Y:S01]  /*5dfe0*/  IADD3.X R51, PT, PT, R11, R5, RZ, P0, P3 ;  /* 0x000000050b337210 */ /* 0x000fe200007e64ff */
[----:B------:R-:W-:Y:S01]  /*5dff0*/  IMAD.WIDE.U32 R8, R19, R95, R6 ;  /* 0x0000005f13087225 */ /* 0x000fe200078e0006 */
[----:B------:R-:W-:-:S03]  /*5e000*/  ISETP.GE.U32.AND P1, PT, R50, R10, PT ;  /* 0x0000000a3200720c */ /* 0x000fc60003f26070 */
[----:B------:R-:W-:Y:S01]  /*5e010*/  IMAD.X R53, RZ, RZ, RZ, P2 ;  /* 0x000000ffff357224 */ /* 0x000fe200010e06ff */
[----:B------:R-:W-:Y:S01]  /*5e020*/  IADD3 RZ, P2, PT, R49, R54, RZ ;  /* 0x0000003631ff7210 */ /* 0x000fe20007f5e0ff */
[----:B------:R-:W-:Y:S01]  /*5e030*/  IMAD.MOV.U32 R52, RZ, RZ, R55 ;  /* 0x000000ffff347224 */ /* 0x000fe200078e0037 */
[----:B------:R-:W-:Y:S01]  /*5e040*/  ISETP.GE.U32.AND P0, PT, R8, R6, PT ;  /* 0x000000060800720c */ /* 0x000fe20003f06070 */
[----:B------:R-:W-:Y:S01]  /*5e050*/  IMAD.WIDE.U32 R48, R72, R19, RZ ;  /* 0x0000001348307225 */ /* 0x000fe200078e00ff */
[----:B------:R-:W-:-:S03]  /*5e060*/  ISETP.GE.U32.AND.EX P1, PT, R51, R11, PT, P1 ;  /* 0x0000000b3300720c */ /* 0x000fc60003f26110 */
[----:B------:R-:W-:Y:S01]  /*5e070*/  IMAD R6, R20, R95, RZ ;  /* 0x0000005f14067224 */ /* 0x000fe200078e02ff */
[----:B------:R-:W-:Y:S01]  /*5e080*/  SEL R57, RZ, 0x1, P1 ;  /* 0x00000001ff397807 */ /* 0x000fe20000800000 */
[-C--:B------:R-:W-:Y:S02]  /*5e090*/  IMAD R55, R13, R81.reuse, RZ ;  /* 0x000000510d377224 */ /* 0x080fe400078e02ff */
[----:B------:R-:W-:Y:S02]  /*5e0a0*/  IMAD R67, R19, R72, R6 ;  /* 0x0000004813437224 */ /* 0x000fe400078e0206 */
        /* <DEDUP_REMOVED lines=14> */
[----:B------:R-:W-:Y:S01]  /*5e190*/  IMAD.WIDE.U32 R64, R68, R14, RZ ;  /* 0x0000000e44407225 */ /* 0x000fe200078e00ff */
[----:B------:R-:W-:-:S03]  /*5e1a0*/  SEL R69, RZ, 0x1, P0 ;  /* 0x00000001ff457807 */ /* 0x000fc60000000000 */
[C---:B------:R-:W-:Y:S02]  /*5e1b0*/  IMAD R5, R17.reuse, R72, R5 ;  /* 0x0000004811057224 */ /* 0x040fe400078e0205 */
[----:B------:R-:W-:-:S04]  /*5e1c0*/  IMAD.WIDE.U32 R60, R17, R95, R50 ;  /* 0x0000005f113c7225 */ /* 0x000fc800078e0032 */
[----:B------:R-:W-:Y:S01]  /*5e1d0*/  IMAD.WIDE.U32.X R62, R20, R72, R52, P3 ;  /* 0x00000048143e7225 */ /* 0x000fe200018e0434 */
[----:B------:R-:W-:-:S03]  /*5e1e0*/  ISETP.GE.U32.AND P0, PT, R60, R50, PT ;  /* 0x000000323c00720c */ /* 0x000fc60003f06070 */
[----:B------:R-:W-:-:S04]  /*5e1f0*/  IMAD.WIDE.U32 R48, R72, R15, RZ ;  /* 0x0000000f48307225 */ /* 0x000fc800078e00ff */
[----:B------:R-:W-:-:S04]  /*5e200*/  IMAD.WIDE.U32 R54, R72, R17, RZ ;  /* 0x0000001148367225 */ /* 0x000fc800078e00ff */
[----:B------:R-:W-:Y:S02]  /*5e210*/  IMAD.IADD R5, R61, 0x1, R5 ;  /* 0x000000013d057824 */ /* 0x000fe400078e0205 */
[----:B------:R-:W-:Y:S01]  /*5e220*/  IMAD.WIDE.U32 R10, R81, R14, RZ ;  /* 0x0000000e510a7225 */ /* 0x000fe200078e00ff */
[----:B------:R-:W-:Y:S02]  /*5e230*/  IADD3 R10, P2, P4, R60, R62, R69 ;  /* 0x0000003e3c0a7210 */ /* 0x000fe40007c5e045 */
[----:B------:R-:W-:Y:S01]  /*5e240*/  ISETP.GE.U32.AND.EX P0, PT, R5, R51, PT, P0 ;  /* 0x000000330500720c */ /* 0x000fe20003f06100 */
[----:B------:R-:W-:-:S04]  /*5e250*/  IMAD.WIDE.U32 R52, P1, R13, R81, R64 ;  /* 0x000000510d347225 */ /* 0x000fc80007820040 */
[----:B------:R-:W-:Y:S01]  /*5e260*/  IMAD.WIDE.U32 R58, R95, R15, RZ ;  /* 0x0000000f5f3a7225 */ /* 0x000fe200078e00ff */
[----:B------:R-:W-:Y:S02]  /*5e270*/  IADD3 RZ, P5, PT, R11, R52, RZ ;  /* 0x000000340bff7210 */ /* 0x000fe40007fbe0ff */
[----:B------:R-:W-:Y:S01]  /*5e280*/  IADD3.X R11, PT, PT, R5, R63, RZ, P2, P4 ;  /* 0x0000003f050b7210 */ /* 0x000fe200017e84ff */
[----:B------:R-:W-:-:S04]  /*5e290*/  IMAD.WIDE.U32 R48, P6, R16, R95, R48 ;  /* 0x0000005f10307225 */ /* 0x000fc800078c0030 */
[----:B------:R-:W-:Y:S01]  /*5e2a0*/  IMAD.WIDE.U32 R56, R95, R17, RZ ;  /* 0x000000115f387225 */ /* 0x000fe200078e00ff */
[----:B------:R-:W-:Y:S02]  /*5e2b0*/  IADD3 RZ, P4, PT, R59, R48, RZ ;  /* 0x000000303bff7210 */ /* 0x000fe40007f9e0ff */
[----:B------:R-:W-:Y:S01]  /*5e2c0*/  SEL R48, RZ, 0x1, P0 ;  /* 0x00000001ff307807 */ /* 0x000fe20000000000 */
[----:B------:R-:W-:Y:S01]  /*5e2d0*/  IMAD.WIDE.U32 R54, P3, R18, R95, R54 ;  /* 0x0000005f12367225 */ /* 0x000fe20007860036 */
[----:B------:R-:W-:-:S03]  /*5e2e0*/  ISETP.GE.U32.AND P0, PT, R6, R4, PT ;  /* 0x000000040600720c */ /* 0x000fc60003f06070 */
[----:B------:R-:W-:Y:S01]  /*5e2f0*/  IMAD.X R51, RZ, RZ, RZ, P1 ;  /* 0x000000ffff337224 */ /* 0x000fe200008e06ff */
[----:B------:R-:W-:Y:S01]  /*5e300*/  ISETP.GE.U32.AND P1, PT, R10, R60, PT ;  /* 0x0000003c0a00720c */ /* 0x000fe20003f26070 */
[----:B------:R-:W-:Y:S01]  /*5e310*/  IMAD.WIDE.U32 R60, R72, R14, RZ ;  /* 0x0000000e483c7225 */ /* 0x000fe200078e00ff */
[----:B------:R-:W-:Y:S02]  /*5e320*/  IADD3 RZ, P2, PT, R57, R54, RZ ;  /* 0x0000003639ff7210 */ /* 0x000fe40007f5e0ff */
[----:B------:R-:W-:Y:S01]  /*5e330*/  ISETP.GE.U32.AND.EX P1, PT, R11, R5, PT, P1 ;  /* 0x000000050b00720c */ /* 0x000fe20003f26110 */
[----:B------:R-:W-:Y:S01]  /*5e340*/  IMAD.X R57, RZ, RZ, RZ, P3 ;  /* 0x000000ffff397224 */ /* 0x000fe200018e06ff */
[----:B------:R-:W-:Y:S01]  /*5e350*/  ISETP.GE.U32.AND.EX P0, PT, R7, R71, PT, P0 ;  /* 0x000000470700720c */ /* 0x000fe20003f06100 */
[----:B------:R-:W-:Y:S01]  /*5e360*/  IMAD.MOV.U32 R56, RZ, RZ, R55 ;  /* 0x000000ffff387224 */ /* 0x000fe200078e0037 */
[----:B------:R-:W-:Y:S01]  /*5e370*/  SEL R63, RZ, 0x1, P1 ;  /* 0x00000001ff3f7807 */ /* 0x000fe20000800000 */
[----:B------:R-:W-:-:S04]  /*5e380*/  IMAD.WIDE.U32 R58, R95, R14, RZ ;  /* 0x0000000e5f3a7225 */ /* 0x000fc800078e00ff */
[----:B------:R-:W-:Y:S01]  /*5e390*/  IMAD.WIDE.U32 R4, P3, R13, R95, R60 ;  /* 0x0000005f0d047225 */ /* 0x000fe2000786003c */
[----:B------:R-:W-:-:S03]  /*5e3a0*/  SEL R61, RZ, 0x1, P0 ;  /* 0x00000001ff3d7807 */ /* 0x000fc60000000000 */
[----:B------:R-:W-:Y:S01]  /*5e3b0*/  IMAD.WIDE.U32.X R56, R18, R72, R56, P2 ;  /* 0x0000004812387225 */ /* 0x000fe200010e0438 */
[----:B------:R-:W-:-:S03]  /*5e3c0*/  IADD3 RZ, P2, PT, R59, R4, RZ ;  /* 0x000000043bff7210 */ /* 0x000fc60007f5e0ff */
[----:B------:R-:W-:Y:S01]  /*5e3d0*/  IMAD.MOV.U32 R50, RZ, RZ, R53 ;  /* 0x000000ffff327224 */ /* 0x000fe200078e0035 */
[----:B------:R-:W-:Y:S01]  /*5e3e0*/  IADD3 R63, P0, P1, R63, R56, R48 ;  /* 0x000000383f3f7210 */ /* 0x000fe2000791e030 */
[----:B------:R-:W-:Y:S02]  /*5e3f0*/  IMAD R4, R16, R95, RZ ;  /* 0x0000005f10047224 */ /* 0x000fe400078e02ff */
[----:B------:R-:W-:-:S04]  /*5e400*/  IMAD.WIDE.U32 R52, R80, R19, RZ ;  /* 0x0000001350347225 */ /* 0x000fc800078e00ff */
[----:B------:R-:W-:-:S04]  /*5e410*/  IMAD.WIDE.U32.X R50, R13, R68, R50, P5 ;  /* 0x000000440d327225 */ /* 0x000fc800028e0432 */
[----:B------:R-:W-:-:S04]  /*5e420*/  IMAD.WIDE.U32 R54, R15, R95, R6 ;  /* 0x0000005f0f367225 */ /* 0x000fc800078e0006 */
[----:B------:R-:W-:Y:S01]  /*5e430*/  IMAD R65, R15, R72, R4 ;  /* 0x000000480f417224 */ /* 0x000fe200078e0204 */
[----:B------:R-:W-:Y:S01]  /*5e440*/  IADD3.X R4, PT, PT, RZ, R57, RZ, P0, P1 ;  /* 0x00000039ff047210 */ /* 0x000fe200007e24ff */
[-C--:B------:R-:W-:Y:S01]  /*5e450*/  IMAD.WIDE.U32 R56, P5, R20, R85.reuse, R52 ;  /* 0x0000005514387225 */ /* 0x080fe200078a0034 */
[----:B------:R-:W-:Y:S02]  /*5e460*/  IADD3 R50, P0, PT, R61, R50, RZ ;  /* 0x000000323d327210 */ /* 0x000fe40007f1e0ff */
[----:B------:R-:W-:Y:S01]  /*5e470*/  IADD3 R52, P1, PT, R63, R54, RZ ;  /* 0x000000363f347210 */ /* 0x000fe20007f3e0ff */
[----:B------:R-:W-:Y:S02]  /*5e480*/  IMAD.IADD R61, R55, 0x1, R65 ;  /* 0x00000001373d7824 */ /* 0x000fe400078e0241 */
[----:B------:R-:W-:Y:S01]  /*5e490*/  IMAD.X R51, RZ, RZ, R51, P0 ;  /* 0x000000ffff337224 */ /* 0x000fe200000e0633 */
[----:B------:R-:W-:Y:S01]  /*5e4a0*/  ISETP.GE.U32.AND P0, PT, R54, R6, PT ;  /* 0x000000063600720c */ /* 0x000fe20003f06070 */
[C---:B------:R-:W-:Y:S01]  /*5e4b0*/  IMAD.X R53, R61.reuse, 0x1, R4, P1 ;  /* 0x000000013d357824 */ /* 0x040fe200008e0604 */
[----:B------:R-:W-:Y:S01]  /*5e4c0*/  ISETP.GE.U32.AND P1, PT, R52, R54, PT ;  /* 0x000000363400720c */ /* 0x000fe20003f26070 */
[----:B------:R-:W-:Y:S01]  /*5e4d0*/  IMAD R4, R20, R85, RZ ;  /* 0x0000005514047224 */ /* 0x000fe200078e02ff */
[----:B------:R-:W-:Y:S01]  /*5e4e0*/  ISETP.GE.U32.AND.EX P0, PT, R61, R7, PT, P0 ;  /* 0x000000073d00720c */ /* 0x000fe20003f06100 */
[----:B------:R-:W-:Y:S01]  /*5e4f0*/  IMAD.WIDE.U32 R58, R85, R19, RZ ;  /* 0x00000013553a7225 */ /* 0x000fe200078e00ff */
[----:B------:R-:W-:-:S03]  /*5e500*/  ISETP.GE.U32.AND.EX P1, PT, R53, R61, PT, P1 ;  /* 0x0000003d3500720c */ /* 0x000fc60003f26110 */
[----:B------:R-:W-:Y:S01]  /*5e510*/  IMAD.WIDE.U32 R60, R80, R17, RZ ;  /* 0x00000011503c7225 */ /* 0x000fe200078e00ff */
[----:B------:R-:W-:-:S03]  /*5e520*/  SEL R69, RZ, 0x1, P1 ;  /* 0x00000001ff457807 */ /* 0x000fc60000800000 */
[----:B------:R-:W-:Y:S01]  /*5e530*/  IMAD.X R55, RZ, RZ, RZ, P6 ;  /* 0x000000ffff377224 */ /* 0x000fe200030e06ff */
[----:B------:R-:W-:Y:S01]  /*5e540*/  IADD3 RZ, P6, PT, R59, R56, RZ ;  /* 0x000000383bff7210 */ /* 0x000fe20007fde0ff */
[----:B------:R-:W-:Y:S02]  /*5e550*/  IMAD.MOV.U32 R54, RZ, RZ, R49 ;  /* 0x000000ffff367224 */ /* 0x000fe400078e0031 */
[C---:B------:R-:W-:Y:S01]  /*5e560*/  IMAD R63, R19.reuse, R80, R4 ;  /* 0x00000050133f7224 */ /* 0x040fe200078e0204 */
        /* <DEDUP_REMOVED lines=19> */
[C---:B------:R-:W-:Y:S01]  /*5e6a0*/  IADD3 R48, P1, P6, R56.reuse, R58, R65 ;  /* 0x0000003a38307210 */ /* 0x040fe20007e3e041 */
[----:B------:R-:W-:Y:S01]  /*5e6b0*/  IMAD.X R57, RZ, RZ, RZ, P4 ;  /* 0x000000ffff397224 */ /* 0x000fe200020e06ff */
[----:B------:R-:W-:Y:S01]  /*5e6c0*/  ISETP.GE.U32.AND P4, PT, R56, R52, PT ;  /* 0x000000343800720c */ /* 0x000fe20003f86070 */
[----:B------:R-:W-:Y:S01]  /*5e6d0*/  IMAD.WIDE.U32 R10, R80, R15, RZ ;  /* 0x0000000f500a7225 */ /* 0x000fe200078e00ff */
[C---:B------:R-:W-:Y:S02]  /*5e6e0*/  IADD3.X R49, PT, PT, R63.reuse, R59, RZ, P1, P6 ;  /* 0x0000003b3f317210 */ /* 0x040fe40000fec4ff */
[----:B------:R-:W-:Y:S01]  /*5e6f0*/  ISETP.GE.U32.AND P6, PT, R48, R56, PT ;  /* 0x000000383000720c */ /* 0x000fe20003fc6070 */
[----:B------:R-:W-:Y:S01]  /*5e700*/  IMAD.MOV.U32 R56, RZ, RZ, R55 ;  /* 0x000000ffff387224 */ /* 0x000fe200078e0037 */
[----:B------:R-:W-:Y:S01]  /*5e710*/  ISETP.GE.U32.AND.EX P4, PT, R63, R53, PT, P4 ;  /* 0x000000353f00720c */ /* 0x000fe20003f86140 */
[----:B------:R-:W-:Y:S01]  /*5e720*/  IMAD R55, R13, R95, RZ ;  /* 0x0000005f0d377224 */ /* 0x000fe200078e02ff */
[----:B------:R-:W-:Y:S01]  /*5e730*/  ISETP.GE.U32.AND.EX P6, PT, R49, R63, PT, P6 ;  /* 0x0000003f3100720c */ /* 0x000fe20003fc6160 */
[----:B------:R-:W-:Y:S01]  /*5e740*/  IMAD.WIDE.U32 R60, R85, R15, RZ ;  /* 0x0000000f553c7225 */ /* 0x000fe200078e00ff */
[----:B------:R-:W-:-:S02]  /*5e750*/  SEL R4, RZ, 0x1, P4 ;  /* 0x00000001ff047807 */ /* 0x000fc40002000000 */
[----:B------:R-:W-:Y:S01]  /*5e760*/  SEL R65, RZ, 0x1, P6 ;  /* 0x00000001ff417807 */ /* 0x000fe20003000000 */
[----:B------:R-:W-:-:S04]  /*5e770*/  IMAD.WIDE.U32 R10, P0, R16, R85, R10 ;  /* 0x00000055100a7225 */ /* 0x000fc8000780000a */
[----:B------:R-:W-:Y:S01]  /*5e780*/  IMAD.WIDE.U32 R52, R80, R14, RZ ;  /* 0x0000000e50347225 */ /* 0x000fe200078e00ff */
[----:B------:R-:W-:-:S03]  /*5e790*/  IADD3 RZ, P1, PT, R61, R10, RZ ;  /* 0x0000000a3dff7210 */ /* 0x000fc60007f3e0ff */
[----:B------:R-:W-:-:S04]  /*5e7a0*/  IMAD.WIDE.U32.X R56, R18, R80, R56, P5 ;  /* 0x0000005012387225 */ /* 0x000fc800028e0438 */
[C---:B------:R-:W-:Y:S01]  /*5e7b0*/  IMAD R63, R14.reuse, R72, R55 ;  /* 0x000000480e3f7224 */ /* 0x040fe200078e0237 */
[----:B------:R-:W-:Y:S01]  /*5e7c0*/  IADD3 R65, P4, P5, R65, R56, R4 ;  /* 0x0000003841417210 */ /* 0x000fe20007d9e004 */
[----:B------:R-:W-:-:S03]  /*5e7d0*/  IMAD.WIDE.U32 R54, R14, R95, R50 ;  /* 0x0000005f0e367225 */ /* 0x000fc600078e0032 */
        /* <DEDUP_REMOVED lines=10> */
[----:B------:R-:W-:Y:S01]  /*5e880*/  ISETP.GE.U32.AND.EX P4, PT, R55, R51, PT, P4 ;  /* 0x000000333700720c */ /* 0x000fe20003f86140 */
[----:B------:R-:W-:Y:S01]  /*5e890*/  IMAD.MOV.U32 R56, RZ, RZ, R11 ;  /* 0x000000ffff387224 */ /* 0x000fe200078e000b */
[----:B------:R-:W-:Y:S01]  /*5e8a0*/  ISETP.GE.U32.AND P3, PT, R60, R54, PT ;  /* 0x000000363c00720c */ /* 0x000fe20003f66070 */
[----:B------:R-:W-:Y:S01]  /*5e8b0*/  IMAD.WIDE.U32 R62, R15, R85, R60 ;  /* 0x000000550f3e7225 */ /* 0x000fe200078e003c */
[----:B------:R-:W-:-:S02]  /*5e8c0*/  SEL R52, RZ, 0x1, P4 ;  /* 0x00000001ff347807 */ /* 0x000fc40002000000 */
[----:B------:R-:W-:Y:S01]  /*5e8d0*/  ISETP.GE.U32.AND.EX P3, PT, R61, R55, PT, P3 ;  /* 0x000000373d00720c */ /* 0x000fe20003f66130 */
[----:B------:R-:W-:Y:S01]  /*5e8e0*/  IMAD R11, R15, R80, R4 ;  /* 0x000000500f0b7224 */ /* 0x000fe200078e0204 */
[----:B------:R-:W-:Y:S01]  /*5e8f0*/  IADD3 R54, P4, PT, R65, R62, RZ ;  /* 0x0000003e41367210 */ /* 0x000fe20007f9e0ff */
[----:B------:R-:W-:Y:S01]  /*5e900*/  IMAD.X R57, RZ, RZ, RZ, P0 ;  /* 0x000000ffff397224 */ /* 0x000fe200000e06ff */
[----:B------:R-:W-:Y:S01]  /*5e910*/  ISETP.GE.U32.AND P0, PT, R62, R60, PT ;  /* 0x0000003c3e00720c */ /* 0x000fe20003f06070 */
[----:B------:R-:W-:Y:S01]  /*5e920*/  IMAD.IADD R11, R63, 0x1, R11 ;  /* 0x000000013f0b7824 */ /* 0x000fe200078e020b */
[----:B------:R-:W-:Y:S01]  /*5e930*/  SEL R63, RZ, 0x1, P3 ;  /* 0x00000001ff3f7807 */ /* 0x000fe20001800000 */
[----:B------:R-:W-:Y:S01]  /*5e940*/  IMAD.MOV.U32 R58, RZ, RZ, R5 ;  /* 0x000000ffff3a7224 */ /* 0x000fe200078e0005 */
[----:B------:R-:W-:Y:S01]  /*5e950*/  ISETP.GE.U32.AND P3, PT, R54, R62, PT ;  /* 0x0000003e3600720c */ /* 0x000fe20003f66070 */
[C---:B------:R-:W-:Y:S01]  /*5e960*/  IMAD.X R55, R11.reuse, 0x1, R10, P4 ;  /* 0x000000010b377824 */ /* 0x040fe200020e060a */
[----:B------:R-:W-:Y:S01]  /*5e970*/  ISETP.GE.U32.AND.EX P0, PT, R11, R61, PT, P0 ;  /* 0x0000003d0b00720c */ /* 0x000fe20003f06100 */
[----:B------:R-:W-:-:S03]  /*5e980*/  IMAD.WIDE.U32 R4, R19, R83, R48 ;  /* 0x0000005313047225 */ /* 0x000fc600078e0030 */
[----:B------:R-:W-:Y:S01]  /*5e990*/  ISETP.GE.U32.AND.EX P3, PT, R55, R11, PT, P3 ;  /* 0x0000000b3700720c */ /* 0x000fe20003f66130 */
[----:B------:R-:W-:Y:S01]  /*5e9a0*/  IMAD.WIDE.U32.X R10, R13, R72, R58, P2 ;  /* 0x000000480d0a7225 */ /* 0x000fe200010e043a */
[----:B------:R-:W-:Y:S02]  /*5e9b0*/  ISETP.GE.U32.AND P4, PT, R4, R48, PT ;  /* 0x000000300400720c */ /* 0x000fe40003f86070 */
[----:B------:R-:W-:Y:S01]  /*5e9c0*/  SEL R48, RZ, 0x1, P0 ;  /* 0x00000001ff307807 */ /* 0x000fe20000000000 */
[----:B------:R-:W-:Y:S01]  /*5e9d0*/  IMAD.WIDE.U32 R50, R46, R19, RZ ;  /* 0x000000132e327225 */ /* 0x000fe200078e00ff */
[----:B------:R-:W-:Y:S02]  /*5e9e0*/  SEL R77, RZ, 0x1, P3 ;  /* 0x00000001ff4d7807 */ /* 0x000fe40001800000 */
[----:B------:R-:W-:Y:S01]  /*5e9f0*/  IADD3 R10, P0, P3, R63, R10, R52 ;  /* 0x0000000a3f0a7210 */ /* 0x000fe20007b1e034 */
[CC--:B------:R-:W-:Y:S02]  /*5ea00*/  IMAD R58, R20.reuse, R83.reuse, RZ ;  /* 0x00000053143a7224 */ /* 0x0c0fe400078e02ff */
[----:B------:R-:W-:Y:S01]  /*5ea10*/  IMAD.WIDE.U32 R50, P2, R20, R83, R50 ;  /* 0x0000005314327225 */ /* 0x000fe20007840032 */
[----:B------:R-:W-:-:S03]  /*5ea20*/  IADD3.X R11, PT, PT, RZ, R11, RZ, P0, P3 ;  /* 0x0000000bff0b7210 */ /* 0x000fc600007e64ff */
[----:B------:R-:W-:Y:S02]  /*5ea30*/  IMAD R61, R19, R46, R58 ;  /* 0x0000002e133d7224 */ /* 0x000fe400078e023a */
        /* <DEDUP_REMOVED lines=17> */
[C---:B------:R-:W-:Y:S02]  /*5eb50*/  IMAD R75, R14.reuse, R80, R51 ;  /* 0x000000500e4b7224 */ /* 0x040fe400078e0233 */
        /* <DEDUP_REMOVED lines=19> */
[----:B------:R-:W-:Y:S01]  /*5ec90*/  IMAD.MOV.U32 R60, RZ, RZ, R57 ;  /* 0x000000ffff3c7224 */ /* 0x000fe200078e0039 */
[----:B------:R-:W-:Y:S01]  /*5eca0*/  IADD3 RZ, P3, PT, R65, R48, RZ ;  /* 0x0000003041ff7210 */ /* 0x000fe20007f7e0ff */
[----:B------:R-:W-:Y:S01]  /*5ecb0*/  IMAD.X R51, RZ, RZ, RZ, P6 ;  /* 0x000000ffff337224 */ /* 0x000fe200030e06ff */
[----:B------:R-:W-:Y:S01]  /*5ecc0*/  SEL R48, RZ, 0x1, P1 ;  /* 0x00000001ff307807 */ /* 0x000fe20000800000 */
[----:B------:R-:W-:Y:S01]  /*5ecd0*/  IMAD.WIDE.U32.X R60, R18, R46, R60, P4 ;  /* 0x0000002e123c7225 */ /* 0x000fe200020e043c */
[----:B------:R-:W-:-:S02]  /*5ece0*/  ISETP.GE.U32.AND P1, PT, R50, R10, PT ;  /* 0x0000000a3200720c */ /* 0x000fc40003f26070 */
[----:B------:R-:W-:Y:S01]  /*5ecf0*/  ISETP.GE.U32.AND.EX P0, PT, R59, R75, PT, P0 ;  /* 0x0000004b3b00720c */ /* 0x000fe20003f06100 */
[----:B------:R-:W-:Y:S01]  /*5ed00*/  IMAD.MOV.U32 R50, RZ, RZ, R53 ;  /* 0x000000ffff327224 */ /* 0x000fe200078e0035 */
[----:B------:R-:W-:Y:S01]  /*5ed10*/  ISETP.GE.U32.AND.EX P1, PT, R75, R11, PT, P1 ;  /* 0x0000000b4b00720c */ /* 0x000fe20003f26110 */
[----:B------:R-:W-:Y:S01]  /*5ed20*/  IMAD.WIDE.U32 R62, R46, R14, RZ ;  /* 0x0000000e2e3e7225 */ /* 0x000fe200078e00ff */
[----:B------:R-:W-:-:S03]  /*5ed30*/  SEL R53, RZ, 0x1, P0 ;  /* 0x00000001ff357807 */ /* 0x000fc60000000000 */
[----:B------:R-:W-:Y:S01]  /*5ed40*/  IMAD.WIDE.U32 R54, R83, R14, RZ ;  /* 0x0000000e53367225 */ /* 0x000fe200078e00ff */
[----:B------:R-:W-:-:S03]  /*5ed50*/  SEL R54, RZ, 0x1, P1 ;  /* 0x00000001ff367807 */ /* 0x000fc60000800000 */
[----:B------:R-:W-:-:S04]  /*5ed60*/  IMAD.WIDE.U32.X R10, R13, R80, R50, P5 ;  /* 0x000000500d0a7225 */ /* 0x000fc800028e0432 */
[----:B------:R-:W-:Y:S01]  /*5ed70*/  IMAD.X R57, RZ, RZ, RZ, P2 ;  /* 0x000000ffff397224 */ /* 0x000fe200010e06ff */
[----:B------:R-:W-:Y:S01]  /*5ed80*/  IADD3 R77, P2, P1, R77, R60, R48 ;  /* 0x0000003c4d4d7210 */ /* 0x000fe2000795e030 */
[-C--:B------:R-:W-:Y:S01]  /*5ed90*/  IMAD R48, R16, R83.reuse, RZ ;  /* 0x0000005310307224 */ /* 0x080fe200078e02ff */
[----:B------:R-:W-:Y:S01]  /*5eda0*/  IADD3 R10, P0, P5, R53, R10, R54 ;  /* 0x0000000a350a7210 */ /* 0x000fe20007d1e036 */
[----:B------:R-:W-:Y:S01]  /*5edb0*/  IMAD.WIDE.U32 R62, P6, R13, R83, R62 ;  /* 0x000000530d3e7225 */ /* 0x000fe200078c003e */
[----:B------:R-:W-:Y:S02]  /*5edc0*/  IADD3.X R73, PT, PT, RZ, R61, RZ, P2, P1 ;  /* 0x0000003dff497210 */ /* 0x000fe400017e24ff */
[----:B------:R-:W-:Y:S01]  /*5edd0*/  IADD3.X R11, PT, PT, RZ, R11, RZ, P0, P5 ;  /* 0x0000000bff0b7210 */ /* 0x000fe200007ea4ff */
[----:B------:R-:W-:Y:S01]  /*5ede0*/  IMAD.WIDE.U32 R50, R15, R83, R58 ;  /* 0x000000530f327225 */ /* 0x000fe200078e003a */
[----:B------:R-:W-:-:S03]  /*5edf0*/  IADD3 RZ, P4, PT, R55, R62, RZ ;  /* 0x0000003e37ff7210 */ /* 0x000fc60007f9e0ff */
[----:B------:R-:W-:Y:S01]  /*5ee00*/  IMAD R65, R15, R46, R48 ;  /* 0x0000002e0f417224 */ /* 0x000fe200078e0230 */
[----:B------:R-:W-:Y:S01]  /*5ee10*/  ISETP.GE.U32.AND P1, PT, R50, R58, PT ;  /* 0x0000003a3200720c */ /* 0x000fe20003f26070 */
[----:B------:R-:W-:Y:S01]  /*5ee20*/  IMAD.WIDE.U32 R60, R69, 0x3d1, RZ ;  /* 0x000003d1453c7825 */ /* 0x000fe200078e00ff */
[----:B------:R-:W-:-:S03]  /*5ee30*/  IADD3 R77, P5, PT, R77, R50, RZ ;  /* 0x000000324d4d7210 */ /* 0x000fc60007fbe0ff */
[----:B------:R-:W-:Y:S01]  /*5ee40*/  IMAD.MOV.U32 R56, RZ, RZ, R49 ;  /* 0x000000ffff387224 */ /* 0x000fe200078e0031 */
        /* <DEDUP_REMOVED lines=12> */
[C---:B------:R-:W-:Y:S01]  /*5ef10*/  IMAD.WIDE.U32 R60, R73.reuse, 0x3d1, RZ ;  /* 0x000003d1493c7825 */ /* 0x040fe200078e00ff */
[----:B------:R-:W-:Y:S02]  /*5ef20*/  ISETP.GE.U32.AND.EX P0, PT, R73, R58, PT, P0 ;  /* 0x0000003a4900720c */ /* 0x000fe40003f06100 */
[----:B------:R-:W-:Y:S01]  /*5ef30*/  SEL R55, RZ, 0x1, P1 ;  /* 0x00000001ff377807 */ /* 0x000fe20000800000 */
[----:B------:R-:W-:Y:S01]  /*5ef40*/  IMAD.MOV.U32 R58, RZ, RZ, R57 ;  /* 0x000000ffff3a7224 */ /* 0x000fe200078e0039 */
[----:B------:R-:W-:Y:S01]  /*5ef50*/  SEL R75, RZ, 0x1, P0 ;  /* 0x00000001ff4b7807 */ /* 0x000fe20000000000 */
[----:B------:R-:W-:-:S02]  /*5ef60*/  IMAD.X R65, R54, 0x1, R71, P3 ;  /* 0x0000000136417824 */ /* 0x000fc400018e0647 */
[----:B------:R-:W-:Y:S01]  /*5ef70*/  IMAD.WIDE.U32.X R56, RZ, R69, R58, P5 ;  /* 0x00000045ff387225 */ /* 0x000fe200028e043a */
[----:B------:R-:W-:Y:S02]  /*5ef80*/  IADD3 R75, P1, P3, R75, R48, R55 ;  /* 0x000000304b4b7210 */ /* 0x000fe40007b3e037 */
[----:B------:R-:W-:Y:S01]  /*5ef90*/  ISETP.GE.U32.AND.EX P2, PT, R65, R54, PT, P6 ;  /* 0x000000364100720c */ /* 0x000fe20003f46160 */
[----:B------:R-:W-:Y:S01]  /*5efa0*/  IMAD R71, R13, R83, RZ ;  /* 0x000000530d477224 */ /* 0x000fe200078e02ff */
[----:B------:R-:W-:Y:S01]  /*5efb0*/  IADD3.X R62, PT, PT, RZ, R49, RZ, P1, P3 ;  /* 0x00000031ff3e7210 */ /* 0x000fe20000fe64ff */
[----:B------:R-:W-:-:S04]  /*5efc0*/  IMAD.WIDE.U32 R58, R77, 0x3d1, RZ ;  /* 0x000003d14d3a7825 */ /* 0x000fc800078e00ff */
[----:B------:R-:W-:-:S04]  /*5efd0*/  IMAD.WIDE.U32 R54, R14, R83, R10 ;  /* 0x000000530e367225 */ /* 0x000fc800078e000a */
[----:B------:R-:W-:Y:S01]  /*5efe0*/  IMAD R71, R14, R46, R71 ;  /* 0x0000002e0e477224 */ /* 0x000fe200078e0247 */
[----:B------:R-:W-:Y:S01]  /*5eff0*/  ISETP.GE.U32.AND P0, PT, R54, R10, PT ;  /* 0x0000000a3600720c */ /* 0x000fe20003f06070 */
[----:B------:R-:W-:-:S04]  /*5f000*/  IMAD.WIDE.U32 R60, P5, RZ, R77, R60 ;  /* 0x0000004dff3c7225 */ /* 0x000fc800078a003c */
[----:B------:R-:W-:Y:S01]  /*5f010*/  IMAD.MOV.U32 R50, RZ, RZ, R63 ;  /* 0x000000ffff327224 */ /* 0x000fe200078e003f */
[----:B------:R-:W-:Y:S01]  /*5f020*/  IADD3 R63, P3, PT, R56, R58, RZ ;  /* 0x0000003a383f7210 */ /* 0x000fe20007f7e0ff */
[----:B------:R-:W-:Y:S02]  /*5f030*/  IMAD.IADD R71, R55, 0x1, R71 ;  /* 0x0000000137477824 */ /* 0x000fe400078e0247 */
[----:B------:R-:W-:Y:S01]  /*5f040*/  IMAD.X R49, RZ, RZ, RZ, P5 ;  /* 0x000000ffff317224 */ /* 0x000fe200028e06ff */
[----:B------:R-:W-:Y:S01]  /*5f050*/  IADD3 R55, P5, PT, R59, R60, RZ ;  /* 0x0000003c3b377210 */ /* 0x000fe20007fbe0ff */
[----:B------:R-:W-:Y:S01]  /*5f060*/  IMAD.WIDE.U32.X R50, R13, R46, R50, P4 ;  /* 0x0000002e0d327225 */ /* 0x000fe200020e0432 */
[----:B------:R-:W-:Y:S02]  /*5f070*/  IADD3 R10, P4, PT, R63, R69, RZ ;  /* 0x000000453f0a7210 */ /* 0x000fe40007f9e0ff */
[----:B------:R-:W-:Y:S01]  /*5f080*/  IADD3 R69, P6, PT, R75, R54, RZ ;  /* 0x000000364b457210 */ /* 0x000fe20007fde0ff */
[----:B------:R-:W-:Y:S01]  /*5f090*/  IMAD.X R60, R55, 0x1, R57, P3 ;  /* 0x00000001373c7824 */ /* 0x000fe200018e0639 */
[----:B------:R-:W-:Y:S01]  /*5f0a0*/  SEL R59, RZ, 0x1, P2 ;  /* 0x00000001ff3b7807 */ /* 0x000fe20001000000 */
[----:B------:R-:W-:Y:S01]  /*5f0b0*/  IMAD.MOV.U32 R48, RZ, RZ, R61 ;  /* 0x000000ffff307224 */ /* 0x000fe200078e003d */
[C---:B------:R-:W-:Y:S01]  /*5f0c0*/  ISETP.GE.U32.AND.EX P0, PT, R71.reuse, R11, PT, P0 ;  /* 0x0000000b4700720c */ /* 0x040fe20003f06100 */
[----:B------:R-:W-:Y:S01]  /*5f0d0*/  IMAD.X R62, R71, 0x1, R62, P6 ;  /* 0x00000001473e7824 */ /* 0x000fe200030e063e */
[----:B------:R-:W-:Y:S01]  /*5f0e0*/  IADD3 R59, P6, PT, R10, R59, RZ ;  /* 0x0000003b0a3b7210 */ /* 0x000fe20007fde0ff */
[----:B------:R-:W-:Y:S01]  /*5f0f0*/  IMAD.X R11, R60, 0x1, R77, P4 ;  /* 0x000000013c0b7824 */ /* 0x000fe200020e064d */
[----:B------:R-:W-:Y:S01]  /*5f100*/  ISETP.GE.U32.AND P1, PT, R63, R58, PT ;  /* 0x0000003a3f00720c */ /* 0x000fe20003f26070 */
[----:B------:R-:W-:Y:S01]  /*5f110*/  IMAD.WIDE.U32.X R48, RZ, R73, R48, P5 ;  /* 0x00000049ff307225 */ /* 0x000fe200028e0430 */
[----:B------:R-:W-:-:S02]  /*5f120*/  ISETP.GE.U32.AND P5, PT, R69, R54, PT ;  /* 0x000000364500720c */ /* 0x000fc40003fa6070 */
[----:B------:R-:W-:Y:S01]  /*5f130*/  ISETP.GE.U32.AND P3, PT, R59, R10, PT ;  /* 0x0000000a3b00720c */ /* 0x000fe20003f66070 */
[C---:B------:R-:W-:Y:S01]  /*5f140*/  IMAD.WIDE.U32 R56, R62.reuse, 0x3d1, RZ ;  /* 0x000003d13e387825 */ /* 0x040fe200078e00ff */
[----:B------:R-:W-:Y:S02]  /*5f150*/  ISETP.GE.U32.AND.EX P5, PT, R62, R71, PT, P5 ;  /* 0x000000473e00720c */ /* 0x000fe40003fa6150 */
[----:B------:R-:W-:Y:S01]  /*5f160*/  ISETP.GE.U32.AND.EX P1, PT, R60, R55, PT, P1 ;  /* 0x000000373c00720c */ /* 0x000fe20003f26110 */
[----:B------:R-:W-:Y:S01]  /*5f170*/  IMAD.X R58, RZ, RZ, R11, P6 ;  /* 0x000000ffff3a7224 */ /* 0x000fe200030e060b */
[----:B------:R-:W-:Y:S01]  /*5f180*/  ISETP.LT.U32.AND P2, PT, R10, R63, PT ;  /* 0x0000003f0a00720c */ /* 0x000fe20003f41070 */
[----:B------:R-:W-:Y:S01]  /*5f190*/  IMAD.WIDE.U32 R54, R69, 0x3d1, RZ ;  /* 0x000003d145367825 */ /* 0x000fe200078e00ff */
[----:B------:R-:W-:Y:S02]  /*5f1a0*/  SEL R10, RZ, 0x1, P0 ;  /* 0x00000001ff0a7807 */ /* 0x000fe40000000000 */
[----:B------:R-:W-:Y:S01]  /*5f1b0*/  ISETP.GE.U32.AND.EX P4, PT, R58, R11, PT, P3 ;  /* 0x0000000b3a00720c */ /* 0x000fe20003f86130 */
[----:B------:R-:W-:Y:S01]  /*5f1c0*/  IMAD.WIDE.U32 R56, P0, RZ, R69, R56 ;  /* 0x00000045ff387225 */ /* 0x000fe20007800038 */
[----:B------:R-:W-:-:S02]  /*5f1d0*/  SEL R63, RZ, 0x1, P5 ;  /* 0x00000001ff3f7807 */ /* 0x000fc40002800000 */
        /* <DEDUP_REMOVED lines=104> */
.L_x_1533:
[----:B------:R-:W-:Y:S05]  /*5f860*/  BSYNC.RECONVERGENT B0 ;  /* 0x0000000000007941 */ /* 0x000fea0003800200 */
.L_x_1532:
        /* <DEDUP_REMOVED lines=63> */
.L_x_1536:
[----:B------:R-:W-:Y:S05]  /*5fc60*/  BSYNC.RELIABLE B1 ;  /* 0x0000000000017941 */ /* 0x000fea0003800100 */
.L_x_1535:
        /* <DEDUP_REMOVED lines=69> */
.L_x_1539:
[----:B------:R-:W-:Y:S05]  /*600c0*/  BSYNC.RELIABLE B1 ;  /* 0x0000000000017941 */ /* 0x000fea0003800100 */
.L_x_1538:
        /* <DEDUP_REMOVED lines=61> */
.L_x_1541:
[----:B------:R-:W-:Y:S05]  /*604a0*/  BSYNC.RELIABLE B1 ;  /* 0x0000000000017941 */ /* 0x000fea0003800100 */
.L_x_1540:
        /* <DEDUP_REMOVED lines=27> */
.L_x_1537:
[----:B------:R-:W-:Y:S05]  /*60660*/  BSYNC.RECONVERGENT B0 ;  /* 0x0000000000007941 */ /* 0x000fea0003800200 */
.L_x_1534:
        /* <DEDUP_REMOVED lines=39> */
[----:B------:R-:W-:Y:S01]  /*608e0*/  IMAD.WIDE.U32 R52, R95, UR18, R50 ;  /* 0x000000125f347c25 */ /* 0x000fe2000f8e0032 */
[----:B------:R-:W-:-:S03]  /*608f0*/  SEL R61, RZ, 0x1, P0 ;  /* 0x00000001ff3d7807 */ /* 0x000fc60000000000 */
[----:B------:R-:W-:-:S04]  /*60900*/  IMAD.WIDE.U32.X R56, R68, UR19, R56, P4 ;  /* 0x0000001344387c25 */ /* 0x000fc8000a0e0438 */
[----:B------:R-:W-:-:S04]  /*60910*/  IMAD.WIDE.U32 R54, R95, UR18, RZ ;  /* 0x000000125f367c25 */ /* 0x000fc8000f8e00ff */
[----:B------:R-:W-:-:S04]  /*60920*/  IMAD.WIDE.U32 R6, P1, R95, UR19, R6 ;  /* 0x000000135f067c25 */ /* 0x000fc8000f820006 */
[----:B------:R-:W-:Y:S01]  /*60930*/  IMAD.X R9, RZ, RZ, RZ, P2 ;  /* 0x000000ffff097224 */ /* 0x000fe200010e06ff */
[----:B------:R-:W-:Y:S01]  /*60940*/  ISETP.GE.U32.AND P2, PT, R50, R60, PT ;  /* 0x0000003c3200720c */ /* 0x000fe20003f46070 */
[----:B------:R-:W-:Y:S01]  /*60950*/  IMAD.MOV.U32 R8, RZ, RZ, R59 ;  /* 0x000000ffff087224 */ /* 0x000fe200078e003b */
[----:B------:R-:W-:Y:S01]  /*60960*/  IADD3 R60, P5, P6, R52, R56, R61 ;  /* 0x00000038343c7210 */ /* 0x000fe20007ebe03d */
[----:B------:R-:W-:Y:S01]  /*60970*/  IMAD.IADD R59, R6, 0x1, R53 ;  /* 0x00000001063b7824 */ /* 0x000fe200078e0235 */
[----:B------:R-:W-:Y:S01]  /*60980*/  IADD3 RZ, P4, PT, R55, R6, RZ ;  /* 0x0000000637ff7210 */ /* 0x000fe20007f9e0ff */
[----:B------:R-:W-:Y:S01]  /*60990*/  IMAD.X R55, RZ, RZ, RZ, P1 ;  /* 0x000000ffff377224 */ /* 0x000fe200008e06ff */
[----:B------:R-:W-:Y:S01]  /*609a0*/  ISETP.GE.U32.AND P1, PT, R52, R50, PT ;  /* 0x000000323400720c */ /* 0x000fe20003f26070 */
[----:B------:R-:W-:Y:S01]  /*609b0*/  IMAD.MOV.U32 R54, RZ, RZ, R7 ;  /* 0x000000ffff367224 */ /* 0x000fe200078e0007 */
[----:B------:R-:W-:Y:S01]  /*609c0*/  ISETP.GE.U32.AND P0, PT, R60, R52, PT ;  /* 0x000000343c00720c */ /* 0x000fe20003f06070 */
[----:B------:R-:W-:Y:S01]  /*609d0*/  IMAD.WIDE.U32 R52, R46, UR16, RZ ;  /* 0x000000102e347c25 */ /* 0x000fe2000f8e00ff */
[----:B------:R-:W-:-:S02]  /*609e0*/  IADD3.X R61, PT, PT, R59, R57, RZ, P5, P6 ;  /* 0x000000393b3d7210 */ /* 0x000fc40002fec4ff */
[----:B------:R-:W-:Y:S01]  /*609f0*/  ISETP.GE.U32.AND.EX P2, PT, R51, R63, PT, P2 ;  /* 0x0000003f3300720c */ /* 0x000fe20003f46120 */
[----:B------:R-:W-:Y:S01]  /*60a00*/  IMAD.WIDE.U32 R56, R83, UR16, RZ ;  /* 0x0000001053387c25 */ /* 0x000fe2000f8e00ff */
[----:B------:R-:W-:Y:S02]  /*60a10*/  ISETP.GE.U32.AND.EX P5, PT, R61, R59, PT, P0 ;  /* 0x0000003b3d00720c */ /* 0x000fe40003fa6100 */
[----:B------:R-:W-:Y:S01]  /*60a20*/  ISETP.GE.U32.AND.EX P1, PT, R59, R51, PT, P1 ;  /* 0x000000333b00720c */ /* 0x000fe20003f26110 */
[----:B------:R-:W-:Y:S01]  /*60a30*/  IMAD.WIDE.U32 R6, P0, R83, UR17, R52 ;  /* 0x0000001153067c25 */ /* 0x000fe2000f800034 */
[----:B------:R-:W-:-:S03]  /*60a40*/  SEL R51, RZ, 0x1, P2 ;  /* 0x00000001ff337807 */ /* 0x000fc60001000000 */
[----:B------:R-:W-:Y:S01]  /*60a50*/  IMAD.WIDE.U32.X R8, R80, UR17, R8, P3 ;  /* 0x0000001150087c25 */ /* 0x000fe200098e0408 */
[----:B------:R-:W-:Y:S02]  /*60a60*/  IADD3 R63, P3, PT, R57, R6, RZ ;  /* 0x00000006393f7210 */ /* 0x000fe40007f7e0ff */
[----:B------:R-:W-:Y:S01]  /*60a70*/  SEL R6, RZ, 0x1, P1 ;  /* 0x00000001ff067807 */ /* 0x000fe20000800000 */
[----:B------:R-:W-:Y:S01]  /*60a80*/  IMAD.WIDE.U32 R66, R46, UR18, RZ ;  /* 0x000000122e427c25 */ /* 0x000fe2000f8e00ff */
[----:B------:R-:W-:-:S03]  /*60a90*/  SEL R57, RZ, 0x1, P5 ;  /* 0x00000001ff397807 */ /* 0x000fc60002800000 */
[----:B------:R-:W-:Y:S01]  /*60aa0*/  IMAD.WIDE.U32.X R54, R72, UR19, R54, P4 ;  /* 0x0000001348367c25 */ /* 0x000fe2000a0e0436 */
[----:B------:R-:W-:-:S03]  /*60ab0*/  IADD3 R8, P2, P4, R56, R8, R51 ;  /* 0x0000000838087210 */ /* 0x000fc60007c5e033 */
        /* <DEDUP_REMOVED lines=13> */
[----:B------:R-:W-:Y:S01]  /*60b90*/  IMAD.X R55, RZ, RZ, RZ, P1 ;  /* 0x000000ffff377224 */ /* 0x000fe200008e06ff */
[----:B------:R-:W-:Y:S01]  /*60ba0*/  IADD3 R56, P1, PT, R57, R52, RZ ;  /* 0x0000003439387210 */ /* 0x000fe20007f3e0ff */
[----:B------:R-:W-:Y:S01]  /*60bb0*/  IMAD.MOV.U32 R50, RZ, RZ, R7 ;  /* 0x000000ffff327224 */ /* 0x000fe200078e0007 */
[----:B------:R-:W-:Y:S01]  /*60bc0*/  ISETP.GE.U32.AND.EX P0, PT, R9, R63, PT, P0 ;  /* 0x0000003f0900720c */ /* 0x000fe20003f06100 */
[----:B------:R-:W-:Y:S02]  /*60bd0*/  IMAD.IADD R53, R58, 0x1, R53 ;  /* 0x000000013a357824 */ /* 0x000fe400078e0235 */
[----:B------:R-:W-:Y:S01]  /*60be0*/  IMAD.WIDE.U32 R70, R68, UR20, RZ ;  /* 0x0000001444467c25 */ /* 0x000fe2000f8e00ff */
[----:B------:R-:W-:Y:S02]  /*60bf0*/  SEL R63, RZ, 0x1, P0 ;  /* 0x00000001ff3f7807 */ /* 0x000fe40000000000 */
[----:B------:R-:W-:Y:S01]  /*60c00*/  ISETP.GE.U32.AND P0, PT, R52, R8, PT ;  /* 0x000000083400720c */ /* 0x000fe20003f06070 */
[----:B------:R-:W-:Y:S01]  /*60c10*/  IMAD.WIDE.U32.X R50, R46, UR17, R50, P3 ;  /* 0x000000112e327c25 */ /* 0x000fe200098e0432 */
[----:B------:R-:W-:-:S02]  /*60c20*/  ISETP.GE.U32.AND P3, PT, R56, R52, PT ;  /* 0x000000343800720c */ /* 0x000fc40003f66070 */
[C---:B------:R-:W-:Y:S01]  /*60c30*/  ISETP.GE.U32.AND.EX P0, PT, R53.reuse, R9, PT, P0 ;  /* 0x000000093500720c */ /* 0x040fe20003f06100 */
[----:B------:R-:W-:Y:S02]  /*60c40*/  IMAD.X R57, R53, 0x1, R54, P1 ;  /* 0x0000000135397824 */ /* 0x000fe400008e0636 */
[----:B------:R-:W-:Y:S02]  /*60c50*/  IMAD.MOV.U32 R54, RZ, RZ, R59 ;  /* 0x000000ffff367224 */ /* 0x000fe400078e003b */
[----:B------:R-:W-:Y:S01]  /*60c60*/  IMAD.WIDE.U32 R6, R81, UR20, RZ ;  /* 0x0000001451067c25 */ /* 0x000fe2000f8e00ff */
[----:B------:R-:W-:-:S03]  /*60c70*/  ISETP.GE.U32.AND.EX P3, PT, R57, R53, PT, P3 ;  /* 0x000000353900720c */ /* 0x000fc60003f66130 */
[----:B------:R-:W-:Y:S01]  /*60c80*/  IMAD.WIDE.U32 R70, P4, R81, UR21, R70 ;  /* 0x0000001551467c25 */ /* 0x000fe2000f880046 */
[----:B------:R-:W-:-:S03]  /*60c90*/  SEL R73, RZ, 0x1, P3 ;  /* 0x00000001ff497807 */ /* 0x000fc60001800000 */
[C---:B------:R-:W-:Y:S01]  /*60ca0*/  IMAD.WIDE.U32.X R8, R80.reuse, UR19, R54, P5 ;  /* 0x0000001350087c25 */ /* 0x040fe2000a8e0436 */
[----:B------:R-:W-:Y:S02]  /*60cb0*/  IADD3 R62, P5, PT, R63, R50, RZ ;  /* 0x000000323f3e7210 */ /* 0x000fe40007fbe0ff */
[----:B------:R-:W-:Y:S01]  /*60cc0*/  SEL R50, RZ, 0x1, P0 ;  /* 0x00000001ff327807 */ /* 0x000fe20000000000 */
[----:B------:R-:W-:Y:S01]  /*60cd0*/  IMAD.WIDE.U32 R52, R80, UR20, RZ ;  /* 0x0000001450347c25 */ /* 0x000fe2000f8e00ff */
[----:B------:R-:W-:-:S03]  /*60ce0*/  IADD3 RZ, P1, PT, R7, R70, RZ ;  /* 0x0000004607ff7210 */ /* 0x000fc60007f3e0ff */
[----:B------:R-:W-:-:S04]  /*60cf0*/  IMAD.WIDE.U32 R6, R81, UR20, R60 ;  /* 0x0000001451067c25 */ /* 0x000fc8000f8e003c */
[----:B------:R-:W-:Y:S01]  /*60d00*/  IMAD.X R63, RZ, RZ, R51, P5 ;  /* 0x000000ffff3f7224 */ /* 0x000fe200028e0633 */
[----:B------:R-:W-:Y:S01]  /*60d10*/  IADD3 R73, P3, P5, R73, R8, R50 ;  /* 0x0000000849497210 */ /* 0x000fe20007d7e032 */
[----:B------:R-:W-:Y:S01]  /*60d20*/  IMAD.IADD R79, R70, 0x1, R7 ;  /* 0x00000001464f7824 */ /* 0x000fe200078e0207 */
[----:B------:R-:W-:Y:S01]  /*60d30*/  ISETP.GE.U32.AND P0, PT, R6, R60, PT ;  /* 0x0000003c0600720c */ /* 0x000fe20003f06070 */
        /* <DEDUP_REMOVED lines=53> */
[----:B------:R-:W-:Y:S02]  /*61090*/  IMAD.MOV.U32 R56, RZ, RZ, R63 ;  /* 0x000000ffff387224 */ /* 0x000fe400078e003f */
[----:B------:R-:W-:-:S04]  /*610a0*/  IMAD.WIDE.U32 R66, R80, UR22, RZ ;  /* 0x0000001650427c25 */ /* 0x000fc8000f8e00ff */
[----:B------:R-:W-:-:S04]  /*610b0*/  IMAD.WIDE.U32.X R56, R72, UR23, R56, P3 ;  /* 0x0000001748387c25 */ /* 0x000fc800098e0438 */
        /* <DEDUP_REMOVED lines=9> */
[----:B------:R-:W-:Y:S02]  /*61150*/  IMAD.X R77, RZ, RZ, RZ, P6 ;  /* 0x000000ffff4d7224 */ /* 0x000fe400030e06ff */
[----:B------:R-:W-:Y:S02]  /*61160*/  IMAD.MOV.U32 R76, RZ, RZ, R55 ;  /* 0x000000ffff4c7224 */ /* 0x000fe400078e0037 */
[----:B------:R-:W-:-:S04]  /*61170*/  IMAD.WIDE.U32 R74, R85, UR20, R50 ;  /* 0x00000014554a7c25 */ /* 0x000fc8000f8e0032 */
[----:B------:R-:W-:-:S04]  /*61180*/  IMAD.WIDE.U32.X R76, R68, UR23, R76, P5 ;  /* 0x00000017444c7c25 */ /* 0x000fc8000a8e044c */
[----:B------:R-:W-:Y:S01]  /*61190*/  IMAD.IADD R63, R52, 0x1, R75 ;  /* 0x00000001343f7824 */ /* 0x000fe200078e024b */
[----:B------:R-:W-:Y:S01]  /*611a0*/  IADD3 R52, P5, PT, R97, R74, RZ ;  /* 0x0000004a61347210 */ /* 0x000fe20007fbe0ff */
[----:B------:R-:W-:-:S04]  /*611b0*/  IMAD.WIDE.U32 R8, R83, UR22, RZ ;  /* 0x0000001653087c25 */ /* 0x000fc8000f8e00ff */
[----:B------:R-:W-:-:S04]  /*611c0*/  IMAD.WIDE.U32 R70, P3, R83, UR23, R70 ;  /* 0x0000001753467c25 */ /* 0x000fc8000f860046 */
[----:B------:R-:W-:Y:S01]  /*611d0*/  IMAD.MOV.U32 R68, RZ, RZ, R53 ;  /* 0x000000ffff447224 */ /* 0x000fe200078e0035 */
[----:B------:R-:W-:Y:S01]  /*611e0*/  IADD3 RZ, P6, PT, R9, R70, RZ ;  /* 0x0000004609ff7210 */ /* 0x000fe20007fde0ff */
[----:B------:R-:W-:Y:S01]  /*611f0*/  IMAD.X R53, R63, 0x1, R82, P5 ;  /* 0x000000013f357824 */ /* 0x000fe200028e0652 */
[----:B------:R-:W-:Y:S01]  /*61200*/  ISETP.GE.U32.AND P5, PT, R52, R74, PT ;  /* 0x0000004a3400720c */ /* 0x000fe20003fa6070 */
[----:B------:R-:W-:Y:S01]  /*61210*/  IMAD.WIDE.U32.X R68, R80, UR21, R68, P4 ;  /* 0x0000001550447c25 */ /* 0x000fe2000a0e0444 */
[----:B------:R-:W-:Y:S02]  /*61220*/  ISETP.GE.U32.AND P4, PT, R74, R50, PT ;  /* 0x000000324a00720c */ /* 0x000fe40003f86070 */
[----:B------:R-:W-:Y:S01]  /*61230*/  ISETP.GE.U32.AND.EX P5, PT, R53, R63, PT, P5 ;  /* 0x0000003f3500720c */ /* 0x000fe20003fa6150 */
[----:B------:R-:W-:Y:S01]  /*61240*/  IMAD.WIDE.U32 R8, R81, UR22, R64 ;  /* 0x0000001651087c25 */ /* 0x000fe2000f8e0040 */
[----:B------:R-:W-:Y:S02]  /*61250*/  ISETP.GE.U32.AND.EX P4, PT, R63, R51, PT, P4 ;  /* 0x000000333f00720c */ /* 0x000fe40003f86140 */
[----:B------:R-:W-:Y:S01]  /*61260*/  SEL R63, RZ, 0x1, P5 ;  /* 0x00000001ff3f7807 */ /* 0x000fe20002800000 */
[----:B------:R-:W-:-:S02]  /*61270*/  IMAD.IADD R75, R54, 0x1, R9 ;  /* 0x00000001364b7824 */ /* 0x000fc400078e0209 */
[----:B------:R-:W-:Y:S01]  /*61280*/  IMAD.X R55, RZ, RZ, RZ, P0 ;  /* 0x000000ffff377224 */ /* 0x000fe200000e06ff */
[----:B------:R-:W-:Y:S01]  /*61290*/  ISETP.GE.U32.AND P0, PT, R8, R64, PT ;  /* 0x000000400800720c */ /* 0x000fe20003f06070 */
[----:B------:R-:W-:Y:S01]  /*612a0*/  IMAD.MOV.U32 R54, RZ, RZ, R67 ;  /* 0x000000ffff367224 */ /* 0x000fe200078e0043 */
[----:B------:R-:W-:Y:S01]  /*612b0*/  SEL R67, RZ, 0x1, P4 ;  /* 0x00000001ff437807 */ /* 0x000fe20002000000 */
[----:B------:R-:W-:Y:S01]  /*612c0*/  IMAD.WIDE.U32 R50, R95, UR22, R52 ;  /* 0x000000165f327c25 */ /* 0x000fe2000f8e0034 */
[----:B------:R-:W-:-:S03]  /*612d0*/  ISETP.GE.U32.AND.EX P0, PT, R75, R65, PT, P0 ;  /* 0x000000414b00720c */ /* 0x000fc60003f06100 */
[----:B------:R-:W-:Y:S01]  /*612e0*/  IMAD.WIDE.U32.X R54, R80, UR23, R54, P1 ;  /* 0x0000001750367c25 */ /* 0x000fe200088e0436 */
[----:B------:R-:W-:Y:S02]  /*612f0*/  IADD3 R95, P1, P4, R63, R68, R67 ;  /* 0x000000443f5f7210 */ /* 0x000fe40007c3e043 */
[----:B------:R-:W-:Y:S01]  /*61300*/  SEL R67, RZ, 0x1, P0 ;  /* 0x00000001ff437807 */ /* 0x000fe20000000000 */
[----:B------:R-:W-:Y:S01]  /*61310*/  IMAD.IADD R63, R62, 0x1, R51 ;  /* 0x000000013e3f7824 */ /* 0x000fe200078e0233 */
[----:B------:R-:W-:Y:S01]  /*61320*/  IADD3.X R68, PT, PT, RZ, R69, RZ, P1, P4 ;  /* 0x00000045ff447210 */ /* 0x000fe20000fe84ff */
[----:B------:R-:W-:Y:S01]  /*61330*/  IMAD.WIDE.U32 R64, R83, UR20, R60 ;  /* 0x0000001453407c25 */ /* 0x000fe2000f8e003c */
[C---:B------:R-:W-:Y:S02]  /*61340*/  IADD3 R67, P0, P5, R50.reuse, R76, R67 ;  /* 0x0000004c32437210 */ /* 0x040fe40007d1e043 */
[----:B------:R-:W-:Y:S01]  /*61350*/  ISETP.GE.U32.AND P4, PT, R50, R52, PT ;  /* 0x000000343200720c */ /* 0x000fe20003f86070 */
[----:B------:R-:W-:Y:S01]  /*61360*/  IMAD.IADD R65, R58, 0x1, R65 ;  /* 0x000000013a417824 */ /* 0x000fe200078e0241 */
[----:B------:R-:W-:Y:S01]  /*61370*/  IADD3.X R77, PT, PT, R63, R77, RZ, P0, P5 ;  /* 0x0000004d3f4d7210 */ /* 0x000fe200007ea4ff */
[----:B------:R-:W-:Y:S01]  /*61380*/  IMAD.MOV.U32 R72, RZ, RZ, R59 ;  /* 0x000000ffff487224 */ /* 0x000fe200078e003b */
[----:B------:R-:W-:Y:S01]  /*61390*/  ISETP.GE.U32.AND P0, PT, R67, R50, PT ;  /* 0x000000324300720c */ /* 0x000fe20003f06070 */
[----:B------:R-:W-:Y:S01]  /*613a0*/  IMAD.X R51, RZ, RZ, RZ, P3 ;  /* 0x000000ffff337224 */ /* 0x000fe200018e06ff */
[----:B------:R-:W-:Y:S01]  /*613b0*/  IADD3 R58, P1, PT, R95, R64, RZ ;  /* 0x000000405f3a7210 */ /* 0x000fe20007f3e0ff */
[----:B------:R-:W-:Y:S01]  /*613c0*/  IMAD.MOV.U32 R50, RZ, RZ, R71 ;  /* 0x000000ffff327224 */ /* 0x000fe200078e0047 */
[----:B------:R-:W-:Y:S01]  /*613d0*/  ISETP.GE.U32.AND.EX P4, PT, R63, R53, PT, P4 ;  /* 0x000000353f00720c */ /* 0x000fe20003f86140 */
[----:B------:R-:W-:Y:S01]  /*613e0*/  IMAD.WIDE.U32.X R72, R46, UR21, R72, P2 ;  /* 0x000000152e487c25 */ /* 0x000fe200090e0448 */
[----:B------:R-:W-:-:S02]  /*613f0*/  ISETP.GE.U32.AND.EX P0, PT, R77, R63, PT, P0 ;  /* 0x0000003f4d00720c */ /* 0x000fc40003f06100 */
[----:B------:R-:W-:Y:S01]  /*61400*/  ISETP.GE.U32.AND P5, PT, R58, R64, PT ;  /* 0x000000403a00720c */ /* 0x000fe20003fa6070 */
[----:B------:R-:W-:Y:S01]  /*61410*/  IMAD.X R59, R65, 0x1, R68, P1 ;  /* 0x00000001413b7824 */ /* 0x000fe200008e0644 */
[----:B------:R-:W-:Y:S01]  /*61420*/  ISETP.GE.U32.AND P1, PT, R64, R60, PT ;  /* 0x0000003c4000720c */ /* 0x000fe20003f26070 */
[----:B------:R-:W-:Y:S01]  /*61430*/  IMAD.WIDE.U32.X R52, R46, UR23, R50, P6 ;  /* 0x000000172e347c25 */ /* 0x000fe2000b0e0432 */
[----:B------:R-:W-:Y:S02]  /*61440*/  SEL R60, RZ, 0x1, P4 ;  /* 0x00000001ff3c7807 */ /* 0x000fe40002000000 */
[----:B------:R-:W-:Y:S01]  /*61450*/  SEL R95, RZ, 0x1, P0 ;  /* 0x00000001ff5f7807 */ /* 0x000fe20000000000 */
[----:B------:R-:W-:Y:S01]  /*61460*/  IMAD.WIDE.U32 R50, R77, 0x3d1, RZ ;  /* 0x000003d14d327825 */ /* 0x000fe200078e00ff */
[----:B------:R-:W-:Y:S02]  /*61470*/  ISETP.GE.U32.AND.EX P1, PT, R65, R61, PT, P1 ;  /* 0x0000003d4100720c */ /* 0x000fe40003f26110 */
[----:B------:R-:W-:Y:S01]  /*61480*/  IADD3 R95, P0, P3, R95, R56, R60 ;  /* 0x000000385f5f7210 */ /* 0x000fe20007b1e03c */
[----:B------:R-:W-:Y:S01]  /*61490*/  IMAD.WIDE.U32 R60, R85, UR22, R58 ;  /* 0x00000016553c7c25 */ /* 0x000fe2000f8e003a */
[----:B------:R-:W-:-:S02]  /*614a0*/  ISETP.GE.U32.AND.EX P5, PT, R59, R65, PT, P5 ;  /* 0x000000413b00720c */ /* 0x000fc40003fa6150 */
[----:B------:R-:W-:Y:S01]  /*614b0*/  SEL R62, RZ, 0x1, P1 ;  /* 0x00000001ff3e7807 */ /* 0x000fe20000800000 */
[----:B------:R-:W-:Y:S01]  /*614c0*/  IMAD.IADD R66, R66, 0x1, R61 ;  /* 0x0000000142427824 */ /* 0x000fe200078e023d */
[----:B------:R-:W-:Y:S01]  /*614d0*/  SEL R63, RZ, 0x1, P5 ;  /* 0x00000001ff3f7807 */ /* 0x000fe20002800000 */
[----:B------:R-:W-:Y:S01]  /*614e0*/  IMAD.WIDE.U32 R50, P6, RZ, R67, R50 ;  /* 0x00000043ff327225 */ /* 0x000fe200078c0032 */
[----:B------:R-:W-:Y:S02]  /*614f0*/  IADD3.X R69, PT, PT, RZ, R57, RZ, P0, P3 ;  /* 0x00000039ff457210 */ /* 0x000fe400007e64ff */
[----:B------:R-:W-:Y:S01]  /*61500*/  IADD3 R95, P5, PT, R95, R60, RZ ;  /* 0x0000003c5f5f7210 */ /* 0x000fe20007fbe0ff */
[----:B------:R-:W-:Y:S01]  /*61510*/  IMAD.WIDE.U32 R56, R67, 0x3d1, RZ ;  /* 0x000003d143387825 */ /* 0x000fe200078e00ff */
[----:B------:R-:W-:Y:S02]  /*61520*/  IADD3 R62, P2, P4, R63, R72, R62 ;  /* 0x000000483f3e7210 */ /* 0x000fe40007c5e03e */
[----:B------:R-:W-:Y:S01]  /*61530*/  ISETP.GE.U32.AND P1, PT, R60, R58, PT ;  /* 0x0000003a3c00720c */ /* 0x000fe20003f26070 */
[----:B------:R-:W-:Y:S01]  /*61540*/  IMAD.X R69, R66, 0x1, R69, P5 ;  /* 0x0000000142457824 */ /* 0x000fe200028e0645 */
[----:B------:R-:W-:Y:S01]  /*61550*/  ISETP.GE.U32.AND P0, PT, R95, R60, PT ;  /* 0x0000003c5f00720c */ /* 0x000fe20003f06070 */
[----:B------:R-:W-:Y:S01]  /*61560*/  IMAD.X R61, RZ, RZ, RZ, P6 ;  /* 0x000000ffff3d7224 */ /* 0x000fe200030e06ff */
[----:B------:R-:W-:Y:S01]  /*61570*/  IADD3.X R63, PT, PT, RZ, R73, RZ, P2, P4 ;  /* 0x00000049ff3f7210 */ /* 0x000fe200017e84ff */
[----:B------:R-:W-:Y:S01]  /*61580*/  IMAD.MOV.U32 R60, RZ, RZ, R51 ;  /* 0x000000ffff3c7224 */ /* 0x000fe200078e0033 */
[----:B------:R-:W-:-:S02]  /*61590*/  IADD3 R65, P3, PT, RZ, R56, RZ ;  /* 0x00000038ff417210 */ /* 0x000fc40007f7e0ff */
[----:B------:R-:W-:Y:S01]  /*615a0*/  IADD3 R46, P4, PT, R57, R50, RZ ;  /* 0x00000032392e7210 */ /* 0x000fe20007f9e0ff */
[----:B------:R-:W-:Y:S01]  /*615b0*/  IMAD.WIDE.U32 R50, R83, UR22, R62 ;  /* 0x0000001653327c25 */ /* 0x000fe2000f8e003e */
[----:B------:R-:W-:Y:S02]  /*615c0*/  ISETP.GE.U32.AND.EX P1, PT, R66, R59, PT, P1 ;  /* 0x0000003b4200720c */ /* 0x000fe40003f26110 */
[C---:B------:R-:W-:Y:S01]  /*615d0*/  ISETP.GE.U32.AND.EX P0, PT, R69.reuse, R66, PT, P0 ;  /* 0x000000424500720c */ /* 0x040fe20003f06100 */
[----:B------:R-:W-:Y:S01]  /*615e0*/  IMAD.WIDE.U32 R58, R69, 0x3d1, RZ ;  /* 0x000003d1453a7825 */ /* 0x000fe200078e00ff */
[----:B------:R-:W-:Y:S02]  /*615f0*/  ISETP.GE.U32.AND P2, PT, R65, R56, PT ;  /* 0x000000384100720c */ /* 0x000fe40003f46070 */
[----:B------:R-:W-:Y:S01]  /*61600*/  SEL R64, RZ, 0x1, P1 ;  /* 0x00000001ff407807 */ /* 0x000fe20000800000 */
[----:B------:R-:W-:Y:S01]  /*61610*/  IMAD.X R67, R46, 0x1, R67, P3 ;  /* 0x000000012e437824 */ /* 0x000fe200018e0643 */
[----:B------:R-:W-:Y:S01]  /*61620*/  SEL R85, RZ, 0x1, P0 ;  /* 0x00000001ff557807 */ /* 0x000fe20000000000 */
[----:B------:R-:W-:Y:S01]  /*61630*/  IMAD.WIDE.U32.X R60, RZ, R77, R60, P4 ;  /* 0x0000004dff3c7225 */ /* 0x000fe200020e043c */
[----:B------:R-:W-:-:S02]  /*61640*/  ISETP.GE.U32.AND P1, PT, R50, R62, PT ;  /* 0x0000003e3200720c */ /* 0x000fc40003f26070 */
[----:B------:R-:W-:Y:S01]  /*61650*/  IADD3 R85, P4, P5, R85, R54, R64 ;  /* 0x0000003655557210 */ /* 0x000fe20007d9e040 */
[----:B------:R-:W-:Y:S01]  /*61660*/  IMAD.WIDE.U32 R56, R95, 0x3d1, RZ ;  /* 0x000003d15f387825 */ /* 0x000fe200078e00ff */
[----:B------:R-:W-:Y:S02]  /*61670*/  ISETP.GE.U32.AND.EX P0, PT, R67, R46, PT, P2 ;  /* 0x0000002e4300720c */ /* 0x000fe40003f06120 */
        /* <DEDUP_REMOVED lines=8> */
[C---:B------:R-:W-:Y:S01]  /*61700*/  IMAD.X R62, R73.reuse, 0x1, R62, P6 ;  /* 0x00000001493e7824 */ /* 0x040fe200030e063e */
[----:B------:R-:W-:Y:S01]  /*61710*/  SEL R51, RZ, 0x1, P0 ;  /* 0x00000001ff337807 */ /* 0x000fe20000000000 */
[----:B------:R-:W-:Y:S01]  /*61720*/  IMAD.MOV.U32 R54, RZ, RZ, R59 ;  /* 0x000000ffff367224 */ /* 0x000fe200078e003b */
[----:B------:R-:W-:Y:S01]  /*61730*/  ISETP.GE.U32.AND.EX P1, PT, R73, R63, PT, P1 ;  /* 0x0000003f4900720c */ /* 0x000fe20003f26110 */
[----:B------:R-:W-:Y:S01]  /*61740*/  IMAD.WIDE.U32 R58, R62, 0x3d1, RZ ;  /* 0x000003d13e3a7825 */ /* 0x000fe200078e00ff */
[----:B------:R-:W-:-:S02]  /*61750*/  IADD3 R63, P6, PT, R46, R51, RZ ;  /* 0x000000332e3f7210 */ /* 0x000fc40007fde0ff */
[----:B------:R-:W-:Y:S01]  /*61760*/  ISETP.LT.U32.AND P0, PT, R46, R71, PT ;  /* 0x000000472e00720c */ /* 0x000fe20003f01070 */
[----:B------:R-:W-:Y:S01]  /*61770*/  IMAD.X R51, R60, 0x1, R61, P2 ;  /* 0x000000013c337824 */ /* 0x000fe200010e063d */
[----:B------:R-:W-:Y:S01]  /*61780*/  ISETP.GE.U32.AND P2, PT, R63, R46, PT ;  /* 0x0000002e3f00720c */ /* 0x000fe20003f46070 */
[----:B------:R-:W-:Y:S01]  /*61790*/  IMAD.WIDE.U32.X R54, RZ, R69, R54, P3 ;  /* 0x00000045ff367225 */ /* 0x000fe200018e0436 */
[----:B------:R-:W-:Y:S02]  /*617a0*/  ISETP.GE.U32.AND P4, PT, R71, R56, PT ;  /* 0x000000384700720c */ /* 0x000fe40003f86070 */
[----:B------:R-:W-:Y:S01]  /*617b0*/  ISETP.GE.U32.AND P3, PT, R85, R50, PT ;  /* 0x000000325500720c */ /* 0x000fe20003f66070 */
[C---:B------:R-:W-:Y:S01]  /*617c0*/  IMAD.X R46, R51.reuse, 0x1, R95, P5 ;  /* 0x00000001332e7824 */ /* 0x040fe200028e065f */
[----:B------:R-:W-:Y:S01]  /*617d0*/  ISETP.GE.U32.AND.EX P4, PT, R51, R60, PT, P4 ;  /* 0x0000003c3300720c */ /* 0x000fe20003f86140 */
        /* <DEDUP_REMOVED lines=10> */
[----:B------:R-:W-:Y:S01]  /*61880*/  IMAD.X R51, RZ, RZ, RZ, P1 ;  /* 0x000000ffff337224 */ /* 0x000fe200008e06ff */
[----:B------:R-:W-:Y:S01]  /*61890*/  IADD3 R77, P4, P5, R77, R52, R50 ;  /* 0x000000344d4d7210 */ /* 0x000fe20007d9e032 */
[----:B------:R-:W-:Y:S01]  /*618a0*/  IMAD.MOV.U32 R50, RZ, RZ, R59 ;  /* 0x000000ffff327224 */ /* 0x000fe200078e003b */
[----:B------:R-:W-:-:S02]  /*618b0*/  IADD3 R73, P6, PT, R57, R58, RZ ;  /* 0x0000003a39497210 */ /* 0x000fc40007fde0ff */
[----:B------:R-:W-:Y:S01]  /*618c0*/  IADD3.X R83, PT, PT, RZ, R53, RZ, P4, P5 ;  /* 0x00000035ff537210 */ /* 0x000fe200027ea4ff */
        /* <DEDUP_REMOVED lines=8> */
[----:B------:R-:W-:Y:S01]  /*61950*/  ISETP.GE.U32.AND P2, PT, R57, R46, PT ;  /* 0x0000002e3900720c */ /* 0x000fe20003f46070 */
[C---:B------:R-:W-:Y:S01]  /*61960*/  IMAD.X R59, R58.reuse, 0x1, R85, P4 ;  /* 0x000000013a3b7824 */ /* 0x040fe200020e0655 */
        /* <DEDUP_REMOVED lines=44> */
[----:B------:R-:W-:Y:S01]  /*61c30*/  IMAD.X R67, R67, 0x1, R46, P3 ;  /* 0x0000000143437824 */ /* 0x000fe200018e062e */
        /* <DEDUP_REMOVED lines=40> */
.L_x_1543:
[----:B------:R-:W-:Y:S05]  /*61ec0*/  BSYNC.RECONVERGENT B0 ;  /* 0x0000000000007941 */ /* 0x000fea0003800200 */
.L_x_1542:
        /* <DEDUP_REMOVED lines=62> */
.L_x_1546:
[----:B------:R-:W-:Y:S05]  /*622b0*/  BSYNC.RELIABLE B1 ;  /* 0x0000000000017941 */ /* 0x000fea0003800100 */
.L_x_1545:
        /* <DEDUP_REMOVED lines=69> */
.L_x_1549:
[----:B------:R-:W-:Y:S05]  /*62710*/  BSYNC.RELIABLE B1 ;  /* 0x0000000000017941 */ /* 0x000fea0003800100 */
.L_x_1548:
        /* <DEDUP_REMOVED lines=64> */
.L_x_1551:
[----:B------:R-:W-:Y:S05]  /*62b20*/  BSYNC.RELIABLE B1 ;  /* 0x0000000000017941 */ /* 0x000fea0003800100 */
.L_x_1550:
        /* <DEDUP_REMOVED lines=28> */
.L_x_1547:
[----:B------:R-:W-:Y:S05]  /*62cf0*/  BSYNC.RECONVERGENT B0 ;  /* 0x0000000000007941 */ /* 0x000fea0003800200 */
.L_x_1544:
        /* <DEDUP_REMOVED lines=192> */
[----:B------:R-:W-:Y:S01]  /*63900*/  ISETP.GE.U32.AND.EX P5, PT, R59, R81, PT, P5 ;  /* 0x000000513b00720c */ /* 0x000fe20003fa6150 */
[----:B------:R-:W-:Y:S01]  /*63910*/  IMAD.MOV.U32 R60, RZ, RZ, R69 ;  /* 0x000000ffff3c7224 */ /* 0x000fe200078e0045 */
[----:B------:R-:W-:Y:S01]  /*63920*/  ISETP.GE.U32.AND P0, PT, R78, R76, PT ;  /* 0x0000004c4e00720c */ /* 0x000fe20003f06070 */
[----:B------:R-:W-:Y:S01]  /*63930*/  IMAD.WIDE.U32 R56, R87, UR28, R70 ;  /* 0x0000001c57387c25 */ /* 0x000fe2000f8e0046 */
[----:B------:R-:W-:Y:S02]  /*63940*/  SEL R69, RZ, 0x1, P4 ;  /* 0x00000001ff457807 */ /* 0x000fe40002000000 */
[----:B------:R-:W-:Y:S01]  /*63950*/  SEL R81, RZ, 0x1, P5 ;  /* 0x00000001ff517807 */ /* 0x000fe20002800000 */
[----:B------:R-:W-:Y:S01]  /*63960*/  IMAD.WIDE.U32.X R60, R86, UR31, R60, P1 ;  /* 0x0000001f563c7c25 */ /* 0x000fe200088e043c */
[----:B------:R-:W-:-:S02]  /*63970*/  ISETP.GE.U32.AND.EX P0, PT, R73, R77, PT, P0 ;  /* 0x0000004d4900720c */ /* 0x000fc40003f06100 */
[----:B------:R-:W-:Y:S01]  /*63980*/  IADD3 R81, P1, P4, R81, R8, R69 ;  /* 0x0000000851517210 */ /* 0x000fe20007c3e045 */
[----:B------:R-:W-:Y:S01]  /*63990*/  IMAD.WIDE.U32 R76, R93, UR30, R58 ;  /* 0x0000001e5d4c7c25 */ /* 0x000fe2000f8e003a */
[----:B------:R-:W-:-:S03]  /*639a0*/  SEL R69, RZ, 0x1, P0 ;  /* 0x00000001ff457807 */ /* 0x000fc60000000000 */
[----:B------:R-:W-:Y:S02]  /*639b0*/  IMAD.MOV.U32 R74, RZ, RZ, R67 ;  /* 0x000000ffff4a7224 */ /* 0x000fe400078e0043 */
[----:B------:R-:W-:Y:S01]  /*639c0*/  IMAD.IADD R67, R66, 0x1, R57 ;  /* 0x0000000142437824 */ /* 0x000fe200078e0239 */
[----:B------:R-:W-:Y:S01]  /*639d0*/  IADD3.X R66, PT, PT, RZ, R9, RZ, P1, P4 ;  /* 0x00000009ff427210 */ /* 0x000fe20000fe84ff */
[----:B------:R-:W-:Y:S01]  /*639e0*/  IMAD.IADD R57, R72, 0x1, R77 ;  /* 0x0000000148397824 */ /* 0x000fe200078e024d */
[C---:B------:R-:W-:Y:S01]  /*639f0*/  IADD3 R77, P0, P5, R76.reuse, R82, R69 ;  /* 0x000000524c4d7210 */ /* 0x040fe20007d1e045 */
[----:B------:R-:W-:Y:S01]  /*63a00*/  IMAD.WIDE.U32.X R74, R89, UR29, R74, P2 ;  /* 0x0000001d594a7c25 */ /* 0x000fe200090e044a */
[----:B------:R-:W-:Y:S02]  /*63a10*/  IADD3 R8, P1, PT, R81, R56, RZ ;  /* 0x0000003851087210 */ /* 0x000fe40007f3e0ff */
[----:B------:R-:W-:Y:S02]  /*63a20*/  IADD3.X R83, PT, PT, R57, R83, RZ, P0, P5 ;  /* 0x0000005339537210 */ /* 0x000fe400007ea4ff */
[----:B------:R-:W-:Y:S01]  /*63a30*/  ISETP.GE.U32.AND P4, PT, R76, R58, PT ;  /* 0x0000003a4c00720c */ /* 0x000fe20003f86070 */
[----:B------:R-:W-:Y:S01]  /*63a40*/  IMAD.X R9, R67, 0x1, R66, P1 ;  /* 0x0000000143097824 */ /* 0x000fe200008e0642 */
[----:B------:R-:W-:-:S02]  /*63a50*/  ISETP.GE.U32.AND P0, PT, R77, R76, PT ;  /* 0x0000004c4d00720c */ /* 0x000fc40003f06070 */
[----:B------:R-:W-:Y:S02]  /*63a60*/  ISETP.GE.U32.AND.EX P4, PT, R57, R59, PT, P4 ;  /* 0x0000003b3900720c */ /* 0x000fe40003f86140 */
[----:B------:R-:W-:Y:S01]  /*63a70*/  ISETP.GE.U32.AND.EX P0, PT, R83, R57, PT, P0 ;  /* 0x000000395300720c */ /* 0x000fe20003f06100 */
[----:B------:R-:W-:Y:S01]  /*63a80*/  IMAD.X R57, RZ, RZ, RZ, P3 ;  /* 0x000000ffff397224 */ /* 0x000fe200018e06ff */
        /* <DEDUP_REMOVED lines=8> */
[----:B------:R-:W-:Y:S01]  /*63b10*/  IMAD.WIDE.U32 R56, R83, 0x3d1, RZ ;  /* 0x000003d153387825 */ /* 0x000fe200078e00ff */
[----:B------:R-:W-:Y:S02]  /*63b20*/  IADD3 R81, P0, P3, R81, R62, R66 ;  /* 0x0000003e51517210 */ /* 0x000fe40007b1e042 */
[----:B------:R-:W-:Y:S01]  /*63b30*/  SEL R70, RZ, 0x1, P1 ;  /* 0x00000001ff467807 */ /* 0x000fe20000800000 */
[----:B------:R-:W-:Y:S01]  /*63b40*/  IMAD.WIDE.U32 R66, R91, UR30, R8 ;  /* 0x0000001e5b427c25 */ /* 0x000fe2000f8e0008 */
[----:B------:R-:W-:Y:S02]  /*63b50*/  SEL R71, RZ, 0x1, P5 ;  /* 0x00000001ff477807 */ /* 0x000fe40002800000 */
[----:B------:R-:W-:Y:S01]  /*63b60*/  IADD3.X R69, PT, PT, RZ, R63, RZ, P0, P3 ;  /* 0x0000003fff457210 */ /* 0x000fe200007e64ff */
[----:B------:R-:W-:Y:S01]  /*63b70*/  IMAD.IADD R68, R68, 0x1, R67 ;  /* 0x0000000144447824 */ /* 0x000fe200078e0243 */
[----:B------:R-:W-:Y:S01]  /*63b80*/  IADD3 R70, P2, P4, R71, R74, R70 ;  /* 0x0000004a47467210 */ /* 0x000fe20007c5e046 */
[----:B------:R-:W-:Y:S01]  /*63b90*/  IMAD.WIDE.U32 R62, R77, 0x3d1, RZ ;  /* 0x000003d14d3e7825 */ /* 0x000fe200078e00ff */
[----:B------:R-:W-:-:S02]  /*63ba0*/  IADD3 R81, P5, PT, R81, R66, RZ ;  /* 0x0000004251517210 */ /* 0x000fc40007fbe0ff */
[----:B------:R-:W-:Y:S01]  /*63bb0*/  IADD3.X R71, PT, PT, RZ, R75, RZ, P2, P4 ;  /* 0x0000004bff477210 */ /* 0x000fe200017e84ff */
[----:B------:R-:W-:Y:S01]  /*63bc0*/  IMAD.WIDE.U32 R56, P6, RZ, R77, R56 ;  /* 0x0000004dff387225 */ /* 0x000fe200078c0038 */
[----:B------:R-:W-:Y:S02]  /*63bd0*/  ISETP.GE.U32.AND P1, PT, R66, R8, PT ;  /* 0x000000084200720c */ /* 0x000fe40003f26070 */
[----:B------:R-:W-:Y:S01]  /*63be0*/  ISETP.GE.U32.AND P0, PT, R81, R66, PT ;  /* 0x000000425100720c */ /* 0x000fe20003f06070 */
[C---:B------:R-:W-:Y:S01]  /*63bf0*/  IMAD.X R75, R68.reuse, 0x1, R69, P5 ;  /* 0x00000001444b7824 */ /* 0x040fe200028e0645 */
[----:B------:R-:W-:Y:S01]  /*63c00*/  IADD3 R65, P3, PT, RZ, R62, RZ ;  /* 0x0000003eff417210 */ /* 0x000fe20007f7e0ff */
[----:B------:R-:W-:Y:S01]  /*63c10*/  IMAD.X R67, RZ, RZ, RZ, P6 ;  /* 0x000000ffff437224 */ /* 0x000fe200030e06ff */
[----:B------:R-:W-:Y:S01]  /*63c20*/  IADD3 R69, P4, PT, R63, R56, RZ ;  /* 0x000000383f457210 */ /* 0x000fe20007f9e0ff */
[----:B------:R-:W-:Y:S01]  /*63c30*/  IMAD.MOV.U32 R66, RZ, RZ, R57 ;  /* 0x000000ffff427224 */ /* 0x000fe200078e0039 */
[----:B------:R-:W-:Y:S01]  /*63c40*/  ISETP.GE.U32.AND.EX P1, PT, R68, R9, PT, P1 ;  /* 0x000000094400720c */ /* 0x000fe20003f26110 */
[----:B------:R-:W-:Y:S01]  /*63c50*/  IMAD.WIDE.U32 R8, R87, UR30, R70 ;  /* 0x0000001e57087c25 */ /* 0x000fe2000f8e0046 */
[----:B------:R-:W-:-:S02]  /*63c60*/  ISETP.GE.U32.AND.EX P0, PT, R75, R68, PT, P0 ;  /* 0x000000444b00720c */ /* 0x000fc40003f06100 */
[----:B------:R-:W-:Y:S01]  /*63c70*/  ISETP.GE.U32.AND P2, PT, R65, R62, PT ;  /* 0x0000003e4100720c */ /* 0x000fe20003f46070 */
[----:B------:R-:W-:Y:S01]  /*63c80*/  IMAD.X R68, R69, 0x1, R77, P3 ;  /* 0x0000000145447824 */ /* 0x000fe200018e064d */
[----:B------:R-:W-:Y:S01]  /*63c90*/  SEL R72, RZ, 0x1, P1 ;  /* 0x00000001ff487807 */ /* 0x000fe20000800000 */
[----:B------:R-:W-:Y:S01]  /*63ca0*/  IMAD.WIDE.U32 R62, R75, 0x3d1, RZ ;  /* 0x000003d14b3e7825 */ /* 0x000fe200078e00ff */
[----:B------:R-:W-:Y:S02]  /*63cb0*/  SEL R87, RZ, 0x1, P0 ;  /* 0x00000001ff577807 */ /* 0x000fe40000000000 */
[----:B------:R-:W-:Y:S01]  /*63cc0*/  ISETP.GE.U32.AND.EX P0, PT, R68, R69, PT, P2 ;  /* 0x000000454400720c */ /* 0x000fe20003f06120 */
[----:B------:R-:W-:Y:S01]  /*63cd0*/  IMAD.WIDE.U32.X R66, RZ, R83, R66, P4 ;  /* 0x00000053ff427225 */ /* 0x000fe200020e0442 */
[----:B------:R-:W-:Y:S02]  /*63ce0*/  IADD3 R87, P4, P5, R87, R60, R72 ;  /* 0x0000003c57577210 */ /* 0x000fe40007d9e048 */
[----:B------:R-:W-:Y:S01]  /*63cf0*/  SEL R69, RZ, 0x1, P0 ;  /* 0x00000001ff457807 */ /* 0x000fe20000000000 */
[----:B------:R-:W-:Y:S01]  /*63d00*/  IMAD.WIDE.U32 R56, R81, 0x3d1, RZ ;  /* 0x000003d151387825 */ /* 0x000fe200078e00ff */
[----:B------:R-:W-:-:S02]  /*63d10*/  IADD3 R87, P6, PT, R87, R8, RZ ;  /* 0x0000000857577210 */ /* 0x000fc40007fde0ff */
[----:B------:R-:W-:Y:S01]  /*63d20*/  ISETP.GE.U32.AND P1, PT, R8, R70, PT ;  /* 0x000000460800720c */ /* 0x000fe20003f26070 */
        /* <DEDUP_REMOVED lines=8> */
[----:B------:R-:W-:Y:S01]  /*63db0*/  IADD3 R66, P3, PT, R57, R62, RZ ;  /* 0x0000003e39427210 */ /* 0x000fe20007f7e0ff */
[----:B------:R-:W-:Y:S01]  /*63dc0*/  IMAD.X R64, R77, 0x1, R64, P6 ;  /* 0x000000014d407824 */ /* 0x000fe200030e0640 */
[----:B------:R-:W-:-:S02]  /*63dd0*/  ISETP.LT.U32.AND P0, PT, R56, R9, PT ;  /* 0x000000093800720c */ /* 0x000fc40003f01070 */
[----:B------:R-:W-:Y:S01]  /*63de0*/  IADD3 R69, P6, PT, R56, R69, RZ ;  /* 0x0000004538457210 */ /* 0x000fe20007fde0ff */
[----:B------:R-:W-:Y:S01]  /*63df0*/  IMAD.X R9, R66, 0x1, R67, P2 ;  /* 0x0000000142097824 */ /* 0x000fe200010e0643 */
[----:B------:R-:W-:Y:S01]  /*63e00*/  ISETP.GE.U32.AND.EX P1, PT, R77, R71, PT, P1 ;  /* 0x000000474d00720c */ /* 0x000fe20003f26110 */
[----:B------:R-:W-:Y:S01]  /*63e10*/  IMAD.WIDE.U32.X R60, RZ, R75, R60, P3 ;  /* 0x0000004bff3c7225 */ /* 0x000fe200018e043c */
[----:B------:R-:W-:Y:S02]  /*63e20*/  ISETP.GE.U32.AND P3, PT, R87, R8, PT ;  /* 0x000000085700720c */ /* 0x000fe40003f66070 */
[C---:B------:R-:W-:Y:S01]  /*63e30*/  ISETP.GE.U32.AND.EX P4, PT, R9.reuse, R66, PT, P4 ;  /* 0x000000420900720c */ /* 0x040fe20003f86140 */
[----:B------:R-:W-:Y:S01]  /*63e40*/  IMAD.X R8, R9, 0x1, R81, P5 ;  /* 0x0000000109087824 */ /* 0x000fe200028e0651 */
[----:B------:R-:W-:Y:S01]  /*63e50*/  ISETP.GE.U32.AND P2, PT, R69, R56, PT ;  /* 0x000000384500720c */ /* 0x000fe20003f46070 */
[C---:B------:R-:W-:Y:S01]  /*63e60*/  IMAD.WIDE.U32 R62, R64.reuse, 0x3d1, RZ ;  /* 0x000003d1403e7825 */ /* 0x040fe200078e00ff */
[----:B------:R-:W-:-:S02]  /*63e70*/  ISETP.GE.U32.AND.EX P3, PT, R64, R77, PT, P3 ;  /* 0x0000004d4000720c */ /* 0x000fc40003f66130 */
[----:B------:R-:W-:Y:S01]  /*63e80*/  SEL R71, RZ, 0x1, P4 ;  /* 0x00000001ff477807 */ /* 0x000fe20002000000 */
[----:B------:R-:W-:Y:S01]  /*63e90*/  IMAD.X R67, RZ, RZ, R8, P6 ;  /* 0x000000ffff437224 */ /* 0x000fe200030e0608 */
[----:B------:R-:W-:Y:S01]  /*63ea0*/  SEL R66, RZ, 0x1, P1 ;  /* 0x00000001ff427807 */ /* 0x000fe20000800000 */
[----:B------:R-:W-:Y:S01]  /*63eb0*/  IMAD.WIDE.U32 R56, R87, 0x3d1, RZ ;  /* 0x000003d157387825 */ /* 0x000fe200078e00ff */
[----:B------:R-:W-:Y:S02]  /*63ec0*/  SEL R81, RZ, 0x1, P3 ;  /* 0x00000001ff517807 */ /* 0x000fe40001800000 */
[----:B------:R-:W-:Y:S01]  /*63ed0*/  ISETP.GE.U32.AND.EX P4, PT, R67, R8, PT, P2 ;  /* 0x000000084300720c */ /* 0x000fe20003f86120 */
[----:B------:R-:W-:Y:S01]  /*63ee0*/  IMAD.WIDE.U32 R62, P1, RZ, R87, R62 ;  /* 0x00000057ff3e7225 */ /* 0x000fe2000782003e */
[----:B------:R-:W-:Y:S02]  /*63ef0*/  IADD3 R71, P2, P3, R56, R60, R71 ;  /* 0x0000003c38477210 */ /* 0x000fe40007b5e047 */
[----:B------:R-:W-:Y:S01]  /*63f00*/  ISETP.LT.U32.OR.EX P0, PT, R8, R9, !P4, P0 ;  /* 0x000000090800720c */ /* 0x000fe20006701500 */
[----:B------:R-:W-:Y:S01]  /*63f10*/  IMAD.X R9, RZ, RZ, RZ, P1 ;  /* 0x000000ffff097224 */ /* 0x000fe200008e06ff */
[----:B------:R-:W-:Y:S01]  /*63f20*/  IADD3 R81, P4, P5, R81, R58, R66 ;  /* 0x0000003a51517210 */ /* 0x000fe20007d9e042 */
[----:B------:R-:W-:Y:S01]  /*63f30*/  IMAD.MOV.U32 R8, RZ, RZ, R63 ;  /* 0x000000ffff087224 */ /* 0x000fe200078e003f */
[----:B------:R-:W-:-:S02]  /*63f40*/  IADD3 R62, P6, PT, R57, R62, RZ ;  /* 0x0000003e393e7210 */ /* 0x000fc40007fde0ff */
[C---:B------:R-:W-:Y:S02]  /*63f50*/  ISETP.GE.U32.AND P1, PT, R71.reuse, R56, PT ;  /* 0x000000384700720c */ /* 0x040fe40003f26070 */
[----:B------:R-:W-:Y:S01]  /*63f60*/  IADD3.X R83, PT, PT, RZ, R59, RZ, P4, P5 ;  /* 0x0000003bff537210 */ /* 0x000fe200027ea4ff */
[----:B------:R-:W-:Y:S01]  /*63f70*/  IMAD.WIDE.U32.X R8, RZ, R64, R8, P6 ;  /* 0x00000040ff087225 */ /* 0x000fe200030e0408 */
[----:B------:R-:W-:Y:S02]  /*63f80*/  IADD3 R56, P4, PT, R71, R75, RZ ;  /* 0x0000004b47387210 */ /* 0x000fe40007f9e0ff */
[----:B------:R-:W-:Y:S01]  /*63f90*/  SEL R57, RZ, 0x1, !P0 ;  /* 0x00000001ff397807 */ /* 0x000fe20004000000 */
[----:B------:R-:W-:Y:S01]  /*63fa0*/  IMAD.WIDE.U32 R58, R83, 0x3d1, RZ ;  /* 0x000003d1533a7825 */ /* 0x000fe200078e00ff */
[----:B------:R-:W-:Y:S02]  /*63fb0*/  IADD3.X R77, PT, PT, R62, R61, RZ, P2, P3 ;  /* 0x0000003d3e4d7210 */ /* 0x000fe400017e64ff */
[----:B------:R-:W-:-:S02]  /*63fc0*/  IADD3 R61, P3, PT, R56, R57, RZ ;  /* 0x00000039383d7210 */ /* 0x000fc40007f7e0ff */
[C---:B------:R-:W-:Y:S01]  /*63fd0*/  ISETP.GE.U32.AND.EX P1, PT, R77.reuse, R62, PT, P1 ;  /* 0x0000003e4d00720c */ /* 0x040fe20003f26110 */
[----:B------:R-:W-:Y:S01]  /*63fe0*/  IMAD.X R60, R77, 0x1, R87, P4 ;  /* 0x000000014d3c7824 */ /* 0x000fe200020e0657 */
[----:B------:R-:W-:Y:S01]  /*63ff0*/  ISETP.GE.U32.AND P2, PT, R61, R56, PT ;  /* 0x000000383d00720c */ /* 0x000fe20003f46070 */
[----:B------:R-:W-:Y:S01]  /*64000*/  IMAD.MOV.U32 R62, RZ, RZ, RZ ;  /* 0x000000ffff3e7224 */ /* 0x000fe200078e00ff */
        /* <DEDUP_REMOVED lines=84> */
.L_x_1553:
[----:B------:R-:W-:Y:S05]  /*64550*/  BSYNC.RECONVERGENT B0 ;  /* 0x0000000000007941 */ /* 0x000fea0003800200 */
.L_x_1552:
[----:B------:R-:W-:Y:S01]  /*64560*/  IMAD.MOV.U32 R8, RZ, RZ, R65 ;  /* 0x000000ffff087224 */ /* 0x000fe200078e0041 */
[----:B------:R-:W-:Y:S01]  /*64570*/  IADD3 R52, P1, PT, R69, R52, RZ ;  /* 0x0000003445347210 */ /* 0x000fe20007f3e0ff */
[----:B------:R-:W-:Y:S01]  /*64580*/  IMAD.MOV.U32 R9, RZ, RZ, R68 ;  /* 0x000000ffff097224 */ /* 0x000fe200078e0044 */
        /* <DEDUP_REMOVED lines=60> */
.L_x_1556:
[----:B------:R-:W-:Y:S05]  /*64950*/  BSYNC.RELIABLE B1 ;  /* 0x0000000000017941 */ /* 0x000fea0003800100 */
.L_x_1555:
        /* <DEDUP_REMOVED lines=66> */
.L_x_1559:
[----:B------:R-:W-:Y:S05]  /*64d80*/  BSYNC.RELIABLE B1 ;  /* 0x0000000000017941 */ /* 0x000fea0003800100 */
.L_x_1558:
        /* <DEDUP_REMOVED lines=61> */
.L_x_1561:
[----:B------:R-:W-:Y:S05]  /*65160*/  BSYNC.RELIABLE B1 ;  /* 0x0000000000017941 */ /* 0x000fea0003800100 */
.L_x_1560:
        /* <DEDUP_REMOVED lines=28> */
.L_x_1557:
[----:B------:R-:W-:Y:S05]  /*65330*/  BSYNC.RECONVERGENT B0 ;  /* 0x0000000000007941 */ /* 0x000fea0003800200 */
.L_x_1554:
        /* <DEDUP_REMOVED lines=24> */
.L_x_1563:
        /* <DEDUP_REMOVED lines=26> */
.L_x_1565:
[----:B------:R-:W-:Y:S05]  /*65660*/  BSYNC.RELIABLE B1 ;  /* 0x0000000000017941 */ /* 0x000fea0003800100 */
.L_x_1564:
        /* <DEDUP_REMOVED lines=15> */
[----:B------:R-:W-:Y:S02]  /*65760*/  ISETP.GE.U32.AND.EX P2, PT, R9, R4, PT, P2 ;  /* 0x000000040900720c */ /* 0x000fe40003f46120 */
[----:B------:R-:W-:Y:S02]  /*65770*/  ISETP.GE.U32.AND.EX P3, PT, R10, R9, PT, P3 ;  /* 0x000000090a00720c */ /* 0x000fe40003f66130 */
[----:B------:R-:W-:Y:S02]  /*65780*/  IADD3 R81, P4, PT, -R44, R11, RZ ;  /* 0x0000000b2c517210 */ /* 0x000fe40007f9e1ff */
[----:B------:R-:W-:-:S02]  /*65790*/  SEL R8, RZ, 0x1, P0 ;  /* 0x00000001ff087807 */ /* 0x000fc40000000000 */
[----:B------:R-:W-:Y:S01]  /*657a0*/  SEL R7, RZ, 0x1, P2 ;  /* 0x00000001ff077807 */ /* 0x000fe20001000000 */
[----:B------:R-:W-:Y:S01]  /*657b0*/  IMAD.X R9, R10, 0x1, ~R41, P4 ;  /* 0x000000010a097824 */ /* 0x000fe200020e0e29 */
[----:B------:R-:W-:Y:S02]  /*657c0*/  SEL R4, RZ, 0x1, P3 ;  /* 0x00000001ff047807 */ /* 0x000fe40001800000 */
[----:B------:R-:W-:Y:S02]  /*657d0*/  ISETP.GE.U32.AND P1, PT, R81, R8, PT ;  /* 0x000000085100720c */ /* 0x000fe40003f26070 */
[----:B------:R-:W-:Y:S02]  /*657e0*/  IADD3 R4, P2, P3, R85, R4, R7 ;  /* 0x0000000455047210 */ /* 0x000fe40007b5e007 */
[----:B------:R-:W-:Y:S02]  /*657f0*/  ISETP.LT.U32.AND P5, PT, R11, R44, PT ;  /* 0x0000002c0b00720c */ /* 0x000fe40003fa1070 */
[----:B------:R-:W-:-:S02]  /*65800*/  ISETP.GE.U32.AND.EX P1, PT, R9, RZ, PT, P1 ;  /* 0x000000ff0900720c */ /* 0x000fc40003f26110 */
[----:B------:R-:W-:Y:S02]  /*65810*/  IADD3 R11, P4, PT, R4, UR10, RZ ;  /* 0x0000000a040b7c10 */ /* 0x000fe4000ff9e0ff */
[----:B------:R-:W-:Y:S02]  /*65820*/  IADD3.X R7, PT, PT, R6, RZ, RZ, P2, P3 ;  /* 0x000000ff06077210 */ /* 0x000fe400017e64ff */
[----:B------:R-:W-:Y:S02]  /*65830*/  ISETP.LT.U32.OR.EX P1, PT, R10, R41, !P1, P5 ;  /* 0x000000290a00720c */ /* 0x000fe40004f21550 */
[----:B------:R-:W-:Y:S02]  /*65840*/  IADD3.X R8, PT, PT, R7, UR11, RZ, P4, !PT ;  /* 0x0000000b07087c10 */ /* 0x000fe4000a7fe4ff */
[----:B------:R-:W-:Y:S02]  /*65850*/  ISETP.GE.U32.AND P2, PT, R4, R85, PT ;  /* 0x000000550400720c */ /* 0x000fe40003f46070 */
[----:B------:R-:W-:-:S02]  /*65860*/  ISETP.GE.U32.AND P3, PT, R11, R4, PT ;  /* 0x000000040b00720c */ /* 0x000fc40003f66070 */
        /* <DEDUP_REMOVED lines=11> */
[----:B------:R-:W-:Y:S02]  /*65920*/  SEL R52, RZ, 0xffffffff, P0 ;  /* 0xffffffffff347807 */ /* 0x000fe40000000000 */
        /* <DEDUP_REMOVED lines=12> */
.L_x_1566:
[----:B------:R-:W-:Y:S05]  /*659f0*/  BSYNC.RECONVERGENT B0 ;  /* 0x0000000000007941 */ /* 0x000fea0003800200 */
.L_x_1562:
        /* <DEDUP_REMOVED lines=26> */
.L_x_1568:
        /* <DEDUP_REMOVED lines=26> */
.L_x_1570:
[----:B------:R-:W-:Y:S05]  /*65d40*/  BSYNC.RELIABLE B1 ;  /* 0x0000000000017941 */ /* 0x000fea0003800100 */
.L_x_1569:
        /* <DEDUP_REMOVED lines=33> */
[C---:B------:R-:W-:Y:S01]  /*65f60*/  IMAD.X R56, R7.reuse, 0x1, ~R22, P4 ;  /* 0x0000000107387824 */ /* 0x040fe200020e0e16 */
        /* <DEDUP_REMOVED lines=14> */
[----:B------:R-:W-:Y:S02]  /*66050*/  IADD3 R11, P0, PT, R8, R11, RZ ;  /* 0x0000000b080b7210 */ /* 0x000fe40007f1e0ff */
[----:B------:R-:W-:-:S02]  /*66060*/  IADD3.X R6, PT, PT, ~R21, UR7, R6, P2, P3 ;  /* 0x0000000715067c10 */ /* 0x000fc400097e6506 */
[----:B------:R-:W-:Y:S01]  /*66070*/  IADD3 R10, P1, PT, R7, R10, RZ ;  /* 0x0000000a070a7210 */ /* 0x000fe20007f3e0ff */
[----:B------:R-:W-:Y:S01]  /*66080*/  IMAD.X R8, R8, 0x1, R57, P0 ;  /* 0x0000000108087824 */ /* 0x000fe200000e0639 */
[----:B------:R-:W-:Y:S01]  /*66090*/  IADD3 R9, P2, PT, R9, R4, RZ ;  /* 0x0000000409097210 */ /* 0x000fe20007f5e0ff */
[----:B------:R-:W-:Y:S02]  /*660a0*/  IMAD.MOV.U32 R57, RZ, RZ, R61 ;  /* 0x000000ffff397224 */ /* 0x000fe400078e003d */
[----:B------:R-:W-:Y:S02]  /*660b0*/  IMAD.X R7, R7, 0x1, R56, P1 ;  /* 0x0000000107077824 */ /* 0x000fe400008e0638 */
[----:B------:R-:W-:-:S08]  /*660c0*/  IMAD.X R6, R6, 0x1, R4, P2 ;  /* 0x0000000106067824 */ /* 0x000fd000010e0604 */
.L_x_1571:
[----:B------:R-:W-:Y:S05]  /*660d0*/  BSYNC.RECONVERGENT B0 ;  /* 0x0000000000007941 */ /* 0x000fea0003800200 */
.L_x_1567:
        /* <DEDUP_REMOVED lines=28> */
[----:B------:R-:W-:Y:S02]  /*662a0*/  IMAD R56, R52, R49, RZ ;  /* 0x0000003134387224 */ /* 0x000fe400078e02ff */
[----:B------:R-:W-:-:S04]  /*662b0*/  IMAD.WIDE.U32 R62, R81, R53, RZ ;  /* 0x00000035513e7225 */ /* 0x000fc800078e00ff */
[----:B------:R-:W-:-:S04]  /*662c0*/  IMAD.WIDE.U32 R68, P4, R81, R50, R68 ;  /* 0x0000003251447225 */ /* 0x000fc80007880044 */
[----:B------:R-:W-:-:S04]  /*662d0*/  IMAD.WIDE.U32 R58, R81, R49, RZ ;  /* 0x00000031513a7225 */ /* 0x000fc800078e00ff */
[----:B------:R-:W-:-:S04]  /*662e0*/  IMAD.WIDE.U32 R60, R49, R49, RZ ;  /* 0x00000031313c7225 */ /* 0x000fc800078e00ff */
[----:B------:R-:W-:-:S04]  /*662f0*/  IMAD.WIDE.U32 R90, P5, R49, R46, R90 ;  /* 0x0000002e315a7225 */ /* 0x000fc800078a005a */
[----:B------:R-:W-:Y:S02]  /*66300*/  IMAD R87, R81, R46, R56 ;  /* 0x0000002e51577224 */ /* 0x000fe400078e0238 */
[----:B------:R-:W-:Y:S01]  /*66310*/  IMAD.X R55, RZ, RZ, RZ, P2 ;  /* 0x000000ffff377224 */ /* 0x000fe200010e06ff */
[----:B------:R-:W-:Y:S01]  /*66320*/  IADD3 RZ, P2, PT, R63, R68, RZ ;  /* 0x000000443fff7210 */ /* 0x000fe20007f5e0ff */
[----:B------:R-:W-:Y:S01]  /*66330*/  IMAD.MOV.U32 R54, RZ, RZ, R5 ;  /* 0x000000ffff367224 */ /* 0x000fe200078e0005 */
[----:B------:R-:W-:Y:S01]  /*66340*/  SEL R63, RZ, 0x1, P0 ;  /* 0x00000001ff3f7807 */ /* 0x000fe20000000000 */
[-C--:B------:R-:W-:Y:S01]  /*66350*/  IMAD R62, R48, R49.reuse, RZ ;  /* 0x00000031303e7224 */ /* 0x080fe200078e02ff */
[----:B------:R-:W-:Y:S01]  /*66360*/  IADD3 RZ, P0, PT, R61, R90, RZ ;  /* 0x0000005a3dff7210 */ /* 0x000fe20007f1e0ff */
[----:B------:R-:W-:Y:S02]  /*66370*/  IMAD.IADD R87, R59, 0x1, R87 ;  /* 0x000000013b577824 */ /* 0x000fe400078e0257 */
[----:B------:R-:W-:-:S03]  /*66380*/  IMAD.WIDE.U32 R4, R51, R49, RZ ;  /* 0x0000003133047225 */ /* 0x000fc600078e00ff */
[----:B------:R-:W-:Y:S01]  /*66390*/  SHF.L.U64.HI R83, R58, 0x1, R87 ;  /* 0x000000013a537819 */ /* 0x000fe20000010257 */
[-C--:B------:R-:W-:Y:S02]  /*663a0*/  IMAD R85, R51, R46.reuse, R62 ;  /* 0x0000002e33557224 */ /* 0x080fe400078e023e */
[----:B------:R-:W-:-:S04]  /*663b0*/  IMAD.WIDE.U32.X R54, R50, R46, R54, P3 ;  /* 0x0000002e32367225 */ /* 0x000fc800018e0436 */
[----:B------:R-:W-:Y:S01]  /*663c0*/  IMAD.X R77, RZ, RZ, RZ, P5 ;  /* 0x000000ffff4d7224 */ /* 0x000fe200028e06ff */
[----:B------:R-:W-:Y:S01]  /*663d0*/  IADD3 R54, P3, P5, R4, R54, R63 ;  /* 0x0000003604367210 */ /* 0x000fe20007d7e03f */
[----:B------:R-:W-:Y:S02]  /*663e0*/  IMAD.MOV.U32 R76, RZ, RZ, R91 ;  /* 0x000000ffff4c7224 */ /* 0x000fe400078e005b */
[----:B------:R-:W-:-:S04]  /*663f0*/  IMAD.WIDE.U32 R64, R52, R51, RZ ;  /* 0x0000003334407225 */ /* 0x000fc800078e00ff */
[----:B------:R-:W-:Y:S02]  /*66400*/  IMAD.SHL.U32 R56, R58, 0x2, RZ ;  /* 0x000000023a387824 */ /* 0x000fe400078e00ff */
[----:B------:R-:W-:Y:S02]  /*66410*/  IMAD.IADD R85, R5, 0x1, R85 ;  /* 0x0000000105557824 */ /* 0x000fe400078e0255 */
[----:B------:R-:W-:-:S03]  /*66420*/  IMAD.WIDE.U32 R58, R52, R81, RZ ;  /* 0x00000051343a7225 */ /* 0x000fc600078e00ff */
[----:B------:R-:W-:Y:S01]  /*66430*/  IADD3.X R55, PT, PT, R85, R55, RZ, P3, P5 ;  /* 0x0000003755377210 */ /* 0x000fe20001fea4ff */
[----:B------:R-:W-:-:S04]  /*66440*/  IMAD.WIDE.U32.X R76, R46, R46, R76, P0 ;  /* 0x0000002e2e4c7225 */ /* 0x000fc800000e044c */
[----:B------:R-:W-:-:S04]  /*66450*/  IMAD.WIDE.U32 R60, R81, R51, RZ ;  /* 0x00000033513c7225 */ /* 0x000fc800078e00ff */
[----:B------:R-:W-:-:S04]  /*66460*/  IMAD.WIDE.U32 R64, P0, R81, R48, R64 ;  /* 0x0000003051407225 */ /* 0x000fc80007800040 */
[----:B------:R-:W-:Y:S01]  /*66470*/  IMAD.X R67, RZ, RZ, RZ, P1 ;  /* 0x000000ffff437224 */ /* 0x000fe200008e06ff */
[----:B------:R-:W-:Y:S01]  /*66480*/  IADD3 R73, P1, PT, R56, R76, RZ ;  /* 0x0000004c38497210 */ /* 0x000fe20007f3e0ff */
[----:B------:R-:W-:Y:S01]  /*66490*/  IMAD.WIDE.U32 R62, R81, R81, RZ ;  /* 0x00000051513e7225 */ /* 0x000fe200078e00ff */
[----:B------:R-:W-:Y:S02]  /*664a0*/  IADD3 RZ, P3, PT, R61, R64, RZ ;  /* 0x000000403dff7210 */ /* 0x000fe40007f7e0ff */
[----:B------:R-:W-:Y:S01]  /*664b0*/  SHF.L.W.U32.HI R62, R87, 0x1, R66 ;  /* 0x00000001573e7819 */ /* 0x000fe20000010e42 */
[----:B------:R-:W-:-:S04]  /*664c0*/  IMAD.WIDE.U32 R58, P5, R81, R52, R58 ;  /* 0x00000034513a7225 */ /* 0x000fc800078a003a */
[----:B------:R-:W-:Y:S01]  /*664d0*/  IMAD.X R61, RZ, RZ, RZ, P4 ;  /* 0x000000ffff3d7224 */ /* 0x000fe200020e06ff */
[----:B------:R-:W-:Y:S01]  /*664e0*/  IADD3 RZ, P4, PT, R63, R58, RZ ;  /* 0x0000003a3fff7210 */ /* 0x000fe20007f9e0ff */
[----:B------:R-:W-:Y:S01]  /*664f0*/  IMAD.X R72, R83, 0x1, R77, P1 ;  /* 0x0000000153487824 */ /* 0x000fe200008e064d */
[----:B------:R-:W-:Y:S01]  /*66500*/  SHF.L.W.U32.HI R63, R66, 0x1, R79 ;  /* 0x00000001423f7819 */ /* 0x000fe20000010e4f */
[----:B------:R-:W-:Y:S01]  /*66510*/  IMAD.X R5, RZ, RZ, RZ, P0 ;  /* 0x000000ffff057224 */ /* 0x000fe200000e06ff */
[----:B------:R-:W-:Y:S01]  /*66520*/  ISETP.GE.U32.AND P0, PT, R73, R56, PT ;  /* 0x000000384900720c */ /* 0x000fe20003f06070 */
[----:B------:R-:W-:Y:S01]  /*66530*/  IMAD.MOV.U32 R66, RZ, RZ, R75 ;  /* 0x000000ffff427224 */ /* 0x000fe200078e004b */
[----:B------:R-:W-:Y:S01]  /*66540*/  ISETP.GE.U32.AND P1, PT, R54, R4, PT ;  /* 0x000000043600720c */ /* 0x000fe20003f26070 */
[----:B------:R-:W-:Y:S01]  /*66550*/  IMAD.MOV.U32 R60, RZ, RZ, R69 ;  /* 0x000000ffff3c7224 */ /* 0x000fe200078e0045 */
[----:B------:R-:W-:Y:S01]  /*66560*/  ISETP.GE.U32.AND.EX P0, PT, R72, R83, PT, P0 ;  /* 0x000000534800720c */ /* 0x000fe20003f06100 */
[----:B------:R-:W-:Y:S01]  /*66570*/  IMAD.WIDE.U32 R68, R81, R81, R62 ;  /* 0x0000005151447225 */ /* 0x000fe200078e003e */
[----:B------:R-:W-:-:S03]  /*66580*/  ISETP.GE.U32.AND.EX P1, PT, R55, R85, PT, P1 ;  /* 0x000000553700720c */ /* 0x000fc60003f26110 */
[----:B------:R-:W-:Y:S01]  /*66590*/  IMAD.MOV.U32 R4, RZ, RZ, R65 ;  /* 0x000000ffff047224 */ /* 0x000fe200078e0041 */
[----:B------:R-:W-:Y:S01]  /*665a0*/  SEL R77, RZ, 0x1, P1 ;  /* 0x00000001ff4d7807 */ /* 0x000fe20000800000 */
[----:B------:R-:W-:Y:S01]  /*665b0*/  IMAD.WIDE.U32.X R64, R48, R46, R66, P6 ;  /* 0x0000002e30407225 */ /* 0x000fe200030e0442 */
[----:B------:R-:W-:Y:S02]  /*665c0*/  SEL R67, RZ, 0x1, P0 ;  /* 0x00000001ff437807 */ /* 0x000fe40000000000 */
[----:B------:R-:W-:Y:S01]  /*665d0*/  ISETP.LT.U32.AND P0, PT, R68, R62, PT ;  /* 0x0000003e4400720c */ /* 0x000fe20003f01070 */
[----:B------:R-:W-:Y:S01]  /*665e0*/  IMAD R62, R50, R81, RZ ;  /* 0x00000051323e7224 */ /* 0x000fe200078e02ff */
[-C--:B------:R-:W-:Y:S01]  /*665f0*/  IADD3 R70, P1, PT, R67, R68.reuse, RZ ;  /* 0x0000004443467210 */ /* 0x080fe20007f3e0ff */
[----:B------:R-:W-:Y:S02]  /*66600*/  IMAD.IADD R75, R58, 0x1, R69 ;  /* 0x000000013a4b7824 */ /* 0x000fe400078e0245 */
[----:B------:R-:W-:Y:S01]  /*66610*/  IMAD.WIDE.U32 R66, R81, R53, R54 ;  /* 0x0000003551427225 */ /* 0x000fe200078e0036 */
[----:B------:R-:W-:-:S03]  /*66620*/  ISETP.GE.U32.AND P6, PT, R70, R68, PT ;  /* 0x000000444600720c */ /* 0x000fc60003fc6070 */
        /* <DEDUP_REMOVED lines=121> */
[----:B------:R-:W-:Y:S02]  /*66dc0*/  ISETP.GE.U32.AND P1, PT, R58, R64, PT ;  /* 0x000000403a00720c */ /* 0x000fe40003f26070 */
[----:B------:R-:W-:Y:S01]  /*66dd0*/  ISETP.GE.U32.AND.EX P2, PT, R69, R63, PT, P2 ;  /* 0x0000003f4500720c */ /* 0x000fe20003f46120 */
[----:B------:R-:W-:Y:S01]  /*66de0*/  IMAD.X R66, R85, 0x1, R76, P5 ;  /* 0x0000000155427824 */ /* 0x000fe200028e064c */
[----:B------:R-:W-:Y:S02]  /*66df0*/  IADD3 R64, P6, PT, R79, R54, RZ ;  /* 0x000000364f407210 */ /* 0x000fe40007fde0ff */
[----:B------:R-:W-:Y:S01]  /*66e00*/  ISETP.LT.U32.OR.EX P0, PT, R63, R55, !P2, P0 ;  /* 0x000000373f00720c */ /* 0x000fe20005701500 */
[----:B------:R-:W-:Y:S01]  /*66e10*/  IMAD.WIDE.U32 R54, R69, 0x3d1, RZ ;  /* 0x000003d145367825 */ /* 0x000fe200078e00ff */
[----:B------:R-:W-:Y:S02]  /*66e20*/  ISETP.LT.U32.AND P2, PT, R79, R58, PT ;  /* 0x0000003a4f00720c */ /* 0x000fe40003f41070 */
[----:B------:R-:W-:Y:S01]  /*66e30*/  ISETP.GE.U32.AND P3, PT, R64, R79, PT ;  /* 0x0000004f4000720c */ /* 0x000fe20003f66070 */
[----:B------:R-:W-:Y:S01]  /*66e40*/  IMAD.X R65, RZ, RZ, R66, P6 ;  /* 0x000000ffff417224 */ /* 0x000fe200030e0642 */
[----:B------:R-:W-:Y:S01]  /*66e50*/  ISETP.GE.U32.AND.EX P1, PT, R85, R60, PT, P1 ;  /* 0x0000003c5500720c */ /* 0x000fe20003f26110 */
[----:B------:R-:W-:Y:S01]  /*66e60*/  IMAD.MOV.U32 R58, RZ, RZ, R67 ;  /* 0x000000ffff3a7224 */ /* 0x000fe200078e0043 */
[----:B------:R-:W-:Y:S01]  /*66e70*/  SHF.R.U32.HI R76, RZ, 0x1f, R89 ;  /* 0x0000001fff4c7819 */ /* 0x000fe20000011659 */
[----:B------:R-:W-:Y:S01]  /*66e80*/  IMAD.WIDE.U32 R60, R87, 0x3d1, RZ ;  /* 0x000003d1573c7825 */ /* 0x000fe200078e00ff */
[----:B------:R-:W-:-:S02]  /*66e90*/  SEL R67, RZ, 0x1, P1 ;  /* 0x00000001ff437807 */ /* 0x000fc40000800000 */
[----:B------:R-:W-:Y:S01]  /*66ea0*/  ISETP.GE.U32.AND.EX P3, PT, R65, R66, PT, P3 ;  /* 0x000000424100720c */ /* 0x000fe20003f66130 */
        /* <DEDUP_REMOVED lines=15> */
[----:B------:R-:W-:Y:S01]  /*66fa0*/  ISETP.GE.U32.AND P0, PT, R67, R60, PT ;  /* 0x0000003c4300720c */ /* 0x000fe20003f06070 */
[----:B------:R-:W-:Y:S01]  /*66fb0*/  IMAD.X R60, R79, 0x1, R87, P1 ;  /* 0x000000014f3c7824 */ /* 0x000fe200008e0657 */
[C---:B------:R-:W-:Y:S02]  /*66fc0*/  IADD3 R61, P2, PT, R4.reuse, R61, RZ ;  /* 0x0000003d043d7210 */ /* 0x040fe40007f5e0ff */
        /* <DEDUP_REMOVED lines=87> */
.L_x_1573:
[----:B------:R-:W-:Y:S05]  /*67540*/  BSYNC.RECONVERGENT B0 ;  /* 0x0000000000007941 */ /* 0x000fea0003800200 */
.L_x_1572:
        /* <DEDUP_REMOVED lines=65> */
.L_x_1576:
[----:B------:R-:W-:Y:S05]  /*67960*/  BSYNC.RELIABLE B1 ;  /* 0x0000000000017941 */ /* 0x000fea0003800100 */
.L_x_1575:
        /* <DEDUP_REMOVED lines=66> */
.L_x_1579:
[----:B------:R-:W-:Y:S05]  /*67d90*/  BSYNC.RELIABLE B1 ;  /* 0x0000000000017941 */ /* 0x000fea0003800100 */
.L_x_1578:
        /* <DEDUP_REMOVED lines=61> */
.L_x_1581:
[----:B------:R-:W-:Y:S05]  /*68170*/  BSYNC.RELIABLE B1 ;  /* 0x0000000000017941 */ /* 0x000fea0003800100 */
.L_x_1580:
        /* <DEDUP_REMOVED lines=27> */
.L_x_1577:
[----:B------:R-:W-:Y:S05]  /*68330*/  BSYNC.RECONVERGENT B0 ;  /* 0x0000000000007941 */ /* 0x000fea0003800200 */
.L_x_1574:
        /* <DEDUP_REMOVED lines=28> */
[----:B------:R-:W-:-:S04]  /*68500*/  IMAD.WIDE.U32.X R64, R52, R90, R64, P1 ;  /* 0x0000005a34407225 */ /* 0x000fc800008e0440 */
[----:B------:R-:W-:Y:S01]  /*68510*/  IMAD R67, R53, R90, R56 ;  /* 0x0000005a35437224 */ /* 0x000fe200078e0238 */
[----:B------:R-:W-:Y:S01]  /*68520*/  IADD3 R64, P0, P3, R60, R64, R59 ;  /* 0x000000403c407210 */ /* 0x000fe20007b1e03b */
[----:B------:R-:W-:-:S03]  /*68530*/  IMAD.WIDE.U32 R54, P2, R50, R95, R54 ;  /* 0x0000005f32367225 */ /* 0x000fc60007840036 */
[----:B------:R-:W-:Y:S01]  /*68540*/  ISETP.GE.U32.AND P1, PT, R64, R60, PT ;  /* 0x0000003c4000720c */ /* 0x000fe20003f26070 */
[----:B------:R-:W-:Y:S02]  /*68550*/  IMAD.IADD R67, R61, 0x1, R67 ;  /* 0x000000013d437824 */ /* 0x000fe400078e0243 */
[----:B------:R-:W-:Y:S02]  /*68560*/  IMAD.MOV.U32 R62, RZ, RZ, R55 ;  /* 0x000000ffff3e7224 */ /* 0x000fe400078e0037 */
[----:B------:R-:W-:Y:S01]  /*68570*/  IMAD.WIDE.U32 R56, R95, R53, RZ ;  /* 0x000000355f387225 */ /* 0x000fe200078e00ff */
[----:B------:R-:W-:-:S03]  /*68580*/  IADD3.X R65, PT, PT, R67, R65, RZ, P0, P3 ;  /* 0x0000004143417210 */ /* 0x000fc600007e64ff */
[----:B------:R-:W-:Y:S01]  /*68590*/  IMAD.WIDE.U32 R60, R88, R49, RZ ;  /* 0x00000031583c7225 */ /* 0x000fe200078e00ff */
[----:B------:R-:W-:-:S03]  /*685a0*/  ISETP.GE.U32.AND.EX P1, PT, R65, R67, PT, P1 ;  /* 0x000000434100720c */ /* 0x000fc60003f26110 */
[----:B------:R-:W-:Y:S01]  /*685b0*/  IMAD R55, R46, R101, RZ ;  /* 0x000000652e377224 */ /* 0x000fe200078e02ff */
[----:B------:R-:W-:Y:S01]  /*685c0*/  SEL R67, RZ, 0x1, P1 ;  /* 0x00000001ff437807 */ /* 0x000fe20000800000 */
[----:B------:R-:W-:-:S04]  /*685d0*/  IMAD.WIDE.U32 R58, R101, R49, R82 ;  /* 0x00000031653a7225 */ /* 0x000fc800078e0052 */
[----:B------:R-:W-:Y:S01]  /*685e0*/  IMAD.X R63, RZ, RZ, RZ, P2 ;  /* 0x000000ffff3f7224 */ /* 0x000fe200010e06ff */
[----:B------:R-:W-:Y:S01]  /*685f0*/  IADD3 RZ, P2, PT, R57, R54, RZ ;  /* 0x0000003639ff7210 */ /* 0x000fe20007f5e0ff */
[----:B------:R-:W-:Y:S01]  /*68600*/  IMAD R69, R88, R49, R55 ;  /* 0x0000003158457224 */ /* 0x000fe200078e0237 */
[----:B------:R-:W-:Y:S01]  /*68610*/  ISETP.GE.U32.AND P0, PT, R58, R82, PT ;  /* 0x000000523a00720c */ /* 0x000fe20003f06070 */
[----:B------:R-:W-:Y:S02]  /*68620*/  IMAD R54, R48, R95, RZ ;  /* 0x0000005f30367224 */ /* 0x000fe400078e02ff */
[----:B------:R-:W-:-:S04]  /*68630*/  IMAD.WIDE.U32 R56, R101, R49, RZ ;  /* 0x0000003165387225 */ /* 0x000fc800078e00ff */
[----:B------:R-:W-:-:S04]  /*68640*/  IMAD.WIDE.U32 R60, P3, R101, R46, R60 ;  /* 0x0000002e653c7225 */ /* 0x000fc8000786003c */
[----:B------:R-:W-:Y:S02]  /*68650*/  IMAD.IADD R82, R59, 0x1, R69 ;  /* 0x000000013b527824 */ /* 0x000fe400078e0245 */
[----:B------:R-:W-:-:S03]  /*68660*/  IMAD.WIDE.U32 R74, R51, R95, RZ ;  /* 0x0000005f334a7225 */ /* 0x000fc600078e00ff */
[----:B------:R-:W-:Y:S01]  /*68670*/  ISETP.GE.U32.AND.EX P0, PT, R82, R83, PT, P0 ;  /* 0x000000535200720c */ /* 0x000fe20003f06100 */
[-C--:B------:R-:W-:Y:S02]  /*68680*/  IMAD R85, R51, R90.reuse, R54 ;  /* 0x0000005a33557224 */ /* 0x080fe400078e0236 */
[----:B------:R-:W-:Y:S01]  /*68690*/  IMAD.WIDE.U32.X R62, R50, R90, R62, P2 ;  /* 0x0000005a323e7225 */ /* 0x000fe200010e043e */
[----:B------:R-:W-:-:S03]  /*686a0*/  SEL R79, RZ, 0x1, P0 ;  /* 0x00000001ff4f7807 */ /* 0x000fc60000000000 */
[----:B------:R-:W-:Y:S01]  /*686b0*/  IMAD.X R55, RZ, RZ, RZ, P3 ;  /* 0x000000ffff377224 */ /* 0x000fe200018e06ff */
[----:B------:R-:W-:Y:S01]  /*686c0*/  IADD3 RZ, P3, PT, R57, R60, RZ ;  /* 0x0000003c39ff7210 */ /* 0x000fe20007f7e0ff */
[----:B------:R-:W-:Y:S01]  /*686d0*/  IMAD R66, R52, R101, RZ ;  /* 0x0000006534427224 */ /* 0x000fe200078e02ff */
[----:B------:R-:W-:Y:S01]  /*686e0*/  IADD3 R56, P1, P2, R74, R62, R67 ;  /* 0x0000003e4a387210 */ /* 0x000fe20007a3e043 */
[----:B------:R-:W-:Y:S02]  /*686f0*/  IMAD.MOV.U32 R54, RZ, RZ, R61 ;  /* 0x000000ffff367224 */ /* 0x000fe400078e003d */
[----:B------:R-:W-:Y:S02]  /*68700*/  IMAD.IADD R85, R75, 0x1, R85 ;  /* 0x000000014b557824 */ /* 0x000fe400078e0255 */
[----:B------:R-:W-:-:S03]  /*68710*/  IMAD.WIDE.U32 R68, R88, R81, RZ ;  /* 0x0000005158447225 */ /* 0x000fc600078e00ff */
[----:B------:R-:W-:Y:S01]  /*68720*/  IADD3.X R57, PT, PT, R85, R63, RZ, P1, P2 ;  /* 0x0000003f55397210 */ /* 0x000fe20000fe44ff */
        /* <DEDUP_REMOVED lines=232> */
[----:B------:R-:W-:Y:S01]  /*695b0*/  IMAD.WIDE.U32 R62, P5, RZ, R87, R62 ;  /* 0x00000057ff3e7225 */ /* 0x000fe200078a003e */
[----:B------:R-:W-:-:S03]  /*695c0*/  IADD3 R89, P6, PT, R89, R60, RZ ;  /* 0x0000003c59597210 */ /* 0x000fc60007fde0ff */
[----:B------:R-:W-:Y:S01]  /*695d0*/  IMAD.IADD R72, R61, 0x1, R65 ;  /* 0x000000013d487824 */ /* 0x000fe200078e0241 */
[----:B------:R-:W-:Y:S01]  /*695e0*/  SEL R61, RZ, 0x1, P2 ;  /* 0x00000001ff3d7807 */ /* 0x000fe20001000000 */
[----:B------:R-:W-:Y:S01]  /*695f0*/  IMAD.X R65, RZ, RZ, RZ, P5 ;  /* 0x000000ffff417224 */ /* 0x000fe200028e06ff */
[----:B------:R-:W-:Y:S01]  /*69600*/  IADD3 R67, P5, PT, R67, R62, RZ ;  /* 0x0000003e43437210 */ /* 0x000fe20007fbe0ff */
[----:B------:R-:W-:Y:S01]  /*69610*/  IMAD.WIDE.U32.X R68, R48, R97, R68, P4 ;  /* 0x0000006130447225 */ /* 0x000fe200020e0444 */
[----:B------:R-:W-:Y:S02]  /*69620*/  IADD3 R66, P4, PT, R83, R85, RZ ;  /* 0x0000005553427210 */ /* 0x000fe40007f9e0ff */
[----:B------:R-:W-:Y:S01]  /*69630*/  ISETP.GE.U32.AND.EX P0, PT, R72, R73, PT, P0 ;  /* 0x000000494800720c */ /* 0x000fe20003f06100 */
[----:B------:R-:W-:Y:S01]  /*69640*/  IMAD.MOV.U32 R64, RZ, RZ, R63 ;  /* 0x000000ffff407224 */ /* 0x000fe200078e003f */
[----:B------:R-:W-:Y:S01]  /*69650*/  ISETP.LT.U32.AND P2, PT, R66, R83, PT ;  /* 0x000000534200720c */ /* 0x000fe20003f41070 */
[----:B------:R-:W-:-:S02]  /*69660*/  IMAD.X R70, R67, 0x1, R71, P3 ;  /* 0x0000000143467824 */ /* 0x000fc400018e0647 */
[----:B------:R-:W-:Y:S01]  /*69670*/  IMAD.X R79, R72, 0x1, R79, P6 ;  /* 0x00000001484f7824 */ /* 0x000fe200030e064f */
[----:B------:R-:W-:Y:S01]  /*69680*/  IADD3 R73, P6, PT, R66, R61, RZ ;  /* 0x0000003d42497210 */ /* 0x000fe20007fde0ff */
[----:B------:R-:W-:Y:S01]  /*69690*/  IMAD.WIDE.U32.X R64, RZ, R77, R64, P5 ;  /* 0x0000004dff407225 */ /* 0x000fe200028e0440 */
[----:B------:R-:W-:Y:S02]  /*696a0*/  ISETP.GE.U32.AND P5, PT, R89, R60, PT ;  /* 0x0000003c5900720c */ /* 0x000fe40003fa6070 */
        /* <DEDUP_REMOVED lines=17> */
[----:B------:R-:W-:Y:S01]  /*697c0*/  IADD3 R68, P6, PT, R67, R62, RZ ;  /* 0x0000003e43447210 */ /* 0x000fe20007fde0ff */
[----:B------:R-:W-:Y:S01]  /*697d0*/  IMAD R72, R46, R95, RZ ;  /* 0x0000005f2e487224 */ /* 0x000fe200078e02ff */
        /* <DEDUP_REMOVED lines=27> */
[----:B------:R-:W-:-:S02]  /*69990*/  ISETP.GE.U32.AND P0, PT, R83, R64, PT ;  /* 0x000000405300720c */ /* 0x000fc40003f06070 */
        /* <DEDUP_REMOVED lines=68> */
.L_x_1583:
[----:B------:R-:W-:Y:S05]  /*69de0*/  BSYNC.RECONVERGENT B0 ;  /* 0x0000000000007941 */ /* 0x000fea0003800200 */
.L_x_1582:
        /* <DEDUP_REMOVED lines=64> */
.L_x_1586:
[----:B------:R-:W-:Y:S05]  /*6a1f0*/  BSYNC.RELIABLE B1 ;  /* 0x0000000000017941 */ /* 0x000fea0003800100 */
.L_x_1585:
        /* <DEDUP_REMOVED lines=66> */
.L_x_1589:
[----:B------:R-:W-:Y:S05]  /*6a620*/  BSYNC.RELIABLE B1 ;  /* 0x0000000000017941 */ /* 0x000fea0003800100 */
.L_x_1588:
        /* <DEDUP_REMOVED lines=61> */
.L_x_1591:
[----:B------:R-:W-:Y:S05]  /*6aa00*/  BSYNC.RELIABLE B1 ;  /* 0x0000000000017941 */ /* 0x000fea0003800100 */
.L_x_1590:
        /* <DEDUP_REMOVED lines=27> */
.L_x_1587:
[----:B------:R-:W-:Y:S05]  /*6abc0*/  BSYNC.RECONVERGENT B0 ;  /* 0x0000000000007941 */ /* 0x000fea0003800200 */
.L_x_1584:
        /* <DEDUP_REMOVED lines=162> */
[----:B------:R-:W-:Y:S01]  /*6b5f0*/  SEL R107, RZ, 0x1, P1 ;  /* 0x00000001ff6b7807 */ /* 0x000fe20000800000 */
[----:B------:R-:W-:Y:S01]  /*6b600*/  IMAD.WIDE.U32 R56, R79, 0x3d1, RZ ;  /* 0x000003d14f387825 */ /* 0x000fe200078e00ff */
[----:B------:R-:W-:Y:S02]  /*6b610*/  IADD3 R58, P5, PT, R65, R58, RZ ;  /* 0x0000003a413a7210 */ /* 0x000fe40007fbe0ff */
[----:B------:R-:W-:Y:S01]  /*6b620*/  SEL R109, RZ, 0x1, !P0 ;  /* 0x00000001ff6d7807 */ /* 0x000fe20004000000 */
[----:B------:R-:W-:Y:S01]  /*6b630*/  IMAD.WIDE.U32 R62, R103, 0x3d1, RZ ;  /* 0x000003d1673e7825 */ /* 0x000fe200078e00ff */
[----:B------:R-:W-:-:S02]  /*6b640*/  IADD3 R107, P1, PT, R107, R68, RZ ;  /* 0x000000446b6b7210 */ /* 0x000fc40007f3e0ff */
[----:B------:R-:W-:Y:S01]  /*6b650*/  IADD3 R109, P0, PT, R58, R109, RZ ;  /* 0x0000006d3a6d7210 */ /* 0x000fe20007f1e0ff */
[----:B------:R-:W-:Y:S01]  /*6b660*/  IMAD.X R66, R67, 0x1, R59, P5 ;  /* 0x0000000143427824 */ /* 0x000fe200028e063b */
[----:B------:R-:W-:Y:S01]  /*6b670*/  IADD3 R71, P2, PT, RZ, R62, RZ ;  /* 0x0000003eff477210 */ /* 0x000fe20007f5e0ff */
[----:B------:R-:W-:Y:S01]  /*6b680*/  IMAD.X R70, RZ, RZ, R69, P1 ;  /* 0x000000ffff467224 */ /* 0x000fe200008e0645 */
[----:B------:R-:W-:Y:S01]  /*6b690*/  SHF.L.W.U32.HI R64, R64, 0x1, R107 ;  /* 0x0000000140407819 */ /* 0x000fe20000010e6b */
[----:B------:R-:W-:Y:S01]  /*6b6a0*/  IMAD.X R105, RZ, RZ, R66, P0 ;  /* 0x000000ffff697224 */ /* 0x000fe200000e0642 */
[----:B------:R-:W-:Y:S01]  /*6b6b0*/  ISETP.GE.U32.AND P0, PT, R109, R58, PT ;  /* 0x0000003a6d00720c */ /* 0x000fe20003f06070 */
[----:B------:R-:W-:Y:S01]  /*6b6c0*/  IMAD.WIDE.U32 R56, P6, RZ, R103, R56 ;  /* 0x00000067ff387225 */ /* 0x000fe200078c0038 */
[----:B------:R-:W-:Y:S02]  /*6b6d0*/  ISETP.GE.U32.AND P1, PT, R71, R62, PT ;  /* 0x0000003e4700720c */ /* 0x000fe40003f26070 */
[----:B------:R-:W-:Y:S01]  /*6b6e0*/  ISETP.GE.U32.AND.EX P0, PT, R105, R66, PT, P0 ;  /* 0x000000426900720c */ /* 0x000fe20003f06100 */
[----:B------:R-:W-:Y:S01]  /*6b6f0*/  IMAD.X R69, RZ, RZ, RZ, P4 ;  /* 0x000000ffff457224 */ /* 0x000fe200020e06ff */
[----:B------:R-:W-:Y:S01]  /*6b700*/  ISETP.LT.U32.AND P4, PT, R58, R65, PT ;  /* 0x000000413a00720c */ /* 0x000fe20003f81070 */
[----:B------:R-:W-:Y:S01]  /*6b710*/  IMAD.MOV.U32 R62, RZ, RZ, R57 ;  /* 0x000000ffff3e7224 */ /* 0x000fe200078e0039 */
[----:B------:R-:W-:Y:S01]  /*6b720*/  SHF.L.W.U32.HI R65, R107, 0x1, R70 ;  /* 0x000000016b417819 */ /* 0x000fe20000010e46 */
[----:B------:R-:W-:Y:S01]  /*6b730*/  IMAD.WIDE.U32 R58, R109, 0x3d1, RZ ;  /* 0x000003d16d3a7825 */ /* 0x000fe200078e00ff */
[----:B------:R-:W-:-:S02]  /*6b740*/  IADD3 R78, P5, PT, R63, R56, RZ ;  /* 0x000000383f4e7210 */ /* 0x000fc40007fbe0ff */
[----:B------:R-:W-:Y:S01]  /*6b750*/  ISETP.LT.U32.OR.EX P0, PT, R66, R67, !P0, P4 ;  /* 0x000000434200720c */ /* 0x000fe20004701540 */
[----:B------:R-:W-:Y:S01]  /*6b760*/  IMAD.WIDE.U32 R56, R105, 0x3d1, RZ ;  /* 0x000003d169387825 */ /* 0x000fe200078e00ff */
[----:B------:R-:W-:Y:S02]  /*6b770*/  SHF.R.U32.HI R70, RZ, 0x1f, R70 ;  /* 0x0000001fff467819 */ /* 0x000fe40000011646 */
[----:B------:R-:W-:Y:S01]  /*6b780*/  SEL R107, RZ, 0x1, !P0 ;  /* 0x00000001ff6b7807 */ /* 0x000fe20004000000 */
[----:B------:R-:W-:Y:S02]  /*6b790*/  IMAD.X R63, RZ, RZ, RZ, P6 ;  /* 0x000000ffff3f7224 */ /* 0x000fe400030e06ff */
[----:B------:R-:W-:-:S04]  /*6b7a0*/  IMAD.WIDE.U32 R66, R9, R9, R64 ;  /* 0x0000000909427225 */ /* 0x000fc800078e0040 */
[----:B------:R-:W-:Y:S01]  /*6b7b0*/  IMAD.WIDE.U32.X R62, RZ, R79, R62, P5 ;  /* 0x0000004fff3e7225 */ /* 0x000fe200028e043e */
[----:B------:R-:W-:-:S03]  /*6b7c0*/  IADD3 R107, P0, PT, R107, R66, RZ ;  /* 0x000000426b6b7210 */ /* 0x000fc60007f1e0ff */
[----:B------:R-:W-:-:S04]  /*6b7d0*/  IMAD.WIDE.U32 R56, P6, RZ, R109, R56 ;  /* 0x0000006dff387225 */ /* 0x000fc800078c0038 */
[----:B------:R-:W-:Y:S01]  /*6b7e0*/  IMAD.IADD R92, R60, 0x1, R67 ;  /* 0x000000013c5c7824 */ /* 0x000fe200078e0243 */
[----:B------:R-:W-:Y:S01]  /*6b7f0*/  IADD3 R60, P5, PT, R62, R58, RZ ;  /* 0x0000003a3e3c7210 */ /* 0x000fe20007fbe0ff */
[----:B------:R-:W-:Y:S01]  /*6b800*/  IMAD.X R67, R78, 0x1, R103, P2 ;  /* 0x000000014e437824 */ /* 0x000fe200010e0667 */
[----:B------:R-:W-:Y:S01]  /*6b810*/  ISETP.GE.U32.AND P2, PT, R107, R66, PT ;  /* 0x000000426b00720c */ /* 0x000fe20003f46070 */
[----:B------:R-:W-:Y:S01]  /*6b820*/  IMAD.MOV.U32 R68, RZ, RZ, R61 ;  /* 0x000000ffff447224 */ /* 0x000fe200078e003d */
[----:B------:R-:W-:Y:S01]  /*6b830*/  IADD3 R61, P4, PT, R59, R56, RZ ;  /* 0x000000383b3d7210 */ /* 0x000fe20007f9e0ff */
[----:B------:R-:W-:Y:S01]  /*6b840*/  IMAD.X R103, RZ, RZ, R92, P0 ;  /* 0x000000ffff677224 */ /* 0x000fe200000e065c */
[----:B------:R-:W-:Y:S01]  /*6b850*/  ISETP.GE.U32.AND.EX P1, PT, R67, R78, PT, P1 ;  /* 0x0000004e4300720c */ /* 0x000fe20003f26110 */
[----:B------:R-:W-:Y:S01]  /*6b860*/  IMAD.X R59, RZ, RZ, RZ, P6 ;  /* 0x000000ffff3b7224 */ /* 0x000fe200030e06ff */
[----:B------:R-:W-:Y:S01]  /*6b870*/  ISETP.LT.U32.AND P0, PT, R66, R64, PT ;  /* 0x000000404200720c */ /* 0x000fe20003f01070 */
[----:B------:R-:W-:Y:S01]  /*6b880*/  IMAD.X R78, R61, 0x1, R63, P5 ;  /* 0x000000013d4e7824 */ /* 0x000fe200028e063f */
[----:B------:R-:W-:Y:S01]  /*6b890*/  SEL R64, RZ, 0x1, P1 ;  /* 0x00000001ff407807 */ /* 0x000fe20000800000 */
[----:B------:R-:W-:Y:S01]  /*6b8a0*/  IMAD.WIDE.U32.X R68, R6, R6, R68, P3 ;  /* 0x0000000606447225 */ /* 0x000fe200018e0444 */
        /* <DEDUP_REMOVED lines=120> */
.L_x_1593:
[----:B------:R-:W-:Y:S05]  /*6c030*/  BSYNC.RECONVERGENT B0 ;  /* 0x0000000000007941 */ /* 0x000fea0003800200 */
.L_x_1592:
        /* <DEDUP_REMOVED lines=61> */
.L_x_1596:
[----:B------:R-:W-:Y:S05]  /*6c410*/  BSYNC.RELIABLE B1 ;  /* 0x0000000000017941 */ /* 0x000fea0003800100 */
.L_x_1595:
        /* <DEDUP_REMOVED lines=66> */
.L_x_1599:
[----:B------:R-:W-:Y:S05]  /*6c840*/  BSYNC.RELIABLE B1 ;  /* 0x0000000000017941 */ /* 0x000fea0003800100 */
.L_x_1598:
        /* <DEDUP_REMOVED lines=61> */
.L_x_1601:
[----:B------:R-:W-:Y:S05]  /*6cc20*/  BSYNC.RELIABLE B1 ;  /* 0x0000000000017941 */ /* 0x000fea0003800100 */
.L_x_1600:
        /* <DEDUP_REMOVED lines=27> */
.L_x_1597:
[----:B------:R-:W-:Y:S05]  /*6cde0*/  BSYNC.RECONVERGENT B0 ;  /* 0x0000000000007941 */ /* 0x000fea0003800200 */
.L_x_1594:
        /* <DEDUP_REMOVED lines=12> */
[----:B------:R-:W-:-:S04]  /*6ceb0*/  IMAD.WIDE.U32 R72, R27, R101, RZ ;  /* 0x000000651b487225 */ /* 0x000fc800078e00ff */
[C---:B------:R-:W-:Y:S01]  /*6cec0*/  IMAD R61, R27.reuse, R101, R60 ;  /* 0x000000651b3d7224 */ /* 0x040fe200078e023c */
[----:B------:R-:W-:Y:S01]  /*6ced0*/  IADD3 R60, P0, PT, R54, R74, RZ ;  /* 0x0000004a363c7210 */ /* 0x000fe20007f1e0ff */
        /* <DEDUP_REMOVED lines=70> */
[C---:B------:R-:W-:Y:S01]  /*6d340*/  IMAD.WIDE.U32 R72, P3, R44.reuse, R86, R72 ;  /* 0x000000562c487225 */ /* 0x040fe20007860048 */
[----:B------:R-:W-:Y:S02]  /*6d350*/  ISETP.GE.U32.AND.EX P0, PT, R61, R71, PT, P0 ;  /* 0x000000473d00720c */ /* 0x000fe40003f06100 */
[----:B------:R-:W-:Y:S01]  /*6d360*/  ISETP.GE.U32.AND.EX P1, PT, R67, R61, PT, P1 ;  /* 0x0000003d4300720c */ /* 0x000fe20003f26110 */
[----:B------:R-:W-:Y:S01]  /*6d370*/  IMAD.WIDE.U32 R60, R44, R99, RZ ;  /* 0x000000632c3c7225 */ /* 0x000fe200078e00ff */
[----:B------:R-:W-:Y:S02]  /*6d380*/  ISETP.GE.U32.AND.EX P2, PT, R59, R75, PT, P2 ;  /* 0x0000004b3b00720c */ /* 0x000fe40003f46120 */
[----:B------:R-:W-:Y:S01]  /*6d390*/  SEL R60, RZ, 0x1, P0 ;  /* 0x00000001ff3c7807 */ /* 0x000fe20000000000 */
[----:B------:R-:W-:Y:S01]  /*6d3a0*/  IMAD R64, R86, R44, RZ ;  /* 0x0000002c56407224 */ /* 0x000fe200078e02ff */
        /* <DEDUP_REMOVED lines=56> */
[----:B------:R-:W-:-:S03]  /*6d730*/  IMAD.WIDE.U32 R68, R39, R99, RZ ;  /* 0x0000006327447225 */ /* 0x000fc600078e00ff */
[----:B------:R-:W-:Y:S01]  /*6d740*/  ISETP.GE.U32.AND.EX P0, PT, R117, R65, PT, P0 ;  /* 0x000000417500720c */ /* 0x000fe20003f06100 */
[----:B------:R-:W-:Y:S02]  /*6d750*/  IMAD.IADD R59, R67, 0x1, R77 ;  /* 0x00000001433b7824 */ /* 0x000fe400078e024d */
[----:B------:R-:W-:Y:S02]  /*6d760*/  IMAD.MOV.U32 R114, RZ, RZ, R71 ;  /* 0x000000ffff727224 */ /* 0x000fe400078e0047 */
[C---:B------:R-:W-:Y:S01]  /*6d770*/  IMAD.WIDE.U32 R70, R42.reuse, R99, RZ ;  /* 0x000000632a467225 */ /* 0x040fe200078e00ff */
[----:B------:R-:W-:Y:S02]  /*6d780*/  IADD3.X R65, PT, PT, R59, R73, RZ, P4, P6 ;  /* 0x000000493b417210 */ /* 0x000fe400027ec4ff */
[----:B------:R-:W-:Y:S01]  /*6d790*/  IADD3 R108, P4, PT, R109, R58, RZ ;  /* 0x0000003a6d6c7210 */ /* 0x000fe20007f9e0ff */
[----:B------:R-:W-:-:S04]  /*6d7a0*/  IMAD.WIDE.U32 R68, P1, R42, R86, R68 ;  /* 0x000000562a447225 */ /* 0x000fc80007820044 */
[----:B------:R-:W-:-:S04]  /*6d7b0*/  IMAD.WIDE.U32 R106, R39, R84, RZ ;  /* 0x00000054276a7225 */ /* 0x000fc800078e00ff */
[----:B------:R-:W-:Y:S02]  /*6d7c0*/  IMAD.X R113, RZ, RZ, RZ, P2 ;  /* 0x000000ffff717224 */ /* 0x000fe400010e06ff */
[----:B------:R-:W-:Y:S02]  /*6d7d0*/  IMAD.MOV.U32 R112, RZ, RZ, R63 ;  /* 0x000000ffff707224 */ /* 0x000fe400078e003f */
[----:B------:R-:W-:Y:S01]  /*6d7e0*/  IMAD.WIDE.U32.X R114, R41, R97, R114, P5 ;  /* 0x0000006129727225 */ /* 0x000fe200028e0472 */
[----:B------:R-:W-:Y:S02]  /*6d7f0*/  IADD3 RZ, P5, PT, R71, R68, RZ ;  /* 0x0000004447ff7210 */ /* 0x000fe40007fbe0ff */
[----:B------:R-:W-:Y:S01]  /*6d800*/  SEL R41, RZ, 0x1, P0 ;  /* 0x00000001ff297807 */ /* 0x000fe20000000000 */
[----:B------:R-:W-:Y:S02]  /*6d810*/  IMAD.X R109, R117, 0x1, R110, P4 ;  /* 0x00000001756d7824 */ /* 0x000fe400020e066e */
[----:B------:R-:W-:-:S04]  /*6d820*/  IMAD.WIDE.U32 R78, R42, R84, RZ ;  /* 0x000000542a4e7225 */ /* 0x000fc800078e00ff */
[----:B------:R-:W-:-:S04]  /*6d830*/  IMAD.WIDE.U32 R74, R29, R95, RZ ;  /* 0x0000005f1d4a7225 */ /* 0x000fc800078e00ff */
[----:B------:R-:W-:-:S04]  /*6d840*/  IMAD.WIDE.U32 R106, P6, R42, R97, R106 ;  /* 0x000000612a6a7225 */ /* 0x000fc800078c006a */
[----:B------:R-:W-:Y:S01]  /*6d850*/  IMAD.X R111, RZ, RZ, RZ, P1 ;  /* 0x000000ffff6f7224 */ /* 0x000fe200008e06ff */
[----:B------:R-:W-:Y:S01]  /*6d860*/  IADD3 RZ, P1, PT, R79, R106, RZ ;  /* 0x0000006a4fff7210 */ /* 0x000fe20007f3e0ff */
[----:B------:R-:W-:Y:S02]  /*6d870*/  IMAD.MOV.U32 R110, RZ, RZ, R69 ;  /* 0x000000ffff6e7224 */ /* 0x000fe400078e0045 */
[----:B------:R-:W-:Y:S01]  /*6d880*/  IMAD.WIDE.U32.X R112, R39, R88, R112, P3 ;  /* 0x0000005827707225 */ /* 0x000fe200018e0470 */
[----:B------:R-:W-:-:S03]  /*6d890*/  ISETP.GE.U32.AND P3, PT, R66, R60, PT ;  /* 0x0000003c4200720c */ /* 0x000fc60003f66070 */
[----:B------:R-:W-:Y:S01]  /*6d8a0*/  IMAD.WIDE.U32 R76, R29, R101, RZ ;  /* 0x000000651d4c7225 */ /* 0x000fe200078e00ff */
[----:B------:R-:W-:-:S03]  /*6d8b0*/  ISETP.GE.U32.AND.EX P3, PT, R59, R61, PT, P3 ;  /* 0x0000003d3b00720c */ /* 0x000fc60003f66130 */
[-C--:B------:R-:W-:Y:S02]  /*6d8c0*/  IMAD R44, R86, R42.reuse, RZ ;  /* 0x0000002a562c7224 */ /* 0x080fe400078e02ff */
[----:B------:R-:W-:Y:S02]  /*6d8d0*/  IMAD R60, R97, R42, RZ ;  /* 0x0000002a613c7224 */ /* 0x000fe400078e02ff */
[----:B------:R-:W-:Y:S01]  /*6d8e0*/  IMAD.WIDE.U32.X R110, R39, R86, R110, P5 ;  /* 0x00000056276e7225 */ /* 0x000fe200028e046e */
[----:B------:R-:W-:-:S03]  /*6d8f0*/  ISETP.GE.U32.AND P5, PT, R108, R58, PT ;  /* 0x0000003a6c00720c */ /* 0x000fc60003fa6070 */
[----:B------:R-:W-:Y:S01]  /*6d900*/  IMAD.WIDE.U32 R70, R40, R95, RZ ;  /* 0x0000005f28467225 */ /* 0x000fe200078e00ff */
[----:B------:R-:W-:-:S03]  /*6d910*/  ISETP.GE.U32.AND.EX P5, PT, R109, R117, PT, P5 ;  /* 0x000000756d00720c */ /* 0x000fc60003fa6150 */
[----:B------:R-:W-:Y:S01]  /*6d920*/  IMAD.WIDE.U32 R74, P4, R40, R90, R74 ;  /* 0x0000005a284a7225 */ /* 0x000fe2000788004a */
[----:B------:R-:W-:-:S03]  /*6d930*/  SEL R63, RZ, 0x1, P5 ;  /* 0x00000001ff3f7807 */ /* 0x000fc60002800000 */
[----:B------:R-:W-:Y:S01]  /*6d940*/  IMAD.X R79, RZ, RZ, RZ, P6 ;  /* 0x000000ffff4f7224 */ /* 0x000fe200030e06ff */
[----:B------:R-:W-:Y:S01]  /*6d950*/  IADD3 RZ, P6, PT, R71, R74, RZ ;  /* 0x0000004a47ff7210 */ /* 0x000fe20007fde0ff */
[----:B------:R-:W-:Y:S02]  /*6d960*/  IMAD.MOV.U32 R78, RZ, RZ, R107 ;  /* 0x000000ffff4e7224 */ /* 0x000fe400078e006b */
[-C--:B------:R-:W-:Y:S02]  /*6d970*/  IMAD R58, R39, R99.reuse, R44 ;  /* 0x00000063273a7224 */ /* 0x080fe400078e022c */
[----:B------:R-:W-:-:S04]  /*6d980*/  IMAD.WIDE.U32 R68, R29, R99, RZ ;  /* 0x000000631d447225 */ /* 0x000fc800078e00ff */
[----:B------:R-:W-:Y:S02]  /*6d990*/  IMAD R44, R39, R84, R60 ;  /* 0x00000054272c7224 */ /* 0x000fe400078e023c */
[----:B------:R-:W-:-:S04]  /*6d9a0*/  IMAD.WIDE.U32 R72, R40, R101, RZ ;  /* 0x0000006528487225 */ /* 0x000fc800078e00ff */
[----:B------:R-:W-:-:S04]  /*6d9b0*/  IMAD.WIDE.U32 R76, P2, R40, R88, R76 ;  /* 0x00000058284c7225 */ /* 0x000fc8000784004c */
[----:B------:R-:W-:Y:S01]  /*6d9c0*/  IMAD.WIDE.U32 R60, R29, R84, RZ ;  /* 0x000000541d3c7225 */ /* 0x000fe200078e00ff */
[----:B------:R-:W-:-:S03]  /*6d9d0*/  IADD3 RZ, P0, PT, R73, R76, RZ ;  /* 0x0000004c49ff7210 */ /* 0x000fc60007f1e0ff */
[----:B------:R-:W-:Y:S01]  /*6d9e0*/  IMAD.WIDE.U32.X R78, R39, R97, R78, P1 ;  /* 0x00000061274e7225 */ /* 0x000fe200008e044e */
[----:B------:R-:W-:Y:S02]  /*6d9f0*/  SEL R39, RZ, 0x1, P3 ;  /* 0x00000001ff277807 */ /* 0x000fe40001800000 */
[----:B------:R-:W-:Y:S01]  /*6da00*/  ISETP.GE.U32.AND P1, PT, R64, R66, PT ;  /* 0x000000424000720c */ /* 0x000fe20003f26070 */
[----:B------:R-:W-:-:S03]  /*6da10*/  IMAD.WIDE.U32 R70, R40, R99, RZ ;  /* 0x0000006328467225 */ /* 0x000fc600078e00ff */
[----:B------:R-:W-:Y:S01]  /*6da20*/  ISETP.GE.U32.AND.EX P1, PT, R65, R59, PT, P1 ;  /* 0x0000003b4100720c */ /* 0x000fe20003f26110 */
[----:B------:R-:W-:-:S03]  /*6da30*/  IMAD.WIDE.U32 R68, P3, R40, R86, R68 ;  /* 0x0000005628447225 */ /* 0x000fc60007860044 */
[----:B------:R-:W-:Y:S01]  /*6da40*/  SEL R59, RZ, 0x1, P1 ;  /* 0x00000001ff3b7807 */ /* 0x000fe20000800000 */
        /* <DEDUP_REMOVED lines=15> */
[----:B------:R-:W-:Y:S01]  /*6db40*/  IMAD.IADD R39, R75, 0x1, R58 ;  /* 0x000000014b277824 */ /* 0x000fe200078e023a */
[----:B------:R-:W-:Y:S01]  /*6db50*/  IADD3 R58, P3, PT, R59, R74, RZ ;  /* 0x0000004a3b3a7210 */ /* 0x000fe20007f7e0ff */
[----:B------:R-:W-:-:S04]  /*6db60*/  IMAD.WIDE.U32 R60, R40, R95, R64 ;  /* 0x0000005f283c7225 */ /* 0x000fc800078e0040 */
[----:B------:R-:W-:Y:S01]  /*6db70*/  IMAD R63, R29, R95, R66 ;  /* 0x0000005f1d3f7224 */ /* 0x000fe200078e0242 */
[----:B------:R-:W-:Y:S01]  /*6db80*/  ISETP.GE.U32.AND P1, PT, R60, R64, PT ;  /* 0x000000403c00720c */ /* 0x000fe20003f26070 */
        /* <DEDUP_REMOVED lines=11> */
[----:B------:R-:W-:Y:S01]  /*6dc40*/  IMAD.MOV.U32 R74, RZ, RZ, R67 ;  /* 0x000000ffff4a7224 */ /* 0x000fe200078e0043 */
[----:B------:R-:W-:Y:S01]  /*6dc50*/  SEL R77, RZ, 0x1, P1 ;  /* 0x00000001ff4d7807 */ /* 0x000fe20000800000 */
[----:B------:R-:W-:Y:S01]  /*6dc60*/  IMAD.WIDE.U32 R64, R42, R84, R68 ;  /* 0x000000542a407225 */ /* 0x000fe200078e0044 */
[----:B------:R-:W-:-:S03]  /*6dc70*/  SEL R42, RZ, 0x1, P5 ;  /* 0x00000001ff2a7807 */ /* 0x000fc60002800000 */
[----:B------:R-:W-:Y:S01]  /*6dc80*/  IMAD.WIDE.U32.X R72, R29, R86, R72, P4 ;  /* 0x000000561d487225 */ /* 0x000fe200020e0448 */
[----:B------:R-:W-:-:S03]  /*6dc90*/  ISETP.GE.U32.AND P0, PT, R64, R68, PT ;  /* 0x000000444000720c */ /* 0x000fc60003f06070 */
[-C--:B------:R-:W-:Y:S02]  /*6dca0*/  IMAD R109, R29, R101.reuse, R88 ;  /* 0x000000651d6d7224 */ /* 0x080fe400078e0258 */
[----:B------:R-:W-:Y:S01]  /*6dcb0*/  IMAD.WIDE.U32 R66, R40, R101, R58 ;  /* 0x0000006528427225 */ /* 0x000fe200078e003a */
[----:B------:R-:W-:-:S03]  /*6dcc0*/  SEL R101, RZ, 0x1, P3 ;  /* 0x00000001ff657807 */ /* 0x000fc60001800000 */
[-C--:B------:R-:W-:Y:S02]  /*6dcd0*/  IMAD R86, R86, R40.reuse, RZ ;  /* 0x0000002856567224 */ /* 0x080fe400078e02ff */
[----:B------:R-:W-:Y:S02]  /*6dce0*/  IMAD R39, R97, R40, RZ ;  /* 0x0000002861277224 */ /* 0x000fe400078e02ff */
[----:B------:R-:W-:-:S04]  /*6dcf0*/  IMAD.WIDE.U32.X R106, R29, R90, R106, P6 ;  /* 0x0000005a1d6a7225 */ /* 0x000fc800030e046a */
[----:B------:R-:W-:Y:S01]  /*6dd00*/  IMAD.WIDE.U32.X R74, R29, R97, R74, P2 ;  /* 0x000000611d4a7225 */ /* 0x000fe200010e044a */
[----:B------:R-:W-:Y:S02]  /*6dd10*/  IADD3 R97, P3, P4, R101, R110, R42 ;  /* 0x0000006e65617210 */ /* 0x000fe40007c7e02a */
[C---:B------:R-:W-:Y:S01]  /*6dd20*/  ISETP.GE.U32.AND P2, PT, R66.reuse, R58, PT ;  /* 0x0000003a4200720c */ /* 0x040fe20003f46070 */
[C---:B------:R-:W-:Y:S01]  /*6dd30*/  IMAD R41, R29.reuse, R99, R86 ;  /* 0x000000631d297224 */ /* 0x040fe200078e0256 */
[----:B------:R-:W-:Y:S01]  /*6dd40*/  IADD3.X R110, PT, PT, RZ, R111, RZ, P3, P4 ;  /* 0x0000006fff6e7210 */ /* 0x000fe20001fe84ff */
[----:B------:R-:W-:Y:S01]  /*6dd50*/  IMAD R39, R29, R84, R39 ;  /* 0x000000541d277224 */ /* 0x000fe200078e0227 */
[----:B------:R-:W-:Y:S01]  /*6dd60*/  IADD3 R29, P5, P6, R66, R106, R77 ;  /* 0x0000006a421d7210 */ /* 0x000fe20007ebe04d */
[----:B------:R-:W-:Y:S01]  /*6dd70*/  IMAD.IADD R67, R67, 0x1, R109 ;  /* 0x0000000143437824 */ /* 0x000fe200078e026d */
[----:B------:R-:W-:Y:S01]  /*6dd80*/  IADD3 R58, P4, PT, R97, R64, RZ ;  /* 0x00000040613a7210 */ /* 0x000fe20007f9e0ff */
[----:B------:R-:W-:Y:S01]  /*6dd90*/  IMAD.IADD R65, R65, 0x1, R44 ;  /* 0x0000000141417824 */ /* 0x000fe200078e022c */
[----:B------:R-:W-:Y:S01]  /*6dda0*/  ISETP.GE.U32.AND P1, PT, R29, R66, PT ;  /* 0x000000421d00720c */ /* 0x000fe20003f26070 */
[----:B------:R-:W-:Y:S01]  /*6ddb0*/  IMAD R90, R90, R28, RZ ;  /* 0x0000001c5a5a7224 */ /* 0x000fe200078e02ff */
[----:B------:R-:W-:-:S02]  /*6ddc0*/  IADD3.X R107, PT, PT, R67, R107, RZ, P5, P6 ;  /* 0x0000006b436b7210 */ /* 0x000fc40002fec4ff */
[----:B------:R-:W-:Y:S01]  /*6ddd0*/  ISETP.GE.U32.AND.EX P2, PT, R67, R59, PT, P2 ;  /* 0x0000003b4300720c */ /* 0x000fe20003f46120 */
[----:B------:R-:W-:Y:S01]  /*6dde0*/  IMAD.X R59, R65, 0x1, R110, P4 ;  /* 0x00000001413b7824 */ /* 0x000fe200020e066e */
[----:B------:R-:W-:Y:S01]  /*6ddf0*/  ISETP.GE.U32.AND.EX P1, PT, R107, R67, PT, P1 ;  /* 0x000000436b00720c */ /* 0x000fe20003f26110 */
[----:B------:R-:W-:Y:S01]  /*6de00*/  IMAD.WIDE.U32 R66, R29, 0x3d1, RZ ;  /* 0x000003d11d427825 */ /* 0x000fe200078e00ff */
[----:B------:R-:W-:Y:S02]  /*6de10*/  ISETP.GE.U32.AND P3, PT, R58, R64, PT ;  /* 0x000000403a00720c */ /* 0x000fe40003f66070 */
[----:B------:R-:W-:Y:S02]  /*6de20*/  SEL R42, RZ, 0x1, P2 ;  /* 0x00000001ff2a7807 */ /* 0x000fe40001000000 */
[----:B------:R-:W-:Y:S02]  /*6de30*/  SEL R97, RZ, 0x1, P1 ;  /* 0x00000001ff617807 */ /* 0x000fe40000800000 */
[----:B------:R-:W-:Y:S01]  /*6de40*/  ISETP.GE.U32.AND.EX P0, PT, R65, R69, PT, P0 ;  /* 0x000000454100720c */ /* 0x000fe20003f06100 */
[----:B------:R-:W-:Y:S01]  /*6de50*/  IMAD.WIDE.U32 R68, R40, R99, R58 ;  /* 0x0000006328447225 */ /* 0x000fe200078e003a */
[----:B------:R-:W-:-:S02]  /*6de60*/  ISETP.GE.U32.AND.EX P1, PT, R59, R65, PT, P3 ;  /* 0x000000413b00720c */ /* 0x000fc40003f26130 */
[----:B------:R-:W-:Y:S01]  /*6de70*/  IADD3 R97, P2, P4, R97, R70, R42 ;  /* 0x0000004661617210 */ /* 0x000fe20007c5e02a */
[----:B------:R-:W-:Y:S01]  /*6de80*/  IMAD.WIDE.U32 R64, R107, 0x3d1, RZ ;  /* 0x000003d16b407825 */ /* 0x000fe200078e00ff */
[----:B------:R-:W-:Y:S02]  /*6de90*/  SEL R42, RZ, 0x1, P0 ;  /* 0x00000001ff2a7807 */ /* 0x000fe40000000000 */
[----:B------:R-:W-:Y:S01]  /*6dea0*/  IADD3.X R70, PT, PT, RZ, R71, RZ, P2, P4 ;  /* 0x00000047ff467210 */ /* 0x000fe200017e84ff */
[----:B------:R-:W-:Y:S01]  /*6deb0*/  IMAD.IADD R41, R69, 0x1, R41 ;  /* 0x0000000145297824 */ /* 0x000fe200078e0229 */
[----:B------:R-:W-:Y:S01]  /*6dec0*/  SEL R71, RZ, 0x1, P1 ;  /* 0x00000001ff477807 */ /* 0x000fe20000800000 */
[----:B------:R-:W-:Y:S01]  /*6ded0*/  IMAD.WIDE.U32 R64, P2, RZ, R29, R64 ;  /* 0x0000001dff407225 */ /* 0x000fe20007840040 */
[----:B------:R-:W-:Y:S02]  /*6dee0*/  IADD3 R99, P1, PT, R97, R68, RZ ;  /* 0x0000004461637210 */ /* 0x000fe40007f3e0ff */
[----:B------:R-:W-:-:S02]  /*6def0*/  IADD3 R77, P3, PT, RZ, R66, RZ ;  /* 0x00000042ff4d7210 */ /* 0x000fc40007f7e0ff */
[----:B------:R-:W-:Y:S01]  /*6df00*/  IADD3 R44, P4, PT, R67, R64, RZ ;  /* 0x00000040432c7210 */ /* 0x000fe20007f9e0ff */
[----:B------:R-:W-:Y:S01]  /*6df10*/  IMAD.X R67, RZ, RZ, RZ, P2 ;  /* 0x000000ffff437224 */ /* 0x000fe200010e06ff */
[----:B------:R-:W-:Y:S01]  /*6df20*/  ISETP.GE.U32.AND P2, PT, R68, R58, PT ;  /* 0x0000003a4400720c */ /* 0x000fe20003f46070 */
[----:B------:R-:W-:Y:S01]  /*6df30*/  IMAD.X R97, R41, 0x1, R70, P1 ;  /* 0x0000000129617824 */ /* 0x000fe200008e0646 */
[----:B------:R-:W-:Y:S02]  /*6df40*/  ISETP.GE.U32.AND P1, PT, R99, R68, PT ;  /* 0x000000446300720c */ /* 0x000fe40003f26070 */
[----:B------:R-:W-:Y:S01]  /*6df50*/  IADD3 R64, P5, P6, R71, R78, R42 ;  /* 0x0000004e47407210 */ /* 0x000fe20007ebe02a */
[----:B------:R-:W-:Y:S01]  /*6df60*/  IMAD.X R42, R44, 0x1, R29, P3 ;  /* 0x000000012c2a7824 */ /* 0x000fe200018e061d */
[----:B------:R-:W-:Y:S01]  /*6df70*/  ISETP.GE.U32.AND P0, PT, R77, R66, PT ;  /* 0x000000424d00720c */ /* 0x000fe20003f06070 */
[----:B------:R-:W-:Y:S01]  /*6df80*/  IMAD.MOV.U32 R66, RZ, RZ, R65 ;  /* 0x000000ffff427224 */ /* 0x000fe200078e0041 */
[----:B------:R-:W-:Y:S01]  /*6df90*/  ISETP.GE.U32.AND.EX P2, PT, R41, R59, PT, P2 ;  /* 0x0000003b2900720c */ /* 0x000fe20003f46120 */
[----:B------:R-:W-:Y:S01]  /*6dfa0*/  IMAD.WIDE.U32 R58, R99, 0x3d1, RZ ;  /* 0x000003d1633a7825 */ /* 0x000fe200078e00ff */
[----:B------:R-:W-:-:S02]  /*6dfb0*/  ISETP.GE.U32.AND.EX P1, PT, R97, R41, PT, P1 ;  /* 0x000000296100720c */ /* 0x000fc40003f26110 */
[----:B------:R-:W-:Y:S01]  /*6dfc0*/  IADD3.X R65, PT, PT, RZ, R79, RZ, P5, P6 ;  /* 0x0000004fff417210 */ /* 0x000fe20002fec4ff */
[----:B------:R-:W-:Y:S01]  /*6dfd0*/  IMAD.WIDE.U32.X R66, RZ, R107, R66, P4 ;  /* 0x0000006bff427225 */ /* 0x000fe200020e0442 */
[----:B------:R-:W-:Y:S02]  /*6dfe0*/  SEL R70, RZ, 0x1, P2 ;  /* 0x00000001ff467807 */ /* 0x000fe40001000000 */
[----:B------:R-:W-:Y:S01]  /*6dff0*/  SEL R29, RZ, 0x1, P1 ;  /* 0x00000001ff1d7807 */ /* 0x000fe20000800000 */
[----:B------:R-:W-:Y:S01]  /*6e000*/  IMAD.WIDE.U32 R68, R40, R84, R64 ;  /* 0x0000005428447225 */ /* 0x000fe200078e0040 */
[----:B------:R-:W-:Y:S02]  /*6e010*/  IADD3 R79, P2, PT, R66, R58, RZ ;  /* 0x0000003a424f7210 */ /* 0x000fe40007f5e0ff */
[----:B------:R-:W-:Y:S01]  /*6e020*/  IADD3 R29, P3, P4, R29, R72, R70 ;  /* 0x000000481d1d7210 */ /* 0x000fe20007c7e046 */
[----:B------:R-:W-:Y:S01]  /*6e030*/  IMAD.WIDE.U32 R40, R97, 0x3d1, RZ ;  /* 0x000003d161287825 */ /* 0x000fe200078e00ff */
[----:B------:R-:W-:-:S02]  /*6e040*/  ISETP.GE.U32.AND.EX P0, PT, R42, R44, PT, P0 ;  /* 0x0000002c2a00720c */ /* 0x000fc40003f06100 */
[----:B------:R-:W-:Y:S01]  /*6e050*/  IADD3.X R101, PT, PT, RZ, R73, RZ, P3, P4 ;  /* 0x00000049ff657210 */ /* 0x000fe20001fe84ff */
[----:B------:R-:W-:Y:S01]  /*6e060*/  IMAD.MOV.U32 R72, RZ, RZ, R42 ;  /* 0x000000ffff487224 */ /* 0x000fe200078e002a */
        /* <DEDUP_REMOVED lines=32> */
[----:B------:R-:W-:Y:S01]  /*6e270*/  IMAD R101, R27, R95, R90 ;  /* 0x0000005f1b657224 */ /* 0x000fe200078e025a */
[----:B------:R-:W-:Y:S01]  /*6e280*/  IADD3 R66, P2, P3, R64, R70, R41 ;  /* 0x0000004640427210 */ /* 0x000fe20007b5e029 */
[----:B------:R-:W-:Y:S01]  /*6e290*/  IMAD.X R41, RZ, RZ, RZ, P1 ;  /* 0x000000ffff297224 */ /* 0x000fe200008e06ff */
[----:B------:R-:W-:Y:S01]  /*6e2a0*/  IADD3 R65, P6, PT, R65, R58, RZ ;  /* 0x0000003a41417210 */ /* 0x000fe20007fde0ff */
[----:B------:R-:W-:Y:S01]  /*6e2b0*/  IMAD.MOV.U32 R99, RZ, RZ, R77 ;  /* 0x000000ffff637224 */ /* 0x000fe200078e004d */
[----:B------:R-:W-:Y:S02]  /*6e2c0*/  IADD3.X R75, PT, PT, RZ, R75, RZ, P4, P5 ;  /* 0x0000004bff4b7210 */ /* 0x000fe400027ea4ff */
[----:B------:R-:W-:Y:S01]  /*6e2d0*/  IADD3 R97, P4, PT, R66, R97, RZ ;  /* 0x0000006142617210 */ /* 0x000fe20007f9e0ff */
[----:B------:R-:W-:Y:S01]  /*6e2e0*/  IMAD.WIDE.U32.X R40, RZ, R69, R40, P6 ;  /* 0x00000045ff287225 */ /* 0x000fe200030e0428 */
[----:B------:R-:W-:-:S02]  /*6e2f0*/  SEL R44, RZ, 0x1, !P0 ;  /* 0x00000001ff2c7807 */ /* 0x000fc40004000000 */
[----:B------:R-:W-:Y:S01]  /*6e300*/  IADD3.X R70, PT, PT, R65, R71, RZ, P2, P3 ;  /* 0x0000004741467210 */ /* 0x000fe200017e64ff */
[----:B------:R-:W-:Y:S01]  /*6e310*/  IMAD.WIDE.U32 R58, R75, 0x3d1, RZ ;  /* 0x000003d14b3a7825 */ /* 0x000fe200078e00ff */
[C---:B------:R-:W-:Y:S02]  /*6e320*/  IADD3 R44, P3, PT, R97.reuse, R44, RZ ;  /* 0x0000002c612c7210 */ /* 0x040fe40007f7e0ff */
[----:B------:R-:W-:Y:S01]  /*6e330*/  ISETP.GE.U32.AND P1, PT, R66, R64, PT ;  /* 0x000000404200720c */ /* 0x000fe20003f26070 */
[C---:B------:R-:W-:Y:S01]  /*6e340*/  IMAD.X R73, R70.reuse, 0x1, R73, P4 ;  /* 0x0000000146497824 */ /* 0x040fe200020e0649 */
[----:B------:R-:W-:Y:S02]  /*6e350*/  ISETP.LT.U32.AND P0, PT, R97, R66, PT ;  /* 0x000000426100720c */ /* 0x000fe40003f01070 */
[----:B------:R-:W-:Y:S01]  /*6e360*/  ISETP.GE.U32.AND.EX P1, PT, R70, R65, PT, P1 ;  /* 0x000000414600720c */ /* 0x000fe20003f26110 */
[----:B------:R-:W-:Y:S01]  /*6e370*/  IMAD.X R66, RZ, RZ, R73, P3 ;  /* 0x000000ffff427224 */ /* 0x000fe200018e0649 */
[----:B------:R-:W-:Y:S01]  /*6e380*/  ISETP.GE.U32.AND P2, PT, R44, R97, PT ;  /* 0x000000612c00720c */ /* 0x000fe20003f46070 */
[----:B------:R-:W-:Y:S01]  /*6e390*/  IMAD.WIDE.U32 R64, R68, 0x3d1, RZ ;  /* 0x000003d144407825 */ /* 0x000fe200078e00ff */
[----:B------:R-:W-:-:S02]  /*6e3a0*/  SEL R67, RZ, 0x1, P1 ;  /* 0x00000001ff437807 */ /* 0x000fc40000800000 */
[----:B------:R-:W-:Y:S01]  /*6e3b0*/  ISETP.GE.U32.AND.EX P1, PT, R66, R73, PT, P2 ;  /* 0x000000494200720c */ /* 0x000fe20003f26120 */
[----:B------:R-:W-:Y:S01]  /*6e3c0*/  IMAD.WIDE.U32 R58, P3, RZ, R68, R58 ;  /* 0x00000044ff3a7225 */ /* 0x000fe2000786003a */
[----:B------:R-:W-:Y:S02]  /*6e3d0*/  IADD3 R40, P4, P5, R64, R40, R67 ;  /* 0x0000002840287210 */ /* 0x000fe40007d9e043 */
[----:B------:R-:W-:Y:S01]  /*6e3e0*/  ISETP.LT.U32.OR.EX P0, PT, R73, R70, !P1, P0 ;  /* 0x000000464900720c */ /* 0x000fe20004f01500 */
[----:B------:R-:W-:Y:S01]  /*6e3f0*/  IMAD.MOV.U32 R97, RZ, RZ, R29 ;  /* 0x000000ffff617224 */ /* 0x000fe200078e001d */
[----:B------:R-:W-:Y:S01]  /*6e400*/  IADD3 R70, P2, PT, R65, R58, RZ ;  /* 0x0000003a41467210 */ /* 0x000fe20007f5e0ff */
[----:B------:R-:W-:Y:S01]  /*6e410*/  IMAD.MOV.U32 R73, RZ, RZ, R44 ;  /* 0x000000ffff497224 */ /* 0x000fe200078e002c */
        /* <DEDUP_REMOVED lines=13> */
[----:B------:R-:W-:Y:S01]  /*6e4f0*/  IMAD.MOV.U32 R70, RZ, RZ, R67 ;  /* 0x000000ffff467224 */ /* 0x000fe200078e0043 */
[----:B------:R-:W-:Y:S01]  /*6e500*/  ISETP.GE.U32.AND.EX P1, PT, R67, R68, PT, P1 ;  /* 0x000000444300720c */ /* 0x000fe20003f26110 */
[----:B------:R-:W-:Y:S01]  /*6e510*/  IMAD.WIDE.U32.X R40, RZ, R75, R40, P2 ;  /* 0x0000004bff287225 */ /* 0x000fe200010e0428 */
[----:B------:R-:W-:Y:S02]  /*6e520*/  SEL R71, RZ, 0x1, P0 ;  /* 0x00000001ff477807 */ /* 0x000fe40000000000 */
[----:B------:R-:W-:Y:S02]  /*6e530*/  ISETP.LT.U32.OR.EX P0, PT, R68, R65, !P1, P3 ;  /* 0x000000414400720c */ /* 0x000fe40004f01530 */
[----:B------:R-:W-:Y:S01]  /*6e540*/  IADD3 R71, P1, P2, R75, R40, R71 ;  /* 0x000000284b477210 */ /* 0x000fe20007a3e047 */
[----:B------:R-:W-:Y:S01]  /*6e550*/  IMAD.MOV.U32 R75, RZ, RZ, R66 ;  /* 0x000000ffff4b7224 */ /* 0x000fe200078e0042 */
[----:B------:R-:W-:Y:S02]  /*6e560*/  SEL R64, RZ, 0x1, !P0 ;  /* 0x00000001ff407807 */ /* 0x000fe40004000000 */
[----:B------:R-:W-:-:S02]  /*6e570*/  IADD3.X R40, PT, PT, RZ, R41, RZ, P1, P2 ;  /* 0x00000029ff287210 */ /* 0x000fc40000fe44ff */
[----:B------:R-:W-:Y:S01]  /*6e580*/  IADD3 R71, P0, PT, R71, R64, RZ ;  /* 0x0000004047477210 */ /* 0x000fe20007f1e0ff */
[----:B------:R-:W-:-:S04]  /*6e590*/  IMAD.WIDE.U32 R64, R95, R28, RZ ;  /* 0x0000001c5f407225 */ /* 0x000fc800078e00ff */
[----:B------:R-:W-:Y:S01]  /*6e5a0*/  IMAD.X R27, RZ, RZ, R40, P0 ;  /* 0x000000ffff1b7224 */ /* 0x000fe200000e0628 */
[----:B------:R-:W-:Y:S01]  /*6e5b0*/  ISETP.NE.U32.AND P0, PT, R71, RZ, PT ;  /* 0x000000ff4700720c */ /* 0x000fe20003f05070 */
[----:B------:R-:W-:Y:S02]  /*6e5c0*/  IMAD.MOV.U32 R28, RZ, RZ, RZ ;  /* 0x000000ffff1c7224 */ /* 0x000fe400078e00ff */
[----:B------:R-:W-:Y:S01]  /*6e5d0*/  IMAD.MOV.U32 R95, RZ, RZ, R39 ;  /* 0x000000ffff5f7224 */ /* 0x000fe200078e0027 */
        /* <DEDUP_REMOVED lines=47> */
.L_x_1603:
[----:B------:R-:W-:Y:S05]  /*6e8d0*/  BSYNC.RECONVERGENT B0 ;  /* 0x0000000000007941 */ /* 0x000fea0003800200 */
.L_x_1602:
        /* <DEDUP_REMOVED lines=61> */
.L_x_1606:
[----:B------:R-:W-:Y:S05]  /*6ecb0*/  BSYNC.RELIABLE B1 ;  /* 0x0000000000017941 */ /* 0x000fea0003800100 */
.L_x_1605:
        /* <DEDUP_REMOVED lines=66> */
.L_x_1609:
[----:B------:R-:W-:Y:S05]  /*6f0e0*/  BSYNC.RELIABLE B1 ;  /* 0x0000000000017941 */ /* 0x000fea0003800100 */
.L_x_1608:
        /* <DEDUP_REMOVED lines=61> */
.L_x_1611:
[----:B------:R-:W-:Y:S05]  /*6f4c0*/  BSYNC.RELIABLE B1 ;  /* 0x0000000000017941 */ /* 0x000fea0003800100 */
.L_x_1610:
        /* <DEDUP_REMOVED lines=28> */
.L_x_1607:
[----:B------:R-:W-:Y:S05]  /*6f690*/  BSYNC.RECONVERGENT B0 ;  /* 0x0000000000007941 */ /* 0x000fea0003800200 */
.L_x_1604:
        /* <DEDUP_REMOVED lines=55> */
[----:B------:R-:W-:Y:S01]  /*6fa10*/  ISETP.LT.U32.AND P2, PT, R41, R28, PT ;  /* 0x0000001c2900720c */ /* 0x000fe20003f41070 */
[----:B------:R-:W-:Y:S01]  /*6fa20*/  IMAD.MOV.U32 R28, RZ, RZ, R68 ;  /* 0x000000ffff1c7224 */ /* 0x000fe200078e0044 */
[----:B------:R-:W-:-:S04]  /*6fa30*/  ISETP.GE.U32.AND.EX P1, PT, R74, UR33, PT, P1 ;  /* 0x000000214a007c0c */ /* 0x000fc8000bf26110 */
[----:B------:R-:W-:-:S13]  /*6fa40*/  ISETP.LT.U32.OR.EX P1, PT, R40, R29, !P1, P2 ;  /* 0x0000001d2800720c */ /* 0x000fda0004f21520 */
[----:B------:R-:W-:Y:S05]  /*6fa50*/  @P1 BREAK.RELIABLE B1 ;  /* 0x0000000000011942 */ /* 0x000fea0003800100 */
[----:B------:R-:W-:Y:S05]  /*6fa60*/  @P1 BRA `(.L_x_1615) ;  /* 0x0000000000781947 */ /* 0x000fea0003800000 */
.L_x_1614:
[----:B------:R-:W-:Y:S05]  /*6fa70*/  BSYNC.RELIABLE B1 ;  /* 0x0000000000017941 */ /* 0x000fea0003800100 */
.L_x_1613:
        /* <DEDUP_REMOVED lines=16> */
[----:B------:R-:W-:Y:S02]  /*6fb80*/  ISETP.GE.U32.AND.EX P3, PT, R41, RZ, PT, P3 ;  /* 0x000000ff2900720c */ /* 0x000fe40003f66130 */
[----:B------:R-:W-:-:S02]  /*6fb90*/  IADD3.X R74, PT, PT, R74, ~UR13, RZ, P1, !PT ;  /* 0x8000000d4a4a7c10 */ /* 0x000fc40008ffe4ff */
[----:B------:R-:W-:Y:S02]  /*6fba0*/  ISETP.LT.U32.OR.EX P3, PT, R42, UR11, !P3, P4 ;  /* 0x0000000b2a007c0c */ /* 0x000fe4000df61540 */
        /* <DEDUP_REMOVED lines=10> */
.L_x_1615:
[----:B------:R-:W-:Y:S05]  /*6fc50*/  BSYNC.RECONVERGENT B0 ;  /* 0x0000000000007941 */ /* 0x000fea0003800200 */
.L_x_1612:
        /* <DEDUP_REMOVED lines=24> */
.L_x_1617:
        /* <DEDUP_REMOVED lines=26> */
.L_x_1619:
[----:B------:R-:W-:Y:S05]  /*6ff80*/  BSYNC.RELIABLE B1 ;  /* 0x0000000000017941 */ /* 0x000fea0003800100 */
.L_x_1618:
        /* <DEDUP_REMOVED lines=56> */
.L_x_1620:
[----:B------:R-:W-:Y:S05]  /*70310*/  BSYNC.RECONVERGENT B0 ;  /* 0x0000000000007941 */ /* 0x000fea0003800200 */
.L_x_1616:
        /* <DEDUP_REMOVED lines=26> */
.L_x_1622:
        /* <DEDUP_REMOVED lines=26> */
.L_x_1624:
[----:B------:R-:W-:Y:S05]  /*70660*/  BSYNC.RELIABLE B1 ;  /* 0x0000000000017941 */ /* 0x000fea0003800100 */
.L_x_1623:
        /* <DEDUP_REMOVED lines=24> */
[----:B------:R-:W-:Y:S01]  /*707f0*/  IADD3 R29, P5, P4, R44, R29, R77 ;  /* 0x0000001d2c1d7210 */ /* 0x000fe20007cbe04d */
[----:B------:R-:W-:Y:S01]  /*70800*/  IMAD.MOV.U32 R77, RZ, RZ, R76 ;  /* 0x000000ffff4d7224 */ /* 0x000fe200078e004c */
[----:B------:R-:W-:-:S02]  /*70810*/  ISETP.LT.U32.OR.EX P2, PT, R39, R40, !P2, P3 ;  /* 0x000000282700720c */ /* 0x000fc40005741530 */
[----:B------:R-:W-:Y:S02]  /*70820*/  IADD3 R90, P6, PT, R29, UR10, RZ ;  /* 0x0000000a1d5a7c10 */ /* 0x000fe4000ffde0ff */
[----:B------:R-:W-:Y:S02]  /*70830*/  IADD3.X R40, PT, PT, R105, RZ, RZ, P5, P4 ;  /* 0x000000ff69287210 */ /* 0x000fe40002fe84ff */
[----:B------:R-:W-:Y:S02]  /*70840*/  IADD3 R78, P5, PT, -R59, R90, RZ ;  /* 0x0000005a3b4e7210 */ /* 0x000fe40007fbe1ff */
[----:B------:R-:W-:Y:S02]  /*70850*/  IADD3.X R39, PT, PT, R40, UR11, RZ, P6, !PT ;  /* 0x0000000b28277c10 */ /* 0x000fe4000b7fe4ff */
        /* <DEDUP_REMOVED lines=25> */
.L_x_1625:
[----:B------:R-:W-:Y:S05]  /*709f0*/  BSYNC.RECONVERGENT B0 ;  /* 0x0000000000007941 */ /* 0x000fea0003800200 */
.L_x_1621:
        /* <DEDUP_REMOVED lines=56> */
.L_x_1627:
[----:B------:R-:W-:Y:S05]  /*70d80*/  BSYNC.RECONVERGENT B0 ;  /* 0x0000000000007941 */ /* 0x000fea0003800200 */
.L_x_1626:
        /* <DEDUP_REMOVED lines=62> */
.L_x_1630:
[----:B------:R-:W-:Y:S05]  /*71170*/  BSYNC.RELIABLE B1 ;  /* 0x0000000000017941 */ /* 0x000fea0003800100 */
.L_x_1629:
        /* <DEDUP_REMOVED lines=67> */
.L_x_1633:
[----:B------:R-:W-:Y:S05]  /*715b0*/  BSYNC.RELIABLE B1 ;  /* 0x0000000000017941 */ /* 0x000fea0003800100 */
.L_x_1632:
        /* <DEDUP_REMOVED lines=62> */
.L_x_1635:
[----:B------:R-:W-:Y:S05]  /*719a0*/  BSYNC.RELIABLE B1 ;  /* 0x0000000000017941 */ /* 0x000fea0003800100 */
.L_x_1634:
        /* <DEDUP_REMOVED lines=27> */
.L_x_1631:
[----:B------:R-:W-:Y:S05]  /*71b60*/  BSYNC.RECONVERGENT B0 ;  /* 0x0000000000007941 */ /* 0x000fea0003800200 */
.L_x_1628:
        /* <DEDUP_REMOVED lines=24> */
.L_x_1637:
        /* <DEDUP_REMOVED lines=26> */
.L_x_1639:
[----:B------:R-:W-:Y:S05]  /*71e90*/  BSYNC.RELIABLE B1 ;  /* 0x0000000000017941 */ /* 0x000fea0003800100 */
.L_x_1638:
        /* <DEDUP_REMOVED lines=56> */
.L_x_1640:
[----:B------:R-:W-:Y:S05]  /*72220*/  BSYNC.RECONVERGENT B0 ;  /* 0x0000000000007941 */ /* 0x000fea0003800200 */
.L_x_1636:
        /* <DEDUP_REMOVED lines=102> */
[----:B------:R-:W-:Y:S01]  /*72890*/  IADD3.X R68, PT, PT, RZ, R59, RZ, P2, P5 ;  /* 0x0000003bff447210 */ /* 0x000fe200017ea4ff */
[----:B------:R-:W-:Y:S01]  /*728a0*/  IMAD.WIDE.U32 R70, R8, R90, RZ ;  /* 0x0000005a08467225 */ /* 0x000fe200078e00ff */
[----:B------:R-:W-:Y:S02]  /*728b0*/  ISETP.GE.U32.AND P1, PT, R54, R60, PT ;  /* 0x0000003c3600720c */ /* 0x000fe40003f26070 */
[----:B------:R-:W-:Y:S01]  /*728c0*/  IADD3 R58, P2, PT, R63, R54, RZ ;  /* 0x000000363f3a7210 */ /* 0x000fe20007f5e0ff */
[----:B------:R-:W-:-:S02]  /*728d0*/  IMAD.IADD R75, R55, 0x1, R75 ;  /* 0x00000001374b7824 */ /* 0x000fc400078e024b */
        /* <DEDUP_REMOVED lines=172> */
[----:B------:R-:W-:Y:S02]  /*733a0*/  IADD3 R72, P4, PT, R67, R10, RZ ;  /* 0x0000000a43487210 */ /* 0x000fe40007f9e0ff */
[----:B------:R-:W-:Y:S02]  /*733b0*/  ISETP.GE.U32.AND.EX P2, PT, R8, R65, PT, P2 ;  /* 0x000000410800720c */ /* 0x000fe40003f46120 */
[----:B------:R-:W-:Y:S01]  /*733c0*/  ISETP.GE.U32.AND.EX P1, PT, R75, R8, PT, P1 ;  /* 0x000000084b00720c */ /* 0x000fe20003f26110 */
[----:B------:R-:W-:Y:S01]  /*733d0*/  IMAD.X R69, R72, 0x1, R101, P3 ;  /* 0x0000000148457824 */ /* 0x000fe200018e0665 */
[----:B------:R-:W-:Y:S01]  /*733e0*/  IADD3 R10, P5, P6, R99, R78, R62 ;  /* 0x0000004e630a7210 */ /* 0x000fe20007ebe03e */
[----:B------:R-:W-:Y:S01]  /*733f0*/  IMAD.MOV.U32 R62, RZ, RZ, R11 ;  /* 0x000000ffff3e7224 */ /* 0x000fe200078e000b */
[----:B------:R-:W-:Y:S02]  /*73400*/  SEL R68, RZ, 0x1, P2 ;  /* 0x00000001ff447807 */ /* 0x000fe40001000000 */
[----:B------:R-:W-:Y:S01]  /*73410*/  SEL R99, RZ, 0x1, P1 ;  /* 0x00000001ff637807 */ /* 0x000fe20000800000 */
[----:B------:R-:W-:Y:S01]  /*73420*/  IMAD.WIDE.U32.X R64, RZ, R71, R62, P4 ;  /* 0x00000047ff407225 */ /* 0x000fe200020e043e */
[----:B------:R-:W-:-:S02]  /*73430*/  IADD3.X R11, PT, PT, RZ, R79, RZ, P5, P6 ;  /* 0x0000004fff0b7210 */ /* 0x000fc40002fec4ff */
[----:B------:R-:W-:Y:S01]  /*73440*/  ISETP.GE.U32.AND P0, PT, R70, R66, PT ;  /* 0x000000424600720c */ /* 0x000fe20003f06070 */
[----:B------:R-:W-:Y:S01]  /*73450*/  IMAD.WIDE.U32 R66, R75, 0x3d1, RZ ;  /* 0x000003d14b427825 */ /* 0x000fe200078e00ff */
[----:B------:R-:W-:Y:S02]  /*73460*/  IADD3 R99, P3, P4, R99, R58, R68 ;  /* 0x0000003a63637210 */ /* 0x000fe40007c7e044 */
[----:B------:R-:W-:Y:S01]  /*73470*/  ISETP.GE.U32.AND.EX P0, PT, R69, R72, PT, P0 ;  /* 0x000000484500720c */ /* 0x000fe20003f06100 */
[----:B------:R-:W-:Y:S01]  /*73480*/  IMAD.WIDE.U32 R8, R9, R90, R10 ;  /* 0x0000005a09087225 */ /* 0x000fe200078e000a */
[----:B------:R-:W-:-:S03]  /*73490*/  IADD3.X R58, PT, PT, RZ, R59, RZ, P3, P4 ;  /* 0x0000003bff3a7210 */ /* 0x000fc60001fe84ff */
[----:B------:R-:W-:Y:S01]  /*734a0*/  IMAD.WIDE.U32 R62, R95, 0x3d1, RZ ;  /* 0x000003d15f3e7825 */ /* 0x000fe200078e00ff */
[----:B------:R-:W-:Y:S02]  /*734b0*/  IADD3 R99, P6, PT, R99, R8, RZ ;  /* 0x0000000863637210 */ /* 0x000fe40007fde0ff */
[----:B------:R-:W-:Y:S01]  /*734c0*/  ISETP.GE.U32.AND P1, PT, R8, R10, PT ;  /* 0x0000000a0800720c */ /* 0x000fe20003f26070 */
        /* <DEDUP_REMOVED lines=11> */
[----:B------:R-:W-:Y:S01]  /*73580*/  IADD3 R71, P6, PT, R10, R71, RZ ;  /* 0x000000470a477210 */ /* 0x000fe20007fde0ff */
[----:B------:R-:W-:Y:S01]  /*73590*/  IMAD.WIDE.U32.X R58, RZ, R75, R58, P3 ;  /* 0x0000004bff3a7225 */ /* 0x000fe200018e043a */
[----:B------:R-:W-:-:S02]  /*735a0*/  ISETP.GE.U32.AND P3, PT, R99, R8, PT ;  /* 0x000000086300720c */ /* 0x000fc40003f66070 */
[----:B------:R-:W-:Y:S01]  /*735b0*/  ISETP.LT.U32.AND P0, PT, R10, R79, PT ;  /* 0x0000004f0a00720c */ /* 0x000fe20003f01070 */
[C---:B------:R-:W-:Y:S01]  /*735c0*/  IMAD.X R8, R64.reuse, 0x1, R95, P5 ;  /* 0x0000000140087824 */ /* 0x040fe200028e065f */
[----:B------:R-:W-:Y:S02]  /*735d0*/  ISETP.GE.U32.AND.EX P1, PT, R9, R11, PT, P1 ;  /* 0x0000000b0900720c */ /* 0x000fe40003f26110 */
[----:B------:R-:W-:Y:S01]  /*735e0*/  ISETP.GE.U32.AND P2, PT, R71, R10, PT ;  /* 0x0000000a4700720c */ /* 0x000fe20003f46070 */
[----:B------:R-:W-:Y:S01]  /*735f0*/  IMAD.X R65, RZ, RZ, R8, P6 ;  /* 0x000000ffff417224 */ /* 0x000fe200030e0608 */
[----:B------:R-:W-:Y:S01]  /*73600*/  ISETP.GE.U32.AND.EX P4, PT, R64, R63, PT, P4 ;  /* 0x0000003f4000720c */ /* 0x000fe20003f86140 */
[C---:B------:R-:W-:Y:S01]  /*73610*/  IMAD.WIDE.U32 R10, R73.reuse, 0x3d1, RZ ;  /* 0x000003d1490a7825 */ /* 0x040fe200078e00ff */
[----:B------:R-:W-:Y:S02]  /*73620*/  ISETP.GE.U32.AND.EX P3, PT, R73, R9, PT, P3 ;  /* 0x000000094900720c */ /* 0x000fe40003f66130 */
[----:B------:R-:W-:Y:S01]  /*73630*/  SEL R67, RZ, 0x1, P4 ;  /* 0x00000001ff437807 */ /* 0x000fe20002000000 */
[----:B------:R-:W-:Y:S01]  /*73640*/  IMAD.WIDE.U32 R62, R99, 0x3d1, RZ ;  /* 0x000003d1633e7825 */ /* 0x000fe200078e00ff */
[----:B------:R-:W-:-:S02]  /*73650*/  ISETP.GE.U32.AND.EX P4, PT, R65, R8, PT, P2 ;  /* 0x000000084100720c */ /* 0x000fc40003f86120 */
[----:B------:R-:W-:Y:S01]  /*73660*/  SEL R9, RZ, 0x1, P1 ;  /* 0x00000001ff097807 */ /* 0x000fe20000800000 */
[----:B------:R-:W-:Y:S01]  /*73670*/  IMAD.WIDE.U32 R10, P1, RZ, R99, R10 ;  /* 0x00000063ff0a7225 */ /* 0x000fe2000782000a */
[----:B------:R-:W-:Y:S02]  /*73680*/  SEL R95, RZ, 0x1, P3 ;  /* 0x00000001ff5f7807 */ /* 0x000fe40001800000 */
[----:B------:R-:W-:Y:S02]  /*73690*/  IADD3 R67, P2, P3, R62, R58, R67 ;  /* 0x0000003a3e437210 */ /* 0x000fe40007b5e043 */
[----:B------:R-:W-:Y:S01]  /*736a0*/  ISETP.LT.U32.OR.EX P0, PT, R8, R64, !P4, P0 ;  /* 0x000000400800720c */ /* 0x000fe20006701500 */
[----:B------:R-:W-:Y:S01]  /*736b0*/  IMAD.MOV.U32 R8, RZ, RZ, R11 ;  /* 0x000000ffff087224 */ /* 0x000fe200078e000b */
[----:B------:R-:W-:Y:S01]  /*736c0*/  IADD3 R95, P4, P5, R95, R6, R9 ;  /* 0x000000065f5f7210 */ /* 0x000fe20007d9e009 */
[----:B------:R-:W-:Y:S01]  /*736d0*/  IMAD.X R9, RZ, RZ, RZ, P1 ;  /* 0x000000ffff097224 */ /* 0x000fe200008e06ff */
[----:B------:R-:W-:-:S02]  /*736e0*/  ISETP.GE.U32.AND P1, PT, R67, R62, PT ;  /* 0x0000003e4300720c */ /* 0x000fc40003f26070 */
[----:B------:R-:W-:Y:S02]  /*736f0*/  IADD3 R62, P6, PT, R63, R10, RZ ;  /* 0x0000000a3f3e7210 */ /* 0x000fe40007fde0ff */
[----:B------:R-:W-:Y:S02]  /*73700*/  IADD3.X R97, PT, PT, RZ, R7, RZ, P4, P5 ;  /* 0x00000007ff617210 */ /* 0x000fe400027ea4ff */
[----:B------:R-:W-:Y:S01]  /*73710*/  IADD3 R10, P4, PT, R67, R75, RZ ;  /* 0x0000004b430a7210 */ /* 0x000fe20007f9e0ff */
[----:B------:R-:W-:Y:S01]  /*73720*/  IMAD.WIDE.U32.X R8, RZ, R73, R8, P6 ;  /* 0x00000049ff087225 */ /* 0x000fe200030e0408 */
        /* <DEDUP_REMOVED lines=14> */
[----:B------:R-:W-:-:S03]  /*73810*/  IMAD.MOV.U32 R8, RZ, RZ, R7 ;  /* 0x000000ffff087224 */ /* 0x000fc600078e0007 */
[----:B------:R-:W-:Y:S02]  /*73820*/  ISETP.LT.U32.OR.EX P0, PT, R58, R79, !P1, P0 ;  /* 0x0000004f3a00720c */ /* 0x000fe40004f01500 */
[----:B------:R-:W-:Y:S02]  /*73830*/  IADD3 R79, P2, PT, R11, R6, RZ ;  /* 0x000000060b4f7210 */ /* 0x000fe40007f5e0ff */
[----:B------:R-:W-:Y:S01]  /*73840*/  IADD3 R6, P1, PT, R75, R73, RZ ;  /* 0x000000494b067210 */ /* 0x000fe20007f3e0ff */
[----:B------:R-:W-:Y:S01]  /*73850*/  IMAD R73, R4, R105, R104 ;  /* 0x0000006904497224 */ /* 0x000fe200078e0268 */
[----:B------:R-:W-:Y:S01]  /*73860*/  SEL R67, RZ, 0x1, !P0 ;  /* 0x00000001ff437807 */ /* 0x000fe20004000000 */
[----:B------:R-:W-:Y:S01]  /*73870*/  IMAD.WIDE.U32 R4, R105, R5, RZ ;  /* 0x0000000569047225 */ /* 0x000fe200078e00ff */
[----:B------:R-:W-:Y:S02]  /*73880*/  IADD3.X R62, PT, PT, R79, R9, RZ, P4, P5 ;  /* 0x000000094f3e7210 */ /* 0x000fe400027ea4ff */
[----:B------:R-:W-:Y:S01]  /*73890*/  IADD3 R67, P4, PT, R6, R67, RZ ;  /* 0x0000004306437210 */ /* 0x000fe20007f9e0ff */
[----:B------:R-:W-:Y:S01]  /*738a0*/  IMAD.X R9, RZ, RZ, RZ, P3 ;  /* 0x000000ffff097224 */ /* 0x000fe200018e06ff */
[----:B------:R-:W-:Y:S01]  /*738b0*/  ISETP.GE.U32.AND P0, PT, R75, R10, PT ;  /* 0x0000000a4b00720c */ /* 0x000fe20003f06070 */
[C---:B------:R-:W-:Y:S01]  /*738c0*/  IMAD.X R11, R62.reuse, 0x1, R95, P1 ;  /* 0x000000013e0b7824 */ /* 0x040fe200008e065f */
[----:B------:R-:W-:Y:S01]  /*738d0*/  ISETP.GE.U32.AND P1, PT, R67, R6, PT ;  /* 0x000000064300720c */ /* 0x000fe20003f26070 */
[----:B------:R-:W-:Y:S01]  /*738e0*/  IMAD.WIDE.U32.X R8, RZ, R97, R8, P2 ;  /* 0x00000061ff087225 */ /* 0x000fe200010e0408 */
[----:B------:R-:W-:-:S02]  /*738f0*/  ISETP.GE.U32.AND.EX P0, PT, R62, R79, PT, P0 ;  /* 0x0000004f3e00720c */ /* 0x000fc40003f06100 */
        /* <DEDUP_REMOVED lines=65> */
.L_x_1642:
[----:B------:R-:W-:Y:S05]  /*73d10*/  BSYNC.RECONVERGENT B0 ;  /* 0x0000000000007941 */ /* 0x000fea0003800200 */
.L_x_1641:
        /* <DEDUP_REMOVED lines=61> */
.L_x_1645:
[----:B------:R-:W-:Y:S05]  /*740f0*/  BSYNC.RELIABLE B1 ;  /* 0x0000000000017941 */ /* 0x000fea0003800100 */
.L_x_1644:
        /* <DEDUP_REMOVED lines=66> */
.L_x_1648:
[----:B------:R-:W-:Y:S05]  /*74520*/  BSYNC.RELIABLE B1 ;  /* 0x0000000000017941 */ /* 0x000fea0003800100 */
.L_x_1647:
        /* <DEDUP_REMOVED lines=61> */
.L_x_1650:
[----:B------:R-:W-:Y:S05]  /*74900*/  BSYNC.RELIABLE B1 ;  /* 0x0000000000017941 */ /* 0x000fea0003800100 */
.L_x_1649:
        /* <DEDUP_REMOVED lines=27> */
.L_x_1646:
[----:B------:R-:W-:Y:S05]  /*74ac0*/  BSYNC.RECONVERGENT B0 ;  /* 0x0000000000007941 */ /* 0x000fea0003800200 */
.L_x_1643:
        /* <DEDUP_REMOVED lines=13> */
[----:B------:R-:W-:Y:S01]  /*74ba0*/  IMAD R11, R2, R91, R10 ;  /* 0x0000005b020b7224 */ /* 0x000fe200078e020a */
        /* <DEDUP_REMOVED lines=73> */
[----:B------:R-:W-:Y:S01]  /*75040*/  IMAD.WIDE.U32.X R54, R2, R85, R6, P3 ;  /* 0x0000005502367225 */ /* 0x000fe200018e0406 */
[----:B------:R-:W-:Y:S02]  /*75050*/  ISETP.GE.U32.AND.EX P1, PT, R59, R11, PT, P1 ;  /* 0x0000000b3b00720c */ /* 0x000fe40003f26110 */
[----:B------:R-:W-:Y:S01]  /*75060*/  ISETP.GE.U32.AND.EX P5, PT, R9, R67, PT, P2 ;  /* 0x000000430900720c */ /* 0x000fe20003fa6120 */
[C---:B------:R-:W-:Y:S01]  /*75070*/  IMAD.WIDE.U32 R10, R26.reuse, R89, RZ ;  /* 0x000000591a0a7225 */ /* 0x040fe200078e00ff */
[----:B------:R-:W-:Y:S02]  /*75080*/  SEL R10, RZ, 0x1, P0 ;  /* 0x00000001ff0a7807 */ /* 0x000fe40000000000 */
[----:B------:R-:W-:Y:S01]  /*75090*/  SEL R57, RZ, 0x1, P1 ;  /* 0x00000001ff397807 */ /* 0x000fe20000800000 */
[----:B------:R-:W-:Y:S01]  /*750a0*/  IMAD.WIDE.U32 R64, P2, R26, R80, R64 ;  /* 0x000000501a407225 */ /* 0x000fe20007840040 */
[----:B------:R-:W-:-:S03]  /*750b0*/  SEL R63, RZ, 0x1, P5 ;  /* 0x00000001ff3f7807 */ /* 0x000fc60002800000 */
[-C--:B------:R-:W-:Y:S01]  /*750c0*/  IMAD.WIDE.U32 R6, R26, R89.reuse, R8 ;  /* 0x000000591a067225 */ /* 0x080fe200078e0008 */
[----:B------:R-:W-:Y:S02]  /*750d0*/  IADD3 RZ, P1, PT, R11, R64, RZ ;  /* 0x000000400bff7210 */ /* 0x000fe40007f3e0ff */
[----:B------:R-:W-:Y:S01]  /*750e0*/  IADD3 R11, P4, P5, R57, R60, R10 ;  /* 0x0000003c390b7210 */ /* 0x000fe20007d9e00a */
        /* <DEDUP_REMOVED lines=63> */
[----:B------:R-:W-:-:S04]  /*754e0*/  IMAD.WIDE.U32 R66, P3, R24, R93, R66 ;  /* 0x0000005d18427225 */ /* 0x000fc80007860042 */
[----:B------:R-:W-:-:S04]  /*754f0*/  IMAD.WIDE.U32 R70, R25, R87, RZ ;  /* 0x0000005719467225 */ /* 0x000fc800078e00ff */
[----:B------:R-:W-:-:S04]  /*75500*/  IMAD.WIDE.U32 R72, P1, R25, R85, R72 ;  /* 0x0000005519487225 */ /* 0x000fc80007820048 */
[----:B------:R-:W-:Y:S01]  /*75510*/  IMAD.WIDE.U32.X R94, R23, R85, R94, P4 ;  /* 0x00000055175e7225 */ /* 0x000fe200020e045e */
[----:B------:R-:W-:-:S03]  /*75520*/  IADD3 RZ, P4, PT, R63, R60, RZ ;  /* 0x0000003c3fff7210 */ /* 0x000fc60007f9e0ff */
[----:B------:R-:W-:Y:S02]  /*75530*/  IMAD.MOV.U32 R78, RZ, RZ, R55 ;  /* 0x000000ffff4e7224 */ /* 0x000fe400078e0037 */
[----:B------:R-:W-:Y:S01]  /*75540*/  IMAD.X R77, RZ, RZ, RZ, P5 ;  /* 0x000000ffff4d7224 */ /* 0x000fe200028e06ff */
[----:B------:R-:W-:Y:S01]  /*75550*/  IADD3 RZ, P5, PT, R71, R72, RZ ;  /* 0x0000004847ff7210 */ /* 0x000fe20007fbe0ff */
[----:B------:R-:W-:Y:S01]  /*75560*/  IMAD.X R75, R107, 0x1, R54, P6 ;  /* 0x000000016b4b7824 */ /* 0x000fe200030e0636 */
[----:B------:R-:W-:Y:S01]  /*75570*/  IADD3 RZ, P6, PT, R69, R66, RZ ;  /* 0x0000004245ff7210 */ /* 0x000fe20007fde0ff */
[----:B------:R-:W-:Y:S02]  /*75580*/  IMAD.MOV.U32 R76, RZ, RZ, R61 ;  /* 0x000000ffff4c7224 */ /* 0x000fe400078e003d */
[-C--:B------:R-:W-:Y:S02]  /*75590*/  IMAD R9, R80, R25.reuse, RZ ;  /* 0x0000001950097224 */ /* 0x080fe400078e02ff */
[----:B------:R-:W-:-:S02]  /*755a0*/  IMAD R69, R85, R25, RZ ;  /* 0x0000001955457224 */ /* 0x000fc400078e02ff */
[----:B------:R-:W-:Y:S02]  /*755b0*/  IMAD.X R71, RZ, RZ, RZ, P1 ;  /* 0x000000ffff477224 */ /* 0x000fe400008e06ff */
[----:B------:R-:W-:Y:S02]  /*755c0*/  IMAD.MOV.U32 R70, RZ, RZ, R73 ;  /* 0x000000ffff467224 */ /* 0x000fe400078e0049 */
[----:B------:R-:W-:Y:S01]  /*755d0*/  IMAD.WIDE.U32.X R78, R22, R82, R78, P2 ;  /* 0x00000052164e7225 */ /* 0x000fe200010e044e */
[----:B------:R-:W-:-:S03]  /*755e0*/  ISETP.GE.U32.AND P2, PT, R58, R10, PT ;  /* 0x0000000a3a00720c */ /* 0x000fc60003f46070 */
        /* <DEDUP_REMOVED lines=11> */
[----:B------:R-:W-:Y:S01]  /*756a0*/  IMAD.WIDE.U32 R62, R24, R91, RZ ;  /* 0x0000005b183e7225 */ /* 0x000fe200078e00ff */
[----:B------:R-:W-:Y:S02]  /*756b0*/  SEL R62, RZ, 0x1, P2 ;  /* 0x00000001ff3e7807 */ /* 0x000fe40001000000 */
[----:B------:R-:W-:Y:S01]  /*756c0*/  ISETP.GE.U32.AND P2, PT, R56, R58, PT ;  /* 0x0000003a3800720c */ /* 0x000fe20003f46070 */
[----:B------:R-:W-:-:S03]  /*756d0*/  IMAD.WIDE.U32 R54, R24, R89, RZ ;  /* 0x0000005918367225 */ /* 0x000fc600078e00ff */
[----:B------:R-:W-:Y:S01]  /*756e0*/  ISETP.GE.U32.AND.EX P2, PT, R57, R103, PT, P2 ;  /* 0x000000673900720c */ /* 0x000fe20003f46120 */
[----:B------:R-:W-:-:S03]  /*756f0*/  IMAD.WIDE.U32 R8, P4, R24, R80, R8 ;  /* 0x0000005018087225 */ /* 0x000fc60007880008 */
[----:B------:R-:W-:Y:S01]  /*75700*/  SEL R71, RZ, 0x1, P2 ;  /* 0x00000001ff477807 */ /* 0x000fe20001000000 */
        /* <DEDUP_REMOVED lines=36> */
[----:B------:R-:W-:Y:S02]  /*75950*/  IMAD.MOV.U32 R64, RZ, RZ, R11 ;  /* 0x000000ffff407224 */ /* 0x000fe400078e000b */
[-C--:B------:R-:W-:Y:S02]  /*75960*/  IMAD R80, R80, R24.reuse, RZ ;  /* 0x0000001850507224 */ /* 0x080fe400078e02ff */
[----:B------:R-:W-:-:S02]  /*75970*/  IMAD R68, R85, R24, RZ ;  /* 0x0000001855447224 */ /* 0x000fc400078e02ff */
        /* <DEDUP_REMOVED lines=18> */
[----:B------:R-:W-:Y:S01]  /*75aa0*/  IMAD R93, R93, R12, RZ ;  /* 0x0000000c5d5d7224 */ /* 0x000fe200078e02ff */
[----:B------:R-:W-:Y:S01]  /*75ab0*/  IADD3.X R75, PT, PT, R21, R61, RZ, P5, P6 ;  /* 0x0000003d154b7210 */ /* 0x000fe20002fec4ff */
[----:B------:R-:W-:Y:S01]  /*75ac0*/  IMAD.X R57, R69, 0x1, R76, P4 ;  /* 0x0000000145397824 */ /* 0x000fe200020e064c */
[----:B------:R-:W-:Y:S01]  /*75ad0*/  ISETP.GE.U32.AND.EX P2, PT, R21, R67, PT, P2 ;  /* 0x000000431500720c */ /* 0x000fe20003f46120 */
[----:B------:R-:W-:Y:S01]  /*75ae0*/  IMAD.WIDE.U32 R60, R79, 0x3d1, RZ ;  /* 0x000003d14f3c7825 */ /* 0x000fe200078e00ff */
[----:B------:R-:W-:-:S02]  /*75af0*/  ISETP.GE.U32.AND.EX P1, PT, R75, R21, PT, P1 ;  /* 0x000000154b00720c */ /* 0x000fc40003f26110 */
[----:B------:R-:W-:Y:S01]  /*75b00*/  SEL R10, RZ, 0x1, P2 ;  /* 0x00000001ff0a7807 */ /* 0x000fe20001000000 */
[----:B------:R-:W-:Y:S01]  /*75b10*/  IMAD R93, R2, R83, R93 ;  /* 0x00000053025d7224 */ /* 0x000fe200078e025d */
[----:B------:R-:W-:Y:S02]  /*75b20*/  SEL R77, RZ, 0x1, P1 ;  /* 0x00000001ff4d7807 */ /* 0x000fe40000800000 */
[----:B------:R-:W-:Y:S01]  /*75b30*/  ISETP.GE.U32.AND.EX P0, PT, R69, R63, PT, P0 ;  /* 0x0000003f4500720c */ /* 0x000fe20003f06100 */
[----:B------:R-:W-:Y:S01]  /*75b40*/  IMAD.WIDE.U32 R62, R24, R89, R56 ;  /* 0x00000059183e7225 */ /* 0x000fe200078e0038 */
[----:B------:R-:W-:Y:S02]  /*75b50*/  IADD3 R77, P2, P4, R77, R54, R10 ;  /* 0x000000364d4d7210 */ /* 0x000fe40007c5e00a */
[----:B------:R-:W-:Y:S01]  /*75b60*/  ISETP.GE.U32.AND.EX P1, PT, R57, R69, PT, P3 ;  /* 0x000000453900720c */ /* 0x000fe20003f26130 */
[----:B------:R-:W-:Y:S01]  /*75b70*/  IMAD.WIDE.U32 R10, R75, 0x3d1, RZ ;  /* 0x000003d14b0a7825 */ /* 0x000fe200078e00ff */
[----:B------:R-:W-:-:S02]  /*75b80*/  IADD3.X R54, PT, PT, RZ, R55, RZ, P2, P4 ;  /* 0x00000037ff367210 */ /* 0x000fc400017e84ff */
[----:B------:R-:W-:Y:S01]  /*75b90*/  SEL R67, RZ, 0x1, P1 ;  /* 0x00000001ff437807 */ /* 0x000fe20000800000 */
        /* <DEDUP_REMOVED lines=8> */
[----:B------:R-:W-:Y:S01]  /*75c20*/  ISETP.GE.U32.AND P1, PT, R77, R62, PT ;  /* 0x0000003e4d00720c */ /* 0x000fe20003f26070 */
[----:B------:R-:W-:Y:S01]  /*75c30*/  IMAD.MOV.U32 R54, RZ, RZ, R11 ;  /* 0x000000ffff367224 */ /* 0x000fe200078e000b */
[----:B------:R-:W-:-:S02]  /*75c40*/  IADD3 R61, P4, PT, R61, R10, RZ ;  /* 0x0000000a3d3d7210 */ /* 0x000fc40007f9e0ff */
[----:B------:R-:W-:Y:S02]  /*75c50*/  IADD3 R10, P5, P6, R67, R22, R26 ;  /* 0x00000016430a7210 */ /* 0x000fe40007ebe01a */
[----:B------:R-:W-:Y:S01]  /*75c60*/  ISETP.GE.U32.AND.EX P2, PT, R25, R57, PT, P2 ;  /* 0x000000391900720c */ /* 0x000fe20003f46120 */
[----:B------:R-:W-:Y:S01]  /*75c70*/  IMAD.WIDE.U32.X R54, RZ, R75, R54, P4 ;  /* 0x0000004bff367225 */ /* 0x000fe200020e0436 */
[----:B------:R-:W-:Y:S02]  /*75c80*/  ISETP.GE.U32.AND.EX P1, PT, R63, R25, PT, P1 ;  /* 0x000000193f00720c */ /* 0x000fe40003f26110 */
[----:B------:R-:W-:Y:S01]  /*75c90*/  ISETP.GE.U32.AND P0, PT, R21, R60, PT ;  /* 0x0000003c1500720c */ /* 0x000fe20003f06070 */
[----:B------:R-:W-:Y:S01]  /*75ca0*/  IMAD.X R26, R61, 0x1, R79, P3 ;  /* 0x000000013d1a7824 */ /* 0x000fe200018e064f */
[----:B------:R-:W-:Y:S01]  /*75cb0*/  IADD3.X R11, PT, PT, RZ, R23, RZ, P5, P6 ;  /* 0x00000017ff0b7210 */ /* 0x000fe20002fec4ff */
[----:B------:R-:W-:Y:S01]  /*75cc0*/  IMAD.WIDE.U32 R22, R77, 0x3d1, RZ ;  /* 0x000003d14d167825 */ /* 0x000fe200078e00ff */
[----:B------:R-:W-:-:S02]  /*75cd0*/  SEL R60, RZ, 0x1, P2 ;  /* 0x00000001ff3c7807 */ /* 0x000fc40001000000 */
[----:B------:R-:W-:Y:S01]  /*75ce0*/  SEL R69, RZ, 0x1, P1 ;  /* 0x00000001ff457807 */ /* 0x000fe20000800000 */
[----:B------:R-:W-:Y:S01]  /*75cf0*/  IMAD.WIDE.U32 R56, R63, 0x3d1, RZ ;  /* 0x000003d13f387825 */ /* 0x000fe200078e00ff */
[----:B------:R-:W-:Y:S02]  /*75d00*/  IADD3 R67, P2, PT, R54, R22, RZ ;  /* 0x0000001636437210 */ /* 0x000fe40007f5e0ff */
[----:B------:R-:W-:Y:S01]  /*75d10*/  IADD3 R69, P3, P4, R69, R58, R60 ;  /* 0x0000003a45457210 */ /* 0x000fe20007c7e03c */
[----:B------:R-:W-:Y:S01]  /*75d20*/  IMAD.WIDE.U32 R24, R24, R87, R10 ;  /* 0x0000005718187225 */ /* 0x000fe200078e000a */
[----:B------:R-:W-:Y:S02]  /*75d30*/  ISETP.GE.U32.AND.EX P0, PT, R26, R61, PT, P0 ;  /* 0x0000003d1a00720c */ /* 0x000fe40003f06100 */
[----:B------:R-:W-:Y:S01]  /*75d40*/  IADD3.X R60, PT, PT, RZ, R59, RZ, P3, P4 ;  /* 0x0000003bff3c7210 */ /* 0x000fe20001fe84ff */
[----:B------:R-:W-:Y:S01]  /*75d50*/  IMAD.WIDE.U32 R58, P3, RZ, R77, R56 ;  /* 0x0000004dff3a7225 */ /* 0x000fe20007860038 */
[----:B------:R-:W-:-:S02]  /*75d60*/  ISETP.GE.U32.AND P1, PT, R24, R10, PT ;  /* 0x0000000a1800720c */ /* 0x000fc40003f26070 */
        /* <DEDUP_REMOVED lines=10> */
[C---:B------:R-:W-:Y:S01]  /*75e10*/  IADD3 R61, P6, PT, R10.reuse, R61, RZ ;  /* 0x0000003d0a3d7210 */ /* 0x040fe20007fde0ff */
[----:B------:R-:W-:Y:S01]  /*75e20*/  IMAD.WIDE.U32.X R56, RZ, R63, R56, P3 ;  /* 0x0000003fff387225 */ /* 0x000fe200018e0438 */
[----:B------:R-:W-:-:S02]  /*75e30*/  ISETP.LT.U32.AND P0, PT, R10, R67, PT ;  /* 0x000000430a00720c */ /* 0x000fc40003f01070 */
[----:B------:R-:W-:Y:S01]  /*75e40*/  ISETP.GE.U32.AND P2, PT, R61, R10, PT ;  /* 0x0000000a3d00720c */ /* 0x000fe20003f46070 */
[----:B------:R-:W-:Y:S01]  /*75e50*/  IMAD.X R10, R11, 0x1, R77, P5 ;  /* 0x000000010b0a7824 */ /* 0x000fe200028e064d */
[----:B------:R-:W-:Y:S01]  /*75e60*/  ISETP.GE.U32.AND P4, PT, R67, R22, PT ;  /* 0x000000164300720c */ /* 0x000fe20003f86070 */
[C---:B------:R-:W-:Y:S01]  /*75e70*/  IMAD.WIDE.U32 R22, R75.reuse, 0x3d1, RZ ;  /* 0x000003d14b167825 */ /* 0x040fe200078e00ff */
[----:B------:R-:W-:Y:S02]  /*75e80*/  ISETP.GE.U32.AND P3, PT, R75, R24, PT ;  /* 0x000000184b00720c */ /* 0x000fe40003f66070 */
        /* <DEDUP_REMOVED lines=8> */
[----:B------:R-:W-:Y:S02]  /*75f10*/  ISETP.GE.U32.AND.EX P4, PT, R59, R10, PT, P2 ;  /* 0x0000000a3b00720c */ /* 0x000fe40003f86120 */
[----:B------:R-:W-:Y:S02]  /*75f20*/  IADD3 R55, P2, P3, R22, R56, R55 ;  /* 0x0000003816377210 */ /* 0x000fe40007b5e037 */
[----:B------:R-:W-:Y:S01]  /*75f30*/  ISETP.LT.U32.OR.EX P0, PT, R10, R11, !P4, P0 ;  /* 0x0000000b0a00720c */ /* 0x000fe20006701500 */
[----:B------:R-:W-:Y:S01]  /*75f40*/  IMAD.X R11, RZ, RZ, RZ, P1 ;  /* 0x000000ffff0b7224 */ /* 0x000fe200008e06ff */
[----:B------:R-:W-:Y:S01]  /*75f50*/  IADD3 R69, P4, P5, R69, R64, R54 ;  /* 0x0000004045457210 */ /* 0x000fe20007d9e036 */
[----:B------:R-:W-:Y:S01]  /*75f60*/  IMAD.MOV.U32 R10, RZ, RZ, R25 ;  /* 0x000000ffff0a7224 */ /* 0x000fe200078e0019 */
[----:B------:R-:W-:Y:S02]  /*75f70*/  IADD3 R56, P6, PT, R23, R24, RZ ;  /* 0x0000001817387210 */ /* 0x000fe40007fde0ff */
        /* <DEDUP_REMOVED lines=28> */
[----:B------:R-:W-:Y:S01]  /*76140*/  IMAD.MOV.U32 R22, RZ, RZ, RZ ;  /* 0x000000ffff167224 */ /* 0x000fe200078e00ff */
        /* <DEDUP_REMOVED lines=68> */
.L_x_1652:
[----:B------:R-:W-:Y:S05]  /*76590*/  BSYNC.RECONVERGENT B0 ;  /* 0x0000000000007941 */ /* 0x000fea0003800200 */
.L_x_1651:
        /* <DEDUP_REMOVED lines=61> */
.L_x_1655:
[----:B------:R-:W-:Y:S05]  /*76970*/  BSYNC.RELIABLE B1 ;  /* 0x0000000000017941 */ /* 0x000fea0003800100 */
.L_x_1654:
        /* <DEDUP_REMOVED lines=45> */
[----:B------:R-:W-:Y:S02]  /*76c50*/  IMAD.X R2, R2, 0x1, R55, P4 ;  /* 0x0000000102027824 */ /* 0x000fe400020e0637 */
[----:B------:R-:W-:-:S04]  /*76c60*/  IMAD.MOV.U32 R10, RZ, RZ, R12 ;  /* 0x000000ffff0a7224 */ /* 0x000fc800078e000c */
        /* <DEDUP_REMOVED lines=24> */
.L_x_1658:
[----:B------:R-:W-:Y:S05]  /*76df0*/  BSYNC.RELIABLE B1 ;  /* 0x0000000000017941 */ /* 0x000fea0003800100 */
.L_x_1657:
        /* <DEDUP_REMOVED lines=65> */
.L_x_1660:
[----:B------:R-:W-:Y:S05]  /*77210*/  BSYNC.RELIABLE B1 ;  /* 0x0000000000017941 */ /* 0x000fea0003800100 */
.L_x_1659:
        /* <DEDUP_REMOVED lines=28> */
.L_x_1656:
[----:B------:R-:W-:Y:S05]  /*773e0*/  BSYNC.RECONVERGENT B0 ;  /* 0x0000000000007941 */ /* 0x000fea0003800200 */
.L_x_1653:
        /* <DEDUP_REMOVED lines=24> */
.L_x_1662:
        /* <DEDUP_REMOVED lines=17> */
[C---:B------:R-:W-:Y:S02]  /*77680*/  IADD3 R26, P0, PT, R23.reuse, R26, RZ ;  /* 0x0000001a171a7210 */ /* 0x040fe40007f1e0ff */
        /* <DEDUP_REMOVED lines=8> */
.L_x_1664:
[----:B------:R-:W-:Y:S05]  /*77710*/  BSYNC.RELIABLE B1 ;  /* 0x0000000000017941 */ /* 0x000fea0003800100 */
.L_x_1663:
        /* <DEDUP_REMOVED lines=44> */
[----:B------:R-:W-:Y:S02]  /*779e0*/  IADD3 R11, P3, P6, -R11, UR6, R90 ;  /* 0x000000060b0b7c10 */ /* 0x000fe4000fe7e15a */
[----:B------:R-:W-:-:S02]  /*779f0*/  IADD3.X R92, PT, PT, R92, RZ, RZ, P4, P5 ;  /* 0x000000ff5c5c7210 */ /* 0x000fc400027ea4ff */
[----:B------:R-:W-:Y:S02]  /*77a00*/  SEL R23, RZ, 0xffffffff, P0 ;  /* 0xffffffffff177807 */ /* 0x000fe40000000000 */
        /* <DEDUP_REMOVED lines=9> */
.L_x_1665:
[----:B------:R-:W-:Y:S05]  /*77aa0*/  BSYNC.RECONVERGENT B0 ;  /* 0x0000000000007941 */ /* 0x000fea0003800200 */
.L_x_1661:
        /* <DEDUP_REMOVED lines=15> */
[-C--:B------:R-:W-:Y:S02]  /*77ba0*/  IMAD R69, R20, R81.reuse, R2 ;  /* 0x0000005114457224 */ /* 0x080fe400078e0202 */
        /* <DEDUP_REMOVED lines=14> */
[----:B------:R-:W-:-:S04]  /*77c90*/  IMAD.WIDE.U32 R54, R18, R81, RZ ;  /* 0x0000005112367225 */ /* 0x000fc800078e00ff */
        /* <DEDUP_REMOVED lines=37> */
[----:B------:R-:W-:Y:S01]  /*77ef0*/  IMAD R65, R20, R51, R60 ;  /* 0x0000003314417224 */ /* 0x000fe200078e023c */
        /* <DEDUP_REMOVED lines=14> */
[----:B------:R-:W-:Y:S01]  /*77fe0*/  ISETP.GE.U32.AND P1, PT, R60, R62, PT ;  /* 0x0000003e3c00720c */ /* 0x000fe20003f26070 */
[----:B------:R-:W-:Y:S01]  /*77ff0*/  IMAD.WIDE.U32 R8, R18, R53, RZ ;  /* 0x0000003512087225 */ /* 0x000fe200078e00ff */
[C---:B------:R-:W-:Y:S02]  /*78000*/  IADD3.X R61, PT, PT, R63.reuse, R57, RZ, P3, P6 ;  /* 0x000000393f3d7210 */ /* 0x040fe40001fec4ff */
[----:B------:R-:W-:Y:S01]  /*78010*/  ISETP.GE.U32.AND.EX P0, PT, R63, R55, PT, P0 ;  /* 0x000000373f00720c */ /* 0x000fe20003f06100 */
[----:B------:R-:W-:Y:S01]  /*78020*/  IMAD.WIDE.U32.X R54, R20, R48, R6, P4 ;  /* 0x0000003014367225 */ /* 0x000fe200020e0406 */
[----:B------:R-:W-:Y:S02]  /*78030*/  ISETP.GE.U32.AND.EX P2, PT, R11, R65, PT, P2 ;  /* 0x000000410b00720c */ /* 0x000fe40003f46120 */
[----:B------:R-:W-:Y:S01]  /*78040*/  ISETP.GE.U32.AND.EX P1, PT, R61, R63, PT, P1 ;  /* 0x0000003f3d00720c */ /* 0x000fe20003f26110 */
[----:B------:R-:W-:Y:S01]  /*78050*/  IMAD.WIDE.U32 R6, R17, R53, R10 ;  /* 0x0000003511067225 */ /* 0x000fe200078e000a */
[----:B------:R-:W-:-:S02]  /*78060*/  SEL R62, RZ, 0x1, P0 ;  /* 0x00000001ff3e7807 */ /* 0x000fc40000000000 */
[----:B------:R-:W-:Y:S01]  /*78070*/  SEL R63, RZ, 0x1, P2 ;  /* 0x00000001ff3f7807 */ /* 0x000fe20001000000 */
[-C--:B------:R-:W-:Y:S01]  /*78080*/  IMAD R65, R18, R53.reuse, R64 ;  /* 0x0000003512417224 */ /* 0x080fe200078e0240 */
[----:B------:R-:W-:Y:S01]  /*78090*/  SEL R67, RZ, 0x1, P1 ;  /* 0x00000001ff437807 */ /* 0x000fe20000800000 */
[----:B------:R-:W-:Y:S01]  /*780a0*/  IMAD.WIDE.U32 R56, R17, R53, RZ ;  /* 0x0000003511387225 */ /* 0x000fe200078e00ff */
[----:B------:R-:W-:Y:S02]  /*780b0*/  IADD3 R56, P0, PT, R63, R54, RZ ;  /* 0x000000363f387210 */ /* 0x000fe40007f1e0ff */
[----:B------:R-:W-:Y:S01]  /*780c0*/  IADD3 R67, P2, P4, R67, R58, R62 ;  /* 0x0000003a43437210 */ /* 0x000fe20007c5e03e */
        /* <DEDUP_REMOVED lines=19> */
[----:B------:R-:W-:-:S04]  /*78200*/  IMAD.WIDE.U32 R6, R15, R49, RZ ;  /* 0x000000310f067225 */ /* 0x000fc800078e00ff */
[----:B------:R-:W-:-:S04]  /*78210*/  IMAD.WIDE.U32 R66, P6, R15, R46, R66 ;  /* 0x0000002e0f427225 */ /* 0x000fc800078c0042 */
[----:B------:R-:W-:Y:S01]  /*78220*/  IMAD.WIDE.U32 R58, R15, R81, RZ ;  /* 0x000000510f3a7225 */ /* 0x000fe200078e00ff */
[----:B------:R-:W-:-:S03]  /*78230*/  IADD3 RZ, P5, PT, R7, R66, RZ ;  /* 0x0000004207ff7210 */ /* 0x000fc60007fbe0ff */
[----:B------:R-:W-:Y:S02]  /*78240*/  IMAD.X R69, RZ, RZ, RZ, P3 ;  /* 0x000000ffff457224 */ /* 0x000fe400018e06ff */
[----:B------:R-:W-:Y:S02]  /*78250*/  IMAD.MOV.U32 R68, RZ, RZ, R9 ;  /* 0x000000ffff447224 */ /* 0x000fe400078e0009 */
[----:B------:R-:W-:Y:S02]  /*78260*/  IMAD R58, R46, R15, RZ ;  /* 0x0000000f2e3a7224 */ /* 0x000fe400078e02ff */
        /* <DEDUP_REMOVED lines=17> */
[----:B------:R-:W-:-:S04]  /*78380*/  IMAD.WIDE.U32 R68, R16, R53, RZ ;  /* 0x0000003510447225 */ /* 0x000fc800078e00ff */
[----:B------:R-:W-:Y:S01]  /*78390*/  IMAD R93, R18, R51, R17 ;  /* 0x00000033125d7224 */ /* 0x000fe200078e0211 */
[----:B------:R-:W-:Y:S01]  /*783a0*/  SEL R17, RZ, 0x1, P1 ;  /* 0x00000001ff117807 */ /* 0x000fe20000800000 */
[-C--:B------:R-:W-:Y:S02]  /*783b0*/  IMAD R89, R16, R81.reuse, R56 ;  /* 0x0000005110597224 */ /* 0x080fe400078e0238 */
[----:B------:R-:W-:-:S04]  /*783c0*/  IMAD.WIDE.U32 R60, R15, R81, R10 ;  /* 0x000000510f3c7225 */ /* 0x000fc800078e000a */
[----:B------:R-:W-:-:S04]  /*783d0*/  IMAD.WIDE.U32.X R66, R16, R46, R58, P5 ;  /* 0x0000002e10427225 */ /* 0x000fc800028e043a */
[----:B------:R-:W-:Y:S01]  /*783e0*/  IMAD.WIDE.U32 R58, P5, R15, R50, R68 ;  /* 0x000000320f3a7225 */ /* 0x000fe200078a0044 */
[----:B------:R-:W-:-:S03]  /*783f0*/  IADD3 R56, P1, P6, R60, R66, R17 ;  /* 0x000000423c387210 */ /* 0x000fc60007e3e011 */
        /* <DEDUP_REMOVED lines=24> */
[----:B------:R-:W-:Y:S02]  /*78580*/  IMAD.X R83, R93, 0x1, R54, P2 ;  /* 0x000000015d537824 */ /* 0x000fe400010e0636 */
[----:B------:R-:W-:Y:S01]  /*78590*/  IMAD.WIDE.U32.X R76, R16, R50, R76, P4 ;  /* 0x00000032104c7225 */ /* 0x000fe200020e044c */
[----:B------:R-:W-:-:S03]  /*785a0*/  ISETP.GE.U32.AND P4, PT, R82, R8, PT ;  /* 0x000000085200720c */ /* 0x000fc60003f86070 */
[C---:B------:R-:W-:Y:S02]  /*785b0*/  IMAD R69, R16.reuse, R53, R9 ;  /* 0x0000003510457224 */ /* 0x040fe400078e0209 */
[C---:B------:R-:W-:Y:S02]  /*785c0*/  IMAD R87, R16.reuse, R51, R87 ;  /* 0x0000003310577224 */ /* 0x040fe400078e0257 */
        /* <DEDUP_REMOVED lines=10> */
[----:B------:R-:W-:-:S04]  /*78670*/  IMAD.WIDE.U32 R10, R13, R51, RZ ;  /* 0x000000330d0a7225 */ /* 0x000fc800078e00ff */
[----:B------:R-:W-:-:S04]  /*78680*/  IMAD.WIDE.U32 R70, P6, R14, R46, R70 ;  /* 0x0000002e0e467225 */ /* 0x000fc800078c0046 */
[----:B------:R-:W-:-:S04]  /*78690*/  IMAD.WIDE.U32 R58, R14, R53, RZ ;  /* 0x000000350e3a7225 */ /* 0x000fc800078e00ff */
[----:B------:R-:W-:-:S04]  /*786a0*/  IMAD.WIDE.U32 R8, P4, R14, R50, R8 ;  /* 0x000000320e087225 */ /* 0x000fc80007880008 */
[----:B------:R-:W-:-:S04]  /*786b0*/  IMAD.WIDE.U32 R64, R14, R49, RZ ;  /* 0x000000310e407225 */ /* 0x000fc800078e00ff */
[C---:B------:R-:W-:Y:S01]  /*786c0*/  IMAD.WIDE.U32 R72, P0, R14.reuse, R52, R72 ;  /* 0x000000340e487225 */ /* 0x040fe20007800048 */
[----:B------:R-:W-:Y:S02]  /*786d0*/  IADD3 RZ, P2, PT, R65, R70, RZ ;  /* 0x0000004641ff7210 */ /* 0x000fe40007f5e0ff */
[----:B------:R-:W-:Y:S01]  /*786e0*/  SEL R65, RZ, 0x1, P3 ;  /* 0x00000001ff417807 */ /* 0x000fe20001800000 */
[----:B------:R-:W-:-:S04]  /*786f0*/  IMAD.WIDE.U32 R60, R14, R51, RZ ;  /* 0x000000330e3c7225 */ /* 0x000fc800078e00ff */
        /* <DEDUP_REMOVED lines=17> */
[----:B------:R-:W-:Y:S01]  /*78810*/  IMAD.MOV.U32 R54, RZ, RZ, R71 ;  /* 0x000000ffff367224 */ /* 0x000fe200078e0047 */
[----:B------:R-:W-:Y:S01]  /*78820*/  ISETP.GE.U32.AND P3, PT, R8, R56, PT ;  /* 0x000000380800720c */ /* 0x000fe20003f66070 */
[----:B------:R-:W-:Y:S02]  /*78830*/  IMAD R71, R13, R49, R10 ;  /* 0x000000310d477224 */ /* 0x000fe400078e020a */
        /* <DEDUP_REMOVED lines=14> */
[----:B------:R-:W-:Y:S01]  /*78920*/  IMAD.WIDE.U32.X R60, R13, R50, R60, P6 ;  /* 0x000000320d3c7225 */ /* 0x000fe200030e043c */
[----:B------:R-:W-:-:S03]  /*78930*/  SEL R71, RZ, 0x1, P4 ;  /* 0x00000001ff477807 */ /* 0x000fc60002000000 */
[----:B------:R-:W-:Y:S02]  /*78940*/  IMAD R73, R13, R81, R52 ;  /* 0x000000510d497224 */ /* 0x000fe400078e0234 */
[----:B------:R-:W-:Y:S01]  /*78950*/  IMAD.WIDE.U32 R10, R15, R51, R62 ;  /* 0x000000330f0a7225 */ /* 0x000fe200078e003e */
[----:B------:R-:W-:Y:S02]  /*78960*/  SEL R15, RZ, 0x1, P3 ;  /* 0x00000001ff0f7807 */ /* 0x000fe40001800000 */
[----:B------:R-:W-:Y:S01]  /*78970*/  IADD3 R71, P3, P4, R71, R76, R18 ;  /* 0x0000004c47477210 */ /* 0x000fe20007c7e012 */
[----:B------:R-:W-:Y:S02]  /*78980*/  IMAD R50, R50, R14, RZ ;  /* 0x0000000e32327224 */ /* 0x000fe400078e02ff */
[----:B------:R-:W-:Y:S01]  /*78990*/  IMAD.WIDE.U32 R68, R14, R81, R64 ;  /* 0x000000510e447225 */ /* 0x000fe200078e0040 */
[----:B------:R-:W-:-:S03]  /*789a0*/  IADD3.X R76, PT, PT, RZ, R77, RZ, P3, P4 ;  /* 0x0000004dff4c7210 */ /* 0x000fc60001fe84ff */
[----:B------:R-:W-:Y:S02]  /*789b0*/  IMAD R52, R48, R14, RZ ;  /* 0x0000000e30347224 */ /* 0x000fe400078e02ff */
[----:B------:R-:W-:Y:S01]  /*789c0*/  IMAD.WIDE.U32.X R54, R13, R46, R54, P2 ;  /* 0x0000002e0d367225 */ /* 0x000fe200010e0436 */
[----:B------:R-:W-:-:S03]  /*789d0*/  ISETP.GE.U32.AND P2, PT, R68, R64, PT ;  /* 0x000000404400720c */ /* 0x000fc60003f46070 */
[C---:B------:R-:W-:Y:S01]  /*789e0*/  IMAD R75, R13.reuse, R53, R50 ;  /* 0x000000350d4b7224 */ /* 0x040fe200078e0232 */
[----:B------:R-:W-:Y:S01]  /*789f0*/  IADD3 R15, P5, P6, R68, R54, R15 ;  /* 0x00000036440f7210 */ /* 0x000fe20007ebe00f */
[----:B------:R-:W-:Y:S01]  /*78a00*/  IMAD R57, R13, R51, R52 ;  /* 0x000000330d397224 */ /* 0x000fe200078e0234 */
[----:B------:R-:W-:Y:S01]  /*78a10*/  IADD3 R54, P4, PT, R71, R10, RZ ;  /* 0x0000000a47367210 */ /* 0x000fe20007f9e0ff */
[----:B------:R-:W-:Y:S01]  /*78a20*/  IMAD.WIDE.U32.X R66, R13, R48, R66, P0 ;  /* 0x000000300d427225 */ /* 0x000fe200000e0442 */
[----:B------:R-:W-:Y:S02]  /*78a30*/  ISETP.GE.U32.AND P1, PT, R15, R68, PT ;  /* 0x000000440f00720c */ /* 0x000fe40003f26070 */
[----:B------:R-:W-:Y:S01]  /*78a40*/  ISETP.GE.U32.AND P0, PT, R10, R62, PT ;  /* 0x0000003e0a00720c */ /* 0x000fe20003f06070 */
[----:B------:R-:W-:Y:S01]  /*78a50*/  IMAD.IADD R13, R69, 0x1, R73 ;  /* 0x00000001450d7824 */ /* 0x000fe200078e0249 */
[----:B------:R-:W-:Y:S01]  /*78a60*/  ISETP.GE.U32.AND P3, PT, R54, R10, PT ;  /* 0x0000000a3600720c */ /* 0x000fe20003f66070 */
[----:B------:R-:W-:-:S02]  /*78a70*/  IMAD.IADD R87, R11, 0x1, R87 ;  /* 0x000000010b577824 */ /* 0x000fc400078e0257 */
[----:B------:R-:W-:Y:S01]  /*78a80*/  IMAD R46, R46, R19, RZ ;  /* 0x000000132e2e7224 */ /* 0x000fe200078e02ff */
[----:B------:R-:W-:Y:S01]  /*78a90*/  IADD3.X R68, PT, PT, R13, R55, RZ, P5, P6 ;  /* 0x000000370d447210 */ /* 0x000fe20002fec4ff */
[----:B------:R-:W-:Y:S01]  /*78aa0*/  IMAD.X R55, R87, 0x1, R76, P4 ;  /* 0x0000000157377824 */ /* 0x000fe200020e064c */
[----:B------:R-:W-:Y:S02]  /*78ab0*/  ISETP.GE.U32.AND.EX P2, PT, R13, R65, PT, P2 ;  /* 0x000000410d00720c */ /* 0x000fe40003f46120 */
[C---:B------:R-:W-:Y:S01]  /*78ac0*/  ISETP.GE.U32.AND.EX P1, PT, R68.reuse, R13, PT, P1 ;  /* 0x0000000d4400720c */ /* 0x040fe20003f26110 */
[----:B------:R-:W-:Y:S01]  /*78ad0*/  IMAD.WIDE.U32 R64, R68, 0x3d1, RZ ;  /* 0x000003d144407825 */ /* 0x000fe200078e00ff */
[----:B------:R-:W-:Y:S02]  /*78ae0*/  SEL R10, RZ, 0x1, P2 ;  /* 0x00000001ff0a7807 */ /* 0x000fe40001000000 */
[----:B------:R-:W-:Y:S01]  /*78af0*/  SEL R13, RZ, 0x1, P1 ;  /* 0x00000001ff0d7807 */ /* 0x000fe20000800000 */
[----:B------:R-:W-:Y:S01]  /*78b00*/  IMAD.WIDE.U32 R52, R14, R53, R54 ;  /* 0x000000350e347225 */ /* 0x000fe200078e0036 */
[----:B------:R-:W-:-:S02]  /*78b10*/  ISETP.GE.U32.AND.EX P1, PT, R55, R87, PT, P3 ;  /* 0x000000573700720c */ /* 0x000fc40003f26130 */
[----:B------:R-:W-:Y:S01]  /*78b20*/  IADD3 R13, P2, P4, R13, R58, R10 ;  /* 0x0000003a0d0d7210 */ /* 0x000fe20007c5e00a */
[----:B------:R-:W-:Y:S01]  /*78b30*/  IMAD.IADD R11, R53, 0x1, R75 ;  /* 0x00000001350b7824 */ /* 0x000fe200078e024b */
[----:B------:R-:W-:Y:S01]  /*78b40*/  ISETP.GE.U32.AND.EX P0, PT, R87, R63, PT, P0 ;  /* 0x0000003f5700720c */ /* 0x000fe20003f06100 */
[----:B------:R-:W-:Y:S01]  /*78b50*/  IMAD.WIDE.U32 R62, R15, 0x3d1, RZ ;  /* 0x000003d10f3e7825 */ /* 0x000fe200078e00ff */
[----:B------:R-:W-:Y:S02]  /*78b60*/  IADD3.X R18, PT, PT, RZ, R59, RZ, P2, P4 ;  /* 0x0000003bff127210 */ /* 0x000fe400017e84ff */
[----:B------:R-:W-:Y:S01]  /*78b70*/  SEL R69, RZ, 0x1, P1 ;  /* 0x00000001ff457807 */ /* 0x000fe20000800000 */
[----:B------:R-:W-:Y:S01]  /*78b80*/  IMAD.WIDE.U32 R58, P2, RZ, R15, R64 ;  /* 0x0000000fff3a7225 */ /* 0x000fe20007840040 */
[----:B------:R-:W-:Y:S02]  /*78b90*/  IADD3 R65, P1, PT, R13, R52, RZ ;  /* 0x000000340d417210 */ /* 0x000fe40007f3e0ff */
[----:B------:R-:W-:Y:S01]  /*78ba0*/  SEL R48, RZ, 0x1, P0 ;  /* 0x00000001ff307807 */ /* 0x000fe20000000000 */
[----:B------:R-:W-:Y:S01]  /*78bb0*/  IMAD.X R53, RZ, RZ, RZ, P2 ;  /* 0x000000ffff357224 */ /* 0x000fe200010e06ff */
[----:B------:R-:W-:Y:S01]  /*78bc0*/  IADD3 R10, P3, PT, RZ, R62, RZ ;  /* 0x0000003eff0a7210 */ /* 0x000fe20007f7e0ff */
[----:B------:R-:W-:Y:S01]  /*78bd0*/  IMAD.X R18, R11, 0x1, R18, P1 ;  /* 0x000000010b127824 */ /* 0x000fe200008e0612 */
[----:B------:R-:W-:-:S02]  /*78be0*/  ISETP.GE.U32.AND P2, PT, R52, R54, PT ;  /* 0x000000363400720c */ /* 0x000fc40003f46070 */
[----:B------:R-:W-:Y:S01]  /*78bf0*/  ISETP.GE.U32.AND P1, PT, R65, R52, PT ;  /* 0x000000344100720c */ /* 0x000fe20003f26070 */
[----:B------:R-:W-:Y:S01]  /*78c00*/  IMAD.MOV.U32 R52, RZ, RZ, R59 ;  /* 0x000000ffff347224 */ /* 0x000fe200078e003b */
[----:B------:R-:W-:Y:S02]  /*78c10*/  IADD3 R16, P5, P6, R69, R16, R48 ;  /* 0x0000001045107210 */ /* 0x000fe40007ebe030 */
[----:B------:R-:W-:Y:S02]  /*78c20*/  ISETP.GE.U32.AND P0, PT, R10, R62, PT ;  /* 0x0000003e0a00720c */ /* 0x000fe40003f06070 */
[----:B------:R-:W-:Y:S01]  /*78c30*/  ISETP.GE.U32.AND.EX P2, PT, R11, R55, PT, P2 ;  /* 0x000000370b00720c */ /* 0x000fe20003f46120 */
[----:B------:R-:W-:Y:S01]  /*78c40*/  IMAD.WIDE.U32 R54, R65, 0x3d1, RZ ;  /* 0x000003d141367825 */ /* 0x000fe200078e00ff */
[----:B------:R-:W-:Y:S02]  /*78c50*/  ISETP.GE.U32.AND.EX P1, PT, R18, R11, PT, P1 ;  /* 0x0000000b1200720c */ /* 0x000fe40003f26110 */
[----:B------:R-:W-:-:S02]  /*78c60*/  IADD3 R62, P4, PT, R63, R58, RZ ;  /* 0x0000003a3f3e7210 */ /* 0x000fc40007f9e0ff */
[----:B------:R-:W-:Y:S02]  /*78c70*/  IADD3.X R17, PT, PT, RZ, R17, RZ, P5, P6 ;  /* 0x00000011ff117210 */ /* 0x000fe40002fec4ff */
        /* <DEDUP_REMOVED lines=11> */
[----:B------:R-:W-:Y:S01]  /*78d30*/  IMAD.IADD R57, R51, 0x1, R57 ;  /* 0x0000000133397824 */ /* 0x000fe200078e0239 */
[----:B------:R-:W-:Y:S01]  /*78d40*/  IADD3 R61, P6, PT, R13, R50, RZ ;  /* 0x000000320d3d7210 */ /* 0x000fe20007fde0ff */
[----:B------:R-:W-:Y:S01]  /*78d50*/  IMAD.WIDE.U32 R14, P3, RZ, R65, R14 ;  /* 0x00000041ff0e7225 */ /* 0x000fe2000786000e */
[----:B------:R-:W-:-:S02]  /*78d60*/  IADD3 R16, P5, PT, R63, R68, RZ ;  /* 0x000000443f107210 */ /* 0x000fc40007fbe0ff */
        /* <DEDUP_REMOVED lines=10> */
[----:B------:R-:W-:-:S02]  /*78e10*/  ISETP.LT.U32.AND P0, PT, R16, R63, PT ;  /* 0x0000003f1000720c */ /* 0x000fc40003f01070 */
[----:B------:R-:W-:Y:S01]  /*78e20*/  ISETP.GE.U32.AND P2, PT, R13, R16, PT ;  /* 0x000000100d00720c */ /* 0x000fe20003f46070 */
[----:B------:R-:W-:Y:S01]  /*78e30*/  IMAD.X R16, R17, 0x1, R65, P5 ;  /* 0x0000000111107824 */ /* 0x000fe200028e0641 */
        /* <DEDUP_REMOVED lines=11> */
[----:B------:R-:W-:Y:S02]  /*78ef0*/  IADD3 R57, P2, P3, R54, R14, R57 ;  /* 0x0000000e36397210 */ /* 0x000fe40007b5e039 */
[----:B------:R-:W-:Y:S01]  /*78f00*/  ISETP.LT.U32.OR.EX P0, PT, R16, R17, !P4, P0 ;  /* 0x000000111000720c */ /* 0x000fe20006701500 */
[----:B------:R-:W-:Y:S01]  /*78f10*/  IMAD.X R17, RZ, RZ, RZ, P1 ;  /* 0x000000ffff117224 */ /* 0x000fe200008e06ff */
[----:B------:R-:W-:Y:S01]  /*78f20*/  IADD3 R48, P4, P5, R59, R66, R48 ;  /* 0x000000423b307210 */ /* 0x000fe20007d9e030 */
[----:B------:R-:W-:Y:S01]  /*78f30*/  IMAD.MOV.U32 R16, RZ, RZ, R51 ;  /* 0x000000ffff107224 */ /* 0x000fe200078e0033 */
[----:B------:R-:W-:-:S02]  /*78f40*/  ISETP.GE.U32.AND P1, PT, R57, R54, PT ;  /* 0x000000363900720c */ /* 0x000fc40003f26070 */
[----:B------:R-:W-:Y:S02]  /*78f50*/  IADD3 R54, P6, PT, R55, R50, RZ ;  /* 0x0000003237367210 */ /* 0x000fe40007fde0ff */
[----:B------:R-:W-:Y:S02]  /*78f60*/  IADD3.X R67, PT, PT, RZ, R67, RZ, P4, P5 ;  /* 0x00000043ff437210 */ /* 0x000fe400027ea4ff */
[----:B------:R-:W-:Y:S01]  /*78f70*/  IADD3 R14, P4, PT, R57, R18, RZ ;  /* 0x00000012390e7210 */ /* 0x000fe20007f9e0ff */
[----:B------:R-:W-:Y:S01]  /*78f80*/  IMAD.WIDE.U32.X R58, RZ, R62, R16, P6 ;  /* 0x0000003eff3a7225 */ /* 0x000fe200030e0410 */
[----:B------:R-:W-:Y:S02]  /*78f90*/  SEL R55, RZ, 0x1, !P0 ;  /* 0x00000001ff377807 */ /* 0x000fe40004000000 */
[----:B------:R-:W-:Y:S02]  /*78fa0*/  IADD3.X R63, PT, PT, R54, R15, RZ, P2, P3 ;  /* 0x0000000f363f7210 */ /* 0x000fe400017e64ff */
[----:B------:R-:W-:-:S02]  /*78fb0*/  IADD3 R51, P3, PT, R14, R55, RZ ;  /* 0x000000370e337210 */ /* 0x000fc40007f7e0ff */
[C---:B------:R-:W-:Y:S01]  /*78fc0*/  ISETP.GE.U32.AND.EX P1, PT, R63.reuse, R54, PT, P1 ;  /* 0x000000363f00720c */ /* 0x040fe20003f26110 */
[----:B------:R-:W-:Y:S01]  /*78fd0*/  IMAD.X R18, R63, 0x1, R61, P4 ;  /* 0x000000013f127824 */ /* 0x000fe200020e063d */
[----:B------:R-:W-:Y:S01]  /*78fe0*/  ISETP.GE.U32.AND P2, PT, R51, R14, PT ;  /* 0x0000000e3300720c */ /* 0x000fe20003f46070 */
[----:B------:R-:W-:Y:S01]  /*78ff0*/  IMAD.WIDE.U32 R60, R67, 0x3d1, RZ ;  /* 0x000003d1433c7825 */ /* 0x000fe200078e00ff */
[----:B------:R-:W-:-:S03]  /*79000*/  ISETP.LT.U32.AND P0, PT, R14, R57, PT ;  /* 0x000000390e00720c */ /* 0x000fc60003f01070 */
        /* <DEDUP_REMOVED lines=86> */
.L_x_1667:
[----:B------:R-:W-:Y:S05]  /*79570*/  BSYNC.RECONVERGENT B0 ;  /* 0x0000000000007941 */ /* 0x000fea0003800200 */
.L_x_1666:
        /* <DEDUP_REMOVED lines=63> */
.L_x_1670:
[----:B------:R-:W-:Y:S05]  /*79970*/  BSYNC.RELIABLE B1 ;  /* 0x0000000000017941 */ /* 0x000fea0003800100 */
.L_x_1669:
        /* <DEDUP_REMOVED lines=33> */
[----:B------:R-:W-:-:S02]  /*79b90*/  IMAD.X R13, R13, 0x1, R15, P3 ;  /* 0x000000010d0d7824 */ /* 0x000fc400018e060f */
[----:B------:R-:W-:Y:S01]  /*79ba0*/  IMAD.X R46, R10, 0x1, R17, P2 ;  /* 0x000000010a2e7824 */ /* 0x000fe200010e0611 */
[----:B------:R-:W-:Y:S02]  /*79bb0*/  SEL R10, RZ, 0xffffffff, !P1 ;  /* 0xffffffffff0a7807 */ /* 0x000fe40004800000 */
        /* <DEDUP_REMOVED lines=30> */
.L_x_1673:
[----:B------:R-:W-:Y:S05]  /*79da0*/  BSYNC.RELIABLE B1 ;  /* 0x0000000000017941 */ /* 0x000fea0003800100 */
.L_x_1672:
        /* <DEDUP_REMOVED lines=61> */
.L_x_1675:
[----:B------:R-:W-:Y:S05]  /*7a180*/  BSYNC.RELIABLE B1 ;  /* 0x0000000000017941 */ /* 0x000fea0003800100 */
.L_x_1674:
        /* <DEDUP_REMOVED lines=27> */
.L_x_1671:
[----:B------:R-:W-:Y:S05]  /*7a340*/  BSYNC.RECONVERGENT B0 ;  /* 0x0000000000007941 */ /* 0x000fea0003800200 */
.L_x_1668:
        /* <DEDUP_REMOVED lines=9> */
[----:B------:R-:W-:Y:S02]  /*7a3e0*/  IMAD.MOV.U32 R6, RZ, RZ, R17 ;  /* 0x000000ffff067224 */ /* 0x000fe400078e0011 */
[----:B------:R-:W-:Y:S02]  /*7a3f0*/  IMAD.MOV.U32 R7, RZ, RZ, R18 ;  /* 0x000000ffff077224 */ /* 0x000fe400078e0012 */
[----:B------:R-:W-:-:S03]  /*7a400*/  VIADD R43, R43, 0x1 ;  /* 0x000000012b2b7836 */ /* 0x000fc60000000000 */
[----:B------:R1:W-:Y:S02]  /*7a410*/  STL.128 [R49+0x8020], R4 ;  /* 0x0080200431007387 */ /* 0x0003e40000100c00 */
[----:B------:R-:W-:Y:S01]  /*7a420*/  ISETP.NE.AND P0, PT, R43, R30, PT ;  /* 0x0000001e2b00720c */ /* 0x000fe20003f05270 */
[----:B0-----:R-:W-:Y:S02]  /*7a430*/  IMAD.MOV.U32 R8, RZ, RZ, R42 ;  /* 0x000000ffff087224 */ /* 0x001fe400078e002a */
[----:B------:R-:W-:Y:S02]  /*7a440*/  IMAD.MOV.U32 R9, RZ, RZ, R39 ;  /* 0x000000ffff097224 */ /* 0x000fe400078e0027 */
[----:B------:R-:W-:Y:S02]  /*7a450*/  IMAD.MOV.U32 R10, RZ, RZ, R40 ;  /* 0x000000ffff0a7224 */ /* 0x000fe400078e0028 */
[----:B------:R-:W-:Y:S02]  /*7a460*/  IMAD.MOV.U32 R11, RZ, RZ, R29 ;  /* 0x000000ffff0b7224 */ /* 0x000fe400078e001d */
[----:B-1----:R-:W-:-:S02]  /*7a470*/  IMAD.MOV.U32 R4, RZ, RZ, R15 ;  /* 0x000000ffff047224 */ /* 0x002fc400078e000f */
[----:B------:R-:W-:Y:S01]  /*7a480*/  IMAD.MOV.U32 R5, RZ, RZ, R16 ;  /* 0x000000ffff057224 */ /* 0x000fe200078e0010 */
[----:B------:R0:W-:Y:S01]  /*7a490*/  STL.128 [R49+0x30], R8 ;  /* 0x0000300831007387 */ /* 0x0001e20000100c00 */
[----:B------:R-:W-:Y:S02]  /*7a4a0*/  IMAD.MOV.U32 R6, RZ, RZ, R14 ;  /* 0x000000ffff067224 */ /* 0x000fe400078e000e */
[----:B------:R-:W-:-:S05]  /*7a4b0*/  IMAD.MOV.U32 R7, RZ, RZ, R13 ;  /* 0x000000ffff077224 */ /* 0x000fca00078e000d */
[----:B------:R0:W-:Y:S01]  /*7a4c0*/  STL.128 [R49+0x8030], R4 ;  /* 0x0080300431007387 */ /* 0x0001e20000100c00 */
[----:B------:R-:W-:Y:S05]  /*7a4d0*/  @P0 BRA `(.L_x_1676) ;  /* 0xfffffe1400b00947 */ /* 0x000fea000383ffff */
.L_x_1367:
[----:B------:R-:W2:Y:S01]  /*7a4e0*/  LDCU UR4, c[0x0][0x394] ;  /* 0x00007280ff0477ac */ /* 0x000ea20008000800 */
[----:B01----:R-:W-:Y:S02]  /*7a4f0*/  IMAD.MOV.U32 R4, RZ, RZ, R31 ;  /* 0x000000ffff047224 */ /* 0x003fe400078e001f */
        /* <DEDUP_REMOVED lines=12> */
[----:B------:R-:W1:Y:S01]  /*7a5c0*/  LDCU.64 UR6, c[0x3][0x18] ;  /* 0x00c00300ff0677ac */ /* 0x000e620008000a00 */
[----:B------:R-:W2:Y:S01]  /*7a5d0*/  LDCU.128 UR12, c[0x3][URZ] ;  /* 0x00c00000ff0c77ac */ /* 0x000ea20008000c00 */
[----:B------:R-:W-:-:S05]  /*7a5e0*/  UMOV UR4, URZ ;  /* 0x000000ff00047c82 */ /* 0x000fca0008000000 */
.L_x_1688:
[----:B---3--:R-:W-:-:S05]  /*7a5f0*/  IMAD R12, R2, 0x20, R3 ;  /* 0x00000020020c7824 */ /* 0x008fca00078e0203 */
[----:B0-----:R-:W3:Y:S04]  /*7a600*/  LDL.128 R4, [R12+0x8020] ;  /* 0x008020000c047983 */ /* 0x001ee80000100c00 */
[----:B------:R-:W4:Y:S01]  /*7a610*/  LDL.128 R8, [R12+0x8030] ;  /* 0x008030000c087983 */ /* 0x000f220000100c00 */
[----:B------:R-:W-:Y:S01]  /*7a620*/  BSSY.RECONVERGENT B0, `(.L_x_1678) ;  /* 0x00001aa000007945 */ /* 0x000fe20003800200 */
[----:B---3--:R-:W-:-:S04]  /*7a630*/  IMAD.WIDE.U32 R14, R32, R4, RZ ;  /* 0x00000004200e7225 */ /* 0x008fc800078e00ff */
        /* <DEDUP_REMOVED lines=26> */
[----:B----4-:R-:W-:Y:S02]  /*7a7e0*/  IMAD R13, R9, R31, RZ ;  /* 0x0000001f090d7224 */ /* 0x010fe400078e02ff */
        /* <DEDUP_REMOVED lines=19> */
[-C--:B------:R-:W-:Y:S02]  /*7a920*/  IMAD R17, R11, R31.reuse, RZ ;  /* 0x0000001f0b117224 */ /* 0x080fe400078e02ff */
[----:B------:R-:W-:Y:S01]  /*7a930*/  IMAD.X R25, RZ, RZ, RZ, P0 ;  /* 0x000000ffff197224 */ /* 0x000fe200000e06ff */
[----:B------:R-:W-:Y:S01]  /*7a940*/  ISETP.GE.U32.AND P0, PT, R48, R18, PT ;  /* 0x000000123000720c */ /* 0x000fe20003f06070 */
[C---:B------:R-:W-:Y:S01]  /*7a950*/  IMAD.WIDE.U32 R20, R10.reuse, R31, RZ ;  /* 0x0000001f0a147225 */ /* 0x040fe200078e00ff */
[----:B------:R-:W-:Y:S02]  /*7a960*/  ISETP.GE.U32.AND.EX P2, PT, R13, R41, PT, P2 ;  /* 0x000000290d00720c */ /* 0x000fe40003f46120 */
[----:B------:R-:W-:Y:S01]  /*7a970*/  ISETP.GE.U32.AND.EX P0, PT, R49, R19, PT, P0 ;  /* 0x000000133100720c */ /* 0x000fe20003f06100 */
[----:B------:R-:W-:-:S02]  /*7a980*/  IMAD R17, R10, R32, R17 ;  /* 0x000000200a117224 */ /* 0x000fc400078e0211 */
[----:B------:R-:W-:Y:S01]  /*7a990*/  IMAD.MOV.U32 R24, RZ, RZ, R23 ;  /* 0x000000ffff187224 */ /* 0x000fe200078e0017 */
        /* <DEDUP_REMOVED lines=174> */
[----:B------:R-:W-:Y:S01]  /*7b480*/  IMAD R57, R10, R36, R7 ;  /* 0x000000240a397224 */ /* 0x000fe200078e0207 */
[C---:B------:R-:W-:Y:S01]  /*7b490*/  IADD3 R33, P4, P5, R50.reuse, R52, R33 ;  /* 0x0000003432217210 */ /* 0x040fe20007d9e021 */
[----:B------:R-:W-:Y:S01]  /*7b4a0*/  IMAD.WIDE.U32.X R6, R9, R36, R48, P6 ;  /* 0x0000002409067225 */ /* 0x000fe200030e0430 */
[----:B------:R-:W-:-:S03]  /*7b4b0*/  ISETP.GE.U32.AND P0, PT, R50, R58, PT ;  /* 0x0000003a3200720c */ /* 0x000fc60003f06070 */
[----:B------:R-:W-:-:S04]  /*7b4c0*/  IMAD.WIDE.U32 R26, R10, R35, R22 ;  /* 0x000000230a1a7225 */ /* 0x000fc800078e0016 */
[----:B------:R-:W-:Y:S02]  /*7b4d0*/  IMAD.IADD R35, R51, 0x1, R25 ;  /* 0x0000000133237824 */ /* 0x000fe400078e0219 */
[----:B------:R-:W-:Y:S01]  /*7b4e0*/  IMAD.WIDE.U32.X R24, R11, R36, R54, P1 ;  /* 0x000000240b187225 */ /* 0x000fe200008e0436 */
[----:B------:R-:W-:Y:S02]  /*7b4f0*/  IADD3 R39, P6, P1, R39, R6, R34 ;  /* 0x0000000627277210 */ /* 0x000fe400079de022 */
[----:B------:R-:W-:Y:S01]  /*7b500*/  IADD3.X R52, PT, PT, R35, R53, RZ, P4, P5 ;  /* 0x0000003523347210 */ /* 0x000fe200027ea4ff */
[----:B------:R-:W-:Y:S01]  /*7b510*/  IMAD.WIDE.U32.X R42, R9, R38, R42, P2 ;  /* 0x00000026092a7225 */ /* 0x000fe200010e042a */
[----:B------:R-:W-:Y:S02]  /*7b520*/  IADD3.X R6, PT, PT, RZ, R7, RZ, P6, P1 ;  /* 0x00000007ff067210 */ /* 0x000fe400037e24ff */
[----:B------:R-:W-:Y:S01]  /*7b530*/  ISETP.GE.U32.AND P4, PT, R33, R50, PT ;  /* 0x000000322100720c */ /* 0x000fe20003f86070 */
        /* <DEDUP_REMOVED lines=8> */
[----:B------:R-:W-:Y:S01]  /*7b5c0*/  IMAD.MOV.U32 R40, RZ, RZ, R61 ;  /* 0x000000ffff287224 */ /* 0x000fe200078e003d */
[----:B------:R-:W-:Y:S01]  /*7b5d0*/  ISETP.GE.U32.AND P1, PT, R34, R26, PT ;  /* 0x0000001a2200720c */ /* 0x000fe20003f26070 */
[----:B------:R-:W-:Y:S01]  /*7b5e0*/  IMAD R51, R8, R38, R7 ;  /* 0x0000002608337224 */ /* 0x000fe200078e0207 */
[----:B------:R-:W-:Y:S01]  /*7b5f0*/  SEL R6, RZ, 0x1, P0 ;  /* 0x00000001ff067807 */ /* 0x000fe20000000000 */
[----:B------:R-:W-:Y:S01]  /*7b600*/  IMAD.WIDE.U32 R48, R52, 0x3d1, RZ ;  /* 0x000003d134307825 */ /* 0x000fe200078e00ff */
[----:B------:R-:W-:-:S02]  /*7b610*/  SEL R7, RZ, 0x1, P4 ;  /* 0x00000001ff077807 */ /* 0x000fc40002000000 */
[----:B------:R-:W-:Y:S01]  /*7b620*/  ISETP.GE.U32.AND.EX P5, PT, R9, R23, PT, P5 ;  /* 0x000000170900720c */ /* 0x000fe20003fa6150 */
[-C--:B------:R-:W-:Y:S01]  /*7b630*/  IMAD R53, R10, R38.reuse, R39 ;  /* 0x000000260a357224 */ /* 0x080fe200078e0227 */
[----:B------:R-:W-:Y:S01]  /*7b640*/  ISETP.GE.U32.AND.EX P1, PT, R35, R9, PT, P1 ;  /* 0x000000092300720c */ /* 0x000fe20003f26110 */
[----:B------:R-:W-:Y:S01]  /*7b650*/  IMAD.WIDE.U32.X R38, R11, R38, R40, P3 ;  /* 0x000000260b267225 */ /* 0x000fe200018e0428 */
[----:B------:R-:W-:Y:S02]  /*7b660*/  IADD3 R41, P0, P4, R7, R28, R6 ;  /* 0x0000001c07297210 */ /* 0x000fe40007c1e006 */
[----:B------:R-:W-:Y:S01]  /*7b670*/  SEL R11, RZ, 0x1, P5 ;  /* 0x00000001ff0b7807 */ /* 0x000fe20002800000 */
[----:B------:R-:W-:Y:S01]  /*7b680*/  IMAD.WIDE.U32 R8, R8, R37, R34 ;  /* 0x0000002508087225 */ /* 0x000fe200078e0022 */
[----:B------:R-:W-:Y:S02]  /*7b690*/  IADD3.X R22, PT, PT, RZ, R29, RZ, P0, P4 ;  /* 0x0000001dff167210 */ /* 0x000fe400007e84ff */
[----:B------:R-:W-:Y:S01]  /*7b6a0*/  SEL R23, RZ, 0x1, P1 ;  /* 0x00000001ff177807 */ /* 0x000fe20000800000 */
[----:B------:R-:W-:Y:S01]  /*7b6b0*/  IMAD.WIDE.U32 R48, P2, RZ, R33, R48 ;  /* 0x00000021ff307225 */ /* 0x000fe20007840030 */
[----:B------:R-:W-:-:S03]  /*7b6c0*/  IADD3 R41, P5, PT, R41, R8, RZ ;  /* 0x0000000829297210 */ /* 0x000fc60007fbe0ff */
[----:B------:R-:W-:Y:S01]  /*7b6d0*/  IMAD.IADD R7, R9, 0x1, R51 ;  /* 0x0000000109077824 */ /* 0x000fe200078e0233 */
[----:B------:R-:W-:Y:S01]  /*7b6e0*/  ISETP.GE.U32.AND P1, PT, R41, R8, PT ;  /* 0x000000082900720c */ /* 0x000fe20003f26070 */
[----:B------:R-:W-:-:S04]  /*7b6f0*/  IMAD.WIDE.U32 R26, R33, 0x3d1, RZ ;  /* 0x000003d1211a7825 */ /* 0x000fc800078e00ff */
[----:B------:R-:W-:Y:S01]  /*7b700*/  IMAD.X R9, RZ, RZ, RZ, P2 ;  /* 0x000000ffff097224 */ /* 0x000fe200010e06ff */
[----:B------:R-:W-:Y:S01]  /*7b710*/  ISETP.GE.U32.AND P2, PT, R8, R34, PT ;  /* 0x000000220800720c */ /* 0x000fe20003f46070 */
[----:B------:R-:W-:Y:S01]  /*7b720*/  IMAD.X R34, R7, 0x1, R22, P5 ;  /* 0x0000000107227824 */ /* 0x000fe200028e0616 */
[----:B------:R-:W-:Y:S01]  /*7b730*/  IADD3 R6, P3, PT, RZ, R26, RZ ;  /* 0x0000001aff067210 */ /* 0x000fe20007f7e0ff */
[----:B------:R-:W-:Y:S01]  /*7b740*/  IMAD.MOV.U32 R8, RZ, RZ, R49 ;  /* 0x000000ffff087224 */ /* 0x000fe200078e0031 */
[----:B------:R-:W-:Y:S01]  /*7b750*/  IADD3 R28, P4, PT, R27, R48, RZ ;  /* 0x000000301b1c7210 */ /* 0x000fe20007f9e0ff */
[----:B------:R-:W-:Y:S01]  /*7b760*/  IMAD R5, R5, R31, RZ ;  /* 0x0000001f05057224 */ /* 0x000fe200078e02ff */
[----:B------:R-:W-:Y:S02]  /*7b770*/  IADD3 R22, P5, P6, R23, R24, R11 ;  /* 0x0000001817167210 */ /* 0x000fe40007ebe00b */
[----:B------:R-:W-:Y:S02]  /*7b780*/  ISETP.GE.U32.AND.EX P2, PT, R7, R35, PT, P2 ;  /* 0x000000230700720c */ /* 0x000fe40003f46120 */
[----:B------:R-:W-:Y:S01]  /*7b790*/  ISETP.GE.U32.AND.EX P1, PT, R34, R7, PT, P1 ;  /* 0x000000072200720c */ /* 0x000fe20003f26110 */
[----:B------:R-:W-:Y:S01]  /*7b7a0*/  IMAD.X R7, R28, 0x1, R33, P3 ;  /* 0x000000011c077824 */ /* 0x000fe200018e0621 */
[----:B------:R-:W-:Y:S01]  /*7b7b0*/  IADD3.X R23, PT, PT, RZ, R25, RZ, P5, P6 ;  /* 0x00000019ff177210 */ /* 0x000fe20002fec4ff */
[----:B------:R-:W-:Y:S01]  /*7b7c0*/  IMAD.WIDE.U32.X R24, RZ, R52, R8, P4 ;  /* 0x00000034ff187225 */ /* 0x000fe200020e0408 */
[----:B------:R-:W-:-:S02]  /*7b7d0*/  SEL R33, RZ, 0x1, P2 ;  /* 0x00000001ff217807 */ /* 0x000fc40001000000 */
[----:B------:R-:W-:Y:S01]  /*7b7e0*/  SEL R29, RZ, 0x1, P1 ;  /* 0x00000001ff1d7807 */ /* 0x000fe20000800000 */
[----:B------:R-:W-:Y:S01]  /*7b7f0*/  IMAD.WIDE.U32 R10, R10, R37, R22 ;  /* 0x000000250a0a7225 */ /* 0x000fe200078e0016 */
[----:B------:R-:W-:Y:S02]  /*7b800*/  ISETP.GE.U32.AND P0, PT, R6, R26, PT ;  /* 0x0000001a0600720c */ /* 0x000fe40003f06070 */
[----:B------:R-:W-:Y:S01]  /*7b810*/  IADD3 R37, P3, P4, R29, R42, R33 ;  /* 0x0000002a1d257210 */ /* 0x000fe20007c7e021 */
[----:B------:R-:W-:Y:S01]  /*7b820*/  IMAD.WIDE.U32 R26, R34, 0x3d1, RZ ;  /* 0x000003d1221a7825 */ /* 0x000fe200078e00ff */
[----:B------:R-:W-:Y:S02]  /*7b830*/  ISETP.GE.U32.AND.EX P0, PT, R7, R28, PT, P0 ;  /* 0x0000001c0700720c */ /* 0x000fe40003f06100 */
[----:B------:R-:W-:Y:S01]  /*7b840*/  IADD3.X R36, PT, PT, RZ, R43, RZ, P3, P4 ;  /* 0x0000002bff247210 */ /* 0x000fe20001fe84ff */
[----:B------:R-:W-:Y:S01]  /*7b850*/  IMAD.WIDE.U32 R8, R41, 0x3d1, RZ ;  /* 0x000003d129087825 */ /* 0x000fe200078e00ff */
[----:B------:R-:W-:-:S02]  /*7b860*/  IADD3 R37, P6, PT, R37, R10, RZ ;  /* 0x0000000a25257210 */ /* 0x000fc40007fde0ff */
[----:B------:R-:W-:Y:S01]  /*7b870*/  ISETP.GE.U32.AND P1, PT, R10, R22, PT ;  /* 0x000000160a00720c */ /* 0x000fe20003f26070 */
[----:B------:R-:W-:Y:S01]  /*7b880*/  IMAD.WIDE.U32 R26, P3, RZ, R41, R26 ;  /* 0x00000029ff1a7225 */ /* 0x000fe2000786001a */
[----:B------:R-:W-:-:S03]  /*7b890*/  IADD3 R33, P2, PT, R24, R8, RZ ;  /* 0x0000000818217210 */ /* 0x000fc60007f5e0ff */
[----:B------:R-:W-:Y:S01]  /*7b8a0*/  IMAD.IADD R35, R11, 0x1, R53 ;  /* 0x000000010b237824 */ /* 0x000fe200078e0235 */
[----:B------:R-:W-:Y:S01]  /*7b8b0*/  ISETP.GE.U32.AND P4, PT, R33, R8, PT ;  /* 0x000000082100720c */ /* 0x000fe20003f86070 */
        /* <DEDUP_REMOVED lines=31> */
[----:B------:R-:W-:Y:S02]  /*7bab0*/  IADD3 R8, P4, PT, R33, R34, RZ ;  /* 0x0000002221087210 */ /* 0x000fe40007f9e0ff */
[----:B------:R-:W-:Y:S01]  /*7bac0*/  SEL R29, RZ, 0x1, !P0 ;  /* 0x00000001ff1d7807 */ /* 0x000fe20004000000 */
[----:B------:R-:W-:Y:S01]  /*7bad0*/  IMAD.WIDE.U32 R24, R39, 0x3d1, RZ ;  /* 0x000003d127187825 */ /* 0x000fe200078e00ff */
[----:B------:R-:W-:Y:S02]  /*7bae0*/  IADD3.X R35, PT, PT, R22, R23, RZ, P2, P3 ;  /* 0x0000001716237210 */ /* 0x000fe400017e64ff */
[----:B------:R-:W-:-:S02]  /*7baf0*/  IADD3 R29, P3, PT, R8, R29, RZ ;  /* 0x0000001d081d7210 */ /* 0x000fc40007f7e0ff */
        /* <DEDUP_REMOVED lines=28> */
[----:B------:R-:W-:-:S03]  /*7bcc0*/  IMAD R33, R4, R32, R5 ;  /* 0x0000002004217224 */ /* 0x000fc600078e0205 */
[----:B------:R-:W-:-:S04]  /*7bcd0*/  ISETP.GE.U32.AND.EX P1, PT, R26, R23, PT, P1 ;  /* 0x000000171a00720c */ /* 0x000fc80003f26110 */
[----:B------:R-:W-:Y:S02]  /*7bce0*/  ISETP.LT.U32.OR.EX P0, PT, R23, R24, !P1, P3 ;  /* 0x000000181700720c */ /* 0x000fe40004f01530 */
[----:B------:R-:W-:Y:S01]  /*7bcf0*/  IADD3 R8, P1, P2, R39, R10, R25 ;  /* 0x0000000a27087210 */ /* 0x000fe20007a3e019 */
[----:B------:R-:W-:Y:S01]  /*7bd00*/  IMAD.WIDE.U32 R24, R4, R31, RZ ;  /* 0x0000001f04187225 */ /* 0x000fe200078e00ff */
        /* <DEDUP_REMOVED lines=59> */
.L_x_1679:
[----:B-12---:R-:W-:Y:S05]  /*7c0c0*/  BSYNC.RECONVERGENT B0 ;  /* 0x0000000000007941 */ /* 0x006fea0003800200 */
.L_x_1678:
        /* <DEDUP_REMOVED lines=63> */
.L_x_1682:
[----:B------:R-:W-:Y:S05]  /*7c4c0*/  BSYNC.RELIABLE B1 ;  /* 0x0000000000017941 */ /* 0x000fea0003800100 */
.L_x_1681:
        /* <DEDUP_REMOVED lines=66> */
.L_x_1685:
[----:B------:R-:W-:Y:S05]  /*7c8f0*/  BSYNC.RELIABLE B1 ;  /* 0x0000000000017941 */ /* 0x000fea0003800100 */
.L_x_1684:
        /* <DEDUP_REMOVED lines=61> */
.L_x_1687:
[----:B------:R-:W-:Y:S05]  /*7ccd0*/  BSYNC.RELIABLE B1 ;  /* 0x0000000000017941 */ /* 0x000fea0003800100 */
.L_x_1686:
        /* <DEDUP_REMOVED lines=27> */
.L_x_1683:
[----:B------:R-:W-:Y:S05]  /*7ce90*/  BSYNC.RECONVERGENT B0 ;  /* 0x0000000000007941 */ /* 0x000fea0003800200 */
.L_x_1680:
        /* <DEDUP_REMOVED lines=12> */
.L_x_1677:
[----:B------:R-:W-:Y:S01]  /*7cf60*/  IMAD.MOV.U32 R16, RZ, RZ, -0x3d3 ;  /* 0xfffffc2dff107424 */ /* 0x000fe200078e00ff */
[----:B---3--:R-:W-:Y:S01]  /*7cf70*/  PRMT R12, RZ, 0x7610, R12 ;  /* 0x00007610ff0c7816 */ /* 0x008fe2000000000c */
[----:B------:R-:W-:Y:S01]  /*7cf80*/  IMAD.MOV.U32 R17, RZ, RZ, -0x2 ;  /* 0xfffffffeff117424 */ /* 0x000fe200078e00ff */
[----:B0-----:R-:W-:Y:S01]  /*7cf90*/  CS2R R10, SRZ ;  /* 0x00000000000a7805 */ /* 0x001fe2000001ff00 */
[----:B------:R-:W-:Y:S01]  /*7cfa0*/  IMAD.MOV.U32 R18, RZ, RZ, -0x1 ;  /* 0xffffffffff127424 */ /* 0x000fe200078e00ff */
[----:B------:R-:W-:Y:S01]  /*7cfb0*/  CS2R R4, SRZ ;  /* 0x0000000000047805 */ /* 0x000fe2000001ff00 */
[----:B------:R-:W-:Y:S01]  /*7cfc0*/  IMAD.MOV.U32 R19, RZ, RZ, -0x1 ;  /* 0xffffffffff137424 */ /* 0x000fe200078e00ff */
[----:B------:R-:W-:Y:S01]  /*7cfd0*/  CS2R R6, SRZ ;  /* 0x0000000000067805 */ /* 0x000fe2000001ff00 */
[----:B------:R-:W-:Y:S02]  /*7cfe0*/  IMAD.MOV.U32 R20, RZ, RZ, -0x1 ;  /* 0xffffffffff147424 */ /* 0x000fe400078e00ff */
        /* <DEDUP_REMOVED lines=10> */
.L_x_1711:
[C---:B------:R-:W-:Y:S01]  /*7d090*/  IMAD R14, R2.reuse, 0x8, R3 ;  /* 0x00000008020e7824 */ /* 0x040fe200078e0203 */
[----:B------:R-:W1:Y:S05]  /*7d0a0*/  LDCU.128 UR12, c[0x3][URZ] ;  /* 0x00c00000ff0c77ac */ /* 0x000e6a0008000c00 */
[----:B-----5:R-:W5:Y:S01]  /*7d0b0*/  LDL.64 R14, [R14] ;  /* 0x000000000e0e7983 */ /* 0x020f620000100a00 */
[----:B------:R-:W-:Y:S01]  /*7d0c0*/  VIADD R2, R2, 0xffffffff ;  /* 0xffffffff02027836 */ /* 0x000fe20000000000 */
[----:B------:R-:W-:Y:S01]  /*7d0d0*/  UMOV UR4, URZ ;  /* 0x000000ff00047c82 */ /* 0x000fe20008000000 */
[----:B------:R-:W-:-:S03]  /*7d0e0*/  UMOV UR5, 0x3f ;  /* 0x0000003f00057882 */ /* 0x000fc60000000000 */
[----:B--2---:R-:W-:-:S13]  /*7d0f0*/  ISETP.NE.AND P3, PT, R2, -0x1, PT ;  /* 0xffffffff0200780c */ /* 0x004fda0003f65270 */
.L_x_1710:
        /* <DEDUP_REMOVED lines=15> */
.L_x_1690:
        /* <DEDUP_REMOVED lines=92> */
[----:B------:R-:W-:-:S04]  /*7d7b0*/  IMAD.X R43, RZ, RZ, RZ, P4 ;  /* 0x000000ffff2b7224 */ /* 0x000fc800020e06ff */
[----:B------:R-:W-:Y:S01]  /*7d7c0*/  IMAD.X R29, R31, 0x1, R42, P0 ;  /* 0x000000011f1d7824 */ /* 0x000fe200000e062a */
[----:B------:R-:W-:Y:S01]  /*7d7d0*/  ISETP.GE.U32.AND P0, PT, R28, R26, PT ;  /* 0x0000001a1c00720c */ /* 0x000fe20003f06070 */
[----:B------:R-:W-:-:S03]  /*7d7e0*/  IMAD.WIDE.U32 R26, R9, R6, RZ ;  /* 0x00000006091a7225 */ /* 0x000fc600078e00ff */
[----:B------:R-:W-:Y:S01]  /*7d7f0*/  ISETP.GE.U32.AND.EX P0, PT, R29, R31, PT, P0 ;  /* 0x0000001f1d00720c */ /* 0x000fe20003f06100 */
[----:B------:R-:W-:-:S03]  /*7d800*/  IMAD.MOV.U32 R42, RZ, RZ, R25 ;  /* 0x000000ffff2a7224 */ /* 0x000fc600078e0019 */
[----:B------:R-:W-:Y:S01]  /*7d810*/  SEL R53, RZ, 0x1, P0 ;  /* 0x00000001ff357807 */ /* 0x000fe20000000000 */
[----:B------:R-:W-:-:S04]  /*7d820*/  IMAD.WIDE.U32 R34, P0, R7, R8, R26 ;  /* 0x0000000807227225 */ /* 0x000fc8000780001a */
[----:B------:R-:W-:-:S04]  /*7d830*/  IMAD.WIDE.U32 R26, R8, R6, RZ ;  /* 0x00000006081a7225 */ /* 0x000fc800078e00ff */
[----:B------:R-:W-:Y:S01]  /*7d840*/  IMAD.X R37, RZ, RZ, RZ, P0 ;  /* 0x000000ffff257224 */ /* 0x000fe200000e06ff */
[----:B------:R-:W-:Y:S01]  /*7d850*/  IADD3 RZ, P0, PT, R27, R34, RZ ;  /* 0x000000221bff7210 */ /* 0x000fe20007f1e0ff */
[----:B------:R-:W-:Y:S02]  /*7d860*/  IMAD.MOV.U32 R36, RZ, RZ, R35 ;  /* 0x000000ffff247224 */ /* 0x000fe400078e0023 */
[----:B------:R-:W-:-:S04]  /*7d870*/  IMAD.WIDE.U32 R34, R11, R6, RZ ;  /* 0x000000060b227225 */ /* 0x000fc800078e00ff */
[----:B------:R-:W-:-:S03]  /*7d880*/  IMAD.WIDE.U32.X R26, R7, R9, R36, P0 ;  /* 0x00000009071a7225 */ /* 0x000fc600000e0424 */
[----:B------:R-:W-:Y:S01]  /*7d890*/  IADD3 R26, P0, PT, R49, R26, RZ ;  /* 0x0000001a311a7210 */ /* 0x000fe20007f1e0ff */
[----:B------:R-:W-:-:S04]  /*7d8a0*/  IMAD.X R49, RZ, RZ, RZ, P6 ;  /* 0x000000ffff317224 */ /* 0x000fc800030e06ff */
        /* <DEDUP_REMOVED lines=9> */
[----:B------:R-:W-:Y:S02]  /*7d940*/  IMAD.X R23, R46, 0x1, R23, P0 ;  /* 0x000000012e177824 */ /* 0x000fe400000e0617 */
[----:B------:R-:W-:-:S04]  /*7d950*/  IMAD.WIDE.U32 R34, R4, R10, RZ ;  /* 0x0000000a04227225 */ /* 0x000fc800078e00ff */
[----:B------:R-:W-:Y:S01]  /*7d960*/  IMAD.WIDE.U32.X R24, R7, R9, R48, P5 ;  /* 0x0000000907187225 */ /* 0x000fe200028e0430 */
[----:B------:R-:W-:Y:S02]  /*7d970*/  ISETP.GE.U32.AND.EX P5, PT, R23, R46, PT, P6 ;  /* 0x0000002e1700720c */ /* 0x000fe40003fa6160 */
[----:B------:R-:W-:Y:S01]  /*7d980*/  IADD3 RZ, P0, PT, R40, R35, RZ ;  /* 0x0000002328ff7210 */ /* 0x000fe20007f1e0ff */
[----:B------:R-:W-:Y:S01]  /*7d990*/  IMAD.WIDE.U32 R48, R4, R10, R28 ;  /* 0x0000000a04307225 */ /* 0x000fe200078e001c */
[----:B------:R-:W-:-:S03]  /*7d9a0*/  SEL R31, RZ, 0x1, P5 ;  /* 0x00000001ff1f7807 */ /* 0x000fc60002800000 */
[----:B------:R-:W-:-:S04]  /*7d9b0*/  IMAD.WIDE.U32 R34, R7, R10, RZ ;  /* 0x0000000a07227225 */ /* 0x000fc800078e00ff */
[----:B------:R-:W-:Y:S02]  /*7d9c0*/  IMAD.X R33, RZ, RZ, RZ, P4 ;  /* 0x000000ffff217224 */ /* 0x000fe400020e06ff */
[----:B------:R-:W-:Y:S01]  /*7d9d0*/  IMAD.X R43, RZ, RZ, RZ, P2 ;  /* 0x000000ffff2b7224 */ /* 0x000fe200010e06ff */
[----:B------:R-:W-:Y:S01]  /*7d9e0*/  IADD3 R31, P2, P4, R48, R38, R31 ;  /* 0x00000026301f7210 */ /* 0x000fe20007c5e01f */
[----:B------:R-:W-:Y:S02]  /*7d9f0*/  IMAD.IADD R9, R40, 0x1, R49 ;  /* 0x0000000128097824 */ /* 0x000fe400078e0231 */
[----:B------:R-:W-:Y:S02]  /*7da00*/  IMAD.MOV.U32 R32, RZ, RZ, R37 ;  /* 0x000000ffff207224 */ /* 0x000fe400078e0025 */
[----:B------:R-:W-:Y:S01]  /*7da10*/  IMAD.WIDE.U32 R36, R6, R10, R26 ;  /* 0x0000000a06247225 */ /* 0x000fe200078e001a */
[----:B------:R-:W-:Y:S02]  /*7da20*/  IADD3.X R46, PT, PT, R9, R39, RZ, P2, P4 ;  /* 0x00000027092e7210 */ /* 0x000fe400017e84ff */
[----:B------:R-:W-:Y:S01]  /*7da30*/  ISETP.GE.U32.AND P4, PT, R48, R28, PT ;  /* 0x0000001c3000720c */ /* 0x000fe20003f86070 */
[----:B------:R-:W-:-:S03]  /*7da40*/  IMAD.WIDE.U32 R34, P5, R6, R11, R34 ;  /* 0x0000000b06227225 */ /* 0x000fc600078a0022 */
[----:B------:R-:W-:Y:S01]  /*7da50*/  ISETP.GE.U32.AND.EX P4, PT, R9, R29, PT, P4 ;  /* 0x0000001d0900720c */ /* 0x000fe20003f86140 */
[----:B------:R-:W-:Y:S02]  /*7da60*/  IMAD.MOV.U32 R42, RZ, RZ, R41 ;  /* 0x000000ffff2a7224 */ /* 0x000fe400078e0029 */
[----:B------:R-:W-:Y:S01]  /*7da70*/  IMAD.WIDE.U32.X R40, R7, R11, R32, P1 ;  /* 0x0000000b07287225 */ /* 0x000fe200008e0420 */
[----:B------:R-:W-:-:S03]  /*7da80*/  ISETP.GE.U32.AND P1, PT, R31, R48, PT ;  /* 0x000000301f00720c */ /* 0x000fc60003f26070 */
[----:B------:R-:W-:Y:S01]  /*7da90*/  IMAD.WIDE.U32 R50, R6, R10, RZ ;  /* 0x0000000a06327225 */ /* 0x000fe200078e00ff */
[----:B------:R-:W-:-:S03]  /*7daa0*/  IADD3 R50, P2, PT, R53, R36, RZ ;  /* 0x0000002435327210 */ /* 0x000fc60007f5e0ff */
[----:B------:R-:W-:Y:S01]  /*7dab0*/  IMAD.WIDE.U32 R38, R5, R4, RZ ;  /* 0x0000000405267225 */ /* 0x000fe200078e00ff */
[----:B------:R-:W-:-:S03]  /*7dac0*/  IADD3 RZ, P6, PT, R34, R51, RZ ;  /* 0x0000003322ff7210 */ /* 0x000fc60007fde0ff */
        /* <DEDUP_REMOVED lines=35> */
[----:B------:R-:W-:Y:S02]  /*7dd00*/  IMAD.X R21, R46, 0x1, R21, P0 ;  /* 0x000000012e157824 */ /* 0x000fe400000e0615 */
[----:B------:R-:W-:Y:S01]  /*7dd10*/  IMAD.X R51, R11, 0x1, R44, P4 ;  /* 0x000000010b337824 */ /* 0x000fe200020e062c */
[----:B------:R-:W-:Y:S01]  /*7dd20*/  ISETP.GE.U32.AND P4, PT, R50, R48, PT ;  /* 0x000000303200720c */ /* 0x000fe20003f86070 */
[----:B------:R-:W-:-:S03]  /*7dd30*/  IMAD.WIDE.U32 R28, R6, R4, RZ ;  /* 0x00000004061c7225 */ /* 0x000fc600078e00ff */
[----:B------:R-:W-:Y:S01]  /*7dd40*/  ISETP.GE.U32.AND.EX P4, PT, R51, R11, PT, P4 ;  /* 0x0000000b3300720c */ /* 0x000fe20003f86140 */
[----:B------:R-:W-:-:S03]  /*7dd50*/  IMAD.WIDE.U32 R36, P0, R6, R5, R36 ;  /* 0x0000000506247225 */ /* 0x000fc60007800024 */
[----:B------:R-:W-:Y:S01]  /*7dd60*/  SEL R35, RZ, 0x1, P4 ;  /* 0x00000001ff237807 */ /* 0x000fe20002000000 */
        /* <DEDUP_REMOVED lines=13> */
[C---:B------:R-:W-:Y:S01]  /*7de40*/  IMAD.WIDE.U32.X R28, R7.reuse, R5, R28, P6 ;  /* 0x00000005071c7225 */ /* 0x040fe200030e041c */
[----:B------:R-:W-:Y:S02]  /*7de50*/  IADD3.X R42, PT, PT, RZ, R43, RZ, P5, P4 ;  /* 0x0000002bff2a7210 */ /* 0x000fe40002fe84ff */
[----:B------:R-:W-:Y:S01]  /*7de60*/  IADD3 R9, P0, P6, R48, R24, R9 ;  /* 0x0000001830097210 */ /* 0x000fe20007e1e009 */
[----:B------:R-:W-:Y:S01]  /*7de70*/  IMAD.IADD R5, R34, 0x1, R49 ;  /* 0x0000000122057824 */ /* 0x000fe200078e0231 */
[----:B------:R-:W-:Y:S01]  /*7de80*/  ISETP.GE.U32.AND P5, PT, R48, R50, PT ;  /* 0x000000323000720c */ /* 0x000fe20003fa6070 */
[----:B------:R-:W-:-:S03]  /*7de90*/  IMAD.WIDE.U32 R26, R7, R6, RZ ;  /* 0x00000006071a7225 */ /* 0x000fc600078e00ff */
[----:B------:R-:W-:Y:S01]  /*7dea0*/  IADD3.X R53, PT, PT, R5, R25, RZ, P0, P6 ;  /* 0x0000001905357210 */ /* 0x000fe200007ec4ff */
[C---:B------:R-:W-:Y:S01]  /*7deb0*/  IMAD.WIDE.U32 R10, R6.reuse, R4, R40 ;  /* 0x00000004060a7225 */ /* 0x040fe200078e0028 */
[----:B------:R-:W-:Y:S02]  /*7dec0*/  ISETP.GE.U32.AND P0, PT, R9, R48, PT ;  /* 0x000000300900720c */ /* 0x000fe40003f06070 */
[----:B------:R-:W-:Y:S01]  /*7ded0*/  ISETP.GE.U32.AND.EX P5, PT, R5, R51, PT, P5 ;  /* 0x000000330500720c */ /* 0x000fe20003fa6150 */
[C---:B------:R-:W-:Y:S01]  /*7dee0*/  IMAD.WIDE.U32 R54, R6.reuse, R6, RZ ;  /* 0x0000000606367225 */ /* 0x040fe200078e00ff */
[----:B------:R-:W-:Y:S02]  /*7def0*/  IADD3 R34, P6, PT, R35, R10, RZ ;  /* 0x0000000a23227210 */ /* 0x000fe40007fde0ff */
[----:B------:R-:W-:Y:S01]  /*7df00*/  ISETP.GE.U32.AND.EX P0, PT, R53, R5, PT, P0 ;  /* 0x000000053500720c */ /* 0x000fe20003f06100 */
[----:B------:R-:W-:Y:S01]  /*7df10*/  IMAD.WIDE.U32 R26, P1, R6, R7, R26 ;  /* 0x00000007061a7225 */ /* 0x000fe2000782001a */
[----:B------:R-:W-:-:S02]  /*7df20*/  SEL R5, RZ, 0x1, P5 ;  /* 0x00000001ff057807 */ /* 0x000fc40002800000 */
[----:B------:R-:W-:Y:S01]  /*7df30*/  SEL R31, RZ, 0x1, P0 ;  /* 0x00000001ff1f7807 */ /* 0x000fe20000000000 */
[----:B------:R-:W-:Y:S01]  /*7df40*/  IMAD.IADD R11, R11, 0x1, R36 ;  /* 0x000000010b0b7824 */ /* 0x000fe200078e0224 */
[----:B------:R-:W-:Y:S01]  /*7df50*/  IADD3 RZ, P2, PT, R55, R26, RZ ;  /* 0x0000001a37ff7210 */ /* 0x000fe20007f5e0ff */
[----:B------:R-:W-:Y:S01]  /*7df60*/  IMAD.X R25, RZ, RZ, RZ, P1 ;  /* 0x000000ffff197224 */ /* 0x000fe200008e06ff */
[----:B------:R-:W-:Y:S01]  /*7df70*/  ISETP.GE.U32.AND P1, PT, R34, R10, PT ;  /* 0x0000000a2200720c */ /* 0x000fe20003f26070 */
[----:B------:R-:W-:Y:S01]  /*7df80*/  IMAD.MOV.U32 R24, RZ, RZ, R27 ;  /* 0x000000ffff187224 */ /* 0x000fe200078e001b */
[----:B------:R-:W-:Y:S01]  /*7df90*/  ISETP.GE.U32.AND P4, PT, R10, R40, PT ;  /* 0x000000280a00720c */ /* 0x000fe20003f86070 */
[----:B------:R-:W-:Y:S02]  /*7dfa0*/  IMAD.X R35, R11, 0x1, R42, P6 ;  /* 0x000000010b237824 */ /* 0x000fe400030e062a */
        /* <DEDUP_REMOVED lines=40> */
[----:B------:R-:W-:Y:S01]  /*7e230*/  SEL R32, RZ, 0x1, P2 ;  /* 0x00000001ff207807 */ /* 0x000fe20001000000 */
[----:B------:R-:W-:Y:S01]  /*7e240*/  IMAD.X R7, RZ, RZ, RZ, P4 ;  /* 0x000000ffff077224 */ /* 0x000fe200020e06ff */
[----:B------:R-:W-:Y:S01]  /*7e250*/  IADD3 R27, P4, PT, R35, R36, RZ ;  /* 0x00000024231b7210 */ /* 0x000fe20007f9e0ff */
[C---:B------:R-:W-:Y:S01]  /*7e260*/  IMAD.X R38, R9.reuse, 0x1, R38, P6 ;  /* 0x0000000109267824 */ /* 0x040fe200030e0626 */
[----:B------:R-:W-:-:S02]  /*7e270*/  ISETP.GE.U32.AND.EX P1, PT, R9, R5, PT, P1 ;  /* 0x000000050900720c */ /* 0x000fc40003f26110 */
[C---:B------:R-:W-:Y:S01]  /*7e280*/  IADD3 R5, P6, PT, R4.reuse, R53, RZ ;  /* 0x0000003504057210 */ /* 0x040fe20007fde0ff */
[----:B------:R-:W-:Y:S01]  /*7e290*/  IMAD.X R28, R27, 0x1, R33, P5 ;  /* 0x000000011b1c7824 */ /* 0x000fe200028e0621 */
[----:B------:R-:W-:Y:S01]  /*7e2a0*/  ISETP.GE.U32.AND P5, PT, R39, R6, PT ;  /* 0x000000062700720c */ /* 0x000fe20003fa6070 */
[----:B------:R-:W-:Y:S01]  /*7e2b0*/  IMAD.MOV.U32 R6, RZ, RZ, R37 ;  /* 0x000000ffff067224 */ /* 0x000fe200078e0025 */
[----:B------:R-:W-:Y:S02]  /*7e2c0*/  ISETP.GE.U32.AND P0, PT, R4, R34, PT ;  /* 0x000000220400720c */ /* 0x000fe40003f06070 */
[----:B------:R-:W-:Y:S01]  /*7e2d0*/  ISETP.GE.U32.AND.EX P2, PT, R38, R9, PT, P5 ;  /* 0x000000092600720c */ /* 0x000fe20003f46150 */
[C---:B------:R-:W-:Y:S01]  /*7e2e0*/  IMAD.X R9, R28.reuse, 0x1, R31, P6 ;  /* 0x000000011c097824 */ /* 0x040fe200030e061f */
[----:B------:R-:W-:Y:S02]  /*7e2f0*/  IADD3 R32, P5, PT, R5, R32, RZ ;  /* 0x0000002005207210 */ /* 0x000fe40007fbe0ff */
[----:B------:R-:W-:Y:S01]  /*7e300*/  ISETP.GE.U32.AND.EX P0, PT, R28, R27, PT, P0 ;  /* 0x0000001b1c00720c */ /* 0x000fe20003f06100 */
[----:B------:R-:W-:Y:S01]  /*7e310*/  IMAD.WIDE.U32 R26, R38, 0x3d1, RZ ;  /* 0x000003d1261a7825 */ /* 0x000fe200078e00ff */
[----:B------:R-:W-:-:S02]  /*7e320*/  SEL R29, RZ, 0x1, P1 ;  /* 0x00000001ff1d7807 */ /* 0x000fc40000800000 */
[----:B------:R-:W-:Y:S01]  /*7e330*/  SEL R33, RZ, 0x1, P2 ;  /* 0x00000001ff217807 */ /* 0x000fe20001000000 */
[----:B------:R-:W-:Y:S01]  /*7e340*/  IMAD.X R34, RZ, RZ, R9, P5 ;  /* 0x000000ffff227224 */ /* 0x000fe200028e0609 */
[----:B------:R-:W-:Y:S02]  /*7e350*/  ISETP.LT.U32.AND P1, PT, R5, R4, PT ;  /* 0x000000040500720c */ /* 0x000fe40003f21070 */
        /* <DEDUP_REMOVED lines=17> */
[----:B------:R-:W-:Y:S02]  /*7e470*/  ISETP.GE.U32.AND P0, PT, R9, R6, PT ;  /* 0x000000060900720c */ /* 0x000fe40003f06070 */
[----:B------:R-:W-:Y:S01]  /*7e480*/  ISETP.LT.U32.AND P1, PT, R4, R9, PT ;  /* 0x000000090400720c */ /* 0x000fe20003f21070 */
[----:B------:R-:W-:Y:S01]  /*7e490*/  IMAD.X R9, R36, 0x1, R39, P5 ;  /* 0x0000000124097824 */ /* 0x000fe200028e0627 */
[----:B------:R-:W-:Y:S02]  /*7e4a0*/  IADD3 R31, P2, PT, R4, R31, RZ ;  /* 0x0000001f041f7210 */ /* 0x000fe40007f5e0ff */
[----:B------:R-:W-:Y:S01]  /*7e4b0*/  ISETP.GE.U32.AND.EX P0, PT, R36, R7, PT, P0 ;  /* 0x000000072400720c */ /* 0x000fe20003f06100 */
[----:B------:R-:W-:Y:S01]  /*7e4c0*/  IMAD.WIDE.U32 R6, R33, 0x3d1, RZ ;  /* 0x000003d121067825 */ /* 0x000fe200078e00ff */
[----:B------:R-:W-:-:S03]  /*7e4d0*/  ISETP.GE.U32.AND P5, PT, R31, R4, PT ;  /* 0x000000041f00720c */ /* 0x000fc60003fa6070 */
[----:B------:R-:W-:Y:S02]  /*7e4e0*/  IMAD.X R28, RZ, RZ, R9, P2 ;  /* 0x000000ffff1c7224 */ /* 0x000fe400010e0609 */
[----:B------:R-:W-:Y:S01]  /*7e4f0*/  IMAD.WIDE.U32.X R4, RZ, R38, R24, P4 ;  /* 0x00000026ff047225 */ /* 0x000fe200020e0418 */
[----:B------:R-:W-:Y:S02]  /*7e500*/  SEL R25, RZ, 0x1, P0 ;  /* 0x00000001ff197807 */ /* 0x000fe40000000000 */
[----:B------:R-:W-:Y:S01]  /*7e510*/  ISETP.GE.U32.AND.EX P0, PT, R28, R9, PT, P5 ;  /* 0x000000091c00720c */ /* 0x000fe20003f06150 */
[----:B------:R-:W-:Y:S01]  /*7e520*/  IMAD.WIDE.U32 R26, P2, RZ, R33, R26 ;  /* 0x00000021ff1a7225 */ /* 0x000fe2000784001a */
[----:B------:R-:W-:Y:S02]  /*7e530*/  IADD3 R25, P4, P5, R6, R4, R25 ;  /* 0x0000000406197210 */ /* 0x000fe40007d9e019 */
[----:B------:R-:W-:Y:S02]  /*7e540*/  ISETP.LT.U32.OR.EX P1, PT, R9, R36, !P0, P1 ;  /* 0x000000240900720c */ /* 0x000fe40004721510 */
[----:B------:R-:W-:-:S02]  /*7e550*/  IADD3 R9, P6, PT, R7, R26, RZ ;  /* 0x0000001a07097210 */ /* 0x000fc40007fde0ff */
        /* <DEDUP_REMOVED lines=11> */
[----:B------:R-:W-:Y:S02]  /*7e610*/  IMAD.MOV.U32 R4, RZ, RZ, R27 ;  /* 0x000000ffff047224 */ /* 0x000fe400078e001b */
[----:B------:R-:W-:Y:S01]  /*7e620*/  IMAD.MOV.U32 R27, RZ, RZ, RZ ;  /* 0x000000ffff1b7224 */ /* 0x000fe200078e00ff */
[----:B------:R-:W-:Y:S01]  /*7e630*/  ISETP.GE.U32.AND.EX P1, PT, R26, R7, PT, P1 ;  /* 0x000000071a00720c */ /* 0x000fe20003f26110 */
[----:B------:R-:W-:Y:S01]  /*7e640*/  IMAD.WIDE.U32.X R4, RZ, R35, R4, P6 ;  /* 0x00000023ff047225 */ /* 0x000fe200030e0404 */
[----:B------:R-:W-:Y:S02]  /*7e650*/  SEL R9, RZ, 0x1, P0 ;  /* 0x00000001ff097807 */ /* 0x000fe40000000000 */
[----:B------:R-:W-:-:S02]  /*7e660*/  ISETP.LT.U32.OR.EX P0, PT, R7, R24, !P1, P2 ;  /* 0x000000180700720c */ /* 0x000fc40004f01520 */
        /* <DEDUP_REMOVED lines=24> */
[-C--:B------:R-:W-:Y:S01]  /*7e7f0*/  IMAD.WIDE.U32.X R4, RZ, R33.reuse, R24, P2 ;  /* 0x00000021ff047225 */ /* 0x080fe200010e0418 */
        /* <DEDUP_REMOVED lines=34> */
.L_x_1693:
[----:B-1----:R-:W-:Y:S05]  /*7ea20*/  BSYNC.RECONVERGENT B1 ;  /* 0x0000000000017941 */ /* 0x002fea0003800200 */
.L_x_1692:
        /* <DEDUP_REMOVED lines=62> */
.L_x_1696:
[----:B------:R-:W-:Y:S05]  /*7ee10*/  BSYNC.RELIABLE B2 ;  /* 0x0000000000027941 */ /* 0x000fea0003800100 */
.L_x_1695:
        /* <DEDUP_REMOVED lines=69> */
.L_x_1699:
[----:B------:R-:W-:Y:S05]  /*7f270*/  BSYNC.RELIABLE B2 ;  /* 0x0000000000027941 */ /* 0x000fea0003800100 */
.L_x_1698:
        /* <DEDUP_REMOVED lines=64> */
.L_x_1701:
[----:B------:R-:W-:Y:S05]  /*7f680*/  BSYNC.RELIABLE B2 ;  /* 0x0000000000027941 */ /* 0x000fea0003800100 */
.L_x_1700:
        /* <DEDUP_REMOVED lines=28> */
[----:B------:R-:W-:Y:S02]  /*7f850*/  IMAD.MOV.U32 R4, RZ, RZ, R5 ;  /* 0x000000ffff047224 */ /* 0x000fe400078e0005 */
[----:B------:R-:W-:Y:S02]  /*7f860*/  IMAD.MOV.U32 R11, RZ, RZ, R17 ;  /* 0x000000ffff0b7224 */ /* 0x000fe400078e0011 */
[----:B------:R-:W-:-:S07]  /*7f870*/  IMAD.MOV.U32 R5, RZ, RZ, R16 ;  /* 0x000000ffff057224 */ /* 0x000fce00078e0010 */
.L_x_1697:
[----:B------:R-:W-:Y:S05]  /*7f880*/  BSYNC.RECONVERGENT B1 ;  /* 0x0000000000017941 */ /* 0x000fea0003800200 */
.L_x_1694:
        /* <DEDUP_REMOVED lines=230> */
[----:B------:R-:W-:-:S02]  /*806f0*/  IMAD R65, R18, R7, R34 ;  /* 0x0000000712417224 */ /* 0x000fc400078e0222 */
[----:B------:R-:W-:Y:S01]  /*80700*/  IMAD.WIDE.U32.X R34, R19, R7, R54, P0 ;  /* 0x0000000713227225 */ /* 0x000fe200000e0436 */
[----:B------:R-:W-:-:S03]  /*80710*/  SEL R55, RZ, 0x1, P2 ;  /* 0x00000001ff377807 */ /* 0x000fc60001000000 */
[----:B------:R-:W-:Y:S01]  /*80720*/  IMAD.MOV.U32 R58, RZ, RZ, R57 ;  /* 0x000000ffff3a7224 */ /* 0x000fe200078e0039 */
[----:B------:R-:W-:Y:S01]  /*80730*/  IADD3 R57, P0, P2, R63, R48, R44 ;  /* 0x000000303f397210 */ /* 0x000fe20007a1e02c */
[----:B------:R-:W-:Y:S02]  /*80740*/  IMAD R46, R23, R4, RZ ;  /* 0x00000004172e7224 */ /* 0x000fe400078e02ff */
[----:B------:R-:W-:Y:S01]  /*80750*/  IMAD.WIDE.U32 R50, R18, R6, R40 ;  /* 0x0000000612327225 */ /* 0x000fe200078e0028 */
[----:B------:R-:W-:-:S03]  /*80760*/  IADD3.X R48, PT, PT, RZ, R49, RZ, P0, P2 ;  /* 0x00000031ff307210 */ /* 0x000fc600007e44ff */
[----:B------:R-:W-:-:S04]  /*80770*/  IMAD.WIDE.U32.X R38, R17, R7, R38, P5 ;  /* 0x0000000711267225 */ /* 0x000fc800028e0426 */
[----:B------:R-:W-:Y:S02]  /*80780*/  IMAD.MOV.U32 R42, RZ, RZ, R61 ;  /* 0x000000ffff2a7224 */ /* 0x000fe400078e003d */
[----:B------:R-:W-:-:S04]  /*80790*/  IMAD.WIDE.U32 R18, R22, R4, R10 ;  /* 0x0000000416127225 */ /* 0x000fc800078e000a */
[-C--:B------:R-:W-:Y:S01]  /*807a0*/  IMAD R61, R22, R5.reuse, R46 ;  /* 0x00000005163d7224 */ /* 0x080fe200078e022e */
[----:B------:R-:W-:Y:S01]  /*807b0*/  ISETP.GE.U32.AND P0, PT, R18, R10, PT ;  /* 0x0000000a1200720c */ /* 0x000fe20003f06070 */
[----:B------:R-:W-:Y:S01]  /*807c0*/  IMAD.WIDE.U32.X R4, R23, R5, R52, P1 ;  /* 0x0000000517047225 */ /* 0x000fe200008e0434 */
[C---:B------:R-:W-:Y:S02]  /*807d0*/  IADD3 R49, P1, P5, R50.reuse, R38, R55 ;  /* 0x0000002632317210 */ /* 0x040fe40007d3e037 */
[----:B------:R-:W-:Y:S01]  /*807e0*/  IADD3 R38, P2, PT, R57, R18, RZ ;  /* 0x0000001239267210 */ /* 0x000fe20007f5e0ff */
[----:B------:R-:W-:Y:S02]  /*807f0*/  IMAD.IADD R51, R51, 0x1, R65 ;  /* 0x0000000133337824 */ /* 0x000fe400078e0241 */
[----:B------:R-:W-:Y:S02]  /*80800*/  IMAD.IADD R19, R19, 0x1, R61 ;  /* 0x0000000113137824 */ /* 0x000fe400078e023d */
[----:B------:R-:W-:Y:S01]  /*80810*/  IMAD R10, R21, R6, RZ ;  /* 0x00000006150a7224 */ /* 0x000fe200078e02ff */
[----:B------:R-:W-:Y:S01]  /*80820*/  IADD3.X R44, PT, PT, R51, R39, RZ, P1, P5 ;  /* 0x00000027332c7210 */ /* 0x000fe20000fea4ff */
[----:B------:R-:W-:Y:S01]  /*80830*/  IMAD.X R39, R19, 0x1, R48, P2 ;  /* 0x0000000113277824 */ /* 0x000fe200010e0630 */
[----:B------:R-:W-:Y:S01]  /*80840*/  ISETP.GE.U32.AND P1, PT, R50, R40, PT ;  /* 0x000000283200720c */ /* 0x000fe20003f26070 */
[----:B------:R-:W-:Y:S01]  /*80850*/  IMAD R53, R20, R7, R10 ;  /* 0x0000000714357224 */ /* 0x000fe200078e020a */
[----:B------:R-:W-:-:S02]  /*80860*/  ISETP.GE.U32.AND P5, PT, R49, R50, PT ;  /* 0x000000323100720c */ /* 0x000fc40003fa6070 */
[----:B------:R-:W-:Y:S02]  /*80870*/  ISETP.GE.U32.AND.EX P1, PT, R51, R41, PT, P1 ;  /* 0x000000293300720c */ /* 0x000fe40003f26110 */
[----:B------:R-:W-:Y:S02]  /*80880*/  ISETP.GE.U32.AND.EX P5, PT, R44, R51, PT, P5 ;  /* 0x000000332c00720c */ /* 0x000fe40003fa6150 */
[----:B------:R-:W-:Y:S02]  /*80890*/  ISETP.GE.U32.AND P2, PT, R38, R18, PT ;  /* 0x000000122600720c */ /* 0x000fe40003f46070 */
        /* <DEDUP_REMOVED lines=11> */
[-C--:B------:R-:W-:Y:S01]  /*80950*/  IMAD R57, R22, R7.reuse, R11 ;  /* 0x0000000716397224 */ /* 0x080fe200078e020b */
[----:B------:R-:W-:Y:S01]  /*80960*/  ISETP.GE.U32.AND P0, PT, R20, R38, PT ;  /* 0x000000261400720c */ /* 0x000fe20003f06070 */
[----:B------:R-:W-:Y:S01]  /*80970*/  IMAD.WIDE.U32.X R10, R23, R7, R42, P6 ;  /* 0x00000007170a7225 */ /* 0x000fe200030e042a */
[----:B------:R-:W-:Y:S02]  /*80980*/  IADD3 R51, P4, PT, R51, R20, RZ ;  /* 0x0000001433337210 */ /* 0x000fe40007f9e0ff */
[----:B------:R-:W-:Y:S01]  /*80990*/  IADD3 R34, P2, P5, R41, R4, R34 ;  /* 0x0000000429227210 */ /* 0x000fe20007d5e022 */
[----:B------:R-:W-:Y:S01]  /*809a0*/  IMAD.WIDE.U32 R42, R44, 0x3d1, RZ ;  /* 0x000003d12c2a7825 */ /* 0x000fe200078e00ff */
[----:B------:R-:W-:-:S02]  /*809b0*/  ISETP.GE.U32.AND P1, PT, R51, R20, PT ;  /* 0x000000143300720c */ /* 0x000fc40003f26070 */
[----:B------:R-:W-:Y:S01]  /*809c0*/  IADD3.X R35, PT, PT, RZ, R5, RZ, P2, P5 ;  /* 0x00000005ff237210 */ /* 0x000fe200017ea4ff */
[----:B------:R-:W-:Y:S02]  /*809d0*/  IMAD.IADD R38, R21, 0x1, R53 ;  /* 0x0000000115267824 */ /* 0x000fe400078e0235 */
[----:B------:R-:W-:-:S04]  /*809e0*/  IMAD.WIDE.U32 R40, R49, 0x3d1, RZ ;  /* 0x000003d131287825 */ /* 0x000fc800078e00ff */
        /* <DEDUP_REMOVED lines=36> */
[----:B------:R-:W-:Y:S01]  /*80c30*/  IMAD.X R6, R43, 0x1, R51, P6 ;  /* 0x000000012b067824 */ /* 0x000fe200030e0633 */
[----:B------:R-:W-:Y:S02]  /*80c40*/  IADD3 R7, P5, PT, R18, R7, RZ ;  /* 0x0000000712077210 */ /* 0x000fe40007fbe0ff */
[----:B------:R-:W-:Y:S02]  /*80c50*/  ISETP.GE.U32.AND.EX P1, PT, R38, R49, PT, P1 ;  /* 0x000000312600720c */ /* 0x000fe40003f26110 */
[----:B------:R-:W-:Y:S01]  /*80c60*/  ISETP.LT.U32.AND P0, PT, R18, R19, PT ;  /* 0x000000131200720c */ /* 0x000fe20003f01070 */
[----:B------:R-:W-:Y:S01]  /*80c70*/  IMAD.X R19, RZ, RZ, R6, P5 ;  /* 0x000000ffff137224 */ /* 0x000fe200028e0606 */
[----:B------:R-:W-:Y:S02]  /*80c80*/  SEL R23, RZ, 0x1, P1 ;  /* 0x00000001ff177807 */ /* 0x000fe40000800000 */
[----:B------:R-:W-:-:S02]  /*80c90*/  ISETP.GE.U32.AND P1, PT, R7, R18, PT ;  /* 0x000000120700720c */ /* 0x000fc40003f26070 */
[----:B------:R-:W-:Y:S01]  /*80ca0*/  ISETP.GE.U32.AND.EX P2, PT, R43, R20, PT, P2 ;  /* 0x000000142b00720c */ /* 0x000fe20003f46120 */
[----:B------:R-:W-:Y:S01]  /*80cb0*/  IMAD.WIDE.U32.X R20, RZ, R55, R40, P4 ;  /* 0x00000037ff147225 */ /* 0x000fe200020e0428 */
        /* <DEDUP_REMOVED lines=109> */
.L_x_1703:
[----:B------:R-:W-:Y:S05]  /*81390*/  BSYNC.RECONVERGENT B1 ;  /* 0x0000000000017941 */ /* 0x000fea0003800200 */
.L_x_1702:
        /* <DEDUP_REMOVED lines=61> */
.L_x_1705:
[----:B------:R-:W-:Y:S05]  /*81770*/  BSYNC.RELIABLE B1 ;  /* 0x0000000000017941 */ /* 0x000fea0003800100 */
.L_x_1704:
        /* <DEDUP_REMOVED lines=36> */
[----:B------:R-:W-:-:S02]  /*819c0*/  IADD3 R10, P4, PT, R4, R31, RZ ;  /* 0x0000001f040a7210 */ /* 0x000fc40007f9e0ff */
[----:B------:R-:W-:Y:S02]  /*819d0*/  ISETP.GT.U32.AND.EX P1, PT, R22, R25, PT, P0 ;  /* 0x000000191600720c */ /* 0x000fe40003f24100 */
[----:B------:R-:W-:Y:S02]  /*819e0*/  ISETP.NE.U32.AND P0, PT, R27, RZ, PT ;  /* 0x000000ff1b00720c */ /* 0x000fe40003f05070 */
[----:B------:R-:W-:Y:S01]  /*819f0*/  IADD3 R6, P5, PT, R5, R11, RZ ;  /* 0x0000000b05067210 */ /* 0x000fe20007fbe0ff */
[----:B------:R-:W-:Y:S01]  /*81a00*/  IMAD.X R11, R4, 0x1, R28, P4 ;  /* 0x00000001040b7824 */ /* 0x000fe200020e061c */
[----:B------:R-:W-:Y:S02]  /*81a10*/  ISETP.NE.OR.EX P0, PT, R23, RZ, P1, P0 ;  /* 0x000000ff1700720c */ /* 0x000fe40000f05700 */
[----:B------:R-:W-:Y:S01]  /*81a20*/  IADD3 R29, P2, PT, R8, -R16, RZ ;  /* 0x80000010081d7210 */ /* 0x000fe20007f5e0ff */
[----:B------:R-:W-:Y:S02]  /*81a30*/  IMAD.MOV.U32 R4, RZ, RZ, R6 ;  /* 0x000000ffff047224 */ /* 0x000fe400078e0006 */
[----:B------:R-:W-:-:S02]  /*81a40*/  IMAD.MOV.U32 R6, RZ, RZ, R7 ;  /* 0x000000ffff067224 */ /* 0x000fc400078e0007 */
[----:B------:R-:W-:Y:S02]  /*81a50*/  IMAD.X R9, R9, 0x1, ~R17, P2 ;  /* 0x0000000109097824 */ /* 0x000fe400010e0e11 */
[----:B------:R-:W-:Y:S02]  /*81a60*/  IMAD.X R5, R5, 0x1, R26, P5 ;  /* 0x0000000105057824 */ /* 0x000fe400028e061a */
        /* <DEDUP_REMOVED lines=25> */
.L_x_1707:
[----:B------:R-:W-:Y:S05]  /*81c00*/  BSYNC.RELIABLE B1 ;  /* 0x0000000000017941 */ /* 0x000fea0003800100 */
.L_x_1706:
        /* <DEDUP_REMOVED lines=64> */
.L_x_1709:
[----:B------:R-:W-:Y:S05]  /*82010*/  BSYNC.RELIABLE B1 ;  /* 0x0000000000017941 */ /* 0x000fea0003800100 */
.L_x_1708:
        /* <DEDUP_REMOVED lines=31> */
.L_x_1691:
[----:B-1----:R-:W-:Y:S05]  /*82210*/  BSYNC.RECONVERGENT B0 ;  /* 0x0000000000007941 */ /* 0x002fea0003800200 */
.L_x_1689:
[----:B------:R-:W-:Y:S05]  /*82220*/  WARPSYNC.ALL ;  /* 0x0000000000007948 */ /* 0x000fea0003800000 */
[----:B------:R-:W-:Y:S01]  /*82230*/  UIADD3 UR5, UPT, UPT, UR5, -0x1, URZ ;  /* 0xffffffff05057890 */ /* 0x000fe2000fffe0ff */
[----:B------:R-:W-:Y:S11]  /*82240*/  BRA.U UP0, `(.L_x_1710) ;  /* 0xffffffad00ac7547 */ /* 0x000ff6000b83ffff */
[----:B------:R-:W-:Y:S05]  /*82250*/  @P3 BRA `(.L_x_1711) ;  /* 0xffffffac008c3947 */ /* 0x000fea000383ffff */
[----:B------:R-:W1:Y:S02]  /*82260*/  LDCU UR4, c[0x0][0x394] ;  /* 0x00007280ff0477ac */ /* 0x000e640008000800 */
[----:B-1----:R-:W-:-:S09]  /*82270*/  UISETP.GE.U32.AND UP0, UPT, UR4, 0x2, UPT ;  /* 0x000000020400788c */ /* 0x002fd2000bf06070 */
[----:B------:R-:W-:Y:S05]  /*82280*/  BRA.U !UP0, `(.L_x_1712) ;  /* 0x0000009d08cc7547 */ /* 0x000fea000b800000 */
[----:B--2---:R-:W-:Y:S01]  /*82290*/  VIADD R13, R30, 0xfffffffe ;  /* 0xfffffffe1e0d7836 */ /* 0x004fe20000000000 */
[----:B------:R-:W1:Y:S01]  /*822a0*/  LDCU.64 UR6, c[0x3][0x18] ;  /* 0x00c00300ff0677ac */ /* 0x000e620008000a00 */
[----:B------:R-:W-:Y:S02]  /*822b0*/  IMAD R47, R47, UR4, R30 ;  /* 0x000000042f2f7c24 */ /* 0x000fe4000f8e021e */
[----:B------:R-:W-:Y:S01]  /*822c0*/  IMAD R13, R13, 0x20, R0 ;  /* 0x000000200d0d7824 */ /* 0x000fe200078e0200 */
[----:B------:R-:W2:Y:S01]  /*822d0*/  LDCU.128 UR12, c[0x3][URZ] ;  /* 0x00c00000ff0c77ac */ /* 0x000ea20008000c00 */
[----:B------:R-:W-:Y:S02]  /*822e0*/  IMAD.SHL.U32 R0, R47, 0x4, RZ ;  /* 0x000000042f007824 */ /* 0x000fe400078e00ff */
[----:B------:R-:W-:Y:S01]  /*822f0*/  VIADD R2, R13, 0x10 ;  /* 0x000000100d027836 */ /* 0x000fe20000000000 */
[----:B------:R-:W-:-:S06]  /*82300*/  UMOV UR5, URZ ;  /* 0x000000ff00057c82 */ /* 0x000fcc0008000000 */
.L_x_1753:
[----:B------:R-:W3:Y:S04]  /*82310*/  LDL.128 R12, [R2+-0x10] ;  /* 0xfffff000020c7983 */ /* 0x000ee80000100c00 */
[----:B0-----:R-:W4:Y:S01]  /*82320*/  LDL.128 R16, [R2] ;  /* 0x0000000002107983 */ /* 0x001f220000100c00 */
[----:B------:R-:W-:Y:S01]  /*82330*/  BSSY.RECONVERGENT B0, `(.L_x_1713) ;  /* 0x00001a8000007945 */ /* 0x000fe20003800200 */
[----:B---3-5:R-:W-:-:S04]  /*82340*/  IMAD.WIDE.U32 R20, R9, R12, RZ ;  /* 0x0000000c09147225 */ /* 0x028fc800078e00ff */
[----:B------:R-:W-:-:S04]  /*82350*/  IMAD.WIDE.U32 R38, R11, R14, RZ ;  /* 0x0000000e0b267225 */ /* 0x000fc800078e00ff */
[----:B------:R-:W-:-:S04]  /*82360*/  IMAD.WIDE.U32 R22, P0, R13, R8, R20 ;  /* 0x000000080d167225 */ /* 0x000fc80007800014 */
[----:B------:R-:W-:-:S04]  /*82370*/  IMAD.WIDE.U32 R20, R8, R12, RZ ;  /* 0x0000000c08147225 */ /* 0x000fc800078e00ff */
[----:B------:R-:W-:Y:S01]  /*82380*/  IMAD.X R25, RZ, RZ, RZ, P0 ;  /* 0x000000ffff197224 */ /* 0x000fe200000e06ff */
[----:B------:R-:W-:Y:S01]  /*82390*/  IADD3 RZ, P0, PT, R21, R22, RZ ;  /* 0x0000001615ff7210 */ /* 0x000fe20007f1e0ff */
[-C--:B------:R-:W-:Y:S02]  /*823a0*/  IMAD R20, R15, R8.reuse, RZ ;  /* 0x000000080f147224 */ /* 0x080fe400078e02ff */
[----:B------:R-:W-:Y:S02]  /*823b0*/  IMAD.MOV.U32 R24, RZ, RZ, R23 ;  /* 0x000000ffff187224 */ /* 0x000fe400078e0017 */
[C---:B------:R-:W-:Y:S02]  /*823c0*/  IMAD R31, R14.reuse, R9, R20 ;  /* 0x000000090e1f7224 */ /* 0x040fe400078e0214 */
[----:B------:R-:W-:-:S04]  /*823d0*/  IMAD.WIDE.U32 R22, R14, R8, RZ ;  /* 0x000000080e167225 */ /* 0x000fc800078e00ff */
[----:B------:R-:W-:-:S04]  /*823e0*/  IMAD.WIDE.U32.X R20, R13, R9, R24, P0 ;  /* 0x000000090d147225 */ /* 0x000fc800000e0418 */
[----:B------:R-:W-:-:S04]  /*823f0*/  IMAD.WIDE.U32 R28, R9, R14, RZ ;  /* 0x0000000e091c7225 */ /* 0x000fc800078e00ff */
[----:B------:R-:W-:Y:S01]  /*82400*/  IMAD.WIDE.U32 R36, R10, R14, RZ ;  /* 0x0000000e0a247225 */ /* 0x000fe200078e00ff */
[----:B------:R-:W-:-:S03]  /*82410*/  IADD3 R36, P1, PT, R20, R22, RZ ;  /* 0x0000001614247210 */ /* 0x000fc60007f3e0ff */
[----:B------:R-:W-:-:S04]  /*82420*/  IMAD.WIDE.U32 R38, P0, R15, R10, R38 ;  /* 0x0000000a0f267225 */ /* 0x000fc80007800026 */
[----:B------:R-:W-:Y:S01]  /*82430*/  IMAD.IADD R23, R23, 0x1, R31 ;  /* 0x0000000117177824 */ /* 0x000fe200078e021f */
[----:B------:R-:W-:Y:S01]  /*82440*/  IADD3 RZ, P2, PT, R37, R38, RZ ;  /* 0x0000002625ff7210 */ /* 0x000fe20007f5e0ff */
[----:B------:R-:W-:-:S04]  /*82450*/  IMAD.WIDE.U32 R26, R8, R14, RZ ;  /* 0x0000000e081a7225 */ /* 0x000fc800078e00ff */
[----:B------:R-:W-:-:S04]  /*82460*/  IMAD.WIDE.U32 R34, R11, R12, RZ ;  /* 0x0000000c0b227225 */ /* 0x000fc800078e00ff */
[----:B------:R-:W-:-:S04]  /*82470*/  IMAD.WIDE.U32 R28, P6, R15, R8, R28 ;  /* 0x000000080f1c7225 */ /* 0x000fc800078c001c */
[----:B------:R-:W-:Y:S01]  /*82480*/  IMAD.X R37, R23, 0x1, R21, P1 ;  /* 0x0000000117257824 */ /* 0x000fe200008e0615 */
[----:B------:R-:W-:Y:S01]  /*82490*/  ISETP.GE.U32.AND P1, PT, R36, R22, PT ;  /* 0x000000162400720c */ /* 0x000fe20003f26070 */
[----:B------:R-:W-:Y:S01]  /*824a0*/  IMAD.WIDE.U32 R34, P5, R13, R10, R34 ;  /* 0x0000000a0d227225 */ /* 0x000fe200078a0022 */
[----:B------:R-:W-:Y:S02]  /*824b0*/  IADD3 RZ, P4, PT, R27, R28, RZ ;  /* 0x0000001c1bff7210 */ /* 0x000fe40007f9e0ff */
[----:B------:R-:W-:Y:S01]  /*824c0*/  ISETP.GE.U32.AND.EX P1, PT, R37, R23, PT, P1 ;  /* 0x000000172500720c */ /* 0x000fe20003f26110 */
[----:B------:R-:W-:Y:S02]  /*824d0*/  IMAD.X R25, RZ, RZ, RZ, P6 ;  /* 0x000000ffff197224 */ /* 0x000fe400030e06ff */
[----:B------:R-:W-:Y:S01]  /*824e0*/  IMAD.MOV.U32 R24, RZ, RZ, R29 ;  /* 0x000000ffff187224 */ /* 0x000fe200078e001d */
[----:B------:R-:W-:Y:S01]  /*824f0*/  SEL R31, RZ, 0x1, P1 ;  /* 0x00000001ff1f7807 */ /* 0x000fe20000800000 */
[----:B----4-:R-:W-:-:S04]  /*82500*/  IMAD.WIDE.U32 R22, R9, R16, RZ ;  /* 0x0000001009167225 */ /* 0x010fc800078e00ff */
[----:B------:R-:W-:Y:S02]  /*82510*/  IMAD R29, R13, R10, RZ ;  /* 0x0000000a0d1d7224 */ /* 0x000fe400078e02ff */
[----:B------:R-:W-:Y:S02]  /*82520*/  IMAD R28, R17, R8, RZ ;  /* 0x00000008111c7224 */ /* 0x000fe400078e02ff */
[----:B------:R-:W-:-:S04]  /*82530*/  IMAD.WIDE.U32 R32, R10, R12, RZ ;  /* 0x0000000c0a207225 */ /* 0x000fc800078e00ff */
[----:B------:R-:W-:Y:S01]  /*82540*/  IMAD.WIDE.U32 R20, R12, R10, R36 ;  /* 0x0000000a0c147225 */ /* 0x000fe200078e0024 */
[----:B------:R-:W-:-:S03]  /*82550*/  IADD3 RZ, P3, PT, R33, R34, RZ ;  /* 0x0000002221ff7210 */ /* 0x000fc60007f7e0ff */
[----:B------:R-:W-:Y:S02]  /*82560*/  IMAD.MOV.U32 R32, RZ, RZ, R35 ;  /* 0x000000ffff207224 */ /* 0x000fe400078e0023 */
[----:B------:R-:W-:Y:S02]  /*82570*/  IMAD.MOV.U32 R40, RZ, RZ, R39 ;  /* 0x000000ffff287224 */ /* 0x000fe400078e0027 */
[----:B------:R-:W-:-:S04]  /*82580*/  IMAD.WIDE.U32 R26, R16, R8, RZ ;  /* 0x00000008101a7225 */ /* 0x000fc800078e00ff */
[----:B------:R-:W-:-:S04]  /*82590*/  IMAD.WIDE.U32.X R24, R15, R9, R24, P4 ;  /* 0x000000090f187225 */ /* 0x000fc800020e0418 */
[----:B------:R-:W-:Y:S02]  /*825a0*/  IMAD R39, R12, R11, R29 ;  /* 0x0000000b0c277224 */ /* 0x000fe400078e021d */
[----:B------:R-:W-:Y:S02]  /*825b0*/  IMAD R35, R16, R9, R28 ;  /* 0x0000000910237224 */ /* 0x000fe400078e021c */
[----:B------:R-:W-:-:S04]  /*825c0*/  IMAD.WIDE.U32 R28, P1, R17, R8, R22 ;  /* 0x00000008111c7225 */ /* 0x000fc80007820016 */
[----:B------:R-:W-:Y:S01]  /*825d0*/  IMAD.X R41, RZ, RZ, RZ, P0 ;  /* 0x000000ffff297224 */ /* 0x000fe200000e06ff */
[----:B------:R-:W-:Y:S01]  /*825e0*/  ISETP.GE.U32.AND P0, PT, R20, R36, PT ;  /* 0x000000241400720c */ /* 0x000fe20003f06070 */
[----:B------:R-:W-:-:S04]  /*825f0*/  IMAD.WIDE.U32 R22, R8, R16, RZ ;  /* 0x0000001008167225 */ /* 0x000fc800078e00ff */
[----:B------:R-:W-:Y:S01]  /*82600*/  IMAD.X R33, RZ, RZ, RZ, P5 ;  /* 0x000000ffff217224 */ /* 0x000fe200028e06ff */
[----:B------:R-:W-:Y:S01]  /*82610*/  IADD3 R36, P4, P5, R26, R24, R31 ;  /* 0x000000181a247210 */ /* 0x000fe20007d9e01f */
[----:B------:R-:W-:Y:S02]  /*82620*/  IMAD.IADD R22, R21, 0x1, R39 ;  /* 0x0000000115167824 */ /* 0x000fe400078e0227 */
[----:B------:R-:W-:Y:S02]  /*82630*/  IMAD.IADD R31, R27, 0x1, R35 ;  /* 0x000000011b1f7824 */ /* 0x000fe400078e0223 */
[----:B------:R-:W-:Y:S01]  /*82640*/  IMAD.X R27, RZ, RZ, RZ, P1 ;  /* 0x000000ffff1b7224 */ /* 0x000fe200008e06ff */
[----:B------:R-:W-:Y:S01]  /*82650*/  ISETP.GE.U32.AND.EX P0, PT, R22, R37, PT, P0 ;  /* 0x000000251600720c */ /* 0x000fe20003f06100 */
[----:B------:R-:W-:Y:S01]  /*82660*/  IMAD R38, R19, R8, RZ ;  /* 0x0000000813267224 */ /* 0x000fe200078e02ff */
[----:B------:R-:W-:Y:S01]  /*82670*/  ISETP.GE.U32.AND P1, PT, R36, R26, PT ;  /* 0x0000001a2400720c */ /* 0x000fe20003f26070 */
[----:B------:R-:W-:Y:S01]  /*82680*/  IMAD.MOV.U32 R26, RZ, RZ, R29 ;  /* 0x000000ffff1a7224 */ /* 0x000fe200078e001d */
[----:B------:R-:W-:-:S02]  /*82690*/  IADD3.X R37, PT, PT, R31, R25, RZ, P4, P5 ;  /* 0x000000191f257210 */ /* 0x000fc400027ea4ff */
[----:B------:R-:W-:Y:S01]  /*826a0*/  IADD3 RZ, P4, PT, R23, R28, RZ ;  /* 0x0000001c17ff7210 */ /* 0x000fe20007f9e0ff */
[----:B------:R-:W-:Y:S01]  /*826b0*/  IMAD R23, R15, R10, RZ ;  /* 0x0000000a0f177224 */ /* 0x000fe200078e02ff */
[----:B------:R-:W-:Y:S01]  /*826c0*/  ISETP.GE.U32.AND.EX P1, PT, R37, R31, PT, P1 ;  /* 0x0000001f2500720c */ /* 0x000fe20003f26110 */
[----:B------:R-:W-:Y:S01]  /*826d0*/  IMAD.WIDE.U32 R28, R18, R8, RZ ;  /* 0x00000008121c7225 */ /* 0x000fe200078e00ff */
[----:B------:R-:W-:-:S03]  /*826e0*/  SEL R31, RZ, 0x1, P0 ;  /* 0x00000001ff1f7807 */ /* 0x000fc60000000000 */
[----:B------:R-:W-:Y:S01]  /*826f0*/  IMAD R39, R14, R11, R23 ;  /* 0x0000000b0e277224 */ /* 0x000fe200078e0217 */
[----:B------:R-:W-:Y:S01]  /*82700*/  SEL R23, RZ, 0x1, P1 ;  /* 0x00000001ff177807 */ /* 0x000fe20000800000 */
[----:B------:R-:W-:-:S04]  /*82710*/  IMAD.WIDE.U32.X R24, R17, R9, R26, P4 ;  /* 0x0000000911187225 */ /* 0x000fc800020e041a */
[----:B------:R-:W-:-:S04]  /*82720*/  IMAD.WIDE.U32 R34, R14, R10, R36 ;  /* 0x0000000a0e227225 */ /* 0x000fc800078e0024 */
[----:B------:R-:W-:Y:S01]  /*82730*/  IMAD.WIDE.U32.X R26, R13, R11, R32, P3 ;  /* 0x0000000b0d1a7225 */ /* 0x000fe200018e0420 */
[----:B------:R-:W-:Y:S02]  /*82740*/  IADD3 R32, P5, P4, R28, R24, R23 ;  /* 0x000000181c207210 */ /* 0x000fe40007cbe017 */
[C---:B------:R-:W-:Y:S01]  /*82750*/  ISETP.GE.U32.AND P1, PT, R34.reuse, R36, PT ;  /* 0x000000242200720c */ /* 0x040fe20003f26070 */
[----:B------:R-:W-:Y:S01]  /*82760*/  IMAD.IADD R23, R35, 0x1, R39 ;  /* 0x0000000123177824 */ /* 0x000fe200078e0227 */
[----:B------:R-:W-:Y:S01]  /*82770*/  IADD3 R26, P3, P6, R34, R26, R31 ;  /* 0x0000001a221a7210 */ /* 0x000fe20007e7e01f */
[----:B------:R-:W-:Y:S01]  /*82780*/  IMAD R33, R18, R9, R38 ;  /* 0x0000000912217224 */ /* 0x000fe200078e0226 */
[----:B------:R-:W-:Y:S02]  /*82790*/  ISETP.GE.U32.AND P0, PT, R32, R28, PT ;  /* 0x0000001c2000720c */ /* 0x000fe40003f06070 */
[----:B------:R-:W-:Y:S01]  /*827a0*/  IADD3.X R27, PT, PT, R23, R27, RZ, P3, P6 ;  /* 0x0000001b171b7210 */ /* 0x000fe20001fec4ff */
[----:B------:R-:W-:Y:S01]  /*827b0*/  IMAD.IADD R31, R29, 0x1, R33 ;  /* 0x000000011d1f7824 */ /* 0x000fe200078e0221 */
[----:B------:R-:W-:Y:S01]  /*827c0*/  ISETP.GE.U32.AND P3, PT, R26, R34, PT ;  /* 0x000000221a00720c */ /* 0x000fe20003f66070 */
[----:B------:R-:W-:Y:S01]  /*827d0*/  IMAD.WIDE.U32 R34, R5, R12, RZ ;  /* 0x0000000c05227225 */ /* 0x000fe200078e00ff */
[----:B------:R-:W-:-:S02]  /*827e0*/  ISETP.GE.U32.AND.EX P1, PT, R23, R37, PT, P1 ;  /* 0x000000251700720c */ /* 0x000fc40003f26110 */
[----:B------:R-:W-:Y:S01]  /*827f0*/  ISETP.GE.U32.AND.EX P3, PT, R27, R23, PT, P3 ;  /* 0x000000171b00720c */ /* 0x000fe20003f66130 */
[----:B------:R-:W-:Y:S01]  /*82800*/  IMAD.WIDE.U32 R28, R4, R12, RZ ;  /* 0x0000000c041c7225 */ /* 0x000fe200078e00ff */
[----:B------:R-:W-:Y:S02]  /*82810*/  IADD3.X R33, PT, PT, R31, R25, RZ, P5, P4 ;  /* 0x000000191f217210 */ /* 0x000fe40002fe84ff */
[----:B------:R-:W-:Y:S01]  /*82820*/  SEL R23, RZ, 0x1, P1 ;  /* 0x00000001ff177807 */ /* 0x000fe20000800000 */
[----:B------:R-:W-:Y:S01]  /*82830*/  IMAD R28, R17, R10, RZ ;  /* 0x0000000a111c7224 */ /* 0x000fe200078e02ff */
[----:B------:R-:W-:Y:S01]  /*82840*/  SEL R49, RZ, 0x1, P3 ;  /* 0x00000001ff317807 */ /* 0x000fe20001800000 */
[----:B------:R-:W-:Y:S01]  /*82850*/  IMAD.WIDE.U32.X R24, R15, R11, R40, P2 ;  /* 0x0000000b0f187225 */ /* 0x000fe200010e0428 */
[----:B------:R-:W-:-:S03]  /*82860*/  ISETP.GE.U32.AND.EX P4, PT, R33, R31, PT, P0 ;  /* 0x0000001f2100720c */ /* 0x000fc60003f86100 */
[----:B------:R-:W-:Y:S01]  /*82870*/  IMAD.WIDE.U32 R42, P6, R13, R4, R34 ;  /* 0x000000040d2a7225 */ /* 0x000fe200078c0022 */
[----:B------:R-:W-:Y:S02]  /*82880*/  IADD3 R49, P1, P2, R49, R24, R23 ;  /* 0x0000001831317210 */ /* 0x000fe40007a3e017 */
[----:B------:R-:W-:Y:S01]  /*82890*/  SEL R47, RZ, 0x1, P4 ;  /* 0x00000001ff2f7807 */ /* 0x000fe20002000000 */
[C---:B------:R-:W-:Y:S01]  /*828a0*/  IMAD.WIDE.U32 R38, R16.reuse, R10, R32 ;  /* 0x0000000a10267225 */ /* 0x040fe200078e0020 */
[----:B------:R-:W-:Y:S02]  /*828b0*/  IADD3 RZ, P3, PT, R29, R42, RZ ;  /* 0x0000002a1dff7210 */ /* 0x000fe40007f7e0ff */
[----:B------:R-:W-:Y:S01]  /*828c0*/  IADD3.X R42, PT, PT, RZ, R25, RZ, P1, P2 ;  /* 0x00000019ff2a7210 */ /* 0x000fe20000fe44ff */
[----:B------:R-:W-:Y:S01]  /*828d0*/  IMAD R35, R16, R11, R28 ;  /* 0x0000000b10237224 */ /* 0x000fe200078e021c */
[----:B------:R-:W-:Y:S01]  /*828e0*/  ISETP.GE.U32.AND P0, PT, R38, R32, PT ;  /* 0x000000202600720c */ /* 0x000fe20003f06070 */
[----:B------:R-:W-:-:S04]  /*828f0*/  IMAD.WIDE.U32 R24, R11, R16, RZ ;  /* 0x000000100b187225 */ /* 0x000fc800078e00ff */
[----:B------:R-:W-:Y:S02]  /*82900*/  IMAD.IADD R23, R39, 0x1, R35 ;  /* 0x0000000127177824 */ /* 0x000fe400078e0223 */
[----:B------:R-:W-:-:S03]  /*82910*/  IMAD.WIDE.U32 R34, R5, R14, RZ ;  /* 0x0000000e05227225 */ /* 0x000fc600078e00ff */
[----:B------:R-:W-:Y:S01]  /*82920*/  ISETP.GE.U32.AND.EX P0, PT, R23, R33, PT, P0 ;  /* 0x000000211700720c */ /* 0x000fe20003f06100 */
[----:B------:R-:W-:-:S03]  /*82930*/  IMAD.WIDE.U32 R28, R9, R18, RZ ;  /* 0x00000012091c7225 */ /* 0x000fc600078e00ff */
[----:B------:R-:W-:Y:S01]  /*82940*/  SEL R31, RZ, 0x1, P0 ;  /* 0x00000001ff1f7807 */ /* 0x000fe20000000000 */
[----:B------:R-:W-:-:S04]  /*82950*/  IMAD.WIDE.U32 R40, P5, R15, R4, R34 ;  /* 0x000000040f287225 */ /* 0x000fc800078a0022 */
[----:B------:R-:W-:-:S04]  /*82960*/  IMAD.WIDE.U32 R36, R4, R14, RZ ;  /* 0x0000000e04247225 */ /* 0x000fc800078e00ff */
[----:B------:R-:W-:Y:S01]  /*82970*/  IMAD.WIDE.U32 R32, R10, R16, RZ ;  /* 0x000000100a207225 */ /* 0x000fe200078e00ff */
[----:B------:R-:W-:-:S03]  /*82980*/  IADD3 RZ, P4, PT, R37, R40, RZ ;  /* 0x0000002825ff7210 */ /* 0x000fc60007f9e0ff */
[----:B------:R-:W-:-:S04]  /*82990*/  IMAD.WIDE.U32 R34, P2, R17, R10, R24 ;  /* 0x0000000a11227225 */ /* 0x000fc80007840018 */
[----:B------:R-:W-:Y:S01]  /*829a0*/  IMAD.WIDE.U32 R24, R8, R18, RZ ;  /* 0x0000001208187225 */ /* 0x000fe200078e00ff */
[----:B------:R-:W-:-:S03]  /*829b0*/  IADD3 RZ, P0, PT, R33, R34, RZ ;  /* 0x0000002221ff7210 */ /* 0x000fc60007f1e0ff */
[----:B------:R-:W-:-:S04]  /*829c0*/  IMAD.WIDE.U32 R28, P1, R19, R8, R28 ;  /* 0x00000008131c7225 */ /* 0x000fc8000782001c */
[----:B------:R-:W-:Y:S01]  /*829d0*/  IMAD.X R37, RZ, RZ, RZ, P2 ;  /* 0x000000ffff257224 */ /* 0x000fe200010e06ff */
[----:B------:R-:W-:Y:S01]  /*829e0*/  IADD3 RZ, P2, PT, R25, R28, RZ ;  /* 0x0000001c19ff7210 */ /* 0x000fe20007f5e0ff */
[----:B------:R-:W-:Y:S01]  /*829f0*/  IMAD.X R33, RZ, RZ, RZ, P1 ;  /* 0x000000ffff217224 */ /* 0x000fe200008e06ff */
[----:B------:R-:W-:Y:S01]  /*82a00*/  IADD3 R48, P1, PT, R49, R38, RZ ;  /* 0x0000002631307210 */ /* 0x000fe20007f3e0ff */
[----:B------:R-:W-:Y:S02]  /*82a10*/  IMAD.MOV.U32 R36, RZ, RZ, R35 ;  /* 0x000000ffff247224 */ /* 0x000fe400078e0023 */
[----:B------:R-:W-:-:S04]  /*82a20*/  IMAD.WIDE.U32 R24, R12, R4, R26 ;  /* 0x000000040c187225 */ /* 0x000fc800078e001a */
[----:B------:R-:W-:Y:S01]  /*82a30*/  IMAD.X R49, R23, 0x1, R42, P1 ;  /* 0x0000000117317824 */ /* 0x000fe200008e062a */
[----:B------:R-:W-:Y:S01]  /*82a40*/  ISETP.GE.U32.AND P1, PT, R48, R38, PT ;  /* 0x000000263000720c */ /* 0x000fe20003f26070 */
[----:B------:R-:W-:Y:S01]  /*82a50*/  IMAD.WIDE.U32.X R34, R17, R11, R36, P0 ;  /* 0x0000000b11227225 */ /* 0x000fe200000e0424 */
[----:B------:R-:W-:Y:S02]  /*82a60*/  ISETP.GE.U32.AND P0, PT, R24, R26, PT ;  /* 0x0000001a1800720c */ /* 0x000fe40003f06070 */
[----:B------:R-:W-:Y:S01]  /*82a70*/  ISETP.GE.U32.AND.EX P1, PT, R49, R23, PT, P1 ;  /* 0x000000173100720c */ /* 0x000fe20003f26110 */
[----:B------:R-:W-:Y:S02]  /*82a80*/  IMAD.MOV.U32 R32, RZ, RZ, R29 ;  /* 0x000000ffff207224 */ /* 0x000fe400078e001d */
[----:B------:R-:W-:Y:S01]  /*82a90*/  IMAD R26, R13, R4, RZ ;  /* 0x000000040d1a7224 */ /* 0x000fe200078e02ff */
[----:B------:R-:W-:Y:S01]  /*82aa0*/  SEL R55, RZ, 0x1, P1 ;  /* 0x00000001ff377807 */ /* 0x000fe20000800000 */
[----:B------:R-:W-:-:S04]  /*82ab0*/  IMAD.WIDE.U32.X R28, R19, R9, R32, P2 ;  /* 0x00000009131c7225 */ /* 0x000fc800010e0420 */
[----:B------:R-:W-:Y:S02]  /*82ac0*/  IMAD R23, R12, R5, R26 ;  /* 0x000000050c177224 */ /* 0x000fe400078e021a */
[----:B------:R-:W-:-:S04]  /*82ad0*/  IMAD.WIDE.U32 R38, R7, R14, RZ ;  /* 0x0000000e07267225 */ /* 0x000fc800078e00ff */
[----:B------:R-:W-:Y:S01]  /*82ae0*/  IMAD.X R33, RZ, RZ, RZ, P6 ;  /* 0x000000ffff217224 */ /* 0x000fe200030e06ff */
[----:B------:R-:W-:Y:S01]  /*82af0*/  IADD3 R42, P6, PT, R47, R28, RZ ;  /* 0x0000001c2f2a7210 */ /* 0x000fe20007fde0ff */
[----:B------:R-:W-:Y:S02]  /*82b00*/  IMAD.IADD R23, R25, 0x1, R23 ;  /* 0x0000000119177824 */ /* 0x000fe400078e0217 */
[----:B------:R-:W-:-:S03]  /*82b10*/  IMAD.WIDE.U32 R36, R6, R14, RZ ;  /* 0x0000000e06247225 */ /* 0x000fc600078e00ff */
[----:B------:R-:W-:Y:S01]  /*82b20*/  ISETP.GE.U32.AND.EX P0, PT, R23, R27, PT, P0 ;  /* 0x0000001b1700720c */ /* 0x000fe20003f06100 */
[----:B------:R-:W-:Y:S02]  /*82b30*/  IMAD.MOV.U32 R32, RZ, RZ, R43 ;  /* 0x000000ffff207224 */ /* 0x000fe400078e002b */
[----:B------:R-:W-:Y:S01]  /*82b40*/  IMAD.WIDE.U32 R50, P2, R15, R6, R38 ;  /* 0x000000060f327225 */ /* 0x000fe20007840026 */
[----:B------:R-:W-:-:S03]  /*82b50*/  SEL R53, RZ, 0x1, P0 ;  /* 0x00000001ff357807 */ /* 0x000fc60000000000 */
[----:B------:R-:W-:Y:S01]  /*82b60*/  IMAD R36, R15, R4, RZ ;  /* 0x000000040f247224 */ /* 0x000fe200078e02ff */
[----:B------:R-:W-:Y:S01]  /*82b70*/  IADD3 RZ, P1, PT, R37, R50, RZ ;  /* 0x0000003225ff7210 */ /* 0x000fe20007f3e0ff */
[----:B------:R-:W-:Y:S02]  /*82b80*/  IMAD.X R43, RZ, RZ, R29, P6 ;  /* 0x000000ffff2b7224 */ /* 0x000fe400030e061d */
[----:B------:R-:W-:-:S04]  /*82b90*/  IMAD.WIDE.U32 R26, R7, R12, RZ ;  /* 0x0000000c071a7225 */ /* 0x000fc800078e00ff */
[----:B------:R-:W-:Y:S01]  /*82ba0*/  IMAD.WIDE.U32.X R28, R13, R5, R32, P3 ;  /* 0x000000050d1c7225 */ /* 0x000fe200018e0420 */
[----:B------:R-:W-:-:S03]  /*82bb0*/  IADD3 R55, P6, P3, R55, R34, R31 ;  /* 0x0000002237377210 */ /* 0x000fc60007bde01f */
[C---:B------:R-:W-:Y:S02]  /*82bc0*/  IMAD R31, R14.reuse, R5, R36 ;  /* 0x000000050e1f7224 */ /* 0x040fe400078e0224 */
[----:B------:R-:W-:-:S04]  /*82bd0*/  IMAD.WIDE.U32 R36, R14, R4, R48 ;  /* 0x000000040e247225 */ /* 0x000fc800078e0030 */
[----:B------:R-:W-:Y:S02]  /*82be0*/  IMAD.X R47, RZ, RZ, RZ, P5 ;  /* 0x000000ffff2f7224 */ /* 0x000fe400028e06ff */
[----:B------:R-:W-:Y:S01]  /*82bf0*/  IMAD.WIDE.U32 R38, R6, R12, RZ ;  /* 0x0000000c06267225 */ /* 0x000fe200078e00ff */
[----:B------:R-:W-:Y:S02]  /*82c00*/  IADD3.X R38, PT, PT, RZ, R35, RZ, P6, P3 ;  /* 0x00000023ff267210 */ /* 0x000fe400037e64ff */
[----:B------:R-:W-:Y:S01]  /*82c10*/  IADD3 R28, P3, P6, R36, R28, R53 ;  /* 0x0000001c241c7210 */ /* 0x000fe20007e7e035 */
[----:B------:R-:W-:-:S04]  /*82c20*/  IMAD.WIDE.U32 R26, P5, R13, R6, R26 ;  /* 0x000000060d1a7225 */ /* 0x000fc800078a001a */
[----:B------:R-:W-:Y:S01]  /*82c30*/  IMAD.IADD R31, R37, 0x1, R31 ;  /* 0x00000001251f7824 */ /* 0x000fe200078e021f */
[----:B------:R-:W-:Y:S01]  /*82c40*/  IADD3 RZ, P0, PT, R39, R26, RZ ;  /* 0x0000001a27ff7210 */ /* 0x000fe20007f1e0ff */
[----:B------:R-:W-:Y:S01]  /*82c50*/  IMAD.X R33, RZ, RZ, RZ, P2 ;  /* 0x000000ffff217224 */ /* 0x000fe200010e06ff */
[----:B------:R-:W-:Y:S01]  /*82c60*/  ISETP.GE.U32.AND P2, PT, R36, R48, PT ;  /* 0x000000302400720c */ /* 0x000fe20003f46070 */
[----:B------:R-:W-:Y:S01]  /*82c70*/  IMAD R26, R19, R10, RZ ;  /* 0x0000000a131a7224 */ /* 0x000fe200078e02ff */
[----:B------:R-:W-:Y:S01]  /*82c80*/  IADD3.X R29, PT, PT, R31, R29, RZ, P3, P6 ;  /* 0x0000001d1f1d7210 */ /* 0x000fe20001fec4ff */
[----:B------:R-:W-:Y:S01]  /*82c90*/  IMAD.MOV.U32 R46, RZ, RZ, R41 ;  /* 0x000000ffff2e7224 */ /* 0x000fe200078e0029 */
[----:B------:R-:W-:Y:S01]  /*82ca0*/  ISETP.GE.U32.AND P3, PT, R28, R36, PT ;  /* 0x000000241c00720c */ /* 0x000fe20003f66070 */
[----:B------:R-:W-:Y:S01]  /*82cb0*/  IMAD.WIDE.U32 R34, R11, R18, RZ ;  /* 0x000000120b227225 */ /* 0x000fe200078e00ff */
[----:B------:R-:W-:Y:S02]  /*82cc0*/  ISETP.GE.U32.AND.EX P2, PT, R31, R49, PT, P2 ;  /* 0x000000311f00720c */ /* 0x000fe40003f46120 */
[----:B------:R-:W-:Y:S01]  /*82cd0*/  ISETP.GE.U32.AND.EX P3, PT, R29, R31, PT, P3 ;  /* 0x0000001f1d00720c */ /* 0x000fe20003f66130 */
[----:B------:R-:W-:-:S04]  /*82ce0*/  IMAD.WIDE.U32 R40, R18, R10, R42 ;  /* 0x0000000a12287225 */ /* 0x000fc800078e002a */
[----:B------:R-:W-:Y:S01]  /*82cf0*/  IMAD R49, R18, R11, R26 ;  /* 0x0000000b12317224 */ /* 0x000fe200078e021a */
[----:B------:R-:W-:Y:S01]  /*82d00*/  SEL R26, RZ, 0x1, P2 ;  /* 0x00000001ff1a7807 */ /* 0x000fe20001000000 */
[----:B------:R-:W-:Y:S01]  /*82d10*/  IMAD.WIDE.U32.X R46, R15, R5, R46, P4 ;  /* 0x000000050f2e7225 */ /* 0x000fe200020e042e */
[----:B------:R-:W-:Y:S02]  /*82d20*/  IADD3 R48, P4, PT, R55, R40, RZ ;  /* 0x0000002837307210 */ /* 0x000fe40007f9e0ff */
[----:B------:R-:W-:Y:S01]  /*82d30*/  ISETP.GE.U32.AND P2, PT, R40, R42, PT ;  /* 0x0000002a2800720c */ /* 0x000fe20003f46070 */
[----:B------:R-:W-:Y:S01]  /*82d40*/  IMAD.MOV.U32 R32, RZ, RZ, R51 ;  /* 0x000000ffff207224 */ /* 0x000fe200078e0033 */
[----:B------:R-:W-:Y:S01]  /*82d50*/  SEL R51, RZ, 0x1, P3 ;  /* 0x00000001ff337807 */ /* 0x000fe20001800000 */
[----:B------:R-:W-:-:S04]  /*82d60*/  IMAD.WIDE.U32 R36, P6, R19, R10, R34 ;  /* 0x0000000a13247225 */ /* 0x000fc800078c0022 */
[----:B------:R-:W-:Y:S02]  /*82d70*/  IMAD.IADD R31, R41, 0x1, R49 ;  /* 0x00000001291f7824 */ /* 0x000fe400078e0231 */
[----:B------:R-:W-:-:S03]  /*82d80*/  IMAD.WIDE.U32 R34, R10, R18, RZ ;  /* 0x000000120a227225 */ /* 0x000fc600078e00ff */
[----:B------:R-:W-:Y:S01]  /*82d90*/  ISETP.GE.U32.AND.EX P2, PT, R31, R43, PT, P2 ;  /* 0x0000002b1f00720c */ /* 0x000fe20003f46120 */
[----:B------:R-:W-:Y:S01]  /*82da0*/  IMAD.X R39, RZ, RZ, RZ, P6 ;  /* 0x000000ffff277224 */ /* 0x000fe200030e06ff */
[----:B------:R-:W-:Y:S01]  /*82db0*/  IADD3 RZ, P3, PT, R35, R36, RZ ;  /* 0x0000002423ff7210 */ /* 0x000fe20007f7e0ff */
[----:B------:R-:W-:Y:S01]  /*82dc0*/  IMAD.X R49, R31, 0x1, R38, P4 ;  /* 0x000000011f317824 */ /* 0x000fe200020e0626 */
[----:B------:R-:W-:Y:S01]  /*82dd0*/  IADD3 R51, P4, P6, R51, R46, R26 ;  /* 0x0000002e33337210 */ /* 0x000fe20007e9e01a */
[----:B------:R-:W-:Y:S01]  /*82de0*/  IMAD R26, R17, R4, RZ ;  /* 0x00000004111a7224 */ /* 0x000fe200078e02ff */
[----:B------:R-:W-:Y:S01]  /*82df0*/  SEL R44, RZ, 0x1, P2 ;  /* 0x00000001ff2c7807 */ /* 0x000fe20001000000 */
[----:B------:R-:W-:Y:S01]  /*82e00*/  IMAD.WIDE.U32 R34, R5, R16, RZ ;  /* 0x0000001005227225 */ /* 0x000fe200078e00ff */
[----:B------:R-:W-:Y:S02]  /*82e10*/  IADD3.X R46, PT, PT, RZ, R47, RZ, P4, P6 ;  /* 0x0000002fff2e7210 */ /* 0x000fe400027ec4ff */
[----:B------:R-:W-:Y:S01]  /*82e20*/  ISETP.GE.U32.AND P4, PT, R48, R40, PT ;  /* 0x000000283000720c */ /* 0x000fe20003f86070 */
[----:B------:R-:W-:-:S02]  /*82e30*/  IMAD.MOV.U32 R38, RZ, RZ, R37 ;  /* 0x000000ffff267224 */ /* 0x000fc400078e0025 */
[----:B------:R-:W-:Y:S01]  /*82e40*/  IMAD.WIDE.U32 R42, R16, R4, R48 ;  /* 0x00000004102a7225 */ /* 0x000fe200078e0030 */
[----:B------:R-:W-:-:S03]  /*82e50*/  ISETP.GE.U32.AND.EX P4, PT, R49, R31, PT, P4 ;  /* 0x0000001f3100720c */ /* 0x000fc60003f86140 */
[----:B------:R-:W-:Y:S01]  /*82e60*/  IMAD R47, R16, R5, R26 ;  /* 0x00000005102f7224 */ /* 0x000fe200078e021a */
[----:B------:R-:W-:Y:S01]  /*82e70*/  ISETP.GE.U32.AND P2, PT, R42, R48, PT ;  /* 0x000000302a00720c */ /* 0x000fe20003f46070 */
[----:B------:R-:W-:-:S04]  /*82e80*/  IMAD.WIDE.U32 R40, P6, R17, R4, R34 ;  /* 0x0000000411287225 */ /* 0x000fc800078c0022 */
[----:B------:R-:W-:Y:S01]  /*82e90*/  IMAD.WIDE.U32.X R36, R19, R11, R38, P3 ;  /* 0x0000000b13247225 */ /* 0x000fe200018e0426 */
[----:B------:R-:W-:-:S03]  /*82ea0*/  IADD3 R34, P3, PT, R51, R42, RZ ;  /* 0x0000002a33227210 */ /* 0x000fc60007f7e0ff */
[----:B------:R-:W-:Y:S01]  /*82eb0*/  IMAD.IADD R31, R43, 0x1, R47 ;  /* 0x000000012b1f7824 */ /* 0x000fe200078e022f */
[----:B------:R-:W-:Y:S01]  /*82ec0*/  SEL R47, RZ, 0x1, P4 ;  /* 0x00000001ff2f7807 */ /* 0x000fe20002000000 */
[----:B------:R-:W-:-:S03]  /*82ed0*/  IMAD.WIDE.U32 R38, R4, R16, RZ ;  /* 0x0000001004267225 */ /* 0x000fc600078e00ff */
[C---:B------:R-:W-:Y:S01]  /*82ee0*/  ISETP.GE.U32.AND.EX P2, PT, R31.reuse, R49, PT, P2 ;  /* 0x000000311f00720c */ /* 0x040fe20003f46120 */
[----:B------:R-:W-:Y:S01]  /*82ef0*/  IMAD.X R35, R31, 0x1, R46, P3 ;  /* 0x000000011f237824 */ /* 0x000fe200018e062e */
[----:B------:R-:W-:Y:S01]  /*82f00*/  ISETP.GE.U32.AND P3, PT, R34, R42, PT ;  /* 0x0000002a2200720c */ /* 0x000fe20003f66070 */
[----:B------:R-:W-:Y:S01]  /*82f10*/  IMAD.X R43, RZ, RZ, RZ, P6 ;  /* 0x000000ffff2b7224 */ /* 0x000fe200030e06ff */
[----:B------:R-:W-:Y:S01]  /*82f20*/  IADD3 RZ, P4, PT, R39, R40, RZ ;  /* 0x0000002827ff7210 */ /* 0x000fe20007f9e0ff */
[----:B------:R-:W-:Y:S01]  /*82f30*/  IMAD.MOV.U32 R42, RZ, RZ, R41 ;  /* 0x000000ffff2a7224 */ /* 0x000fe200078e0029 */
[----:B------:R-:W-:Y:S01]  /*82f40*/  ISETP.GE.U32.AND.EX P3, PT, R35, R31, PT, P3 ;  /* 0x0000001f2300720c */ /* 0x000fe20003f66130 */
[----:B------:R-:W-:Y:S01]  /*82f50*/  IMAD.WIDE.U32 R50, R7, R16, RZ ;  /* 0x0000001007327225 */ /* 0x000fe200078e00ff */
[----:B------:R-:W-:Y:S02]  /*82f60*/  SEL R26, RZ, 0x1, P2 ;  /* 0x00000001ff1a7807 */ /* 0x000fe40001000000 */
[----:B------:R-:W-:Y:S01]  /*82f70*/  IADD3 R46, P2, P6, R47, R36, R44 ;  /* 0x000000242f2e7210 */ /* 0x000fe20007e5e02c */
[----:B------:R-:W-:Y:S01]  /*82f80*/  IMAD.WIDE.U32.X R38, R17, R5, R42, P4 ;  /* 0x0000000511267225 */ /* 0x000fe200020e042a */
[----:B------:R-:W-:-:S02]  /*82f90*/  SEL R55, RZ, 0x1, P3 ;  /* 0x00000001ff377807 */ /* 0x000fc40001800000 */
[----:B------:R-:W-:Y:S01]  /*82fa0*/  IADD3.X R47, PT, PT, RZ, R37, RZ, P2, P6 ;  /* 0x00000025ff2f7210 */ /* 0x000fe200017ec4ff */
[----:B------:R-:W-:Y:S01]  /*82fb0*/  IMAD.MOV.U32 R42, RZ, RZ, R27 ;  /* 0x000000ffff2a7224 */ /* 0x000fe200078e001b */
[----:B------:R-:W-:Y:S01]  /*82fc0*/  IADD3 R55, P3, P2, R55, R38, R26 ;  /* 0x0000002637377210 */ /* 0x000fe20007a7e01a */
[----:B------:R-:W-:-:S03]  /*82fd0*/  IMAD.WIDE.U32 R26, R7, R18, RZ ;  /* 0x00000012071a7225 */ /* 0x000fc600078e00ff */
[----:B------:R-:W-:Y:S01]  /*82fe0*/  IADD3.X R44, PT, PT, RZ, R39, RZ, P3, P2 ;  /* 0x00000027ff2c7210 */ /* 0x000fe20001fe44ff */
[----:B------:R-:W-:Y:S02]  /*82ff0*/  IMAD.X R43, RZ, RZ, RZ, P5 ;  /* 0x000000ffff2b7224 */ /* 0x000fe400028e06ff */
[----:B------:R-:W-:-:S04]  /*83000*/  IMAD.WIDE.U32 R48, R6, R16, RZ ;  /* 0x0000001006307225 */ /* 0x000fc800078e00ff */
[----:B------:R-:W-:-:S04]  /*83010*/  IMAD.WIDE.U32 R50, P5, R17, R6, R50 ;  /* 0x0000000611327225 */ /* 0x000fc800078a0032 */
[----:B------:R-:W-:Y:S01]  /*83020*/  IMAD R31, R13, R6, RZ ;  /* 0x000000060d1f7224 */ /* 0x000fe200078e02ff */
[----:B------:R-:W-:Y:S01]  /*83030*/  IADD3 RZ, P2, PT, R49, R50, RZ ;  /* 0x0000003231ff7210 */ /* 0x000fe20007f5e0ff */
[----:B------:R-:W-:-:S04]  /*83040*/  IMAD.WIDE.U32 R40, R5, R18, RZ ;  /* 0x0000001205287225 */ /* 0x000fc800078e00ff */
[----:B------:R-:W-:-:S04]  /*83050*/  IMAD.WIDE.U32 R52, P3, R19, R6, R26 ;  /* 0x0000000613347225 */ /* 0x000fc8000786001a */
[----:B------:R-:W-:-:S04]  /*83060*/  IMAD.WIDE.U32 R26, R12, R6, R28 ;  /* 0x000000060c1a7225 */ /* 0x000fc800078e001c */
[----:B------:R-:W-:Y:S02]  /*83070*/  IMAD R31, R12, R7, R31 ;  /* 0x000000070c1f7224 */ /* 0x000fe400078e021f */
[----:B------:R-:W-:Y:S01]  /*83080*/  IMAD.X R49, RZ, RZ, RZ, P5 ;  /* 0x000000ffff317224 */ /* 0x000fe200028e06ff */
[----:B------:R-:W-:Y:S01]  /*83090*/  ISETP.GE.U32.AND P5, PT, R26, R28, PT ;  /* 0x0000001c1a00720c */ /* 0x000fe20003fa6070 */
[----:B------:R-:W-:-:S04]  /*830a0*/  IMAD.WIDE.U32 R36, R4, R18, RZ ;  /* 0x0000001204247225 */ /* 0x000fc800078e00ff */
[----:B------:R-:W-:-:S04]  /*830b0*/  IMAD.WIDE.U32 R40, P6, R19, R4, R40 ;  /* 0x0000000413287225 */ /* 0x000fc800078c0028 */
[----:B------:R-:W-:Y:S01]  /*830c0*/  IMAD.IADD R28, R27, 0x1, R31 ;  /* 0x000000011b1c7824 */ /* 0x000fe200078e021f */
[----:B------:R-:W-:Y:S01]  /*830d0*/  IADD3 RZ, P4, PT, R37, R40, RZ ;  /* 0x0000002825ff7210 */ /* 0x000fe20007f9e0ff */
[----:B------:R-:W-:-:S03]  /*830e0*/  IMAD.WIDE.U32 R38, R6, R18, RZ ;  /* 0x0000001206267225 */ /* 0x000fc600078e00ff */
[----:B------:R-:W-:Y:S01]  /*830f0*/  ISETP.GE.U32.AND.EX P5, PT, R28, R29, PT, P5 ;  /* 0x0000001d1c00720c */ /* 0x000fe20003fa6150 */
[----:B------:R-:W-:Y:S02]  /*83100*/  IMAD R31, R15, R6, RZ ;  /* 0x000000060f1f7224 */ /* 0x000fe400078e02ff */
[----:B------:R-:W-:Y:S01]  /*83110*/  IMAD.X R37, RZ, RZ, RZ, P6 ;  /* 0x000000ffff257224 */ /* 0x000fe200030e06ff */
[----:B------:R-:W-:Y:S01]  /*83120*/  IADD3 RZ, P6, PT, R39, R52, RZ ;  /* 0x0000003427ff7210 */ /* 0x000fe20007fde0ff */
[----:B------:R-:W-:Y:S02]  /*83130*/  IMAD.MOV.U32 R36, RZ, RZ, R41 ;  /* 0x000000ffff247224 */ /* 0x000fe400078e0029 */
[----:B------:R-:W-:Y:S02]  /*83140*/  IMAD.MOV.U32 R48, RZ, RZ, R51 ;  /* 0x000000ffff307224 */ /* 0x000fe400078e0033 */
[----:B------:R-:W-:Y:S02]  /*83150*/  IMAD R29, R19, R4, RZ ;  /* 0x00000004131d7224 */ /* 0x000fe400078e02ff */
[----:B------:R-:W-:-:S04]  /*83160*/  IMAD.WIDE.U32.X R38, R15, R7, R32, P1 ;  /* 0x000000070f267225 */ /* 0x000fc800008e0420 */
[C---:B------:R-:W-:Y:S01]  /*83170*/  IMAD R51, R14.reuse, R7, R31 ;  /* 0x000000070e337224 */ /* 0x040fe200078e021f */
[----:B------:R-:W-:Y:S01]  /*83180*/  SEL R31, RZ, 0x1, P5 ;  /* 0x00000001ff1f7807 */ /* 0x000fe20002800000 */
[----:B------:R-:W-:-:S04]  /*83190*/  IMAD.WIDE.U32 R40, R14, R6, R34 ;  /* 0x000000060e287225 */ /* 0x000fc800078e0022 */
[----:B------:R-:W-:Y:S01]  /*831a0*/  IMAD.WIDE.U32.X R32, R13, R7, R42, P0 ;  /* 0x000000070d207225 */ /* 0x000fe200000e042a */
[----:B------:R-:W-:-:S03]  /*831b0*/  ISETP.GE.U32.AND P0, PT, R40, R34, PT ;  /* 0x000000222800720c */ /* 0x000fc60003f06070 */
[----:B------:R-:W-:Y:S01]  /*831c0*/  IMAD R43, R18, R5, R29 ;  /* 0x00000005122b7224 */ /* 0x000fe200078e021d */
[----:B------:R-:W-:Y:S01]  /*831d0*/  IADD3 R31, P1, P5, R40, R32, R31 ;  /* 0x00000020281f7210 */ /* 0x000fe20007d3e01f */
[----:B------:R-:W-:Y:S02]  /*831e0*/  IMAD.IADD R29, R41, 0x1, R51 ;  /* 0x00000001291d7824 */ /* 0x000fe400078e0233 */
[----:B------:R-:W-:-:S03]  /*831f0*/  IMAD.WIDE.U32 R14, R18, R4, R46 ;  /* 0x00000004120e7225 */ /* 0x000fc600078e002e */
[----:B------:R-:W-:Y:S01]  /*83200*/  IADD3.X R50, PT, PT, R29, R33, RZ, P1, P5 ;  /* 0x000000211d327210 */ /* 0x000fe20000fea4ff */
[----:B------:R-:W-:Y:S01]  /*83210*/  IMAD.X R41, RZ, RZ, RZ, P3 ;  /* 0x000000ffff297224 */ /* 0x000fe200018e06ff */
[----:B------:R-:W-:Y:S01]  /*83220*/  ISETP.GE.U32.AND P3, PT, R31, R40, PT ;  /* 0x000000281f00720c */ /* 0x000fe20003f66070 */
[----:B------:R-:W-:Y:S01]  /*83230*/  IMAD.IADD R15, R15, 0x1, R43 ;  /* 0x000000010f0f7824 */ /* 0x000fe200078e022b */
[----:B------:R-:W-:Y:S01]  /*83240*/  IADD3 R34, P1, PT, R55, R14, RZ ;  /* 0x0000000e37227210 */ /* 0x000fe20007f3e0ff */
[----:B------:R-:W-:Y:S01]  /*83250*/  IMAD R32, R17, R6, RZ ;  /* 0x0000000611207224 */ /* 0x000fe200078e02ff */
[----:B------:R-:W-:Y:S01]  /*83260*/  ISETP.GE.U32.AND.EX P0, PT, R29, R35, PT, P0 ;  /* 0x000000231d00720c */ /* 0x000fe20003f06100 */
[----:B------:R-:W-:Y:S01]  /*83270*/  IMAD.WIDE.U32 R42, R31, 0x3d1, RZ ;  /* 0x000003d11f2a7825 */ /* 0x000fe200078e00ff */
[----:B------:R-:W-:Y:S02]  /*83280*/  ISETP.GE.U32.AND.EX P3, PT, R50, R29, PT, P3 ;  /* 0x0000001d3200720c */ /* 0x000fe40003f66130 */
[----:B------:R-:W-:Y:S01]  /*83290*/  ISETP.GE.U32.AND P5, PT, R14, R46, PT ;  /* 0x0000002e0e00720c */ /* 0x000fe20003fa6070 */
[----:B------:R-:W-:Y:S01]  /*832a0*/  IMAD.X R35, R15, 0x1, R44, P1 ;  /* 0x000000010f237824 */ /* 0x000fe200008e062c */
[----:B------:R-:W-:Y:S01]  /*832b0*/  ISETP.GE.U32.AND P1, PT, R34, R14, PT ;  /* 0x0000000e2200720c */ /* 0x000fe20003f26070 */
[-C--:B------:R-:W-:Y:S01]  /*832c0*/  IMAD R51, R16, R7.reuse, R32 ;  /* 0x0000000710337224 */ /* 0x080fe200078e0220 */
[----:B------:R-:W-:Y:S01]  /*832d0*/  SEL R14, RZ, 0x1, P0 ;  /* 0x00000001ff0e7807 */ /* 0x000fe20000000000 */
[----:B------:R-:W-:Y:S01]  /*832e0*/  IMAD.WIDE.U32.X R32, R17, R7, R48, P2 ;  /* 0x0000000711207225 */ /* 0x000fe200010e0430 */
[----:B------:R-:W-:-:S02]  /*832f0*/  SEL R29, RZ, 0x1, P3 ;  /* 0x00000001ff1d7807 */ /* 0x000fc40001800000 */
[----:B------:R-:W-:Y:S01]  /*83300*/  ISETP.GE.U32.AND.EX P0, PT, R15, R47, PT, P5 ;  /* 0x0000002f0f00720c */ /* 0x000fe20003f06150 */
[----:B------:R-:W-:Y:S01]  /*83310*/  IMAD.WIDE.U32 R46, R50, 0x3d1, RZ ;  /* 0x000003d1322e7825 */ /* 0x000fe200078e00ff */
[----:B------:R-:W-:Y:S02]  /*83320*/  ISETP.GE.U32.AND.EX P1, PT, R35, R15, PT, P1 ;  /* 0x0000000f2300720c */ /* 0x000fe40003f26110 */
[----:B------:R-:W-:Y:S01]  /*83330*/  IADD3 R29, P3, P5, R29, R38, R14 ;  /* 0x000000261d1d7210 */ /* 0x000fe20007d7e00e */
[----:B------:R-:W-:Y:S01]  /*83340*/  IMAD.WIDE.U32.X R14, R19, R5, R36, P4 ;  /* 0x00000005130e7225 */ /* 0x000fe200020e0424 */
[----:B------:R-:W-:Y:S02]  /*83350*/  SEL R36, RZ, 0x1, P0 ;  /* 0x00000001ff247807 */ /* 0x000fe40000000000 */
[----:B------:R-:W-:Y:S01]  /*83360*/  SEL R37, RZ, 0x1, P1 ;  /* 0x00000001ff257807 */ /* 0x000fe20000800000 */
[----:B------:R-:W-:Y:S01]  /*83370*/  IMAD.WIDE.U32 R16, R16, R6, R34 ;  /* 0x0000000610107225 */ /* 0x000fe200078e0022 */
[----:B------:R-:W-:-:S02]  /*83380*/  IADD3.X R44, PT, PT, RZ, R39, RZ, P3, P5 ;  /* 0x00000027ff2c7210 */ /* 0x000fc40001fea4ff */
[----:B------:R-:W-:Y:S01]  /*83390*/  IADD3 R36, P0, P2, R37, R14, R36 ;  /* 0x0000000e25247210 */ /* 0x000fe20007a1e024 */
[----:B------:R-:W-:Y:S01]  /*833a0*/  IMAD.WIDE.U32 R46, P1, RZ, R31, R46 ;  /* 0x0000001fff2e7225 */ /* 0x000fe2000782002e */
[----:B------:R-:W-:Y:S02]  /*833b0*/  IADD3 R14, P4, PT, RZ, R42, RZ ;  /* 0x0000002aff0e7210 */ /* 0x000fe40007f9e0ff */
[----:B------:R-:W-:Y:S01]  /*833c0*/  IADD3.X R37, PT, PT, RZ, R15, RZ, P0, P2 ;  /* 0x0000000fff257210 */ /* 0x000fe200007e44ff */
[----:B------:R-:W-:Y:S01]  /*833d0*/  IMAD.IADD R15, R17, 0x1, R51 ;  /* 0x00000001110f7824 */ /* 0x000fe200078e0233 */
[----:B------:R-:W-:Y:S01]  /*833e0*/  IADD3 R49, P2, PT, R29, R16, RZ ;  /* 0x000000101d317210 */ /* 0x000fe20007f5e0ff */
[----:B------:R-:W-:Y:S01]  /*833f0*/  IMAD.X R39, RZ, RZ, RZ, P1 ;  /* 0x000000ffff277224 */ /* 0x000fe200008e06ff */
[----:B------:R-:W-:Y:S01]  /*83400*/  ISETP.GE.U32.AND P1, PT, R16, R34, PT ;  /* 0x000000221000720c */ /* 0x000fe20003f26070 */
[----:B------:R-:W-:Y:S01]  /*83410*/  IMAD.MOV.U32 R40, RZ, RZ, R53 ;  /* 0x000000ffff287224 */ /* 0x000fe200078e0035 */
[----:B------:R-:W-:Y:S01]  /*83420*/  ISETP.GE.U32.AND P0, PT, R14, R42, PT ;  /* 0x0000002a0e00720c */ /* 0x000fe20003f06070 */
[----:B------:R-:W-:Y:S01]  /*83430*/  IMAD.X R44, R15, 0x1, R44, P2 ;  /* 0x000000010f2c7824 */ /* 0x000fe200010e062c */
[----:B------:R-:W-:Y:S01]  /*83440*/  ISETP.GE.U32.AND P2, PT, R49, R16, PT ;  /* 0x000000103100720c */ /* 0x000fe20003f46070 */
[----:B------:R-:W-:Y:S01]  /*83450*/  IMAD R16, R19, R6, RZ ;  /* 0x0000000613107224 */ /* 0x000fe200078e02ff */
[----:B------:R-:W-:Y:S01]  /*83460*/  ISETP.GE.U32.AND.EX P1, PT, R15, R35, PT, P1 ;  /* 0x000000230f00720c */ /* 0x000fe20003f26110 */
[----:B------:R-:W-:Y:S01]  /*83470*/  IMAD.MOV.U32 R38, RZ, RZ, R47 ;  /* 0x000000ffff267224 */ /* 0x000fe200078e002f */
[----:B------:R-:W-:-:S02]  /*83480*/  ISETP.GE.U32.AND.EX P2, PT, R44, R15, PT, P2 ;  /* 0x0000000f2c00720c */ /* 0x000fc40003f46120 */
[----:B------:R-:W-:Y:S01]  /*83490*/  IADD3 R42, P3, PT, R43, R46, RZ ;  /* 0x0000002e2b2a7210 */ /* 0x000fe20007f7e0ff */
[-C--:B------:R-:W-:Y:S01]  /*834a0*/  IMAD R43, R18, R7.reuse, R16 ;  /* 0x00000007122b7224 */ /* 0x080fe200078e0210 */
[----:B------:R-:W-:Y:S01]  /*834b0*/  SEL R29, RZ, 0x1, P1 ;  /* 0x00000001ff1d7807 */ /* 0x000fe20000800000 */
[----:B------:R-:W-:Y:S01]  /*834c0*/  IMAD.WIDE.U32.X R16, R19, R7, R40, P6 ;  /* 0x0000000713107225 */ /* 0x000fe200030e0428 */
[----:B------:R-:W-:-:S03]  /*834d0*/  SEL R51, RZ, 0x1, P2 ;  /* 0x00000001ff337807 */ /* 0x000fc60001000000 */
[----:B------:R-:W-:Y:S02]  /*834e0*/  IMAD.X R15, R42, 0x1, R31, P4 ;  /* 0x000000012a0f7824 */ /* 0x000fe400020e061f */
[----:B------:R-:W-:Y:S01]  /*834f0*/  IMAD.WIDE.U32.X R34, RZ, R50, R38, P3 ;  /* 0x00000032ff227225 */ /* 0x000fe200018e0426 */
[----:B------:R-:W-:Y:S02]  /*83500*/  IADD3 R51, P3, P4, R51, R32, R29 ;  /* 0x0000002033337210 */ /* 0x000fe40007c7e01d */
[----:B------:R-:W-:Y:S01]  /*83510*/  ISETP.GE.U32.AND.EX P0, PT, R15, R42, PT, P0 ;  /* 0x0000002a0f00720c */ /* 0x000fe20003f06100 */
[----:B------:R-:W-:Y:S01]  /*83520*/  IMAD.WIDE.U32 R40, R44, 0x3d1, RZ ;  /* 0x000003d12c287825 */ /* 0x000fe200078e00ff */
[----:B------:R-:W-:-:S03]  /*83530*/  IADD3.X R42, PT, PT, RZ, R33, RZ, P3, P4 ;  /* 0x00000021ff2a7210 */ /* 0x000fc60001fe84ff */
[----:B------:R-:W-:-:S04]  /*83540*/  IMAD.WIDE.U32 R38, R49, 0x3d1, RZ ;  /* 0x000003d131267825 */ /* 0x000fc800078e00ff */
        /* <DEDUP_REMOVED lines=17> */
[----:B------:R-:W-:Y:S01]  /*83660*/  ISETP.LT.U32.AND P0, PT, R34, R29, PT ;  /* 0x0000001d2200720c */ /* 0x000fe20003f01070 */
[----:B------:R-:W-:Y:S01]  /*83670*/  IMAD.X R18, R39, 0x1, R49, P5 ;  /* 0x0000000127127824 */ /* 0x000fe200028e0631 */
        /* <DEDUP_REMOVED lines=19> */
[----:B------:R-:W-:Y:S02]  /*837b0*/  IADD3.X R49, PT, PT, RZ, R17, RZ, P4, P5 ;  /* 0x00000011ff317210 */ /* 0x000fe400027ea4ff */
[----:B------:R-:W-:Y:S02]  /*837c0*/  IADD3 R16, P4, PT, R31, R44, RZ ;  /* 0x0000002c1f107210 */ /* 0x000fe40007f9e0ff */
        /* <DEDUP_REMOVED lines=10> */
[----:B------:R-:W-:Y:S02]  /*83870*/  IMAD.X R40, RZ, RZ, R31, P3 ;  /* 0x000000ffff287224 */ /* 0x000fe400018e061f */
[----:B------:R-:W-:Y:S01]  /*83880*/  IMAD.WIDE.U32.X R16, RZ, R42, R38, P6 ;  /* 0x0000002aff107225 */ /* 0x000fe200030e0426 */
[----:B------:R-:W-:-:S02]  /*83890*/  SEL R39, RZ, 0x1, P1 ;  /* 0x00000001ff277807 */ /* 0x000fc40000800000 */
        /* <DEDUP_REMOVED lines=16> */
[----:B------:R-:W-:-:S02]  /*839a0*/  IMAD.MOV.U32 R16, RZ, RZ, R35 ;  /* 0x000000ffff107224 */ /* 0x000fc400078e0023 */
[----:B------:R-:W-:Y:S01]  /*839b0*/  IMAD R39, R13, R8, RZ ;  /* 0x000000080d277224 */ /* 0x000fe200078e02ff */
        /* <DEDUP_REMOVED lines=63> */
.L_x_1714:
[----:B-12---:R-:W-:Y:S05]  /*83db0*/  BSYNC.RECONVERGENT B0 ;  /* 0x0000000000007941 */ /* 0x006fea0003800200 */
.L_x_1713:
[C---:B------:R-:W-:Y:S01]  /*83dc0*/  IMAD.WIDE.U32 R34, R12.reuse, R8, R14 ;  /* 0x000000080c227225 */ /* 0x040fe200078e000e */
[----:B------:R-:W-:Y:S01]  /*83dd0*/  IADD3 R20, P1, PT, R19, R20, RZ ;  /* 0x0000001413147210 */ /* 0x000fe20007f3e0ff */
[----:B------:R-:W-:Y:S04]  /*83de0*/  BSSY.RECONVERGENT B0, `(.L_x_1715) ;  /* 0x00000e5000007945 */ /* 0x000fe80003800200 */
[----:B------:R-:W-:Y:S01]  /*83df0*/  BSSY.RELIABLE B1, `(.L_x_1716) ;  /* 0x000003b000017945 */ /* 0x000fe20003800100 */
        /* <DEDUP_REMOVED lines=58> */
.L_x_1717:
[----:B------:R-:W-:Y:S05]  /*841a0*/  BSYNC.RELIABLE B1 ;  /* 0x0000000000017941 */ /* 0x000fea0003800100 */
.L_x_1716:
        /* <DEDUP_REMOVED lines=72> */
.L_x_1720:
[----:B------:R-:W-:Y:S05]  /*84630*/  BSYNC.RELIABLE B1 ;  /* 0x0000000000017941 */ /* 0x000fea0003800100 */
.L_x_1719:
        /* <DEDUP_REMOVED lines=65> */
.L_x_1722:
[----:B------:R-:W-:Y:S05]  /*84a50*/  BSYNC.RELIABLE B1 ;  /* 0x0000000000017941 */ /* 0x000fea0003800100 */
.L_x_1721:
        /* <DEDUP_REMOVED lines=29> */
.L_x_1718:
[----:B------:R-:W-:Y:S05]  /*84c30*/  BSYNC.RECONVERGENT B0 ;  /* 0x0000000000007941 */ /* 0x000fea0003800200 */
.L_x_1715:
[----:B------:R-:W-:Y:S05]  /*84c40*/  WARPSYNC.ALL ;  /* 0x0000000000007948 */ /* 0x000fea0003800000 */
[----:B------:R-:W-:Y:S01]  /*84c50*/  IMAD.WIDE.U32 R20, R32, R17, RZ ;  /* 0x0000001120147225 */ /* 0x000fe200078e00ff */
[----:B------:R-:W-:Y:S01]  /*84c60*/  UMOV UR4, URZ ;  /* 0x000000ff00047c82 */ /* 0x000fe20008000000 */
[----:B------:R-:W-:Y:S02]  /*84c70*/  BSSY.RECONVERGENT B0, `(.L_x_1723) ;  /* 0x0000143000007945 */ /* 0x000fe40003800200 */
        /* <DEDUP_REMOVED lines=28> */
[C---:B------:R-:W-:Y:S02]  /*84e40*/  IMAD R19, R32.reuse, R12, R29 ;  /* 0x0000000c20137224 */ /* 0x040fe400078e021d */
        /* <DEDUP_REMOVED lines=14> */
[----:B------:R-:W-:Y:S02]  /*84f30*/  IMAD R22, R18, R13, RZ ;  /* 0x0000000d12167224 */ /* 0x000fe400078e02ff */
[----:B------:R-:W-:Y:S01]  /*84f40*/  IMAD.X R43, RZ, RZ, RZ, P6 ;  /* 0x000000ffff2b7224 */ /* 0x000fe200030e06ff */
[----:B------:R-:W-:Y:S01]  /*84f50*/  IADD3 RZ, P6, PT, R41, R20, RZ ;  /* 0x0000001429ff7210 */ /* 0x000fe20007fde0ff */
[----:B------:R-:W-:Y:S02]  /*84f60*/  IMAD R31, R32, R17, R22 ;  /* 0x00000011201f7224 */ /* 0x000fe400078e0216 */
        /* <DEDUP_REMOVED lines=33> */
[-C--:B------:R-:W-:Y:S01]  /*85180*/  IMAD R51, R18, R15.reuse, R23 ;  /* 0x0000000f12337224 */ /* 0x080fe200078e0217 */
        /* <DEDUP_REMOVED lines=20> */
[----:B------:R-:W-:Y:S01]  /*852d0*/  IMAD.WIDE.U32 R32, R17, R12, R36 ;  /* 0x0000000c11207225 */ /* 0x000fe200078e0024 */
        /* <DEDUP_REMOVED lines=28> */
[----:B------:R-:W-:Y:S01]  /*854a0*/  IMAD R31, R16, R15, RZ ;  /* 0x0000000f101f7224 */ /* 0x000fe200078e02ff */
        /* <DEDUP_REMOVED lines=12> */
[C---:B------:R-:W-:Y:S02]  /*85570*/  IMAD R31, R14.reuse, R12, R31 ;  /* 0x0000000c0e1f7224 */ /* 0x040fe400078e021f */
        /* <DEDUP_REMOVED lines=178> */
.L_x_1724:
[----:B------:R-:W-:Y:S05]  /*860a0*/  BSYNC.RECONVERGENT B0 ;  /* 0x0000000000007941 */ /* 0x000fea0003800200 */
.L_x_1723:
[----:B------:R-:W-:Y:S01]  /*860b0*/  IMAD.WIDE.U32 R26, R13, R13, R14 ;  /* 0x0000000d0d1a7225 */ /* 0x000fe200078e000e */
        /* <DEDUP_REMOVED lines=60> */
.L_x_1727:
[----:B------:R-:W-:Y:S05]  /*86480*/  BSYNC.RELIABLE B1 ;  /* 0x0000000000017941 */ /* 0x000fea0003800100 */
.L_x_1726:
        /* <DEDUP_REMOVED lines=67> */
.L_x_1730:
[----:B------:R-:W-:Y:S05]  /*868c0*/  BSYNC.RELIABLE B1 ;  /* 0x0000000000017941 */ /* 0x000fea0003800100 */
.L_x_1729:
        /* <DEDUP_REMOVED lines=61> */
.L_x_1732:
[----:B------:R-:W-:Y:S05]  /*86ca0*/  BSYNC.RELIABLE B1 ;  /* 0x0000000000017941 */ /* 0x000fea0003800100 */
.L_x_1731:
        /* <DEDUP_REMOVED lines=27> */
.L_x_1728:
[----:B------:R-:W-:Y:S05]  /*86e60*/  BSYNC.RECONVERGENT B0 ;  /* 0x0000000000007941 */ /* 0x000fea0003800200 */
.L_x_1725:
[----:B------:R-:W-:Y:S05]  /*86e70*/  WARPSYNC.ALL ;  /* 0x0000000000007948 */ /* 0x000fea0003800000 */
[----:B------:R-:W-:-:S05]  /*86e80*/  IMAD R20, R30, 0x20, R3 ;  /* 0x000000201e147824 */ /* 0x000fca00078e0203 */
[----:B------:R-:W2:Y:S04]  /*86e90*/  LDL.128 R12, [R20] ;  /* 0x00000000140c7983 */ /* 0x000ea80000100c00 */
[----:B------:R-:W3:Y:S01]  /*86ea0*/  LDL.128 R16, [R20+0x10] ;  /* 0x0000100014107983 */ /* 0x000ee20000100c00 */
        /* <DEDUP_REMOVED lines=13> */
[----:B------:R-:W-:Y:S02]  /*86f80*/  IMAD R24, R25, R12, RZ ;  /* 0x0000000c19187224 */ /* 0x000fe400078e02ff */
        /* <DEDUP_REMOVED lines=86> */
[----:B------:R-:W-:Y:S01]  /*874f0*/  IMAD.IADD R41, R49, 0x1, R55 ;  /* 0x0000000131297824 */ /* 0x000fe200078e0237 */
[----:B------:R-:W-:Y:S01]  /*87500*/  IADD3.X R26, PT, PT, RZ, R43, RZ, P2, P3 ;  /* 0x0000002bff1a7210 */ /* 0x000fe200017e64ff */
[----:B------:R-:W-:Y:S01]  /*87510*/  IMAD.MOV.U32 R46, RZ, RZ, R59 ;  /* 0x000000ffff2e7224 */ /* 0x000fe200078e003b */
[----:B------:R-:W-:Y:S01]  /*87520*/  ISETP.GE.U32.AND P0, PT, R48, R56, PT ;  /* 0x000000383000720c */ /* 0x000fe20003f06070 */
[----:B---3--:R-:W-:Y:S01]  /*87530*/  IMAD R32, R25, R16, RZ ;  /* 0x0000001019207224 */ /* 0x008fe200078e02ff */
        /* <DEDUP_REMOVED lines=12> */
[----:B------:R-:W-:Y:S02]  /*87600*/  IMAD R26, R27, R14, RZ ;  /* 0x0000000e1b1a7224 */ /* 0x000fe400078e02ff */
[----:B------:R-:W-:Y:S01]  /*87610*/  IMAD.WIDE.U32 R46, R14, R23, R50 ;  /* 0x000000170e2e7225 */ /* 0x000fe200078e0032 */
[----:B------:R-:W-:-:S03]  /*87620*/  SEL R14, RZ, 0x1, P0 ;  /* 0x00000001ff0e7807 */ /* 0x000fc60000000000 */
[----:B------:R-:W-:Y:S01]  /*87630*/  IMAD.X R41, RZ, RZ, RZ, P2 ;  /* 0x000000ffff297224 */ /* 0x000fe200010e06ff */
[----:B------:R-:W-:Y:S01]  /*87640*/  IADD3 R57, P1, P2, R57, R36, R14 ;  /* 0x0000002439397210 */ /* 0x000fe20007a3e00e */
[----:B------:R-:W-:Y:S01]  /*87650*/  IMAD.WIDE.U32 R52, R17, R29, RZ ;  /* 0x0000001d11347225 */ /* 0x000fe200078e00ff */
[----:B------:R-:W-:Y:S02]  /*87660*/  ISETP.GE.U32.AND P0, PT, R46, R50, PT ;  /* 0x000000322e00720c */ /* 0x000fe40003f06070 */
[----:B------:R-:W-:Y:S01]  /*87670*/  IADD3.X R28, PT, PT, RZ, R37, RZ, P1, P2 ;  /* 0x00000025ff1c7210 */ /* 0x000fe20000fe44ff */
[----:B------:R-:W-:Y:S02]  /*87680*/  IMAD R55, R15, R23, R26 ;  /* 0x000000170f377224 */ /* 0x000fe400078e021a */
[----:B------:R-:W-:Y:S02]  /*87690*/  IMAD.MOV.U32 R40, RZ, RZ, R49 ;  /* 0x000000ffff287224 */ /* 0x000fe400078e0031 */
[----:B------:R-:W-:-:S02]  /*876a0*/  IMAD R26, R21, R16, RZ ;  /* 0x00000010151a7224 */ /* 0x000fc400078e02ff */
[----:B------:R-:W-:Y:S01]  /*876b0*/  IMAD.WIDE.U32.X R40, R15, R27, R40, P3 ;  /* 0x0000001b0f287225 */ /* 0x000fe200018e0428 */
[----:B------:R-:W-:-:S03]  /*876c0*/  IADD3 R36, P3, PT, R57, R46, RZ ;  /* 0x0000002e39247210 */ /* 0x000fc60007f7e0ff */
[----:B------:R-:W-:Y:S01]  /*876d0*/  IMAD.WIDE.U32 R52, P2, R16, R21, R52 ;  /* 0x0000001510347225 */ /* 0x000fe20007840034 */
[----:B------:R-:W-:-:S03]  /*876e0*/  ISETP.GE.U32.AND P1, PT, R36, R46, PT ;  /* 0x0000002e2400720c */ /* 0x000fc60003f26070 */
        /* <DEDUP_REMOVED lines=10> */
[----:B------:R-:W-:Y:S01]  /*87790*/  IMAD.WIDE.U32 R50, R16, R33, R42 ;  /* 0x0000002110327225 */ /* 0x000fe200078e002a */
[----:B------:R-:W-:-:S03]  /*877a0*/  ISETP.GE.U32.AND.EX P2, PT, R26, R39, PT, P2 ;  /* 0x000000271a00720c */ /* 0x000fc60003f46120 */
[----:B------:R-:W-:Y:S01]  /*877b0*/  IMAD.WIDE.U32.X R38, R17, R21, R46, P4 ;  /* 0x0000001511267225 */ /* 0x000fe200020e042e */
[----:B------:R-:W-:-:S03]  /*877c0*/  SEL R53, RZ, 0x1, P2 ;  /* 0x00000001ff357807 */ /* 0x000fc60001000000 */
[----:B------:R-:W-:Y:S01]  /*877d0*/  IMAD.WIDE.U32 R48, R17, R33, RZ ;  /* 0x0000002111307225 */ /* 0x000fe200078e00ff */
[----:B------:R-:W-:-:S03]  /*877e0*/  IADD3 R38, P4, P5, R50, R38, R53 ;  /* 0x0000002632267210 */ /* 0x000fc60007d9e035 */
[----:B------:R-:W-:Y:S01]  /*877f0*/  IMAD R57, R17, R33, R32 ;  /* 0x0000002111397224 */ /* 0x000fe200078e0220 */
[----:B------:R-:W-:Y:S01]  /*87800*/  SEL R32, RZ, 0x1, P0 ;  /* 0x00000001ff207807 */ /* 0x000fe20000000000 */
        /* <DEDUP_REMOVED lines=21> */
[----:B------:R-:W-:-:S04]  /*87960*/  IMAD.WIDE.U32 R52, R19, R33, RZ ;  /* 0x0000002113347225 */ /* 0x000fc800078e00ff */
[----:B------:R-:W-:-:S04]  /*87970*/  IMAD.WIDE.U32.X R42, R17, R25, R50, P4 ;  /* 0x00000019112a7225 */ /* 0x000fc800020e0432 */
[----:B------:R-:W-:Y:S01]  /*87980*/  IMAD.WIDE.U32 R50, R18, R29, RZ ;  /* 0x0000001d12327225 */ /* 0x000fe200078e00ff */
[----:B------:R-:W-:-:S03]  /*87990*/  IADD3 R71, P1, P4, R71, R42, R28 ;  /* 0x0000002a47477210 */ /* 0x000fc60007c3e01c */
[----:B------:R-:W-:Y:S01]  /*879a0*/  IMAD.WIDE.U32 R56, P2, R18, R21, R46 ;  /* 0x0000001512387225 */ /* 0x000fe2000784002e */
[----:B------:R-:W-:-:S03]  /*879b0*/  IADD3.X R28, PT, PT, RZ, R43, RZ, P1, P4 ;  /* 0x0000002bff1c7210 */ /* 0x000fc60000fe84ff */
[----:B------:R-:W-:Y:S01]  /*879c0*/  IMAD.WIDE.U32 R62, P0, R18, R25, R52 ;  /* 0x00000019123e7225 */ /* 0x000fe20007800034 */
[----:B------:R-:W-:-:S03]  /*879d0*/  IADD3 RZ, P3, PT, R51, R56, RZ ;  /* 0x0000003833ff7210 */ /* 0x000fc60007f7e0ff */
[----:B------:R-:W-:Y:S01]  /*879e0*/  IMAD.WIDE.U32 R46, R16, R31, RZ ;  /* 0x0000001f102e7225 */ /* 0x000fe200078e00ff */
[----:B------:R-:W-:-:S03]  /*879f0*/  IADD3 RZ, P5, PT, R55, R62, RZ ;  /* 0x0000003e37ff7210 */ /* 0x000fc60007fbe0ff */
[----:B------:R-:W-:-:S04]  /*87a00*/  IMAD.WIDE.U32 R52, P6, R16, R22, R48 ;  /* 0x0000001610347225 */ /* 0x000fc800078c0030 */
[----:B------:R-:W-:Y:S01]  /*87a10*/  IMAD.WIDE.U32 R50, R19, R31, RZ ;  /* 0x0000001f13327225 */ /* 0x000fe200078e00ff */
[----:B------:R-:W-:-:S03]  /*87a20*/  IADD3 RZ, P1, PT, R47, R52, RZ ;  /* 0x000000342fff7210 */ /* 0x000fc60007f3e0ff */
[----:B------:R-:W-:-:S04]  /*87a30*/  IMAD.WIDE.U32 R46, R17, R23, RZ ;  /* 0x00000017112e7225 */ /* 0x000fc800078e00ff */
[----:B------:R-:W-:-:S04]  /*87a40*/  IMAD.WIDE.U32 R54, R19, R23, RZ ;  /* 0x0000001713367225 */ /* 0x000fc800078e00ff */
[----:B------:R-:W-:Y:S02]  /*87a50*/  IMAD.X R61, RZ, RZ, RZ, P2 ;  /* 0x000000ffff3d7224 */ /* 0x000fe400010e06ff */
[----:B------:R-:W-:-:S04]  /*87a60*/  IMAD.WIDE.U32 R64, P2, R18, R22, R50 ;  /* 0x0000001612407225 */ /* 0x000fc80007840032 */
[----:B------:R-:W-:Y:S02]  /*87a70*/  IMAD R32, R22, R16, RZ ;  /* 0x0000001016207224 */ /* 0x000fe400078e02ff */
[----:B------:R-:W-:-:S04]  /*87a80*/  IMAD.WIDE.U32 R46, P4, R16, R27, R46 ;  /* 0x0000001b102e7225 */ /* 0x000fc8000788002e */
[----:B------:R-:W-:Y:S02]  /*87a90*/  IMAD.X R51, RZ, RZ, RZ, P0 ;  /* 0x000000ffff337224 */ /* 0x000fe400000e06ff */
[----:B------:R-:W-:Y:S02]  /*87aa0*/  IMAD.MOV.U32 R60, RZ, RZ, R57 ;  /* 0x000000ffff3c7224 */ /* 0x000fe400078e0039 */
[----:B------:R-:W-:-:S04]  /*87ab0*/  IMAD.WIDE.U32 R42, R16, R23, RZ ;  /* 0x00000017102a7225 */ /* 0x000fc800078e00ff */
[----:B------:R-:W-:-:S04]  /*87ac0*/  IMAD.WIDE.U32 R68, P0, R18, R27, R54 ;  /* 0x0000001b12447225 */ /* 0x000fc80007800036 */
[----:B------:R-:W-:-:S04]  /*87ad0*/  IMAD.WIDE.U32 R56, R16, R31, R36 ;  /* 0x0000001f10387225 */ /* 0x000fc800078e0024 */
[----:B------:R-:W-:Y:S02]  /*87ae0*/  IMAD.MOV.U32 R54, RZ, RZ, R53 ;  /* 0x000000ffff367224 */ /* 0x000fe400078e0035 */
[----:B------:R-:W-:Y:S02]  /*87af0*/  IMAD R53, R17, R31, R32 ;  /* 0x0000001f11357224 */ /* 0x000fe400078e0220 */
[----:B------:R-:W-:Y:S02]  /*87b00*/  IMAD.MOV.U32 R58, RZ, RZ, R47 ;  /* 0x000000ffff3a7224 */ /* 0x000fe400078e002f */
[----:B------:R-:W-:Y:S01]  /*87b10*/  IMAD.X R55, RZ, RZ, RZ, P6 ;  /* 0x000000ffff377224 */ /* 0x000fe200030e06ff */
[----:B------:R-:W-:Y:S01]  /*87b20*/  IADD3 RZ, P6, PT, R43, R46, RZ ;  /* 0x0000002e2bff7210 */ /* 0x000fe20007fde0ff */
[----:B------:R-:W-:Y:S02]  /*87b30*/  IMAD R32, R21, R18, RZ ;  /* 0x0000001215207224 */ /* 0x000fe400078e02ff */
        /* <DEDUP_REMOVED lines=17> */
[----:B------:R-:W-:Y:S01]  /*87c50*/  IMAD.WIDE.U32 R48, R18, R31, RZ ;  /* 0x0000001f12307225 */ /* 0x000fe200078e00ff */
[----:B------:R-:W-:Y:S02]  /*87c60*/  SEL R57, RZ, 0x1, P0 ;  /* 0x00000001ff397807 */ /* 0x000fe40000000000 */
[----:B------:R-:W-:Y:S01]  /*87c70*/  SEL R39, RZ, 0x1, P1 ;  /* 0x00000001ff277807 */ /* 0x000fe20000800000 */
[----:B------:R-:W-:-:S02]  /*87c80*/  IMAD.MOV.U32 R48, RZ, RZ, R65 ;  /* 0x000000ffff307224 */ /* 0x000fc400078e0041 */
[----:B------:R-:W-:Y:S02]  /*87c90*/  IMAD R28, R27, R16, RZ ;  /* 0x000000101b1c7224 */ /* 0x000fe400078e02ff */
[-C--:B------:R-:W-:Y:S02]  /*87ca0*/  IMAD R65, R19, R33.reuse, R32 ;  /* 0x0000002113417224 */ /* 0x080fe400078e0220 */
[----:B------:R-:W-:-:S04]  /*87cb0*/  IMAD.WIDE.U32 R32, R18, R33, R62 ;  /* 0x0000002112207225 */ /* 0x000fc800078e003e */
        /* <DEDUP_REMOVED lines=18> */
[C---:B------:R-:W-:Y:S01]  /*87de0*/  IMAD.WIDE.U32 R54, R60.reuse, 0x3d1, RZ ;  /* 0x000003d13c367825 */ /* 0x040fe200078e00ff */
[----:B------:R-:W-:Y:S02]  /*87df0*/  ISETP.GE.U32.AND.EX P6, PT, R33, R63, PT, P0 ;  /* 0x0000003f2100720c */ /* 0x000fe40003fc6100 */
[----:B------:R-:W-:Y:S01]  /*87e00*/  ISETP.GE.U32.AND.EX P1, PT, R60, R33, PT, P1 ;  /* 0x000000213c00720c */ /* 0x000fe20003f26110 */
[C---:B------:R-:W-:Y:S01]  /*87e10*/  IMAD.X R53, R17.reuse, 0x1, R28, P5 ;  /* 0x0000000111357824 */ /* 0x040fe200028e061c */
[----:B------:R-:W-:Y:S01]  /*87e20*/  ISETP.GE.U32.AND.EX P0, PT, R17, R41, PT, P3 ;  /* 0x000000291100720c */ /* 0x000fe20003f06130 */
[----:B------:R-:W-:Y:S01]  /*87e30*/  IMAD.WIDE.U32.X R48, R19, R22, R48, P4 ;  /* 0x0000001613307225 */ /* 0x000fe200020e0430 */
[----:B------:R-:W-:-:S02]  /*87e40*/  ISETP.GE.U32.AND P3, PT, R52, R16, PT ;  /* 0x000000103400720c */ /* 0x000fc40003f66070 */
[----:B------:R-:W-:Y:S01]  /*87e50*/  SEL R16, RZ, 0x1, P6 ;  /* 0x00000001ff107807 */ /* 0x000fe20003000000 */
[----:B------:R-:W-:Y:S01]  /*87e60*/  IMAD R22, R22, R18, RZ ;  /* 0x0000001216167224 */ /* 0x000fe200078e02ff */
[----:B------:R-:W-:Y:S01]  /*87e70*/  SEL R39, RZ, 0x1, P1 ;  /* 0x00000001ff277807 */ /* 0x000fe20000800000 */
[C---:B------:R-:W-:Y:S01]  /*87e80*/  IMAD.WIDE.U32 R66, R18.reuse, R23, RZ ;  /* 0x0000001712427225 */ /* 0x040fe200078e00ff */
[----:B------:R-:W-:Y:S02]  /*87e90*/  ISETP.GE.U32.AND.EX P1, PT, R53, R17, PT, P3 ;  /* 0x000000113500720c */ /* 0x000fe40003f26130 */
[----:B------:R-:W-:Y:S01]  /*87ea0*/  IADD3 R39, P4, P5, R39, R50, R16 ;  /* 0x0000003227277210 */ /* 0x000fe20007d9e010 */
[----:B------:R-:W-:Y:S01]  /*87eb0*/  IMAD.WIDE.U32 R32, R57, 0x3d1, RZ ;  /* 0x000003d139207825 */ /* 0x000fe200078e00ff */
[----:B------:R-:W-:Y:S02]  /*87ec0*/  IADD3 RZ, P2, PT, R67, R68, RZ ;  /* 0x0000004443ff7210 */ /* 0x000fe40007f5e0ff */
[----:B------:R-:W-:Y:S01]  /*87ed0*/  IADD3.X R50, PT, PT, RZ, R51, RZ, P4, P5 ;  /* 0x00000033ff327210 */ /* 0x000fe200027ea4ff */
[----:B------:R-:W-:Y:S01]  /*87ee0*/  IMAD.WIDE.U32 R40, R18, R31, R52 ;  /* 0x0000001f12287225 */ /* 0x000fe200078e0034 */
[----:B------:R-:W-:-:S02]  /*87ef0*/  IADD3 R16, P3, PT, RZ, R32, RZ ;  /* 0x00000020ff107210 */ /* 0x000fc40007f7e0ff */
[----:B------:R-:W-:Y:S01]  /*87f00*/  SEL R25, RZ, 0x1, P1 ;  /* 0x00000001ff197807 */ /* 0x000fe20000800000 */
[----:B------:R-:W-:Y:S01]  /*87f10*/  IMAD R17, R19, R31, R22 ;  /* 0x0000001f13117224 */ /* 0x000fe200078e0216 */
[----:B------:R-:W-:Y:S01]  /*87f20*/  IADD3 R39, P4, PT, R39, R40, RZ ;  /* 0x0000002827277210 */ /* 0x000fe20007f9e0ff */
[----:B------:R-:W-:Y:S01]  /*87f30*/  IMAD.WIDE.U32 R54, P5, RZ, R57, R54 ;  /* 0x00000039ff367225 */ /* 0x000fe200078a0036 */
[----:B------:R-:W-:Y:S02]  /*87f40*/  SEL R22, RZ, 0x1, P0 ;  /* 0x00000001ff167807 */ /* 0x000fe40000000000 */
[----:B------:R-:W-:Y:S01]  /*87f50*/  ISETP.GE.U32.AND P0, PT, R16, R32, PT ;  /* 0x000000201000720c */ /* 0x000fe20003f06070 */
[----:B------:R-:W-:Y:S01]  /*87f60*/  IMAD.MOV.U32 R46, RZ, RZ, R69 ;  /* 0x000000ffff2e7224 */ /* 0x000fe200078e0045 */
[----:B------:R-:W-:Y:S01]  /*87f70*/  ISETP.GE.U32.AND P1, PT, R40, R52, PT ;  /* 0x000000342800720c */ /* 0x000fe20003f26070 */
[----:B------:R-:W-:Y:S02]  /*87f80*/  IMAD.IADD R17, R41, 0x1, R17 ;  /* 0x0000000129117824 */ /* 0x000fe400078e0211 */
[----:B------:R-:W-:Y:S01]  /*87f90*/  IMAD.X R51, RZ, RZ, RZ, P5 ;  /* 0x000000ffff337224 */ /* 0x000fe200028e06ff */
[----:B------:R-:W-:Y:S01]  /*87fa0*/  IADD3 R28, P5, PT, R33, R54, RZ ;  /* 0x00000036211c7210 */ /* 0x000fe20007fbe0ff */
[----:B------:R-:W-:Y:S01]  /*87fb0*/  IMAD.X R52, R17, 0x1, R50, P4 ;  /* 0x0000000111347824 */ /* 0x000fe200020e0632 */
[----:B------:R-:W-:Y:S01]  /*87fc0*/  IADD3 R36, P6, P4, R25, R36, R22 ;  /* 0x0000002419247210 */ /* 0x000fe20007cde016 */
[----:B------:R-:W-:Y:S01]  /*87fd0*/  IMAD.WIDE.U32.X R32, R19, R27, R46, P2 ;  /* 0x0000001b13207225 */ /* 0x000fe200010e042e */
[----:B------:R-:W-:-:S02]  /*87fe0*/  ISETP.GE.U32.AND P2, PT, R39, R40, PT ;  /* 0x000000282700720c */ /* 0x000fc40003f46070 */
[----:B------:R-:W-:Y:S01]  /*87ff0*/  ISETP.GE.U32.AND.EX P1, PT, R17, R53, PT, P1 ;  /* 0x000000351100720c */ /* 0x000fe20003f26110 */
[----:B------:R-:W-:Y:S01]  /*88000*/  IMAD.MOV.U32 R50, RZ, RZ, R55 ;  /* 0x000000ffff327224 */ /* 0x000fe200078e0037 */
[----:B------:R-:W-:Y:S01]  /*88010*/  ISETP.GE.U32.AND.EX P2, PT, R52, R17, PT, P2 ;  /* 0x000000113400720c */ /* 0x000fe20003f46120 */
[----:B------:R-:W-:Y:S01]  /*88020*/  IMAD R27, R27, R18, RZ ;  /* 0x000000121b1b7224 */ /* 0x000fe200078e02ff */
[----:B------:R-:W-:Y:S01]  /*88030*/  IADD3.X R37, PT, PT, RZ, R37, RZ, P6, P4 ;  /* 0x00000025ff257210 */ /* 0x000fe200037e84ff */
[----:B------:R-:W-:Y:S01]  /*88040*/  IMAD.WIDE.U32.X R40, RZ, R60, R50, P5 ;  /* 0x0000003cff287225 */ /* 0x000fe200028e0432 */
[----:B------:R-:W-:Y:S02]  /*88050*/  SEL R25, RZ, 0x1, P1 ;  /* 0x00000001ff197807 */ /* 0x000fe40000800000 */
[----:B------:R-:W-:Y:S01]  /*88060*/  SEL R51, RZ, 0x1, P2 ;  /* 0x00000001ff337807 */ /* 0x000fe20001000000 */
[-C--:B------:R-:W-:Y:S02]  /*88070*/  IMAD R27, R19, R23.reuse, R27 ;  /* 0x00000017131b7224 */ /* 0x080fe400078e021b */
[----:B------:R-:W-:-:S04]  /*88080*/  IMAD.WIDE.U32 R18, R18, R23, R36 ;  /* 0x0000001712127225 */ /* 0x000fc800078e0024 */
[----:B------:R-:W-:Y:S01]  /*88090*/  IMAD.X R17, R28, 0x1, R57, P3 ;  /* 0x000000011c117824 */ /* 0x000fe200018e0639 */
[----:B------:R-:W-:Y:S01]  /*880a0*/  IADD3 R51, P3, P4, R51, R48, R25 ;  /* 0x0000003033337210 */ /* 0x000fe20007c7e019 */
[----:B------:R-:W-:Y:S01]  /*880b0*/  IMAD.WIDE.U32 R22, R52, 0x3d1, RZ ;  /* 0x000003d134167825 */ /* 0x000fe200078e00ff */
[----:B------:R-:W-:Y:S02]  /*880c0*/  ISETP.GE.U32.AND P1, PT, R18, R36, PT ;  /* 0x000000241200720c */ /* 0x000fe40003f26070 */
[----:B------:R-:W-:Y:S01]  /*880d0*/  IADD3.X R50, PT, PT, RZ, R49, RZ, P3, P4 ;  /* 0x00000031ff327210 */ /* 0x000fe20001fe84ff */
[----:B------:R-:W-:Y:S01]  /*880e0*/  IMAD.WIDE.U32 R46, R39, 0x3d1, RZ ;  /* 0x000003d1272e7825 */ /* 0x000fe200078e00ff */
[----:B------:R-:W-:Y:S02]  /*880f0*/  ISETP.GE.U32.AND.EX P0, PT, R17, R28, PT, P0 ;  /* 0x0000001c1100720c */ /* 0x000fe40003f06100 */
[----:B------:R-:W-:Y:S01]  /*88100*/  IADD3 R51, P6, PT, R51, R18, RZ ;  /* 0x0000001233337210 */ /* 0x000fe20007fde0ff */
[----:B------:R-:W-:Y:S01]  /*88110*/  IMAD.WIDE.U32 R22, P3, RZ, R39, R22 ;  /* 0x00000027ff167225 */ /* 0x000fe20007860016 */
[----:B------:R-:W-:-:S03]  /*88120*/  IADD3 R25, P2, PT, R40, R46, RZ ;  /* 0x0000002e28197210 */ /* 0x000fc60007f5e0ff */
[----:B------:R-:W-:Y:S01]  /*88130*/  IMAD.X R49, RZ, RZ, RZ, P3 ;  /* 0x000000ffff317224 */ /* 0x000fe200018e06ff */
[----:B------:R-:W-:Y:S01]  /*88140*/  IADD3 R40, P3, PT, R47, R22, RZ ;  /* 0x000000162f287210 */ /* 0x000fe20007f7e0ff */
[----:B------:R-:W-:Y:S01]  /*88150*/  IMAD.IADD R31, R19, 0x1, R27 ;  /* 0x00000001131f7824 */ /* 0x000fe200078e021b */
[C---:B------:R-:W-:Y:S01]  /*88160*/  IADD3 R28, P5, PT, R25.reuse, R60, RZ ;  /* 0x0000003c191c7210 */ /* 0x040fe20007fbe0ff */
        /* <DEDUP_REMOVED lines=9> */
[C---:B------:R-:W-:Y:S01]  /*88200*/  IMAD.X R18, R27.reuse, 0x1, R39, P5 ;  /* 0x000000011b127824 */ /* 0x040fe200028e0627 */
        /* <DEDUP_REMOVED lines=14> */
[----:B------:R-:W-:Y:S01]  /*882f0*/  IMAD.X R47, RZ, RZ, RZ, P1 ;  /* 0x000000ffff2f7224 */ /* 0x000fe200008e06ff */
[----:B------:R-:W-:Y:S01]  /*88300*/  IADD3 R44, P4, P5, R39, R32, R44 ;  /* 0x00000020272c7210 */ /* 0x000fe20007d9e02c */
[----:B------:R-:W-:Y:S01]  /*88310*/  IMAD R21, R21, R12, RZ ;  /* 0x0000000c15157224 */ /* 0x000fe200078e02ff */
[----:B------:R-:W-:-:S02]  /*88320*/  IADD3 R31, P2, P3, R36, R22, R31 ;  /* 0x00000016241f7210 */ /* 0x000fc40007b5e01f */
[----:B------:R-:W-:Y:S02]  /*88330*/  IADD3 R39, P6, PT, R37, R40, RZ ;  /* 0x0000002825277210 */ /* 0x000fe40007fde0ff */
[----:B------:R-:W-:Y:S01]  /*88340*/  IADD3.X R49, PT, PT, RZ, R33, RZ, P4, P5 ;  /* 0x00000021ff317210 */ /* 0x000fe200027ea4ff */
[----:B------:R-:W-:Y:S01]  /*88350*/  IMAD.WIDE.U32 R32, R44, 0x3d1, RZ ;  /* 0x000003d12c207825 */ /* 0x000fe200078e00ff */
        /* <DEDUP_REMOVED lines=35> */
[----:B------:R-:W-:Y:S01]  /*88590*/  IMAD.WIDE.U32 R32, R29, R12, RZ ;  /* 0x0000000c1d207225 */ /* 0x000fe200078e00ff */
        /* <DEDUP_REMOVED lines=60> */
.L_x_1734:
[----:B------:R-:W-:Y:S05]  /*88960*/  BSYNC.RECONVERGENT B0 ;  /* 0x0000000000007941 */ /* 0x000fea0003800200 */
.L_x_1733:
        /* <DEDUP_REMOVED lines=61> */
.L_x_1737:
[----:B------:R-:W-:Y:S05]  /*88d40*/  BSYNC.RELIABLE B1 ;  /* 0x0000000000017941 */ /* 0x000fea0003800100 */
.L_x_1736:
        /* <DEDUP_REMOVED lines=67> */
.L_x_1740:
[----:B------:R-:W-:Y:S05]  /*89180*/  BSYNC.RELIABLE B1 ;  /* 0x0000000000017941 */ /* 0x000fea0003800100 */
.L_x_1739:
        /* <DEDUP_REMOVED lines=61> */
.L_x_1742:
[----:B------:R-:W-:Y:S05]  /*89560*/  BSYNC.RELIABLE B1 ;  /* 0x0000000000017941 */ /* 0x000fea0003800100 */
.L_x_1741:
        /* <DEDUP_REMOVED lines=27> */
.L_x_1738:
[----:B------:R-:W-:Y:S05]  /*89720*/  BSYNC.RECONVERGENT B0 ;  /* 0x0000000000007941 */ /* 0x000fea0003800200 */
.L_x_1735:
[----:B------:R-:W-:Y:S05]  /*89730*/  WARPSYNC.ALL ;  /* 0x0000000000007948 */ /* 0x000fea0003800000 */
[----:B------:R-:W2:Y:S04]  /*89740*/  LDL.128 R12, [R20+0x8000] ;  /* 0x00800000140c7983 */ /* 0x000ea80000100c00 */
[----:B------:R-:W3:Y:S01]  /*89750*/  LDL.128 R16, [R20+0x8010] ;  /* 0x0080100014107983 */ /* 0x000ee20000100c00 */
[----:B------:R-:W-:Y:S01]  /*89760*/  UMOV UR4, URZ ;  /* 0x000000ff00047c82 */ /* 0x000fe20008000000 */
        /* <DEDUP_REMOVED lines=18> */
[----:B------:R-:W-:Y:S02]  /*89890*/  IMAD.X R39, R27, 0x1, R33, P5 ;  /* 0x000000011b277824 */ /* 0x000fe400028e0621 */
[----:B------:R-:W-:Y:S01]  /*898a0*/  IMAD.X R35, RZ, RZ, RZ, P0 ;  /* 0x000000ffff237224 */ /* 0x000fe200000e06ff */
[----:B------:R-:W-:Y:S01]  /*898b0*/  ISETP.GE.U32.AND P0, PT, R38, R34, PT ;  /* 0x000000222600720c */ /* 0x000fe20003f06070 */
[----:B------:R-:W-:-:S03]  /*898c0*/  IMAD.WIDE.U32 R46, R11, R12, RZ ;  /* 0x0000000c0b2e7225 */ /* 0x000fc600078e00ff */
[----:B------:R-:W-:Y:S01]  /*898d0*/  ISETP.GE.U32.AND.EX P0, PT, R39, R27, PT, P0 ;  /* 0x0000001b2700720c */ /* 0x000fe20003f06100 */
[----:B------:R-:W-:Y:S02]  /*898e0*/  IMAD.MOV.U32 R34, RZ, RZ, R41 ;  /* 0x000000ffff227224 */ /* 0x000fe400078e0029 */
[----:B---3--:R-:W-:Y:S01]  /*898f0*/  IMAD R20, R17, R8, RZ ;  /* 0x0000000811147224 */ /* 0x008fe200078e02ff */
[----:B------:R-:W-:Y:S01]  /*89900*/  SEL R55, RZ, 0x1, P0 ;  /* 0x00000001ff377807 */ /* 0x000fe20000000000 */
[----:B------:R-:W-:-:S04]  /*89910*/  IMAD.WIDE.U32 R48, R10, R14, RZ ;  /* 0x0000000e0a307225 */ /* 0x000fc800078e00ff */
[----:B------:R-:W-:-:S04]  /*89920*/  IMAD.WIDE.U32 R50, P4, R15, R10, R50 ;  /* 0x0000000a0f327225 */ /* 0x000fc80007880032 */
[----:B------:R-:W-:Y:S01]  /*89930*/  IMAD R31, R13, R10, RZ ;  /* 0x0000000a0d1f7224 */ /* 0x000fe200078e02ff */
[----:B------:R-:W-:Y:S01]  /*89940*/  IADD3 RZ, P5, PT, R49, R50, RZ ;  /* 0x0000003231ff7210 */ /* 0x000fe20007fbe0ff */
[----:B------:R-:W-:-:S04]  /*89950*/  IMAD.WIDE.U32 R42, R10, R12, RZ ;  /* 0x0000000c0a2a7225 */ /* 0x000fc800078e00ff */
[----:B------:R-:W-:-:S04]  /*89960*/  IMAD.WIDE.U32 R46, P3, R13, R10, R46 ;  /* 0x0000000a0d2e7225 */ /* 0x000fc8000786002e */
[----:B------:R-:W-:Y:S01]  /*89970*/  IMAD.WIDE.U32 R36, R16, R8, RZ ;  /* 0x0000000810247225 */ /* 0x000fe200078e00ff */
[----:B------:R-:W-:-:S03]  /*89980*/  IADD3 RZ, P2, PT, R43, R46, RZ ;  /* 0x0000002e2bff7210 */ /* 0x000fc60007f5e0ff */
        /* <DEDUP_REMOVED lines=12> */
[----:B------:R-:W-:-:S03]  /*89a50*/  IMAD.WIDE.U32 R40, R9, R16, RZ ;  /* 0x0000001009287225 */ /* 0x000fc600078e00ff */
[----:B------:R-:W-:Y:S01]  /*89a60*/  SEL R31, RZ, 0x1, P0 ;  /* 0x00000001ff1f7807 */ /* 0x000fe20000000000 */
[----:B------:R-:W-:Y:S02]  /*89a70*/  IMAD.MOV.U32 R48, RZ, RZ, R47 ;  /* 0x000000ffff307224 */ /* 0x000fe400078e002f */
[----:B------:R-:W-:Y:S02]  /*89a80*/  IMAD R27, R15, R10, RZ ;  /* 0x0000000a0f1b7224 */ /* 0x000fe400078e02ff */
[----:B------:R-:W-:-:S04]  /*89a90*/  IMAD.WIDE.U32 R34, P3, R13, R4, R42 ;  /* 0x000000040d227225 */ /* 0x000fc8000786002a */
        /* <DEDUP_REMOVED lines=8> */
[----:B------:R-:W-:Y:S01]  /*89b20*/  IMAD.X R37, RZ, RZ, RZ, P1 ;  /* 0x000000ffff257224 */ /* 0x000fe200008e06ff */
[----:B------:R-:W-:Y:S01]  /*89b30*/  ISETP.GE.U32.AND P0, PT, R52, R54, PT ;  /* 0x000000363400720c */ /* 0x000fe20003f06070 */
        /* <DEDUP_REMOVED lines=9> */
[----:B------:R-:W-:Y:S01]  /*89bd0*/  ISETP.GE.U32.AND.EX P1, PT, R55, R59, PT, P1 ;  /* 0x0000003b3700720c */ /* 0x000fe20003f26110 */
[----:B------:R-:W-:Y:S01]  /*89be0*/  IMAD R27, R19, R8, RZ ;  /* 0x00000008131b7224 */ /* 0x000fe200078e02ff */
[----:B------:R-:W-:Y:S01]  /*89bf0*/  IADD3 RZ, P2, PT, R57, R34, RZ ;  /* 0x0000002239ff7210 */ /* 0x000fe20007f5e0ff */
[----:B------:R-:W-:Y:S01]  /*89c00*/  IMAD.MOV.U32 R46, RZ, RZ, R51 ;  /* 0x000000ffff2e7224 */ /* 0x000fe200078e0033 */
[----:B------:R-:W-:Y:S01]  /*89c10*/  SEL R53, RZ, 0x1, P1 ;  /* 0x00000001ff357807 */ /* 0x000fe20000800000 */
[----:B------:R-:W-:Y:S01]  /*89c20*/  IMAD.WIDE.U32 R38, R18, R8, RZ ;  /* 0x0000000812267225 */ /* 0x000fe200078e00ff */
[----:B------:R-:W-:-:S03]  /*89c30*/  SEL R31, RZ, 0x1, P6 ;  /* 0x00000001ff1f7807 */ /* 0x000fc60003000000 */
[-C--:B------:R-:W-:Y:S02]  /*89c40*/  IMAD R27, R18, R9.reuse, R27 ;  /* 0x00000009121b7224 */ /* 0x080fe400078e021b */
[----:B------:R-:W-:-:S04]  /*89c50*/  IMAD.WIDE.U32.X R36, R17, R9, R36, P4 ;  /* 0x0000000911247225 */ /* 0x000fc800020e0424 */
[----:B------:R-:W-:-:S04]  /*89c60*/  IMAD.WIDE.U32 R56, P4, R15, R4, R48 ;  /* 0x000000040f387225 */ /* 0x000fc80007880030 */
[----:B------:R-:W-:Y:S01]  /*89c70*/  IMAD.IADD R39, R39, 0x1, R27 ;  /* 0x0000000127277824 */ /* 0x000fe200078e021b */
[----:B------:R-:W-:Y:S01]  /*89c80*/  SEL R27, RZ, 0x1, P0 ;  /* 0x00000001ff1b7807 */ /* 0x000fe20000000000 */
[----:B------:R-:W-:Y:S01]  /*89c90*/  IMAD.WIDE.U32.X R48, R15, R11, R46, P5 ;  /* 0x0000000b0f307225 */ /* 0x000fe200028e042e */
[----:B------:R-:W-:-:S03]  /*89ca0*/  IADD3 R52, P1, P5, R38, R36, R53 ;  /* 0x0000002426347210 */ /* 0x000fc60007d3e035 */
[----:B------:R-:W-:Y:S01]  /*89cb0*/  IMAD.WIDE.U32 R42, R9, R18, RZ ;  /* 0x00000012092a7225 */ /* 0x000fe200078e00ff */
[----:B------:R-:W-:Y:S02]  /*89cc0*/  IADD3.X R53, PT, PT, R39, R37, RZ, P1, P5 ;  /* 0x0000002527357210 */ /* 0x000fe40000fea4ff */
[----:B------:R-:W-:Y:S01]  /*89cd0*/  IADD3 R31, P0, P5, R31, R48, R27 ;  /* 0x000000301f1f7210 */ /* 0x000fe20007d1e01b */
[----:B------:R-:W-:-:S03]  /*89ce0*/  IMAD.WIDE.U32 R50, R4, R14, RZ ;  /* 0x0000000e04327225 */ /* 0x000fc600078e00ff */
[----:B------:R-:W-:Y:S01]  /*89cf0*/  IADD3.X R44, PT, PT, RZ, R49, RZ, P0, P5 ;  /* 0x00000031ff2c7210 */ /* 0x000fe200007ea4ff */
[----:B------:R-:W-:Y:S01]  /*89d00*/  IMAD.WIDE.U32 R46, P6, R19, R8, R42 ;  /* 0x00000008132e7225 */ /* 0x000fe200078c002a */
[----:B------:R-:W-:Y:S02]  /*89d10*/  ISETP.GE.U32.AND P0, PT, R52, R38, PT ;  /* 0x000000263400720c */ /* 0x000fe40003f06070 */
[----:B------:R-:W-:Y:S01]  /*89d20*/  IADD3 RZ, P1, PT, R51, R56, RZ ;  /* 0x0000003833ff7210 */ /* 0x000fe20007f3e0ff */
[----:B------:R-:W-:Y:S01]  /*89d30*/  IMAD.WIDE.U32 R42, R8, R18, RZ ;  /* 0x00000012082a7225 */ /* 0x000fe200078e00ff */
[----:B------:R-:W-:-:S03]  /*89d40*/  ISETP.GE.U32.AND.EX P0, PT, R53, R39, PT, P0 ;  /* 0x000000273500720c */ /* 0x000fc60003f06100 */
[----:B------:R-:W-:Y:S01]  /*89d50*/  IMAD.X R37, RZ, RZ, RZ, P6 ;  /* 0x000000ffff257224 */ /* 0x000fe200030e06ff */
[----:B------:R-:W-:Y:S01]  /*89d60*/  IADD3 RZ, P6, PT, R43, R46, RZ ;  /* 0x0000002e2bff7210 */ /* 0x000fe20007fde0ff */
[----:B------:R-:W-:Y:S01]  /*89d70*/  IMAD.MOV.U32 R36, RZ, RZ, R47 ;  /* 0x000000ffff247224 */ /* 0x000fe200078e002f */
[----:B------:R-:W-:Y:S01]  /*89d80*/  SEL R51, RZ, 0x1, P0 ;  /* 0x00000001ff337807 */ /* 0x000fe20000000000 */
[----:B------:R-:W-:-:S04]  /*89d90*/  IMAD.WIDE.U32 R42, R7, R12, RZ ;  /* 0x0000000c072a7225 */ /* 0x000fc800078e00ff */
[----:B------:R-:W-:-:S04]  /*89da0*/  IMAD.WIDE.U32.X R36, R19, R9, R36, P6 ;  /* 0x0000000913247225 */ /* 0x000fc800030e0424 */
[----:B------:R-:W-:Y:S01]  /*89db0*/  IMAD.WIDE.U32 R48, R7, R14, RZ ;  /* 0x0000000e07307225 */ /* 0x000fe200078e00ff */
[----:B------:R-:W-:-:S03]  /*89dc0*/  IADD3 R50, P0, PT, R51, R36, RZ ;  /* 0x0000002433327210 */ /* 0x000fc60007f1e0ff */
[----:B------:R-:W-:-:S04]  /*89dd0*/  IMAD.WIDE.U32 R38, R6, R12, RZ ;  /* 0x0000000c06267225 */ /* 0x000fc800078e00ff */
[----:B------:R-:W-:-:S04]  /*89de0*/  IMAD.WIDE.U32 R58, P5, R13, R6, R42 ;  /* 0x000000060d3a7225 */ /* 0x000fc800078a002a */
[----:B------:R-:W-:Y:S02]  /*89df0*/  IMAD.X R51, RZ, RZ, R37, P0 ;  /* 0x000000ffff337224 */ /* 0x000fe400000e0625 */
[----:B------:R-:W-:-:S04]  /*89e00*/  IMAD.WIDE.U32 R46, R6, R14, RZ ;  /* 0x0000000e062e7225 */ /* 0x000fc800078e00ff */
[----:B------:R-:W-:-:S04]  /*89e10*/  IMAD.WIDE.U32 R60, P6, R15, R6, R48 ;  /* 0x000000060f3c7225 */ /* 0x000fc800078c0030 */
[----:B------:R-:W-:-:S04]  /*89e20*/  IMAD.WIDE.U32 R36, R11, R16, RZ ;  /* 0x000000100b247225 */ /* 0x000fc800078e00ff */
[----:B------:R-:W-:Y:S02]  /*89e30*/  IMAD R27, R17, R10, RZ ;  /* 0x0000000a111b7224 */ /* 0x000fe400078e02ff */
[----:B------:R-:W-:Y:S01]  /*89e40*/  IMAD.X R55, RZ, RZ, RZ, P3 ;  /* 0x000000ffff377224 */ /* 0x000fe200018e06ff */
[----:B------:R-:W-:Y:S01]  /*89e50*/  IADD3 RZ, P3, PT, R39, R58, RZ ;  /* 0x0000003a27ff7210 */ /* 0x000fe20007f7e0ff */
[----:B------:R-:W-:-:S04]  /*89e60*/  IMAD.WIDE.U32 R48, R16, R10, R52 ;  /* 0x0000000a10307225 */ /* 0x000fc800078e0034 */
[----:B------:R-:W-:Y:S01]  /*89e70*/  IMAD.X R43, RZ, RZ, RZ, P4 ;  /* 0x000000ffff2b7224 */ /* 0x000fe200020e06ff */
[----:B------:R-:W-:Y:S01]  /*89e80*/  IADD3 RZ, P4, PT, R47, R60, RZ ;  /* 0x0000003c2fff7210 */ /* 0x000fe20007f9e0ff */
[----:B------:R-:W-:Y:S01]  /*89e90*/  IMAD R27, R16, R11, R27 ;  /* 0x0000000b101b7224 */ /* 0x000fe200078e021b */
[----:B------:R-:W-:Y:S01]  /*89ea0*/  ISETP.GE.U32.AND P0, PT, R48, R52, PT ;  /* 0x000000343000720c */ /* 0x000fe20003f06070 */
[----:B------:R-:W-:Y:S02]  /*89eb0*/  IMAD.X R39, RZ, RZ, RZ, P5 ;  /* 0x000000ffff277224 */ /* 0x000fe400028e06ff */
[----:B------:R-:W-:-:S04]  /*89ec0*/  IMAD.WIDE.U32 R46, P5, R17, R10, R36 ;  /* 0x0000000a112e7225 */ /* 0x000fc800078a0024 */
[----:B------:R-:W-:Y:S01]  /*89ed0*/  IMAD.X R37, RZ, RZ, RZ, P6 ;  /* 0x000000ffff257224 */ /* 0x000fe200030e06ff */
[----:B------:R-:W-:Y:S01]  /*89ee0*/  IADD3 R58, P6, PT, R31, R48, RZ ;  /* 0x000000301f3a7210 */ /* 0x000fe20007fde0ff */
[----:B------:R-:W-:Y:S02]  /*89ef0*/  IMAD.MOV.U32 R54, RZ, RZ, R35 ;  /* 0x000000ffff367224 */ /* 0x000fe400078e0023 */
        /* <DEDUP_REMOVED lines=21> */
[----:B------:R-:W-:Y:S02]  /*8a050*/  IMAD R40, R15, R4, RZ ;  /* 0x000000040f287224 */ /* 0x000fe400078e02ff */
[----:B------:R-:W-:Y:S02]  /*8a060*/  IMAD.MOV.U32 R42, RZ, RZ, R57 ;  /* 0x000000ffff2a7224 */ /* 0x000fe400078e0039 */
        /* <DEDUP_REMOVED lines=28> */
[----:B------:R-:W-:Y:S01]  /*8a230*/  IMAD.WIDE.U32 R56, R7, R16, RZ ;  /* 0x0000001007387225 */ /* 0x000fe200078e00ff */
        /* <DEDUP_REMOVED lines=16> */
[----:B------:R-:W-:-:S04]  /*8a340*/  IMAD.WIDE.U32 R10, R4, R18, RZ ;  /* 0x00000012040a7225 */ /* 0x000fc800078e00ff */
[----:B------:R-:W-:-:S04]  /*8a350*/  IMAD.WIDE.U32 R60, P1, R17, R6, R56 ;  /* 0x00000006113c7225 */ /* 0x000fc80007820038 */
[----:B------:R-:W-:Y:S02]  /*8a360*/  IMAD R10, R17, R4, RZ ;  /* 0x00000004110a7224 */ /* 0x000fe400078e02ff */
[----:B------:R-:W-:-:S04]  /*8a370*/  IMAD.WIDE.U32 R52, R6, R16, RZ ;  /* 0x0000001006347225 */ /* 0x000fc800078e00ff */
[----:B------:R-:W-:Y:S01]  /*8a380*/  IMAD.WIDE.U32 R58, P5, R19, R4, R50 ;  /* 0x00000004133a7225 */ /* 0x000fe200078a0032 */
[----:B------:R-:W-:-:S03]  /*8a390*/  IADD3 RZ, P2, PT, R53, R60, RZ ;  /* 0x0000003c35ff7210 */ /* 0x000fc60007f5e0ff */
[----:B------:R-:W-:Y:S02]  /*8a3a0*/  IMAD.X R57, RZ, RZ, RZ, P0 ;  /* 0x000000ffff397224 */ /* 0x000fe400000e06ff */
[----:B------:R-:W-:Y:S02]  /*8a3b0*/  IMAD.MOV.U32 R56, RZ, RZ, R55 ;  /* 0x000000ffff387224 */ /* 0x000fe400078e0037 */
[----:B------:R-:W-:-:S04]  /*8a3c0*/  IMAD.WIDE.U32 R40, R6, R18, RZ ;  /* 0x0000001206287225 */ /* 0x000fc800078e00ff */
[----:B------:R-:W-:-:S04]  /*8a3d0*/  IMAD.WIDE.U32 R62, P0, R19, R6, R62 ;  /* 0x00000006133e7225 */ /* 0x000fc8000780003e */
[----:B------:R-:W-:Y:S02]  /*8a3e0*/  IMAD.MOV.U32 R50, RZ, RZ, R61 ;  /* 0x000000ffff327224 */ /* 0x000fe400078e003d */
[----:B------:R-:W-:-:S04]  /*8a3f0*/  IMAD.WIDE.U32 R54, R16, R4, R48 ;  /* 0x0000000410367225 */ /* 0x000fc800078e0030 */
[----:B------:R-:W-:Y:S02]  /*8a400*/  IMAD R61, R16, R5, R10 ;  /* 0x00000005103d7224 */ /* 0x000fe400078e020a */
[----:B------:R-:W-:Y:S01]  /*8a410*/  IMAD.X R51, RZ, RZ, RZ, P1 ;  /* 0x000000ffff337224 */ /* 0x000fe200008e06ff */
[----:B------:R-:W-:Y:S01]  /*8a420*/  IADD3 RZ, P1, PT, R11, R58, RZ ;  /* 0x0000003a0bff7210 */ /* 0x000fe20007f3e0ff */
[----:B------:R-:W-:Y:S02]  /*8a430*/  IMAD R10, R13, R6, RZ ;  /* 0x000000060d0a7224 */ /* 0x000fe400078e02ff */
[----:B------:R-:W-:Y:S01]  /*8a440*/  IMAD.X R53, RZ, RZ, RZ, P5 ;  /* 0x000000ffff357224 */ /* 0x000fe200028e06ff */
[----:B------:R-:W-:Y:S01]  /*8a450*/  IADD3 RZ, P5, PT, R41, R62, RZ ;  /* 0x0000003e29ff7210 */ /* 0x000fe20007fbe0ff */
        /* <DEDUP_REMOVED lines=17> */
[----:B------:R-:W-:Y:S02]  /*8a570*/  IMAD R15, R19, R4, RZ ;  /* 0x00000004130f7224 */ /* 0x000fe400078e02ff */
[----:B------:R-:W-:Y:S01]  /*8a580*/  IMAD.MOV.U32 R10, RZ, RZ, R63 ;  /* 0x000000ffff0a7224 */ /* 0x000fe200078e003f */
[----:B------:R-:W-:Y:S01]  /*8a590*/  SEL R49, RZ, 0x1, P4 ;  /* 0x00000001ff317807 */ /* 0x000fe20002000000 */
[----:B------:R-:W-:-:S02]  /*8a5a0*/  IMAD R63, R14, R7, R38 ;  /* 0x000000070e3f7224 */ /* 0x000fc400078e0226 */
[----:B------:R-:W-:-:S04]  /*8a5b0*/  IMAD.WIDE.U32 R46, R14, R6, R60 ;  /* 0x000000060e2e7225 */ /* 0x000fc800078e003c */
[-C--:B------:R-:W-:Y:S02]  /*8a5c0*/  IMAD R55, R18, R5.reuse, R15 ;  /* 0x0000000512377224 */ /* 0x080fe400078e020f */
[----:B------:R-:W-:Y:S01]  /*8a5d0*/  IMAD.WIDE.U32.X R14, R17, R5, R56, P6 ;  /* 0x00000005110e7225 */ /* 0x000fe200030e0438 */
[----:B------:R-:W-:Y:S02]  /*8a5e0*/  SEL R57, RZ, 0x1, P0 ;  /* 0x00000001ff397807 */ /* 0x000fe40000000000 */
[----:B------:R-:W-:Y:S01]  /*8a5f0*/  ISETP.GE.U32.AND P0, PT, R46, R60, PT ;  /* 0x0000003c2e00720c */ /* 0x000fe20003f06070 */
[----:B------:R-:W-:Y:S01]  /*8a600*/  IMAD.WIDE.U32 R38, R18, R4, R42 ;  /* 0x0000000412267225 */ /* 0x000fe200078e002a */
[----:B------:R-:W-:Y:S02]  /*8a610*/  SEL R4, RZ, 0x1, P3 ;  /* 0x00000001ff047807 */ /* 0x000fe40001800000 */
[----:B------:R-:W-:Y:S01]  /*8a620*/  IADD3 R57, P3, P4, R46, R58, R57 ;  /* 0x0000003a2e397210 */ /* 0x000fe20007c7e039 */
[----:B------:R-:W-:-:S02]  /*8a630*/  IMAD.IADD R47, R47, 0x1, R63 ;  /* 0x000000012f2f7824 */ /* 0x000fc400078e023f */
[----:B------:R-:W-:Y:S01]  /*8a640*/  IMAD.WIDE.U32.X R52, R19, R5, R52, P1 ;  /* 0x0000000513347225 */ /* 0x000fe200008e0434 */
[----:B------:R-:W-:Y:S02]  /*8a650*/  IADD3 R5, P6, P1, R49, R14, R4 ;  /* 0x0000000e31057210 */ /* 0x000fe400079de004 */
[----:B------:R-:W-:Y:S01]  /*8a660*/  IADD3.X R58, PT, PT, R47, R59, RZ, P3, P4 ;  /* 0x0000003b2f3a7210 */ /* 0x000fe20001fe84ff */
[----:B------:R-:W-:Y:S01]  /*8a670*/  IMAD.WIDE.U32.X R10, R19, R7, R10, P5 ;  /* 0x00000007130a7225 */ /* 0x000fe200028e040a */
[----:B------:R-:W-:Y:S02]  /*8a680*/  ISETP.GE.U32.AND P3, PT, R57, R46, PT ;  /* 0x0000002e3900720c */ /* 0x000fe40003f66070 */
[----:B------:R-:W-:Y:S01]  /*8a690*/  IADD3.X R4, PT, PT, RZ, R15, RZ, P6, P1 ;  /* 0x0000000fff047210 */ /* 0x000fe200037e24ff */
[----:B------:R-:W-:Y:S01]  /*8a6a0*/  IMAD.WIDE.U32.X R14, R17, R7, R50, P2 ;  /* 0x00000007110e7225 */ /* 0x000fe200010e0432 */
[----:B------:R-:W-:Y:S02]  /*8a6b0*/  IADD3 R46, P6, PT, R5, R38, RZ ;  /* 0x00000026052e7210 */ /* 0x000fe40007fde0ff */
[----:B------:R-:W-:Y:S01]  /*8a6c0*/  ISETP.GE.U32.AND.EX P0, PT, R47, R61, PT, P0 ;  /* 0x0000003d2f00720c */ /* 0x000fe20003f06100 */
[----:B------:R-:W-:Y:S01]  /*8a6d0*/  IMAD.IADD R5, R39, 0x1, R55 ;  /* 0x0000000127057824 */ /* 0x000fe200078e0237 */
[C---:B------:R-:W-:Y:S01]  /*8a6e0*/  ISETP.GE.U32.AND.EX P3, PT, R58.reuse, R47, PT, P3 ;  /* 0x0000002f3a00720c */ /* 0x040fe20003f66130 */
[----:B------:R-:W-:Y:S01]  /*8a6f0*/  IMAD.WIDE.U32 R48, R58, 0x3d1, RZ ;  /* 0x000003d13a307825 */ /* 0x000fe200078e00ff */
[----:B------:R-:W-:-:S02]  /*8a700*/  ISETP.GE.U32.AND P4, PT, R38, R42, PT ;  /* 0x0000002a2600720c */ /* 0x000fc40003f86070 */
[----:B------:R-:W-:Y:S01]  /*8a710*/  SEL R51, RZ, 0x1, P3 ;  /* 0x00000001ff337807 */ /* 0x000fe20001800000 */
[----:B------:R-:W-:Y:S01]  /*8a720*/  IMAD R42, R17, R6, RZ ;  /* 0x00000006112a7224 */ /* 0x000fe200078e02ff */
[----:B------:R-:W-:Y:S01]  /*8a730*/  ISETP.GE.U32.AND P1, PT, R46, R38, PT ;  /* 0x000000262e00720c */ /* 0x000fe20003f26070 */
[C---:B------:R-:W-:Y:S01]  /*8a740*/  IMAD.X R47, R5.reuse, 0x1, R4, P6 ;  /* 0x00000001052f7824 */ /* 0x040fe200030e0604 */
[----:B------:R-:W-:Y:S01]  /*8a750*/  SEL R4, RZ, 0x1, P0 ;  /* 0x00000001ff047807 */ /* 0x000fe20000000000 */
[C---:B------:R-:W-:Y:S01]  /*8a760*/  IMAD R59, R16.reuse, R7, R42 ;  /* 0x00000007103b7224 */ /* 0x040fe200078e022a */
[----:B------:R-:W-:Y:S01]  /*8a770*/  ISETP.GE.U32.AND.EX P4, PT, R5, R43, PT, P4 ;  /* 0x0000002b0500720c */ /* 0x000fe20003f86140 */
[----:B------:R-:W-:Y:S01]  /*8a780*/  IMAD.WIDE.U32 R16, R16, R6, R46 ;  /* 0x0000000610107225 */ /* 0x000fe200078e002e */
[----:B------:R-:W-:Y:S02]  /*8a790*/  IADD3 R51, P0, P5, R51, R36, R4 ;  /* 0x0000002433337210 */ /* 0x000fe40007d1e004 */
[----:B------:R-:W-:Y:S01]  /*8a7a0*/  ISETP.GE.U32.AND.EX P1, PT, R47, R5, PT, P1 ;  /* 0x000000052f00720c */ /* 0x000fe20003f26110 */
[----:B------:R-:W-:Y:S01]  /*8a7b0*/  IMAD.WIDE.U32 R48, P2, RZ, R57, R48 ;  /* 0x00000039ff307225 */ /* 0x000fe20007840030 */
[----:B------:R-:W-:-:S02]  /*8a7c0*/  SEL R36, RZ, 0x1, P4 ;  /* 0x00000001ff247807 */ /* 0x000fc40002000000 */
[----:B------:R-:W-:Y:S01]  /*8a7d0*/  IADD3.X R55, PT, PT, RZ, R37, RZ, P0, P5 ;  /* 0x00000025ff377210 */ /* 0x000fe200007ea4ff */
[----:B------:R-:W-:Y:S01]  /*8a7e0*/  IMAD.IADD R4, R17, 0x1, R59 ;  /* 0x0000000111047824 */ /* 0x000fe200078e023b */
[----:B------:R-:W-:Y:S01]  /*8a7f0*/  IADD3 R51, P4, PT, R51, R16, RZ ;  /* 0x0000001033337210 */ /* 0x000fe20007f9e0ff */
[----:B------:R-:W-:Y:S01]  /*8a800*/  IMAD.X R17, RZ, RZ, RZ, P2 ;  /* 0x000000ffff117224 */ /* 0x000fe200010e06ff */
[----:B------:R-:W-:Y:S01]  /*8a810*/  SEL R37, RZ, 0x1, P1 ;  /* 0x00000001ff257807 */ /* 0x000fe20000800000 */
[----:B------:R-:W-:Y:S01]  /*8a820*/  IMAD.WIDE.U32 R38, R57, 0x3d1, RZ ;  /* 0x000003d139267825 */ /* 0x000fe200078e00ff */
[----:B------:R-:W-:Y:S02]  /*8a830*/  ISETP.GE.U32.AND P2, PT, R16, R46, PT ;  /* 0x0000002e1000720c */ /* 0x000fe40003f46070 */
[----:B------:R-:W-:Y:S01]  /*8a840*/  ISETP.GE.U32.AND P1, PT, R51, R16, PT ;  /* 0x000000103300720c */ /* 0x000fe20003f26070 */
[C---:B------:R-:W-:Y:S01]  /*8a850*/  IMAD.X R55, R4.reuse, 0x1, R55, P4 ;  /* 0x0000000104377824 */ /* 0x040fe200020e0637 */
[----:B------:R-:W-:Y:S01]  /*8a860*/  IADD3 R36, P4, P6, R37, R52, R36 ;  /* 0x0000003425247210 */ /* 0x000fe20007e9e024 */
[----:B------:R-:W-:Y:S01]  /*8a870*/  IMAD R44, R19, R6, RZ ;  /* 0x00000006132c7224 */ /* 0x000fe200078e02ff */
[----:B------:R-:W-:Y:S01]  /*8a880*/  ISETP.GE.U32.AND.EX P2, PT, R4, R47, PT, P2 ;  /* 0x0000002f0400720c */ /* 0x000fe20003f46120 */
[----:B------:R-:W-:Y:S01]  /*8a890*/  IMAD.MOV.U32 R16, RZ, RZ, R49 ;  /* 0x000000ffff107224 */ /* 0x000fe200078e0031 */
[----:B------:R-:W-:Y:S01]  /*8a8a0*/  ISETP.GE.U32.AND.EX P1, PT, R55, R4, PT, P1 ;  /* 0x000000043700720c */ /* 0x000fe20003f26110 */
[----:B------:R-:W-:Y:S01]  /*8a8b0*/  IMAD R61, R18, R7, R44 ;  /* 0x00000007123d7224 */ /* 0x000fe200078e022c */
[----:B------:R-:W-:-:S02]  /*8a8c0*/  IADD3.X R37, PT, PT, RZ, R53, RZ, P4, P6 ;  /* 0x00000035ff257210 */ /* 0x000fc400027ec4ff */
[----:B------:R-:W-:Y:S02]  /*8a8d0*/  IADD3 R5, P3, PT, RZ, R38, RZ ;  /* 0x00000026ff057210 */ /* 0x000fe40007f7e0ff */
[----:B------:R-:W-:Y:S01]  /*8a8e0*/  IADD3 R43, P5, PT, R39, R48, RZ ;  /* 0x00000030272b7210 */ /* 0x000fe20007fbe0ff */
[----:B------:R-:W-:Y:S01]  /*8a8f0*/  IMAD.WIDE.U32 R6, R18, R6, R36 ;  /* 0x0000000612067225 */ /* 0x000fe200078e0024 */
[----:B------:R-:W-:Y:S02]  /*8a900*/  SEL R42, RZ, 0x1, P2 ;  /* 0x00000001ff2a7807 */ /* 0x000fe40001000000 */
[----:B------:R-:W-:Y:S01]  /*8a910*/  SEL R53, RZ, 0x1, P1 ;  /* 0x00000001ff357807 */ /* 0x000fe20000800000 */
[----:B------:R-:W-:Y:S01]  /*8a920*/  IMAD.X R4, R43, 0x1, R57, P3 ;  /* 0x000000012b047824 */ /* 0x000fe200018e0639 */
[----:B------:R-:W-:Y:S01]  /*8a930*/  ISETP.GE.U32.AND P0, PT, R5, R38, PT ;  /* 0x000000260500720c */ /* 0x000fe20003f06070 */
[----:B------:R-:W-:Y:S01]  /*8a940*/  IMAD.WIDE.U32 R18, R55, 0x3d1, RZ ;  /* 0x000003d137127825 */ /* 0x000fe200078e00ff */
[----:B------:R-:W-:-:S02]  /*8a950*/  IADD3 R53, P3, P4, R53, R14, R42 ;  /* 0x0000000e35357210 */ /* 0x000fc40007c7e02a */
[----:B------:R-:W-:Y:S01]  /*8a960*/  ISETP.GE.U32.AND.EX P0, PT, R4, R43, PT, P0 ;  /* 0x0000002b0400720c */ /* 0x000fe20003f06100 */
[----:B------:R-:W-:Y:S01]  /*8a970*/  IMAD.WIDE.U32.X R16, RZ, R58, R16, P5 ;  /* 0x0000003aff107225 */ /* 0x000fe200028e0410 */
[----:B------:R-:W-:Y:S02]  /*8a980*/  IADD3.X R44, PT, PT, RZ, R15, RZ, P3, P4 ;  /* 0x0000000fff2c7210 */ /* 0x000fe40001fe84ff */
[----:B------:R-:W-:Y:S01]  /*8a990*/  ISETP.GE.U32.AND P1, PT, R6, R36, PT ;  /* 0x000000240600720c */ /* 0x000fe20003f26070 */
[----:B------:R-:W-:Y:S01]  /*8a9a0*/  IMAD.WIDE.U32 R38, R51, 0x3d1, RZ ;  /* 0x000003d133267825 */ /* 0x000fe200078e00ff */
[----:B------:R-:W-:-:S03]  /*8a9b0*/  IADD3 R53, P6, PT, R53, R6, RZ ;  /* 0x0000000635357210 */ /* 0x000fc60007fde0ff */
[----:B------:R-:W-:Y:S01]  /*8a9c0*/  IMAD.WIDE.U32 R18, P3, RZ, R51, R18 ;  /* 0x00000033ff127225 */ /* 0x000fe20007860012 */
[----:B------:R-:W-:-:S03]  /*8a9d0*/  IADD3 R43, P2, PT, R16, R38, RZ ;  /* 0x00000026102b7210 */ /* 0x000fc60007f5e0ff */
[----:B------:R-:W-:Y:S01]  /*8a9e0*/  IMAD.X R15, RZ, RZ, RZ, P3 ;  /* 0x000000ffff0f7224 */ /* 0x000fe200018e06ff */
[----:B------:R-:W-:Y:S01]  /*8a9f0*/  ISETP.GE.U32.AND P4, PT, R43, R38, PT ;  /* 0x000000262b00720c */ /* 0x000fe20003f86070 */
[----:B------:R-:W-:Y:S01]  /*8aa00*/  IMAD.IADD R47, R7, 0x1, R61 ;  /* 0x00000001072f7824 */ /* 0x000fe200078e023d */
[----:B------:R-:W-:Y:S01]  /*8aa10*/  IADD3 R36, P5, PT, R43, R58, RZ ;  /* 0x0000003a2b247210 */ /* 0x000fe20007fbe0ff */
[----:B------:R-:W-:Y:S01]  /*8aa20*/  IMAD.MOV.U32 R14, RZ, RZ, R19 ;  /* 0x000000ffff0e7224 */ /* 0x000fe200078e0013 */
[----:B------:R-:W-:Y:S01]  /*8aa30*/  IADD3 R38, P3, PT, R39, R18, RZ ;  /* 0x0000001227267210 */ /* 0x000fe20007f7e0ff */
[----:B------:R-:W-:Y:S01]  /*8aa40*/  IMAD.X R44, R47, 0x1, R44, P6 ;  /* 0x000000012f2c7824 */ /* 0x000fe200030e062c */
[----:B------:R-:W-:Y:S01]  /*8aa50*/  SEL R7, RZ, 0x1, P0 ;  /* 0x00000001ff077807 */ /* 0x000fe20000000000 */
[----:B------:R-:W-:Y:S01]  /*8aa60*/  IMAD.WIDE.U32 R18, R53, 0x3d1, RZ ;  /* 0x000003d135127825 */ /* 0x000fe200078e00ff */
[C---:B------:R-:W-:Y:S02]  /*8aa70*/  ISETP.LT.U32.AND P0, PT, R36.reuse, R43, PT ;  /* 0x0000002b2400720c */ /* 0x040fe40003f01070 */
[----:B------:R-:W-:Y:S01]  /*8aa80*/  IADD3 R7, P6, PT, R36, R7, RZ ;  /* 0x0000000724077210 */ /* 0x000fe20007fde0ff */
[----:B------:R-:W-:Y:S01]  /*8aa90*/  IMAD.X R43, R38, 0x1, R17, P2 ;  /* 0x00000001262b7824 */ /* 0x000fe200010e0611 */
[----:B------:R-:W-:Y:S01]  /*8aaa0*/  ISETP.GE.U32.AND.EX P1, PT, R47, R37, PT, P1 ;  /* 0x000000252f00720c */ /* 0x000fe20003f26110 */
        /* <DEDUP_REMOVED lines=13> */
[----:B------:R-:W-:Y:S01]  /*8ab80*/  IMAD.MOV.U32 R38, RZ, RZ, R37 ;  /* 0x000000ffff267224 */ /* 0x000fe200078e0025 */
[----:B------:R-:W-:Y:S01]  /*8ab90*/  IADD3 R14, P2, P3, R18, R16, R39 ;  /* 0x00000010120e7210 */ /* 0x000fe20007b5e027 */
[----:B------:R-:W-:Y:S01]  /*8aba0*/  IMAD.X R39, RZ, RZ, RZ, P1 ;  /* 0x000000ffff277224 */ /* 0x000fe200008e06ff */
[----:B------:R-:W-:Y:S02]  /*8abb0*/  ISETP.LT.U32.OR.EX P0, PT, R6, R43, !P4, P0 ;  /* 0x0000002b0600720c */ /* 0x000fe40006701500 */
        /* <DEDUP_REMOVED lines=35> */
[----:B------:R-:W-:Y:S01]  /*8adf0*/  IMAD.MOV.U32 R19, RZ, RZ, RZ ;  /* 0x000000ffff137224 */ /* 0x000fe200078e00ff */
        /* <DEDUP_REMOVED lines=65> */
.L_x_1744:
[----:B------:R-:W-:Y:S05]  /*8b210*/  BSYNC.RECONVERGENT B0 ;  /* 0x0000000000007941 */ /* 0x000fea0003800200 */
.L_x_1743:
[----:B------:R-:W-:Y:S01]  /*8b220*/  IADD3 R8, P1, PT, R5, R16, RZ ;  /* 0x0000001005087210 */ /* 0x000fe20007f3e0ff */
[----:B------:R-:W-:Y:S01]  /*8b230*/  IMAD.IADD R47, R17, 0x1, R47 ;  /* 0x00000001112f7824 */ /* 0x000fe200078e022f */
[----:B------:R-:W0:Y:S01]  /*8b240*/  LDC.64 R12, c[0x0][0x388] ;  /* 0x0000e200ff0c7b82 */ /* 0x000e220000000a00 */
[----:B------:R-:W-:Y:S01]  /*8b250*/  VIADD R0, R0, 0xfffffffc ;  /* 0xfffffffc00007836 */ /* 0x000fe20000000000 */
[----:B------:R-:W-:Y:S01]  /*8b260*/  ISETP.GE.U32.AND P0, PT, R8, R5, PT ;  /* 0x000000050800720c */ /* 0x000fe20003f06070 */
[----:B------:R-:W-:Y:S01]  /*8b270*/  IMAD.X R9, R4, 0x1, R47, P1 ;  /* 0x0000000104097824 */ /* 0x000fe200008e062f */
[----:B------:R-:W-:Y:S01]  /*8b280*/  IADD3 R32, P1, PT, R7, R32, RZ ;  /* 0x0000002007207210 */ /* 0x000fe20007f3e0ff */
[----:B------:R-:W-:Y:S01]  /*8b290*/  IMAD.MOV.U32 R14, RZ, RZ, R21 ;  /* 0x000000ffff0e7224 */ /* 0x000fe200078e0015 */
[----:B------:R-:W-:Y:S04]  /*8b2a0*/  BSSY.RECONVERGENT B0, `(.L_x_1745) ;  /* 0x00000ec000007945 */ /* 0x000fe80003800200 */
[----:B------:R-:W-:Y:S01]  /*8b2b0*/  BSSY.RELIABLE B1, `(.L_x_1746) ;  /* 0x0000041000017945 */ /* 0x000fe20003800100 */
[----:B------:R-:W-:Y:S01]  /*8b2c0*/  ISETP.GE.U32.AND.EX P0, PT, R9, R4, PT, P0 ;  /* 0x000000040900720c */ /* 0x000fe20003f06100 */
[----:B------:R-:W-:Y:S01]  /*8b2d0*/  IMAD.X R20, R15, 0x1, R20, P1 ;  /* 0x000000010f147824 */ /* 0x000fe200008e0614 */
[----:B------:R-:W-:-:S02]  /*8b2e0*/  ISETP.LT.U32.AND P1, PT, R32, R7, PT ;  /* 0x000000072000720c */ /* 0x000fc40003f21070 */
[----:B------:R-:W-:-:S04]  /*8b2f0*/  SEL R5, RZ, 0x1, P0 ;  /* 0x00000001ff057807 */ /* 0x000fc80000000000 */
[----:B------:R-:W-:-:S04]  /*8b300*/  IADD3 R10, P2, PT, R32, R5, RZ ;  /* 0x00000005200a7210 */ /* 0x000fc80007f5e0ff */
[----:B------:R-:W-:Y:S01]  /*8b310*/  ISETP.GE.U32.AND P0, PT, R10, R32, PT ;  /* 0x000000200a00720c */ /* 0x000fe20003f06070 */
[----:B------:R-:W-:Y:S02]  /*8b320*/  IMAD.X R11, RZ, RZ, R20, P2 ;  /* 0x000000ffff0b7224 */ /* 0x000fe400010e0614 */
[----:B0-----:R-:W-:-:S03]  /*8b330*/  IMAD.WIDE.U32 R12, R0, 0x8, R12 ;  /* 0x00000008000c7825 */ /* 0x001fc600078e000c */
[----:B------:R-:W-:Y:S02]  /*8b340*/  ISETP.GE.U32.AND.EX P0, PT, R11, R20, PT, P0 ;  /* 0x000000140b00720c */ /* 0x000fe40003f06100 */
[----:B------:R-:W-:Y:S02]  /*8b350*/  STG.E.64 desc[UR8][R12.64+0x18], R28 ;  /* 0x0000181c0c007986 */ /* 0x000fe4000c101b08 */
[----:B------:R-:W-:Y:S01]  /*8b360*/  ISETP.LT.U32.OR.EX P0, PT, R20, R15, !P0, P1 ;  /* 0x0000000f1400720c */ /* 0x000fe20004701510 */
[----:B------:R-:W-:Y:S01]  /*8b370*/  IMAD.MOV.U32 R15, RZ, RZ, R22 ;  /* 0x000000ffff0f7224 */ /* 0x000fe200078e0016 */
[----:B------:R-:W-:Y:S02]  /*8b380*/  IADD3 R35, P1, PT, R36, R34, RZ ;  /* 0x0000002224237210 */ /* 0x000fe40007f3e0ff */
[----:B------:R-:W-:Y:S02]  /*8b390*/  SEL R4, RZ, 0x1, !P0 ;  /* 0x00000001ff047807 */ /* 0x000fe40004000000 */
[----:B------:R0:W-:Y:S01]  /*8b3a0*/  STG.E.64 desc[UR8][R12.64], R14 ;  /* 0x0000000e0c007986 */ /* 0x0001e2000c101b08 */
[----:B------:R-:W-:Y:S01]  /*8b3b0*/  IMAD.X R6, R43, 0x1, R27, P1 ;  /* 0x000000012b067824 */ /* 0x000fe200008e061b */
[C---:B------:R-:W-:Y:S01]  /*8b3c0*/  IADD3 R4, P2, PT, R35.reuse, R4, RZ ;  /* 0x0000000423047210 */ /* 0x040fe20007f5e0ff */
[----:B------:R-:W-:Y:S01]  /*8b3d0*/  IMAD.MOV.U32 R27, RZ, RZ, R26 ;  /* 0x000000ffff1b7224 */ /* 0x000fe200078e001a */
[----:B------:R-:W-:Y:S01]  /*8b3e0*/  ISETP.LT.U32.AND P1, PT, R35, R36, PT ;  /* 0x000000242300720c */ /* 0x000fe20003f21070 */
[----:B------:R-:W-:Y:S01]  /*8b3f0*/  IMAD.MOV.U32 R26, RZ, RZ, R25 ;  /* 0x000000ffff1a7224 */ /* 0x000fe200078e0019 */
[----:B------:R-:W-:Y:S01]  /*8b400*/  ISETP.GE.U32.AND P0, PT, R4, R35, PT ;  /* 0x000000230400720c */ /* 0x000fe20003f06070 */
[----:B------:R-:W-:-:S03]  /*8b410*/  IMAD.X R5, RZ, RZ, R6, P2 ;  /* 0x000000ffff057224 */ /* 0x000fc600010e0606 */
[----:B------:R1:W-:Y:S02]  /*8b420*/  STG.E.64 desc[UR8][R12.64+0x10], R26 ;  /* 0x0000101a0c007986 */ /* 0x0003e4000c101b08 */
[----:B------:R-:W-:Y:S01]  /*8b430*/  ISETP.GE.U32.AND.EX P0, PT, R5, R6, PT, P0 ;  /* 0x000000060500720c */ /* 0x000fe20003f06100 */
[----:B0-----:R-:W-:-:S03]  /*8b440*/  IMAD.MOV.U32 R14, RZ, RZ, R23 ;  /* 0x000000ffff0e7224 */ /* 0x001fc600078e0017 */
[----:B------:R-:W-:Y:S01]  /*8b450*/  ISETP.LT.U32.OR.EX P0, PT, R6, R43, !P0, P1 ;  /* 0x0000002b0600720c */ /* 0x000fe20004701510 */
[----:B------:R-:W-:Y:S01]  /*8b460*/  IMAD.MOV.U32 R15, RZ, RZ, R24 ;  /* 0x000000ffff0f7224 */ /* 0x000fe200078e0018 */
[----:B------:R-:W-:Y:S02]  /*8b470*/  IADD3 R41, P1, PT, R37, R40, RZ ;  /* 0x0000002825297210 */ /* 0x000fe40007f3e0ff */
[----:B------:R-:W-:Y:S02]  /*8b480*/  SEL R6, RZ, 0x1, !P0 ;  /* 0x00000001ff067807 */ /* 0x000fe40004000000 */
[----:B------:R1:W-:Y:S01]  /*8b490*/  STG.E.64 desc[UR8][R12.64+0x8], R14 ;  /* 0x0000080e0c007986 */ /* 0x0003e2000c101b08 */
[----:B------:R-:W-:Y:S01]  /*8b4a0*/  IMAD.X R16, R39, 0x1, R31, P1 ;  /* 0x0000000127107824 */ /* 0x000fe200008e061f */
[C---:B------:R-:W-:Y:S02]  /*8b4b0*/  IADD3 R6, P2, PT, R41.reuse, R6, RZ ;  /* 0x0000000629067210 */ /* 0x040fe40007f5e0ff */
[----:B------:R-:W-:-:S02]  /*8b4c0*/  ISETP.LT.U32.AND P1, PT, R41, R37, PT ;  /* 0x000000252900720c */ /* 0x000fc40003f21070 */
        /* <DEDUP_REMOVED lines=11> */
[----:B-1----:R-:W-:Y:S05]  /*8b580*/  @P0 BRA `(.L_x_1747) ;  /* 0x00000000004c0947 */ /* 0x002fea0003800000 */
        /* <DEDUP_REMOVED lines=19> */
.L_x_1747:
[----:B------:R-:W-:Y:S05]  /*8b6c0*/  BSYNC.RELIABLE B1 ;  /* 0x0000000000017941 */ /* 0x000fea0003800100 */
.L_x_1746:
        /* <DEDUP_REMOVED lines=72> */
.L_x_1750:
[----:B------:R-:W-:Y:S05]  /*8bb50*/  BSYNC.RELIABLE B1 ;  /* 0x0000000000017941 */ /* 0x000fea0003800100 */
.L_x_1749:
        /* <DEDUP_REMOVED lines=64> */
.L_x_1752:
[----:B------:R-:W-:Y:S05]  /*8bf60*/  BSYNC.RELIABLE B1 ;  /* 0x0000000000017941 */ /* 0x000fea0003800100 */
.L_x_1751:
        /* <DEDUP_REMOVED lines=31> */
.L_x_1748:
[----:B------:R-:W-:Y:S05]  /*8c160*/  BSYNC.RECONVERGENT B0 ;  /* 0x0000000000007941 */ /* 0x000fea0003800200 */
.L_x_1745:
[----:B------:R-:W-:Y:S05]  /*8c170*/  WARPSYNC.ALL ;  /* 0x0000000000007948 */ /* 0x000fea0003800000 */
[----:B------:R-:W-:Y:S01]  /*8c180*/  ISETP.GT.AND P0, PT, R30, 0x2, PT ;  /* 0x000000021e00780c */ /* 0x000fe20003f04270 */
[----:B------:R-:W-:Y:S02]  /*8c190*/  VIADD R2, R2, 0xffffffe0 ;  /* 0xffffffe002027836 */ /* 0x000fe40000000000 */
[----:B------:R-:W-:-:S10]  /*8c1a0*/  VIADD R30, R30, 0xffffffff ;  /* 0xffffffff1e1e7836 */ /* 0x000fd40000000000 */
[----:B------:R-:W-:Y:S05]  /*8c1b0*/  @P0 BRA `(.L_x_1753) ;  /* 0xffffff6000540947 */ /* 0x000fea000383ffff */
.L_x_1712:
[----:B-----5:R-:W-:Y:S01]  /*8c1c0*/  IMAD.WIDE.U32 R2, R9, R10, RZ ;  /* 0x0000000a09027225 */ /* 0x020fe200078e00ff */
[----:B------:R-:W-:Y:S01]  /*8c1d0*/  UMOV UR4, URZ ;  /* 0x000000ff00047c82 */ /* 0x000fe20008000000 */
[----:B------:R-:W-:Y:S02]  /*8c1e0*/  BSSY.RECONVERGENT B0, `(.L_x_1754) ;  /* 0x0000142000007945 */ /* 0x000fe40003800200 */
[----:B------:R-:W-:Y:S02]  /*8c1f0*/  IMAD R0, R5, R8, RZ ;  /* 0x0000000805007224 */ /* 0x000fe400078e02ff */
[----:B--2---:R-:W-:-:S04]  /*8c200*/  IMAD.WIDE.U32 R12, P0, R8, R11, R2 ;  /* 0x0000000b080c7225 */ /* 0x004fc80007800002 */
[----:B------:R-:W-:-:S04]  /*8c210*/  IMAD.WIDE.U32 R2, R8, R10, RZ ;  /* 0x0000000a08027225 */ /* 0x000fc800078e00ff */
[----:B------:R-:W-:Y:S01]  /*8c220*/  IMAD.X R15, RZ, RZ, RZ, P0 ;  /* 0x000000ffff0f7224 */ /* 0x000fe200000e06ff */
[----:B------:R-:W-:Y:S01]  /*8c230*/  IADD3 RZ, P0, PT, R3, R12, RZ ;  /* 0x0000000c03ff7210 */ /* 0x000fe20007f1e0ff */
[----:B------:R-:W-:Y:S02]  /*8c240*/  IMAD.MOV.U32 R14, RZ, RZ, R13 ;  /* 0x000000ffff0e7224 */ /* 0x000fe400078e000d */
[----:B0-----:R-:W-:-:S04]  /*8c250*/  IMAD.WIDE.U32 R18, R9, R4, RZ ;  /* 0x0000000409127225 */ /* 0x001fc800078e00ff */
[----:B------:R-:W-:-:S04]  /*8c260*/  IMAD.WIDE.U32 R12, R4, R8, RZ ;  /* 0x00000008040c7225 */ /* 0x000fc800078e00ff */
[----:B------:R-:W-:-:S04]  /*8c270*/  IMAD.WIDE.U32.X R2, R9, R11, R14, P0 ;  /* 0x0000000b09027225 */ /* 0x000fc800000e040e */
[C---:B------:R-:W-:Y:S01]  /*8c280*/  IMAD R23, R9.reuse, R4, R0 ;  /* 0x0000000409177224 */ /* 0x040fe200078e0200 */
        /* <DEDUP_REMOVED lines=17> */
[----:B------:R-:W-:-:S04]  /*8c3a0*/  IMAD.WIDE.U32 R18, P2, R10, R5, R2 ;  /* 0x000000050a127225 */ /* 0x000fc80007840002 */
[----:B------:R-:W-:-:S04]  /*8c3b0*/  IMAD.WIDE.U32 R14, R6, R8, RZ ;  /* 0x00000008060e7225 */ /* 0x000fc800078e00ff */
[C---:B------:R-:W-:Y:S02]  /*8c3c0*/  IMAD R31, R9.reuse, R6, R0 ;  /* 0x00000006091f7224 */ /* 0x040fe400078e0200 */
        /* <DEDUP_REMOVED lines=16> */
[----:B------:R-:W-:-:S04]  /*8c4d0*/  IMAD.WIDE.U32 R16, R10, R4, RZ ;  /* 0x000000040a107225 */ /* 0x000fc800078e00ff */
[----:B------:R-:W-:Y:S01]  /*8c4e0*/  IMAD.MOV.U32 R28, RZ, RZ, R3 ;  /* 0x000000ffff1c7224 */ /* 0x000fe200078e0003 */
[----:B------:R-:W-:Y:S01]  /*8c4f0*/  IADD3 RZ, P0, PT, R17, R18, RZ ;  /* 0x0000001211ff7210 */ /* 0x000fe20007f1e0ff */
[----:B------:R-:W-:Y:S02]  /*8c500*/  IMAD.IADD R34, R13, 0x1, R37 ;  /* 0x000000010d227824 */ /* 0x000fe400078e0225 */
[----:B------:R-:W-:-:S04]  /*8c510*/  IMAD.WIDE.U32.X R28, R9, R9, R28, P6 ;  /* 0x00000009091c7225 */ /* 0x000fc800030e041c */
[C---:B------:R-:W-:Y:S01]  /*8c520*/  IMAD.SHL.U32 R13, R12.reuse, 0x2, RZ ;  /* 0x000000020c0d7824 */ /* 0x040fe200078e00ff */
[----:B------:R-:W-:Y:S01]  /*8c530*/  SHF.L.U64.HI R12, R12, 0x1, R34 ;  /* 0x000000010c0c7819 */ /* 0x000fe20000010222 */
[----:B------:R-:W-:Y:S01]  /*8c540*/  IMAD.X R17, RZ, RZ, RZ, P4 ;  /* 0x000000ffff117224 */ /* 0x000fe200020e06ff */
[----:B------:R-:W-:Y:S01]  /*8c550*/  ISETP.GE.U32.AND P4, PT, R22, R14, PT ;  /* 0x0000000e1600720c */ /* 0x000fe20003f86070 */
[----:B------:R-:W-:Y:S01]  /*8c560*/  IMAD.MOV.U32 R16, RZ, RZ, R21 ;  /* 0x000000ffff107224 */ /* 0x000fe200078e0015 */
[----:B------:R-:W-:Y:S01]  /*8c570*/  IADD3 R0, P6, PT, R13, R28, RZ ;  /* 0x0000001c0d007210 */ /* 0x000fe20007fde0ff */
[----:B------:R-:W-:Y:S01]  /*8c580*/  IMAD.WIDE.U32 R14, R5, R6, RZ ;  /* 0x00000006050e7225 */ /* 0x000fe200078e00ff */
[----:B------:R-:W-:Y:S02]  /*8c590*/  SHF.L.W.U32.HI R34, R34, 0x1, R35 ;  /* 0x0000000122227819 */ /* 0x000fe40000010e23 */
[----:B------:R-:W-:Y:S01]  /*8c5a0*/  SHF.L.W.U32.HI R35, R35, 0x1, R36 ;  /* 0x0000000123237819 */ /* 0x000fe20000010e24 */
[----:B------:R-:W-:-:S04]  /*8c5b0*/  IMAD.WIDE.U32 R32, R11, R10, RZ ;  /* 0x0000000a0b207225 */ /* 0x000fc800078e00ff */
[----:B------:R-:W-:Y:S01]  /*8c5c0*/  IMAD.WIDE.U32.X R16, R9, R7, R16, P3 ;  /* 0x0000000709107225 */ /* 0x000fe200018e0410 */
[----:B------:R-:W-:-:S03]  /*8c5d0*/  ISETP.GE.U32.AND.EX P3, PT, R23, R31, PT, P4 ;  /* 0x0000001f1700720c */ /* 0x000fc60003f66140 */
[----:B------:R-:W-:Y:S01]  /*8c5e0*/  IMAD.X R21, RZ, RZ, RZ, P2 ;  /* 0x000000ffff157224 */ /* 0x000fe200010e06ff */
[----:B------:R-:W-:Y:S01]  /*8c5f0*/  SEL R37, RZ, 0x1, P3 ;  /* 0x00000001ff257807 */ /* 0x000fe20001800000 */
[----:B------:R-:W-:-:S04]  /*8c600*/  IMAD.WIDE.U32 R26, R4, R6, RZ ;  /* 0x00000006041a7225 */ /* 0x000fc800078e00ff */
[----:B------:R-:W-:-:S04]  /*8c610*/  IMAD.WIDE.U32 R14, P4, R4, R7, R14 ;  /* 0x00000007040e7225 */ /* 0x000fc8000788000e */
[----:B------:R-:W-:Y:S01]  /*8c620*/  IMAD.WIDE.U32 R32, P2, R10, R11, R32 ;  /* 0x0000000b0a207225 */ /* 0x000fe20007840020 */
[----:B------:R-:W-:-:S03]  /*8c630*/  IADD3 RZ, P3, PT, R27, R14, RZ ;  /* 0x0000000e1bff7210 */ /* 0x000fc60007f7e0ff */
[----:B------:R-:W-:Y:S01]  /*8c640*/  IMAD.X R9, R12, 0x1, R29, P6 ;  /* 0x000000010c097824 */ /* 0x000fe200030e061d */
[----:B------:R-:W-:Y:S01]  /*8c650*/  ISETP.GE.U32.AND P6, PT, R0, R13, PT ;  /* 0x0000000d0000720c */ /* 0x000fe20003fc6070 */
[----:B------:R-:W-:-:S04]  /*8c660*/  IMAD.WIDE.U32 R30, R10, R10, RZ ;  /* 0x0000000a0a1e7225 */ /* 0x000fc800078e00ff */
[----:B------:R-:W-:Y:S01]  /*8c670*/  IMAD.X R29, RZ, RZ, RZ, P2 ;  /* 0x000000ffff1d7224 */ /* 0x000fe200010e06ff */
[----:B------:R-:W-:Y:S01]  /*8c680*/  ISETP.GE.U32.AND.EX P2, PT, R9, R12, PT, P6 ;  /* 0x0000000c0900720c */ /* 0x000fe20003f46160 */
[----:B------:R-:W-:Y:S01]  /*8c690*/  IMAD.X R27, RZ, RZ, RZ, P1 ;  /* 0x000000ffff1b7224 */ /* 0x000fe200008e06ff */
[----:B------:R-:W-:Y:S01]  /*8c6a0*/  IADD3 RZ, P1, PT, R31, R32, RZ ;  /* 0x000000201fff7210 */ /* 0x000fe20007f3e0ff */
[----:B------:R-:W-:Y:S01]  /*8c6b0*/  IMAD R12, R5, R10, RZ ;  /* 0x0000000a050c7224 */ /* 0x000fe200078e02ff */
[----:B------:R-:W-:Y:S01]  /*8c6c0*/  IADD3 R24, P6, PT, R37, R16, RZ ;  /* 0x0000001025187210 */ /* 0x000fe20007fde0ff */
[----:B------:R-:W-:Y:S01]  /*8c6d0*/  IMAD.WIDE.U32 R30, R10, R10, R34 ;  /* 0x0000000a0a1e7225 */ /* 0x000fe200078e0022 */
[----:B------:R-:W-:-:S03]  /*8c6e0*/  SEL R13, RZ, 0x1, P2 ;  /* 0x00000001ff0d7807 */ /* 0x000fc60001000000 */
[----:B------:R-:W-:Y:S02]  /*8c6f0*/  IMAD.MOV.U32 R20, RZ, RZ, R19 ;  /* 0x000000ffff147224 */ /* 0x000fe400078e0013 */
[----:B------:R-:W-:-:S04]  /*8c700*/  IMAD.WIDE.U32 R18, R10, R4, R22 ;  /* 0x000000040a127225 */ /* 0x000fc800078e0016 */
[----:B------:R-:W-:Y:S01]  /*8c710*/  IMAD R37, R11, R4, R12 ;  /* 0x000000040b257224 */ /* 0x000fe200078e020c */
[----:B------:R-:W-:Y:S01]  /*8c720*/  ISETP.GE.U32.AND P2, PT, R18, R22, PT ;  /* 0x000000161200720c */ /* 0x000fe20003f46070 */
[----:B------:R-:W-:Y:S02]  /*8c730*/  IMAD.MOV.U32 R26, RZ, RZ, R25 ;  /* 0x000000ffff1a7224 */ /* 0x000fe400078e0019 */
[----:B------:R-:W-:Y:S01]  /*8c740*/  IMAD.X R25, RZ, RZ, R17, P6 ;  /* 0x000000ffff197224 */ /* 0x000fe200030e0611 */
[----:B------:R-:W-:Y:S01]  /*8c750*/  IADD3 R12, P6, PT, R13, R30, RZ ;  /* 0x0000001e0d0c7210 */ /* 0x000fe20007fde0ff */
[----:B------:R-:W-:Y:S02]  /*8c760*/  IMAD.MOV.U32 R28, RZ, RZ, R33 ;  /* 0x000000ffff1c7224 */ /* 0x000fe400078e0021 */
[----:B------:R-:W-:Y:S02]  /*8c770*/  IMAD.IADD R32, R32, 0x1, R31 ;  /* 0x0000000120207824 */ /* 0x000fe400078e021f */
[----:B------:R-:W-:-:S02]  /*8c780*/  IMAD.IADD R37, R19, 0x1, R37 ;  /* 0x0000000113257824 */ /* 0x000fc400078e0225 */
[----:B------:R-:W-:Y:S01]  /*8c790*/  IMAD.WIDE.U32.X R28, R11, R11, R28, P1 ;  /* 0x0000000b0b1c7225 */ /* 0x000fe200008e041c */
[----:B------:R-:W-:Y:S02]  /*8c7a0*/  ISETP.GE.U32.AND P1, PT, R12, R30, PT ;  /* 0x0000001e0c00720c */ /* 0x000fe40003f26070 */
[----:B------:R-:W-:Y:S01]  /*8c7b0*/  ISETP.GE.U32.AND.EX P2, PT, R37, R23, PT, P2 ;  /* 0x000000172500720c */ /* 0x000fe20003f46120 */
[----:B------:R-:W-:Y:S01]  /*8c7c0*/  IMAD.X R13, RZ, RZ, R32, P6 ;  /* 0x000000ffff0d7224 */ /* 0x000fe200030e0620 */
[----:B------:R-:W-:Y:S01]  /*8c7d0*/  SHF.L.W.U32.HI R23, R36, 0x1, R18 ;  /* 0x0000000124177819 */ /* 0x000fe20000010e12 */
[----:B------:R-:W-:Y:S01]  /*8c7e0*/  IMAD R14, R7, R10, RZ ;  /* 0x0000000a070e7224 */ /* 0x000fe200078e02ff */
[----:B------:R-:W-:Y:S01]  /*8c7f0*/  SHF.L.W.U32.HI R31, R18, 0x1, R37 ;  /* 0x00000001121f7819 */ /* 0x000fe20000010e25 */
[----:B------:R-:W-:Y:S01]  /*8c800*/  IMAD.WIDE.U32.X R16, R11, R5, R20, P0 ;  /* 0x000000050b107225 */ /* 0x000fe200000e0414 */
[----:B------:R-:W-:Y:S02]  /*8c810*/  ISETP.LT.U32.AND P0, PT, R30, R34, PT ;  /* 0x000000221e00720c */ /* 0x000fe40003f01070 */
[----:B------:R-:W-:Y:S01]  /*8c820*/  ISETP.GE.U32.AND.EX P6, PT, R13, R32, PT, P1 ;  /* 0x000000200d00720c */ /* 0x000fe20003fc6110 */
[----:B------:R-:W-:Y:S01]  /*8c830*/  IMAD R39, R11, R6, R14 ;  /* 0x000000060b277224 */ /* 0x000fe200078e020e */
[----:B------:R-:W-:Y:S01]  /*8c840*/  IADD3 R14, P1, PT, R23, R28, RZ ;  /* 0x0000001c170e7210 */ /* 0x000fe20007f3e0ff */
[----:B------:R-:W-:Y:S01]  /*8c850*/  IMAD.WIDE.U32 R20, R10, R6, R24 ;  /* 0x000000060a147225 */ /* 0x000fe200078e0018 */
[----:B------:R-:W-:-:S02]  /*8c860*/  SEL R33, RZ, 0x1, P2 ;  /* 0x00000001ff217807 */ /* 0x000fc40001000000 */
[----:B------:R-:W-:Y:S01]  /*8c870*/  ISETP.LT.U32.OR.EX P0, PT, R32, R35, !P6, P0 ;  /* 0x000000232000720c */ /* 0x000fe20007701500 */
[----:B------:R-:W-:Y:S01]  /*8c880*/  IMAD.WIDE.U32.X R18, R11, R7, R26, P5 ;  /* 0x000000070b127225 */ /* 0x000fe200028e041a */
[C---:B------:R-:W-:Y:S02]  /*8c890*/  ISETP.GE.U32.AND P2, PT, R20.reuse, R24, PT ;  /* 0x000000181400720c */ /* 0x040fe40003f46070 */
[----:B------:R-:W-:Y:S01]  /*8c8a0*/  SEL R11, RZ, 0x1, !P0 ;  /* 0x00000001ff0b7807 */ /* 0x000fe20004000000 */
[----:B------:R-:W-:Y:S01]  /*8c8b0*/  IMAD.X R28, R31, 0x1, R29, P1 ;  /* 0x000000011f1c7824 */ /* 0x000fe200008e061d */
[----:B------:R-:W-:Y:S01]  /*8c8c0*/  IADD3 R29, P1, P5, R20, R16, R33 ;  /* 0x00000010141d7210 */ /* 0x000fe20007d3e021 */
[----:B------:R-:W-:-:S03]  /*8c8d0*/  IMAD.IADD R27, R21, 0x1, R39 ;  /* 0x00000001151b7824 */ /* 0x000fc600078e0227 */
[----:B------:R-:W-:Y:S01]  /*8c8e0*/  ISETP.GE.U32.AND P0, PT, R29, R20, PT ;  /* 0x000000141d00720c */ /* 0x000fe20003f06070 */
[-C--:B------:R-:W-:Y:S01]  /*8c8f0*/  IMAD.WIDE.U32 R20, R5, R4.reuse, RZ ;  /* 0x0000000405147225 */ /* 0x080fe200078e00ff */
[C---:B------:R-:W-:Y:S02]  /*8c900*/  IADD3.X R32, PT, PT, R27.reuse, R17, RZ, P1, P5 ;  /* 0x000000111b207210 */ /* 0x040fe40000fea4ff */
[----:B------:R-:W-:Y:S01]  /*8c910*/  IADD3 R11, P5, PT, R14, R11, RZ ;  /* 0x0000000b0e0b7210 */ /* 0x000fe20007fbe0ff */
[C---:B------:R-:W-:Y:S01]  /*8c920*/  IMAD.WIDE.U32 R16, R4.reuse, R4, RZ ;  /* 0x0000000404107225 */ /* 0x040fe200078e00ff */
[----:B------:R-:W-:Y:S02]  /*8c930*/  ISETP.GE.U32.AND.EX P2, PT, R27, R25, PT, P2 ;  /* 0x000000191b00720c */ /* 0x000fe40003f46120 */
[----:B------:R-:W-:Y:S01]  /*8c940*/  ISETP.GE.U32.AND P1, PT, R11, R14, PT ;  /* 0x0000000e0b00720c */ /* 0x000fe20003f26070 */
[----:B------:R-:W-:Y:S01]  /*8c950*/  IMAD.X R10, RZ, RZ, R28, P5 ;  /* 0x000000ffff0a7224 */ /* 0x000fe200028e061c */
[----:B------:R-:W-:Y:S01]  /*8c960*/  SEL R16, RZ, 0x1, P2 ;  /* 0x00000001ff107807 */ /* 0x000fe20001000000 */
[----:B------:R-:W-:Y:S01]  /*8c970*/  IMAD.WIDE.U32 R20, P5, R4, R5, R20 ;  /* 0x0000000504147225 */ /* 0x000fe200078a0014 */
[----:B------:R-:W-:-:S02]  /*8c980*/  ISETP.LT.U32.AND P2, PT, R14, R23, PT ;  /* 0x000000170e00720c */ /* 0x000fc40003f41070 */
[----:B------:R-:W-:Y:S01]  /*8c990*/  ISETP.GE.U32.AND.EX P1, PT, R10, R28, PT, P1 ;  /* 0x0000001c0a00720c */ /* 0x000fe20003f26110 */
[C---:B------:R-:W-:Y:S01]  /*8c9a0*/  IMAD R14, R7.reuse, R4, RZ ;  /* 0x00000004070e7224 */ /* 0x040fe200078e02ff */
[----:B------:R-:W-:Y:S01]  /*8c9b0*/  ISETP.GE.U32.AND.EX P0, PT, R32, R27, PT, P0 ;  /* 0x0000001b2000720c */ /* 0x000fe20003f06100 */
[-C--:B------:R-:W-:Y:S01]  /*8c9c0*/  IMAD.WIDE.U32 R22, R7, R6.reuse, RZ ;  /* 0x0000000607167225 */ /* 0x080fe200078e00ff */
[----:B------:R-:W-:Y:S02]  /*8c9d0*/  ISETP.LT.U32.OR.EX P2, PT, R28, R31, !P1, P2 ;  /* 0x0000001f1c00720c */ /* 0x000fe40004f41520 */
[----:B------:R-:W-:Y:S01]  /*8c9e0*/  SEL R25, RZ, 0x1, P0 ;  /* 0x00000001ff197807 */ /* 0x000fe20000000000 */
[----:B------:R-:W-:Y:S01]  /*8c9f0*/  IMAD R33, R5, R6, R14 ;  /* 0x0000000605217224 */ /* 0x000fe200078e020e */
[----:B------:R-:W-:Y:S01]  /*8ca00*/  SHF.L.W.U32.HI R28, R37, 0x1, R29 ;  /* 0x00000001251c7819 */ /* 0x000fe20000010e1d */
[----:B------:R-:W-:Y:S01]  /*8ca10*/  IMAD.WIDE.U32 R26, P1, R6, R7, R22 ;  /* 0x00000007061a7225 */ /* 0x000fe20007820016 */
[----:B------:R-:W-:-:S02]  /*8ca20*/  SHF.L.W.U32.HI R29, R29, 0x1, R32 ;  /* 0x000000011d1d7819 */ /* 0x000fc40000010e20 */
[----:B------:R-:W-:Y:S01]  /*8ca30*/  IADD3 RZ, P0, PT, R17, R20, RZ ;  /* 0x0000001411ff7210 */ /* 0x000fe20007f1e0ff */
[----:B------:R-:W-:Y:S01]  /*8ca40*/  IMAD.X R17, RZ, RZ, RZ, P4 ;  /* 0x000000ffff117224 */ /* 0x000fe200020e06ff */
[----:B------:R-:W-:Y:S01]  /*8ca50*/  IADD3 R18, P4, P6, R25, R18, R16 ;  /* 0x0000001219127210 */ /* 0x000fe20007e9e010 */
[----:B------:R-:W-:Y:S01]  /*8ca60*/  IMAD.MOV.U32 R16, RZ, RZ, R15 ;  /* 0x000000ffff107224 */ /* 0x000fe200078e000f */
[----:B------:R-:W-:Y:S01]  /*8ca70*/  SEL R31, RZ, 0x1, !P2 ;  /* 0x00000001ff1f7807 */ /* 0x000fe20005000000 */
[----:B------:R-:W-:Y:S01]  /*8ca80*/  IMAD.WIDE.U32 R14, R4, R4, R28 ;  /* 0x00000004040e7225 */ /* 0x000fe200078e001c */
[----:B------:R-:W-:-:S03]  /*8ca90*/  IADD3.X R19, PT, PT, RZ, R19, RZ, P4, P6 ;  /* 0x00000013ff137210 */ /* 0x000fc600027ec4ff */
[----:B------:R-:W-:Y:S01]  /*8caa0*/  IMAD.MOV.U32 R22, RZ, RZ, R21 ;  /* 0x000000ffff167224 */ /* 0x000fe200078e0015 */
[----:B------:R-:W-:Y:S01]  /*8cab0*/  IADD3 R31, P2, PT, R31, R14, RZ ;  /* 0x0000000e1f1f7210 */ /* 0x000fe20007f5e0ff */
[----:B------:R-:W-:Y:S02]  /*8cac0*/  IMAD.X R23, RZ, RZ, RZ, P5 ;  /* 0x000000ffff177224 */ /* 0x000fe400028e06ff */
[----:B------:R-:W-:Y:S02]  /*8cad0*/  IMAD.IADD R21, R20, 0x1, R15 ;  /* 0x0000000114157824 */ /* 0x000fe400078e020f */
[----:B------:R-:W-:-:S04]  /*8cae0*/  IMAD.WIDE.U32 R24, R6, R6, RZ ;  /* 0x0000000606187225 */ /* 0x000fc800078e00ff */
[----:B------:R-:W-:Y:S01]  /*8caf0*/  IMAD.WIDE.U32.X R16, R5, R7, R16, P3 ;  /* 0x0000000705107225 */ /* 0x000fe200018e0410 */
[----:B------:R-:W-:-:S03]  /*8cb00*/  IADD3 RZ, P5, PT, R25, R26, RZ ;  /* 0x0000001a19ff7210 */ /* 0x000fc60007fbe0ff */
[----:B------:R-:W-:Y:S01]  /*8cb10*/  IMAD.WIDE.U32.X R22, R5, R5, R22, P0 ;  /* 0x0000000505167225 */ /* 0x000fe200000e0416 */
[----:B------:R-:W-:-:S03]  /*8cb20*/  ISETP.GE.U32.AND P0, PT, R31, R14, PT ;  /* 0x0000000e1f00720c */ /* 0x000fc60003f06070 */
[----:B------:R-:W-:Y:S01]  /*8cb30*/  IMAD.X R30, RZ, RZ, R21, P2 ;  /* 0x000000ffff1e7224 */ /* 0x000fe200010e0615 */
[----:B------:R-:W-:Y:S01]  /*8cb40*/  ISETP.LT.U32.AND P2, PT, R14, R28, PT ;  /* 0x0000001c0e00720c */ /* 0x000fe20003f41070 */
[----:B------:R-:W-:-:S03]  /*8cb50*/  IMAD.WIDE.U32 R4, R4, R6, R18 ;  /* 0x0000000604047225 */ /* 0x000fc600078e0012 */
[----:B------:R-:W-:Y:S01]  /*8cb60*/  ISETP.GE.U32.AND.EX P0, PT, R30, R21, PT, P0 ;  /* 0x000000151e00720c */ /* 0x000fe20003f06100 */
[----:B------:R-:W-:Y:S01]  /*8cb70*/  IMAD.X R15, RZ, RZ, RZ, P1 ;  /* 0x000000ffff0f7224 */ /* 0x000fe200008e06ff */
[----:B------:R-:W-:Y:S01]  /*8cb80*/  ISETP.GE.U32.AND P1, PT, R4, R18, PT ;  /* 0x000000120400720c */ /* 0x000fe20003f26070 */
[----:B------:R-:W-:Y:S01]  /*8cb90*/  IMAD.MOV.U32 R14, RZ, RZ, R27 ;  /* 0x000000ffff0e7224 */ /* 0x000fe200078e001b */
[----:B------:R-:W-:Y:S01]  /*8cba0*/  ISETP.LT.U32.OR.EX P0, PT, R21, R29, !P0, P2 ;  /* 0x0000001d1500720c */ /* 0x000fe20004701520 */
[----:B------:R-:W-:Y:S02]  /*8cbb0*/  IMAD.IADD R33, R5, 0x1, R33 ;  /* 0x0000000105217824 */ /* 0x000fe400078e0221 */
[----:B------:R-:W-:Y:S01]  /*8cbc0*/  IMAD.WIDE.U32.X R14, R7, R7, R14, P5 ;  /* 0x00000007070e7225 */ /* 0x000fe200028e040e */
[----:B------:R-:W-:Y:S02]  /*8cbd0*/  SHF.L.W.U32.HI R7, R32, 0x1, R4 ;  /* 0x0000000120077819 */ /* 0x000fe40000010e04 */
[----:B------:R-:W-:-:S02]  /*8cbe0*/  ISETP.GE.U32.AND.EX P1, PT, R33, R19, PT, P1 ;  /* 0x000000132100720c */ /* 0x000fc40003f26110 */
[----:B------:R-:W-:Y:S01]  /*8cbf0*/  SHF.L.W.U32.HI R25, R4, 0x1, R33 ;  /* 0x0000000104197819 */ /* 0x000fe20000010e21 */
[----:B------:R-:W-:Y:S01]  /*8cc00*/  IMAD.WIDE.U32 R4, R30, 0x3d1, RZ ;  /* 0x000003d11e047825 */ /* 0x000fe200078e00ff */
[----:B------:R-:W-:Y:S02]  /*8cc10*/  IADD3 R22, P2, PT, R7, R22, RZ ;  /* 0x0000001607167210 */ /* 0x000fe40007f5e0ff */
[----:B------:R-:W-:Y:S02]  /*8cc20*/  SEL R35, RZ, 0x1, !P0 ;  /* 0x00000001ff237807 */ /* 0x000fe40004000000 */
[----:B------:R-:W-:Y:S01]  /*8cc30*/  SEL R19, RZ, 0x1, P1 ;  /* 0x00000001ff137807 */ /* 0x000fe20000800000 */
[----:B------:R-:W-:Y:S01]  /*8cc40*/  IMAD.X R27, R25, 0x1, R23, P2 ;  /* 0x00000001191b7824 */ /* 0x000fe200010e0617 */
[C---:B------:R-:W-:Y:S01]  /*8cc50*/  ISETP.LT.U32.AND P0, PT, R22.reuse, R7, PT ;  /* 0x000000071600720c */ /* 0x040fe20003f01070 */
[----:B------:R-:W-:Y:S01]  /*8cc60*/  IMAD.WIDE.U32 R20, P4, RZ, R31, R4 ;  /* 0x0000001fff147225 */ /* 0x000fe20007880004 */
[----:B------:R-:W-:-:S02]  /*8cc70*/  IADD3 R35, P3, PT, R22, R35, RZ ;  /* 0x0000002316237210 */ /* 0x000fc40007f7e0ff */
[----:B------:R-:W-:Y:S01]  /*8cc80*/  IADD3 R7, P2, PT, R19, R16, RZ ;  /* 0x0000001013077210 */ /* 0x000fe20007f5e0ff */
[----:B------:R-:W-:Y:S01]  /*8cc90*/  IMAD.WIDE.U32 R18, R31, 0x3d1, RZ ;  /* 0x000003d11f127825 */ /* 0x000fe200078e00ff */
[----:B------:R-:W-:Y:S02]  /*8cca0*/  ISETP.GE.U32.AND P1, PT, R35, R22, PT ;  /* 0x000000162300720c */ /* 0x000fe40003f26070 */
[----:B------:R-:W-:Y:S01]  /*8ccb0*/  SHF.L.W.U32.HI R16, R33, 0x1, R7 ;  /* 0x0000000121107819 */ /* 0x000fe20000010e07 */
[----:B------:R-:W-:Y:S01]  /*8ccc0*/  IMAD.X R28, RZ, RZ, R27, P3 ;  /* 0x000000ffff1c7224 */ /* 0x000fe200018e061b */
[----:B------:R-:W-:Y:S01]  /*8ccd0*/  IADD3 R4, P3, PT, RZ, R18, RZ ;  /* 0x00000012ff047210 */ /* 0x000fe20007f7e0ff */
[----:B------:R-:W-:Y:S01]  /*8cce0*/  IMAD.X R23, RZ, RZ, RZ, P4 ;  /* 0x000000ffff177224 */ /* 0x000fe200020e06ff */
[----:B------:R-:W-:Y:S01]  /*8ccf0*/  IADD3 R24, P4, PT, R19, R20, RZ ;  /* 0x0000001413187210 */ /* 0x000fe20007f9e0ff */
[----:B------:R-:W-:Y:S01]  /*8cd00*/  IMAD.X R32, RZ, RZ, R17, P2 ;  /* 0x000000ffff207224 */ /* 0x000fe200010e0611 */
[----:B------:R-:W-:Y:S01]  /*8cd10*/  ISETP.GE.U32.AND.EX P1, PT, R28, R27, PT, P1 ;  /* 0x0000001b1c00720c */ /* 0x000fe20003f26110 */
[----:B------:R-:W-:Y:S01]  /*8cd20*/  IMAD.MOV.U32 R22, RZ, RZ, R21 ;  /* 0x000000ffff167224 */ /* 0x000fe200078e0015 */
[----:B------:R-:W-:Y:S01]  /*8cd30*/  ISETP.GE.U32.AND P2, PT, R4, R18, PT ;  /* 0x000000120400720c */ /* 0x000fe20003f46070 */
[----:B------:R-:W-:Y:S01]  /*8cd40*/  IMAD.X R5, R24, 0x1, R31, P3 ;  /* 0x0000000118057824 */ /* 0x000fe200018e061f */
[----:B------:R-:W-:Y:S01]  /*8cd50*/  SHF.L.W.U32.HI R17, R7, 0x1, R32 ;  /* 0x0000000107117819 */ /* 0x000fe20000010e20 */
[----:B------:R-:W-:Y:S01]  /*8cd60*/  IMAD.WIDE.U32.X R18, RZ, R30, R22, P4 ;  /* 0x0000001eff127225 */ /* 0x000fe200020e0416 */
[----:B------:R-:W-:-:S02]  /*8cd70*/  ISETP.LT.U32.OR.EX P0, PT, R27, R25, !P1, P0 ;  /* 0x000000191b00720c */ /* 0x000fc40004f01500 */
[----:B------:R-:W-:Y:S01]  /*8cd80*/  ISETP.GE.U32.AND.EX P2, PT, R5, R24, PT, P2 ;  /* 0x000000180500720c */ /* 0x000fe20003f46120 */
[----:B------:R-:W-:Y:S01]  /*8cd90*/  IMAD.WIDE.U32 R22, R28, 0x3d1, RZ ;  /* 0x000003d11c167825 */ /* 0x000fe200078e00ff */
[----:B------:R-:W-:Y:S02]  /*8cda0*/  SEL R31, RZ, 0x1, !P0 ;  /* 0x00000001ff1f7807 */ /* 0x000fe40004000000 */
[----:B------:R-:W-:Y:S01]  /*8cdb0*/  SEL R29, RZ, 0x1, P2 ;  /* 0x00000001ff1d7807 */ /* 0x000fe20001000000 */
[----:B------:R-:W-:-:S04]  /*8cdc0*/  IMAD.WIDE.U32 R6, R6, R6, R16 ;  /* 0x0000000606067225 */ /* 0x000fc800078e0010 */
[----:B------:R-:W-:Y:S01]  /*8cdd0*/  IMAD.WIDE.U32 R20, R35, 0x3d1, RZ ;  /* 0x000003d123147825 */ /* 0x000fe200078e00ff */
[----:B------:R-:W-:Y:S02]  /*8cde0*/  IADD3 R31, P4, PT, R31, R6, RZ ;  /* 0x000000061f1f7210 */ /* 0x000fe40007f9e0ff */
[----:B------:R-:W-:Y:S01]  /*8cdf0*/  ISETP.LT.U32.AND P0, PT, R6, R16, PT ;  /* 0x000000100600720c */ /* 0x000fe20003f01070 */
[----:B------:R-:W-:Y:S01]  /*8ce00*/  IMAD.WIDE.U32 R22, P6, RZ, R35, R22 ;  /* 0x00000023ff167225 */ /* 0x000fe200078c0016 */
[----:B------:R-:W-:Y:S02]  /*8ce10*/  IADD3 R25, P3, PT, R18, R20, RZ ;  /* 0x0000001412197210 */ /* 0x000fe40007f7e0ff */
[----:B------:R-:W-:Y:S01]  /*8ce20*/  ISETP.GE.U32.AND P1, PT, R31, R6, PT ;  /* 0x000000061f00720c */ /* 0x000fe20003f26070 */
[----:B------:R-:W-:Y:S01]  /*8ce30*/  IMAD.IADD R33, R26, 0x1, R7 ;  /* 0x000000011a217824 */ /* 0x000fe200078e0207 */
[----:B------:R-:W-:Y:S01]  /*8ce40*/  IADD3 R27, P5, PT, R21, R22, RZ ;  /* 0x00000016151b7210 */ /* 0x000fe20007fbe0ff */
[----:B------:R-:W-:Y:S01]  /*8ce50*/  IMAD.X R7, RZ, RZ, RZ, P6 ;  /* 0x000000ffff077224 */ /* 0x000fe200030e06ff */
[C---:B------:R-:W-:Y:S01]  /*8ce60*/  ISETP.GE.U32.AND P2, PT, R25.reuse, R20, PT ;  /* 0x000000141900720c */ /* 0x040fe20003f46070 */
[----:B------:R-:W-:Y:S01]  /*8ce70*/  IMAD.X R26, RZ, RZ, R33, P4 ;  /* 0x000000ffff1a7224 */ /* 0x000fe200020e0621 */
[----:B------:R-:W-:Y:S01]  /*8ce80*/  IADD3 R16, P4, PT, R25, R30, RZ ;  /* 0x0000001e19107210 */ /* 0x000fe20007f9e0ff */
[----:B------:R-:W-:Y:S01]  /*8ce90*/  IMAD.X R20, R27, 0x1, R19, P3 ;  /* 0x000000011b147824 */ /* 0x000fe200018e0613 */
[----:B------:R-:W-:Y:S01]  /*8cea0*/  SHF.R.U32.HI R22, RZ, 0x1f, R32 ;  /* 0x0000001fff167819 */ /* 0x000fe20000011620 */
[----:B------:R-:W-:Y:S01]  /*8ceb0*/  IMAD.MOV.U32 R6, RZ, RZ, R23 ;  /* 0x000000ffff067224 */ /* 0x000fe200078e0017 */
[----:B------:R-:W-:Y:S01]  /*8cec0*/  IADD3 R29, P6, PT, R16, R29, RZ ;  /* 0x0000001d101d7210 */ /* 0x000fe20007fde0ff */
[----:B------:R-:W-:Y:S01]  /*8ced0*/  IMAD.X R21, R20, 0x1, R35, P4 ;  /* 0x0000000114157824 */ /* 0x000fe200020e0623 */
[C---:B------:R-:W-:Y:S01]  /*8cee0*/  ISETP.GE.U32.AND.EX P1, PT, R26.reuse, R33, PT, P1 ;  /* 0x000000211a00720c */ /* 0x040fe20003f26110 */
[----:B------:R-:W-:Y:S01]  /*8cef0*/  IMAD.WIDE.U32 R18, R26, 0x3d1, RZ ;  /* 0x000003d11a127825 */ /* 0x000fe200078e00ff */
[----:B------:R-:W-:-:S02]  /*8cf00*/  ISETP.GE.U32.AND P3, PT, R29, R16, PT ;  /* 0x000000101d00720c */ /* 0x000fc40003f66070 */
[----:B------:R-:W-:Y:S01]  /*8cf10*/  ISETP.GE.U32.AND.EX P2, PT, R20, R27, PT, P2 ;  /* 0x0000001b1400720c */ /* 0x000fe20003f46120 */
[----:B------:R-:W-:Y:S01]  /*8cf20*/  IMAD.X R24, RZ, RZ, R21, P6 ;  /* 0x000000ffff187224 */ /* 0x000fe200030e0615 */
[----:B------:R-:W-:Y:S01]  /*8cf30*/  ISETP.LT.U32.OR.EX P0, PT, R33, R17, !P1, P0 ;  /* 0x000000112100720c */ /* 0x000fe20004f01500 */
[----:B------:R-:W-:Y:S01]  /*8cf40*/  IMAD.WIDE.U32.X R6, RZ, R28, R6, P5 ;  /* 0x0000001cff067225 */ /* 0x000fe200028e0406 */
[----:B------:R-:W-:Y:S02]  /*8cf50*/  ISETP.LT.U32.AND P1, PT, R16, R25, PT ;  /* 0x000000191000720c */ /* 0x000fe40003f21070 */
[----:B------:R-:W-:Y:S01]  /*8cf60*/  ISETP.GE.U32.AND.EX P3, PT, R24, R21, PT, P3 ;  /* 0x000000151800720c */ /* 0x000fe20003f66130 */
[----:B------:R-:W-:Y:S01]  /*8cf70*/  IMAD.WIDE.U32 R16, R31, 0x3d1, RZ ;  /* 0x000003d11f107825 */ /* 0x000fe200078e00ff */
[----:B------:R-:W-:Y:S02]  /*8cf80*/  SEL R23, RZ, 0x1, P2 ;  /* 0x00000001ff177807 */ /* 0x000fe40001000000 */
[----:B------:R-:W-:Y:S01]  /*8cf90*/  SEL R25, RZ, 0x1, !P0 ;  /* 0x00000001ff197807 */ /* 0x000fe20004000000 */
[----:B------:R-:W-:Y:S01]  /*8cfa0*/  IMAD.WIDE.U32 R18, P2, RZ, R31, R18 ;  /* 0x0000001fff127225 */ /* 0x000fe20007840012 */
[----:B------:R-:W-:-:S02]  /*8cfb0*/  ISETP.LT.U32.OR.EX P0, PT, R21, R20, !P3, P1 ;  /* 0x000000141500720c */ /* 0x000fc40005f01510 */
[----:B------:R-:W-:Y:S01]  /*8cfc0*/  IADD3 R23, P5, P3, R16, R6, R23 ;  /* 0x0000000610177210 */ /* 0x000fe20007bbe017 */
[----:B------:R-:W-:Y:S01]  /*8cfd0*/  IMAD.X R21, RZ, RZ, RZ, P2 ;  /* 0x000000ffff157224 */ /* 0x000fe200010e06ff */
[----:B------:R-:W-:Y:S01]  /*8cfe0*/  IADD3 R17, P6, PT, R17, R18, RZ ;  /* 0x0000001211117210 */ /* 0x000fe20007fde0ff */
[----:B------:R-:W-:Y:S01]  /*8cff0*/  IMAD.MOV.U32 R20, RZ, RZ, R19 ;  /* 0x000000ffff147224 */ /* 0x000fe200078e0013 */
[----:B------:R-:W-:Y:S02]  /*8d000*/  IADD3 R6, P2, PT, R23, R28, RZ ;  /* 0x0000001c17067210 */ /* 0x000fe40007f5e0ff */
[----:B------:R-:W-:Y:S02]  /*8d010*/  IADD3 R25, P4, P1, R25, R22, R14 ;  /* 0x0000001619197210 */ /* 0x000fe4000799e00e */
[----:B------:R-:W-:Y:S02]  /*8d020*/  SEL R27, RZ, 0x1, !P0 ;  /* 0x00000001ff1b7807 */ /* 0x000fe40004000000 */
[----:B------:R-:W-:-:S02]  /*8d030*/  IADD3.X R18, PT, PT, R17, R7, RZ, P5, P3 ;  /* 0x0000000711127210 */ /* 0x000fc40002fe64ff */
[----:B------:R-:W-:Y:S02]  /*8d040*/  ISETP.GE.U32.AND P0, PT, R23, R16, PT ;  /* 0x000000101700720c */ /* 0x000fe40003f06070 */
[----:B------:R-:W-:Y:S01]  /*8d050*/  ISETP.LT.U32.AND P3, PT, R6, R23, PT ;  /* 0x000000170600720c */ /* 0x000fe20003f61070 */
[----:B------:R-:W-:Y:S01]  /*8d060*/  IMAD.X R19, R18, 0x1, R31, P2 ;  /* 0x0000000112137824 */ /* 0x000fe200010e061f */
[----:B------:R-:W-:Y:S01]  /*8d070*/  IADD3.X R23, PT, PT, RZ, RZ, R15, P4, P1 ;  /* 0x000000ffff177210 */ /* 0x000fe200027e240f */
[----:B------:R-:W-:Y:S01]  /*8d080*/  IMAD.WIDE.U32 R14, R25, 0x3d1, RZ ;  /* 0x000003d1190e7825 */ /* 0x000fe200078e00ff */
        /* <DEDUP_REMOVED lines=87> */
.L_x_1755:
[----:B------:R-:W-:Y:S05]  /*8d600*/  BSYNC.RECONVERGENT B0 ;  /* 0x0000000000007941 */ /* 0x000fea0003800200 */
.L_x_1754:
        /* <DEDUP_REMOVED lines=63> */
.L_x_1758:
[----:B------:R-:W-:Y:S05]  /*8da00*/  BSYNC.RELIABLE B0 ;  /* 0x0000000000007941 */ /* 0x000fea0003800100 */
.L_x_1757:
        /* <DEDUP_REMOVED lines=66> */
.L_x_1761:
[----:B------:R-:W-:Y:S05]  /*8de30*/  BSYNC.RELIABLE B2 ;  /* 0x0000000000027941 */ /* 0x000fea0003800100 */
.L_x_1760:
        /* <DEDUP_REMOVED lines=61> */
.L_x_1763:
[----:B------:R-:W-:Y:S05]  /*8e210*/  BSYNC.RELIABLE B2 ;  /* 0x0000000000027941 */ /* 0x000fea0003800100 */
.L_x_1762:
        /* <DEDUP_REMOVED lines=27> */
.L_x_1759:
[----:B------:R-:W-:Y:S05]  /*8e3d0*/  BSYNC.RECONVERGENT B1 ;  /* 0x0000000000017941 */ /* 0x000fea0003800200 */
.L_x_1756:
[----:B------:R-:W-:Y:S05]  /*8e3e0*/  WARPSYNC.ALL ;  /* 0x0000000000007948 */ /* 0x000fea0003800000 */
[----:B------:R-:W2:Y:S04]  /*8e3f0*/  LDL.128 R16, [R1+0x20] ;  /* 0x0000200001107983 */ /* 0x000ea80000100c00 */
[----:B------:R-:W3:Y:S01]  /*8e400*/  LDL.128 R4, [R1+0x30] ;  /* 0x0000300001047983 */ /* 0x000ee20000100c00 */
        /* <DEDUP_REMOVED lines=30> */
[----:B------:R-:W-:-:S04]  /*8e5f0*/  IMAD.WIDE.U32 R12, R18, R35, RZ ;  /* 0x00000023120c7225 */ /* 0x000fc800078e00ff */
[----:B------:R-:W-:-:S04]  /*8e600*/  IMAD.WIDE.U32 R36, P2, R18, R21, R2 ;  /* 0x0000001512247225 */ /* 0x000fc80007840002 */
[----:B------:R-:W-:Y:S01]  /*8e610*/  IMAD.WIDE.U32 R10, R29, R16, RZ ;  /* 0x000000101d0a7225 */ /* 0x000fe200078e00ff */
[----:B------:R-:W-:-:S03]  /*8e620*/  IADD3 RZ, P5, PT, R13, R36, RZ ;  /* 0x000000240dff7210 */ /* 0x000fc60007fbe0ff */
[C---:B------:R-:W-:Y:S02]  /*8e630*/  IMAD R39, R17.reuse, R29, R0 ;  /* 0x0000001d11277224 */ /* 0x040fe400078e0200 */
[----:B------:R-:W-:-:S04]  /*8e640*/  IMAD.WIDE.U32.X R8, R17, R25, R8, P3 ;  /* 0x0000001911087225 */ /* 0x000fc800018e0408 */
[----:B------:R-:W-:Y:S01]  /*8e650*/  IMAD R14, R21, R18, RZ ;  /* 0x00000012150e7224 */ /* 0x000fe200078e02ff */
[----:B------:R-:W-:Y:S01]  /*8e660*/  IADD3 R48, P3, P6, R10, R8, R49 ;  /* 0x000000080a307210 */ /* 0x000fe20007e7e031 */
[----:B------:R-:W-:Y:S02]  /*8e670*/  IMAD.IADD R13, R11, 0x1, R39 ;  /* 0x000000010b0d7824 */ /* 0x000fe400078e0227 */
[----:B------:R-:W-:-:S03]  /*8e680*/  IMAD.WIDE.U32 R2, R18, R35, R40 ;  /* 0x0000002312027225 */ /* 0x000fc600078e0028 */
[----:B------:R-:W-:Y:S01]  /*8e690*/  IADD3.X R49, PT, PT, R13, R9, RZ, P3, P6 ;  /* 0x000000090d317210 */ /* 0x000fe20001fec4ff */
[----:B------:R-:W-:Y:S01]  /*8e6a0*/  IMAD R43, R19, R35, R14 ;  /* 0x00000023132b7224 */ /* 0x000fe200078e020e */
[----:B------:R-:W-:Y:S01]  /*8e6b0*/  ISETP.GE.U32.AND P0, PT, R2, R40, PT ;  /* 0x000000280200720c */ /* 0x000fe20003f06070 */
[----:B------:R-:W-:Y:S01]  /*8e6c0*/  IMAD.X R39, RZ, RZ, RZ, P2 ;  /* 0x000000ffff277224 */ /* 0x000fe200010e06ff */
[----:B------:R-:W-:Y:S01]  /*8e6d0*/  ISETP.GE.U32.AND P2, PT, R48, R10, PT ;  /* 0x0000000a3000720c */ /* 0x000fe20003f46070 */
[----:B------:R-:W-:Y:S02]  /*8e6e0*/  IMAD.IADD R0, R3, 0x1, R43 ;  /* 0x0000000103007824 */ /* 0x000fe400078e022b */
[----:B------:R-:W-:-:S04]  /*8e6f0*/  IMAD.WIDE.U32 R8, R17, R27, RZ ;  /* 0x0000001b11087225 */ /* 0x000fc800078e00ff */
[----:B------:R-:W-:Y:S01]  /*8e700*/  IMAD.X R11, RZ, RZ, RZ, P1 ;  /* 0x000000ffff0b7224 */ /* 0x000fe200008e06ff */
[----:B------:R-:W-:Y:S01]  /*8e710*/  ISETP.GE.U32.AND.EX P1, PT, R0, R41, PT, P0 ;  /* 0x000000290000720c */ /* 0x000fe20003f26100 */
[----:B------:R-:W-:Y:S01]  /*8e720*/  IMAD.MOV.U32 R10, RZ, RZ, R15 ;  /* 0x000000ffff0a7224 */ /* 0x000fe200078e000f */
[----:B------:R-:W-:Y:S01]  /*8e730*/  ISETP.GE.U32.AND.EX P0, PT, R49, R13, PT, P2 ;  /* 0x0000000d3100720c */ /* 0x000fe20003f06120 */
[----:B------:R-:W-:Y:S02]  /*8e740*/  IMAD R20, R31, R16, RZ ;  /* 0x000000101f147224 */ /* 0x000fe400078e02ff */
[----:B------:R-:W-:Y:S01]  /*8e750*/  IMAD.MOV.U32 R38, RZ, RZ, R37 ;  /* 0x000000ffff267224 */ /* 0x000fe200078e0025 */
[----:B------:R-:W-:Y:S01]  /*8e760*/  SEL R53, RZ, 0x1, P0 ;  /* 0x00000001ff357807 */ /* 0x000fe20000000000 */
[----:B------:R-:W-:Y:S02]  /*8e770*/  IMAD R22, R25, R18, RZ ;  /* 0x0000001219167224 */ /* 0x000fe400078e02ff */
[----:B------:R-:W-:-:S04]  /*8e780*/  IMAD.WIDE.U32 R36, P2, R16, R31, R8 ;  /* 0x0000001f10247225 */ /* 0x000fc80007840008 */
[----:B------:R-:W-:-:S04]  /*8e790*/  IMAD.WIDE.U32 R14, R27, R16, RZ ;  /* 0x000000101b0e7225 */ /* 0x000fc800078e00ff */
[C---:B------:R-:W-:Y:S02]  /*8e7a0*/  IMAD R55, R17.reuse, R27, R20 ;  /* 0x0000001b11377224 */ /* 0x040fe400078e0214 */
[----:B------:R-:W-:-:S04]  /*8e7b0*/  IMAD.WIDE.U32.X R8, R17, R33, R10, P4 ;  /* 0x0000002111087225 */ /* 0x000fc800020e040a */
[-C--:B------:R-:W-:Y:S02]  /*8e7c0*/  IMAD R57, R19, R23.reuse, R22 ;  /* 0x0000001713397224 */ /* 0x080fe400078e0216 */
[----:B------:R-:W-:-:S04]  /*8e7d0*/  IMAD.WIDE.U32 R46, R18, R23, R48 ;  /* 0x00000017122e7225 */ /* 0x000fc800078e0030 */
[C---:B------:R-:W-:Y:S01]  /*8e7e0*/  IMAD.WIDE.U32.X R10, R19.reuse, R21, R38, P5 ;  /* 0x00000015130a7225 */ /* 0x040fe200028e0426 */
[----:B------:R-:W-:Y:S02]  /*8e7f0*/  SEL R39, RZ, 0x1, P1 ;  /* 0x00000001ff277807 */ /* 0x000fe40000800000 */
[----:B------:R-:W-:Y:S01]  /*8e800*/  IADD3 R52, P5, P6, R14, R8, R53 ;  /* 0x000000080e347210 */ /* 0x000fe20007ebe035 */
[----:B------:R-:W-:-:S04]  /*8e810*/  IMAD.WIDE.U32 R42, R19, R23, RZ ;  /* 0x00000017132a7225 */ /* 0x000fc800078e00ff */
[----:B------:R-:W-:Y:S01]  /*8e820*/  IMAD.WIDE.U32 R12, R16, R27, RZ ;  /* 0x0000001b100c7225 */ /* 0x000fe200078e00ff */
[----:B------:R-:W-:-:S03]  /*8e830*/  IADD3 R12, P0, P1, R46, R10, R39 ;  /* 0x0000000a2e0c7210 */ /* 0x000fc6000791e027 */
[----:B------:R-:W-:Y:S01]  /*8e840*/  IMAD.IADD R55, R15, 0x1, R55 ;  /* 0x000000010f377824 */ /* 0x000fe200078e0237 */
[----:B------:R-:W-:Y:S01]  /*8e850*/  IADD3 RZ, P4, PT, R13, R36, RZ ;  /* 0x000000240dff7210 */ /* 0x000fe20007f9e0ff */
[----:B------:R-:W-:Y:S02]  /*8e860*/  IMAD.IADD R15, R47, 0x1, R57 ;  /* 0x000000012f0f7824 */ /* 0x000fe400078e0239 */
[C---:B------:R-:W-:Y:S01]  /*8e870*/  IMAD.WIDE.U32 R40, R18.reuse, R23, RZ ;  /* 0x0000001712287225 */ /* 0x040fe200078e00ff */
[----:B------:R-:W-:Y:S02]  /*8e880*/  IADD3.X R53, PT, PT, R55, R9, RZ, P5, P6 ;  /* 0x0000000937357210 */ /* 0x000fe40002fec4ff */
[----:B------:R-:W-:Y:S01]  /*8e890*/  IADD3.X R13, PT, PT, R15, R11, RZ, P0, P1 ;  /* 0x0000000b0f0d7210 */ /* 0x000fe200007e24ff */
[----:B------:R-:W-:Y:S01]  /*8e8a0*/  IMAD.WIDE.U32 R42, P3, R18, R25, R42 ;  /* 0x00000019122a7225 */ /* 0x000fe2000786002a */
[----:B------:R-:W-:Y:S02]  /*8e8b0*/  ISETP.GE.U32.AND P1, PT, R46, R48, PT ;  /* 0x000000302e00720c */ /* 0x000fe40003f26070 */
[----:B------:R-:W-:Y:S01]  /*8e8c0*/  ISETP.GE.U32.AND P0, PT, R12, R46, PT ;  /* 0x0000002e0c00720c */ /* 0x000fe20003f06070 */
[----:B------:R-:W-:Y:S01]  /*8e8d0*/  IMAD.WIDE.U32 R50, R19, R29, RZ ;  /* 0x0000001d13327225 */ /* 0x000fe200078e00ff */
[----:B------:R-:W-:-:S02]  /*8e8e0*/  IADD3 RZ, P6, PT, R41, R42, RZ ;  /* 0x0000002a29ff7210 */ /* 0x000fc40007fde0ff */
[----:B------:R-:W-:Y:S01]  /*8e8f0*/  ISETP.GE.U32.AND.EX P1, PT, R15, R49, PT, P1 ;  /* 0x000000310f00720c */ /* 0x000fe20003f26110 */
[----:B------:R-:W-:Y:S01]  /*8e900*/  IMAD.X R11, RZ, RZ, RZ, P3 ;  /* 0x000000ffff0b7224 */ /* 0x000fe200018e06ff */
[----:B------:R-:W-:Y:S01]  /*8e910*/  ISETP.GE.U32.AND.EX P0, PT, R13, R15, PT, P0 ;  /* 0x0000000f0d00720c */ /* 0x000fe20003f06100 */
[----:B------:R-:W-:Y:S01]  /*8e920*/  IMAD.MOV.U32 R10, RZ, RZ, R43 ;  /* 0x000000ffff0a7224 */ /* 0x000fe200078e002b */
[----:B------:R-:W-:Y:S01]  /*8e930*/  SEL R20, RZ, 0x1, P1 ;  /* 0x00000001ff147807 */ /* 0x000fe20000800000 */
[----:B------:R-:W-:Y:S01]  /*8e940*/  IMAD.WIDE.U32 R38, R18, R29, RZ ;  /* 0x0000001d12267225 */ /* 0x000fe200078e00ff */
[----:B------:R-:W-:Y:S02]  /*8e950*/  SEL R15, RZ, 0x1, P0 ;  /* 0x00000001ff0f7807 */ /* 0x000fe40000000000 */
[----:B------:R-:W-:Y:S01]  /*8e960*/  ISETP.GE.U32.AND P0, PT, R52, R14, PT ;  /* 0x0000000e3400720c */ /* 0x000fe20003f06070 */
[----:B------:R-:W-:-:S03]  /*8e970*/  IMAD.WIDE.U32.X R10, R19, R25, R10, P6 ;  /* 0x00000019130a7225 */ /* 0x000fc600030e040a */
[----:B------:R-:W-:Y:S01]  /*8e980*/  ISETP.GE.U32.AND.EX P0, PT, R53, R55, PT, P0 ;  /* 0x000000373500720c */ /* 0x000fe20003f06100 */
[----:B------:R-:W-:-:S03]  /*8e990*/  IMAD.WIDE.U32 R50, P5, R18, R33, R50 ;  /* 0x0000002112327225 */ /* 0x000fc600078a0032 */
[----:B------:R-:W-:Y:S01]  /*8e9a0*/  SEL R43, RZ, 0x1, P0 ;  /* 0x00000001ff2b7807 */ /* 0x000fe20000000000 */
[----:B------:R-:W-:Y:S02]  /*8e9b0*/  IMAD R22, R33, R18, RZ ;  /* 0x0000001221167224 */ /* 0x000fe400078e02ff */
[----:B------:R-:W-:Y:S01]  /*8e9c0*/  IMAD.MOV.U32 R8, RZ, RZ, R37 ;  /* 0x000000ffff087224 */ /* 0x000fe200078e0025 */
[----:B------:R-:W-:Y:S01]  /*8e9d0*/  IADD3 R37, P1, P3, R15, R10, R20 ;  /* 0x0000000a0f257210 */ /* 0x000fe20007b3e014 */
[----:B------:R-:W-:-:S03]  /*8e9e0*/  IMAD.WIDE.U32 R40, R18, R29, R52 ;  /* 0x0000001d12287225 */ /* 0x000fc600078e0034 */
[----:B------:R-:W-:Y:S01]  /*8e9f0*/  IADD3.X R10, PT, PT, RZ, R11, RZ, P1, P3 ;  /* 0x0000000bff0a7210 */ /* 0x000fe20000fe64ff */
[----:B------:R-:W-:Y:S01]  /*8ea00*/  IMAD.X R9, RZ, RZ, RZ, P2 ;  /* 0x000000ffff097224 */ /* 0x000fe200010e06ff */
[----:B------:R-:W-:Y:S01]  /*8ea10*/  IADD3 RZ, P2, PT, R39, R50, RZ ;  /* 0x0000003227ff7210 */ /* 0x000fe20007f5e0ff */
[----:B------:R-:W-:Y:S01]  /*8ea20*/  IMAD R15, R19, R29, R22 ;  /* 0x0000001d130f7224 */ /* 0x000fe200078e0216 */
[----:B------:R-:W-:Y:S01]  /*8ea30*/  ISETP.GE.U32.AND P1, PT, R40, R52, PT ;  /* 0x000000342800720c */ /* 0x000fe20003f26070 */
[----:B------:R-:W-:Y:S01]  /*8ea40*/  IMAD.X R39, RZ, RZ, RZ, P5 ;  /* 0x000000ffff277224 */ /* 0x000fe200028e06ff */
[-C--:B------:R-:W-:Y:S01]  /*8ea50*/  IADD3 R36, P5, PT, R37, R40.reuse, RZ ;  /* 0x0000002825247210 */ /* 0x080fe20007fbe0ff */
[----:B------:R-:W-:Y:S02]  /*8ea60*/  IMAD.IADD R11, R41, 0x1, R15 ;  /* 0x00000001290b7824 */ /* 0x000fe400078e020f */
[----:B------:R-:W-:Y:S01]  /*8ea70*/  IMAD.MOV.U32 R38, RZ, RZ, R51 ;  /* 0x000000ffff267224 */ /* 0x000fe200078e0033 */
[----:B------:R-:W-:Y:S01]  /*8ea80*/  ISETP.GE.U32.AND P3, PT, R36, R40, PT ;  /* 0x000000282400720c */ /* 0x000fe20003f66070 */
[C---:B------:R-:W-:Y:S01]  /*8ea90*/  IMAD.X R37, R11.reuse, 0x1, R10, P5 ;  /* 0x000000010b257824 */ /* 0x040fe200028e060a */
[----:B------:R-:W-:Y:S01]  /*8eaa0*/  ISETP.GE.U32.AND.EX P0, PT, R11, R53, PT, P1 ;  /* 0x000000350b00720c */ /* 0x000fe20003f06110 */
[----:B------:R-:W-:-:S03]  /*8eab0*/  IMAD.WIDE.U32.X R8, R17, R31, R8, P4 ;  /* 0x0000001f11087225 */ /* 0x000fc600020e0408 */
[----:B------:R-:W-:Y:S01]  /*8eac0*/  ISETP.GE.U32.AND.EX P1, PT, R37, R11, PT, P3 ;  /* 0x0000000b2500720c */ /* 0x000fe20003f26130 */
[----:B------:R-:W-:Y:S01]  /*8ead0*/  IMAD.WIDE.U32.X R10, R19, R33, R38, P2 ;  /* 0x00000021130a7225 */ /* 0x000fe200010e0426 */
[----:B------:R-:W-:Y:S02]  /*8eae0*/  IADD3 R42, P2, PT, R43, R8, RZ ;  /* 0x000000082b2a7210 */ /* 0x000fe40007f5e0ff */
[----:B------:R-:W-:Y:S01]  /*8eaf0*/  SEL R8, RZ, 0x1, P0 ;  /* 0x00000001ff087807 */ /* 0x000fe20000000000 */
[----:B------:R-:W-:Y:S01]  /*8eb00*/  IMAD.WIDE.U32 R14, R19, R27, RZ ;  /* 0x0000001b130e7225 */ /* 0x000fe200078e00ff */
[----:B------:R-:W-:-:S03]  /*8eb10*/  SEL R47, RZ, 0x1, P1 ;  /* 0x00000001ff2f7807 */ /* 0x000fc60000800000 */
[----:B------:R-:W-:Y:S01]  /*8eb20*/  IMAD.X R43, RZ, RZ, R9, P2 ;  /* 0x000000ffff2b7224 */ /* 0x000fe200010e0609 */
[----:B------:R-:W-:Y:S01]  /*8eb30*/  IADD3 R47, P0, P1, R47, R10, R8 ;  /* 0x0000000a2f2f7210 */ /* 0x000fe2000791e008 */
[----:B------:R-:W-:Y:S02]  /*8eb40*/  IMAD R10, R31, R18, RZ ;  /* 0x000000121f0a7224 */ /* 0x000fe400078e02ff */
[----:B------:R-:W-:-:S04]  /*8eb50*/  IMAD.WIDE.U32 R40, R18, R27, R42 ;  /* 0x0000001b12287225 */ /* 0x000fc800078e002a */
[----:B------:R-:W-:Y:S01]  /*8eb60*/  IMAD.WIDE.U32 R38, P2, R18, R31, R14 ;  /* 0x0000001f12267225 */ /* 0x000fe2000784000e */
[----:B------:R-:W-:-:S03]  /*8eb70*/  IADD3 R14, P4, PT, R47, R40, RZ ;  /* 0x000000282f0e7210 */ /* 0x000fc60007f9e0ff */
[-C--:B------:R-:W-:Y:S02]  /*8eb80*/  IMAD R15, R19, R27.reuse, R10 ;  /* 0x0000001b130f7224 */ /* 0x080fe400078e020a */
[----:B------:R-:W-:Y:S01]  /*8eb90*/  IMAD.WIDE.U32 R8, R18, R27, RZ ;  /* 0x0000001b12087225 */ /* 0x000fe200078e00ff */
[----:B------:R-:W-:Y:S02]  /*8eba0*/  IADD3.X R8, PT, PT, RZ, R11, RZ, P0, P1 ;  /* 0x0000000bff087210 */ /* 0x000fe400007e24ff */
[----:B------:R-:W-:Y:S01]  /*8ebb0*/  ISETP.GE.U32.AND P0, PT, R40, R42, PT ;  /* 0x0000002a2800720c */ /* 0x000fe20003f06070 */
[----:B------:R-:W-:Y:S01]  /*8ebc0*/  IMAD.IADD R41, R41, 0x1, R15 ;  /* 0x0000000129297824 */ /* 0x000fe200078e020f */
[----:B------:R-:W-:Y:S01]  /*8ebd0*/  ISETP.GE.U32.AND P1, PT, R14, R40, PT ;  /* 0x000000280e00720c */ /* 0x000fe20003f26070 */
[----:B---3--:R-:W-:Y:S01]  /*8ebe0*/  IMAD.WIDE.U32 R10, R5, R35, RZ ;  /* 0x00000023050a7225 */ /* 0x008fe200078e00ff */
[----:B------:R-:W-:Y:S02]  /*8ebf0*/  IADD3 RZ, P3, PT, R9, R38, RZ ;  /* 0x0000002609ff7210 */ /* 0x000fe40007f7e0ff */
[C---:B------:R-:W-:Y:S01]  /*8ec00*/  ISETP.GE.U32.AND.EX P0, PT, R41.reuse, R43, PT, P0 ;  /* 0x0000002b2900720c */ /* 0x040fe20003f06100 */
[----:B------:R-:W-:-:S02]  /*8ec10*/  IMAD.X R15, R41, 0x1, R8, P4 ;  /* 0x00000001290f7824 */ /* 0x000fc400020e0608 */
[----:B------:R-:W-:Y:S02]  /*8ec20*/  IMAD.X R9, RZ, RZ, RZ, P2 ;  /* 0x000000ffff097224 */ /* 0x000fe400010e06ff */
[----:B------:R-:W-:Y:S01]  /*8ec30*/  IMAD.MOV.U32 R8, RZ, RZ, R39 ;  /* 0x000000ffff087224 */ /* 0x000fe200078e0027 */
[----:B------:R-:W-:Y:S01]  /*8ec40*/  ISETP.GE.U32.AND.EX P1, PT, R15, R41, PT, P1 ;  /* 0x000000290f00720c */ /* 0x000fe20003f26110 */
[----:B------:R-:W-:Y:S02]  /*8ec50*/  IMAD R20, R21, R4, RZ ;  /* 0x0000000415147224 */ /* 0x000fe400078e02ff */
[----:B------:R-:W-:-:S04]  /*8ec60*/  IMAD.WIDE.U32.X R18, R19, R31, R8, P3 ;  /* 0x0000001f13127225 */ /* 0x000fc800018e0408 */
[C---:B------:R-:W-:Y:S01]  /*8ec70*/  IMAD.WIDE.U32 R40, P3, R4.reuse, R21, R10 ;  /* 0x0000001504287225 */ /* 0x040fe2000786000a */
[----:B------:R-:W-:Y:S02]  /*8ec80*/  SEL R10, RZ, 0x1, P0 ;  /* 0x00000001ff0a7807 */ /* 0x000fe40000000000 */
[----:B------:R-:W-:Y:S01]  /*8ec90*/  SEL R11, RZ, 0x1, P1 ;  /* 0x00000001ff0b7807 */ /* 0x000fe20000800000 */
[----:B------:R-:W-:-:S03]  /*8eca0*/  IMAD.WIDE.U32 R8, R4, R35, R12 ;  /* 0x0000002304087225 */ /* 0x000fc600078e000c */
[----:B------:R-:W-:Y:S01]  /*8ecb0*/  IADD3 R10, P1, P2, R11, R18, R10 ;  /* 0x000000120b0a7210 */ /* 0x000fe20007a3e00a */
[-C--:B------:R-:W-:Y:S01]  /*8ecc0*/  IMAD R47, R5, R35.reuse, R20 ;  /* 0x00000023052f7224 */ /* 0x080fe200078e0214 */
[----:B------:R-:W-:Y:S01]  /*8ecd0*/  ISETP.GE.U32.AND P0, PT, R8, R12, PT ;  /* 0x0000000c0800720c */ /* 0x000fe20003f06070 */
[----:B------:R-:W-:Y:S01]  /*8ece0*/  IMAD.WIDE.U32 R38, R4, R35, RZ ;  /* 0x0000002304267225 */ /* 0x000fe200078e00ff */
[----:B------:R-:W-:-:S03]  /*8ecf0*/  IADD3.X R11, PT, PT, RZ, R19, RZ, P1, P2 ;  /* 0x00000013ff0b7210 */ /* 0x000fc60000fe44ff */
[----:B------:R-:W-:Y:S01]  /*8ed00*/  IMAD.IADD R12, R9, 0x1, R47 ;  /* 0x00000001090c7824 */ /* 0x000fe200078e022f */
[----:B------:R-:W-:Y:S01]  /*8ed10*/  IADD3 RZ, P1, PT, R39, R40, RZ ;  /* 0x0000002827ff7210 */ /* 0x000fe20007f3e0ff */
[----:B------:R-:W-:-:S03]  /*8ed20*/  IMAD.WIDE.U32 R18, R5, R23, RZ ;  /* 0x0000001705127225 */ /* 0x000fc600078e00ff */
[----:B------:R-:W-:Y:S01]  /*8ed30*/  ISETP.GE.U32.AND.EX P0, PT, R12, R13, PT, P0 ;  /* 0x0000000d0c00720c */ /* 0x000fe20003f06100 */
[----:B------:R-:W-:Y:S02]  /*8ed40*/  IMAD.X R43, RZ, RZ, RZ, P3 ;  /* 0x000000ffff2b7224 */ /* 0x000fe400018e06ff */
[----:B------:R-:W-:Y:S02]  /*8ed50*/  IMAD.MOV.U32 R42, RZ, RZ, R41 ;  /* 0x000000ffff2a7224 */ /* 0x000fe400078e0029 */
[----:B------:R-:W-:Y:S02]  /*8ed60*/  IMAD R13, R25, R4, RZ ;  /* 0x00000004190d7224 */ /* 0x000fe400078e02ff */
[----:B------:R-:W-:-:S04]  /*8ed70*/  IMAD.WIDE.U32 R40, P2, R4, R25, R18 ;  /* 0x0000001904287225 */ /* 0x000fc80007840012 */
[C---:B------:R-:W-:Y:S01]  /*8ed80*/  IMAD R53, R5.reuse, R23, R13 ;  /* 0x0000001705357224 */ /* 0x040fe200078e020d */
[----:B------:R-:W-:Y:S01]  /*8ed90*/  SEL R13, RZ, 0x1, P0 ;  /* 0x00000001ff0d7807 */ /* 0x000fe20000000000 */
[----:B------:R-:W-:-:S04]  /*8eda0*/  IMAD.WIDE.U32.X R18, R5, R21, R42, P1 ;  /* 0x0000001505127225 */ /* 0x000fc800008e042a */
[----:B------:R-:W-:-:S04]  /*8edb0*/  IMAD.WIDE.U32 R46, R4, R23, R36 ;  /* 0x00000017042e7225 */ /* 0x000fc800078e0024 */
[----:B------:R-:W-:Y:S01]  /*8edc0*/  IMAD.WIDE.U32 R38, R4, R23, RZ ;  /* 0x0000001704267225 */ /* 0x000fe200078e00ff */
[----:B------:R-:W-:-:S03]  /*8edd0*/  IADD3 R38, P5, P6, R46, R18, R13 ;  /* 0x000000122e267210 */ /* 0x000fc60007ebe00d */
[----:B------:R-:W-:Y:S01]  /*8ede0*/  IMAD.IADD R13, R47, 0x1, R53 ;  /* 0x000000012f0d7824 */ /* 0x000fe200078e0235 */
[----:B------:R-:W-:Y:S01]  /*8edf0*/  IADD3 RZ, P4, PT, R39, R40, RZ ;  /* 0x0000002827ff7210 */ /* 0x000fe20007f9e0ff */
[----:B------:R-:W-:Y:S01]  /*8ee00*/  IMAD.X R43, RZ, RZ, RZ, P2 ;  /* 0x000000ffff2b7224 */ /* 0x000fe200010e06ff */
[----:B------:R-:W-:Y:S01]  /*8ee10*/  ISETP.GE.U32.AND P2, PT, R46, R36, PT ;  /* 0x000000242e00720c */ /* 0x000fe20003f46070 */
[----:B------:R-:W-:Y:S01]  /*8ee20*/  IMAD.WIDE.U32 R50, R5, R29, RZ ;  /* 0x0000001d05327225 */ /* 0x000fe200078e00ff */
[----:B------:R-:W-:Y:S02]  /*8ee30*/  IADD3.X R39, PT, PT, R13, R19, RZ, P5, P6 ;  /* 0x000000130d277210 */ /* 0x000fe40002fec4ff */
[----:B------:R-:W-:Y:S01]  /*8ee40*/  ISETP.GE.U32.AND P0, PT, R38, R46, PT ;  /* 0x0000002e2600720c */ /* 0x000fe20003f06070 */
[----:B------:R-:W-:Y:S01]  /*8ee50*/  IMAD.WIDE.U32 R18, R5, R27, RZ ;  /* 0x0000001b05127225 */ /* 0x000fe200078e00ff */
[----:B------:R-:W-:Y:S02]  /*8ee60*/  ISETP.GE.U32.AND.EX P2, PT, R13, R37, PT, P2 ;  /* 0x000000250d00720c */ /* 0x000fe40003f46120 */
[----:B------:R-:W-:Y:S01]  /*8ee70*/  ISETP.GE.U32.AND.EX P0, PT, R39, R13, PT, P0 ;  /* 0x0000000d2700720c */ /* 0x000fe20003f06100 */
[----:B------:R-:W-:Y:S01]  /*8ee80*/  IMAD.MOV.U32 R42, RZ, RZ, R41 ;  /* 0x000000ffff2a7224 */ /* 0x000fe200078e0029 */
[----:B------:R-:W-:Y:S01]  /*8ee90*/  SEL R20, RZ, 0x1, P2 ;  /* 0x00000001ff147807 */ /* 0x000fe20001000000 */
[----:B------:R-:W-:Y:S01]  /*8eea0*/  IMAD.WIDE.U32 R40, R7, R35, RZ ;  /* 0x0000002307287225 */ /* 0x000fe200078e00ff */
[----:B------:R-:W-:-:S03]  /*8eeb0*/  SEL R13, RZ, 0x1, P0 ;  /* 0x00000001ff0d7807 */ /* 0x000fc60000000000 */
[----:B------:R-:W-:-:S04]  /*8eec0*/  IMAD.WIDE.U32 R50, P3, R4, R33, R50 ;  /* 0x0000002104327225 */ /* 0x000fc80007860032 */
[----:B------:R-:W-:-:S04]  /*8eed0*/  IMAD.WIDE.U32 R36, R4, R27, RZ ;  /* 0x0000001b04247225 */ /* 0x000fc800078e00ff */
[----:B------:R-:W-:-:S04]  /*8eee0*/  IMAD.WIDE.U32 R46, P6, R4, R31, R18 ;  /* 0x0000001f042e7225 */ /* 0x000fc800078c0012 */
[----:B------:R-:W-:-:S04]  /*8eef0*/  IMAD.WIDE.U32.X R18, R5, R25, R42, P4 ;  /* 0x0000001905127225 */ /* 0x000fc800020e042a */
[----:B------:R-:W-:-:S04]  /*8ef00*/  IMAD.WIDE.U32 R52, P4, R6, R21, R40 ;  /* 0x0000001506347225 */ /* 0x000fc80007880028 */
[----:B------:R-:W-:Y:S01]  /*8ef10*/  IMAD.X R41, RZ, RZ, RZ, P3 ;  /* 0x000000ffff297224 */ /* 0x000fe200018e06ff */
[----:B------:R-:W-:Y:S01]  /*8ef20*/  IADD3 RZ, P3, PT, R37, R46, RZ ;  /* 0x0000002e25ff7210 */ /* 0x000fe20007f7e0ff */
[----:B------:R-:W-:Y:S01]  /*8ef30*/  IMAD.WIDE.U32 R48, R4, R29, RZ ;  /* 0x0000001d04307225 */ /* 0x000fe200078e00ff */
[----:B------:R-:W-:-:S03]  /*8ef40*/  IADD3 R37, P0, P2, R13, R18, R20 ;  /* 0x000000120d257210 */ /* 0x000fc60007a1e014 */
[----:B------:R-:W-:Y:S01]  /*8ef50*/  IMAD R13, R33, R4, RZ ;  /* 0x00000004210d7224 */ /* 0x000fe200078e02ff */
[----:B------:R-:W-:Y:S01]  /*8ef60*/  IADD3.X R20, PT, PT, RZ, R19, RZ, P0, P2 ;  /* 0x00000013ff147210 */ /* 0x000fe200007e44ff */
[----:B------:R-:W-:Y:S01]  /*8ef70*/  IMAD.WIDE.U32 R18, R4, R29, R14 ;  /* 0x0000001d04127225 */ /* 0x000fe200078e000e */
[----:B------:R-:W-:-:S03]  /*8ef80*/  IADD3 RZ, P1, PT, R49, R50, RZ ;  /* 0x0000003231ff7210 */ /* 0x000fc60007f3e0ff */
[-C--:B------:R-:W-:Y:S01]  /*8ef90*/  IMAD R13, R5, R29.reuse, R13 ;  /* 0x0000001d050d7224 */ /* 0x080fe200078e020d */
[----:B------:R-:W-:Y:S01]  /*8efa0*/  IADD3 R36, P0, PT, R37, R18, RZ ;  /* 0x0000001225247210 */ /* 0x000fe20007f1e0ff */
[----:B------:R-:W-:-:S04]  /*8efb0*/  IMAD.WIDE.U32 R56, R7, R29, RZ ;  /* 0x0000001d07387225 */ /* 0x000fc800078e00ff */
[----:B------:R-:W-:Y:S02]  /*8efc0*/  IMAD.IADD R63, R19, 0x1, R13 ;  /* 0x00000001133f7824 */ /* 0x000fe400078e020d */
[----:B------:R-:W-:-:S04]  /*8efd0*/  IMAD.WIDE.U32 R42, R7, R23, RZ ;  /* 0x00000017072a7225 */ /* 0x000fc800078e00ff */
[----:B------:R-:W-:-:S04]  /*8efe0*/  IMAD.WIDE.U32 R60, R7, R27, RZ ;  /* 0x0000001b073c7225 */ /* 0x000fc800078e00ff */
[----:B------:R-:W-:Y:S02]  /*8eff0*/  IMAD.X R37, R63, 0x1, R20, P0 ;  /* 0x000000013f257824 */ /* 0x000fe400000e0614 */
[----:B------:R-:W-:Y:S02]  /*8f000*/  IMAD.MOV.U32 R40, RZ, RZ, R51 ;  /* 0x000000ffff287224 */ /* 0x000fe400078e0033 */
[----:B------:R-:W-:-:S04]  /*8f010*/  IMAD.WIDE.U32 R56, P0, R6, R33, R56 ;  /* 0x0000002106387225 */ /* 0x000fc80007800038 */
[----:B------:R-:W-:-:S04]  /*8f020*/  IMAD.WIDE.U32 R50, P2, R6, R25, R42 ;  /* 0x0000001906327225 */ /* 0x000fc8000784002a */
[----:B------:R-:W-:Y:S02]  /*8f030*/  IMAD.MOV.U32 R42, RZ, RZ, R47 ;  /* 0x000000ffff2a7224 */ /* 0x000fe400078e002f */
[----:B------:R-:W-:-:S04]  /*8f040*/  IMAD.WIDE.U32.X R40, R5, R33, R40, P1 ;  /* 0x0000002105287225 */ /* 0x000fc800008e0428 */
[----:B------:R-:W-:Y:S01]  /*8f050*/  IMAD.X R47, RZ, RZ, RZ, P0 ;  /* 0x000000ffff2f7224 */ /* 0x000fe200000e06ff */
[----:B------:R-:W-:Y:S01]  /*8f060*/  ISETP.GE.U32.AND P0, PT, R18, R14, PT ;  /* 0x0000000e1200720c */ /* 0x000fe20003f06070 */
[----:B------:R-:W-:-:S03]  /*8f070*/  IMAD.WIDE.U32 R60, P1, R6, R31, R60 ;  /* 0x0000001f063c7225 */ /* 0x000fc6000782003c */
[----:B------:R-:W-:Y:S01]  /*8f080*/  ISETP.GE.U32.AND.EX P0, PT, R63, R15, PT, P0 ;  /* 0x0000000f3f00720c */ /* 0x000fe20003f06100 */
[----:B------:R-:W-:-:S03]  /*8f090*/  IMAD.WIDE.U32 R48, R6, R35, RZ ;  /* 0x0000002306307225 */ /* 0x000fc600078e00ff */
[----:B------:R-:W-:Y:S01]  /*8f0a0*/  SEL R20, RZ, 0x1, P0 ;  /* 0x00000001ff147807 */ /* 0x000fe20000000000 */
[----:B------:R-:W-:Y:S01]  /*8f0b0*/  IMAD R13, R21, R6, RZ ;  /* 0x00000006150d7224 */ /* 0x000fe200078e02ff */
[----:B------:R-:W-:Y:S01]  /*8f0c0*/  IADD3 RZ, P5, PT, R49, R52, RZ ;  /* 0x0000003431ff7210 */ /* 0x000fe20007fbe0ff */
[----:B------:R-:W-:Y:S01]  /*8f0d0*/  IMAD.X R19, RZ, RZ, RZ, P1 ;  /* 0x000000ffff137224 */ /* 0x000fe200008e06ff */
[----:B------:R-:W-:Y:S01]  /*8f0e0*/  ISETP.GE.U32.AND P1, PT, R36, R18, PT ;  /* 0x000000122400720c */ /* 0x000fe20003f26070 */
[----:B------:R-:W-:-:S03]  /*8f0f0*/  IMAD.WIDE.U32 R14, R6, R35, R38 ;  /* 0x00000023060e7225 */ /* 0x000fc600078e0026 */
[----:B------:R-:W-:Y:S01]  /*8f100*/  ISETP.GE.U32.AND.EX P1, PT, R37, R63, PT, P1 ;  /* 0x0000003f2500720c */ /* 0x000fe20003f26110 */
[----:B------:R-:W-:Y:S01]  /*8f110*/  IMAD R13, R7, R35, R13 ;  /* 0x00000023070d7224 */ /* 0x000fe200078e020d */
[----:B------:R-:W-:Y:S01]  /*8f120*/  ISETP.GE.U32.AND P0, PT, R14, R38, PT ;  /* 0x000000260e00720c */ /* 0x000fe20003f06070 */
[----:B------:R-:W-:-:S04]  /*8f130*/  IMAD.WIDE.U32 R48, R6, R23, RZ ;  /* 0x0000001706307225 */ /* 0x000fc800078e00ff */
[----:B------:R-:W-:Y:S02]  /*8f140*/  IMAD.IADD R13, R15, 0x1, R13 ;  /* 0x000000010f0d7824 */ /* 0x000fe400078e020d */
[----:B------:R-:W-:-:S03]  /*8f150*/  IMAD.WIDE.U32 R54, R6, R29, RZ ;  /* 0x0000001d06367225 */ /* 0x000fc600078e00ff */
[----:B------:R-:W-:Y:S01]  /*8f160*/  ISETP.GE.U32.AND.EX P0, PT, R13, R39, PT, P0 ;  /* 0x000000270d00720c */ /* 0x000fe20003f06100 */
[----:B------:R-:W-:Y:S01]  /*8f170*/  IMAD.X R43, RZ, RZ, RZ, P6 ;  /* 0x000000ffff2b7224 */ /* 0x000fe200030e06ff */
[----:B------:R-:W-:Y:S01]  /*8f180*/  IADD3 RZ, P6, PT, R49, R50, RZ ;  /* 0x0000003231ff7210 */ /* 0x000fe20007fde0ff */
[----:B------:R-:W-:Y:S01]  /*8f190*/  IMAD.MOV.U32 R54, RZ, RZ, R51 ;  /* 0x000000ffff367224 */ /* 0x000fe200078e0033 */
[----:B------:R-:W-:Y:S01]  /*8f1a0*/  SEL R51, RZ, 0x1, P1 ;  /* 0x00000001ff337807 */ /* 0x000fe20000800000 */
[----:B------:R-:W-:Y:S02]  /*8f1b0*/  IMAD R22, R31, R4, RZ ;  /* 0x000000041f167224 */ /* 0x000fe400078e02ff */
[----:B------:R-:W-:Y:S02]  /*8f1c0*/  IMAD R24, R25, R6, RZ ;  /* 0x0000000619187224 */ /* 0x000fe400078e02ff */
[----:B------:R-:W-:Y:S01]  /*8f1d0*/  IMAD.X R49, RZ, RZ, RZ, P4 ;  /* 0x000000ffff317224 */ /* 0x000fe200020e06ff */
[----:B------:R-:W-:Y:S01]  /*8f1e0*/  IADD3 RZ, P4, PT, R55, R56, RZ ;  /* 0x0000003837ff7210 */ /* 0x000fe20007f9e0ff */
[----:B------:R-:W-:-:S02]  /*8f1f0*/  IMAD.MOV.U32 R48, RZ, RZ, R53 ;  /* 0x000000ffff307224 */ /* 0x000fc400078e0035 */
[----:B------:R-:W-:Y:S02]  /*8f200*/  IMAD.MOV.U32 R46, RZ, RZ, R57 ;  /* 0x000000ffff2e7224 */ /* 0x000fe400078e0039 */
[----:B------:R-:W-:Y:S01]  /*8f210*/  IMAD.WIDE.U32.X R38, R5, R31, R42, P3 ;  /* 0x0000001f05267225 */ /* 0x000fe200018e042a */
[----:B------:R-:W-:-:S03]  /*8f220*/  IADD3 R51, P1, P3, R51, R40, R20 ;  /* 0x0000002833337210 */ /* 0x000fc60007b3e014 */
[----:B------:R-:W-:Y:S01]  /*8f230*/  IMAD R53, R5, R27, R22 ;  /* 0x0000001b05357224 */ /* 0x000fe200078e0216 */
[----:B------:R-:W-:Y:S01]  /*8f240*/  IADD3.X R40, PT, PT, RZ, R41, RZ, P1, P3 ;  /* 0x00000029ff287210 */ /* 0x000fe20000fe64ff */
[-C--:B------:R-:W-:Y:S02]  /*8f250*/  IMAD R57, R7, R23.reuse, R24 ;  /* 0x0000001707397224 */ /* 0x080fe400078e0218 */
[----:B------:R-:W-:-:S04]  /*8f260*/  IMAD.WIDE.U32 R42, R6, R23, R36 ;  /* 0x00000017062a7225 */ /* 0x000fc800078e0024 */
[----:B------:R-:W-:Y:S01]  /*8f270*/  IMAD.X R55, RZ, RZ, RZ, P2 ;  /* 0x000000ffff377224 */ /* 0x000fe200010e06ff */
[----:B------:R-:W-:Y:S01]  /*8f280*/  ISETP.GE.U32.AND P3, PT, R42, R36, PT ;  /* 0x000000242a00720c */ /* 0x000fe20003f66070 */
[----:B------:R-:W-:Y:S01]  /*8f290*/  IMAD.WIDE.U32.X R22, R7, R21, R48, P5 ;  /* 0x0000001507167225 */ /* 0x000fe200028e0430 */
[----:B------:R-:W-:-:S03]  /*8f2a0*/  SEL R49, RZ, 0x1, P0 ;  /* 0x00000001ff317807 */ /* 0x000fc60000000000 */
        /* <DEDUP_REMOVED lines=8> */
[----:B------:R-:W-:Y:S01]  /*8f330*/  IMAD R20, R33, R6, RZ ;  /* 0x0000000621147224 */ /* 0x000fe200078e02ff */
[----:B------:R-:W-:Y:S01]  /*8f340*/  ISETP.GE.U32.AND.EX P3, PT, R41, R37, PT, P3 ;  /* 0x000000252900720c */ /* 0x000fe20003f66130 */
[----:B------:R-:W-:Y:S01]  /*8f350*/  IMAD.WIDE.U32 R58, R6, R27, RZ ;  /* 0x0000001b063a7225 */ /* 0x000fe200078e00ff */
[----:B------:R-:W-:Y:S02]  /*8f360*/  ISETP.GE.U32.AND.EX P1, PT, R42, R41, PT, P1 ;  /* 0x000000292a00720c */ /* 0x000fe40003f26110 */
[----:B------:R-:W-:Y:S01]  /*8f370*/  ISETP.GE.U32.AND P0, PT, R4, R10, PT ;  /* 0x0000000a0400720c */ /* 0x000fe20003f06070 */
[----:B------:R-:W-:Y:S01]  /*8f380*/  IMAD.X R37, R5, 0x1, R40, P5 ;  /* 0x0000000105257824 */ /* 0x000fe200028e0628 */
[----:B------:R-:W-:Y:S01]  /*8f390*/  ISETP.GE.U32.AND P6, PT, R36, R4, PT ;  /* 0x000000042400720c */ /* 0x000fe20003fc6070 */
[----:B------:R-:W-:Y:S01]  /*8f3a0*/  IMAD.MOV.U32 R18, RZ, RZ, R61 ;  /* 0x000000ffff127224 */ /* 0x000fe200078e003d */
[----:B------:R-:W-:Y:S01]  /*8f3b0*/  SEL R4, RZ, 0x1, P3 ;  /* 0x00000001ff047807 */ /* 0x000fe20001800000 */
[----:B------:R-:W-:Y:S01]  /*8f3c0*/  IMAD.WIDE.U32 R22, R6, R29, R36 ;  /* 0x0000001d06167225 */ /* 0x000fe200078e0024 */
[----:B------:R-:W-:-:S02]  /*8f3d0*/  SEL R43, RZ, 0x1, P1 ;  /* 0x00000001ff2b7807 */ /* 0x000fc40000800000 */
[----:B------:R-:W-:Y:S01]  /*8f3e0*/  ISETP.GE.U32.AND.EX P0, PT, R5, R11, PT, P0 ;  /* 0x0000000b0500720c */ /* 0x000fe20003f06100 */
[----:B------:R-:W-:Y:S01]  /*8f3f0*/  IMAD.WIDE.U32.X R10, R7, R33, R46, P4 ;  /* 0x00000021070a7225 */ /* 0x000fe200020e042e */
[----:B------:R-:W-:Y:S02]  /*8f400*/  IADD3 R43, P4, P5, R43, R24, R4 ;  /* 0x000000182b2b7210 */ /* 0x000fe40007d9e004 */
[----:B------:R-:W-:Y:S01]  /*8f410*/  ISETP.GE.U32.AND.EX P1, PT, R37, R5, PT, P6 ;  /* 0x000000052500720c */ /* 0x000fe20003f26160 */
[----:B------:R-:W-:Y:S01]  /*8f420*/  IMAD R5, R7, R29, R20 ;  /* 0x0000001d07057224 */ /* 0x000fe200078e0214 */
[----:B------:R-:W-:Y:S01]  /*8f430*/  IADD3.X R34, PT, PT, RZ, R25, RZ, P4, P5 ;  /* 0x00000019ff227210 */ /* 0x000fe200027ea4ff */
[----:B------:R-:W-:Y:S01]  /*8f440*/  IMAD.WIDE.U32 R40, R42, 0x3d1, RZ ;  /* 0x000003d12a287825 */ /* 0x000fe200078e00ff */
[----:B------:R-:W-:Y:S02]  /*8f450*/  IADD3 RZ, P2, PT, R59, R60, RZ ;  /* 0x0000003c3bff7210 */ /* 0x000fe40007f5e0ff */
[----:B------:R-:W-:Y:S01]  /*8f460*/  IADD3 R43, P5, PT, R43, R22, RZ ;  /* 0x000000162b2b7210 */ /* 0x000fe20007fbe0ff */
[----:B------:R-:W-:Y:S01]  /*8f470*/  IMAD.IADD R5, R23, 0x1, R5 ;  /* 0x0000000117057824 */ /* 0x000fe200078e0205 */
[----:B------:R-:W-:Y:S01]  /*8f480*/  SEL R24, RZ, 0x1, P0 ;  /* 0x00000001ff187807 */ /* 0x000fe20000000000 */
[----:B------:R-:W-:Y:S01]  /*8f490*/  IMAD.WIDE.U32 R32, R49, 0x3d1, RZ ;  /* 0x000003d131207825 */ /* 0x000fe200078e00ff */
[----:B------:R-:W-:-:S02]  /*8f4a0*/  SEL R25, RZ, 0x1, P1 ;  /* 0x00000001ff197807 */ /* 0x000fc40000800000 */
[----:B------:R-:W-:Y:S01]  /*8f4b0*/  ISETP.GE.U32.AND P1, PT, R22, R36, PT ;  /* 0x000000241600720c */ /* 0x000fe20003f26070 */
[----:B------:R-:W-:Y:S01]  /*8f4c0*/  IMAD.X R34, R5, 0x1, R34, P5 ;  /* 0x0000000105227824 */ /* 0x000fe200028e0622 */
[----:B------:R-:W-:Y:S01]  /*8f4d0*/  IADD3 R4, P3, PT, RZ, R32, RZ ;  /* 0x00000020ff047210 */ /* 0x000fe20007f7e0ff */
[----:B------:R-:W-:Y:S01]  /*8f4e0*/  IMAD.WIDE.U32.X R18, R7, R31, R18, P2 ;  /* 0x0000001f07127225 */ /* 0x000fe200010e0412 */
[----:B------:R-:W-:Y:S02]  /*8f4f0*/  ISETP.GE.U32.AND P2, PT, R43, R22, PT ;  /* 0x000000162b00720c */ /* 0x000fe40003f46070 */
[----:B------:R-:W-:Y:S01]  /*8f500*/  IADD3 R24, P5, P6, R25, R38, R24 ;  /* 0x0000002619187210 */ /* 0x000fe20007ebe018 */
[----:B------:R-:W-:Y:S01]  /*8f510*/  IMAD.WIDE.U32 R40, P4, RZ, R49, R40 ;  /* 0x00000031ff287225 */ /* 0x000fe20007880028 */
[----:B------:R-:W-:Y:S02]  /*8f520*/  ISETP.GE.U32.AND.EX P1, PT, R5, R37, PT, P1 ;  /* 0x000000250500720c */ /* 0x000fe40003f26110 */
[----:B------:R-:W-:Y:S01]  /*8f530*/  ISETP.GE.U32.AND.EX P2, PT, R34, R5, PT, P2 ;  /* 0x000000052200720c */ /* 0x000fe20003f46120 */
[----:B------:R-:W-:Y:S01]  /*8f540*/  IMAD.X R29, RZ, RZ, RZ, P4 ;  /* 0x000000ffff1d7224 */ /* 0x000fe200020e06ff */
[----:B------:R-:W-:Y:S01]  /*8f550*/  ISETP.GE.U32.AND P0, PT, R4, R32, PT ;  /* 0x000000200400720c */ /* 0x000fe20003f06070 */
[----:B------:R-:W-:Y:S01]  /*8f560*/  IMAD R31, R31, R6, RZ ;  /* 0x000000061f1f7224 */ /* 0x000fe200078e02ff */
[----:B------:R-:W-:Y:S01]  /*8f570*/  IADD3.X R25, PT, PT, RZ, R39, RZ, P5, P6 ;  /* 0x00000027ff197210 */ /* 0x000fe20002fec4ff */
[----:B------:R-:W-:Y:S01]  /*8f580*/  IMAD.MOV.U32 R28, RZ, RZ, R41 ;  /* 0x000000ffff1c7224 */ /* 0x000fe200078e0029 */
[----:B------:R-:W-:Y:S01]  /*8f590*/  IADD3 R32, P4, PT, R33, R40, RZ ;  /* 0x0000002821207210 */ /* 0x000fe20007f9e0ff */
[-C--:B------:R-:W-:Y:S01]  /*8f5a0*/  IMAD R33, R7, R27.reuse, R31 ;  /* 0x0000001b07217224 */ /* 0x080fe200078e021f */
[----:B------:R-:W-:Y:S01]  /*8f5b0*/  SEL R20, RZ, 0x1, P1 ;  /* 0x00000001ff147807 */ /* 0x000fe20000800000 */
[----:B------:R-:W-:Y:S01]  /*8f5c0*/  IMAD.WIDE.U32 R6, R6, R27, R24 ;  /* 0x0000001b06067225 */ /* 0x000fe200078e0018 */
[----:B------:R-:W-:-:S03]  /*8f5d0*/  SEL R41, RZ, 0x1, P2 ;  /* 0x00000001ff297807 */ /* 0x000fc60001000000 */
[----:B------:R-:W-:Y:S01]  /*8f5e0*/  IMAD.X R5, R32, 0x1, R49, P3 ;  /* 0x0000000120057824 */ /* 0x000fe200018e0631 */
[----:B------:R-:W-:Y:S01]  /*8f5f0*/  ISETP.GE.U32.AND P1, PT, R6, R24, PT ;  /* 0x000000180600720c */ /* 0x000fe20003f26070 */
[----:B------:R-:W-:Y:S01]  /*8f600*/  IMAD.WIDE.U32.X R22, RZ, R42, R28, P4 ;  /* 0x0000002aff167225 */ /* 0x000fe200020e041c */
[----:B------:R-:W-:Y:S02]  /*8f610*/  IADD3 R41, P3, P4, R41, R10, R20 ;  /* 0x0000000a29297210 */ /* 0x000fe40007c7e014 */
[----:B------:R-:W-:Y:S01]  /*8f620*/  ISETP.GE.U32.AND.EX P0, PT, R5, R32, PT, P0 ;  /* 0x000000200500720c */ /* 0x000fe20003f06100 */
[----:B------:R-:W-:Y:S01]  /*8f630*/  IMAD.WIDE.U32 R26, R34, 0x3d1, RZ ;  /* 0x000003d1221a7825 */ /* 0x000fe200078e00ff */
[----:B------:R-:W-:Y:S02]  /*8f640*/  IADD3.X R30, PT, PT, RZ, R11, RZ, P3, P4 ;  /* 0x0000000bff1e7210 */ /* 0x000fe40001fe84ff */
[----:B------:R-:W-:Y:S01]  /*8f650*/  IADD3 R41, P6, PT, R41, R6, RZ ;  /* 0x0000000629297210 */ /* 0x000fe20007fde0ff */
[----:B------:R-:W-:-:S04]  /*8f660*/  IMAD.WIDE.U32 R28, R43, 0x3d1, RZ ;  /* 0x000003d12b1c7825 */ /* 0x000fc800078e00ff */
        /* <DEDUP_REMOVED lines=34> */
[----:B------:R-:W-:Y:S01]  /*8f890*/  IADD3.X R39, PT, PT, RZ, R19, RZ, P4, P5 ;  /* 0x00000013ff277210 */ /* 0x000fe200027ea4ff */
[----:B------:R-:W-:Y:S01]  /*8f8a0*/  IMAD.WIDE.U32 R18, R37, 0x3d1, RZ ;  /* 0x000003d125127825 */ /* 0x000fe200078e00ff */
[----:B------:R-:W-:-:S02]  /*8f8b0*/  IADD3 R6, P4, PT, R31, R34, RZ ;  /* 0x000000221f067210 */ /* 0x000fc40007f9e0ff */
        /* <DEDUP_REMOVED lines=31> */
[----:B------:R-:W-:-:S02]  /*8fab0*/  IMAD R6, R21, R16, RZ ;  /* 0x0000001015067224 */ /* 0x000fc400078e02ff */
[----:B------:R-:W-:Y:S01]  /*8fac0*/  IMAD.MOV.U32 R25, RZ, RZ, RZ ;  /* 0x000000ffff197224 */ /* 0x000fe200078e00ff */
[----:B------:R-:W-:-:S04]  /*8fad0*/  ISETP.GE.U32.AND.EX P1, PT, R24, R19, PT, P1 ;  /* 0x000000131800720c */ /* 0x000fc80003f26110 */
[----:B------:R-:W-:Y:S01]  /*8fae0*/  ISETP.LT.U32.OR.EX P0, PT, R19, R20, !P1, P3 ;  /* 0x000000141300720c */ /* 0x000fe20004f01530 */
[----:B------:R-:W-:Y:S01]  /*8faf0*/  IMAD.WIDE.U32 R20, R35, R16, RZ ;  /* 0x0000001023147225 */ /* 0x000fe200078e00ff */
[----:B------:R-:W-:Y:S02]  /*8fb00*/  IADD3 R22, P1, P2, R39, R10, R23 ;  /* 0x0000000a27167210 */ /* 0x000fe40007a3e017 */
[----:B------:R-:W-:Y:S01]  /*8fb10*/  SEL R23, RZ, 0x1, !P0 ;  /* 0x00000001ff177807 */ /* 0x000fe20004000000 */
[----:B------:R-:W-:Y:S01]  /*8fb20*/  IMAD R35, R17, R35, R6 ;  /* 0x0000002311237224 */ /* 0x000fe200078e0206 */
        /* <DEDUP_REMOVED lines=56> */
.L_x_1765:
[----:B------:R-:W-:Y:S05]  /*8feb0*/  BSYNC.RECONVERGENT B1 ;  /* 0x0000000000017941 */ /* 0x000fea0003800200 */
.L_x_1764:
        /* <DEDUP_REMOVED lines=62> */
.L_x_1768:
[----:B------:R-:W-:Y:S05]  /*902a0*/  BSYNC.RELIABLE B1 ;  /* 0x0000000000017941 */ /* 0x000fea0003800100 */
.L_x_1767:
        /* <DEDUP_REMOVED lines=71> */
.L_x_1771:
[----:B------:R-:W-:Y:S05]  /*90720*/  BSYNC.RELIABLE B3 ;  /* 0x0000000000037941 */ /* 0x000fea0003800100 */
.L_x_1770:
        /* <DEDUP_REMOVED lines=66> */
.L_x_1773:
[----:B------:R-:W-:Y:S05]  /*90b50*/  BSYNC.RELIABLE B3 ;  /* 0x0000000000037941 */ /* 0x000fea0003800100 */
.L_x_1772:
        /* <DEDUP_REMOVED lines=31> */
.L_x_1769:
[----:B------:R-:W-:Y:S05]  /*90d50*/  BSYNC.RECONVERGENT B2 ;  /* 0x0000000000027941 */ /* 0x000fea0003800200 */
.L_x_1766:
[----:B------:R-:W-:Y:S05]  /*90d60*/  WARPSYNC.ALL ;  /* 0x0000000000007948 */ /* 0x000fea0003800000 */
[----:B------:R-:W0:Y:S01]  /*90d70*/  LDC.64 R2, c[0x0][0x388] ;  /* 0x0000e200ff027b82 */ /* 0x000e220000000a00 */
[----:B------:R-:W1:Y:S01]  /*90d80*/  LDCU UR4, c[0x0][0x394] ;  /* 0x00007280ff0477ac */ /* 0x000e620008000800 */
[----:B------:R-:W-:Y:S02]  /*90d90*/  IMAD.MOV.U32 R4, RZ, RZ, R23 ;  /* 0x000000ffff047224 */ /* 0x000fe400078e0017 */
[----:B------:R-:W-:Y:S02]  /*90da0*/  IMAD.MOV.U32 R5, RZ, RZ, R18 ;  /* 0x000000ffff057224 */ /* 0x000fe400078e0012 */
[----:B------:R-:W-:-:S02]  /*90db0*/  IMAD.MOV.U32 R9, RZ, RZ, R8 ;  /* 0x000000ffff097224 */ /* 0x000fc400078e0008 */
[----:B------:R-:W-:Y:S02]  /*90dc0*/  IMAD.MOV.U32 R6, RZ, RZ, R11 ;  /* 0x000000ffff067224 */ /* 0x000fe400078e000b */
[----:B------:R-:W-:Y:S02]  /*90dd0*/  IMAD.MOV.U32 R7, RZ, RZ, R16 ;  /* 0x000000ffff077224 */ /* 0x000fe400078e0010 */
[----:B------:R-:W-:Y:S02]  /*90de0*/  IMAD.MOV.U32 R8, RZ, RZ, R19 ;  /* 0x000000ffff087224 */ /* 0x000fe400078e0013 */
[----:B-1----:R-:W-:-:S04]  /*90df0*/  IMAD R45, R45, UR4, RZ ;  /* 0x000000042d2d7c24 */ /* 0x002fc8000f8e02ff */
[----:B0-----:R-:W-:-:S05]  /*90e00*/  IMAD.WIDE.U32 R2, R45, 0x8, R2 ;  /* 0x000000082d027825 */ /* 0x001fca00078e0002 */
[----:B------:R0:W-:Y:S04]  /*90e10*/  STG.E.64 desc[UR8][R2.64], R4 ;  /* 0x0000000402007986 */ /* 0x0001e8000c101b08 */
[----:B------:R-:W-:Y:S04]  /*90e20*/  STG.E.64 desc[UR8][R2.64+0x8], R6 ;  /* 0x0000080602007986 */ /* 0x000fe8000c101b08 */
[----:B------:R-:W-:Y:S01]  /*90e30*/  STG.E.64 desc[UR8][R2.64+0x10], R8 ;  /* 0x0000100802007986 */ /* 0x000fe2000c101b08 */
[----:B0-----:R-:W-:Y:S02]  /*90e40*/  IMAD.MOV.U32 R4, RZ, RZ, R17 ;  /* 0x000000ffff047224 */ /* 0x001fe400078e0011 */
[----:B------:R-:W-:-:S05]  /*90e50*/  IMAD.MOV.U32 R5, RZ, RZ, R10 ;  /* 0x000000ffff057224 */ /* 0x000fca00078e000a */
[----:B------:R-:W-:Y:S01]  /*90e60*/  STG.E.64 desc[UR8][R2.64+0x18], R4 ;  /* 0x0000180402007986 */ /* 0x000fe2000c101b08 */
[----:B------:R-:W-:Y:S05]  /*90e70*/  EXIT ;  /* 0x000000000000794d */ /* 0x000fea0003800000 */
.L_x_1774:
        /* <DEDUP_REMOVED lines=16> */
.L_x_2696:


//--------------------- .text.generate_pubkeys_sequential --------------------------
	.section	.text.generate_pubkeys_sequential,"ax",@progbits
	.align	128
        .global         generate_pubkeys_sequential
        .type           generate_pubkeys_sequential,@function
        .size           generate_pubkeys_sequential,(.L_x_2697 - generate_pubkeys_sequential)
        .other          generate_pubkeys_sequential,@"STO_CUDA_ENTRY STV_DEFAULT"
generate_pubkeys_sequential:
.text.generate_pubkeys_sequential:
        /* <DEDUP_REMOVED lines=25> */
[----:B------:R-:W-:Y:S01]  /*0190*/  IMAD.MOV.U32 R6, RZ, RZ, 0x1 ;  /* 0x00000001ff067424 */ /* 0x000fe200078e00ff */
        /* <DEDUP_REMOVED lines=11> */
[----:B------:R-:W-:Y:S01]  /*0250*/  IMAD.MOV.U32 R54, RZ, RZ, RZ ;  /* 0x000000ffff367224 */ /* 0x000fe200078e00ff */
[----:B------:R-:W-:Y:S01]  /*0260*/  CS2R R36, SRZ ;  /* 0x0000000000247805 */ /* 0x000fe2000001ff00 */
[----:B------:R-:W-:Y:S01]  /*0270*/  IMAD.MOV.U32 R38, RZ, RZ, RZ ;  /* 0x000000ffff267224 */ /* 0x000fe200078e00ff */
[----:B------:R-:W-:Y:S01]  /*0280*/  IADD3.X R42, PT, PT, RZ, UR5, RZ, P0, P1 ;  /* 0x00000005ff2a7c10 */ /* 0x000fe200087e24ff */
[----:B0-----:R-:W-:Y:S01]  /*0290*/  IMAD.WIDE.U32 R2, R55, 0x3d1, RZ ;  /* 0x000003d137027825 */ /* 0x001fe200078e00ff */
[----:B------:R-:W-:-:S02]  /*02a0*/  CS2R R34, SRZ ;  /* 0x0000000000227805 */ /* 0x000fc4000001ff00 */
[----:B------:R-:W-:Y:S01]  /*02b0*/  CS2R R32, SRZ ;  /* 0x0000000000207805 */ /* 0x000fe2000001ff00 */
[----:B------:R-:W-:-:S04]  /*02c0*/  IMAD.WIDE.U32 R4, R42, 0x3d1, RZ ;  /* 0x000003d12a047825 */ /* 0x000fc800078e00ff */
[----:B------:R-:W-:-:S04]  /*02d0*/  IMAD.WIDE.U32 R52, R55, 0x3d1, R54 ;  /* 0x000003d137347825 */ /* 0x000fc800078e0036 */
[----:B------:R-:W-:-:S04]  /*02e0*/  IMAD.WIDE.U32 R4, P0, RZ, R55, R4 ;  /* 0x00000037ff047225 */ /* 0x000fc80007800004 */
[----:B------:R-:W-:Y:S01]  /*02f0*/  IMAD.IADD R41, R4, 0x1, R53 ;  /* 0x0000000104297824 */ /* 0x000fe200078e0235 */
[----:B------:R-:W-:Y:S01]  /*0300*/  IADD3 RZ, P1, PT, R3, R4, RZ ;  /* 0x0000000403ff7210 */ /* 0x000fe20007f3e0ff */
[----:B------:R-:W-:Y:S01]  /*0310*/  IMAD.X R3, RZ, RZ, RZ, P0 ;  /* 0x000000ffff037224 */ /* 0x000fe200000e06ff */
[----:B------:R-:W-:Y:S01]  /*0320*/  ISETP.GE.U32.AND P0, PT, R52, RZ, PT ;  /* 0x000000ff3400720c */ /* 0x000fe20003f06070 */
[----:B------:R-:W-:Y:S02]  /*0330*/  IMAD.MOV.U32 R2, RZ, RZ, R5 ;  /* 0x000000ffff027224 */ /* 0x000fe400078e0005 */
[----:B------:R-:W-:Y:S01]  /*0340*/  IMAD.MOV.U32 R31, RZ, RZ, RZ ;  /* 0x000000ffff1f7224 */ /* 0x000fe200078e00ff */
[----:B------:R-:W-:Y:S01]  /*0350*/  ISETP.GE.U32.AND.EX P0, PT, R41, R55, PT, P0 ;  /* 0x000000372900720c */ /* 0x000fe20003f06100 */
[----:B------:R-:W-:-:S03]  /*0360*/  IMAD.WIDE.U32.X R2, RZ, R42, R2, P1 ;  /* 0x0000002aff027225 */ /* 0x000fc600008e0402 */
[----:B------:R-:W-:Y:S02]  /*0370*/  SEL R4, RZ, 0x1, P0 ;  /* 0x00000001ff047807 */ /* 0x000fe40000000000 */
[----:B------:R-:W-:-:S04]  /*0380*/  IADD3 R5, P0, PT, R42, R2, RZ ;  /* 0x000000022a057210 */ /* 0x000fc80007f1e0ff */
[C---:B------:R-:W-:Y:S01]  /*0390*/  IADD3 R40, P1, PT, R5.reuse, R4, RZ ;  /* 0x0000000405287210 */ /* 0x040fe20007f3e0ff */
[----:B------:R-:W-:Y:S01]  /*03a0*/  IMAD.X R2, RZ, RZ, R3, P0 ;  /* 0x000000ffff027224 */ /* 0x000fe200000e0603 */
[----:B------:R-:W-:Y:S02]  /*03b0*/  LOP3.LUT R0, RZ, R5, RZ, 0x33, !PT ;  /* 0x00000005ff007212 */ /* 0x000fe400078e33ff */
[----:B------:R-:W-:Y:S01]  /*03c0*/  ISETP.GE.U32.AND P0, PT, R40, RZ, PT ;  /* 0x000000ff2800720c */ /* 0x000fe20003f06070 */
[----:B------:R-:W-:Y:S01]  /*03d0*/  IMAD.X R39, RZ, RZ, R2, P1 ;  /* 0x000000ffff277224 */ /* 0x000fe200008e0602 */
[----:B------:R-:W-:Y:S02]  /*03e0*/  ISETP.GT.U32.AND P2, PT, R4, R0, PT ;  /* 0x000000000400720c */ /* 0x000fe40003f44070 */
[----:B------:R-:W-:Y:S01]  /*03f0*/  ISETP.GE.U32.AND P1, PT, R5, R42, PT ;  /* 0x0000002a0500720c */ /* 0x000fe20003f26070 */
[----:B------:R-:W-:Y:S01]  /*0400*/  IMAD.MOV.U32 R5, RZ, RZ, R1 ;  /* 0x000000ffff057224 */ /* 0x000fe200078e0001 */
[----:B------:R-:W-:-:S02]  /*0410*/  LOP3.LUT R0, RZ, R2, RZ, 0x33, !PT ;  /* 0x00000002ff007212 */ /* 0x000fc400078e33ff */
[----:B------:R-:W-:Y:S02]  /*0420*/  ISETP.GE.U32.AND.EX P0, PT, R39, RZ, PT, P0 ;  /* 0x000000ff2700720c */ /* 0x000fe40003f06100 */
[----:B------:R-:W-:Y:S02]  /*0430*/  ISETP.GE.U32.AND.EX P1, PT, R2, RZ, PT, P1 ;  /* 0x000000ff0200720c */ /* 0x000fe40003f26110 */
[----:B------:R-:W-:Y:S01]  /*0440*/  ISETP.GT.U32.OR.EX P0, PT, RZ, R0, !P0, P2 ;  /* 0x00000000ff00720c */ /* 0x000fe20004704520 */
[----:B------:R-:W-:Y:S01]  /*0450*/  IMAD.MOV.U32 R0, RZ, RZ, 0x3 ;  /* 0x00000003ff007424 */ /* 0x000fe200078e00ff */
[----:B------:R-:W-:Y:S02]  /*0460*/  SEL R3, RZ, 0x1, P1 ;  /* 0x00000001ff037807 */ /* 0x000fe40000800000 */
[----:B------:R-:W-:Y:S02]  /*0470*/  SEL R4, RZ, 0x1, !P0 ;  /* 0x00000001ff047807 */ /* 0x000fe40004000000 */
[----:B------:R-:W-:-:S02]  /*0480*/  PRMT R2, RZ, 0x7610, R2 ;  /* 0x00007610ff027816 */ /* 0x000fc40000000002 */
[----:B------:R-:W-:Y:S01]  /*0490*/  IADD3 R4, P0, PT, R4, R3, RZ ;  /* 0x0000000304047210 */ /* 0x000fe20007f1e0ff */
[----:B------:R-:W-:-:S04]  /*04a0*/  VIADD R3, R1, 0x20 ;  /* 0x0000002001037836 */ /* 0x000fc80000000000 */
[----:B------:R-:W-:Y:S01]  /*04b0*/  IMAD.X R30, RZ, RZ, RZ, P0 ;  /* 0x000000ffff1e7224 */ /* 0x000fe200000e06ff */
[----:B--2---:R0:W-:Y:S04]  /*04c0*/  STL.128 [R1+0x20], R8 ;  /* 0x0000200801007387 */ /* 0x0041e80000100c00 */
[----:B---3--:R0:W-:Y:S03]  /*04d0*/  STL.128 [R1+0x30], R12 ;  /* 0x0000300c01007387 */ /* 0x0081e60000100c00 */
.L_x_2091:
[C---:B------:R-:W-:Y:S01]  /*04e0*/  IMAD R50, R0.reuse, 0x8, R3 ;  /* 0x0000000800327824 */ /* 0x040fe200078e0203 */
[----:B------:R-:W1:Y:S01]  /*04f0*/  LDCU.64 UR34, c[0x3][0x10] ;  /* 0x00c00200ff2277ac */ /* 0x000e620008000a00 */
[----:B------:R-:W2:Y:S04]  /*0500*/  LDCU.64 UR32, c[0x3][URZ] ;  /* 0x00c00000ff2077ac */ /* 0x000ea80008000a00 */
[----:B------:R-:W5:Y:S01]  /*0510*/  LDL.64 R50, [R50] ;  /* 0x0000000032327983 */ /* 0x000f620000100a00 */
[----:B------:R-:W-:Y:S01]  /*0520*/  VIADD R0, R0, 0xffffffff ;  /* 0xffffffff00007836 */ /* 0x000fe20000000000 */
[----:B------:R-:W3:Y:S04]  /*0530*/  LDCU.128 UR36, c[0x3][URZ] ;  /* 0x00c00000ff2477ac */ /* 0x000ee80008000c00 */
[----:B------:R-:W-:Y:S01]  /*0540*/  ISETP.NE.AND P1, PT, R0, -0x1, PT ;  /* 0xffffffff0000780c */ /* 0x000fe20003f25270 */
[----:B------:R-:W4:Y:S01]  /*0550*/  LDCU.128 UR12, c[0x3][0x30] ;  /* 0x00c00600ff0c77ac */ /* 0x000f220008000c00 */
[----:B------:R-:W0:Y:S01]  /*0560*/  LDCU.128 UR16, c[0x3][0x50] ;  /* 0x00c00a00ff1077ac */ /* 0x000e220008000c00 */
[----:B------:R-:W-:-:S10]  /*0570*/  UMOV UR5, 0x3f ;  /* 0x0000003f00057882 */ /* 0x000fd40000000000 */
.L_x_2090:
[----:B------:R-:W-:Y:S01]  /*0580*/  LOP3.LUT P0, RZ, R2, 0xff, RZ, 0xc0, !PT ;  /* 0x000000ff02ff7812 */ /* 0x000fe2000780c0ff */
[----:B------:R-:W-:Y:S01]  /*0590*/  BSSY.RECONVERGENT B0, `(.L_x_1775) ;  /* 0x0003c6c000007945 */ /* 0x000fe20003800200 */
[----:B-----5:R-:W-:Y:S01]  /*05a0*/  SHF.R.U64 R2, R50, UR5, R51 ;  /* 0x0000000532027c19 */ /* 0x020fe20008001233 */
[----:B------:R-:W-:Y:S01]  /*05b0*/  UIADD3 UR5, UPT, UPT, UR5, -0x1, URZ ;  /* 0xffffffff05057890 */ /* 0x000fe2000fffe0ff */
[----:B0-----:R-:W-:Y:S02]  /*05c0*/  IMAD.MOV.U32 R13, RZ, RZ, R26 ;  /* 0x000000ffff0d7224 */ /* 0x001fe400078e001a */
        /* <DEDUP_REMOVED lines=12> */
[----:B------:R-:W0:Y:S01]  /*0690*/  LDCU.64 UR6, c[0x3][0x28] ;  /* 0x00c00500ff0677ac */ /* 0x000e220008000a00 */
[----:B------:R-:W-:Y:S01]  /*06a0*/  IMAD.MOV.U32 R2, RZ, RZ, 0x1 ;  /* 0x00000001ff027424 */ /* 0x000fe200078e00ff */
[----:B------:R-:W-:Y:S01]  /*06b0*/  CS2R R32, SRZ ;  /* 0x0000000000207805 */ /* 0x000fe2000001ff00 */
[----:B------:R-:W-:Y:S01]  /*06c0*/  IMAD.MOV.U32 R31, RZ, RZ, 0x1 ;  /* 0x00000001ff1f7424 */ /* 0x000fe200078e00ff */
[----:B------:R-:W5:Y:S01]  /*06d0*/  LDCU.64 UR10, c[0x3][0x38] ;  /* 0x00c00700ff0a77ac */ /* 0x000f620008000a00 */
[----:B------:R-:W-:Y:S01]  /*06e0*/  CS2R R36, SRZ ;  /* 0x0000000000247805 */ /* 0x000fe2000001ff00 */
[----:B------:R-:W-:Y:S01]  /*06f0*/  IMAD.MOV.U32 R38, RZ, RZ, RZ ;  /* 0x000000ffff267224 */ /* 0x000fe200078e00ff */
[----:B------:R-:W-:Y:S01]  /*0700*/  CS2R R34, SRZ ;  /* 0x0000000000227805 */ /* 0x000fe2000001ff00 */
[----:B------:R-:W1:Y:S01]  /*0710*/  LDCU.64 UR20, c[0x3][0x50] ;  /* 0x00c00a00ff1477ac */ /* 0x000e620008000a00 */
[----:B------:R-:W2:Y:S01]  /*0720*/  LDCU.64 UR22, c[0x3][0x58] ;  /* 0x00c00b00ff1677ac */ /* 0x000ea20008000a00 */
[----:B------:R-:W3:Y:S01]  /*0730*/  LDCU.64 UR24, c[0x3][0x48] ;  /* 0x00c00900ff1877ac */ /* 0x000ee20008000a00 */
[----:B0-----:R-:W-:Y:S01]  /*0740*/  IMAD.U32 R64, RZ, RZ, UR6 ;  /* 0x00000006ff407e24 */ /* 0x001fe2000f8e00ff */
[----:B------:R-:W0:Y:S01]  /*0750*/  LDCU.64 UR26, c[0x3][0x30] ;  /* 0x00c00600ff1a77ac */ /* 0x000e220008000a00 */
[----:B------:R-:W-:-:S02]  /*0760*/  IMAD.U32 R62, RZ, RZ, UR7 ;  /* 0x00000007ff3e7e24 */ /* 0x000fc4000f8e00ff */
[----:B-----5:R-:W-:Y:S01]  /*0770*/  IMAD.U32 R63, RZ, RZ, UR10 ;  /* 0x0000000aff3f7e24 */ /* 0x020fe2000f8e00ff */
[----:B------:R-:W5:Y:S01]  /*0780*/  LDCU.64 UR28, c[0x3][0x20] ;  /* 0x00c00400ff1c77ac */ /* 0x000f620008000a00 */
        /* <DEDUP_REMOVED lines=8> */
[----:B0-----:R-:W-:Y:S02]  /*0810*/  IMAD.U32 R46, RZ, RZ, UR26 ;  /* 0x0000001aff2e7e24 */ /* 0x001fe4000f8e00ff */
[----:B------:R-:W-:Y:S02]  /*0820*/  IMAD.U32 R65, RZ, RZ, UR27 ;  /* 0x0000001bff417e24 */ /* 0x000fe4000f8e00ff */
[----:B-----5:R-:W-:Y:S02]  /*0830*/  IMAD.U32 R66, RZ, RZ, UR28 ;  /* 0x0000001cff427e24 */ /* 0x020fe4000f8e00ff */
[----:B------:R-:W-:-:S02]  /*0840*/  IMAD.U32 R67, RZ, RZ, UR29 ;  /* 0x0000001dff437e24 */ /* 0x000fc4000f8e00ff */
[----:B-1----:R-:W-:Y:S02]  /*0850*/  IMAD.U32 R6, RZ, RZ, UR30 ;  /* 0x0000001eff067e24 */ /* 0x002fe4000f8e00ff */
[----:B------:R-:W-:Y:S01]  /*0860*/  IMAD.U32 R22, RZ, RZ, UR31 ;  /* 0x0000001fff167e24 */ /* 0x000fe2000f8e00ff */
[----:B------:R-:W-:Y:S06]  /*0870*/  BRA `(.L_x_1777) ;  /* 0x000003c000f47947 */ /* 0x000fec0003800000 */
.L_x_1776:
        /* <DEDUP_REMOVED lines=25> */
[C---:B------:R-:W-:Y:S02]  /*0a10*/  IMAD R79, R7.reuse, R22, R18 ;  /* 0x00000016074f7224 */ /* 0x040fe400078e0212 */
[----:B------:R-:W-:-:S04]  /*0a20*/  IMAD.WIDE.U32 R28, R7, R6, RZ ;  /* 0x00000006071c7225 */ /* 0x000fc800078e00ff */
        /* <DEDUP_REMOVED lines=17> */
[----:B------:R-:W-:-:S04]  /*0b40*/  IMAD.WIDE.U32 R20, R26, R7, RZ ;  /* 0x000000071a147225 */ /* 0x000fc800078e00ff */
[----:B------:R-:W-:Y:S01]  /*0b50*/  IMAD R29, R27, R6, RZ ;  /* 0x000000061b1d7224 */ /* 0x000fe200078e02ff */
[----:B------:R-:W-:Y:S01]  /*0b60*/  IADD3 RZ, P5, PT, R21, R48, RZ ;  /* 0x0000003015ff7210 */ /* 0x000fe20007fbe0ff */
[----:B------:R-:W-:-:S04]  /*0b70*/  IMAD.WIDE.U32 R60, R27, R26, RZ ;  /* 0x0000001a1b3c7225 */ /* 0x000fc800078e00ff */
[----:B------:R-:W-:Y:S01]  /*0b80*/  IMAD.X R17, RZ, RZ, RZ, P2 ;  /* 0x000000ffff117224 */ /* 0x000fe200010e06ff */
[----:B------:R-:W-:Y:S01]  /*0b90*/  IADD3 RZ, P2, PT, R75, R14, RZ ;  /* 0x0000000e4bff7210 */ /* 0x000fe20007f5e0ff */
[----:B------:R-:W-:-:S04]  /*0ba0*/  IMAD.WIDE.U32 R74, R26, R6, RZ ;  /* 0x000000061a4a7225 */ /* 0x000fc800078e00ff */
[C---:B------:R-:W-:Y:S02]  /*0bb0*/  IMAD R29, R26.reuse, R22, R29 ;  /* 0x000000161a1d7224 */ /* 0x040fe400078e021d */
[----:B------:R-:W-:Y:S02]  /*0bc0*/  IMAD.X R77, RZ, RZ, RZ, P4 ;  /* 0x000000ffff4d7224 */ /* 0x000fe400020e06ff */
[----:B------:R-:W-:Y:S02]  /*0bd0*/  IMAD.MOV.U32 R76, RZ, RZ, R15 ;  /* 0x000000ffff4c7224 */ /* 0x000fe400078e000f */
[----:B------:R-:W-:Y:S02]  /*0be0*/  IMAD.X R21, RZ, RZ, RZ, P6 ;  /* 0x000000ffff157224 */ /* 0x000fe400030e06ff */
[----:B------:R-:W-:-:S04]  /*0bf0*/  IMAD.WIDE.U32 R70, R26, R26, RZ ;  /* 0x0000001a1a467225 */ /* 0x000fc800078e00ff */
[----:B------:R-:W-:-:S04]  /*0c00*/  IMAD.WIDE.U32 R60, P6, R26, R27, R60 ;  /* 0x0000001b1a3c7225 */ /* 0x000fc800078c003c */
[----:B------:R-:W-:Y:S01]  /*0c10*/  IMAD.MOV.U32 R68, RZ, RZ, R57 ;  /* 0x000000ffff447224 */ /* 0x000fe200078e0039 */
[----:B------:R-:W-:Y:S01]  /*0c20*/  IADD3 RZ, P4, PT, R71, R60, RZ ;  /* 0x0000003c47ff7210 */ /* 0x000fe20007f9e0ff */
[----:B------:R-:W-:Y:S02]  /*0c30*/  IMAD.MOV.U32 R20, RZ, RZ, R59 ;  /* 0x000000ffff147224 */ /* 0x000fe400078e003b */
[----:B------:R-:W-:Y:S02]  /*0c40*/  IMAD.IADD R29, R75, 0x1, R29 ;  /* 0x000000014b1d7824 */ /* 0x000fe400078e021d */
[----:B------:R-:W-:-:S04]  /*0c50*/  IMAD.WIDE.U32.X R56, R22, R22, R76, P2 ;  /* 0x0000001616387225 */ /* 0x000fc800010e044c */
[C---:B------:R-:W-:Y:S01]  /*0c60*/  IMAD.SHL.U32 R59, R74.reuse, 0x2, RZ ;  /* 0x000000024a3b7824 */ /* 0x040fe200078e00ff */
[----:B------:R-:W-:Y:S01]  /*0c70*/  SHF.L.U64.HI R74, R74, 0x1, R29 ;  /* 0x000000014a4a7819 */ /* 0x000fe2000001021d */
[----:B------:R-:W-:Y:S01]  /*0c80*/  IMAD.WIDE.U32.X R70, R23, R22, R68, P0 ;  /* 0x0000001617467225 */ /* 0x000fe200000e0444 */
[----:B------:R-:W-:Y:S02]  /*0c90*/  ISETP.GE.U32.AND P0, PT, R18, R28, PT ;  /* 0x0000001c1200720c */ /* 0x000fe40003f06070 */
[----:B------:R-:W-:Y:S01]  /*0ca0*/  IADD3 R68, P2, PT, R59, R56, RZ ;  /* 0x000000383b447210 */ /* 0x000fe20007f5e0ff */
[----:B------:R-:W-:Y:S01]  /*0cb0*/  IMAD.MOV.U32 R16, RZ, RZ, R49 ;  /* 0x000000ffff107224 */ /* 0x000fe200078e0031 */
[----:B------:R-:W-:Y:S01]  /*0cc0*/  SHF.L.W.U32.HI R28, R29, 0x1, R72 ;  /* 0x000000011d1c7819 */ /* 0x000fe20000010e48 */
[----:B------:R-:W-:Y:S01]  /*0cd0*/  IMAD.X R49, RZ, RZ, RZ, P6 ;  /* 0x000000ffff317224 */ /* 0x000fe200030e06ff */
[----:B------:R-:W-:Y:S01]  /*0ce0*/  SHF.L.W.U32.HI R29, R72, 0x1, R73 ;  /* 0x00000001481d7819 */ /* 0x000fe20000010e49 */
[----:B------:R-:W-:Y:S01]  /*0cf0*/  IMAD.X R69, R74, 0x1, R57, P2 ;  /* 0x000000014a457824 */ /* 0x000fe200010e0639 */
[----:B------:R-:W-:Y:S01]  /*0d00*/  ISETP.GE.U32.AND.EX P0, PT, R19, R79, PT, P0 ;  /* 0x0000004f1300720c */ /* 0x000fe20003f06100 */
[----:B------:R-:W-:Y:S01]  /*0d10*/  IMAD.MOV.U32 R48, RZ, RZ, R61 ;  /* 0x000000ffff307224 */ /* 0x000fe200078e003d */
[----:B------:R-:W-:Y:S01]  /*0d20*/  ISETP.GE.U32.AND P2, PT, R68, R59, PT ;  /* 0x0000003b4400720c */ /* 0x000fe20003f46070 */
[----:B------:R-:W-:Y:S01]  /*0d30*/  IMAD.WIDE.U32 R58, R26, R24, R18 ;  /* 0x000000181a3a7225 */ /* 0x000fe200078e0012 */
[----:B------:R-:W-:-:S02]  /*0d40*/  SEL R77, RZ, 0x1, P0 ;  /* 0x00000001ff4d7807 */ /* 0x000fc40000000000 */
[----:B------:R-:W-:Y:S01]  /*0d50*/  ISETP.GE.U32.AND.EX P2, PT, R69, R74, PT, P2 ;  /* 0x0000004a4500720c */ /* 0x000fe20003f46120 */
[----:B------:R-:W-:Y:S01]  /*0d60*/  IMAD.WIDE.U32 R56, R26, R26, R28 ;  /* 0x0000001a1a387225 */ /* 0x000fe200078e001c */
[----:B------:R-:W-:Y:S02]  /*0d70*/  ISETP.GE.U32.AND P0, PT, R58, R18, PT ;  /* 0x000000123a00720c */ /* 0x000fe40003f06070 */
[----:B------:R-:W-:Y:S01]  /*0d80*/  SHF.L.W.U32.HI R73, R73, 0x1, R58 ;  /* 0x0000000149497819 */ /* 0x000fe20000010e3a */
[----:B------:R-:W-:Y:S01]  /*0d90*/  IMAD.IADD R75, R60, 0x1, R57 ;  /* 0x000000013c4b7824 */ /* 0x000fe200078e0239 */
[----:B------:R-:W-:Y:S01]  /*0da0*/  IADD3 R60, P6, PT, R77, R70, RZ ;  /* 0x000000464d3c7210 */ /* 0x000fe20007fde0ff */
[-C--:B------:R-:W-:Y:S01]  /*0db0*/  IMAD R18, R25, R26.reuse, RZ ;  /* 0x0000001a19127224 */ /* 0x080fe200078e02ff */
[----:B------:R-:W-:Y:S01]  /*0dc0*/  SEL R57, RZ, 0x1, P2 ;  /* 0x00000001ff397807 */ /* 0x000fe20001000000 */
[----:B------:R-:W-:Y:S02]  /*0dd0*/  IMAD R70, R23, R26, RZ ;  /* 0x0000001a17467224 */ /* 0x000fe400078e02ff */
[----:B------:R-:W-:-:S02]  /*0de0*/  IMAD R77, R27, R24, R18 ;  /* 0x000000181b4d7224 */ /* 0x000fc400078e0212 */
[----:B------:R-:W-:Y:S01]  /*0df0*/  IMAD.X R61, RZ, RZ, R71, P6 ;  /* 0x000000ffff3d7224 */ /* 0x000fe200030e0647 */
[-C--:B------:R-:W-:Y:S01]  /*0e00*/  IADD3 R57, P6, PT, R57, R56.reuse, RZ ;  /* 0x0000003839397210 */ /* 0x080fe20007fde0ff */
[----:B------:R-:W-:Y:S02]  /*0e10*/  IMAD.IADD R77, R59, 0x1, R77 ;  /* 0x000000013b4d7824 */ /* 0x000fe400078e024d */
[----:B------:R-:W-:Y:S01]  /*0e20*/  IMAD R79, R27, R7, R70 ;  /* 0x000000071b4f7224 */ /* 0x000fe200078e0246 */
[----:B------:R-:W-:Y:S01]  /*0e30*/  ISETP.GE.U32.AND P2, PT, R57, R56, PT ;  /* 0x000000383900720c */ /* 0x000fe20003f46070 */
[----:B------:R-:W-:Y:S01]  /*0e40*/  IMAD.WIDE.U32.X R70, R27, R25, R20, P3 ;  /* 0x000000191b467225 */ /* 0x000fe200018e0414 */
[----:B------:R-:W-:Y:S02]  /*0e50*/  ISETP.GE.U32.AND.EX P0, PT, R77, R19, PT, P0 ;  /* 0x000000134d00720c */ /* 0x000fe40003f06100 */
[----:B------:R-:W-:Y:S01]  /*0e60*/  ISETP.LT.U32.AND P3, PT, R56, R28, PT ;  /* 0x0000001c3800720c */ /* 0x000fe20003f61070 */
[----:B------:R-:W-:Y:S01]  /*0e70*/  IMAD.X R20, RZ, RZ, R75, P6 ;  /* 0x000000ffff147224 */ /* 0x000fe200030e064b */
[----:B------:R-:W-:Y:S01]  /*0e80*/  SEL R21, RZ, 0x1, P0 ;  /* 0x00000001ff157807 */ /* 0x000fe20000000000 */
[----:B------:R-:W-:Y:S01]  /*0e90*/  IMAD.WIDE.U32 R18, R26, R7, R60 ;  /* 0x000000071a127225 */ /* 0x000fe200078e003c */
[----:B------:R-:W-:-:S02]  /*0ea0*/  SHF.L.W.U32.HI R59, R58, 0x1, R77 ;  /* 0x000000013a3b7819 */ /* 0x000fc40000010e4d */
[----:B------:R-:W-:Y:S01]  /*0eb0*/  ISETP.GE.U32.AND.EX P2, PT, R20, R75, PT, P2 ;  /* 0x0000004b1400720c */ /* 0x000fe20003f46120 */
[----:B------:R-:W-:-:S03]  /*0ec0*/  IMAD.WIDE.U32.X R16, R27, R23, R16, P5 ;  /* 0x000000171b107225 */ /* 0x000fc600028e0410 */
[----:B------:R-:W-:Y:S01]  /*0ed0*/  ISETP.LT.U32.OR.EX P2, PT, R75, R29, !P2, P3 ;  /* 0x0000001d4b00720c */ /* 0x000fe20005741530 */
[----:B------:R-:W-:Y:S01]  /*0ee0*/  IMAD.WIDE.U32.X R48, R27, R27, R48, P4 ;  /* 0x0000001b1b307225 */ /* 0x000fe200020e0430 */
[C---:B------:R-:W-:Y:S02]  /*0ef0*/  IADD3 R75, P4, P5, R18.reuse, R70, R21 ;  /* 0x00000046124b7210 */ /* 0x040fe40007d9e015 */
[----:B------:R-:W-:Y:S01]  /*0f00*/  ISETP.GE.U32.AND P3, PT, R18, R60, PT ;  /* 0x0000003c1200720c */ /* 0x000fe20003f66070 */
[----:B------:R-:W-:Y:S01]  /*0f10*/  IMAD.IADD R19, R19, 0x1, R79 ;  /* 0x0000000113137824 */ /* 0x000fe200078e024f */
[----:B------:R-:W-:Y:S01]  /*0f20*/  ISETP.GE.U32.AND P0, PT, R75, R18, PT ;  /* 0x000000124b00720c */ /* 0x000fe20003f06070 */
[----:B------:R-:W-:Y:S01]  /*0f30*/  IMAD.WIDE.U32 R28, R25, R7, RZ ;  /* 0x00000007191c7225 */ /* 0x000fe200078e00ff */
[----:B------:R-:W-:Y:S02]  /*0f40*/  SEL R21, RZ, 0x1, !P2 ;  /* 0x00000001ff157807 */ /* 0x000fe40005000000 */
[----:B------:R-:W-:Y:S01]  /*0f50*/  IADD3.X R74, PT, PT, R19, R71, RZ, P4, P5 ;  /* 0x00000047134a7210 */ /* 0x000fe200027ea4ff */
[----:B------:R-:W-:Y:S01]  /*0f60*/  IMAD.WIDE.U32 R70, R7, R7, RZ ;  /* 0x0000000707467225 */ /* 0x000fe200078e00ff */
[----:B------:R-:W-:-:S02]  /*0f70*/  ISETP.GE.U32.AND.EX P2, PT, R19, R61, PT, P3 ;  /* 0x0000003d1300720c */ /* 0x000fc40003f46130 */
[----:B------:R-:W-:Y:S01]  /*0f80*/  ISETP.GE.U32.AND.EX P4, PT, R74, R19, PT, P0 ;  /* 0x000000134a00720c */ /* 0x000fe20003f86100 */
[----:B------:R-:W-:Y:S01]  /*0f90*/  IMAD.WIDE.U32 R18, R25, R24, RZ ;  /* 0x0000001819127225 */ /* 0x000fe200078e00ff */
[----:B------:R-:W-:Y:S02]  /*0fa0*/  IADD3 R26, P6, PT, R73, R48, RZ ;  /* 0x00000030491a7210 */ /* 0x000fe40007fde0ff */
[----:B------:R-:W-:Y:S02]  /*0fb0*/  SEL R60, RZ, 0x1, P2 ;  /* 0x00000001ff3c7807 */ /* 0x000fe40001000000 */
[----:B------:R-:W-:Y:S01]  /*0fc0*/  SEL R61, RZ, 0x1, P4 ;  /* 0x00000001ff3d7807 */ /* 0x000fe20002000000 */
[----:B------:R-:W-:Y:S01]  /*0fd0*/  IMAD.X R56, R59, 0x1, R49, P6 ;  /* 0x000000013b387824 */ /* 0x000fe200030e0631 */
[----:B------:R-:W-:Y:S01]  /*0fe0*/  IADD3 R21, P3, PT, R26, R21, RZ ;  /* 0x000000151a157210 */ /* 0x000fe20007f7e0ff */
[----:B------:R-:W-:Y:S01]  /*0ff0*/  IMAD.WIDE.U32 R48, R24, R24, RZ ;  /* 0x0000001818307225 */ /* 0x000fe200078e00ff */
[----:B------:R-:W-:-:S02]  /*1000*/  IADD3 R60, P5, P6, R61, R16, R60 ;  /* 0x000000103d3c7210 */ /* 0x000fc40007ebe03c */
[----:B------:R-:W-:Y:S01]  /*1010*/  ISETP.LT.U32.AND P0, PT, R26, R73, PT ;  /* 0x000000491a00720c */ /* 0x000fe20003f01070 */
[C---:B------:R-:W-:Y:S01]  /*1020*/  IMAD.WIDE.U32 R18, P4, R24.reuse, R25, R18 ;  /* 0x0000001918127225 */ /* 0x040fe20007880012 */
[----:B------:R-:W-:Y:S02]  /*1030*/  ISETP.GE.U32.AND P2, PT, R21, R26, PT ;  /* 0x0000001a1500720c */ /* 0x000fe40003f46070 */
[----:B------:R-:W-:Y:S01]  /*1040*/  IADD3.X R61, PT, PT, RZ, R17, RZ, P5, P6 ;  /* 0x00000011ff3d7210 */ /* 0x000fe20002fec4ff */
[-C--:B------:R-:W-:Y:S01]  /*1050*/  IMAD.WIDE.U32 R26, R24, R7.reuse, RZ ;  /* 0x00000007181a7225 */ /* 0x080fe200078e00ff */
[----:B------:R-:W-:Y:S02]  /*1060*/  IADD3 RZ, P5, PT, R49, R18, RZ ;  /* 0x0000001231ff7210 */ /* 0x000fe40007fbe0ff */
[----:B------:R-:W-:Y:S01]  /*1070*/  SHF.L.W.U32.HI R48, R77, 0x1, R75 ;  /* 0x000000014d307819 */ /* 0x000fe20000010e4b */
[----:B------:R-:W-:Y:S01]  /*1080*/  IMAD.X R26, RZ, RZ, R56, P3 ;  /* 0x000000ffff1a7224 */ /* 0x000fe200018e0638 */
[----:B------:R-:W-:Y:S01]  /*1090*/  SHF.L.W.U32.HI R49, R75, 0x1, R74 ;  /* 0x000000014b317819 */ /* 0x000fe20000010e4a */
[----:B------:R-:W-:-:S03]  /*10a0*/  IMAD.WIDE.U32 R16, R23, R7, RZ ;  /* 0x0000000717107225 */ /* 0x000fc600078e00ff */
[----:B------:R-:W-:Y:S01]  /*10b0*/  ISETP.GE.U32.AND.EX P6, PT, R26, R56, PT, P2 ;  /* 0x000000381a00720c */ /* 0x000fe20003fc6120 */
[----:B------:R-:W-:-:S03]  /*10c0*/  IMAD.WIDE.U32 R28, P3, R24, R23, R28 ;  /* 0x00000017181c7225 */ /* 0x000fc6000786001c */
[----:B------:R-:W-:Y:S01]  /*10d0*/  ISETP.LT.U32.OR.EX P0, PT, R56, R59, !P6, P0 ;  /* 0x0000003b3800720c */ /* 0x000fe20007701500 */
[----:B------:R-:W-:Y:S01]  /*10e0*/  IMAD.X R73, RZ, RZ, RZ, P3 ;  /* 0x000000ffff497224 */ /* 0x000fe200018e06ff */
[----:B------:R-:W-:Y:S01]  /*10f0*/  IADD3 RZ, P2, PT, R27, R28, RZ ;  /* 0x0000001c1bff7210 */ /* 0x000fe20007f5e0ff */
[----:B------:R-:W-:Y:S01]  /*1100*/  IMAD.WIDE.U32 R16, P3, R7, R23, R16 ;  /* 0x0000001707107225 */ /* 0x000fe20007860010 */
[----:B------:R-:W-:-:S03]  /*1110*/  SEL R75, RZ, 0x1, !P0 ;  /* 0x00000001ff4b7807 */ /* 0x000fc60004000000 */
[----:B------:R-:W-:Y:S01]  /*1120*/  IMAD.X R59, RZ, RZ, RZ, P4 ;  /* 0x000000ffff3b7224 */ /* 0x000fe200020e06ff */
[----:B------:R-:W-:Y:S01]  /*1130*/  IADD3 RZ, P4, PT, R71, R16, RZ ;  /* 0x0000001047ff7210 */ /* 0x000fe20007f9e0ff */
[-C--:B------:R-:W-:Y:S02]  /*1140*/  IMAD R28, R23, R24.reuse, RZ ;  /* 0x00000018171c7224 */ /* 0x080fe400078e02ff */
[----:B------:R-:W-:Y:S02]  /*1150*/  IMAD.MOV.U32 R72, RZ, RZ, R29 ;  /* 0x000000ffff487224 */ /* 0x000fe400078e001d */
[----:B------:R-:W-:-:S04]  /*1160*/  IMAD.WIDE.U32 R70, R24, R24, R48 ;  /* 0x0000001818467225 */ /* 0x000fc800078e0030 */
[C---:B------:R-:W-:Y:S02]  /*1170*/  IMAD R79, R25.reuse, R7, R28 ;  /* 0x00000007194f7224 */ /* 0x040fe400078e021c */
[----:B------:R-:W-:Y:S01]  /*1180*/  IMAD.WIDE.U32.X R28, R25, R23, R72, P2 ;  /* 0x00000017191c7225 */ /* 0x000fe200010e0448 */
[----:B------:R-:W-:-:S03]  /*1190*/  IADD3 R75, P2, PT, R75, R70, RZ ;  /* 0x000000464b4b7210 */ /* 0x000fc60007f5e0ff */
[----:B------:R-:W-:Y:S01]  /*11a0*/  IMAD.IADD R27, R18, 0x1, R71 ;  /* 0x00000001121b7824 */ /* 0x000fe200078e0247 */
[----:B------:R-:W-:Y:S01]  /*11b0*/  ISETP.GE.U32.AND P0, PT, R75, R70, PT ;  /* 0x000000464b00720c */ /* 0x000fe20003f06070 */
[----:B------:R-:W-:-:S04]  /*11c0*/  IMAD.WIDE.U32 R72, R24, R7, R60 ;  /* 0x0000000718487225 */ /* 0x000fc800078e003c */
[----:B------:R-:W-:Y:S01]  /*11d0*/  IMAD.X R76, RZ, RZ, R27, P2 ;  /* 0x000000ffff4c7224 */ /* 0x000fe200010e061b */
[----:B------:R-:W-:Y:S01]  /*11e0*/  ISETP.GE.U32.AND P2, PT, R72, R60, PT ;  /* 0x0000003c4800720c */ /* 0x000fe20003f46070 */
[----:B------:R-:W-:Y:S02]  /*11f0*/  IMAD.MOV.U32 R58, RZ, RZ, R19 ;  /* 0x000000ffff3a7224 */ /* 0x000fe400078e0013 */
[----:B------:R-:W-:Y:S01]  /*1200*/  IMAD.X R19, RZ, RZ, RZ, P3 ;  /* 0x000000ffff137224 */ /* 0x000fe200018e06ff */
[----:B------:R-:W-:Y:S01]  /*1210*/  ISETP.LT.U32.AND P3, PT, R70, R48, PT ;  /* 0x000000304600720c */ /* 0x000fe20003f61070 */
[----:B------:R-:W-:Y:S01]  /*1220*/  IMAD.IADD R79, R73, 0x1, R79 ;  /* 0x00000001494f7824 */ /* 0x000fe200078e024f */
[----:B------:R-:W-:Y:S01]  /*1230*/  ISETP.GE.U32.AND.EX P0, PT, R76, R27, PT, P0 ;  /* 0x0000001b4c00720c */ /* 0x000fe20003f06100 */
[----:B------:R-:W-:-:S03]  /*1240*/  IMAD.WIDE.U32.X R58, R25, R25, R58, P5 ;  /* 0x00000019193a7225 */ /* 0x000fc600028e043a */
[----:B------:R-:W-:Y:S01]  /*1250*/  ISETP.LT.U32.OR.EX P0, PT, R27, R49, !P0, P3 ;  /* 0x000000311b00720c */ /* 0x000fe20004701530 */
[----:B------:R-:W-:Y:S01]  /*1260*/  IMAD.MOV.U32 R18, RZ, RZ, R17 ;  /* 0x000000ffff127224 */ /* 0x000fe200078e0011 */
[----:B------:R-:W-:Y:S01]  /*1270*/  SHF.L.W.U32.HI R17, R74, 0x1, R72 ;  /* 0x000000014a117819 */ /* 0x000fe20000010e48 */
[----:B------:R-:W-:Y:S01]  /*1280*/  IMAD.WIDE.U32 R70, R76, 0x3d1, RZ ;  /* 0x000003d14c467825 */ /* 0x000fe200078e00ff */
[----:B------:R-:W-:Y:S02]  /*1290*/  ISETP.GE.U32.AND.EX P2, PT, R79, R61, PT, P2 ;  /* 0x0000003d4f00720c */ /* 0x000fe40003f46120 */
[----:B------:R-:W-:Y:S01]  /*12a0*/  SHF.L.W.U32.HI R73, R72, 0x1, R79 ;  /* 0x0000000148497819 */ /* 0x000fe20000010e4f */
[----:B------:R-:W-:Y:S01]  /*12b0*/  IMAD.WIDE.U32.X R18, R23, R23, R18, P4 ;  /* 0x0000001717127225 */ /* 0x000fe200020e0412 */
[----:B------:R-:W-:Y:S02]  /*12c0*/  IADD3 R56, P5, PT, R17, R58, RZ ;  /* 0x0000003a11387210 */ /* 0x000fe40007fbe0ff */
[----:B------:R-:W-:Y:S01]  /*12d0*/  SEL R77, RZ, 0x1, !P0 ;  /* 0x00000001ff4d7807 */ /* 0x000fe20004000000 */
[----:B------:R-:W-:Y:S01]  /*12e0*/  IMAD.WIDE.U32 R24, R75, 0x3d1, RZ ;  /* 0x000003d14b187825 */ /* 0x000fe200078e00ff */
[----:B------:R-:W-:-:S02]  /*12f0*/  SEL R61, RZ, 0x1, P2 ;  /* 0x00000001ff3d7807 */ /* 0x000fc40001000000 */
[C---:B------:R-:W-:Y:S01]  /*1300*/  IADD3 R77, P6, PT, R56.reuse, R77, RZ ;  /* 0x0000004d384d7210 */ /* 0x040fe20007fde0ff */
        /* <DEDUP_REMOVED lines=11> */
[----:B------:R-:W-:Y:S01]  /*13c0*/  IMAD.MOV.U32 R24, RZ, RZ, R49 ;  /* 0x000000ffff187224 */ /* 0x000fe200078e0031 */
[C---:B------:R-:W-:Y:S01]  /*13d0*/  ISETP.GE.U32.AND.EX P4, PT, R74.reuse, R60, PT, P4 ;  /* 0x0000003c4a00720c */ /* 0x040fe20003f86140 */
[----:B------:R-:W-:Y:S01]  /*13e0*/  IMAD.WIDE.U32 R58, R74, 0x3d1, RZ ;  /* 0x000003d14a3a7825 */ /* 0x000fe200078e00ff */
[----:B------:R-:W-:-:S02]  /*13f0*/  SHF.L.W.U32.HI R28, R79, 0x1, R61 ;  /* 0x000000014f1c7819 */ /* 0x000fc40000010e3d */
[----:B------:R-:W-:Y:S01]  /*1400*/  SHF.L.W.U32.HI R29, R61, 0x1, R78 ;  /* 0x000000013d1d7819 */ /* 0x000fe20000010e4e */
[----:B------:R-:W-:Y:S01]  /*1410*/  IMAD.WIDE.U32.X R48, RZ, R76, R24, P5 ;  /* 0x0000004cff307225 */ /* 0x000fe200028e0418 */
[----:B------:R-:W-:-:S03]  /*1420*/  ISETP.LT.U32.OR.EX P2, PT, R60, R73, !P4, P2 ;  /* 0x000000493c00720c */ /* 0x000fc60006741520 */
[----:B------:R-:W-:Y:S01]  /*1430*/  IMAD.X R24, R27, 0x1, R75, P3 ;  /* 0x000000011b187824 */ /* 0x000fe200018e064b */
[----:B------:R-:W-:Y:S01]  /*1440*/  SEL R75, RZ, 0x1, !P2 ;  /* 0x00000001ff4b7807 */ /* 0x000fe20005000000 */
[----:B------:R-:W-:-:S03]  /*1450*/  IMAD.WIDE.U32 R60, R7, R7, R28 ;  /* 0x00000007073c7225 */ /* 0x000fc600078e001c */
[----:B------:R-:W-:Y:S01]  /*1460*/  ISETP.GE.U32.AND.EX P2, PT, R24, R27, PT, P0 ;  /* 0x0000001b1800720c */ /* 0x000fe20003f46100 */
[----:B------:R-:W-:Y:S01]  /*1470*/  IMAD.WIDE.U32 R70, R77, 0x3d1, RZ ;  /* 0x000003d14d467825 */ /* 0x000fe200078e00ff */
[----:B------:R-:W-:Y:S02]  /*1480*/  IADD3 R75, P0, PT, R75, R60, RZ ;  /* 0x0000003c4b4b7210 */ /* 0x000fe40007f1e0ff */
[----:B------:R-:W-:Y:S01]  /*1490*/  SEL R7, RZ, 0x1, P2 ;  /* 0x00000001ff077807 */ /* 0x000fe20001000000 */
        /* <DEDUP_REMOVED lines=10> */
[----:B------:R-:W-:Y:S01]  /*1540*/  ISETP.LT.U32.AND P0, PT, R60, R28, PT ;  /* 0x0000001c3c00720c */ /* 0x000fe20003f01070 */
[C---:B------:R-:W-:Y:S01]  /*1550*/  IMAD.WIDE.U32 R60, R72.reuse, 0x3d1, RZ ;  /* 0x000003d1483c7825 */ /* 0x040fe200078e00ff */
[----:B------:R-:W-:-:S02]  /*1560*/  ISETP.GE.U32.AND.EX P2, PT, R72, R25, PT, P2 ;  /* 0x000000194800720c */ /* 0x000fc40003f46120 */
[----:B------:R-:W-:Y:S01]  /*1570*/  IADD3 R7, P6, PT, R56, R7, RZ ;  /* 0x0000000738077210 */ /* 0x000fe20007fde0ff */
[----:B------:R-:W-:Y:S01]  /*1580*/  IMAD.MOV.U32 R16, RZ, RZ, R59 ;  /* 0x000000ffff107224 */ /* 0x000fe200078e003b */
[----:B------:R-:W-:Y:S01]  /*1590*/  ISETP.LT.U32.OR.EX P0, PT, R25, R29, !P2, P0 ;  /* 0x0000001d1900720c */ /* 0x000fe20005701500 */
[C---:B------:R-:W-:Y:S01]  /*15a0*/  IMAD.X R25, R70.reuse, 0x1, R77, P4 ;  /* 0x0000000146197824 */ /* 0x040fe200020e064d */
[----:B------:R-:W-:Y:S01]  /*15b0*/  ISETP.GE.U32.AND.EX P3, PT, R70, R71, PT, P3 ;  /* 0x000000474600720c */ /* 0x000fe20003f66130 */
[----:B------:R-:W-:Y:S01]  /*15c0*/  IMAD.WIDE.U32.X R58, RZ, R74, R16, P5 ;  /* 0x0000004aff3a7225 */ /* 0x000fe200028e0410 */
[----:B------:R-:W-:Y:S02]  /*15d0*/  ISETP.GE.U32.AND P2, PT, R7, R56, PT ;  /* 0x000000380700720c */ /* 0x000fe40003f46070 */
[----:B------:R-:W-:Y:S01]  /*15e0*/  SEL R27, RZ, 0x1, P3 ;  /* 0x00000001ff1b7807 */ /* 0x000fe20001800000 */
[----:B------:R-:W-:Y:S01]  /*15f0*/  IMAD.X R28, RZ, RZ, R25, P6 ;  /* 0x000000ffff1c7224 */ /* 0x000fe200030e0619 */
[----:B------:R-:W-:Y:S01]  /*1600*/  ISETP.LT.U32.AND P3, PT, R56, R73, PT ;  /* 0x000000493800720c */ /* 0x000fe20003f61070 */
[----:B------:R-:W-:Y:S01]  /*1610*/  IMAD.WIDE.U32 R48, R75, 0x3d1, RZ ;  /* 0x000003d14b307825 */ /* 0x000fe200078e00ff */
[----:B------:R-:W-:-:S02]  /*1620*/  SEL R29, RZ, 0x1, !P0 ;  /* 0x00000001ff1d7807 */ /* 0x000fc40004000000 */
[----:B------:R-:W-:Y:S01]  /*1630*/  ISETP.GE.U32.AND.EX P2, PT, R28, R25, PT, P2 ;  /* 0x000000191c00720c */ /* 0x000fe20003f46120 */
[----:B------:R-:W-:Y:S01]  /*1640*/  IMAD.WIDE.U32 R16, P4, RZ, R75, R60 ;  /* 0x0000004bff107225 */ /* 0x000fe2000788003c */
[----:B------:R-:W-:Y:S02]  /*1650*/  IADD3 R27, P6, P5, R48, R58, R27 ;  /* 0x0000003a301b7210 */ /* 0x000fe40007dde01b */
[----:B------:R-:W-:Y:S01]  /*1660*/  SHF.R.U32.HI R56, RZ, 0x1f, R78 ;  /* 0x0000001fff387819 */ /* 0x000fe2000001164e */
[----:B------:R-:W-:Y:S01]  /*1670*/  IMAD.X R61, RZ, RZ, RZ, P4 ;  /* 0x000000ffff3d7224 */ /* 0x000fe200020e06ff */
[----:B------:R-:W-:Y:S01]  /*1680*/  IADD3 R58, P0, PT, R49, R16, RZ ;  /* 0x00000010313a7210 */ /* 0x000fe20007f1e0ff */
[----:B------:R-:W-:Y:S01]  /*1690*/  IMAD.MOV.U32 R60, RZ, RZ, R17 ;  /* 0x000000ffff3c7224 */ /* 0x000fe200078e0011 */
[----:B------:R-:W-:Y:S02]  /*16a0*/  ISETP.LT.U32.OR.EX P2, PT, R25, R70, !P2, P3 ;  /* 0x000000461900720c */ /* 0x000fe40005741530 */
[----:B------:R-:W-:Y:S01]  /*16b0*/  IADD3.X R49, PT, PT, R58, R59, RZ, P6, P5 ;  /* 0x0000003b3a317210 */ /* 0x000fe200037ea4ff */
[----:B------:R-:W-:Y:S01]  /*16c0*/  IMAD.WIDE.U32.X R60, RZ, R72, R60, P0 ;  /* 0x00000048ff3c7225 */ /* 0x000fe200000e043c */
[----:B------:R-:W-:-:S02]  /*16d0*/  IADD3 R56, P5, P6, R29, R56, R18 ;  /* 0x000000381d387210 */ /* 0x000fc40007ebe012 */
[C---:B------:R-:W-:Y:S02]  /*16e0*/  IADD3 R25, P3, PT, R27.reuse, R74, RZ ;  /* 0x0000004a1b197210 */ /* 0x040fe40007f7e0ff */
[----:B------:R-:W-:Y:S02]  /*16f0*/  SEL R16, RZ, 0x1, !P2 ;  /* 0x00000001ff107807 */ /* 0x000fe40005000000 */
[----:B------:R-:W-:Y:S01]  /*1700*/  ISETP.GE.U32.AND P4, PT, R27, R48, PT ;  /* 0x000000301b00720c */ /* 0x000fe20003f86070 */
[----:B------:R-:W-:Y:S01]  /*1710*/  IMAD.X R18, R49, 0x1, R75, P3 ;  /* 0x0000000131127824 */ /* 0x000fe200018e064b */
[----:B------:R-:W-:Y:S02]  /*1720*/  IADD3.X R71, PT, PT, RZ, RZ, R19, P5, P6 ;  /* 0x000000ffff477210 */ /* 0x000fe40002fec413 */
[----:B------:R-:W-:Y:S02]  /*1730*/  IADD3 R48, P5, PT, R25, R16, RZ ;  /* 0x0000001019307210 */ /* 0x000fe40007fbe0ff */
[----:B------:R-:W-:Y:S01]  /*1740*/  ISETP.GE.U32.AND.EX P4, PT, R49, R58, PT, P4 ;  /* 0x0000003a3100720c */ /* 0x000fe20003f86140 */
[----:B------:R-:W-:Y:S01]  /*1750*/  IMAD.WIDE.U32 R16, R71, 0x3d1, RZ ;  /* 0x000003d147107825 */ /* 0x000fe200078e00ff */
[----:B------:R-:W-:-:S02]  /*1760*/  ISETP.GE.U32.AND P3, PT, R48, R25, PT ;  /* 0x000000193000720c */ /* 0x000fc40003f66070 */
[----:B------:R-:W-:Y:S01]  /*1770*/  SEL R29, RZ, 0x1, P4 ;  /* 0x00000001ff1d7807 */ /* 0x000fe20002000000 */
[----:B------:R-:W-:Y:S01]  /*1780*/  IMAD.X R19, RZ, RZ, R18, P5 ;  /* 0x000000ffff137224 */ /* 0x000fe200028e0612 */
[----:B------:R-:W-:Y:S01]  /*1790*/  ISETP.LT.U32.AND P2, PT, R25, R27, PT ;  /* 0x0000001b1900720c */ /* 0x000fe20003f41070 */
        /* <DEDUP_REMOVED lines=82> */
.L_x_1779:
[----:B-1234-:R-:W-:Y:S05]  /*1cc0*/  BSYNC.RECONVERGENT B1 ;  /* 0x0000000000017941 */ /* 0x01efea0003800200 */
.L_x_1778:
        /* <DEDUP_REMOVED lines=65> */
.L_x_1782:
[----:B------:R-:W-:Y:S05]  /*20e0*/  BSYNC.RELIABLE B2 ;  /* 0x0000000000027941 */ /* 0x000fea0003800100 */
.L_x_1781:
        /* <DEDUP_REMOVED lines=66> */
.L_x_1785:
[----:B------:R-:W-:Y:S05]  /*2510*/  BSYNC.RELIABLE B2 ;  /* 0x0000000000027941 */ /* 0x000fea0003800100 */
.L_x_1784:
        /* <DEDUP_REMOVED lines=61> */
.L_x_1787:
[----:B------:R-:W-:Y:S05]  /*28f0*/  BSYNC.RELIABLE B2 ;  /* 0x0000000000027941 */ /* 0x000fea0003800100 */
.L_x_1786:
        /* <DEDUP_REMOVED lines=27> */
.L_x_1783:
[----:B------:R-:W-:Y:S05]  /*2ab0*/  BSYNC.RECONVERGENT B1 ;  /* 0x0000000000017941 */ /* 0x000fea0003800200 */
.L_x_1780:
        /* <DEDUP_REMOVED lines=14> */
[C---:B------:R-:W-:Y:S01]  /*2ba0*/  IMAD R7, R87.reuse, R89, R24 ;  /* 0x0000005957077224 */ /* 0x040fe200078e0218 */
[----:B------:R-:W-:Y:S01]  /*2bb0*/  IADD3 R68, P5, PT, R56, R18, RZ ;  /* 0x0000001238447210 */ /* 0x000fe20007fbe0ff */
[----:B------:R-:W-:-:S04]  /*2bc0*/  IMAD.WIDE.U32 R14, R87, R23, RZ ;  /* 0x00000017570e7225 */ /* 0x000fc800078e00ff */
[----:B------:R-:W-:Y:S02]  /*2bd0*/  IMAD R16, R90, R23, RZ ;  /* 0x000000175a107224 */ /* 0x000fe400078e02ff */
[----:B------:R-:W-:Y:S02]  /*2be0*/  IMAD.IADD R7, R19, 0x1, R7 ;  /* 0x0000000113077824 */ /* 0x000fe400078e0207 */
[----:B------:R-:W-:-:S04]  /*2bf0*/  IMAD.WIDE.U32 R28, R87, R85, RZ ;  /* 0x00000055571c7225 */ /* 0x000fc800078e00ff */
[----:B------:R-:W-:-:S04]  /*2c00*/  IMAD.WIDE.U32 R20, R79, R23, RZ ;  /* 0x000000174f147225 */ /* 0x000fc800078e00ff */
[----:B------:R-:W-:Y:S02]  /*2c10*/  IMAD R75, R87, R79, R16 ;  /* 0x0000004f574b7224 */ /* 0x000fe400078e0210 */
[----:B------:R-:W-:Y:S01]  /*2c20*/  IMAD.X R19, RZ, RZ, RZ, P2 ;  /* 0x000000ffff137224 */ /* 0x000fe200010e06ff */
[----:B------:R-:W-:Y:S01]  /*2c30*/  ISETP.GE.U32.AND P2, PT, R68, R18, PT ;  /* 0x000000124400720c */ /* 0x000fe20003f46070 */
[----:B------:R-:W-:Y:S02]  /*2c40*/  IMAD.X R71, R7, 0x1, R57, P5 ;  /* 0x0000000107477824 */ /* 0x000fe400028e0639 */
[----:B------:R-:W-:-:S03]  /*2c50*/  IMAD.WIDE.U32 R24, R23, R23, RZ ;  /* 0x0000001717187225 */ /* 0x000fc600078e00ff */
[----:B------:R-:W-:Y:S01]  /*2c60*/  ISETP.GE.U32.AND.EX P2, PT, R71, R7, PT, P2 ;  /* 0x000000074700720c */ /* 0x000fe20003f46120 */
[----:B------:R-:W-:-:S03]  /*2c70*/  IMAD.WIDE.U32 R14, P0, R23, R87, R14 ;  /* 0x00000057170e7225 */ /* 0x000fc6000780000e */
[----:B------:R-:W-:Y:S01]  /*2c80*/  SEL R73, RZ, 0x1, P2 ;  /* 0x00000001ff497807 */ /* 0x000fe20001000000 */
[----:B------:R-:W-:Y:S01]  /*2c90*/  IMAD R58, R88, R23, RZ ;  /* 0x00000017583a7224 */ /* 0x000fe200078e02ff */
[----:B------:R-:W-:Y:S01]  /*2ca0*/  IADD3 RZ, P5, PT, R25, R14, RZ ;  /* 0x0000000e19ff7210 */ /* 0x000fe20007fbe0ff */
[----:B------:R-:W-:-:S04]  /*2cb0*/  IMAD.WIDE.U32 R26, R23, R85, RZ ;  /* 0x00000055171a7225 */ /* 0x000fc800078e00ff */
[----:B------:R-:W-:-:S04]  /*2cc0*/  IMAD.WIDE.U32 R28, P3, R23, R88, R28 ;  /* 0x00000058171c7225 */ /* 0x000fc8000786001c */
[----:B------:R-:W-:Y:S01]  /*2cd0*/  IMAD.IADD R75, R21, 0x1, R75 ;  /* 0x00000001154b7824 */ /* 0x000fe200078e024b */
[----:B------:R-:W-:Y:S01]  /*2ce0*/  IADD3 RZ, P6, PT, R27, R28, RZ ;  /* 0x0000001c1bff7210 */ /* 0x000fe20007fde0ff */
[----:B------:R-:W-:Y:S02]  /*2cf0*/  IMAD R7, R87, R85, R58 ;  /* 0x0000005557077224 */ /* 0x000fe400078e023a */
[----:B------:R-:W-:Y:S01]  /*2d00*/  IMAD.MOV.U32 R18, RZ, RZ, R17 ;  /* 0x000000ffff127224 */ /* 0x000fe200078e0011 */
[C---:B------:R-:W-:Y:S01]  /*2d10*/  SHF.L.U64.HI R69, R20.reuse, 0x1, R75 ;  /* 0x0000000114457819 */ /* 0x040fe2000001024b */
[----:B------:R-:W-:Y:S02]  /*2d20*/  IMAD.X R59, RZ, RZ, RZ, P0 ;  /* 0x000000ffff3b7224 */ /* 0x000fe400000e06ff */
[----:B------:R-:W-:Y:S02]  /*2d30*/  IMAD.MOV.U32 R58, RZ, RZ, R15 ;  /* 0x000000ffff3a7224 */ /* 0x000fe400078e000f */
[----:B------:R-:W-:-:S02]  /*2d40*/  IMAD.SHL.U32 R28, R20, 0x2, RZ ;  /* 0x00000002141c7824 */ /* 0x000fc400078e00ff */
[----:B------:R-:W-:-:S04]  /*2d50*/  IMAD.WIDE.U32 R20, R90, R89, RZ ;  /* 0x000000595a147225 */ /* 0x000fc800078e00ff */
[----:B------:R-:W-:-:S04]  /*2d60*/  IMAD.WIDE.U32 R26, R85, R23, RZ ;  /* 0x00000017551a7225 */ /* 0x000fc800078e00ff */
[----:B------:R-:W-:-:S04]  /*2d70*/  IMAD.WIDE.U32.X R58, R87, R87, R58, P5 ;  /* 0x00000057573a7225 */ /* 0x000fc800028e043a */
[----:B------:R-:W-:-:S04]  /*2d80*/  IMAD.WIDE.U32.X R18, R87, R84, R18, P4 ;  /* 0x0000005457127225 */ /* 0x000fc800020e0412 */
[----:B------:R-:W-:-:S04]  /*2d90*/  IMAD.WIDE.U32 R16, R90, R85, RZ ;  /* 0x000000555a107225 */ /* 0x000fc800078e00ff */
[----:B------:R-:W-:Y:S01]  /*2da0*/  IMAD.IADD R27, R27, 0x1, R7 ;  /* 0x000000011b1b7824 */ /* 0x000fe200078e0207 */
[----:B------:R-:W-:Y:S01]  /*2db0*/  IADD3 R7, P5, PT, R28, R58, RZ ;  /* 0x0000003a1c077210 */ /* 0x000fe20007fbe0ff */
[----:B------:R-:W-:Y:S01]  /*2dc0*/  IMAD.X R61, RZ, RZ, RZ, P3 ;  /* 0x000000ffff3d7224 */ /* 0x000fe200018e06ff */
[----:B------:R-:W-:Y:S01]  /*2dd0*/  IADD3 R18, P2, P3, R26, R18, R73 ;  /* 0x000000121a127210 */ /* 0x000fe20007b5e049 */
[----:B------:R-:W-:-:S03]  /*2de0*/  IMAD.WIDE.U32 R24, R79, R89, RZ ;  /* 0x000000594f187225 */ /* 0x000fc600078e00ff */
[----:B------:R-:W-:Y:S01]  /*2df0*/  IADD3.X R19, PT, PT, R27, R19, RZ, P2, P3 ;  /* 0x000000131b137210 */ /* 0x000fe200017e64ff */
[----:B------:R-:W-:-:S04]  /*2e00*/  IMAD.WIDE.U32 R20, P0, R79, R84, R20 ;  /* 0x000000544f147225 */ /* 0x000fc80007800014 */
[----:B------:R-:W-:Y:S01]  /*2e10*/  IMAD.WIDE.U32 R56, R79, R85, RZ ;  /* 0x000000554f387225 */ /* 0x000fe200078e00ff */
[----:B------:R-:W-:Y:S02]  /*2e20*/  IADD3 RZ, P2, PT, R25, R20, RZ ;  /* 0x0000001419ff7210 */ /* 0x000fe40007f5e0ff */
[----:B------:R-:W-:Y:S01]  /*2e30*/  SHF.L.W.U32.HI R56, R75, 0x1, R68 ;  /* 0x000000014b387819 */ /* 0x000fe20000010e44 */
[----:B------:R-:W-:-:S04]  /*2e40*/  IMAD.WIDE.U32 R16, P4, R79, R88, R16 ;  /* 0x000000584f107225 */ /* 0x000fc80007880010 */
[----:B------:R-:W-:Y:S01]  /*2e50*/  IMAD.MOV.U32 R60, RZ, RZ, R29 ;  /* 0x000000ffff3c7224 */ /* 0x000fe200078e001d */
[----:B------:R-:W-:Y:S01]  /*2e60*/  IADD3 RZ, P3, PT, R57, R16, RZ ;  /* 0x0000001039ff7210 */ /* 0x000fe20007f7e0ff */
        /* <DEDUP_REMOVED lines=8> */
[----:B------:R-:W-:Y:S01]  /*2ef0*/  IMAD.X R27, RZ, RZ, RZ, P0 ;  /* 0x000000ffff1b7224 */ /* 0x000fe200000e06ff */
[----:B------:R-:W-:Y:S01]  /*2f00*/  SEL R59, RZ, 0x1, P5 ;  /* 0x00000001ff3b7807 */ /* 0x000fe20002800000 */
[----:B------:R-:W-:Y:S01]  /*2f10*/  IMAD.WIDE.U32 R60, R79, R79, RZ ;  /* 0x0000004f4f3c7225 */ /* 0x000fe200078e00ff */
[----:B------:R-:W-:-:S03]  /*2f20*/  SEL R73, RZ, 0x1, P6 ;  /* 0x00000001ff497807 */ /* 0x000fc60003000000 */
[----:B------:R-:W-:-:S04]  /*2f30*/  IMAD.WIDE.U32 R28, P0, R79, R90, R28 ;  /* 0x0000005a4f1c7225 */ /* 0x000fc8000780001c */
[----:B------:R-:W-:Y:S01]  /*2f40*/  IMAD.WIDE.U32 R68, R79, R79, R56 ;  /* 0x0000004f4f447225 */ /* 0x000fe200078e0038 */
[----:B------:R-:W-:-:S03]  /*2f50*/  IADD3 RZ, P5, PT, R61, R28, RZ ;  /* 0x0000001c3dff7210 */ /* 0x000fc60007fbe0ff */
[----:B------:R-:W-:Y:S01]  /*2f60*/  IMAD.IADD R61, R28, 0x1, R69 ;  /* 0x000000011c3d7824 */ /* 0x000fe200078e0245 */
[----:B------:R-:W-:Y:S01]  /*2f70*/  IADD3 R59, P6, PT, R59, R68, RZ ;  /* 0x000000443b3b7210 */ /* 0x000fe20007fde0ff */
[----:B------:R-:W-:Y:S01]  /*2f80*/  IMAD.X R69, RZ, RZ, RZ, P0 ;  /* 0x000000ffff457224 */ /* 0x000fe200000e06ff */
[----:B------:R-:W-:Y:S01]  /*2f90*/  ISETP.LT.U32.AND P0, PT, R68, R56, PT ;  /* 0x000000384400720c */ /* 0x000fe20003f01070 */
[----:B------:R-:W-:Y:S02]  /*2fa0*/  IMAD R16, R84, R79, RZ ;  /* 0x0000004f54107224 */ /* 0x000fe400078e02ff */
[----:B------:R-:W-:Y:S01]  /*2fb0*/  IMAD.X R60, RZ, RZ, R61, P6 ;  /* 0x000000ffff3c7224 */ /* 0x000fe200030e063d */
[----:B------:R-:W-:Y:S01]  /*2fc0*/  ISETP.GE.U32.AND P6, PT, R59, R68, PT ;  /* 0x000000443b00720c */ /* 0x000fe20003fc6070 */
[----:B------:R-:W-:Y:S02]  /*2fd0*/  IMAD.MOV.U32 R68, RZ, RZ, R29 ;  /* 0x000000ffff447224 */ /* 0x000fe400078e001d */
[----:B------:R-:W-:Y:S01]  /*2fe0*/  IMAD.MOV.U32 R26, RZ, RZ, R21 ;  /* 0x000000ffff1a7224 */ /* 0x000fe200078e0015 */
[----:B------:R-:W-:Y:S01]  /*2ff0*/  ISETP.GE.U32.AND.EX P6, PT, R60, R61, PT, P6 ;  /* 0x0000003d3c00720c */ /* 0x000fe20003fc6160 */
[----:B------:R-:W-:Y:S01]  /*3000*/  IMAD.WIDE.U32.X R68, R90, R90, R68, P5 ;  /* 0x0000005a5a447225 */ /* 0x000fe200028e0444 */
[----:B------:R-:W-:-:S02]  /*3010*/  IADD3 R24, P5, PT, R73, R24, RZ ;  /* 0x0000001849187210 */ /* 0x000fc40007fbe0ff */
[----:B------:R-:W-:Y:S01]  /*3020*/  ISETP.LT.U32.OR.EX P0, PT, R61, R57, !P6, P0 ;  /* 0x000000393d00720c */ /* 0x000fe20007701500 */
[-C--:B------:R-:W-:Y:S02]  /*3030*/  IMAD R75, R90, R89.reuse, R16 ;  /* 0x000000595a4b7224 */ /* 0x080fe400078e0210 */
[----:B------:R-:W-:Y:S01]  /*3040*/  IMAD.WIDE.U32 R20, R79, R89, R18 ;  /* 0x000000594f147225 */ /* 0x000fe200078e0012 */
[----:B------:R-:W-:-:S03]  /*3050*/  SEL R61, RZ, 0x1, !P0 ;  /* 0x00000001ff3d7807 */ /* 0x000fc60004000000 */
[----:B------:R-:W-:Y:S01]  /*3060*/  IMAD.IADD R73, R21, 0x1, R75 ;  /* 0x0000000115497824 */ /* 0x000fe200078e024b */
[----:B------:R-:W-:Y:S01]  /*3070*/  SHF.L.W.U32.HI R71, R71, 0x1, R20 ;  /* 0x0000000147477819 */ /* 0x000fe20000010e14 */
[----:B------:R-:W-:Y:S01]  /*3080*/  IMAD.X R25, RZ, RZ, R25, P5 ;  /* 0x000000ffff197224 */ /* 0x000fe200028e0619 */
[----:B------:R-:W-:Y:S01]  /*3090*/  ISETP.GE.U32.AND P5, PT, R20, R18, PT ;  /* 0x000000121400720c */ /* 0x000fe20003fa6070 */
[----:B------:R-:W-:Y:S01]  /*30a0*/  IMAD R18, R88, R79, RZ ;  /* 0x0000004f58127224 */ /* 0x000fe200078e02ff */
[----:B------:R-:W-:Y:S01]  /*30b0*/  SHF.L.W.U32.HI R29, R20, 0x1, R73 ;  /* 0x00000001141d7819 */ /* 0x000fe20000010e49 */
[----:B------:R-:W-:Y:S01]  /*30c0*/  IMAD.WIDE.U32 R20, R79, R85, R24 ;  /* 0x000000554f147225 */ /* 0x000fe200078e0018 */
[----:B------:R-:W-:Y:S02]  /*30d0*/  ISETP.GE.U32.AND.EX P5, PT, R73, R19, PT, P5 ;  /* 0x000000134900720c */ /* 0x000fe40003fa6150 */
[----:B------:R-:W-:Y:S01]  /*30e0*/  IADD3 R16, P6, PT, R71, R68, RZ ;  /* 0x0000004447107210 */ /* 0x000fe20007fde0ff */
[C---:B------:R-:W-:Y:S01]  /*30f0*/  IMAD R75, R90.reuse, R85, R18 ;  /* 0x000000555a4b7224 */ /* 0x040fe200078e0212 */
[----:B------:R-:W-:Y:S01]  /*3100*/  SEL R57, RZ, 0x1, P5 ;  /* 0x00000001ff397807 */ /* 0x000fe20002800000 */
[----:B------:R-:W-:Y:S01]  /*3110*/  IMAD.WIDE.U32.X R26, R90, R84, R26, P2 ;  /* 0x000000545a1a7225 */ /* 0x000fe200010e041a */
[----:B------:R-:W-:-:S02]  /*3120*/  IADD3 R61, P0, PT, R16, R61, RZ ;  /* 0x0000003d103d7210 */ /* 0x000fc40007f1e0ff */
        /* <DEDUP_REMOVED lines=69> */
[----:B------:R-:W-:-:S03]  /*3580*/  ISETP.LT.U32.OR.EX P0, PT, R28, R21, !P0, P2 ;  /* 0x000000151c00720c */ /* 0x000fc60004701520 */
        /* <DEDUP_REMOVED lines=36> */
[C---:B------:R-:W-:Y:S02]  /*37d0*/  IADD3 R24, P6, PT, R75.reuse, R24, RZ ;  /* 0x000000184b187210 */ /* 0x040fe40007fde0ff */
[----:B------:R-:W-:Y:S01]  /*37e0*/  ISETP.LT.U32.AND P0, PT, R75, R16, PT ;  /* 0x000000104b00720c */ /* 0x000fe20003f01070 */
[----:B------:R-:W-:Y:S01]  /*37f0*/  IMAD.X R26, R77, 0x1, R74, P4 ;  /* 0x000000014d1a7824 */ /* 0x000fe200020e064a */
[----:B------:R-:W-:Y:S01]  /*3800*/  SEL R27, RZ, 0x1, P3 ;  /* 0x00000001ff1b7807 */ /* 0x000fe20001800000 */
[----:B------:R-:W-:Y:S01]  /*3810*/  IMAD.MOV.U32 R18, RZ, RZ, R17 ;  /* 0x000000ffff127224 */ /* 0x000fe200078e0011 */
[----:B------:R-:W-:Y:S01]  /*3820*/  ISETP.GE.U32.AND P3, PT, R24, R75, PT ;  /* 0x0000004b1800720c */ /* 0x000fe20003f66070 */
[----:B------:R-:W-:Y:S01]  /*3830*/  IMAD.X R25, RZ, RZ, R26, P6 ;  /* 0x000000ffff197224 */ /* 0x000fe200030e061a */
[----:B------:R-:W-:Y:S01]  /*3840*/  SEL R75, RZ, 0x1, !P2 ;  /* 0x00000001ff4b7807 */ /* 0x000fe20005000000 */
[----:B------:R-:W-:Y:S01]  /*3850*/  IMAD.WIDE.U32 R16, R73, 0x3d1, RZ ;  /* 0x000003d149107825 */ /* 0x000fe200078e00ff */
[----:B------:R-:W-:-:S02]  /*3860*/  SHF.R.U32.HI R72, RZ, 0x1f, R70 ;  /* 0x0000001fff487819 */ /* 0x000fc40000011646 */
        /* <DEDUP_REMOVED lines=14> */
[C---:B------:R-:W-:Y:S01]  /*3950*/  ISETP.LT.U32.AND P0, PT, R71.reuse, R28, PT ;  /* 0x0000001c4700720c */ /* 0x040fe20003f01070 */
[C---:B------:R-:W-:Y:S01]  /*3960*/  IMAD.X R28, R70.reuse, 0x1, R73, P3 ;  /* 0x00000001461c7824 */ /* 0x040fe200018e0649 */
        /* <DEDUP_REMOVED lines=89> */
.L_x_1789:
[----:B------:R-:W-:Y:S05]  /*3f00*/  BSYNC.RECONVERGENT B1 ;  /* 0x0000000000017941 */ /* 0x000fea0003800200 */
.L_x_1788:
        /* <DEDUP_REMOVED lines=64> */
.L_x_1792:
[----:B------:R-:W-:Y:S05]  /*4310*/  BSYNC.RELIABLE B2 ;  /* 0x0000000000027941 */ /* 0x000fea0003800100 */
.L_x_1791:
        /* <DEDUP_REMOVED lines=69> */
.L_x_1795:
[----:B------:R-:W-:Y:S05]  /*4770*/  BSYNC.RELIABLE B2 ;  /* 0x0000000000027941 */ /* 0x000fea0003800100 */
.L_x_1794:
        /* <DEDUP_REMOVED lines=64> */
.L_x_1797:
[----:B------:R-:W-:Y:S05]  /*4b80*/  BSYNC.RELIABLE B2 ;  /* 0x0000000000027941 */ /* 0x000fea0003800100 */
.L_x_1796:
        /* <DEDUP_REMOVED lines=29> */
.L_x_1793:
[----:B------:R-:W-:Y:S05]  /*4d60*/  BSYNC.RECONVERGENT B1 ;  /* 0x0000000000017941 */ /* 0x000fea0003800200 */
.L_x_1790:
        /* <DEDUP_REMOVED lines=27> */
[----:B------:R-:W-:Y:S01]  /*4f20*/  IMAD.IADD R73, R21, 0x1, R73 ;  /* 0x0000000115497824 */ /* 0x000fe200078e0249 */
[----:B------:R-:W-:Y:S01]  /*4f30*/  IADD3 R56, P0, P6, R20, R24, R57 ;  /* 0x0000001814387210 */ /* 0x000fe20007e1e039 */
[----:B------:R-:W-:-:S03]  /*4f40*/  IMAD.WIDE.U32 R68, R67, R89, RZ ;  /* 0x0000005943447225 */ /* 0x000fc600078e00ff */
[----:B------:R-:W-:Y:S01]  /*4f50*/  IADD3.X R57, PT, PT, R73, R25, RZ, P0, P6 ;  /* 0x0000001949397210 */ /* 0x000fe200007ec4ff */
[----:B------:R-:W-:-:S04]  /*4f60*/  IMAD.WIDE.U32 R58, R62, R23, RZ ;  /* 0x000000173e3a7225 */ /* 0x000fc800078e00ff */
[-C--:B------:R-:W-:Y:S02]  /*4f70*/  IMAD R21, R87, R64.reuse, RZ ;  /* 0x0000004057157224 */ /* 0x080fe400078e02ff */
[----:B------:R-:W-:-:S04]  /*4f80*/  IMAD.WIDE.U32 R24, R23, R64, R82 ;  /* 0x0000004017187225 */ /* 0x000fc800078e0052 */
[----:B------:R-:W-:Y:S01]  /*4f90*/  IMAD.WIDE.U32 R28, R66, R89, RZ ;  /* 0x00000059421c7225 */ /* 0x000fe200078e00ff */
[----:B------:R-:W-:-:S03]  /*4fa0*/  ISETP.GE.U32.AND P0, PT, R24, R82, PT ;  /* 0x000000521800720c */ /* 0x000fc60003f06070 */
[----:B------:R-:W-:-:S04]  /*4fb0*/  IMAD.WIDE.U32 R68, P2, R84, R66, R68 ;  /* 0x0000004254447225 */ /* 0x000fc80007840044 */
[----:B------:R-:W-:Y:S01]  /*4fc0*/  IMAD R21, R23, R62, R21 ;  /* 0x0000003e17157224 */ /* 0x000fe200078e0215 */
[----:B------:R-:W-:Y:S01]  /*4fd0*/  IADD3 RZ, P4, PT, R29, R68, RZ ;  /* 0x000000441dff7210 */ /* 0x000fe20007f9e0ff */
[----:B------:R-:W-:-:S04]  /*4fe0*/  IMAD.WIDE.U32 R26, R64, R23, RZ ;  /* 0x00000017401a7225 */ /* 0x000fc800078e00ff */
[----:B------:R-:W-:-:S04]  /*4ff0*/  IMAD.WIDE.U32 R58, P5, R87, R64, R58 ;  /* 0x00000040573a7225 */ /* 0x000fc800078a003a */
[----:B------:R-:W-:Y:S01]  /*5000*/  IMAD.IADD R82, R25, 0x1, R21 ;  /* 0x0000000119527824 */ /* 0x000fe200078e0215 */
[----:B------:R-:W-:Y:S01]  /*5010*/  IADD3 RZ, P3, PT, R27, R58, RZ ;  /* 0x0000003a1bff7210 */ /* 0x000fe20007f7e0ff */
[----:B------:R-:W-:-:S03]  /*5020*/  IMAD.WIDE.U32 R28, R62, R79, RZ ;  /* 0x0000004f3e1c7225 */ /* 0x000fc600078e00ff */
[----:B------:R-:W-:Y:S01]  /*5030*/  ISETP.GE.U32.AND.EX P0, PT, R82, R83, PT, P0 ;  /* 0x000000535200720c */ /* 0x000fe20003f06100 */
[----:B------:R-:W-:Y:S02]  /*5040*/  IMAD.X R61, RZ, RZ, RZ, P5 ;  /* 0x000000ffff3d7224 */ /* 0x000fe400028e06ff */
[----:B------:R-:W-:Y:S01]  /*5050*/  IMAD R21, R90, R64, RZ ;  /* 0x000000405a157224 */ /* 0x000fe200078e02ff */
[----:B------:R-:W-:Y:S01]  /*5060*/  SEL R71, RZ, 0x1, P0 ;  /* 0x00000001ff477807 */ /* 0x000fe20000000000 */
[----:B------:R-:W-:Y:S01]  /*5070*/  IMAD.MOV.U32 R60, RZ, RZ, R59 ;  /* 0x000000ffff3c7224 */ /* 0x000fe200078e003b */
[----:B------:R-:W-:Y:S01]  /*5080*/  ISETP.GE.U32.AND P0, PT, R56, R20, PT ;  /* 0x000000143800720c */ /* 0x000fe20003f06070 */
[----:B------:R-:W-:-:S03]  /*5090*/  IMAD.WIDE.U32 R26, R64, R79, RZ ;  /* 0x0000004f401a7225 */ /* 0x000fc600078e00ff */
[----:B------:R-:W-:Y:S01]  /*50a0*/  ISETP.GE.U32.AND.EX P0, PT, R57, R73, PT, P0 ;  /* 0x000000493900720c */ /* 0x000fe20003f06100 */
[----:B------:R-:W-:-:S04]  /*50b0*/  IMAD.WIDE.U32 R28, P6, R90, R64, R28 ;  /* 0x000000405a1c7225 */ /* 0x000fc800078c001c */
        /* <DEDUP_REMOVED lines=151> */
[----:B------:R-:W-:Y:S01]  /*5a30*/  IMAD R58, R90, R63, RZ ;  /* 0x0000003f5a3a7224 */ /* 0x000fe200078e02ff */
        /* <DEDUP_REMOVED lines=109> */
[----:B------:R-:W-:Y:S02]  /*6110*/  SEL R81, RZ, 0x1, P2 ;  /* 0x00000001ff517807 */ /* 0x000fe40001000000 */
        /* <DEDUP_REMOVED lines=32> */
[----:B------:R-:W-:Y:S01]  /*6320*/  IADD3 R56, P6, PT, R75, R74, RZ ;  /* 0x0000004a4b387210 */ /* 0x000fe20007fde0ff */
[----:B------:R-:W-:Y:S01]  /*6330*/  IMAD R74, R87, R66, RZ ;  /* 0x00000042574a7224 */ /* 0x000fe200078e02ff */
        /* <DEDUP_REMOVED lines=75> */
.L_x_1799:
[----:B------:R-:W-:Y:S05]  /*67f0*/  BSYNC.RECONVERGENT B1 ;  /* 0x0000000000017941 */ /* 0x000fea0003800200 */
.L_x_1798:
        /* <DEDUP_REMOVED lines=9> */
[----:B------:R-:W-:Y:S02]  /*6890*/  IMAD.MOV.U32 R21, RZ, RZ, RZ ;  /* 0x000000ffff157224 */ /* 0x000fe400078e00ff */
        /* <DEDUP_REMOVED lines=53> */
.L_x_1802:
[----:B------:R-:W-:Y:S05]  /*6bf0*/  BSYNC.RELIABLE B2 ;  /* 0x0000000000027941 */ /* 0x000fea0003800100 */
.L_x_1801:
        /* <DEDUP_REMOVED lines=70> */
.L_x_1805:
[----:B------:R-:W-:Y:S05]  /*7060*/  BSYNC.RELIABLE B2 ;  /* 0x0000000000027941 */ /* 0x000fea0003800100 */
.L_x_1804:
        /* <DEDUP_REMOVED lines=62> */
.L_x_1807:
[----:B------:R-:W-:Y:S05]  /*7450*/  BSYNC.RELIABLE B2 ;  /* 0x0000000000027941 */ /* 0x000fea0003800100 */
.L_x_1806:
        /* <DEDUP_REMOVED lines=27> */
[----:B------:R-:W-:Y:S02]  /*7610*/  IMAD.MOV.U32 R23, RZ, RZ, R20 ;  /* 0x000000ffff177224 */ /* 0x000fe400078e0014 */
[----:B------:R-:W-:-:S07]  /*7620*/  IMAD.MOV.U32 R72, RZ, RZ, R21 ;  /* 0x000000ffff487224 */ /* 0x000fce00078e0015 */
.L_x_1803:
[----:B------:R-:W-:Y:S05]  /*7630*/  BSYNC.RECONVERGENT B1 ;  /* 0x0000000000017941 */ /* 0x000fea0003800200 */
.L_x_1800:
        /* <DEDUP_REMOVED lines=57> */
[----:B------:R-:W-:Y:S01]  /*79d0*/  ISETP.LT.U32.AND P2, PT, R59, R20, PT ;  /* 0x000000143b00720c */ /* 0x000fe20003f41070 */
[----:B------:R-:W-:Y:S01]  /*79e0*/  IMAD.MOV.U32 R27, RZ, RZ, R57 ;  /* 0x000000ffff1b7224 */ /* 0x000fe200078e0039 */
[----:B------:R-:W-:-:S04]  /*79f0*/  ISETP.GE.U32.AND.EX P0, PT, R57, UR33, PT, P0 ;  /* 0x0000002139007c0c */ /* 0x000fc8000bf06100 */
[----:B------:R-:W-:-:S13]  /*7a00*/  ISETP.LT.U32.OR.EX P0, PT, R26, R21, !P0, P2 ;  /* 0x000000151a00720c */ /* 0x000fda0004701520 */
[----:B------:R-:W-:Y:S05]  /*7a10*/  @P0 BREAK.RELIABLE B2 ;  /* 0x0000000000020942 */ /* 0x000fea0003800100 */
[----:B------:R-:W-:Y:S05]  /*7a20*/  @P0 BRA `(.L_x_1811) ;  /* 0x0000000000800947 */ /* 0x000fea0003800000 */
.L_x_1810:
[----:B------:R-:W-:Y:S05]  /*7a30*/  BSYNC.RELIABLE B2 ;  /* 0x0000000000027941 */ /* 0x000fea0003800100 */
.L_x_1809:
        /* <DEDUP_REMOVED lines=20> */
[----:B------:R-:W-:Y:S01]  /*7b80*/  IMAD.MOV.U32 R59, RZ, RZ, R25 ;  /* 0x000000ffff3b7224 */ /* 0x000fe200078e0019 */
[----:B------:R-:W-:Y:S02]  /*7b90*/  SEL R20, RZ, 0xffffffff, !P3 ;  /* 0xffffffffff147807 */ /* 0x000fe40005800000 */
[----:B------:R-:W-:Y:S01]  /*7ba0*/  IADD3 R21, P3, PT, R23, R24, RZ ;  /* 0x0000001817157210 */ /* 0x000fe20007f7e0ff */
[----:B------:R-:W-:Y:S01]  /*7bb0*/  IMAD.X R24, R27, 0x1, R56, P2 ;  /* 0x000000011b187824 */ /* 0x000fe200010e0638 */
[C---:B------:R-:W-:Y:S02]  /*7bc0*/  IADD3 R29, P4, P5, R20.reuse, -R48, R29 ;  /* 0x80000030141d7210 */ /* 0x040fe40007d9e01d */
[----:B------:R-:W-:Y:S01]  /*7bd0*/  IADD3.X R27, PT, PT, R57, ~UR37, RZ, P0, !PT ;  /* 0x80000025391b7c10 */ /* 0x000fe200087fe4ff */
[----:B------:R-:W-:Y:S01]  /*7be0*/  IMAD.X R23, R23, 0x1, R26, P3 ;  /* 0x0000000117177824 */ /* 0x000fe200018e061a */
[----:B------:R-:W-:Y:S01]  /*7bf0*/  IADD3.X R58, PT, PT, R20, ~R49, R58, P4, P5 ;  /* 0x80000031143a7210 */ /* 0x000fe200027ea43a */
[----:B------:R-:W-:-:S02]  /*7c00*/  IMAD.MOV.U32 R26, RZ, RZ, R24 ;  /* 0x000000ffff1a7224 */ /* 0x000fc400078e0018 */
[----:B------:R-:W-:Y:S02]  /*7c10*/  IMAD.MOV.U32 R25, RZ, RZ, R21 ;  /* 0x000000ffff197224 */ /* 0x000fe400078e0015 */
[----:B------:R-:W-:-:S07]  /*7c20*/  IMAD.MOV.U32 R60, RZ, RZ, R23 ;  /* 0x000000ffff3c7224 */ /* 0x000fce00078e0017 */
.L_x_1811:
[----:B------:R-:W-:Y:S05]  /*7c30*/  BSYNC.RECONVERGENT B1 ;  /* 0x0000000000017941 */ /* 0x000fea0003800200 */
.L_x_1808:
        /* <DEDUP_REMOVED lines=60> */
.L_x_1814:
[----:B------:R-:W-:Y:S05]  /*8000*/  BSYNC.RELIABLE B2 ;  /* 0x0000000000027941 */ /* 0x000fea0003800100 */
.L_x_1813:
        /* <DEDUP_REMOVED lines=21> */
[----:B------:R-:W-:Y:S01]  /*8160*/  IADD3 R90, P4, P5, R23, -R48, R90 ;  /* 0x80000030175a7210 */ /* 0x000fe20007d9e05a */
[----:B------:R-:W-:Y:S01]  /*8170*/  IMAD.X R69, R69, 0x1, R28, P2 ;  /* 0x0000000145457824 */ /* 0x000fe200010e061c */
[----:B------:R-:W-:Y:S01]  /*8180*/  IADD3 R21, P0, PT, R27, -UR36, RZ ;  /* 0x800000241b157c10 */ /* 0x000fe2000ff1e0ff */
[----:B------:R-:W-:Y:S01]  /*8190*/  IMAD.X R20, R20, 0x1, R25, P3 ;  /* 0x0000000114147824 */ /* 0x000fe200018e0619 */
[----:B------:R-:W-:Y:S01]  /*81a0*/  IADD3.X R92, PT, PT, R23, ~R49, R92, P4, P5 ;  /* 0x80000031175c7210 */ /* 0x000fe200027ea45c */
[----:B------:R-:W-:Y:S01]  /*81b0*/  IMAD.MOV.U32 R23, RZ, RZ, R24 ;  /* 0x000000ffff177224 */ /* 0x000fe200078e0018 */
[----:B------:R-:W-:-:S09]  /*81c0*/  IADD3.X R96, PT, PT, R96, ~UR37, RZ, P0, !PT ;  /* 0x8000002560607c10 */ /* 0x000fd200087fe4ff */
.L_x_1815:
[----:B------:R-:W-:Y:S05]  /*81d0*/  BSYNC.RECONVERGENT B1 ;  /* 0x0000000000017941 */ /* 0x000fea0003800200 */
.L_x_1812:
        /* <DEDUP_REMOVED lines=51> */
[----:B------:R-:W-:-:S04]  /*8510*/  IMAD.WIDE.U32 R28, R63, R66, RZ ;  /* 0x000000423f1c7225 */ /* 0x000fc800078e00ff */
[C---:B------:R-:W-:Y:S02]  /*8520*/  IMAD R85, R67.reuse, R63, R56 ;  /* 0x0000003f43557224 */ /* 0x040fe400078e0238 */
[----:B------:R-:W-:Y:S02]  /*8530*/  IMAD R87, R67, R64, R26 ;  /* 0x0000004043577224 */ /* 0x000fe400078e021a */
[----:B------:R-:W-:-:S04]  /*8540*/  IMAD.WIDE.U32 R60, R64, R66, RZ ;  /* 0x00000042403c7225 */ /* 0x000fc800078e00ff */
[----:B------:R-:W-:Y:S02]  /*8550*/  IMAD.MOV.U32 R26, RZ, RZ, R25 ;  /* 0x000000ffff1a7224 */ /* 0x000fe400078e0019 */
[----:B------:R-:W-:Y:S02]  /*8560*/  IMAD.MOV.U32 R72, RZ, RZ, R75 ;  /* 0x000000ffff487224 */ /* 0x000fe400078e004b */
[----:B------:R-:W-:Y:S02]  /*8570*/  IMAD.IADD R85, R29, 0x1, R85 ;  /* 0x000000011d557824 */ /* 0x000fe400078e0255 */
[----:B------:R-:W-:-:S04]  /*8580*/  IMAD.WIDE.U32.X R26, R67, R67, R26, P2 ;  /* 0x00000043431a7225 */ /* 0x000fc800010e041a */
[----:B------:R-:W-:Y:S01]  /*8590*/  IMAD.X R75, RZ, RZ, RZ, P0 ;  /* 0x000000ffff4b7224 */ /* 0x000fe200000e06ff */
[----:B------:R-:W-:Y:S01]  /*85a0*/  IADD3 R56, P0, P2, R28, R78, R81 ;  /* 0x0000004e1c387210 */ /* 0x000fe20007a1e051 */
[----:B------:R-:W-:Y:S02]  /*85b0*/  IMAD.IADD R29, R61, 0x1, R87 ;  /* 0x000000013d1d7824 */ /* 0x000fe400078e0257 */
[----:B------:R-:W-:Y:S02]  /*85c0*/  IMAD.SHL.U32 R61, R60, 0x2, RZ ;  /* 0x000000023c3d7824 */ /* 0x000fe400078e00ff */
[----:B------:R-:W-:Y:S01]  /*85d0*/  IMAD.MOV.U32 R74, RZ, RZ, R57 ;  /* 0x000000ffff4a7224 */ /* 0x000fe200078e0039 */
[----:B------:R-:W-:Y:S01]  /*85e0*/  IADD3.X R57, PT, PT, R85, R79, RZ, P0, P2 ;  /* 0x0000004f55397210 */ /* 0x000fe200007e44ff */
[----:B------:R-:W-:Y:S01]  /*85f0*/  IMAD.WIDE.U32.X R72, R62, R65, R72, P3 ;  /* 0x000000413e487225 */ /* 0x000fe200018e0448 */
[----:B------:R-:W-:Y:S02]  /*8600*/  SHF.L.U64.HI R81, R60, 0x1, R29 ;  /* 0x000000013c517819 */ /* 0x000fe4000001021d */
[----:B------:R-:W-:Y:S01]  /*8610*/  IADD3 R67, P2, PT, R61, R26, RZ ;  /* 0x0000001a3d437210 */ /* 0x000fe20007f5e0ff */
[----:B------:R-:W-:Y:S01]  /*8620*/  IMAD.MOV.U32 R60, RZ, RZ, R59 ;  /* 0x000000ffff3c7224 */ /* 0x000fe200078e003b */
[----:B------:R-:W-:Y:S01]  /*8630*/  ISETP.GE.U32.AND P0, PT, R56, R28, PT ;  /* 0x0000001c3800720c */ /* 0x000fe20003f06070 */
[----:B------:R-:W-:Y:S01]  /*8640*/  IMAD.WIDE.U32 R78, R64, R46, R56 ;  /* 0x0000002e404e7225 */ /* 0x000fe200078e0038 */
[----:B------:R-:W-:-:S02]  /*8650*/  SHF.L.W.U32.HI R28, R29, 0x1, R68 ;  /* 0x000000011d1c7819 */ /* 0x000fc40000010e44 */
[----:B------:R-:W-:Y:S01]  /*8660*/  SHF.L.W.U32.HI R29, R68, 0x1, R83 ;  /* 0x00000001441d7819 */ /* 0x000fe20000010e53 */
[----:B------:R-:W-:Y:S01]  /*8670*/  IMAD.X R68, R81, 0x1, R27, P2 ;  /* 0x0000000151447824 */ /* 0x000fe200010e061b */
[----:B------:R-:W-:Y:S01]  /*8680*/  ISETP.GE.U32.AND P2, PT, R67, R61, PT ;  /* 0x0000003d4300720c */ /* 0x000fe20003f46070 */
[----:B------:R-:W-:Y:S01]  /*8690*/  IMAD.X R61, RZ, RZ, RZ, P4 ;  /* 0x000000ffff3d7224 */ /* 0x000fe200020e06ff */
[----:B------:R-:W-:Y:S01]  /*86a0*/  ISETP.GE.U32.AND.EX P0, PT, R57, R85, PT, P0 ;  /* 0x000000553900720c */ /* 0x000fe20003f06100 */
[----:B------:R-:W-:Y:S01]  /*86b0*/  IMAD.WIDE.U32 R26, R64, R64, R28 ;  /* 0x00000040401a7225 */ /* 0x000fe200078e001c */
[----:B------:R-:W-:Y:S02]  /*86c0*/  ISETP.GE.U32.AND.EX P2, PT, R68, R81, PT, P2 ;  /* 0x000000514400720c */ /* 0x000fe40003f46120 */
[----:B------:R-:W-:Y:S01]  /*86d0*/  SEL R81, RZ, 0x1, P0 ;  /* 0x00000001ff517807 */ /* 0x000fe20000000000 */
[----:B------:R-:W-:Y:S01]  /*86e0*/  IMAD.IADD R87, R58, 0x1, R27 ;  /* 0x000000013a577824 */ /* 0x000fe200078e021b */
[----:B------:R-:W-:Y:S01]  /*86f0*/  ISETP.GE.U32.AND P0, PT, R78, R56, PT ;  /* 0x000000384e00720c */ /* 0x000fe20003f06070 */
[----:B------:R-:W-:Y:S01]  /*8700*/  IMAD R27, R65, R64, RZ ;  /* 0x00000040411b7224 */ /* 0x000fe200078e02ff */
[----:B------:R-:W-:Y:S01]  /*8710*/  IADD3 R58, P4, PT, R81, R76, RZ ;  /* 0x0000004c513a7210 */ /* 0x000fe20007f9e0ff */
[----:B------:R-:W-:Y:S01]  /*8720*/  IMAD R56, R47, R64, RZ ;  /* 0x000000402f387224 */ /* 0x000fe200078e02ff */
[----:B------:R-:W-:Y:S01]  /*8730*/  SEL R81, RZ, 0x1, P2 ;  /* 0x00000001ff517807 */ /* 0x000fe20001000000 */
[----:B------:R-:W-:Y:S01]  /*8740*/  IMAD R27, R62, R46, R27 ;  /* 0x0000002e3e1b7224 */ /* 0x000fe200078e021b */
[----:B------:R-:W-:Y:S01]  /*8750*/  ISETP.LT.U32.AND P3, PT, R26, R28, PT ;  /* 0x0000001c1a00720c */ /* 0x000fe20003f61070 */
[----:B------:R-:W-:Y:S01]  /*8760*/  IMAD.X R59, RZ, RZ, R77, P4 ;  /* 0x000000ffff3b7224 */ /* 0x000fe200020e064d */
[-C--:B------:R-:W-:Y:S01]  /*8770*/  IADD3 R81, P4, PT, R81, R26.reuse, RZ ;  /* 0x0000001a51517210 */ /* 0x080fe20007f9e0ff */
[----:B------:R-:W-:Y:S01]  /*8780*/  IMAD.IADD R85, R79, 0x1, R27 ;  /* 0x000000014f557824 */ /* 0x000fe200078e021b */
[----:B------:R-:W-:Y:S01]  /*8790*/  SHF.L.W.U32.HI R83, R83, 0x1, R78 ;  /* 0x0000000153537819 */ /* 0x000fe20000010e4e */
[----:B------:R-:W-:Y:S01]  /*87a0*/  IMAD R89, R62, R63, R56 ;  /* 0x0000003f3e597224 */ /* 0x000fe200078e0238 */
[----:B------:R-:W-:Y:S01]  /*87b0*/  ISETP.GE.U32.AND P2, PT, R81, R26, PT ;  /* 0x0000001a5100720c */ /* 0x000fe20003f46070 */
[----:B------:R-:W-:Y:S01]  /*87c0*/  IMAD.X R70, RZ, RZ, R87, P4 ;  /* 0x000000ffff467224 */ /* 0x000fe200020e0657 */
[----:B------:R-:W-:Y:S01]  /*87d0*/  ISETP.GE.U32.AND.EX P0, PT, R85, R57, PT, P0 ;  /* 0x000000395500720c */ /* 0x000fe20003f06100 */
[----:B------:R-:W-:Y:S01]  /*87e0*/  IMAD.WIDE.U32 R26, R64, R63, R58 ;  /* 0x0000003f401a7225 */ /* 0x000fe200078e003a */
[----:B------:R-:W-:-:S02]  /*87f0*/  SHF.L.W.U32.HI R77, R78, 0x1, R85 ;  /* 0x000000014e4d7819 */ /* 0x000fc40000010e55 */
[----:B------:R-:W-:Y:S01]  /*8800*/  ISETP.GE.U32.AND.EX P2, PT, R70, R87, PT, P2 ;  /* 0x000000574600720c */ /* 0x000fe20003f46120 */
[----:B------:R-:W-:Y:S01]  /*8810*/  IMAD.WIDE.U32.X R74, R62, R47, R74, P5 ;  /* 0x0000002f3e4a7225 */ /* 0x000fe200028e044a */
[----:B------:R-:W-:Y:S02]  /*8820*/  SEL R57, RZ, 0x1, P0 ;  /* 0x00000001ff397807 */ /* 0x000fe40000000000 */
[----:B------:R-:W-:Y:S01]  /*8830*/  ISETP.LT.U32.OR.EX P2, PT, R87, R29, !P2, P3 ;  /* 0x0000001d5700720c */ /* 0x000fe20005741530 */
[----:B------:R-:W-:Y:S01]  /*8840*/  IMAD.IADD R29, R27, 0x1, R89 ;  /* 0x000000011b1d7824 */ /* 0x000fe200078e0259 */
[----:B------:R-:W-:Y:S01]  /*8850*/  IADD3 R76, P4, P5, R26, R72, R57 ;  /* 0x000000481a4c7210 */ /* 0x000fe20007d9e039 */
[----:B------:R-:W-:Y:S01]  /*8860*/  IMAD.WIDE.U32.X R60, R62, R62, R60, P6 ;  /* 0x0000003e3e3c7225 */ /* 0x000fe200030e043c */
[----:B------:R-:W-:Y:S02]  /*8870*/  ISETP.GE.U32.AND P3, PT, R26, R58, PT ;  /* 0x0000003a1a00720c */ /* 0x000fe40003f66070 */
[----:B------:R-:W-:-:S02]  /*8880*/  ISETP.GE.U32.AND P0, PT, R76, R26, PT ;  /* 0x0000001a4c00720c */ /* 0x000fc40003f06070 */
[----:B------:R-:W-:Y:S01]  /*8890*/  IADD3.X R79, PT, PT, R29, R73, RZ, P4, P5 ;  /* 0x000000491d4f7210 */ /* 0x000fe200027ea4ff */
[----:B------:R-:W-:Y:S01]  /*88a0*/  IMAD.WIDE.U32 R72, R46, R46, RZ ;  /* 0x0000002e2e487225 */ /* 0x000fe200078e00ff */
        /* <DEDUP_REMOVED lines=10> */
[----:B------:R-:W-:Y:S01]  /*8950*/  ISETP.GE.U32.AND P2, PT, R64, R27, PT ;  /* 0x0000001b4000720c */ /* 0x000fe20003f46070 */
[----:B------:R-:W-:Y:S01]  /*8960*/  IMAD.X R78, RZ, RZ, R62, P3 ;  /* 0x000000ffff4e7224 */ /* 0x000fe200018e063e */
[----:B------:R-:W-:Y:S01]  /*8970*/  IADD3 R56, P5, P6, R57, R74, R56 ;  /* 0x0000004a39387210 */ /* 0x000fe20007ebe038 */
[----:B------:R-:W-:Y:S01]  /*8980*/  IMAD.WIDE.U32 R28, P3, R46, R47, R28 ;  /* 0x0000002f2e1c7225 */ /* 0x000fe2000786001c */
[----:B------:R-:W-:Y:S02]  /*8990*/  ISETP.LT.U32.AND P0, PT, R27, R83, PT ;  /* 0x000000531b00720c */ /* 0x000fe40003f01070 */
[----:B------:R-:W-:Y:S01]  /*89a0*/  IADD3.X R57, PT, PT, RZ, R75, RZ, P5, P6 ;  /* 0x0000004bff397210 */ /* 0x000fe20002fec4ff */
[----:B------:R-:W-:Y:S01]  /*89b0*/  IMAD.WIDE.U32 R26, R65, R46, RZ ;  /* 0x0000002e411a7225 */ /* 0x000fe200078e00ff */
[----:B------:R-:W-:-:S02]  /*89c0*/  ISETP.GE.U32.AND.EX P6, PT, R78, R62, PT, P2 ;  /* 0x0000003e4e00720c */ /* 0x000fc40003fc6120 */
[----:B------:R-:W-:Y:S01]  /*89d0*/  IADD3 RZ, P2, PT, R59, R28, RZ ;  /* 0x0000001c3bff7210 */ /* 0x000fe20007f5e0ff */
[----:B------:R-:W-:Y:S01]  /*89e0*/  IMAD R28, R47, R46, RZ ;  /* 0x0000002e2f1c7224 */ /* 0x000fe200078e02ff */
[----:B------:R-:W-:Y:S01]  /*89f0*/  SHF.L.W.U32.HI R74, R85, 0x1, R76 ;  /* 0x00000001554a7819 */ /* 0x000fe20000010e4c */
[----:B------:R-:W-:Y:S01]  /*8a00*/  IMAD.WIDE.U32 R60, R47, R63, RZ ;  /* 0x0000003f2f3c7225 */ /* 0x000fe200078e00ff */
[----:B------:R-:W-:Y:S02]  /*8a10*/  SHF.L.W.U32.HI R75, R76, 0x1, R79 ;  /* 0x000000014c4b7819 */ /* 0x000fe40000010e4f */
[----:B------:R-:W-:Y:S01]  /*8a20*/  ISETP.LT.U32.OR.EX P0, PT, R62, R77, !P6, P0 ;  /* 0x0000004d3e00720c */ /* 0x000fe20007701500 */
[----:B------:R-:W-:Y:S02]  /*8a30*/  IMAD.MOV.U32 R76, RZ, RZ, R29 ;  /* 0x000000ffff4c7224 */ /* 0x000fe400078e001d */
[----:B------:R-:W-:Y:S01]  /*8a40*/  IMAD R89, R65, R63, R28 ;  /* 0x0000003f41597224 */ /* 0x000fe200078e021c */
[----:B------:R-:W-:Y:S01]  /*8a50*/  SEL R85, RZ, 0x1, !P0 ;  /* 0x00000001ff557807 */ /* 0x000fe20004000000 */
[----:B------:R-:W-:-:S02]  /*8a60*/  IMAD.X R77, RZ, RZ, RZ, P3 ;  /* 0x000000ffff4d7224 */ /* 0x000fc400018e06ff */
[----:B------:R-:W-:-:S04]  /*8a70*/  IMAD.WIDE.U32 R28, R46, R46, R74 ;  /* 0x0000002e2e1c7225 */ /* 0x000fc800078e004a */
[----:B------:R-:W-:-:S04]  /*8a80*/  IMAD.WIDE.U32 R26, P4, R46, R65, R26 ;  /* 0x000000412e1a7225 */ /* 0x000fc8000788001a */
[----:B------:R-:W-:Y:S01]  /*8a90*/  IMAD.WIDE.U32 R58, R63, R63, RZ ;  /* 0x0000003f3f3a7225 */ /* 0x000fe200078e00ff */
[----:B------:R-:W-:-:S03]  /*8aa0*/  IADD3 RZ, P5, PT, R73, R26, RZ ;  /* 0x0000001a49ff7210 */ /* 0x000fc60007fbe0ff */
[----:B------:R-:W-:-:S04]  /*8ab0*/  IMAD.WIDE.U32 R60, P3, R63, R47, R60 ;  /* 0x0000002f3f3c7225 */ /* 0x000fc8000786003c */
[----:B------:R-:W-:Y:S01]  /*8ac0*/  IMAD.WIDE.U32.X R76, R65, R47, R76, P2 ;  /* 0x0000002f414c7225 */ /* 0x000fe200010e044c */
[----:B------:R-:W-:-:S03]  /*8ad0*/  IADD3 R85, P2, PT, R85, R28, RZ ;  /* 0x0000001c55557210 */ /* 0x000fc60007f5e0ff */
[----:B------:R-:W-:Y:S01]  /*8ae0*/  IMAD.IADD R62, R26, 0x1, R29 ;  /* 0x000000011a3e7824 */ /* 0x000fe200078e021d */
[----:B------:R-:W-:Y:S01]  /*8af0*/  ISETP.GE.U32.AND P0, PT, R85, R28, PT ;  /* 0x0000001c5500720c */ /* 0x000fe20003f06070 */
[----:B------:R-:W-:Y:S01]  /*8b00*/  IMAD.X R73, RZ, RZ, RZ, P4 ;  /* 0x000000ffff497224 */ /* 0x000fe200020e06ff */
[----:B------:R-:W-:Y:S01]  /*8b10*/  IADD3 RZ, P4, PT, R59, R60, RZ ;  /* 0x0000003c3bff7210 */ /* 0x000fe20007f9e0ff */
[----:B------:R-:W-:-:S04]  /*8b20*/  IMAD.WIDE.U32 R58, R46, R63, R56 ;  /* 0x0000003f2e3a7225 */ /* 0x000fc800078e0038 */
[----:B------:R-:W-:Y:S01]  /*8b30*/  IMAD.X R83, RZ, RZ, R62, P2 ;  /* 0x000000ffff537224 */ /* 0x000fe200010e063e */
[----:B------:R-:W-:Y:S01]  /*8b40*/  ISETP.GE.U32.AND P2, PT, R58, R56, PT ;  /* 0x000000383a00720c */ /* 0x000fe20003f46070 */
[----:B------:R-:W-:Y:S01]  /*8b50*/  IMAD.MOV.U32 R72, RZ, RZ, R27 ;  /* 0x000000ffff487224 */ /* 0x000fe200078e001b */
[----:B------:R-:W-:Y:S01]  /*8b60*/  SHF.L.W.U32.HI R79, R79, 0x1, R58 ;  /* 0x000000014f4f7819 */ /* 0x000fe20000010e3a */
[----:B------:R-:W-:Y:S01]  /*8b70*/  IMAD.IADD R89, R59, 0x1, R89 ;  /* 0x000000013b597824 */ /* 0x000fe200078e0259 */
[----:B------:R-:W-:Y:S01]  /*8b80*/  ISETP.GE.U32.AND.EX P0, PT, R83, R62, PT, P0 ;  /* 0x0000003e5300720c */ /* 0x000fe20003f06100 */
[----:B------:R-:W-:Y:S01]  /*8b90*/  IMAD.X R27, RZ, RZ, RZ, P3 ;  /* 0x000000ffff1b7224 */ /* 0x000fe200018e06ff */
[----:B------:R-:W-:Y:S01]  /*8ba0*/  ISETP.LT.U32.AND P3, PT, R28, R74, PT ;  /* 0x0000004a1c00720c */ /* 0x000fe20003f61070 */
[----:B------:R-:W-:Y:S01]  /*8bb0*/  IMAD.WIDE.U32.X R72, R65, R65, R72, P5 ;  /* 0x0000004141487225 */ /* 0x000fe200028e0448 */
[----:B------:R-:W-:Y:S02]  /*8bc0*/  ISETP.GE.U32.AND.EX P2, PT, R89, R57, PT, P2 ;  /* 0x000000395900720c */ /* 0x000fe40003f46120 */
[----:B------:R-:W-:Y:S01]  /*8bd0*/  ISETP.LT.U32.OR.EX P0, PT, R62, R75, !P0, P3 ;  /* 0x0000004b3e00720c */ /* 0x000fe20004701530 */
[----:B------:R-:W-:Y:S01]  /*8be0*/  IMAD.WIDE.U32 R28, R83, 0x3d1, RZ ;  /* 0x000003d1531c7825 */ /* 0x000fe200078e00ff */
[----:B------:R-:W-:-:S02]  /*8bf0*/  SEL R59, RZ, 0x1, P2 ;  /* 0x00000001ff3b7807 */ /* 0x000fc40001000000 */
[----:B------:R-:W-:Y:S01]  /*8c00*/  SHF.L.W.U32.HI R65, R58, 0x1, R89 ;  /* 0x000000013a417819 */ /* 0x000fe20000010e59 */
[----:B------:R-:W-:Y:S01]  /*8c10*/  IMAD.MOV.U32 R26, RZ, RZ, R61 ;  /* 0x000000ffff1a7224 */ /* 0x000fe200078e003d */
[----:B------:R-:W-:Y:S02]  /*8c20*/  IADD3 R56, P5, PT, R79, R72, RZ ;  /* 0x000000484f387210 */ /* 0x000fe40007fbe0ff */
[----:B------:R-:W-:Y:S01]  /*8c30*/  SEL R57, RZ, 0x1, !P0 ;  /* 0x00000001ff397807 */ /* 0x000fe20004000000 */
[----:B------:R-:W-:Y:S01]  /*8c40*/  IMAD.WIDE.U32.X R26, R47, R47, R26, P4 ;  /* 0x0000002f2f1a7225 */ /* 0x000fe200020e041a */
[----:B------:R-:W-:Y:S02]  /*8c50*/  IADD3 R62, P2, PT, R59, R76, RZ ;  /* 0x0000004c3b3e7210 */ /* 0x000fe40007f5e0ff */
[----:B------:R-:W-:Y:S01]  /*8c60*/  IADD3 R76, P6, PT, R56, R57, RZ ;  /* 0x00000039384c7210 */ /* 0x000fe20007fde0ff */
[----:B------:R-:W-:-:S04]  /*8c70*/  IMAD.WIDE.U32 R46, R85, 0x3d1, RZ ;  /* 0x000003d1552e7825 */ /* 0x000fc800078e00ff */
[----:B------:R-:W-:Y:S01]  /*8c80*/  IMAD.WIDE.U32 R28, P4, RZ, R85, R28 ;  /* 0x00000055ff1c7225 */ /* 0x000fe2000788001c */
[----:B------:R-:W-:-:S03]  /*8c90*/  IADD3 R61, P3, PT, RZ, R46, RZ ;  /* 0x0000002eff3d7210 */ /* 0x000fc60007f7e0ff */
        /* <DEDUP_REMOVED lines=15> */
[----:B------:R-:W-:Y:S01]  /*8d90*/  IMAD.WIDE.U32 R46, R76, 0x3d1, RZ ;  /* 0x000003d14c2e7825 */ /* 0x000fe200078e00ff */
[----:B------:R-:W-:-:S03]  /*8da0*/  SEL R79, RZ, 0x1, !P2 ;  /* 0x00000001ff4f7807 */ /* 0x000fc60005000000 */
[----:B------:R-:W-:Y:S01]  /*8db0*/  IMAD.X R65, R74, 0x1, R85, P3 ;  /* 0x000000014a417824 */ /* 0x000fe200018e0655 */
[----:B------:R-:W-:Y:S01]  /*8dc0*/  IADD3 R72, P6, PT, R28, R46, RZ ;  /* 0x0000002e1c487210 */ /* 0x000fe20007fde0ff */
[----:B------:R-:W-:-:S03]  /*8dd0*/  IMAD.WIDE.U32 R58, P4, RZ, R76, R58 ;  /* 0x0000004cff3a7225 */ /* 0x000fc6000788003a */
        /* <DEDUP_REMOVED lines=13> */
[----:B------:R-:W-:Y:S01]  /*8eb0*/  IADD3 R60, P6, PT, R83, R60, RZ ;  /* 0x0000003c533c7210 */ /* 0x000fe20007fde0ff */
[C---:B------:R-:W-:Y:S01]  /*8ec0*/  IMAD.X R58, R75.reuse, 0x1, R76, P4 ;  /* 0x000000014b3a7824 */ /* 0x040fe200020e064c */
[----:B------:R-:W-:Y:S01]  /*8ed0*/  ISETP.GE.U32.AND.EX P3, PT, R75, R28, PT, P3 ;  /* 0x0000001c4b00720c */ /* 0x000fe20003f66130 */
[----:B------:R-:W-:Y:S01]  /*8ee0*/  IMAD.WIDE.U32 R28, R74, 0x3d1, RZ ;  /* 0x000003d14a1c7825 */ /* 0x000fe200078e00ff */
[----:B------:R-:W-:-:S02]  /*8ef0*/  ISETP.LT.U32.AND P0, PT, R62, R56, PT ;  /* 0x000000383e00720c */ /* 0x000fc40003f01070 */
[----:B------:R-:W-:Y:S01]  /*8f00*/  ISETP.GE.U32.AND.EX P2, PT, R74, R63, PT, P2 ;  /* 0x0000003f4a00720c */ /* 0x000fe20003f46120 */
[----:B------:R-:W-:Y:S02]  /*8f10*/  IMAD.X R59, RZ, RZ, R58, P6 ;  /* 0x000000ffff3b7224 */ /* 0x000fe400030e063a */
[----:B------:R-:W-:Y:S01]  /*8f20*/  IMAD.WIDE.U32.X R46, RZ, R73, R46, P5 ;  /* 0x00000049ff2e7225 */ /* 0x000fe200028e042e */
[----:B------:R-:W-:Y:S02]  /*8f30*/  ISETP.LT.U32.OR.EX P0, PT, R63, R57, !P2, P0 ;  /* 0x000000393f00720c */ /* 0x000fe40005701500 */
[----:B------:R-:W-:Y:S01]  /*8f40*/  ISETP.GE.U32.AND P2, PT, R60, R83, PT ;  /* 0x000000533c00720c */ /* 0x000fe20003f46070 */
[----:B------:R-:W-:Y:S01]  /*8f50*/  IMAD.WIDE.U32 R56, R79, 0x3d1, RZ ;  /* 0x000003d14f387825 */ /* 0x000fe200078e00ff */
[----:B------:R-:W-:Y:S02]  /*8f60*/  SEL R63, RZ, 0x1, P3 ;  /* 0x00000001ff3f7807 */ /* 0x000fe40001800000 */
[----:B------:R-:W-:Y:S01]  /*8f70*/  ISETP.LT.U32.AND P3, PT, R83, R72, PT ;  /* 0x000000485300720c */ /* 0x000fe20003f61070 */
[----:B------:R-:W-:Y:S01]  /*8f80*/  IMAD.WIDE.U32 R28, P4, RZ, R79, R28 ;  /* 0x0000004fff1c7225 */ /* 0x000fe2000788001c */
[----:B------:R-:W-:-:S02]  /*8f90*/  ISETP.GE.U32.AND.EX P2, PT, R59, R58, PT, P2 ;  /* 0x0000003a3b00720c */ /* 0x000fc40003f46120 */
[----:B------:R-:W-:Y:S02]  /*8fa0*/  SEL R77, RZ, 0x1, !P0 ;  /* 0x00000001ff4d7807 */ /* 0x000fe40004000000 */
        /* <DEDUP_REMOVED lines=103> */
.L_x_1817:
[----:B------:R-:W-:Y:S05]  /*9620*/  BSYNC.RECONVERGENT B1 ;  /* 0x0000000000017941 */ /* 0x000fea0003800200 */
.L_x_1816:
        /* <DEDUP_REMOVED lines=64> */
.L_x_1820:
[----:B------:R-:W-:Y:S05]  /*9a30*/  BSYNC.RELIABLE B2 ;  /* 0x0000000000027941 */ /* 0x000fea0003800100 */
.L_x_1819:
        /* <DEDUP_REMOVED lines=73> */
.L_x_1823:
[----:B------:R-:W-:Y:S05]  /*9ed0*/  BSYNC.RELIABLE B2 ;  /* 0x0000000000027941 */ /* 0x000fea0003800100 */
.L_x_1822:
        /* <DEDUP_REMOVED lines=68> */
.L_x_1825:
[----:B------:R-:W-:Y:S05]  /*a320*/  BSYNC.RELIABLE B2 ;  /* 0x0000000000027941 */ /* 0x000fea0003800100 */
.L_x_1824:
        /* <DEDUP_REMOVED lines=27> */
.L_x_1821:
[----:B------:R-:W-:Y:S05]  /*a4e0*/  BSYNC.RECONVERGENT B1 ;  /* 0x0000000000017941 */ /* 0x000fea0003800200 */
.L_x_1818:
        /* <DEDUP_REMOVED lines=60> */
.L_x_1828:
[----:B------:R-:W-:Y:S05]  /*a8b0*/  BSYNC.RELIABLE B2 ;  /* 0x0000000000027941 */ /* 0x000fea0003800100 */
.L_x_1827:
        /* <DEDUP_REMOVED lines=30> */
.L_x_1829:
[----:B------:R-:W-:Y:S05]  /*aaa0*/  BSYNC.RECONVERGENT B1 ;  /* 0x0000000000017941 */ /* 0x000fea0003800200 */
.L_x_1826:
        /* <DEDUP_REMOVED lines=60> */
.L_x_1832:
[----:B------:R-:W-:Y:S05]  /*ae70*/  BSYNC.RELIABLE B2 ;  /* 0x0000000000027941 */ /* 0x000fea0003800100 */
.L_x_1831:
        /* <DEDUP_REMOVED lines=27> */
.L_x_1833:
[----:B------:R-:W-:Y:S05]  /*b030*/  BSYNC.RECONVERGENT B1 ;  /* 0x0000000000017941 */ /* 0x000fea0003800200 */
.L_x_1830:
        /* <DEDUP_REMOVED lines=17> */
[----:B------:R-:W-:Y:S02]  /*b150*/  IMAD R64, R81, R95, RZ ;  /* 0x0000005f51407224 */ /* 0x000fe400078e02ff */
[----:B------:R-:W-:-:S04]  /*b160*/  IMAD.WIDE.U32 R62, R97, R89, RZ ;  /* 0x00000059613e7225 */ /* 0x000fc800078e00ff */
[----:B------:R-:W-:Y:S02]  /*b170*/  IMAD.IADD R28, R27, 0x1, R65 ;  /* 0x000000011b1c7824 */ /* 0x000fe400078e0241 */
[----:B------:R-:W-:-:S04]  /*b180*/  IMAD.WIDE.U32 R56, R83, R95, RZ ;  /* 0x0000005f53387225 */ /* 0x000fc800078e00ff */
[----:B------:R-:W-:-:S04]  /*b190*/  IMAD.WIDE.U32 R46, R95, R95, RZ ;  /* 0x0000005f5f2e7225 */ /* 0x000fc800078e00ff */
[----:B------:R-:W-:-:S04]  /*b1a0*/  IMAD.WIDE.U32 R24, P0, R95, R97, R24 ;  /* 0x000000615f187225 */ /* 0x000fc80007800018 */
[----:B------:R-:W-:Y:S02]  /*b1b0*/  IMAD R85, R83, R97, R64 ;  /* 0x0000006153557224 */ /* 0x000fe400078e0240 */
        /* <DEDUP_REMOVED lines=8> */
[----:B------:R-:W-:Y:S01]  /*b240*/  IMAD.IADD R85, R57, 0x1, R85 ;  /* 0x0000000139557824 */ /* 0x000fe200078e0255 */
[----:B------:R-:W-:Y:S01]  /*b250*/  IADD3 RZ, P6, PT, R61, R62, RZ ;  /* 0x0000003e3dff7210 */ /* 0x000fe20007fde0ff */
[----:B------:R-:W-:Y:S02]  /*b260*/  IMAD.MOV.U32 R26, RZ, RZ, R29 ;  /* 0x000000ffff1a7224 */ /* 0x000fe400078e001d */
[----:B------:R-:W-:Y:S01]  /*b270*/  IMAD R60, R91, R95, RZ ;  /* 0x0000005f5b3c7224 */ /* 0x000fe200078e02ff */
[C---:B------:R-:W-:Y:S01]  /*b280*/  SHF.L.U64.HI R62, R56.reuse, 0x1, R85 ;  /* 0x00000001383e7819 */ /* 0x040fe20000010255 */
[----:B------:R-:W-:Y:S02]  /*b290*/  IMAD.X R65, RZ, RZ, RZ, P0 ;  /* 0x000000ffff417224 */ /* 0x000fe400000e06ff */
[----:B------:R-:W-:Y:S02]  /*b2a0*/  IMAD.MOV.U32 R64, RZ, RZ, R25 ;  /* 0x000000ffff407224 */ /* 0x000fe400078e0019 */
[----:B------:R-:W-:-:S02]  /*b2b0*/  IMAD.SHL.U32 R77, R56, 0x2, RZ ;  /* 0x00000002384d7824 */ /* 0x000fc400078e00ff */
        /* <DEDUP_REMOVED lines=185> */
[----:B------:R-:W-:Y:S02]  /*be50*/  SHF.R.U32.HI R26, RZ, 0x1f, R70 ;  /* 0x0000001fff1a7819 */ /* 0x000fe40000011646 */
[----:B------:R-:W-:Y:S02]  /*be60*/  IADD3.X R70, PT, PT, R61, R47, RZ, P6, P5 ;  /* 0x0000002f3d467210 */ /* 0x000fe400037ea4ff */
[----:B------:R-:W-:-:S02]  /*be70*/  IADD3 R99, P5, P6, R75, R26, R56 ;  /* 0x0000001a4b637210 */ /* 0x000fc40007ebe038 */
[----:B------:R-:W-:Y:S02]  /*be80*/  IADD3 R85, P3, PT, R46, R85, RZ ;  /* 0x000000552e557210 */ /* 0x000fe40007f7e0ff */
[----:B------:R-:W-:Y:S02]  /*be90*/  SEL R56, RZ, 0x1, !P0 ;  /* 0x00000001ff387807 */ /* 0x000fe40004000000 */
[----:B------:R-:W-:Y:S01]  /*bea0*/  IADD3.X R101, PT, PT, RZ, RZ, R57, P5, P6 ;  /* 0x000000ffff657210 */ /* 0x000fe20002fec439 */
[----:B------:R-:W-:Y:S01]  /*beb0*/  IMAD.X R60, R70, 0x1, R87, P3 ;  /* 0x00000001463c7824 */ /* 0x000fe200018e0657 */
[----:B------:R-:W-:Y:S01]  /*bec0*/  ISETP.GE.U32.AND P4, PT, R46, R28, PT ;  /* 0x0000001c2e00720c */ /* 0x000fe20003f86070 */
[----:B------:R-:W-:Y:S01]  /*bed0*/  IMAD.MOV.U32 R28, RZ, RZ, R27 ;  /* 0x000000ffff1c7224 */ /* 0x000fe200078e001b */
[----:B------:R-:W-:Y:S01]  /*bee0*/  IADD3 R56, P5, PT, R85, R56, RZ ;  /* 0x0000003855387210 */ /* 0x000fe20007fbe0ff */
        /* <DEDUP_REMOVED lines=89> */
.L_x_1835:
[----:B------:R-:W-:Y:S05]  /*c480*/  BSYNC.RECONVERGENT B1 ;  /* 0x0000000000017941 */ /* 0x000fea0003800200 */
.L_x_1834:
        /* <DEDUP_REMOVED lines=64> */
.L_x_1838:
[----:B------:R-:W-:Y:S05]  /*c890*/  BSYNC.RELIABLE B2 ;  /* 0x0000000000027941 */ /* 0x000fea0003800100 */
.L_x_1837:
        /* <DEDUP_REMOVED lines=34> */
[----:B------:R-:W-:Y:S01]  /*cac0*/  IADD3 R59, P3, PT, R59, -R24, RZ ;  /* 0x800000183b3b7210 */ /* 0x000fe20007f7e0ff */
[----:B------:R-:W-:Y:S01]  /*cad0*/  IMAD.X R77, R46, 0x1, R77, P4 ;  /* 0x000000012e4d7824 */ /* 0x000fe200020e064d */
[----:B------:R-:W-:-:S02]  /*cae0*/  SEL R46, RZ, 0xffffffff, !P2 ;  /* 0xffffffffff2e7807 */ /* 0x000fc40005000000 */
[----:B------:R-:W-:Y:S01]  /*caf0*/  ISETP.GT.U32.AND.EX P0, PT, R56, R49, PT, P0 ;  /* 0x000000313800720c */ /* 0x000fe20003f04100 */
        /* <DEDUP_REMOVED lines=28> */
.L_x_1841:
[----:B------:R-:W-:Y:S05]  /*ccc0*/  BSYNC.RELIABLE B2 ;  /* 0x0000000000027941 */ /* 0x000fea0003800100 */
.L_x_1840:
        /* <DEDUP_REMOVED lines=62> */
.L_x_1843:
[----:B------:R-:W-:Y:S05]  /*d0b0*/  BSYNC.RELIABLE B2 ;  /* 0x0000000000027941 */ /* 0x000fea0003800100 */
.L_x_1842:
        /* <DEDUP_REMOVED lines=27> */
.L_x_1839:
[----:B------:R-:W-:Y:S05]  /*d270*/  BSYNC.RECONVERGENT B1 ;  /* 0x0000000000017941 */ /* 0x000fea0003800200 */
.L_x_1836:
        /* <DEDUP_REMOVED lines=57> */
.L_x_1846:
[----:B------:R-:W-:Y:S05]  /*d610*/  BSYNC.RELIABLE B2 ;  /* 0x0000000000027941 */ /* 0x000fea0003800100 */
.L_x_1845:
        /* <DEDUP_REMOVED lines=31> */
.L_x_1847:
[----:B------:R-:W-:Y:S05]  /*d810*/  BSYNC.RECONVERGENT B1 ;  /* 0x0000000000017941 */ /* 0x000fea0003800200 */
.L_x_1844:
        /* <DEDUP_REMOVED lines=23> */
.L_x_1849:
        /* <DEDUP_REMOVED lines=26> */
.L_x_1851:
[----:B------:R-:W-:Y:S05]  /*db30*/  BSYNC.RELIABLE B2 ;  /* 0x0000000000027941 */ /* 0x000fea0003800100 */
.L_x_1850:
        /* <DEDUP_REMOVED lines=24> */
[----:B------:R-:W-:Y:S02]  /*dcc0*/  IADD3 R24, P5, P4, R47, R24, R58 ;  /* 0x000000182f187210 */ /* 0x000fe40007cbe03a */
[----:B------:R-:W-:Y:S02]  /*dcd0*/  ISETP.GE.U32.AND.EX P2, PT, R57, RZ, PT, P2 ;  /* 0x000000ff3900720c */ /* 0x000fe40003f46120 */
[----:B------:R-:W-:-:S02]  /*dce0*/  IADD3 R58, P6, PT, R24, UR34, RZ ;  /* 0x00000022183a7c10 */ /* 0x000fc4000ffde0ff */
[----:B------:R-:W-:Y:S02]  /*dcf0*/  ISETP.LT.U32.OR.EX P2, PT, R28, R73, !P2, P3 ;  /* 0x000000491c00720c */ /* 0x000fe40005741530 */
        /* <DEDUP_REMOVED lines=28> */
.L_x_1852:
[----:B------:R-:W-:Y:S05]  /*dec0*/  BSYNC.RECONVERGENT B1 ;  /* 0x0000000000017941 */ /* 0x000fea0003800200 */
.L_x_1848:
        /* <DEDUP_REMOVED lines=25> */
.L_x_1854:
        /* <DEDUP_REMOVED lines=26> */
.L_x_1856:
[----:B------:R-:W-:Y:S05]  /*e200*/  BSYNC.RELIABLE B2 ;  /* 0x0000000000027941 */ /* 0x000fea0003800100 */
.L_x_1855:
        /* <DEDUP_REMOVED lines=12> */
[C---:B------:R-:W-:Y:S02]  /*e2d0*/  ISETP.GE.U32.AND P4, PT, R21.reuse, R24, PT ;  /* 0x000000181500720c */ /* 0x040fe40003f86070 */
[C---:B------:R-:W-:Y:S02]  /*e2e0*/  IADD3.X R23, PT, PT, R26.reuse, UR39, RZ, P5, !PT ;  /* 0x000000271a177c10 */ /* 0x040fe4000affe4ff */
        /* <DEDUP_REMOVED lines=42> */
.L_x_1857:
[----:B------:R-:W-:Y:S05]  /*e590*/  BSYNC.RECONVERGENT B1 ;  /* 0x0000000000017941 */ /* 0x000fea0003800200 */
.L_x_1853:
        /* <DEDUP_REMOVED lines=40> */
[----:B------:R-:W-:Y:S01]  /*e820*/  IMAD R23, R96, R83, RZ ;  /* 0x0000005360177224 */ /* 0x000fe200078e02ff */
        /* <DEDUP_REMOVED lines=225> */
[----:B------:R-:W-:Y:S01]  /*f640*/  IMAD.IADD R72, R29, 0x1, R73 ;  /* 0x000000011d487824 */ /* 0x000fe200078e0249 */
[----:B------:R-:W-:Y:S01]  /*f650*/  IADD3 R60, P2, P5, R61, R76, R60 ;  /* 0x0000004c3d3c7210 */ /* 0x000fe20007d5e03c */
[----:B------:R-:W-:Y:S01]  /*f660*/  IMAD.WIDE.U32 R56, R83, 0x3d1, RZ ;  /* 0x000003d153387825 */ /* 0x000fe200078e00ff */
[----:B------:R-:W-:Y:S02]  /*f670*/  ISETP.GE.U32.AND P0, PT, R28, R70, PT ;  /* 0x000000461c00720c */ /* 0x000fe40003f06070 */
        /* <DEDUP_REMOVED lines=25> */
[----:B------:R-:W-:Y:S01]  /*f810*/  IMAD.X R69, RZ, RZ, RZ, P4 ;  /* 0x000000ffff457224 */ /* 0x000fe200020e06ff */
[----:B------:R-:W-:Y:S01]  /*f820*/  IADD3 R29, P4, PT, R29, R56, RZ ;  /* 0x000000381d1d7210 */ /* 0x000fe20007f9e0ff */
[----:B------:R-:W-:Y:S01]  /*f830*/  IMAD.IADD R89, R91, 0x1, R101 ;  /* 0x000000015b597824 */ /* 0x000fe200078e0265 */
[----:B------:R-:W-:Y:S01]  /*f840*/  ISETP.GE.U32.AND P5, PT, R90, R60, PT ;  /* 0x0000003c5a00720c */ /* 0x000fe20003fa6070 */
[----:B------:R-:W-:Y:S01]  /*f850*/  IMAD.MOV.U32 R68, RZ, RZ, R57 ;  /* 0x000000ffff447224 */ /* 0x000fe200078e0039 */
[----:B------:R-:W-:Y:S01]  /*f860*/  ISETP.GE.U32.AND.EX P0, PT, R71, R70, PT, P0 ;  /* 0x000000464700720c */ /* 0x000fe20003f06100 */
[----:B------:R-:W-:Y:S01]  /*f870*/  IMAD.X R58, R29, 0x1, R59, P2 ;  /* 0x000000011d3a7824 */ /* 0x000fe200010e063b */
[----:B------:R-:W-:Y:S01]  /*f880*/  ISETP.GE.U32.AND P3, PT, R81, R28, PT ;  /* 0x0000001c5100720c */ /* 0x000fe20003f66070 */
[C---:B------:R-:W-:Y:S01]  /*f890*/  IMAD.X R72, R89.reuse, 0x1, R72, P6 ;  /* 0x0000000159487824 */ /* 0x040fe200030e0648 */
[----:B------:R-:W-:Y:S01]  /*f8a0*/  ISETP.GE.U32.AND.EX P5, PT, R89, R61, PT, P5 ;  /* 0x0000003d5900720c */ /* 0x000fe20003fa6150 */
[----:B------:R-:W-:Y:S01]  /*f8b0*/  IMAD.WIDE.U32.X R68, RZ, R79, R68, P4 ;  /* 0x0000004fff447225 */ /* 0x000fe200020e0444 */
[----:B------:R-:W-:-:S02]  /*f8c0*/  ISETP.GE.U32.AND P2, PT, R85, R90, PT ;  /* 0x0000005a5500720c */ /* 0x000fc40003f46070 */
[----:B------:R-:W-:Y:S01]  /*f8d0*/  IADD3 R28, P6, PT, R81, R83, RZ ;  /* 0x00000053511c7210 */ /* 0x000fe20007fde0ff */
[----:B------:R-:W-:Y:S01]  /*f8e0*/  IMAD R96, R96, R95, RZ ;  /* 0x0000005f60607224 */ /* 0x000fe200078e02ff */
[----:B------:R-:W-:Y:S02]  /*f8f0*/  SEL R77, RZ, 0x1, P0 ;  /* 0x00000001ff4d7807 */ /* 0x000fe40000000000 */
[----:B------:R-:W-:Y:S01]  /*f900*/  SEL R56, RZ, 0x1, P5 ;  /* 0x00000001ff387807 */ /* 0x000fe20002800000 */
[----:B------:R-:W-:Y:S01]  /*f910*/  IMAD.X R59, R58, 0x1, R99, P6 ;  /* 0x000000013a3b7824 */ /* 0x000fe200030e0663 */
[----:B------:R-:W-:Y:S01]  /*f920*/  ISETP.GE.U32.AND.EX P2, PT, R72, R89, PT, P2 ;  /* 0x000000594800720c */ /* 0x000fe20003f46120 */
[----:B------:R-:W-:Y:S01]  /*f930*/  IMAD R97, R97, R98, R96 ;  /* 0x0000006261617224 */ /* 0x000fe200078e0260 */
[----:B------:R-:W-:Y:S02]  /*f940*/  IADD3 R77, P5, PT, R28, R77, RZ ;  /* 0x0000004d1c4d7210 */ /* 0x000fe40007fbe0ff */
[----:B------:R-:W-:-:S02]  /*f950*/  SEL R83, RZ, 0x1, P2 ;  /* 0x00000001ff537807 */ /* 0x000fc40001000000 */
        /* <DEDUP_REMOVED lines=112> */
.L_x_1859:
[----:B------:R-:W-:Y:S05]  /*10060*/  BSYNC.RECONVERGENT B1 ;  /* 0x0000000000017941 */ /* 0x000fea0003800200 */
.L_x_1858:
        /* <DEDUP_REMOVED lines=62> */
.L_x_1862:
[----:B------:R-:W-:Y:S05]  /*10450*/  BSYNC.RELIABLE B2 ;  /* 0x0000000000027941 */ /* 0x000fea0003800100 */
.L_x_1861:
        /* <DEDUP_REMOVED lines=69> */
.L_x_1865:
[----:B------:R-:W-:Y:S05]  /*108b0*/  BSYNC.RELIABLE B2 ;  /* 0x0000000000027941 */ /* 0x000fea0003800100 */
.L_x_1864:
        /* <DEDUP_REMOVED lines=61> */
.L_x_1867:
[----:B------:R-:W-:Y:S05]  /*10c90*/  BSYNC.RELIABLE B2 ;  /* 0x0000000000027941 */ /* 0x000fea0003800100 */
.L_x_1866:
        /* <DEDUP_REMOVED lines=27> */
.L_x_1863:
[----:B------:R-:W-:Y:S05]  /*10e50*/  BSYNC.RECONVERGENT B1 ;  /* 0x0000000000017941 */ /* 0x000fea0003800200 */
.L_x_1860:
        /* <DEDUP_REMOVED lines=12> */
[----:B------:R-:W-:Y:S02]  /*10f20*/  SEL R16, RZ, 0x1, P2 ;  /* 0x00000001ff107807 */ /* 0x000fe40001000000 */
[----:B------:R-:W-:Y:S02]  /*10f30*/  SHF.L.U64.HI R29, R19, 0x1, R14 ;  /* 0x00000001131d7819 */ /* 0x000fe4000001020e */
        /* <DEDUP_REMOVED lines=46> */
.L_x_1870:
[----:B------:R-:W-:Y:S05]  /*11220*/  BSYNC.RELIABLE B2 ;  /* 0x0000000000027941 */ /* 0x000fea0003800100 */
.L_x_1869:
        /* <DEDUP_REMOVED lines=31> */
.L_x_1871:
[----:B------:R-:W-:Y:S05]  /*11420*/  BSYNC.RECONVERGENT B1 ;  /* 0x0000000000017941 */ /* 0x000fea0003800200 */
.L_x_1868:
        /* <DEDUP_REMOVED lines=60> */
.L_x_1874:
[----:B------:R-:W-:Y:S05]  /*117f0*/  BSYNC.RELIABLE B2 ;  /* 0x0000000000027941 */ /* 0x000fea0003800100 */
.L_x_1873:
        /* <DEDUP_REMOVED lines=31> */
.L_x_1875:
[----:B------:R-:W-:Y:S05]  /*119f0*/  BSYNC.RECONVERGENT B1 ;  /* 0x0000000000017941 */ /* 0x000fea0003800200 */
.L_x_1872:
        /* <DEDUP_REMOVED lines=28> */
[C---:B------:R-:W-:Y:S02]  /*11bc0*/  ISETP.LT.U32.AND P2, PT, R57.reuse, R14, PT ;  /* 0x0000000e3900720c */ /* 0x040fe40003f41070 */
        /* <DEDUP_REMOVED lines=28> */
.L_x_1878:
[----:B------:R-:W-:Y:S05]  /*11d90*/  BSYNC.RELIABLE B2 ;  /* 0x0000000000027941 */ /* 0x000fea0003800100 */
.L_x_1877:
        /* <DEDUP_REMOVED lines=30> */
.L_x_1879:
[----:B------:R-:W-:Y:S05]  /*11f80*/  BSYNC.RECONVERGENT B1 ;  /* 0x0000000000017941 */ /* 0x000fea0003800200 */
.L_x_1876:
        /* <DEDUP_REMOVED lines=23> */
.L_x_1881:
        /* <DEDUP_REMOVED lines=26> */
.L_x_1883:
[----:B------:R-:W-:Y:S05]  /*122a0*/  BSYNC.RELIABLE B2 ;  /* 0x0000000000027941 */ /* 0x000fea0003800100 */
.L_x_1882:
        /* <DEDUP_REMOVED lines=56> */
.L_x_1884:
[----:B------:R-:W-:Y:S05]  /*12630*/  BSYNC.RECONVERGENT B1 ;  /* 0x0000000000017941 */ /* 0x000fea0003800200 */
.L_x_1880:
        /* <DEDUP_REMOVED lines=19> */
[----:B------:R-:W-:Y:S02]  /*12770*/  IMAD R18, R36, R6, RZ ;  /* 0x0000000624127224 */ /* 0x000fe400078e02ff */
[----:B------:R-:W-:Y:S01]  /*12780*/  IMAD.X R15, RZ, RZ, RZ, P0 ;  /* 0x000000ffff0f7224 */ /* 0x000fe200000e06ff */
[----:B------:R-:W-:Y:S01]  /*12790*/  ISETP.GE.U32.AND.EX P2, PT, R87, R57, PT, P2 ;  /* 0x000000395700720c */ /* 0x000fe20003f46120 */
[----:B------:R-:W-:Y:S02]  /*127a0*/  IMAD.MOV.U32 R14, RZ, RZ, R29 ;  /* 0x000000ffff0e7224 */ /* 0x000fe400078e001d */
[----:B------:R-:W-:-:S04]  /*127b0*/  IMAD.WIDE.U32 R16, R22, R37, RZ ;  /* 0x0000002516107225 */ /* 0x000fc800078e00ff */
[----:B------:R-:W-:-:S04]  /*127c0*/  IMAD.WIDE.U32 R28, R35, R6, RZ ;  /* 0x00000006231c7225 */ /* 0x000fc800078e00ff */
[-C--:B------:R-:W-:Y:S02]  /*127d0*/  IMAD R61, R35, R22.reuse, R18 ;  /* 0x00000016233d7224 */ /* 0x080fe400078e0212 */
[----:B------:R-:W-:Y:S01]  /*127e0*/  IMAD.WIDE.U32.X R56, R34, R22, R14, P3 ;  /* 0x0000001622387225 */ /* 0x000fe200018e040e */
[----:B------:R-:W-:-:S03]  /*127f0*/  SEL R15, RZ, 0x1, P2 ;  /* 0x00000001ff0f7807 */ /* 0x000fc60001000000 */
        /* <DEDUP_REMOVED lines=10> */
[----:B------:R-:W-:Y:S01]  /*128a0*/  IMAD.WIDE.U32 R14, R6, R35, RZ ;  /* 0x00000023060e7225 */ /* 0x000fe200078e00ff */
[----:B------:R-:W-:-:S03]  /*128b0*/  IADD3 RZ, P6, PT, R59, R60, RZ ;  /* 0x0000003c3bff7210 */ /* 0x000fc60007fde0ff */
[----:B------:R-:W-:-:S04]  /*128c0*/  IMAD.WIDE.U32 R18, P2, R36, R6, R18 ;  /* 0x0000000624127225 */ /* 0x000fc80007840012 */
[----:B------:R-:W-:Y:S01]  /*128d0*/  IMAD R16, R32, R13, RZ ;  /* 0x0000000d20107224 */ /* 0x000fe200078e02ff */
[----:B------:R-:W-:Y:S01]  /*128e0*/  IADD3 RZ, P5, PT, R15, R18, RZ ;  /* 0x000000120fff7210 */ /* 0x000fe20007fbe0ff */
[----:B------:R-:W-:Y:S01]  /*128f0*/  IMAD.X R59, RZ, RZ, RZ, P4 ;  /* 0x000000ffff3b7224 */ /* 0x000fe200020e06ff */
[----:B------:R-:W-:Y:S01]  /*12900*/  ISETP.GE.U32.AND P4, PT, R56, R28, PT ;  /* 0x0000001c3800720c */ /* 0x000fe20003f86070 */
[----:B------:R-:W-:-:S03]  /*12910*/  IMAD.WIDE.U32 R14, R13, R31, R86 ;  /* 0x0000001f0d0e7225 */ /* 0x000fc600078e0056 */
[----:B------:R-:W-:Y:S01]  /*12920*/  ISETP.GE.U32.AND.EX P4, PT, R57, R29, PT, P4 ;  /* 0x0000001d3900720c */ /* 0x000fe20003f86140 */
[----:B------:R-:W-:Y:S02]  /*12930*/  IMAD R69, R12, R31, R16 ;  /* 0x0000001f0c457224 */ /* 0x000fe400078e0210 */
[----:B------:R-:W-:Y:S02]  /*12940*/  IMAD R16, R38, R6, RZ ;  /* 0x0000000626107224 */ /* 0x000fe400078e02ff */
[----:B------:R-:W-:Y:S01]  /*12950*/  IMAD.X R73, RZ, RZ, RZ, P2 ;  /* 0x000000ffff497224 */ /* 0x000fe200010e06ff */
[----:B------:R-:W-:Y:S01]  /*12960*/  ISETP.GE.U32.AND P2, PT, R14, R86, PT ;  /* 0x000000560e00720c */ /* 0x000fe20003f46070 */
[----:B------:R-:W-:Y:S02]  /*12970*/  IMAD.MOV.U32 R72, RZ, RZ, R19 ;  /* 0x000000ffff487224 */ /* 0x000fe400078e0013 */
[----:B------:R-:W-:-:S04]  /*12980*/  IMAD.WIDE.U32 R28, R37, R6, RZ ;  /* 0x00000006251c7225 */ /* 0x000fc800078e00ff */
[-C--:B------:R-:W-:Y:S02]  /*12990*/  IMAD R75, R37, R22.reuse, R16 ;  /* 0x00000016254b7224 */ /* 0x080fe400078e0210 */
[----:B------:R-:W-:Y:S02]  /*129a0*/  IMAD.IADD R86, R15, 0x1, R69 ;  /* 0x000000010f567824 */ /* 0x000fe400078e0245 */
[----:B------:R-:W-:Y:S02]  /*129b0*/  IMAD.MOV.U32 R58, RZ, RZ, R61 ;  /* 0x000000ffff3a7224 */ /* 0x000fe400078e003d */
[----:B------:R-:W-:Y:S01]  /*129c0*/  IMAD.IADD R75, R29, 0x1, R75 ;  /* 0x000000011d4b7824 */ /* 0x000fe200078e024b */
[----:B------:R-:W-:Y:S01]  /*129d0*/  SEL R29, RZ, 0x1, P4 ;  /* 0x00000001ff1d7807 */ /* 0x000fe20002000000 */
[----:B------:R-:W-:Y:S01]  /*129e0*/  IMAD.WIDE.U32.X R72, R36, R22, R72, P5 ;  /* 0x0000001624487225 */ /* 0x000fe200028e0448 */
[----:B------:R-:W-:-:S03]  /*129f0*/  ISETP.GE.U32.AND.EX P2, PT, R86, R87, PT, P2 ;  /* 0x000000575600720c */ /* 0x000fc60003f46120 */
[----:B------:R-:W-:Y:S02]  /*12a00*/  IMAD R18, R34, R13, RZ ;  /* 0x0000000d22127224 */ /* 0x000fe400078e02ff */
[----:B------:R-:W-:Y:S01]  /*12a10*/  IMAD.WIDE.U32.X R58, R12, R32, R58, P6 ;  /* 0x000000200c3a7225 */ /* 0x000fe200030e043a */
[----:B------:R-:W-:Y:S02]  /*12a20*/  IADD3 R16, P5, P6, R28, R72, R29 ;  /* 0x000000481c107210 */ /* 0x000fe40007ebe01d */
[----:B------:R-:W-:Y:S01]  /*12a30*/  SEL R29, RZ, 0x1, P2 ;  /* 0x00000001ff1d7807 */ /* 0x000fe20001000000 */
[----:B------:R-:W-:-:S04]  /*12a40*/  IMAD.WIDE.U32 R60, R12, R33, RZ ;  /* 0x000000210c3c7225 */ /* 0x000fc800078e00ff */
[-C--:B------:R-:W-:Y:S02]  /*12a50*/  IMAD R77, R12, R33.reuse, R18 ;  /* 0x000000210c4d7224 */ /* 0x080fe400078e0212 */
[----:B------:R-:W-:-:S04]  /*12a60*/  IMAD.WIDE.U32 R68, R13, R33, R56 ;  /* 0x000000210d447225 */ /* 0x000fc800078e0038 */
[----:B------:R-:W-:Y:S01]  /*12a70*/  IMAD.MOV.U32 R18, RZ, RZ, R17 ;  /* 0x000000ffff127224 */ /* 0x000fe200078e0011 */
[----:B------:R-:W-:Y:S01]  /*12a80*/  IADD3.X R17, PT, PT, R75, R73, RZ, P5, P6 ;  /* 0x000000494b117210 */ /* 0x000fe20002fec4ff */
[----:B------:R-:W-:Y:S01]  /*12a90*/  IMAD.IADD R69, R69, 0x1, R77 ;  /* 0x0000000145457824 */ /* 0x000fe200078e024d */
[C---:B------:R-:W-:Y:S01]  /*12aa0*/  IADD3 R58, P5, P6, R68.reuse, R58, R29 ;  /* 0x0000003a443a7210 */ /* 0x040fe20007ebe01d */
[----:B------:R-:W-:Y:S01]  /*12ab0*/  IMAD.X R19, RZ, RZ, RZ, P0 ;  /* 0x000000ffff137224 */ /* 0x000fe200000e06ff */
[----:B------:R-:W-:Y:S01]  /*12ac0*/  ISETP.GE.U32.AND P2, PT, R68, R56, PT ;  /* 0x000000384400720c */ /* 0x000fe20003f46070 */
[----:B------:R-:W-:Y:S01]  /*12ad0*/  IMAD.WIDE.U32 R60, P0, R13, R34, R60 ;  /* 0x000000220d3c7225 */ /* 0x000fe2000780003c */
[----:B------:R-:W-:Y:S02]  /*12ae0*/  IADD3.X R59, PT, PT, R69, R59, RZ, P5, P6 ;  /* 0x0000003b453b7210 */ /* 0x000fe40002fec4ff */
[----:B------:R-:W-:Y:S01]  /*12af0*/  ISETP.GE.U32.AND P5, PT, R58, R68, PT ;  /* 0x000000443a00720c */ /* 0x000fe20003fa6070 */
[----:B------:R-:W-:Y:S01]  /*12b00*/  IMAD.WIDE.U32 R70, R13, R33, RZ ;  /* 0x000000210d467225 */ /* 0x000fe200078e00ff */
[----:B------:R-:W-:-:S02]  /*12b10*/  ISETP.GE.U32.AND.EX P2, PT, R69, R57, PT, P2 ;  /* 0x000000394500720c */ /* 0x000fc40003f46120 */
[----:B------:R-:W-:Y:S01]  /*12b20*/  ISETP.GE.U32.AND.EX P5, PT, R59, R69, PT, P5 ;  /* 0x000000453b00720c */ /* 0x000fe20003fa6150 */
[----:B------:R-:W-:Y:S01]  /*12b30*/  IMAD.X R29, RZ, RZ, RZ, P0 ;  /* 0x000000ffff1d7224 */ /* 0x000fe200000e06ff */
[----:B------:R-:W-:Y:S01]  /*12b40*/  ISETP.GE.U32.AND P0, PT, R16, R28, PT ;  /* 0x0000001c1000720c */ /* 0x000fe20003f06070 */
[----:B------:R-:W-:Y:S01]  /*12b50*/  IMAD.WIDE.U32 R78, R12, R35, RZ ;  /* 0x000000230c4e7225 */ /* 0x000fe200078e00ff */
[----:B------:R-:W-:Y:S02]  /*12b60*/  IADD3 RZ, P4, PT, R71, R60, RZ ;  /* 0x0000003c47ff7210 */ /* 0x000fe40007f9e0ff */
[----:B------:R-:W-:Y:S01]  /*12b70*/  ISETP.GE.U32.AND.EX P0, PT, R17, R75, PT, P0 ;  /* 0x0000004b1100720c */ /* 0x000fe20003f06100 */
[----:B------:R-:W-:Y:S01]  /*12b80*/  IMAD.MOV.U32 R28, RZ, RZ, R61 ;  /* 0x000000ffff1c7224 */ /* 0x000fe200078e003d */
[----:B------:R-:W-:Y:S01]  /*12b90*/  SEL R77, RZ, 0x1, P5 ;  /* 0x00000001ff4d7807 */ /* 0x000fe20002800000 */
[----:B------:R-:W-:-:S04]  /*12ba0*/  IMAD.WIDE.U32.X R56, R38, R22, R18, P3 ;  /* 0x0000001626387225 */ /* 0x000fc800018e0412 */
        /* <DEDUP_REMOVED lines=11> */
[----:B------:R-:W-:-:S04]  /*12c60*/  IMAD.WIDE.U32 R70, P0, R13, R38, R70 ;  /* 0x000000260d467225 */ /* 0x000fc80007800046 */
[----:B------:R-:W-:-:S04]  /*12c70*/  IMAD.WIDE.U32 R72, R10, R31, RZ ;  /* 0x0000001f0a487225 */ /* 0x000fc800078e00ff */
[----:B------:R-:W-:Y:S02]  /*12c80*/  IMAD R18, R36, R13, RZ ;  /* 0x0000000d24127224 */ /* 0x000fe400078e02ff */
[----:B------:R-:W-:Y:S01]  /*12c90*/  IMAD.X R29, RZ, RZ, R57, P3 ;  /* 0x000000ffff1d7224 */ /* 0x000fe200018e0639 */
[----:B------:R-:W-:Y:S01]  /*12ca0*/  IADD3 RZ, P3, PT, R61, R70, RZ ;  /* 0x000000463dff7210 */ /* 0x000fe20007f7e0ff */
[----:B------:R-:W-:-:S04]  /*12cb0*/  IMAD.WIDE.U32 R60, R11, R31, RZ ;  /* 0x0000001f0b3c7225 */ /* 0x000fc800078e00ff */
[----:B------:R-:W-:-:S04]  /*12cc0*/  IMAD.WIDE.U32 R72, P4, R11, R32, R72 ;  /* 0x000000200b487225 */ /* 0x000fc80007880048 */
[----:B------:R-:W-:-:S04]  /*12cd0*/  IMAD.WIDE.U32 R74, R13, R35, R16 ;  /* 0x000000230d4a7225 */ /* 0x000fc800078e0010 */
[----:B------:R-:W-:Y:S01]  /*12ce0*/  IMAD R81, R12, R35, R18 ;  /* 0x000000230c517224 */ /* 0x000fe200078e0212 */
[----:B------:R-:W-:Y:S01]  /*12cf0*/  IADD3 R18, P5, PT, R77, R74, RZ ;  /* 0x0000004a4d127210 */ /* 0x000fe20007fbe0ff */
[----:B------:R-:W-:Y:S01]  /*12d00*/  IMAD.X R57, RZ, RZ, RZ, P6 ;  /* 0x000000ffff397224 */ /* 0x000fe200030e06ff */
[----:B------:R-:W-:Y:S01]  /*12d10*/  IADD3 RZ, P6, PT, R61, R72, RZ ;  /* 0x000000483dff7210 */ /* 0x000fe20007fde0ff */
[----:B------:R-:W-:-:S04]  /*12d20*/  IMAD.WIDE.U32 R68, R10, R33, RZ ;  /* 0x000000210a447225 */ /* 0x000fc800078e00ff */
[----:B------:R-:W-:Y:S02]  /*12d30*/  IMAD.IADD R81, R75, 0x1, R81 ;  /* 0x000000014b517824 */ /* 0x000fe400078e0251 */
[----:B------:R-:W-:Y:S01]  /*12d40*/  IMAD.X R61, RZ, RZ, RZ, P0 ;  /* 0x000000ffff3d7224 */ /* 0x000fe200000e06ff */
[----:B------:R-:W-:Y:S01]  /*12d50*/  ISETP.GE.U32.AND P0, PT, R74, R16, PT ;  /* 0x000000104a00720c */ /* 0x000fe20003f06070 */
[----:B------:R-:W-:Y:S02]  /*12d60*/  IMAD R60, R32, R11, RZ ;  /* 0x0000000b203c7224 */ /* 0x000fe400078e02ff */
[C---:B------:R-:W-:Y:S01]  /*12d70*/  IMAD.X R19, R81.reuse, 0x1, R56, P5 ;  /* 0x0000000151137824 */ /* 0x040fe200028e0638 */
[----:B------:R-:W-:Y:S01]  /*12d80*/  ISETP.GE.U32.AND.EX P0, PT, R81, R17, PT, P0 ;  /* 0x000000115100720c */ /* 0x000fe20003f06100 */
[----:B------:R-:W-:-:S03]  /*12d90*/  IMAD.WIDE.U32 R76, R11, R33, RZ ;  /* 0x000000210b4c7225 */ /* 0x000fc600078e00ff */
[----:B------:R-:W-:Y:S01]  /*12da0*/  SEL R76, RZ, 0x1, P0 ;  /* 0x00000001ff4c7807 */ /* 0x000fe20000000000 */
[----:B------:R-:W-:-:S04]  /*12db0*/  IMAD.WIDE.U32 R68, P5, R11, R34, R68 ;  /* 0x000000220b447225 */ /* 0x000fc800078a0044 */
[----:B------:R-:W-:-:S04]  /*12dc0*/  IMAD.WIDE.U32 R16, R11, R31, R58 ;  /* 0x0000001f0b107225 */ /* 0x000fc800078e003a */
[----:B------:R-:W-:Y:S01]  /*12dd0*/  IMAD R87, R10, R31, R60 ;  /* 0x0000001f0a577224 */ /* 0x000fe200078e023c */
[----:B------:R-:W-:Y:S01]  /*12de0*/  ISETP.GE.U32.AND P0, PT, R16, R58, PT ;  /* 0x0000003a1000720c */ /* 0x000fe20003f06070 */
[----:B------:R-:W-:Y:S02]  /*12df0*/  IMAD.MOV.U32 R60, RZ, RZ, R71 ;  /* 0x000000ffff3c7224 */ /* 0x000fe400078e0047 */
[----:B------:R-:W-:Y:S01]  /*12e00*/  IMAD.X R75, RZ, RZ, RZ, P4 ;  /* 0x000000ffff4b7224 */ /* 0x000fe200020e06ff */
[----:B------:R-:W-:Y:S01]  /*12e10*/  IADD3 RZ, P4, PT, R77, R68, RZ ;  /* 0x000000444dff7210 */ /* 0x000fe20007f9e0ff */
        /* <DEDUP_REMOVED lines=9> */
[----:B------:R-:W-:-:S02]  /*12eb0*/  IMAD.MOV.U32 R56, RZ, RZ, R79 ;  /* 0x000000ffff387224 */ /* 0x000fc400078e004f */
[----:B------:R-:W-:Y:S02]  /*12ec0*/  IMAD.MOV.U32 R74, RZ, RZ, R73 ;  /* 0x000000ffff4a7224 */ /* 0x000fe400078e0049 */
[----:B------:R-:W-:Y:S02]  /*12ed0*/  IMAD R79, R12, R37, R68 ;  /* 0x000000250c4f7224 */ /* 0x000fe400078e0244 */
[----:B------:R-:W-:Y:S02]  /*12ee0*/  IMAD R81, R10, R33, R69 ;  /* 0x000000210a517224 */ /* 0x000fe400078e0245 */
[----:B------:R-:W-:-:S04]  /*12ef0*/  IMAD.WIDE.U32.X R68, R12, R36, R56, P2 ;  /* 0x000000240c447225 */ /* 0x000fc800010e0438 */
[----:B------:R-:W-:Y:S01]  /*12f00*/  IMAD.WIDE.U32 R58, R13, R37, R28 ;  /* 0x000000250d3a7225 */ /* 0x000fe200078e001c */
[----:B------:R-:W-:-:S03]  /*12f10*/  SEL R13, RZ, 0x1, P0 ;  /* 0x00000001ff0d7807 */ /* 0x000fc60000000000 */
[----:B------:R-:W-:Y:S01]  /*12f20*/  IMAD.WIDE.U32 R56, R11, R33, R18 ;  /* 0x000000210b387225 */ /* 0x000fe200078e0012 */
[----:B------:R-:W-:-:S03]  /*12f30*/  ISETP.GE.U32.AND P0, PT, R58, R28, PT ;  /* 0x0000001c3a00720c */ /* 0x000fc60003f06070 */
[----:B------:R-:W-:-:S04]  /*12f40*/  IMAD.WIDE.U32.X R72, R10, R32, R74, P6 ;  /* 0x000000200a487225 */ /* 0x000fc800030e044a */
        /* <DEDUP_REMOVED lines=8> */
[----:B------:R-:W-:Y:S02]  /*12fd0*/  IADD3.X R13, PT, PT, R57, R73, RZ, P2, P3 ;  /* 0x00000049390d7210 */ /* 0x000fe400017e64ff */
[----:B------:R-:W-:Y:S01]  /*12fe0*/  ISETP.GE.U32.AND P2, PT, R12, R56, PT ;  /* 0x000000380c00720c */ /* 0x000fe20003f46070 */
[----:B------:R-:W-:Y:S01]  /*12ff0*/  IMAD.WIDE.U32 R78, R8, R37, RZ ;  /* 0x00000025084e7225 */ /* 0x000fe200078e00ff */
[----:B------:R-:W-:-:S02]  /*13000*/  IADD3 R68, P6, PT, R61, R58, RZ ;  /* 0x0000003a3d447210 */ /* 0x000fc40007fde0ff */
[----:B------:R-:W-:Y:S01]  /*13010*/  ISETP.GE.U32.AND.EX P5, PT, R57, R19, PT, P5 ;  /* 0x000000133900720c */ /* 0x000fe20003fa6150 */
[----:B------:R-:W-:Y:S01]  /*13020*/  IMAD.WIDE.U32 R60, R10, R35, RZ ;  /* 0x000000230a3c7225 */ /* 0x000fe200078e00ff */
[----:B------:R-:W-:Y:S02]  /*13030*/  ISETP.GE.U32.AND.EX P2, PT, R13, R57, PT, P2 ;  /* 0x000000390d00720c */ /* 0x000fe40003f46120 */
[----:B------:R-:W-:Y:S01]  /*13040*/  ISETP.GE.U32.AND P3, PT, R68, R58, PT ;  /* 0x0000003a4400720c */ /* 0x000fe20003f66070 */
[----:B------:R-:W-:Y:S01]  /*13050*/  IMAD.X R69, R59, 0x1, R28, P6 ;  /* 0x000000013b457824 */ /* 0x000fe200030e061c */
[----:B------:R-:W-:Y:S01]  /*13060*/  SEL R18, RZ, 0x1, P5 ;  /* 0x00000001ff127807 */ /* 0x000fe20002800000 */
[----:B------:R-:W-:Y:S01]  /*13070*/  IMAD R28, R36, R11, RZ ;  /* 0x0000000b241c7224 */ /* 0x000fe200078e02ff */
[----:B------:R-:W-:Y:S01]  /*13080*/  SEL R19, RZ, 0x1, P2 ;  /* 0x00000001ff137807 */ /* 0x000fe20001000000 */
[----:B------:R-:W-:Y:S01]  /*13090*/  IMAD.WIDE.U32 R60, P2, R11, R36, R60 ;  /* 0x000000240b3c7225 */ /* 0x000fe2000784003c */
[----:B------:R-:W-:-:S02]  /*130a0*/  ISETP.GE.U32.AND.EX P0, PT, R59, R29, PT, P0 ;  /* 0x0000001d3b00720c */ /* 0x000fc40003f06100 */
[----:B------:R-:W-:Y:S01]  /*130b0*/  ISETP.GE.U32.AND.EX P3, PT, R69, R59, PT, P3 ;  /* 0x0000003b4500720c */ /* 0x000fe20003f66130 */
[-C--:B------:R-:W-:Y:S01]  /*130c0*/  IMAD.WIDE.U32 R72, R11, R35.reuse, R68 ;  /* 0x000000230b487225 */ /* 0x080fe200078e0044 */
[----:B------:R-:W-:Y:S02]  /*130d0*/  IADD3 R29, P5, P6, R19, R70, R18 ;  /* 0x00000046131d7210 */ /* 0x000fe40007ebe012 */
[----:B------:R-:W-:Y:S01]  /*130e0*/  SEL R58, RZ, 0x1, P0 ;  /* 0x00000001ff3a7807 */ /* 0x000fe20000000000 */
[----:B------:R-:W-:Y:S01]  /*130f0*/  IMAD.WIDE.U32 R18, R11, R35, RZ ;  /* 0x000000230b127225 */ /* 0x000fe200078e00ff */
[----:B------:R-:W-:-:S03]  /*13100*/  SEL R59, RZ, 0x1, P3 ;  /* 0x00000001ff3b7807 */ /* 0x000fc60001800000 */
[----:B------:R-:W-:Y:S01]  /*13110*/  IMAD R77, R10, R35, R28 ;  /* 0x000000230a4d7224 */ /* 0x000fe200078e021c */
[----:B------:R-:W-:Y:S01]  /*13120*/  IADD3 RZ, P4, PT, R19, R60, RZ ;  /* 0x0000003c13ff7210 */ /* 0x000fe20007f9e0ff */
[----:B------:R-:W-:Y:S01]  /*13130*/  IMAD.WIDE.U32 R18, R8, R31, RZ ;  /* 0x0000001f08127225 */ /* 0x000fe200078e00ff */
[----:B------:R-:W-:Y:S02]  /*13140*/  IADD3 R58, P0, P3, R59, R74, R58 ;  /* 0x0000004a3b3a7210 */ /* 0x000fe40007b1e03a */
[----:B------:R-:W-:Y:S01]  /*13150*/  IADD3.X R60, PT, PT, RZ, R71, RZ, P5, P6 ;  /* 0x00000047ff3c7210 */ /* 0x000fe20002fec4ff */
        /* <DEDUP_REMOVED lines=50> */
[----:B------:R-:W-:Y:S02]  /*13480*/  IMAD.MOV.U32 R60, RZ, RZ, R75 ;  /* 0x000000ffff3c7224 */ /* 0x000fe400078e004b */
[----:B------:R-:W-:Y:S01]  /*13490*/  IMAD.WIDE.U32.X R80, R8, R32, R80, P2 ;  /* 0x0000002008507225 */ /* 0x000fe200010e0450 */
[----:B------:R-:W-:-:S03]  /*134a0*/  IADD3 R75, P2, P3, R89, R72, R88 ;  /* 0x00000048594b7210 */ /* 0x000fc60007b5e058 */
[----:B------:R-:W-:Y:S01]  /*134b0*/  IMAD.IADD R13, R13, 0x1, R79 ;  /* 0x000000010d0d7824 */ /* 0x000fe200078e024f */
[----:B------:R-:W-:Y:S01]  /*134c0*/  IADD3.X R72, PT, PT, RZ, R73, RZ, P2, P3 ;  /* 0x00000049ff487210 */ /* 0x000fe200017e64ff */
[----:B------:R-:W-:Y:S01]  /*134d0*/  IMAD R70, R38, R11, RZ ;  /* 0x0000000b26467224 */ /* 0x000fe200078e02ff */
[----:B------:R-:W-:Y:S01]  /*134e0*/  IADD3 R33, P2, P3, R12, R80, R33 ;  /* 0x000000500c217210 */ /* 0x000fe20007b5e021 */
        /* <DEDUP_REMOVED lines=11> */
[----:B------:R-:W-:Y:S01]  /*135a0*/  SEL R12, RZ, 0x1, P3 ;  /* 0x00000001ff0c7807 */ /* 0x000fe20001800000 */
[C---:B------:R-:W-:Y:S01]  /*135b0*/  IMAD.X R11, R69.reuse, 0x1, R72, P0 ;  /* 0x00000001450b7824 */ /* 0x040fe200000e0648 */
[----:B------:R-:W-:Y:S01]  /*135c0*/  ISETP.GE.U32.AND P0, PT, R68, R58, PT ;  /* 0x0000003a4400720c */ /* 0x000fe20003f06070 */
[----:B------:R-:W-:Y:S01]  /*135d0*/  IMAD.WIDE.U32.X R60, R8, R36, R60, P5 ;  /* 0x00000024083c7225 */ /* 0x000fe200028e043c */
[----:B------:R-:W-:Y:S02]  /*135e0*/  ISETP.GE.U32.AND P3, PT, R10, R68, PT ;  /* 0x000000440a00720c */ /* 0x000fe40003f66070 */
[----:B------:R-:W-:Y:S01]  /*135f0*/  SEL R73, RZ, 0x1, P2 ;  /* 0x00000001ff497807 */ /* 0x000fe20001000000 */
[----:B------:R-:W-:Y:S01]  /*13600*/  IMAD R36, R36, R9, RZ ;  /* 0x0000000924247224 */ /* 0x000fe200078e02ff */
[----:B------:R-:W-:Y:S01]  /*13610*/  ISETP.GE.U32.AND.EX P0, PT, R69, R59, PT, P0 ;  /* 0x0000003b4500720c */ /* 0x000fe20003f06100 */
[----:B------:R-:W-:Y:S01]  /*13620*/  IMAD.WIDE.U32 R28, R9, R35, R10 ;  /* 0x00000023091c7225 */ /* 0x000fe200078e000a */
[----:B------:R-:W-:-:S02]  /*13630*/  ISETP.GE.U32.AND.EX P2, PT, R11, R69, PT, P3 ;  /* 0x000000450b00720c */ /* 0x000fc40003f46130 */
[----:B------:R-:W-:Y:S01]  /*13640*/  IADD3 R73, P5, P3, R73, R82, R12 ;  /* 0x0000005249497210 */ /* 0x000fe20007bbe00c */
[C---:B------:R-:W-:Y:S01]  /*13650*/  IMAD R75, R8.reuse, R35, R36 ;  /* 0x00000023084b7224 */ /* 0x040fe200078e0224 */
[----:B------:R-:W-:Y:S01]  /*13660*/  SEL R12, RZ, 0x1, P0 ;  /* 0x00000001ff0c7807 */ /* 0x000fe20000000000 */
[----:B------:R-:W-:Y:S01]  /*13670*/  IMAD.WIDE.U32.X R18, R8, R38, R18, P4 ;  /* 0x0000002608127225 */ /* 0x000fe200020e0412 */
[----:B------:R-:W-:Y:S02]  /*13680*/  SEL R13, RZ, 0x1, P2 ;  /* 0x00000001ff0d7807 */ /* 0x000fe40001000000 */
[----:B------:R-:W-:Y:S01]  /*13690*/  IADD3.X R70, PT, PT, RZ, R83, RZ, P5, P3 ;  /* 0x00000053ff467210 */ /* 0x000fe20002fe64ff */
[----:B------:R-:W-:Y:S01]  /*136a0*/  IMAD.IADD R29, R29, 0x1, R75 ;  /* 0x000000011d1d7824 */ /* 0x000fe200078e024b */
[----:B------:R-:W-:Y:S01]  /*136b0*/  IADD3 R73, P3, PT, R73, R28, RZ ;  /* 0x0000001c49497210 */ /* 0x000fe20007f7e0ff */
[----:B------:R-:W-:Y:S01]  /*136c0*/  IMAD.WIDE.U32 R68, R81, 0x3d1, RZ ;  /* 0x000003d151447825 */ /* 0x000fe200078e00ff */
[----:B------:R-:W-:-:S02]  /*136d0*/  IADD3 R12, P2, P4, R13, R76, R12 ;  /* 0x0000004c0d0c7210 */ /* 0x000fc40007c5e00c */
[----:B------:R-:W-:Y:S01]  /*136e0*/  ISETP.GE.U32.AND P0, PT, R28, R10, PT ;  /* 0x0000000a1c00720c */ /* 0x000fe20003f06070 */
[----:B------:R-:W-:Y:S01]  /*136f0*/  IMAD R34, R38, R9, RZ ;  /* 0x0000000926227224 */ /* 0x000fe200078e02ff */
[----:B------:R-:W-:Y:S01]  /*13700*/  IADD3.X R13, PT, PT, RZ, R77, RZ, P2, P4 ;  /* 0x0000004dff0d7210 */ /* 0x000fe200017e84ff */
[----:B------:R-:W-:Y:S01]  /*13710*/  IMAD.WIDE.U32 R58, R33, 0x3d1, RZ ;  /* 0x000003d1213a7825 */ /* 0x000fe200078e00ff */
[----:B------:R-:W-:-:S03]  /*13720*/  ISETP.GE.U32.AND P2, PT, R73, R28, PT ;  /* 0x0000001c4900720c */ /* 0x000fc60003f46070 */
[C---:B------:R-:W-:Y:S01]  /*13730*/  IMAD.X R70, R29.reuse, 0x1, R70, P3 ;  /* 0x000000011d467824 */ /* 0x040fe200018e0646 */
[----:B------:R-:W-:Y:S01]  /*13740*/  ISETP.GE.U32.AND.EX P3, PT, R29, R11, PT, P0 ;  /* 0x0000000b1d00720c */ /* 0x000fe20003f66100 */
[----:B------:R-:W-:Y:S01]  /*13750*/  IMAD R79, R8, R37, R34 ;  /* 0x00000025084f7224 */ /* 0x000fe200078e0222 */
[-C--:B------:R-:W-:Y:S01]  /*13760*/  IADD3 R8, P4, PT, RZ, R58.reuse, RZ ;  /* 0x0000003aff087210 */ /* 0x080fe20007f9e0ff */
[----:B------:R-:W-:Y:S01]  /*13770*/  IMAD.WIDE.U32 R68, P5, RZ, R33, R68 ;  /* 0x00000021ff447225 */ /* 0x000fe200078a0044 */
[----:B------:R-:W-:Y:S02]  /*13780*/  ISETP.GE.U32.AND.EX P2, PT, R70, R29, PT, P2 ;  /* 0x0000001d4600720c */ /* 0x000fe40003f46120 */
[----:B------:R-:W-:Y:S01]  /*13790*/  ISETP.GE.U32.AND P0, PT, R8, R58, PT ;  /* 0x0000003a0800720c */ /* 0x000fe20003f06070 */
[----:B------:R-:W-:Y:S01]  /*137a0*/  IMAD.X R35, RZ, RZ, RZ, P5 ;  /* 0x000000ffff237224 */ /* 0x000fe200028e06ff */
[----:B------:R-:W-:Y:S01]  /*137b0*/  IADD3 R58, P5, PT, R59, R68, RZ ;  /* 0x000000443b3a7210 */ /* 0x000fe20007fbe0ff */
[----:B------:R-:W-:Y:S01]  /*137c0*/  IMAD.WIDE.U32 R28, R70, 0x3d1, RZ ;  /* 0x000003d1461c7825 */ /* 0x000fe200078e00ff */
[----:B------:R-:W-:-:S02]  /*137d0*/  SEL R36, RZ, 0x1, P3 ;  /* 0x00000001ff247807 */ /* 0x000fc40001800000 */
[----:B------:R-:W-:Y:S01]  /*137e0*/  SEL R75, RZ, 0x1, P2 ;  /* 0x00000001ff4b7807 */ /* 0x000fe20001000000 */
[----:B------:R-:W-:Y:S02]  /*137f0*/  IMAD.MOV.U32 R34, RZ, RZ, R69 ;  /* 0x000000ffff227224 */ /* 0x000fe400078e0045 */
        /* <DEDUP_REMOVED lines=16> */
[----:B------:R-:W-:Y:S01]  /*13900*/  ISETP.GE.U32.AND.EX P5, PT, R59, R13, PT, P5 ;  /* 0x0000000d3b00720c */ /* 0x000fe20003fa6150 */
[----:B------:R-:W-:Y:S01]  /*13910*/  IMAD R32, R32, R6, RZ ;  /* 0x0000000620207224 */ /* 0x000fe200078e02ff */
        /* <DEDUP_REMOVED lines=8> */
[----:B------:R-:W-:Y:S01]  /*139a0*/  IMAD.MOV.U32 R10, RZ, RZ, R29 ;  /* 0x000000ffff0a7224 */ /* 0x000fe200078e001d */
        /* <DEDUP_REMOVED lines=13> */
[----:B------:R-:W-:Y:S01]  /*13a80*/  IMAD.X R35, RZ, RZ, RZ, P2 ;  /* 0x000000ffff237224 */ /* 0x000fe200010e06ff */
[----:B------:R-:W-:Y:S01]  /*13a90*/  IADD3.X R73, PT, PT, RZ, R19, RZ, P4, P5 ;  /* 0x00000013ff497210 */ /* 0x000fe200027ea4ff */
[----:B------:R-:W-:Y:S01]  /*13aa0*/  IMAD.MOV.U32 R34, RZ, RZ, R37 ;  /* 0x000000ffff227224 */ /* 0x000fe200078e0025 */
        /* <DEDUP_REMOVED lines=99> */
.L_x_1886:
[----:B------:R-:W-:Y:S05]  /*140e0*/  BSYNC.RECONVERGENT B1 ;  /* 0x0000000000017941 */ /* 0x000fea0003800200 */
.L_x_1885:
        /* <DEDUP_REMOVED lines=64> */
.L_x_1889:
[----:B------:R-:W-:Y:S05]  /*144f0*/  BSYNC.RELIABLE B2 ;  /* 0x0000000000027941 */ /* 0x000fea0003800100 */
.L_x_1888:
        /* <DEDUP_REMOVED lines=32> */
[-C--:B------:R-:W-:Y:S01]  /*14700*/  ISETP.LT.U32.OR.EX P4, PT, R38, R49.reuse, !P4, P5 ;  /* 0x000000312600720c */ /* 0x080fe20006781550 */
[----:B------:R-:W-:Y:S02]  /*14710*/  IMAD.MOV.U32 R37, RZ, RZ, R17 ;  /* 0x000000ffff257224 */ /* 0x000fe400078e0011 */
[----:B------:R-:W-:Y:S01]  /*14720*/  IMAD.MOV.U32 R38, RZ, RZ, R16 ;  /* 0x000000ffff267224 */ /* 0x000fe200078e0010 */
        /* <DEDUP_REMOVED lines=10> */
[----:B------:R-:W-:-:S02]  /*147d0*/  IMAD.X R20, R20, 0x1, R33, P4 ;  /* 0x0000000114147824 */ /* 0x000fc400020e0621 */
[----:B------:R-:W-:Y:S02]  /*147e0*/  IMAD.X R15, R18, 0x1, R29, P5 ;  /* 0x00000001120f7824 */ /* 0x000fe400028e061d */
[----:B------:R-:W-:Y:S02]  /*147f0*/  IMAD.MOV.U32 R35, RZ, RZ, R19 ;  /* 0x000000ffff237224 */ /* 0x000fe400078e0013 */
[----:B------:R-:W-:Y:S02]  /*14800*/  IMAD.MOV.U32 R36, RZ, RZ, R20 ;  /* 0x000000ffff247224 */ /* 0x000fe400078e0014 */
[----:B------:R-:W-:Y:S02]  /*14810*/  IMAD.MOV.U32 R57, RZ, RZ, R14 ;  /* 0x000000ffff397224 */ /* 0x000fe400078e000e */
        /* <DEDUP_REMOVED lines=25> */
.L_x_1892:
[----:B------:R-:W-:Y:S05]  /*149b0*/  BSYNC.RELIABLE B2 ;  /* 0x0000000000027941 */ /* 0x000fea0003800100 */
.L_x_1891:
        /* <DEDUP_REMOVED lines=30> */
[----:B------:R-:W-:Y:S01]  /*14ba0*/  SEL R17, RZ, 0xffffffff, !P2 ;  /* 0xffffffffff117807 */ /* 0x000fe20005000000 */
[----:B------:R-:W-:Y:S01]  /*14bb0*/  IMAD.MOV.U32 R37, RZ, RZ, R15 ;  /* 0x000000ffff257224 */ /* 0x000fe200078e000f */
[----:B------:R-:W-:Y:S01]  /*14bc0*/  ISETP.NE.U32.AND P2, PT, R69, R14, PT ;  /* 0x0000000e4500720c */ /* 0x000fe20003f45070 */
[----:B------:R-:W-:Y:S01]  /*14bd0*/  IMAD.MOV.U32 R38, RZ, RZ, R16 ;  /* 0x000000ffff267224 */ /* 0x000fe200078e0010 */
[----:B------:R-:W-:-:S02]  /*14be0*/  ISETP.GT.U32.AND.EX P0, PT, R16, R49, PT, P0 ;  /* 0x000000311000720c */ /* 0x000fc40003f04100 */
[----:B------:R-:W-:Y:S02]  /*14bf0*/  IADD3 R18, P4, PT, R19, R18, RZ ;  /* 0x0000001213127210 */ /* 0x000fe40007f9e0ff */
[----:B------:R-:W-:Y:S02]  /*14c00*/  ISETP.NE.OR.EX P0, PT, R61, RZ, P0, P2 ;  /* 0x000000ff3d00720c */ /* 0x000fe40000705720 */
[----:B------:R-:W-:Y:S01]  /*14c10*/  IADD3 R14, P5, PT, R17, R21, RZ ;  /* 0x00000015110e7210 */ /* 0x000fe20007fbe0ff */
[----:B------:R-:W-:Y:S01]  /*14c20*/  IMAD.X R19, R19, 0x1, R20, P4 ;  /* 0x0000000113137824 */ /* 0x000fe200020e0614 */
[----:B------:R-:W-:Y:S01]  /*14c30*/  IADD3 R59, P3, PT, R59, -R8, RZ ;  /* 0x800000083b3b7210 */ /* 0x000fe20007f7e0ff */
[----:B------:R-:W-:Y:S02]  /*14c40*/  IMAD.MOV.U32 R35, RZ, RZ, R18 ;  /* 0x000000ffff237224 */ /* 0x000fe400078e0012 */
[----:B------:R-:W-:Y:S02]  /*14c50*/  IMAD.X R17, R17, 0x1, R34, P5 ;  /* 0x0000000111117824 */ /* 0x000fe400028e0622 */
[----:B------:R-:W-:-:S02]  /*14c60*/  IMAD.X R28, R28, 0x1, ~R9, P3 ;  /* 0x000000011c1c7824 */ /* 0x000fc400018e0e09 */
        /* <DEDUP_REMOVED lines=27> */
.L_x_1894:
[----:B------:R-:W-:Y:S05]  /*14e20*/  BSYNC.RELIABLE B2 ;  /* 0x0000000000027941 */ /* 0x000fea0003800100 */
.L_x_1893:
        /* <DEDUP_REMOVED lines=28> */
[----:B------:R-:W-:Y:S02]  /*14ff0*/  IMAD.MOV.U32 R36, RZ, RZ, R13 ;  /* 0x000000ffff247224 */ /* 0x000fe400078e000d */
[----:B------:R-:W-:Y:S02]  /*15000*/  IMAD.MOV.U32 R57, RZ, RZ, R8 ;  /* 0x000000ffff397224 */ /* 0x000fe400078e0008 */
[----:B------:R-:W-:-:S07]  /*15010*/  IMAD.MOV.U32 R32, RZ, RZ, R9 ;  /* 0x000000ffff207224 */ /* 0x000fce00078e0009 */
.L_x_1890:
[----:B------:R-:W-:Y:S05]  /*15020*/  BSYNC.RECONVERGENT B1 ;  /* 0x0000000000017941 */ /* 0x000fea0003800200 */
.L_x_1887:
        /* <DEDUP_REMOVED lines=57> */
.L_x_1897:
[----:B------:R-:W-:Y:S05]  /*153c0*/  BSYNC.RELIABLE B2 ;  /* 0x0000000000027941 */ /* 0x000fea0003800100 */
.L_x_1896:
        /* <DEDUP_REMOVED lines=27> */
.L_x_1898:
[----:B------:R-:W-:Y:S05]  /*15580*/  BSYNC.RECONVERGENT B1 ;  /* 0x0000000000017941 */ /* 0x000fea0003800200 */
.L_x_1895:
        /* <DEDUP_REMOVED lines=16> */
[----:B------:R-:W-:Y:S02]  /*15690*/  IMAD R8, R34, R31, RZ ;  /* 0x0000001f22087224 */ /* 0x000fe400078e02ff */
[----:B------:R-:W-:-:S04]  /*156a0*/  IMAD.WIDE.U32 R12, R32, R37, RZ ;  /* 0x00000025200c7225 */ /* 0x000fc800078e00ff */
[----:B------:R-:W-:-:S04]  /*156b0*/  IMAD.WIDE.U32 R10, R35, R31, RZ ;  /* 0x0000001f230a7225 */ /* 0x000fc800078e00ff */
[----:B------:R-:W-:-:S04]  /*156c0*/  IMAD.WIDE.U32.X R56, R32, R34, R56, P0 ;  /* 0x0000002220387225 */ /* 0x000fc800000e0438 */
[----:B------:R-:W-:Y:S01]  /*156d0*/  IMAD.WIDE.U32 R14, R33, R31, RZ ;  /* 0x0000001f210e7225 */ /* 0x000fe200078e00ff */
[----:B------:R-:W-:-:S03]  /*156e0*/  IADD3 R71, P5, PT, R56, R10, RZ ;  /* 0x0000000a38477210 */ /* 0x000fc60007fbe0ff */
[C---:B------:R-:W-:Y:S02]  /*156f0*/  IMAD R21, R32.reuse, R35, R18 ;  /* 0x0000002320157224 */ /* 0x040fe400078e0212 */
[----:B------:R-:W-:Y:S02]  /*15700*/  IMAD R29, R32, R33, R8 ;  /* 0x00000021201d7224 */ /* 0x000fe400078e0208 */
[----:B------:R-:W-:-:S04]  /*15710*/  IMAD.WIDE.U32 R16, R31, R37, RZ ;  /* 0x000000251f107225 */ /* 0x000fc800078e00ff */
[----:B------:R-:W-:-:S04]  /*15720*/  IMAD.WIDE.U32 R90, R32, R31, RZ ;  /* 0x0000001f205a7225 */ /* 0x000fc800078e00ff */
[----:B------:R-:W-:-:S04]  /*15730*/  IMAD.WIDE.U32 R12, P3, R31, R38, R12 ;  /* 0x000000261f0c7225 */ /* 0x000fc8000786000c */
[----:B------:R-:W-:Y:S01]  /*15740*/  IMAD.IADD R21, R11, 0x1, R21 ;  /* 0x000000010b157824 */ /* 0x000fe200078e0215 */
[----:B------:R-:W-:Y:S01]  /*15750*/  IADD3 RZ, P6, PT, R17, R12, RZ ;  /* 0x0000000c11ff7210 */ /* 0x000fe20007fde0ff */
[----:B------:R-:W-:Y:S02]  /*15760*/  IMAD.IADD R68, R15, 0x1, R29 ;  /* 0x000000010f447824 */ /* 0x000fe400078e021d */
[----:B------:R-:W-:Y:S02]  /*15770*/  IMAD.X R56, R21, 0x1, R57, P5 ;  /* 0x0000000115387824 */ /* 0x000fe400028e0639 */
[----:B------:R-:W-:Y:S01]  /*15780*/  IMAD.WIDE.U32 R18, R31, R31, RZ ;  /* 0x0000001f1f127225 */ /* 0x000fe200078e00ff */
[----:B------:R-:W-:-:S03]  /*15790*/  SHF.L.U64.HI R57, R14, 0x1, R68 ;  /* 0x000000010e397819 */ /* 0x000fc60000010244 */
[----:B------:R-:W-:-:S04]  /*157a0*/  IMAD.WIDE.U32 R90, P0, R31, R32, R90 ;  /* 0x000000201f5a7225 */ /* 0x000fc8000780005a */
[----:B------:R-:W-:Y:S01]  /*157b0*/  IMAD.SHL.U32 R12, R14, 0x2, RZ ;  /* 0x000000020e0c7824 */ /* 0x000fe200078e00ff */
[----:B------:R-:W-:Y:S01]  /*157c0*/  IADD3 RZ, P5, PT, R19, R90, RZ ;  /* 0x0000005a13ff7210 */ /* 0x000fe20007fbe0ff */
[----:B------:R-:W-:Y:S02]  /*157d0*/  IMAD R14, R38, R31, RZ ;  /* 0x0000001f260e7224 */ /* 0x000fe400078e02ff */
[----:B------:R-:W-:Y:S01]  /*157e0*/  IMAD.X R11, RZ, RZ, RZ, P2 ;  /* 0x000000ffff0b7224 */ /* 0x000fe200010e06ff */
[----:B------:R-:W-:Y:S01]  /*157f0*/  ISETP.GE.U32.AND P2, PT, R71, R10, PT ;  /* 0x0000000a4700720c */ /* 0x000fe20003f46070 */
[----:B------:R-:W-:Y:S02]  /*15800*/  IMAD R61, R32, R37, R14 ;  /* 0x00000025203d7224 */ /* 0x000fe400078e020e */
[----:B------:R-:W-:Y:S01]  /*15810*/  IMAD.X R15, RZ, RZ, RZ, P0 ;  /* 0x000000ffff0f7224 */ /* 0x000fe200000e06ff */
[----:B------:R-:W-:Y:S01]  /*15820*/  ISETP.GE.U32.AND.EX P2, PT, R56, R21, PT, P2 ;  /* 0x000000153800720c */ /* 0x000fe20003f46120 */
[----:B------:R-:W-:-:S02]  /*15830*/  IMAD.MOV.U32 R14, RZ, RZ, R91 ;  /* 0x000000ffff0e7224 */ /* 0x000fc400078e005b */
[----:B------:R-:W-:Y:S01]  /*15840*/  IMAD.MOV.U32 R10, RZ, RZ, R9 ;  /* 0x000000ffff0a7224 */ /* 0x000fe200078e0009 */
[----:B------:R-:W-:Y:S01]  /*15850*/  SEL R69, RZ, 0x1, P2 ;  /* 0x00000001ff457807 */ /* 0x000fe20001000000 */
[----:B------:R-:W-:-:S04]  /*15860*/  IMAD.WIDE.U32.X R14, R32, R32, R14, P5 ;  /* 0x00000020200e7225 */ /* 0x000fc800028e040e */
[----:B------:R-:W-:-:S04]  /*15870*/  IMAD.WIDE.U32 R18, R37, R31, RZ ;  /* 0x0000001f25127225 */ /* 0x000fc800078e00ff */
[----:B------:R-:W-:-:S04]  /*15880*/  IMAD.WIDE.U32 R16, R34, R35, RZ ;  /* 0x0000002322107225 */ /* 0x000fc800078e00ff */
[----:B------:R-:W-:Y:S01]  /*15890*/  IMAD.WIDE.U32.X R58, R32, R36, R10, P4 ;  /* 0x00000024203a7225 */ /* 0x000fe200020e040a */
[----:B------:R-:W-:-:S03]  /*158a0*/  IADD3 R11, P5, PT, R12, R14, RZ ;  /* 0x0000000e0c0b7210 */ /* 0x000fc60007fbe0ff */
[----:B------:R-:W-:-:S04]  /*158b0*/  IMAD.WIDE.U32 R8, R34, R37, RZ ;  /* 0x0000002522087225 */ /* 0x000fc800078e00ff */
[----:B------:R-:W-:Y:S02]  /*158c0*/  IMAD.IADD R19, R19, 0x1, R61 ;  /* 0x0000000113137824 */ /* 0x000fe400078e023d */
[----:B------:R-:W-:Y:S01]  /*158d0*/  IMAD.X R61, RZ, RZ, RZ, P3 ;  /* 0x000000ffff3d7224 */ /* 0x000fe200018e06ff */
[----:B------:R-:W-:Y:S01]  /*158e0*/  IADD3 R14, P2, P3, R18, R58, R69 ;  /* 0x0000003a120e7210 */ /* 0x000fe20007b5e045 */
[----:B------:R-:W-:-:S04]  /*158f0*/  IMAD.WIDE.U32 R20, R33, R35, RZ ;  /* 0x0000002321147225 */ /* 0x000fc800078e00ff */
[----:B------:R-:W-:-:S04]  /*15900*/  IMAD.WIDE.U32 R16, P0, R33, R36, R16 ;  /* 0x0000002421107225 */ /* 0x000fc80007800010 */
[----:B------:R-:W-:Y:S02]  /*15910*/  IMAD.MOV.U32 R60, RZ, RZ, R13 ;  /* 0x000000ffff3c7224 */ /* 0x000fe400078e000d */
[----:B------:R-:W-:Y:S01]  /*15920*/  IMAD.WIDE.U32 R28, R33, R37, RZ ;  /* 0x00000025211c7225 */ /* 0x000fe200078e00ff */
[----:B------:R-:W-:-:S03]  /*15930*/  SHF.L.W.U32.HI R28, R68, 0x1, R71 ;  /* 0x00000001441c7819 */ /* 0x000fc60000010e47 */
[----:B------:R-:W-:-:S04]  /*15940*/  IMAD.WIDE.U32 R8, P4, R33, R38, R8 ;  /* 0x0000002621087225 */ /* 0x000fc80007880008 */
[----:B------:R-:W-:Y:S01]  /*15950*/  IMAD.X R10, R57, 0x1, R15, P5 ;  /* 0x00000001390a7824 */ /* 0x000fe200028e060f */
[----:B------:R-:W-:Y:S01]  /*15960*/  IADD3.X R15, PT, PT, R19, R59, RZ, P2, P3 ;  /* 0x0000003b130f7210 */ /* 0x000fe200017e64ff */
[-C--:B------:R-:W-:Y:S01]  /*15970*/  IMAD.WIDE.U32 R58, R34, R33.reuse, RZ ;  /* 0x00000021223a7225 */ /* 0x080fe200078e00ff */
[----:B------:R-:W-:Y:S02]  /*15980*/  IADD3 RZ, P2, PT, R21, R16, RZ ;  /* 0x0000001015ff7210 */ /* 0x000fe40007f5e0ff */
[----:B------:R-:W-:Y:S01]  /*15990*/  ISETP.GE.U32.AND P5, PT, R11, R12, PT ;  /* 0x0000000c0b00720c */ /* 0x000fe20003fa6070 */
[----:B------:R-:W-:Y:S01]  /*159a0*/  IMAD.WIDE.U32.X R20, R32, R38, R60, P6 ;  /* 0x0000002620147225 */ /* 0x000fe200030e043c */
[----:B------:R-:W-:Y:S02]  /*159b0*/  ISETP.GE.U32.AND P6, PT, R14, R18, PT ;  /* 0x000000120e00720c */ /* 0x000fe40003fc6070 */
[----:B------:R-:W-:Y:S01]  /*159c0*/  IADD3 RZ, P3, PT, R29, R8, RZ ;  /* 0x000000081dff7210 */ /* 0x000fe20007f7e0ff */
[----:B------:R-:W-:Y:S01]  /*159d0*/  IMAD.WIDE.U32 R12, R33, R33, RZ ;  /* 0x00000021210c7225 */ /* 0x000fe200078e00ff */
[----:B------:R-:W-:-:S02]  /*159e0*/  SHF.L.W.U32.HI R29, R71, 0x1, R56 ;  /* 0x00000001471d7819 */ /* 0x000fc40000010e38 */
[----:B------:R-:W-:Y:S01]  /*159f0*/  ISETP.GE.U32.AND.EX P5, PT, R10, R57, PT, P5 ;  /* 0x000000390a00720c */ /* 0x000fe20003fa6150 */
[----:B------:R-:W-:Y:S01]  /*15a00*/  IMAD.MOV.U32 R18, RZ, RZ, R17 ;  /* 0x000000ffff127224 */ /* 0x000fe200078e0011 */
[----:B------:R-:W-:Y:S01]  /*15a10*/  ISETP.GE.U32.AND.EX P6, PT, R15, R19, PT, P6 ;  /* 0x000000130f00720c */ /* 0x000fe20003fc6160 */
[----:B------:R-:W-:Y:S01]  /*15a20*/  IMAD.X R19, RZ, RZ, RZ, P0 ;  /* 0x000000ffff137224 */ /* 0x000fe200000e06ff */
[----:B------:R-:W-:Y:S01]  /*15a30*/  SEL R57, RZ, 0x1, P5 ;  /* 0x00000001ff397807 */ /* 0x000fe20002800000 */
[----:B------:R-:W-:Y:S01]  /*15a40*/  IMAD.WIDE.U32 R58, P0, R33, R34, R58 ;  /* 0x00000022213a7225 */ /* 0x000fe2000780003a */
[----:B------:R-:W-:-:S03]  /*15a50*/  SEL R69, RZ, 0x1, P6 ;  /* 0x00000001ff457807 */ /* 0x000fc60003000000 */
[----:B------:R-:W-:Y:S01]  /*15a60*/  IMAD.WIDE.U32 R60, R33, R33, R28 ;  /* 0x00000021213c7225 */ /* 0x000fe200078e001c */
[----:B------:R-:W-:-:S03]  /*15a70*/  IADD3 RZ, P5, PT, R13, R58, RZ ;  /* 0x0000003a0dff7210 */ /* 0x000fc60007fbe0ff */
[----:B------:R-:W-:Y:S01]  /*15a80*/  IMAD.X R17, RZ, RZ, RZ, P0 ;  /* 0x000000ffff117224 */ /* 0x000fe200000e06ff */
[----:B------:R-:W-:Y:S01]  /*15a90*/  IADD3 R13, P6, PT, R57, R60, RZ ;  /* 0x0000003c390d7210 */ /* 0x000fe20007fde0ff */
[----:B------:R-:W-:Y:S01]  /*15aa0*/  IMAD.IADD R57, R58, 0x1, R61 ;  /* 0x000000013a397824 */ /* 0x000fe200078e023d */
[----:B------:R-:W-:Y:S01]  /*15ab0*/  ISETP.LT.U32.AND P0, PT, R60, R28, PT ;  /* 0x0000001c3c00720c */ /* 0x000fe20003f01070 */
[----:B------:R-:W-:Y:S02]  /*15ac0*/  IMAD.MOV.U32 R16, RZ, RZ, R59 ;  /* 0x000000ffff107224 */ /* 0x000fe400078e003b */
[----:B------:R-:W-:Y:S01]  /*15ad0*/  IMAD.X R12, RZ, RZ, R57, P6 ;  /* 0x000000ffff0c7224 */ /* 0x000fe200030e0639 */
[----:B------:R-:W-:Y:S01]  /*15ae0*/  ISETP.GE.U32.AND P6, PT, R13, R60, PT ;  /* 0x0000003c0d00720c */ /* 0x000fe20003fc6070 */
[----:B------:R-:W-:Y:S02]  /*15af0*/  IMAD R8, R36, R33, RZ ;  /* 0x0000002124087224 */ /* 0x000fe400078e02ff */
        /* <DEDUP_REMOVED lines=22> */
[----:B------:R-:W-:Y:S01]  /*15c60*/  IADD3 R59, P5, P6, R28, R18, R59 ;  /* 0x000000121c3b7210 */ /* 0x000fe20007ebe03b */
        /* <DEDUP_REMOVED lines=19> */
[----:B------:R-:W-:Y:S02]  /*15da0*/  SHF.L.W.U32.HI R19, R59, 0x1, R68 ;  /* 0x000000013b137819 */ /* 0x000fe40000010e44 */
        /* <DEDUP_REMOVED lines=24> */
[----:B------:R-:W-:-:S03]  /*15f30*/  IMAD.WIDE.U32.X R18, R36, R36, R56, P5 ;  /* 0x0000002424127225 */ /* 0x000fc600028e0438 */
[----:B------:R-:W-:Y:S01]  /*15f40*/  ISETP.GE.U32.AND.EX P2, PT, R59, R9, PT, P2 ;  /* 0x000000093b00720c */ /* 0x000fe20003f46120 */
[----:B------:R-:W-:Y:S01]  /*15f50*/  IMAD.X R29, RZ, RZ, RZ, P4 ;  /* 0x000000ffff1d7224 */ /* 0x000fe200020e06ff */
[----:B------:R-:W-:Y:S01]  /*15f60*/  SHF.L.W.U32.HI R9, R20, 0x1, R59 ;  /* 0x0000000114097819 */ /* 0x000fe20000010e3b */
[----:B------:R-:W-:Y:S01]  /*15f70*/  IMAD.MOV.U32 R28, RZ, RZ, R15 ;  /* 0x000000ffff1c7224 */ /* 0x000fe200078e000f */
[----:B------:R-:W-:Y:S02]  /*15f80*/  SEL R15, RZ, 0x1, !P0 ;  /* 0x00000001ff0f7807 */ /* 0x000fe40004000000 */
[----:B------:R-:W-:Y:S01]  /*15f90*/  IADD3 R8, P0, PT, R21, R18, RZ ;  /* 0x0000001215087210 */ /* 0x000fe20007f1e0ff */
[----:B------:R-:W-:Y:S01]  /*15fa0*/  IMAD.WIDE.U32.X R28, R36, R38, R28, P3 ;  /* 0x00000026241c7225 */ /* 0x000fe200018e041c */
[----:B------:R-:W-:Y:S02]  /*15fb0*/  SEL R57, RZ, 0x1, P2 ;  /* 0x00000001ff397807 */ /* 0x000fe40001000000 */
[----:B------:R-:W-:Y:S01]  /*15fc0*/  IADD3 R68, P2, PT, R8, R15, RZ ;  /* 0x0000000f08447210 */ /* 0x000fe20007f5e0ff */
[----:B------:R-:W-:Y:S01]  /*15fd0*/  IMAD.X R20, R9, 0x1, R19, P0 ;  /* 0x0000000109147824 */ /* 0x000fe200000e0613 */
[----:B------:R-:W-:Y:S01]  /*15fe0*/  IADD3 R19, P3, PT, R57, R28, RZ ;  /* 0x0000001c39137210 */ /* 0x000fe20007f7e0ff */
[----:B------:R-:W-:Y:S01]  /*15ff0*/  IMAD.WIDE.U32 R14, R38, R37, RZ ;  /* 0x00000025260e7225 */ /* 0x000fe200078e00ff */
[----:B------:R-:W-:-:S02]  /*16000*/  ISETP.GE.U32.AND P0, PT, R68, R8, PT ;  /* 0x000000084400720c */ /* 0x000fc40003f06070 */
[----:B------:R-:W-:Y:S01]  /*16010*/  SHF.L.W.U32.HI R18, R59, 0x1, R19 ;  /* 0x000000013b127819 */ /* 0x000fe20000010e13 */
[----:B------:R-:W-:Y:S01]  /*16020*/  IMAD.X R71, RZ, RZ, R20, P2 ;  /* 0x000000ffff477224 */ /* 0x000fe200010e0614 */
[----:B------:R-:W-:Y:S01]  /*16030*/  ISETP.LT.U32.AND P2, PT, R8, R21, PT ;  /* 0x000000150800720c */ /* 0x000fe20003f41070 */
[----:B------:R-:W-:Y:S02]  /*16040*/  IMAD.X R70, RZ, RZ, R29, P3 ;  /* 0x000000ffff467224 */ /* 0x000fe400018e061d */
[----:B------:R-:W-:Y:S01]  /*16050*/  IMAD.WIDE.U32 R14, P3, R37, R38, R14 ;  /* 0x00000026250e7225 */ /* 0x000fe2000786000e */
[----:B------:R-:W-:Y:S02]  /*16060*/  ISETP.GE.U32.AND.EX P0, PT, R71, R20, PT, P0 ;  /* 0x000000144700720c */ /* 0x000fe40003f06100 */
[----:B------:R-:W-:Y:S01]  /*16070*/  SHF.L.W.U32.HI R19, R19, 0x1, R70 ;  /* 0x0000000113137819 */ /* 0x000fe20000010e46 */
[----:B------:R-:W-:Y:S01]  /*16080*/  IMAD.WIDE.U32 R56, R37, R37, RZ ;  /* 0x0000002525387225 */ /* 0x000fe200078e00ff */
[----:B------:R-:W-:-:S03]  /*16090*/  ISETP.LT.U32.OR.EX P0, PT, R20, R9, !P0, P2 ;  /* 0x000000091400720c */ /* 0x000fc60004701520 */
[----:B------:R-:W-:Y:S01]  /*160a0*/  IMAD.WIDE.U32 R28, R37, R37, R18 ;  /* 0x00000025251c7225 */ /* 0x000fe200078e0012 */
[----:B------:R-:W-:Y:S02]  /*160b0*/  SEL R79, RZ, 0x1, !P0 ;  /* 0x00000001ff4f7807 */ /* 0x000fe40004000000 */
[----:B------:R-:W-:Y:S01]  /*160c0*/  IADD3 RZ, P5, PT, R57, R14, RZ ;  /* 0x0000000e39ff7210 */ /* 0x000fe20007fbe0ff */
[----:B------:R-:W-:Y:S01]  /*160d0*/  IMAD.WIDE.U32 R20, R73, 0x3d1, RZ ;  /* 0x000003d149147825 */ /* 0x000fe200078e00ff */
[----:B------:R-:W-:-:S03]  /*160e0*/  IADD3 R79, P0, PT, R79, R28, RZ ;  /* 0x0000001c4f4f7210 */ /* 0x000fc60007f1e0ff */
[----:B------:R-:W-:Y:S01]  /*160f0*/  IMAD.IADD R58, R14, 0x1, R29 ;  /* 0x000000010e3a7824 */ /* 0x000fe200078e021d */
[----:B------:R-:W-:Y:S01]  /*16100*/  ISETP.GE.U32.AND P2, PT, R79, R28, PT ;  /* 0x0000001c4f00720c */ /* 0x000fe20003f46070 */
        /* <DEDUP_REMOVED lines=19> */
[----:B------:R-:W-:Y:S01]  /*16240*/  IMAD.MOV.U32 R60, RZ, RZ, R29 ;  /* 0x000000ffff3c7224 */ /* 0x000fe200078e001d */
[----:B------:R-:W-:Y:S01]  /*16250*/  ISETP.GE.U32.AND.EX P0, PT, R21, R14, PT, P0 ;  /* 0x0000000e1500720c */ /* 0x000fe20003f06100 */
[----:B------:R-:W-:Y:S01]  /*16260*/  IMAD.X R9, RZ, RZ, RZ, P3 ;  /* 0x000000ffff097224 */ /* 0x000fe200018e06ff */
[----:B------:R-:W-:Y:S01]  /*16270*/  ISETP.GE.U32.AND P3, PT, R18, R58, PT ;  /* 0x0000003a1200720c */ /* 0x000fe20003f66070 */
[----:B------:R-:W-:Y:S01]  /*16280*/  IMAD.X R77, R56, 0x1, R57, P4 ;  /* 0x00000001384d7824 */ /* 0x000fe200020e0639 */
[----:B------:R-:W-:Y:S01]  /*16290*/  IADD3 R73, P4, PT, R18, R73, RZ ;  /* 0x0000004912497210 */ /* 0x000fe20007f9e0ff */
[----:B------:R-:W-:Y:S01]  /*162a0*/  IMAD.WIDE.U32.X R58, RZ, R71, R60, P6 ;  /* 0x00000047ff3a7225 */ /* 0x000fe200030e043c */
[----:B------:R-:W-:-:S02]  /*162b0*/  SEL R14, RZ, 0x1, P0 ;  /* 0x00000001ff0e7807 */ /* 0x000fc40000000000 */
[----:B------:R-:W-:Y:S01]  /*162c0*/  ISETP.LT.U32.AND P0, PT, R73, R18, PT ;  /* 0x000000124900720c */ /* 0x000fe20003f01070 */
[----:B------:R-:W-:Y:S01]  /*162d0*/  IMAD.WIDE.U32 R28, R69, 0x3d1, RZ ;  /* 0x000003d1451c7825 */ /* 0x000fe200078e00ff */
[----:B------:R-:W-:Y:S02]  /*162e0*/  IADD3 R14, P6, PT, R73, R14, RZ ;  /* 0x0000000e490e7210 */ /* 0x000fe40007fde0ff */
[C---:B------:R-:W-:Y:S01]  /*162f0*/  ISETP.GE.U32.AND.EX P3, PT, R77.reuse, R56, PT, P3 ;  /* 0x000000384d00720c */ /* 0x040fe20003f66130 */
[----:B------:R-:W-:Y:S02]  /*16300*/  IMAD.X R18, R77, 0x1, R68, P4 ;  /* 0x000000014d127824 */ /* 0x000fe400020e0644 */
[----:B------:R-:W-:Y:S01]  /*16310*/  IMAD.MOV.U32 R8, RZ, RZ, R15 ;  /* 0x000000ffff087224 */ /* 0x000fe200078e000f */
[----:B------:R-:W-:Y:S01]  /*16320*/  SEL R75, RZ, 0x1, P3 ;  /* 0x00000001ff4b7807 */ /* 0x000fe20001800000 */
[----:B------:R-:W-:Y:S01]  /*16330*/  IMAD.WIDE.U32 R56, R79, 0x3d1, RZ ;  /* 0x000003d14f387825 */ /* 0x000fe200078e00ff */
[----:B------:R-:W-:-:S03]  /*16340*/  ISETP.GE.U32.AND P3, PT, R14, R73, PT ;  /* 0x000000490e00720c */ /* 0x000fc60003f66070 */
[----:B------:R-:W-:Y:S02]  /*16350*/  IMAD.X R15, RZ, RZ, R18, P6 ;  /* 0x000000ffff0f7224 */ /* 0x000fe400030e0612 */
[----:B------:R-:W-:-:S03]  /*16360*/  IMAD.WIDE.U32 R28, P4, RZ, R79, R28 ;  /* 0x0000004fff1c7225 */ /* 0x000fc6000788001c */
[----:B------:R-:W-:Y:S01]  /*16370*/  ISETP.GE.U32.AND.EX P3, PT, R15, R18, PT, P3 ;  /* 0x000000120f00720c */ /* 0x000fe20003f66130 */
[----:B------:R-:W-:Y:S01]  /*16380*/  IMAD.WIDE.U32.X R60, R38, R38, R8, P5 ;  /* 0x00000026263c7225 */ /* 0x000fe200028e0408 */
[----:B------:R-:W-:Y:S02]  /*16390*/  IADD3 R8, P6, P5, R56, R58, R75 ;  /* 0x0000003a38087210 */ /* 0x000fe40007dde04b */
[----:B------:R-:W-:Y:S02]  /*163a0*/  SEL R75, RZ, 0x1, !P2 ;  /* 0x00000001ff4b7807 */ /* 0x000fe40005000000 */
[----:B------:R-:W-:Y:S02]  /*163b0*/  IADD3 R58, P2, PT, R57, R28, RZ ;  /* 0x0000001c393a7210 */ /* 0x000fe40007f5e0ff */
[----:B------:R-:W-:Y:S02]  /*163c0*/  SHF.R.U32.HI R9, RZ, 0x1f, R70 ;  /* 0x0000001fff097819 */ /* 0x000fe40000011646 */
[----:B------:R-:W-:-:S02]  /*163d0*/  ISETP.LT.U32.OR.EX P0, PT, R18, R77, !P3, P0 ;  /* 0x0000004d1200720c */ /* 0x000fc40005f01500 */
[----:B------:R-:W-:Y:S02]  /*163e0*/  IADD3.X R73, PT, PT, R58, R59, RZ, P6, P5 ;  /* 0x0000003b3a497210 */ /* 0x000fe400037ea4ff */
[----:B------:R-:W-:Y:S01]  /*163f0*/  IADD3 R75, P5, P6, R75, R9, R60 ;  /* 0x000000094b4b7210 */ /* 0x000fe20007ebe03c */
[----:B------:R-:W-:Y:S01]  /*16400*/  IMAD.X R9, RZ, RZ, RZ, P4 ;  /* 0x000000ffff097224 */ /* 0x000fe200020e06ff */
[----:B------:R-:W-:Y:S02]  /*16410*/  IADD3 R71, P3, PT, R8, R71, RZ ;  /* 0x0000004708477210 */ /* 0x000fe40007f7e0ff */
[----:B------:R-:W-:Y:S02]  /*16420*/  SEL R18, RZ, 0x1, !P0 ;  /* 0x00000001ff127807 */ /* 0x000fe40004000000 */
[----:B------:R-:W-:Y:S01]  /*16430*/  IADD3.X R77, PT, PT, RZ, RZ, R61, P5, P6 ;  /* 0x000000ffff4d7210 */ /* 0x000fe20002fec43d */
[----:B------:R-:W-:Y:S01]  /*16440*/  IMAD.X R20, R73, 0x1, R79, P3 ;  /* 0x0000000149147824 */ /* 0x000fe200018e064f */
[----:B------:R-:W-:-:S02]  /*16450*/  IADD3 R18, P5, PT, R71, R18, RZ ;  /* 0x0000001247127210 */ /* 0x000fc40007fbe0ff */
[----:B------:R-:W-:Y:S01]  /*16460*/  ISETP.GE.U32.AND P4, PT, R8, R56, PT ;  /* 0x000000380800720c */ /* 0x000fe20003f86070 */
[----:B------:R-:W-:Y:S01]  /*16470*/  IMAD.WIDE.U32 R60, R77, 0x3d1, RZ ;  /* 0x000003d14d3c7825 */ /* 0x000fe200078e00ff */
[----:B------:R-:W-:Y:S02]  /*16480*/  ISETP.LT.U32.AND P0, PT, R71, R8, PT ;  /* 0x000000084700720c */ /* 0x000fe40003f01070 */
[----:B------:R-:W-:Y:S01]  /*16490*/  ISETP.GE.U32.AND P3, PT, R18, R71, PT ;  /* 0x000000471200720c */ /* 0x000fe20003f66070 */
[----:B------:R-:W-:Y:S01]  /*164a0*/  IMAD.MOV.U32 R8, RZ, RZ, R29 ;  /* 0x000000ffff087224 */ /* 0x000fe200078e001d */
[----:B------:R-:W-:Y:S01]  /*164b0*/  ISETP.GE.U32.AND.EX P4, PT, R73, R58, PT, P4 ;  /* 0x0000003a4900720c */ /* 0x000fe20003f86140 */
[----:B------:R-:W-:Y:S02]  /*164c0*/  IMAD.X R29, RZ, RZ, R20, P5 ;  /* 0x000000ffff1d7224 */ /* 0x000fe400028e0614 */
[----:B------:R-:W-:Y:S01]  /*164d0*/  IMAD.WIDE.U32.X R58, RZ, R69, R8, P2 ;  /* 0x00000045ff3a7225 */ /* 0x000fe200010e0408 */
[----:B------:R-:W-:-:S02]  /*164e0*/  SEL R71, RZ, 0x1, P4 ;  /* 0x00000001ff477807 */ /* 0x000fc40002000000 */
[----:B------:R-:W-:Y:S01]  /*164f0*/  ISETP.GE.U32.AND.EX P2, PT, R29, R20, PT, P3 ;  /* 0x000000141d00720c */ /* 0x000fe20003f46130 */
[----:B------:R-:W-:-:S03]  /*16500*/  IMAD.WIDE.U32 R56, R75, 0x3d1, RZ ;  /* 0x000003d14b387825 */ /* 0x000fc600078e00ff */
[----:B------:R-:W-:Y:S01]  /*16510*/  ISETP.LT.U32.OR.EX P0, PT, R20, R73, !P2, P0 ;  /* 0x000000491400720c */ /* 0x000fe20005701500 */
        /* <DEDUP_REMOVED lines=13> */
[----:B------:R-:W-:-:S03]  /*165f0*/  ISETP.GE.U32.AND.EX P0, PT, R28, R73, PT, P0 ;  /* 0x000000491c00720c */ /* 0x000fc60003f06100 */
[----:B------:R-:W-:Y:S01]  /*16600*/  IMAD.X R20, RZ, RZ, R61, P4 ;  /* 0x000000ffff147224 */ /* 0x000fe200020e063d */
[----:B------:R-:W-:Y:S01]  /*16610*/  ISETP.LT.U32.AND P4, PT, R8, R71, PT ;  /* 0x000000470800720c */ /* 0x000fe20003f81070 */
        /* <DEDUP_REMOVED lines=63> */
.L_x_1900:
[----:B------:R-:W-:Y:S05]  /*16a10*/  BSYNC.RECONVERGENT B1 ;  /* 0x0000000000017941 */ /* 0x000fea0003800200 */
.L_x_1899:
        /* <DEDUP_REMOVED lines=64> */
.L_x_1903:
[----:B------:R-:W-:Y:S05]  /*16e20*/  BSYNC.RELIABLE B2 ;  /* 0x0000000000027941 */ /* 0x000fea0003800100 */
.L_x_1902:
        /* <DEDUP_REMOVED lines=66> */
.L_x_1906:
[----:B------:R-:W-:Y:S05]  /*17250*/  BSYNC.RELIABLE B2 ;  /* 0x0000000000027941 */ /* 0x000fea0003800100 */
.L_x_1905:
        /* <DEDUP_REMOVED lines=61> */
.L_x_1908:
[----:B------:R-:W-:Y:S05]  /*17630*/  BSYNC.RELIABLE B2 ;  /* 0x0000000000027941 */ /* 0x000fea0003800100 */
.L_x_1907:
        /* <DEDUP_REMOVED lines=27> */
.L_x_1904:
[----:B------:R-:W-:Y:S05]  /*177f0*/  BSYNC.RECONVERGENT B1 ;  /* 0x0000000000017941 */ /* 0x000fea0003800200 */
.L_x_1901:
        /* <DEDUP_REMOVED lines=17> */
[----:B------:R-:W-:-:S04]  /*17910*/  IMAD.WIDE.U32 R14, R92, R31, RZ ;  /* 0x0000001f5c0e7225 */ /* 0x000fc800078e00ff */
[----:B------:R-:W-:Y:S02]  /*17920*/  IMAD.IADD R13, R13, 0x1, R21 ;  /* 0x000000010d0d7824 */ /* 0x000fe400078e0215 */
[----:B------:R-:W-:-:S04]  /*17930*/  IMAD.WIDE.U32 R18, R97, R35, RZ ;  /* 0x0000002361127225 */ /* 0x000fc800078e00ff */
[----:B------:R-:W-:-:S04]  /*17940*/  IMAD.WIDE.U32 R8, P2, R97, R36, R8 ;  /* 0x0000002461087225 */ /* 0x000fc80007840008 */
        /* <DEDUP_REMOVED lines=34> */
[----:B------:R-:W-:Y:S01]  /*17b70*/  IMAD.WIDE.U32 R28, P4, R91, R34, R28 ;  /* 0x000000225b1c7225 */ /* 0x000fe2000788001c */
[----:B------:R-:W-:Y:S02]  /*17b80*/  IADD3 R8, P3, P6, R20, R18, R61 ;  /* 0x0000001214087210 */ /* 0x000fe40007e7e03d */
[----:B------:R-:W-:Y:S01]  /*17b90*/  ISETP.GE.U32.AND.EX P2, PT, R15, R69, PT, P2 ;  /* 0x000000450f00720c */ /* 0x000fe20003f46120 */
[----:B------:R-:W-:-:S04]  /*17ba0*/  IMAD.WIDE.U32 R58, R91, R33, RZ ;  /* 0x000000215b3a7225 */ /* 0x000fc800078e00ff */
[----:B------:R-:W-:Y:S01]  /*17bb0*/  IMAD.IADD R13, R21, 0x1, R13 ;  /* 0x00000001150d7824 */ /* 0x000fe200078e020d */
[----:B------:R-:W-:Y:S01]  /*17bc0*/  SEL R21, RZ, 0x1, P2 ;  /* 0x00000001ff157807 */ /* 0x000fe20001000000 */
[----:B------:R-:W-:Y:S02]  /*17bd0*/  IMAD.MOV.U32 R16, RZ, RZ, R9 ;  /* 0x000000ffff107224 */ /* 0x000fe400078e0009 */
[----:B------:R-:W-:Y:S01]  /*17be0*/  IMAD R12, R38, R97, RZ ;  /* 0x00000061260c7224 */ /* 0x000fe200078e02ff */
[----:B------:R-:W-:Y:S01]  /*17bf0*/  ISETP.GE.U32.AND.EX P0, PT, R13, R15, PT, P0 ;  /* 0x0000000f0d00720c */ /* 0x000fe20003f06100 */
[----:B------:R-:W-:Y:S01]  /*17c00*/  IMAD.X R57, RZ, RZ, RZ, P4 ;  /* 0x000000ffff397224 */ /* 0x000fe200020e06ff */
[----:B------:R-:W-:Y:S01]  /*17c10*/  IADD3 RZ, P4, PT, R59, R28, RZ ;  /* 0x0000001c3bff7210 */ /* 0x000fe20007f9e0ff */
[----:B------:R-:W-:Y:S01]  /*17c20*/  IMAD.MOV.U32 R56, RZ, RZ, R29 ;  /* 0x000000ffff387224 */ /* 0x000fe200078e001d */
[----:B------:R-:W-:Y:S01]  /*17c30*/  IADD3.X R9, PT, PT, R13, R19, RZ, P3, P6 ;  /* 0x000000130d097210 */ /* 0x000fe20001fec4ff */
[----:B------:R-:W-:Y:S01]  /*17c40*/  IMAD.WIDE.U32 R14, R37, R97, RZ ;  /* 0x00000061250e7225 */ /* 0x000fe200078e00ff */
[----:B------:R-:W-:-:S03]  /*17c50*/  ISETP.GE.U32.AND P3, PT, R8, R20, PT ;  /* 0x000000140800720c */ /* 0x000fc60003f66070 */
[C---:B------:R-:W-:Y:S01]  /*17c60*/  IMAD R77, R90.reuse, R37, R12 ;  /* 0x000000255a4d7224 */ /* 0x040fe200078e020c */
[----:B------:R-:W-:Y:S01]  /*17c70*/  ISETP.GE.U32.AND.EX P6, PT, R9, R13, PT, P3 ;  /* 0x0000000d0900720c */ /* 0x000fe20003fc6130 */
[----:B------:R-:W-:-:S03]  /*17c80*/  IMAD.WIDE.U32.X R16, R90, R36, R16, P5 ;  /* 0x000000245a107225 */ /* 0x000fc600028e0410 */
[----:B------:R-:W-:Y:S01]  /*17c90*/  SEL R71, RZ, 0x1, P6 ;  /* 0x00000001ff477807 */ /* 0x000fe20003000000 */
[----:B------:R-:W-:-:S04]  /*17ca0*/  IMAD.WIDE.U32 R18, R90, R37, RZ ;  /* 0x000000255a127225 */ /* 0x000fc800078e00ff */
[----:B------:R-:W-:Y:S02]  /*17cb0*/  IMAD.IADD R77, R15, 0x1, R77 ;  /* 0x000000010f4d7824 */ /* 0x000fe400078e024d */
[----:B------:R-:W-:Y:S01]  /*17cc0*/  IMAD.WIDE.U32.X R56, R92, R34, R56, P4 ;  /* 0x000000225c387225 */ /* 0x000fe200020e0438 */
[----:B------:R-:W-:-:S03]  /*17cd0*/  IADD3 R20, P2, P4, R14, R16, R21 ;  /* 0x000000100e147210 */ /* 0x000fc60007c5e015 */
[----:B------:R-:W-:Y:S01]  /*17ce0*/  IMAD.WIDE.U32 R12, R97, R37, RZ ;  /* 0x00000025610c7225 */ /* 0x000fe200078e00ff */
[----:B------:R-:W-:Y:S02]  /*17cf0*/  SEL R12, RZ, 0x1, P0 ;  /* 0x00000001ff0c7807 */ /* 0x000fe40000000000 */
[----:B------:R-:W-:Y:S01]  /*17d00*/  IADD3.X R21, PT, PT, R77, R17, RZ, P2, P4 ;  /* 0x000000114d157210 */ /* 0x000fe200017e84ff */
[----:B------:R-:W-:Y:S01]  /*17d10*/  IMAD.WIDE.U32 R18, P3, R97, R38, R18 ;  /* 0x0000002661127225 */ /* 0x000fe20007860012 */
[----:B------:R-:W-:-:S03]  /*17d20*/  IADD3 R71, P4, P6, R71, R56, R12 ;  /* 0x0000003847477210 */ /* 0x000fc60007e9e00c */
[----:B------:R-:W-:Y:S01]  /*17d30*/  IMAD R15, R36, R91, RZ ;  /* 0x0000005b240f7224 */ /* 0x000fe200078e02ff */
[----:B------:R-:W-:Y:S01]  /*17d40*/  IADD3 RZ, P5, PT, R13, R18, RZ ;  /* 0x000000120dff7210 */ /* 0x000fe20007fbe0ff */
[----:B------:R-:W-:Y:S01]  /*17d50*/  IMAD.WIDE.U32 R12, R92, R35, RZ ;  /* 0x000000235c0c7225 */ /* 0x000fe200078e00ff */
[----:B------:R-:W-:-:S03]  /*17d60*/  IADD3.X R56, PT, PT, RZ, R57, RZ, P4, P6 ;  /* 0x00000039ff387210 */ /* 0x000fc600027ec4ff */
        /* <DEDUP_REMOVED lines=28> */
[C---:B------:R-:W-:Y:S01]  /*17f30*/  IMAD.WIDE.U32 R68, R93.reuse, R31, RZ ;  /* 0x0000001f5d447225 */ /* 0x040fe200078e00ff */
[----:B------:R-:W-:Y:S02]  /*17f40*/  ISETP.GE.U32.AND P3, PT, R12, R8, PT ;  /* 0x000000080c00720c */ /* 0x000fe40003f66070 */
[----:B------:R-:W-:Y:S01]  /*17f50*/  IADD3.X R74, PT, PT, RZ, R57, RZ, P2, P6 ;  /* 0x00000039ff4a7210 */ /* 0x000fe200017ec4ff */
[----:B------:R-:W-:Y:S01]  /*17f60*/  IMAD.WIDE.U32 R14, R93, R33, R18 ;  /* 0x000000215d0e7225 */ /* 0x000fe200078e0012 */
[----:B------:R-:W-:-:S03]  /*17f70*/  IADD3 RZ, P4, PT, R69, R28, RZ ;  /* 0x0000001c45ff7210 */ /* 0x000fc60007f9e0ff */
[----:B------:R-:W-:Y:S01]  /*17f80*/  IMAD.IADD R72, R13, 0x1, R61 ;  /* 0x000000010d487824 */ /* 0x000fe200078e023d */
[----:B------:R-:W-:Y:S01]  /*17f90*/  ISETP.GE.U32.AND P2, PT, R14, R18, PT ;  /* 0x000000120e00720c */ /* 0x000fe20003f46070 */
[----:B------:R-:W-:Y:S02]  /*17fa0*/  IMAD.MOV.U32 R16, RZ, RZ, R29 ;  /* 0x000000ffff107224 */ /* 0x000fe400078e001d */
[----:B------:R-:W-:Y:S01]  /*17fb0*/  IMAD R18, R34, R93, RZ ;  /* 0x0000005d22127224 */ /* 0x000fe200078e02ff */
[----:B------:R-:W-:Y:S01]  /*17fc0*/  ISETP.GE.U32.AND.EX P3, PT, R72, R9, PT, P3 ;  /* 0x000000094800720c */ /* 0x000fe20003f66130 */
[----:B------:R-:W-:-:S03]  /*17fd0*/  IMAD.WIDE.U32.X R16, R94, R32, R16, P4 ;  /* 0x000000205e107225 */ /* 0x000fc600020e0410 */
[----:B------:R-:W-:Y:S01]  /*17fe0*/  SEL R61, RZ, 0x1, P3 ;  /* 0x00000001ff3d7807 */ /* 0x000fe20001800000 */
[----:B------:R-:W-:Y:S02]  /*17ff0*/  IMAD R71, R94, R33, R18 ;  /* 0x000000215e477224 */ /* 0x000fe400078e0212 */
[----:B------:R-:W-:Y:S01]  /*18000*/  IMAD.WIDE.U32.X R58, R90, R38, R58, P5 ;  /* 0x000000265a3a7225 */ /* 0x000fe200028e043a */
[----:B------:R-:W-:Y:S02]  /*18010*/  IADD3 R16, P3, P4, R14, R16, R61 ;  /* 0x000000100e107210 */ /* 0x000fe40007c7e03d */
[----:B------:R-:W-:Y:S01]  /*18020*/  SEL R61, RZ, 0x1, P0 ;  /* 0x00000001ff3d7807 */ /* 0x000fe20000000000 */
        /* <DEDUP_REMOVED lines=50> */
[C---:B------:R-:W-:Y:S01]  /*18350*/  IMAD.X R9, R29.reuse, 0x1, R70, P4 ;  /* 0x000000011d097824 */ /* 0x040fe200020e0646 */
        /* <DEDUP_REMOVED lines=16> */
[----:B------:R-:W-:Y:S01]  /*18460*/  IADD3 R71, P5, P6, R71, R56, R18 ;  /* 0x0000003847477210 */ /* 0x000fe20007ebe012 */
[----:B------:R-:W-:Y:S01]  /*18470*/  IMAD R16, R38, R93, RZ ;  /* 0x0000005d26107224 */ /* 0x000fe200078e02ff */
[----:B------:R-:W-:Y:S01]  /*18480*/  ISETP.GE.U32.AND.EX P2, PT, R75, R17, PT, P2 ;  /* 0x000000114b00720c */ /* 0x000fe20003f46120 */
[----:B------:R-:W-:Y:S01]  /*18490*/  IMAD R17, R34, R95, RZ ;  /* 0x0000005f22117224 */ /* 0x000fe200078e02ff */
[----:B------:R-:W-:Y:S01]  /*184a0*/  IADD3 R28, P3, P4, R29, R60, R28 ;  /* 0x0000003c1d1c7210 */ /* 0x000fe20007c7e01c */
[----:B------:R-:W-:Y:S01]  /*184b0*/  IMAD.WIDE.U32.X R20, R96, R32, R20, P0 ;  /* 0x0000002060147225 */ /* 0x000fe200000e0414 */
[----:B------:R-:W-:-:S02]  /*184c0*/  IADD3.X R70, PT, PT, RZ, R57, RZ, P5, P6 ;  /* 0x00000039ff467210 */ /* 0x000fc40002fec4ff */
[----:B------:R-:W-:Y:S01]  /*184d0*/  IADD3.X R29, PT, PT, RZ, R61, RZ, P3, P4 ;  /* 0x0000003dff1d7210 */ /* 0x000fe20001fe84ff */
[-C--:B------:R-:W-:Y:S01]  /*184e0*/  IMAD R81, R96, R33.reuse, R17 ;  /* 0x0000002160517224 */ /* 0x080fe200078e0211 */
[----:B------:R-:W-:Y:S01]  /*184f0*/  SEL R79, RZ, 0x1, P2 ;  /* 0x00000001ff4f7807 */ /* 0x000fe20001000000 */
[----:B------:R-:W-:-:S04]  /*18500*/  IMAD.WIDE.U32 R56, R95, R33, R8 ;  /* 0x000000215f387225 */ /* 0x000fc800078e0008 */
[-C--:B------:R-:W-:Y:S01]  /*18510*/  IMAD R83, R94, R37.reuse, R16 ;  /* 0x000000255e537224 */ /* 0x080fe200078e0210 */
[C---:B------:R-:W-:Y:S01]  /*18520*/  IADD3 R79, P0, P3, R56.reuse, R20, R79 ;  /* 0x00000014384f7210 */ /* 0x040fe20007b1e04f */
[----:B------:R-:W-:Y:S01]  /*18530*/  IMAD.IADD R81, R57, 0x1, R81 ;  /* 0x0000000139517824 */ /* 0x000fe200078e0251 */
[----:B------:R-:W-:Y:S01]  /*18540*/  ISETP.GE.U32.AND P5, PT, R56, R8, PT ;  /* 0x000000083800720c */ /* 0x000fe20003fa6070 */
[----:B------:R-:W-:-:S03]  /*18550*/  IMAD.WIDE.U32 R16, R93, R37, R28 ;  /* 0x000000255d107225 */ /* 0x000fc600078e001c */
[----:B------:R-:W-:Y:S01]  /*18560*/  IADD3.X R77, PT, PT, R81, R21, RZ, P0, P3 ;  /* 0x00000015514d7210 */ /* 0x000fe200007e64ff */
[----:B------:R-:W-:Y:S01]  /*18570*/  IMAD.WIDE.U32 R60, R96, R33, RZ ;  /* 0x00000021603c7225 */ /* 0x000fe200078e00ff */
[----:B------:R-:W-:Y:S02]  /*18580*/  IADD3 R20, P0, PT, R71, R16, RZ ;  /* 0x0000001047147210 */ /* 0x000fe40007f1e0ff */
[----:B------:R-:W-:Y:S01]  /*18590*/  ISETP.GE.U32.AND.EX P5, PT, R81, R9, PT, P5 ;  /* 0x000000095100720c */ /* 0x000fe20003fa6150 */
[----:B------:R-:W-:-:S04]  /*185a0*/  IMAD.WIDE.U32 R18, R94, R37, RZ ;  /* 0x000000255e127225 */ /* 0x000fc800078e00ff */
        /* <DEDUP_REMOVED lines=98> */
[----:B------:R-:W-:Y:S01]  /*18bd0*/  IADD3 R79, P4, P5, R79, R60, R9 ;  /* 0x0000003c4f4f7210 */ /* 0x000fe20007d9e009 */
[----:B------:R-:W-:Y:S01]  /*18be0*/  IMAD.WIDE.U32 R8, R83, 0x3d1, RZ ;  /* 0x000003d153087825 */ /* 0x000fe200078e00ff */
[----:B------:R-:W-:Y:S02]  /*18bf0*/  SEL R77, RZ, 0x1, P3 ;  /* 0x00000001ff4d7807 */ /* 0x000fe40001800000 */
[----:B------:R-:W-:Y:S01]  /*18c00*/  ISETP.GE.U32.AND.EX P6, PT, R28, R57, PT, P2 ;  /* 0x000000391c00720c */ /* 0x000fe20003fc6120 */
[----:B------:R-:W-:Y:S01]  /*18c10*/  IMAD.WIDE.U32 R20, P2, RZ, R83, R16 ;  /* 0x00000053ff147225 */ /* 0x000fe20007840010 */
[----:B------:R-:W-:Y:S02]  /*18c20*/  IADD3.X R81, PT, PT, RZ, R61, RZ, P4, P5 ;  /* 0x0000003dff517210 */ /* 0x000fe400027ea4ff */
[----:B------:R-:W-:Y:S01]  /*18c30*/  ISETP.LT.U32.OR.EX P0, PT, R57, R56, !P6, P0 ;  /* 0x000000383900720c */ /* 0x000fe20007701500 */
[----:B------:R-:W-:Y:S01]  /*18c40*/  IMAD.X R17, RZ, RZ, RZ, P2 ;  /* 0x000000ffff117224 */ /* 0x000fe200010e06ff */
[----:B------:R-:W-:Y:S01]  /*18c50*/  IADD3 R57, P3, P6, R8, R18, R77 ;  /* 0x0000001208397210 */ /* 0x000fe20007e7e04d */
[----:B------:R-:W-:Y:S01]  /*18c60*/  IMAD.MOV.U32 R16, RZ, RZ, R21 ;  /* 0x000000ffff107224 */ /* 0x000fe200078e0015 */
[----:B------:R-:W-:-:S02]  /*18c70*/  IADD3 R56, P4, PT, R9, R20, RZ ;  /* 0x0000001409387210 */ /* 0x000fc40007f9e0ff */
[C---:B------:R-:W-:Y:S02]  /*18c80*/  ISETP.GE.U32.AND P2, PT, R57.reuse, R8, PT ;  /* 0x000000083900720c */ /* 0x040fe40003f46070 */
[----:B------:R-:W-:Y:S01]  /*18c90*/  IADD3 R8, P5, PT, R57, R71, RZ ;  /* 0x0000004739087210 */ /* 0x000fe20007fbe0ff */
[----:B------:R-:W-:Y:S01]  /*18ca0*/  IMAD.WIDE.U32.X R16, RZ, R58, R16, P4 ;  /* 0x0000003aff107225 */ /* 0x000fe200020e0410 */
[----:B------:R-:W-:Y:S02]  /*18cb0*/  SEL R9, RZ, 0x1, !P0 ;  /* 0x00000001ff097807 */ /* 0x000fe40004000000 */
[----:B------:R-:W-:Y:S01]  /*18cc0*/  IADD3.X R61, PT, PT, R56, R19, RZ, P3, P6 ;  /* 0x00000013383d7210 */ /* 0x000fe20001fec4ff */
[----:B------:R-:W-:Y:S01]  /*18cd0*/  IMAD.WIDE.U32 R18, R81, 0x3d1, RZ ;  /* 0x000003d151127825 */ /* 0x000fe200078e00ff */
[C---:B------:R-:W-:Y:S02]  /*18ce0*/  IADD3 R21, P3, PT, R8.reuse, R9, RZ ;  /* 0x0000000908157210 */ /* 0x040fe40007f7e0ff */
[----:B------:R-:W-:Y:S01]  /*18cf0*/  ISETP.LT.U32.AND P0, PT, R8, R57, PT ;  /* 0x000000390800720c */ /* 0x000fe20003f01070 */
[C---:B------:R-:W-:Y:S01]  /*18d00*/  IMAD.X R20, R61.reuse, 0x1, R83, P5 ;  /* 0x000000013d147824 */ /* 0x040fe200028e0653 */
[----:B------:R-:W-:Y:S01]  /*18d10*/  ISETP.GE.U32.AND.EX P2, PT, R61, R56, PT, P2 ;  /* 0x000000383d00720c */ /* 0x000fe20003f46120 */
[----:B------:R-:W-:Y:S01]  /*18d20*/  IMAD.MOV.U32 R56, RZ, RZ, RZ ;  /* 0x000000ffff387224 */ /* 0x000fe200078e00ff */
        /* <DEDUP_REMOVED lines=85> */
.L_x_1910:
[----:B------:R-:W-:Y:S05]  /*19280*/  BSYNC.RECONVERGENT B1 ;  /* 0x0000000000017941 */ /* 0x000fea0003800200 */
.L_x_1909:
        /* <DEDUP_REMOVED lines=64> */
.L_x_1913:
[----:B------:R-:W-:Y:S05]  /*19690*/  BSYNC.RELIABLE B2 ;  /* 0x0000000000027941 */ /* 0x000fea0003800100 */
.L_x_1912:
        /* <DEDUP_REMOVED lines=69> */
.L_x_1916:
[----:B------:R-:W-:Y:S05]  /*19af0*/  BSYNC.RELIABLE B2 ;  /* 0x0000000000027941 */ /* 0x000fea0003800100 */
.L_x_1915:
        /* <DEDUP_REMOVED lines=64> */
.L_x_1918:
[----:B------:R-:W-:Y:S05]  /*19f00*/  BSYNC.RELIABLE B2 ;  /* 0x0000000000027941 */ /* 0x000fea0003800100 */
.L_x_1917:
        /* <DEDUP_REMOVED lines=29> */
.L_x_1914:
[----:B------:R-:W-:Y:S05]  /*1a0e0*/  BSYNC.RECONVERGENT B1 ;  /* 0x0000000000017941 */ /* 0x000fea0003800200 */
.L_x_1911:
        /* <DEDUP_REMOVED lines=57> */
.L_x_1919:
        /* <DEDUP_REMOVED lines=62> */
.L_x_1921:
        /* <DEDUP_REMOVED lines=57> */
.L_x_1922:
        /* <DEDUP_REMOVED lines=27> */
.L_x_1920:
        /* <DEDUP_REMOVED lines=185> */
.L_x_1923:
        /* <DEDUP_REMOVED lines=56> */
.L_x_1924:
        /* <DEDUP_REMOVED lines=59> */
.L_x_1926:
        /* <DEDUP_REMOVED lines=57> */
.L_x_1927:
        /* <DEDUP_REMOVED lines=27> */
.L_x_1925:
        /* <DEDUP_REMOVED lines=11> */
[----:B------:R-:W-:-:S04]  /*1c650*/  IMAD.WIDE.U32 R56, R66, R89, RZ ;  /* 0x0000005942387225 */ /* 0x000fc800078e00ff */
[----:B------:R-:W-:-:S04]  /*1c660*/  IMAD.WIDE.U32 R16, P5, R84, R66, R16 ;  /* 0x0000004254107225 */ /* 0x000fc800078a0010 */
[----:B------:R-:W-:Y:S01]  /*1c670*/  IMAD.WIDE.U32.X R20, R107, R67, R20, P0 ;  /* 0x000000436b147225 */ /* 0x000fe200000e0414 */
[----:B------:R-:W-:-:S03]  /*1c680*/  IADD3 RZ, P3, PT, R57, R16, RZ ;  /* 0x0000001039ff7210 */ /* 0x000fc60007f7e0ff */
[----:B------:R-:W-:Y:S02]  /*1c690*/  IMAD R61, R89, R67, R60 ;  /* 0x00000043593d7224 */ /* 0x000fe400078e023c */
[----:B------:R-:W-:Y:S01]  /*1c6a0*/  IMAD.WIDE.U32 R28, R66, R87, RZ ;  /* 0x00000057421c7225 */ /* 0x000fe200078e00ff */
[----:B------:R-:W-:-:S03]  /*1c6b0*/  IADD3 R28, P6, PT, R20, R18, RZ ;  /* 0x00000012141c7210 */ /* 0x000fc60007fde0ff */
[----:B------:R-:W-:Y:S01]  /*1c6c0*/  IMAD.WIDE.U32 R58, P2, R86, R66, R58 ;  /* 0x00000042563a7225 */ /* 0x000fe2000784003a */
[----:B------:R-:W-:-:S03]  /*1c6d0*/  ISETP.GE.U32.AND P0, PT, R28, R18, PT ;  /* 0x000000121c00720c */ /* 0x000fc60003f06070 */
[----:B------:R-:W-:Y:S01]  /*1c6e0*/  IMAD.IADD R57, R19, 0x1, R61 ;  /* 0x0000000113397824 */ /* 0x000fe200078e023d */
[----:B------:R-:W-:Y:S01]  /*1c6f0*/  IADD3 RZ, P4, PT, R29, R58, RZ ;  /* 0x0000003a1dff7210 */ /* 0x000fe20007f9e0ff */
[----:B------:R-:W-:Y:S02]  /*1c700*/  IMAD.X R69, RZ, RZ, RZ, P5 ;  /* 0x000000ffff457224 */ /* 0x000fe400028e06ff */
[----:B------:R-:W-:Y:S02]  /*1c710*/  IMAD.X R29, R57, 0x1, R21, P6 ;  /* 0x00000001391d7824 */ /* 0x000fe400030e0615 */
[----:B------:R-:W-:-:S03]  /*1c720*/  IMAD.WIDE.U32 R18, R67, R85, RZ ;  /* 0x0000005543127225 */ /* 0x000fc600078e00ff */
[----:B------:R-:W-:Y:S01]  /*1c730*/  ISETP.GE.U32.AND.EX P0, PT, R29, R57, PT, P0 ;  /* 0x000000391d00720c */ /* 0x000fe20003f06100 */
[-C--:B------:R-:W-:Y:S02]  /*1c740*/  IMAD R16, R88, R66.reuse, RZ ;  /* 0x0000004258107224 */ /* 0x080fe400078e02ff */
[----:B------:R-:W-:Y:S01]  /*1c750*/  IMAD.MOV.U32 R68, RZ, RZ, R17 ;  /* 0x000000ffff447224 */ /* 0x000fe200078e0011 */
        /* <DEDUP_REMOVED lines=11> */
[----:B------:R-:W-:Y:S01]  /*1c810*/  IMAD.WIDE.U32 R20, R109, R64, R28 ;  /* 0x000000406d147225 */ /* 0x000fe200078e001c */
[----:B------:R-:W-:-:S03]  /*1c820*/  IADD3.X R17, PT, PT, R57, R69, RZ, P0, P6 ;  /* 0x0000004539117210 */ /* 0x000fc600007ec4ff */
[----:B------:R-:W-:Y:S01]  /*1c830*/  IMAD.MOV.U32 R60, RZ, RZ, R19 ;  /* 0x000000ffff3c7224 */ /* 0x000fe200078e0013 */
[----:B------:R-:W-:Y:S01]  /*1c840*/  ISETP.GE.U32.AND P0, PT, R20, R28, PT ;  /* 0x0000001c1400720c */ /* 0x000fe20003f06070 */
[----:B------:R-:W-:Y:S01]  /*1c850*/  IMAD.WIDE.U32 R18, R62, R109, RZ ;  /* 0x0000006d3e127225 */ /* 0x000fe200078e00ff */
[----:B------:R-:W-:-:S03]  /*1c860*/  ISETP.GE.U32.AND.EX P3, PT, R17, R57, PT, P3 ;  /* 0x000000391100720c */ /* 0x000fc60003f66130 */
[----:B------:R-:W-:Y:S01]  /*1c870*/  IMAD R58, R107, R64, RZ ;  /* 0x000000406b3a7224 */ /* 0x000fe200078e02ff */
[----:B------:R-:W-:Y:S01]  /*1c880*/  SEL R69, RZ, 0x1, P3 ;  /* 0x00000001ff457807 */ /* 0x000fe20001800000 */
[----:B------:R-:W-:Y:S02]  /*1c890*/  IMAD R28, R86, R66, RZ ;  /* 0x00000042561c7224 */ /* 0x000fe400078e02ff */
        /* <DEDUP_REMOVED lines=109> */
[----:B------:R-:W-:Y:S01]  /*1cf70*/  IMAD.WIDE.U32 R78, R65, R87, RZ ;  /* 0x00000057414e7225 */ /* 0x000fe200078e00ff */
[----:B------:R-:W-:Y:S02]  /*1cf80*/  ISETP.GE.U32.AND P2, PT, R28, R76, PT ;  /* 0x0000004c1c00720c */ /* 0x000fe40003f46070 */
[----:B------:R-:W-:Y:S01]  /*1cf90*/  ISETP.GE.U32.AND.EX P5, PT, R69, R71, PT, P5 ;  /* 0x000000474500720c */ /* 0x000fe20003fa6150 */
[----:B------:R-:W-:Y:S01]  /*1cfa0*/  IMAD.WIDE.U32.X R70, R84, R65, R18, P4 ;  /* 0x0000004154467225 */ /* 0x000fe200020e0412 */
[----:B------:R-:W-:-:S02]  /*1cfb0*/  ISETP.GE.U32.AND.EX P0, PT, R61, R69, PT, P0 ;  /* 0x000000453d00720c */ /* 0x000fc40003f06100 */
[----:B------:R-:W-:Y:S01]  /*1cfc0*/  ISETP.GE.U32.AND.EX P2, PT, R29, R75, PT, P2 ;  /* 0x0000004b1d00720c */ /* 0x000fe20003f46120 */
[----:B------:R-:W-:Y:S01]  /*1cfd0*/  IMAD.WIDE.U32 R68, R46, R85, RZ ;  /* 0x000000552e447225 */ /* 0x000fe200078e00ff */
[----:B------:R-:W-:Y:S02]  /*1cfe0*/  SEL R18, RZ, 0x1, P5 ;  /* 0x00000001ff127807 */ /* 0x000fe40002800000 */
[----:B------:R-:W-:Y:S01]  /*1cff0*/  SEL R77, RZ, 0x1, P0 ;  /* 0x00000001ff4d7807 */ /* 0x000fe20000000000 */
[----:B------:R-:W-:Y:S01]  /*1d000*/  IMAD R64, R86, R46, RZ ;  /* 0x0000002e56407224 */ /* 0x000fe200078e02ff */
[----:B------:R-:W-:Y:S01]  /*1d010*/  ISETP.GE.U32.AND.EX P3, PT, R75, R73, PT, P3 ;  /* 0x000000494b00720c */ /* 0x000fe20003f66130 */
[----:B------:R-:W-:Y:S01]  /*1d020*/  IMAD R75, R85, R65, R62 ;  /* 0x00000041554b7224 */ /* 0x000fe200078e023e */
[----:B------:R-:W-:Y:S01]  /*1d030*/  SEL R57, RZ, 0x1, P2 ;  /* 0x00000001ff397807 */ /* 0x000fe20001000000 */
[----:B------:R-:W-:Y:S01]  /*1d040*/  IMAD.WIDE.U32 R72, R47, R89, RZ ;  /* 0x000000592f487225 */ /* 0x000fe200078e00ff */
[----:B------:R-:W-:-:S02]  /*1d050*/  IADD3 R77, P0, P2, R77, R70, R18 ;  /* 0x000000464d4d7210 */ /* 0x000fc40007a1e012 */
[----:B------:R-:W-:Y:S01]  /*1d060*/  SEL R56, RZ, 0x1, P3 ;  /* 0x00000001ff387807 */ /* 0x000fe20001800000 */
[----:B------:R-:W-:Y:S01]  /*1d070*/  IMAD.WIDE.U32 R18, R65, R85, RZ ;  /* 0x0000005541127225 */ /* 0x000fe200078e00ff */
[----:B------:R-:W-:Y:S02]  /*1d080*/  IADD3.X R62, PT, PT, RZ, R71, RZ, P0, P2 ;  /* 0x00000047ff3e7210 */ /* 0x000fe400007e44ff */
[----:B------:R-:W-:Y:S01]  /*1d090*/  IADD3 R58, P3, P5, R57, R58, R56 ;  /* 0x0000003a393a7210 */ /* 0x000fe20007d7e038 */
[----:B------:R-:W-:-:S03]  /*1d0a0*/  IMAD.WIDE.U32 R56, R85, R46, R28 ;  /* 0x0000002e55387225 */ /* 0x000fc600078e001c */
[----:B------:R-:W-:Y:S01]  /*1d0b0*/  IADD3.X R59, PT, PT, RZ, R59, RZ, P3, P5 ;  /* 0x0000003bff3b7210 */ /* 0x000fe20001fea4ff */
        /* <DEDUP_REMOVED lines=38> */
[----:B------:R-:W-:-:S03]  /*1d320*/  IMAD.WIDE.U32 R78, R47, R87, RZ ;  /* 0x000000572f4e7225 */ /* 0x000fc600078e00ff */
[----:B------:R-:W-:Y:S01]  /*1d330*/  ISETP.GE.U32.AND.EX P0, PT, R115, R61, PT, P0 ;  /* 0x0000003d7300720c */ /* 0x000fe20003f06100 */
[----:B------:R-:W-:Y:S02]  /*1d340*/  IMAD.MOV.U32 R80, RZ, RZ, R71 ;  /* 0x000000ffff507224 */ /* 0x000fe400078e0047 */
[----:B------:R-:W-:Y:S02]  /*1d350*/  IMAD R60, R84, R63, RZ ;  /* 0x0000003f543c7224 */ /* 0x000fe400078e02ff */
[----:B------:R-:W-:Y:S01]  /*1d360*/  IMAD.MOV.U32 R76, RZ, RZ, R73 ;  /* 0x000000ffff4c7224 */ /* 0x000fe200078e0049 */
[----:B------:R-:W-:Y:S01]  /*1d370*/  SEL R73, RZ, 0x1, P0 ;  /* 0x00000001ff497807 */ /* 0x000fe20000000000 */
        /* <DEDUP_REMOVED lines=10> */
[C---:B------:R-:W-:Y:S01]  /*1d420*/  IADD3 R73, P0, P3, R60.reuse, R80, R73 ;  /* 0x000000503c497210 */ /* 0x040fe20007b1e049 */
[----:B------:R-:W-:Y:S01]  /*1d430*/  IMAD.IADD R61, R61, 0x1, R71 ;  /* 0x000000013d3d7824 */ /* 0x000fe200078e0247 */
[----:B------:R-:W-:Y:S01]  /*1d440*/  IADD3 R70, P2, PT, R113, R68, RZ ;  /* 0x0000004471467210 */ /* 0x000fe20007f5e0ff */
[----:B------:R-:W-:Y:S02]  /*1d450*/  IMAD.IADD R117, R69, 0x1, R117 ;  /* 0x0000000145757824 */ /* 0x000fe400078e0275 */
[----:B------:R-:W-:Y:S01]  /*1d460*/  IMAD.WIDE.U32 R74, R63, R87, RZ ;  /* 0x000000573f4a7225 */ /* 0x000fe200078e00ff */
[----:B------:R-:W-:Y:S02]  /*1d470*/  IADD3.X R81, PT, PT, R61, R81, RZ, P0, P3 ;  /* 0x000000513d517210 */ /* 0x000fe400007e64ff */
[----:B------:R-:W-:Y:S01]  /*1d480*/  ISETP.GE.U32.AND P0, PT, R60, R28, PT ;  /* 0x0000001c3c00720c */ /* 0x000fe20003f06070 */
[----:B------:R-:W-:Y:S01]  /*1d490*/  IMAD.X R71, R117, 0x1, R46, P2 ;  /* 0x0000000175477824 */ /* 0x000fe200010e062e */
[----:B------:R-:W-:Y:S01]  /*1d4a0*/  ISETP.GE.U32.AND P3, PT, R73, R60, PT ;  /* 0x0000003c4900720c */ /* 0x000fe20003f66070 */
[----:B------:R-:W-:Y:S01]  /*1d4b0*/  IMAD.WIDE.U32.X R76, R84, R47, R76, P6 ;  /* 0x0000002f544c7225 */ /* 0x000fe200030e044c */
[----:B------:R-:W-:-:S02]  /*1d4c0*/  ISETP.GE.U32.AND.EX P0, PT, R61, R29, PT, P0 ;  /* 0x0000001d3d00720c */ /* 0x000fc40003f06100 */
[----:B------:R-:W-:Y:S01]  /*1d4d0*/  ISETP.GE.U32.AND.EX P3, PT, R81, R61, PT, P3 ;  /* 0x0000003d5100720c */ /* 0x000fe20003f66130 */
[----:B------:R-:W-:Y:S01]  /*1d4e0*/  IMAD.X R83, RZ, RZ, RZ, P5 ;  /* 0x000000ffff537224 */ /* 0x000fe200028e06ff */
[----:B------:R-:W-:Y:S01]  /*1d4f0*/  ISETP.GE.U32.AND P2, PT, R68, R58, PT ;  /* 0x0000003a4400720c */ /* 0x000fe20003f46070 */
[----:B------:R-:W-:Y:S01]  /*1d500*/  IMAD.MOV.U32 R56, RZ, RZ, R79 ;  /* 0x000000ffff387224 */ /* 0x000fe200078e004f */
[----:B------:R-:W-:Y:S01]  /*1d510*/  ISETP.GE.U32.AND P6, PT, R70, R68, PT ;  /* 0x000000444600720c */ /* 0x000fe20003fc6070 */
[C---:B------:R-:W-:Y:S01]  /*1d520*/  IMAD.WIDE.U32.X R82, R88.reuse, R47, R82, P4 ;  /* 0x0000002f58527225 */ /* 0x040fe200020e0452 */
[----:B------:R-:W-:Y:S02]  /*1d530*/  IADD3 RZ, P5, PT, R75, R78, RZ ;  /* 0x0000004e4bff7210 */ /* 0x000fe40007fbe0ff */
[----:B------:R-:W-:Y:S01]  /*1d540*/  SEL R28, RZ, 0x1, P0 ;  /* 0x00000001ff1c7807 */ /* 0x000fe20000000000 */
[-C--:B------:R-:W-:Y:S01]  /*1d550*/  IMAD R88, R88, R63.reuse, RZ ;  /* 0x0000003f58587224 */ /* 0x080fe200078e02ff */
[----:B------:R-:W-:Y:S01]  /*1d560*/  SEL R75, RZ, 0x1, P3 ;  /* 0x00000001ff4b7807 */ /* 0x000fe20001800000 */
[C---:B------:R-:W-:Y:S01]  /*1d570*/  IMAD R46, R86.reuse, R63, RZ ;  /* 0x0000003f562e7224 */ /* 0x040fe200078e02ff */
[----:B------:R-:W-:Y:S01]  /*1d580*/  ISETP.GE.U32.AND.EX P2, PT, R117, R59, PT, P2 ;  /* 0x0000003b7500720c */ /* 0x000fe20003f46120 */
[----:B------:R-:W-:Y:S01]  /*1d590*/  IMAD R79, R85, R47, R88 ;  /* 0x0000002f554f7224 */ /* 0x000fe200078e0258 */
[----:B------:R-:W-:Y:S01]  /*1d5a0*/  ISETP.GE.U32.AND.EX P0, PT, R71, R117, PT, P6 ;  /* 0x000000754700720c */ /* 0x000fe20003f06160 */
[----:B------:R-:W-:Y:S01]  /*1d5b0*/  IMAD.WIDE.U32.X R56, R86, R47, R56, P5 ;  /* 0x0000002f56387225 */ /* 0x000fe200028e0438 */
[----:B------:R-:W-:-:S02]  /*1d5c0*/  IADD3 R75, P4, P3, R75, R76, R28 ;  /* 0x0000004c4b4b7210 */ /* 0x000fc40007b9e01c */
[----:B------:R-:W-:Y:S01]  /*1d5d0*/  SEL R60, RZ, 0x1, P2 ;  /* 0x00000001ff3c7807 */ /* 0x000fe20001000000 */
[----:B------:R-:W-:Y:S01]  /*1d5e0*/  IMAD.WIDE.U32 R28, R85, R63, R70 ;  /* 0x0000003f551c7225 */ /* 0x000fe200078e0046 */
[----:B------:R-:W-:Y:S02]  /*1d5f0*/  SEL R61, RZ, 0x1, P0 ;  /* 0x00000001ff3d7807 */ /* 0x000fe40000000000 */
[----:B------:R-:W-:Y:S01]  /*1d600*/  IADD3.X R77, PT, PT, RZ, R77, RZ, P4, P3 ;  /* 0x0000004dff4d7210 */ /* 0x000fe200027e64ff */
[----:B------:R-:W-:Y:S01]  /*1d610*/  IMAD R69, R87, R47, R46 ;  /* 0x0000002f57457224 */ /* 0x000fe200078e022e */
[----:B------:R-:W-:Y:S01]  /*1d620*/  IADD3 R60, P2, P5, R61, R64, R60 ;  /* 0x000000403d3c7210 */ /* 0x000fe20007d5e03c */
[----:B------:R-:W-:Y:S01]  /*1d630*/  IMAD.WIDE.U32 R46, R81, 0x3d1, RZ ;  /* 0x000003d1512e7825 */ /* 0x000fe200078e00ff */
[----:B------:R-:W-:Y:S02]  /*1d640*/  ISETP.GE.U32.AND P0, PT, R28, R70, PT ;  /* 0x000000461c00720c */ /* 0x000fe40003f06070 */
[-C--:B------:R-:W-:Y:S01]  /*1d650*/  IADD3 R75, P3, PT, R75, R28.reuse, RZ ;  /* 0x0000001c4b4b7210 */ /* 0x080fe20007f7e0ff */
[----:B------:R-:W-:Y:S01]  /*1d660*/  IMAD.IADD R70, R29, 0x1, R79 ;  /* 0x000000011d467824 */ /* 0x000fe200078e024f */
[----:B------:R-:W-:Y:S01]  /*1d670*/  IADD3.X R61, PT, PT, RZ, R65, RZ, P2, P5 ;  /* 0x00000041ff3d7210 */ /* 0x000fe200017ea4ff */
[----:B------:R-:W-:Y:S01]  /*1d680*/  IMAD.WIDE.U32 R58, R73, 0x3d1, RZ ;  /* 0x000003d1493a7825 */ /* 0x000fe200078e00ff */
[----:B------:R-:W-:-:S03]  /*1d690*/  ISETP.GE.U32.AND P2, PT, R75, R28, PT ;  /* 0x0000001c4b00720c */ /* 0x000fc60003f46070 */
[C---:B------:R-:W-:Y:S01]  /*1d6a0*/  IMAD.X R65, R70.reuse, 0x1, R77, P3 ;  /* 0x0000000146417824 */ /* 0x040fe200018e064d */
[----:B------:R-:W-:Y:S01]  /*1d6b0*/  ISETP.GE.U32.AND.EX P3, PT, R70, R71, PT, P0 ;  /* 0x000000474600720c */ /* 0x000fe20003f66100 */
[----:B------:R-:W-:Y:S01]  /*1d6c0*/  IMAD.WIDE.U32 R46, P4, RZ, R73, R46 ;  /* 0x00000049ff2e7225 */ /* 0x000fe2000788002e */
[----:B------:R-:W-:Y:S02]  /*1d6d0*/  IADD3 R64, P5, PT, RZ, R58, RZ ;  /* 0x0000003aff407210 */ /* 0x000fe40007fbe0ff */
[----:B------:R-:W-:Y:S01]  /*1d6e0*/  ISETP.GE.U32.AND.EX P2, PT, R65, R70, PT, P2 ;  /* 0x000000464100720c */ /* 0x000fe20003f46120 */
        /* <DEDUP_REMOVED lines=25> */
[----:B------:R-:W-:-:S02]  /*1d880*/  IADD3 R28, P6, PT, R77, R81, RZ ;  /* 0x000000514d1c7210 */ /* 0x000fc40007fde0ff */
[----:B------:R-:W-:Y:S01]  /*1d890*/  ISETP.GE.U32.AND P2, PT, R71, R58, PT ;  /* 0x0000003a4700720c */ /* 0x000fe20003f46070 */
[----:B------:R-:W-:Y:S01]  /*1d8a0*/  IMAD.MOV.U32 R58, RZ, RZ, R47 ;  /* 0x000000ffff3a7224 */ /* 0x000fe200078e002f */
[----:B------:R-:W-:Y:S02]  /*1d8b0*/  SEL R61, RZ, 0x1, P0 ;  /* 0x00000001ff3d7807 */ /* 0x000fe40000000000 */
[----:B------:R-:W-:Y:S01]  /*1d8c0*/  SEL R46, RZ, 0x1, P5 ;  /* 0x00000001ff2e7807 */ /* 0x000fe20002800000 */
[----:B------:R-:W-:Y:S01]  /*1d8d0*/  IMAD.WIDE.U32.X R58, RZ, R65, R58, P4 ;  /* 0x00000041ff3a7225 */ /* 0x000fe200020e043a */
[----:B------:R-:W-:Y:S02]  /*1d8e0*/  ISETP.GE.U32.AND.EX P2, PT, R69, R60, PT, P2 ;  /* 0x0000003c4500720c */ /* 0x000fe40003f46120 */
[----:B------:R-:W-:Y:S01]  /*1d8f0*/  IADD3 R61, P5, PT, R28, R61, RZ ;  /* 0x0000003d1c3d7210 */ /* 0x000fe20007fbe0ff */
[----:B------:R-:W-:Y:S01]  /*1d900*/  IMAD.X R60, R62, 0x1, R75, P6 ;  /* 0x000000013e3c7824 */ /* 0x000fe200030e064b */
[----:B------:R-:W-:-:S02]  /*1d910*/  ISETP.LT.U32.AND P0, PT, R28, R77, PT ;  /* 0x0000004d1c00720c */ /* 0x000fc40003f01070 */
[----:B------:R-:W-:Y:S01]  /*1d920*/  SEL R77, RZ, 0x1, P2 ;  /* 0x00000001ff4d7807 */ /* 0x000fe20001000000 */
        /* <DEDUP_REMOVED lines=113> */
.L_x_1929:
[----:B------:R-:W-:Y:S05]  /*1e040*/  BSYNC.RECONVERGENT B1 ;  /* 0x0000000000017941 */ /* 0x000fea0003800200 */
.L_x_1928:
        /* <DEDUP_REMOVED lines=62> */
.L_x_1932:
[----:B------:R-:W-:Y:S05]  /*1e430*/  BSYNC.RELIABLE B2 ;  /* 0x0000000000027941 */ /* 0x000fea0003800100 */
.L_x_1931:
        /* <DEDUP_REMOVED lines=66> */
.L_x_1935:
[----:B------:R-:W-:Y:S05]  /*1e860*/  BSYNC.RELIABLE B2 ;  /* 0x0000000000027941 */ /* 0x000fea0003800100 */
.L_x_1934:
        /* <DEDUP_REMOVED lines=61> */
.L_x_1937:
[----:B------:R-:W-:Y:S05]  /*1ec40*/  BSYNC.RELIABLE B2 ;  /* 0x0000000000027941 */ /* 0x000fea0003800100 */
.L_x_1936:
        /* <DEDUP_REMOVED lines=27> */
.L_x_1933:
[----:B------:R-:W-:Y:S05]  /*1ee00*/  BSYNC.RECONVERGENT B1 ;  /* 0x0000000000017941 */ /* 0x000fea0003800200 */
.L_x_1930:
        /* <DEDUP_REMOVED lines=167> */
[----:B------:R-:W-:-:S03]  /*1f880*/  IMAD.WIDE.U32 R72, P3, R95, UR13, R72 ;  /* 0x0000000d5f487c25 */ /* 0x000fc6000f860048 */
[----:B------:R-:W-:Y:S01]  /*1f890*/  SEL R82, RZ, 0x1, P0 ;  /* 0x00000001ff527807 */ /* 0x000fe20000000000 */
        /* <DEDUP_REMOVED lines=220> */
.L_x_1939:
[----:B------:R-:W-:Y:S05]  /*20660*/  BSYNC.RECONVERGENT B1 ;  /* 0x0000000000017941 */ /* 0x000fea0003800200 */
.L_x_1938:
        /* <DEDUP_REMOVED lines=63> */
.L_x_1942:
[----:B------:R-:W-:Y:S05]  /*20a60*/  BSYNC.RELIABLE B2 ;  /* 0x0000000000027941 */ /* 0x000fea0003800100 */
.L_x_1941:
        /* <DEDUP_REMOVED lines=66> */
.L_x_1945:
[----:B------:R-:W-:Y:S05]  /*20e90*/  BSYNC.RELIABLE B2 ;  /* 0x0000000000027941 */ /* 0x000fea0003800100 */
.L_x_1944:
        /* <DEDUP_REMOVED lines=61> */
.L_x_1947:
[----:B------:R-:W-:Y:S05]  /*21270*/  BSYNC.RELIABLE B2 ;  /* 0x0000000000027941 */ /* 0x000fea0003800100 */
.L_x_1946:
        /* <DEDUP_REMOVED lines=27> */
.L_x_1943:
[----:B------:R-:W-:Y:S05]  /*21430*/  BSYNC.RECONVERGENT B1 ;  /* 0x0000000000017941 */ /* 0x000fea0003800200 */
.L_x_1940:
[-C--:B------:R-:W-:Y:S01]  /*21440*/  IMAD.WIDE.U32 R18, R22, R98.reuse, RZ ;  /* 0x0000006216127225 */ /* 0x080fe200078e00ff */
[----:B------:R-:W-:Y:S03]  /*21450*/  BSSY.RECONVERGENT B1, `(.L_x_1948) ;  /* 0x00001a9000017945 */ /* 0x000fe60003800200 */
        /* <DEDUP_REMOVED lines=14> */
[----:B------:R-:W-:Y:S01]  /*21540*/  IMAD.X R93, R47, 0x1, R29, P2 ;  /* 0x000000012f5d7824 */ /* 0x000fe200010e061d */
[----:B------:R-:W-:Y:S01]  /*21550*/  IADD3 RZ, P3, PT, R21, R16, RZ ;  /* 0x0000001015ff7210 */ /* 0x000fe20007f7e0ff */
[----:B------:R-:W-:Y:S01]  /*21560*/  IMAD.X R19, RZ, RZ, RZ, P0 ;  /* 0x000000ffff137224 */ /* 0x000fe200000e06ff */
[----:B------:R-:W-:Y:S01]  /*21570*/  ISETP.GE.U32.AND P0, PT, R92, R18, PT ;  /* 0x000000125c00720c */ /* 0x000fe20003f06070 */
[----:B------:R-:W-:-:S03]  /*21580*/  IMAD.WIDE.U32 R28, R22, R102, RZ ;  /* 0x00000066161c7225 */ /* 0x000fc600078e00ff */
[----:B------:R-:W-:Y:S01]  /*21590*/  ISETP.GE.U32.AND.EX P0, PT, R93, R47, PT, P0 ;  /* 0x0000002f5d00720c */ /* 0x000fe20003f06100 */
[----:B------:R-:W-:Y:S02]  /*215a0*/  IMAD.MOV.U32 R18, RZ, RZ, R17 ;  /* 0x000000ffff127224 */ /* 0x000fe400078e0011 */
[----:B------:R-:W-:Y:S02]  /*215b0*/  IMAD R21, R103, R6, RZ ;  /* 0x0000000667157224 */ /* 0x000fe400078e02ff */
[----:B------:R-:W-:-:S04]  /*215c0*/  IMAD.WIDE.U32 R16, R6, R102, RZ ;  /* 0x0000006606107225 */ /* 0x000fc800078e00ff */
[----:B------:R-:W-:-:S04]  /*215d0*/  IMAD.WIDE.U32 R28, P2, R103, R6, R28 ;  /* 0x00000006671c7225 */ /* 0x000fc8000784001c */
        /* <DEDUP_REMOVED lines=9> */
[----:B------:R-:W-:-:S04]  /*21670*/  IMAD.WIDE.U32 R62, R22, R105, RZ ;  /* 0x00000069163e7225 */ /* 0x000fc800078e00ff */
        /* <DEDUP_REMOVED lines=11> */
[----:B------:R-:W-:Y:S01]  /*21730*/  IMAD R59, R98, R27, R28 ;  /* 0x0000001b623b7224 */ /* 0x000fe200078e021c */
[----:B------:R-:W-:Y:S01]  /*21740*/  SEL R71, RZ, 0x1, P4 ;  /* 0x00000001ff477807 */ /* 0x000fe20002000000 */
[----:B------:R-:W-:-:S04]  /*21750*/  IMAD.WIDE.U32 R46, R27, R100, RZ ;  /* 0x000000641b2e7225 */ /* 0x000fc800078e00ff */
[----:B------:R-:W-:Y:S01]  /*21760*/  IMAD.X R65, RZ, RZ, RZ, P2 ;  /* 0x000000ffff417224 */ /* 0x000fe200010e06ff */
[----:B------:R-:W-:Y:S01]  /*21770*/  ISETP.GE.U32.AND P2, PT, R20, R92, PT ;  /* 0x0000005c1400720c */ /* 0x000fe20003f46070 */
[----:B------:R-:W-:Y:S02]  /*21780*/  IMAD.MOV.U32 R64, RZ, RZ, R29 ;  /* 0x000000ffff407224 */ /* 0x000fe400078e001d */
        /* <DEDUP_REMOVED lines=10> */
[-C--:B------:R-:W-:Y:S01]  /*21830*/  IMAD R73, R100, R27.reuse, R17 ;  /* 0x0000001b64497224 */ /* 0x080fe200078e0211 */
        /* <DEDUP_REMOVED lines=38> */
[----:B------:R-:W-:-:S04]  /*21aa0*/  IMAD.WIDE.U32 R18, R26, R105, RZ ;  /* 0x000000691a127225 */ /* 0x000fc800078e00ff */
        /* <DEDUP_REMOVED lines=16> */
[-C--:B------:R-:W-:Y:S02]  /*21bb0*/  IMAD R46, R99, R24.reuse, RZ ;  /* 0x00000018632e7224 */ /* 0x080fe400078e02ff */
        /* <DEDUP_REMOVED lines=18> */
[----:B------:R-:W-:Y:S02]  /*21ce0*/  IMAD R75, R100, R25, R57 ;  /* 0x00000019644b7224 */ /* 0x000fe400078e0239 */
[----:B------:R-:W-:-:S04]  /*21cf0*/  IMAD.WIDE.U32.X R64, R103, R27, R64, P2 ;  /* 0x0000001b67407225 */ /* 0x000fc800010e0440 */
[----:B------:R-:W-:-:S04]  /*21d00*/  IMAD.WIDE.U32 R56, R100, R24, R16 ;  /* 0x0000001864387225 */ /* 0x000fc800078e0010 */
[----:B------:R-:W-:Y:S01]  /*21d10*/  IMAD.WIDE.U32.X R58, R99, R25, R58, P6 ;  /* 0x00000019633a7225 */ /* 0x000fe200030e043a */
[----:B------:R-:W-:-:S03]  /*21d20*/  IADD3 R71, P5, P6, R71, R64, R60 ;  /* 0x0000004047477210 */ /* 0x000fc60007ebe03c */
[----:B------:R-:W-:Y:S01]  /*21d30*/  IMAD.MOV.U32 R68, RZ, RZ, R47 ;  /* 0x000000ffff447224 */ /* 0x000fe200078e002f */
[----:B------:R-:W-:Y:S01]  /*21d40*/  IADD3.X R64, PT, PT, RZ, R65, RZ, P5, P6 ;  /* 0x00000041ff407210 */ /* 0x000fe20002fec4ff */
[----:B------:R-:W-:Y:S01]  /*21d50*/  IMAD.WIDE.U32 R46, R105, R26, R28 ;  /* 0x0000001a692e7225 */ /* 0x000fe200078e001c */
[----:B------:R-:W-:-:S03]  /*21d60*/  ISETP.GE.U32.AND P5, PT, R56, R16, PT ;  /* 0x000000103800720c */ /* 0x000fc60003fa6070 */
[----:B------:R-:W-:Y:S01]  /*21d70*/  IMAD.WIDE.U32.X R26, R104, R27, R62, P3 ;  /* 0x0000001b681a7225 */ /* 0x000fe200018e043e */
[----:B------:R-:W-:Y:S02]  /*21d80*/  IADD3 R62, P2, P3, R56, R58, R61 ;  /* 0x0000003a383e7210 */ /* 0x000fe40007b5e03d */
[----:B------:R-:W-:Y:S01]  /*21d90*/  IADD3 R16, P6, PT, R71, R46, RZ ;  /* 0x0000002e47107210 */ /* 0x000fe20007fde0ff */
[----:B------:R-:W-:Y:S01]  /*21da0*/  IMAD.IADD R57, R57, 0x1, R75 ;  /* 0x0000000139397824 */ /* 0x000fe200078e024b */
[----:B------:R-:W-:Y:S01]  /*21db0*/  ISETP.GE.U32.AND P0, PT, R46, R28, PT ;  /* 0x0000001c2e00720c */ /* 0x000fe20003f06070 */
[----:B------:R-:W-:Y:S02]  /*21dc0*/  IMAD.IADD R61, R47, 0x1, R73 ;  /* 0x000000012f3d7824 */ /* 0x000fe400078e0249 */
[----:B------:R-:W-:Y:S01]  /*21dd0*/  IMAD.WIDE.U32.X R68, R101, R25, R68, P4 ;  /* 0x0000001965447225 */ /* 0x000fe200020e0444 */
[----:B------:R-:W-:Y:S02]  /*21de0*/  IADD3.X R63, PT, PT, R57, R59, RZ, P2, P3 ;  /* 0x0000003b393f7210 */ /* 0x000fe400017e64ff */
[----:B------:R-:W-:Y:S01]  /*21df0*/  ISETP.GE.U32.AND P2, PT, R62, R56, PT ;  /* 0x000000383e00720c */ /* 0x000fe20003f46070 */
[----:B------:R-:W-:Y:S01]  /*21e00*/  IMAD R58, R103, R24, RZ ;  /* 0x00000018673a7224 */ /* 0x000fe200078e02ff */
[----:B------:R-:W-:Y:S01]  /*21e10*/  ISETP.GE.U32.AND.EX P5, PT, R57, R17, PT, P5 ;  /* 0x000000113900720c */ /* 0x000fe20003fa6150 */
[----:B------:R-:W-:Y:S01]  /*21e20*/  IMAD.X R17, R61, 0x1, R64, P6 ;  /* 0x000000013d117824 */ /* 0x000fe200030e0640 */
[----:B------:R-:W-:Y:S01]  /*21e30*/  ISETP.GE.U32.AND.EX P2, PT, R63, R57, PT, P2 ;  /* 0x000000393f00720c */ /* 0x000fe20003f46120 */
[----:B------:R-:W-:Y:S01]  /*21e40*/  IMAD.WIDE.U32 R76, R25, R105, RZ ;  /* 0x00000069194c7225 */ /* 0x000fe200078e00ff */
[----:B------:R-:W-:-:S02]  /*21e50*/  ISETP.GE.U32.AND P3, PT, R16, R46, PT ;  /* 0x0000002e1000720c */ /* 0x000fc40003f66070 */
[----:B------:R-:W-:Y:S01]  /*21e60*/  SEL R28, RZ, 0x1, P5 ;  /* 0x00000001ff1c7807 */ /* 0x000fe20002800000 */
[----:B------:R-:W-:Y:S01]  /*21e70*/  IMAD.WIDE.U32 R46, R25, R102, RZ ;  /* 0x00000066192e7225 */ /* 0x000fe200078e00ff */
[----:B------:R-:W-:Y:S02]  /*21e80*/  SEL R59, RZ, 0x1, P2 ;  /* 0x00000001ff3b7807 */ /* 0x000fe40001000000 */
[----:B------:R-:W-:Y:S01]  /*21e90*/  ISETP.GE.U32.AND.EX P0, PT, R61, R29, PT, P0 ;  /* 0x0000001d3d00720c */ /* 0x000fe20003f06100 */
[----:B------:R-:W-:Y:S01]  /*21ea0*/  IMAD.WIDE.U32 R56, R102, R24, R16 ;  /* 0x0000001866387225 */ /* 0x000fe200078e0010 */
[----:B------:R-:W-:Y:S02]  /*21eb0*/  ISETP.GE.U32.AND.EX P3, PT, R17, R61, PT, P3 ;  /* 0x0000003d1100720c */ /* 0x000fe40003f66130 */
[----:B------:R-:W-:Y:S01]  /*21ec0*/  IADD3 R59, P4, P6, R59, R68, R28 ;  /* 0x000000443b3b7210 */ /* 0x000fe20007e9e01c */
[----:B------:R-:W-:Y:S01]  /*21ed0*/  IMAD.WIDE.U32 R28, R24, R102, RZ ;  /* 0x00000066181c7225 */ /* 0x000fe200078e00ff */
[----:B------:R-:W-:-:S02]  /*21ee0*/  SEL R70, RZ, 0x1, P0 ;  /* 0x00000001ff467807 */ /* 0x000fc40000000000 */
[----:B------:R-:W-:Y:S01]  /*21ef0*/  SEL R71, RZ, 0x1, P3 ;  /* 0x00000001ff477807 */ /* 0x000fe20001800000 */
[----:B------:R-:W-:-:S03]  /*21f00*/  IMAD.WIDE.U32 R46, P2, R103, R24, R46 ;  /* 0x00000018672e7225 */ /* 0x000fc6000784002e */
[----:B------:R-:W-:Y:S01]  /*21f10*/  IADD3 R70, P0, P3, R71, R26, R70 ;  /* 0x0000001a47467210 */ /* 0x000fe20007b1e046 */
[----:B------:R-:W-:Y:S01]  /*21f20*/  IMAD R61, R102, R25, R58 ;  /* 0x00000019663d7224 */ /* 0x000fe200078e023a */
[----:B------:R-:W-:Y:S01]  /*21f30*/  IADD3 RZ, P5, PT, R29, R46, RZ ;  /* 0x0000002e1dff7210 */ /* 0x000fe20007fbe0ff */
[----:B------:R-:W-:Y:S01]  /*21f40*/  IMAD.X R75, RZ, RZ, RZ, P2 ;  /* 0x000000ffff4b7224 */ /* 0x000fe200010e06ff */
[----:B------:R-:W-:Y:S01]  /*21f50*/  IADD3.X R46, PT, PT, RZ, R69, RZ, P4, P6 ;  /* 0x00000045ff2e7210 */ /* 0x000fe200027ec4ff */
[----:B------:R-:W-:Y:S01]  /*21f60*/  IMAD.IADD R57, R57, 0x1, R61 ;  /* 0x0000000139397824 */ /* 0x000fe200078e023d */
[----:B------:R-:W-:Y:S01]  /*21f70*/  ISETP.GE.U32.AND P4, PT, R56, R16, PT ;  /* 0x000000103800720c */ /* 0x000fe20003f86070 */
[----:B------:R-:W-:Y:S01]  /*21f80*/  IMAD.WIDE.U32 R68, R23, R98, RZ ;  /* 0x0000006217447225 */ /* 0x000fe200078e00ff */
[----:B------:R-:W-:Y:S02]  /*21f90*/  IADD3.X R71, PT, PT, RZ, R27, RZ, P0, P3 ;  /* 0x0000001bff477210 */ /* 0x000fe400007e64ff */
[----:B------:R-:W-:Y:S01]  /*21fa0*/  ISETP.GE.U32.AND.EX P0, PT, R57, R17, PT, P4 ;  /* 0x000000113900720c */ /* 0x000fe20003f06140 */
[----:B------:R-:W-:Y:S01]  /*21fb0*/  IMAD.WIDE.U32 R26, R24, R105, RZ ;  /* 0x00000069181a7225 */ /* 0x000fe200078e00ff */
[----:B------:R-:W-:-:S02]  /*21fc0*/  IADD3 R28, P4, PT, R59, R56, RZ ;  /* 0x000000383b1c7210 */ /* 0x000fc40007f9e0ff */
[----:B------:R-:W-:Y:S01]  /*21fd0*/  SEL R95, RZ, 0x1, P0 ;  /* 0x00000001ff5f7807 */ /* 0x000fe20000000000 */
[----:B------:R-:W-:-:S04]  /*21fe0*/  IMAD.WIDE.U32 R76, P3, R104, R24, R76 ;  /* 0x00000018684c7225 */ /* 0x000fc8000786004c */
[----:B------:R-:W-:Y:S01]  /*21ff0*/  IMAD.X R29, R57, 0x1, R46, P4 ;  /* 0x00000001391d7824 */ /* 0x000fe200020e062e */
[----:B------:R-:W-:Y:S01]  /*22000*/  ISETP.GE.U32.AND P4, PT, R28, R56, PT ;  /* 0x000000381c00720c */ /* 0x000fe20003f86070 */
[----:B------:R-:W-:Y:S01]  /*22010*/  IMAD.WIDE.U32 R16, R7, R98, RZ ;  /* 0x0000006207107225 */ /* 0x000fe200078e00ff */
[----:B------:R-:W-:Y:S02]  /*22020*/  IADD3 RZ, P2, PT, R27, R76, RZ ;  /* 0x0000004c1bff7210 */ /* 0x000fe40007f5e0ff */
[----:B------:R-:W-:Y:S01]  /*22030*/  ISETP.GE.U32.AND.EX P4, PT, R29, R57, PT, P4 ;  /* 0x000000391d00720c */ /* 0x000fe20003f86140 */
[----:B------:R-:W-:-:S04]  /*22040*/  IMAD.WIDE.U32 R68, P6, R99, R7, R68 ;  /* 0x0000000763447225 */ /* 0x000fc800078c0044 */
[----:B------:R-:W-:Y:S01]  /*22050*/  IMAD.WIDE.U32 R60, R23, R100, RZ ;  /* 0x00000064173c7225 */ /* 0x000fe200078e00ff */
[----:B------:R-:W-:Y:S02]  /*22060*/  IADD3 RZ, P0, PT, R17, R68, RZ ;  /* 0x0000004411ff7210 */ /* 0x000fe40007f1e0ff */
[----:B------:R-:W-:Y:S01]  /*22070*/  SEL R68, RZ, 0x1, P4 ;  /* 0x00000001ff447807 */ /* 0x000fe20002000000 */
[----:B------:R-:W-:-:S04]  /*22080*/  IMAD.WIDE.U32 R26, R23, R102, RZ ;  /* 0x00000066171a7225 */ /* 0x000fc800078e00ff */
[----:B------:R-:W-:Y:S02]  /*22090*/  IMAD.MOV.U32 R74, RZ, RZ, R47 ;  /* 0x000000ffff4a7224 */ /* 0x000fe400078e002f */
[----:B------:R-:W-:-:S04]  /*220a0*/  IMAD.WIDE.U32 R46, R23, R105, RZ ;  /* 0x00000069172e7225 */ /* 0x000fc800078e00ff */
        /* <DEDUP_REMOVED lines=26> */
[-C--:B------:R-:W-:Y:S01]  /*22250*/  IMAD R77, R100, R23.reuse, R26 ;  /* 0x00000017644d7224 */ /* 0x080fe200078e021a */
        /* <DEDUP_REMOVED lines=8> */
[----:B------:R-:W-:Y:S02]  /*222e0*/  IMAD.IADD R27, R27, 0x1, R77 ;  /* 0x000000011b1b7824 */ /* 0x000fe400078e024d */
[----:B------:R-:W-:-:S03]  /*222f0*/  IMAD.WIDE.U32 R46, R105, R24, R70 ;  /* 0x00000018692e7225 */ /* 0x000fc600078e0046 */
[----:B------:R-:W-:Y:S01]  /*22300*/  IADD3.X R65, PT, PT, R27, R65, RZ, P0, P3 ;  /* 0x000000411b417210 */ /* 0x000fe200007e64ff */
[-C--:B------:R-:W-:Y:S01]  /*22310*/  IMAD R69, R105, R25.reuse, R76 ;  /* 0x0000001969457224 */ /* 0x080fe200078e024c */
        /* <DEDUP_REMOVED lines=9> */
[----:B------:R-:W-:Y:S01]  /*223b0*/  IMAD.X R25, R47, 0x1, R74, P2 ;  /* 0x000000012f197824 */ /* 0x000fe200010e064a */
[----:B------:R-:W-:Y:S01]  /*223c0*/  ISETP.GE.U32.AND P2, PT, R46, R70, PT ;  /* 0x000000462e00720c */ /* 0x000fe20003f46070 */
[C---:B------:R-:W-:Y:S01]  /*223d0*/  IMAD.WIDE.U32.X R56, R103.reuse, R23, R56, P4 ;  /* 0x0000001767387225 */ /* 0x040fe200020e0438 */
[----:B------:R-:W-:Y:S02]  /*223e0*/  SEL R26, RZ, 0x1, P3 ;  /* 0x00000001ff1a7807 */ /* 0x000fe40001800000 */
[----:B------:R-:W-:Y:S01]  /*223f0*/  SEL R75, RZ, 0x1, P0 ;  /* 0x00000001ff4b7807 */ /* 0x000fe20000000000 */
[----:B------:R-:W-:Y:S01]  /*22400*/  IMAD R103, R103, R7, RZ ;  /* 0x0000000767677224 */ /* 0x000fe200078e02ff */
[----:B------:R-:W-:Y:S01]  /*22410*/  ISETP.GE.U32.AND.EX P2, PT, R47, R71, PT, P2 ;  /* 0x000000472f00720c */ /* 0x000fe20003f46120 */
[----:B------:R-:W-:Y:S01]  /*22420*/  IMAD.WIDE.U32.X R60, R104, R23, R60, P5 ;  /* 0x00000017683c7225 */ /* 0x000fe200028e043c */
[----:B------:R-:W-:-:S02]  /*22430*/  ISETP.GE.U32.AND.EX P0, PT, R25, R47, PT, P6 ;  /* 0x0000002f1900720c */ /* 0x000fc40003f06160 */
[----:B------:R-:W-:Y:S01]  /*22440*/  IADD3 R75, P4, P3, R75, R58, R26 ;  /* 0x0000003a4b4b7210 */ /* 0x000fe20007b9e01a */
[C---:B------:R-:W-:Y:S01]  /*22450*/  IMAD R71, R102.reuse, R23, R103 ;  /* 0x0000001766477224 */ /* 0x040fe200078e0267 */
[----:B------:R-:W-:Y:S01]  /*22460*/  SEL R46, RZ, 0x1, P2 ;  /* 0x00000001ff2e7807 */ /* 0x000fe20001000000 */
[----:B------:R-:W-:Y:S01]  /*22470*/  IMAD.WIDE.U32 R102, R102, R7, R24 ;  /* 0x0000000766667225 */ /* 0x000fe200078e0018 */
[----:B------:R-:W-:Y:S02]  /*22480*/  SEL R47, RZ, 0x1, P0 ;  /* 0x00000001ff2f7807 */ /* 0x000fe40000000000 */
[----:B------:R-:W-:Y:S01]  /*22490*/  IADD3.X R69, PT, PT, RZ, R59, RZ, P4, P3 ;  /* 0x0000003bff457210 */ /* 0x000fe200027e64ff */
[----:B------:R-:W-:Y:S01]  /*224a0*/  IMAD R26, R104, R7, RZ ;  /* 0x00000007681a7224 */ /* 0x000fe200078e02ff */
[----:B------:R-:W-:Y:S01]  /*224b0*/  ISETP.GE.U32.AND P0, PT, R102, R24, PT ;  /* 0x000000186600720c */ /* 0x000fe20003f06070 */
[----:B------:R-:W-:Y:S01]  /*224c0*/  IMAD.IADD R24, R103, 0x1, R71 ;  /* 0x0000000167187824 */ /* 0x000fe200078e0247 */
[----:B------:R-:W-:Y:S01]  /*224d0*/  IADD3 R75, P3, PT, R75, R102, RZ ;  /* 0x000000664b4b7210 */ /* 0x000fe20007f7e0ff */
[----:B------:R-:W-:Y:S01]  /*224e0*/  IMAD R77, R105, R23, R26 ;  /* 0x00000017694d7224 */ /* 0x000fe200078e021a */
[----:B------:R-:W-:Y:S01]  /*224f0*/  IADD3 R46, P2, P5, R47, R72, R46 ;  /* 0x000000482f2e7210 */ /* 0x000fe20007d5e02e */
[----:B------:R-:W-:-:S03]  /*22500*/  IMAD.WIDE.U32 R26, R65, 0x3d1, RZ ;  /* 0x000003d1411a7825 */ /* 0x000fc600078e00ff */
[----:B------:R-:W-:Y:S01]  /*22510*/  IADD3.X R47, PT, PT, RZ, R73, RZ, P2, P5 ;  /* 0x00000049ff2f7210 */ /* 0x000fe200017ea4ff */
[----:B------:R-:W-:Y:S01]  /*22520*/  IMAD.WIDE.U32 R28, R63, 0x3d1, RZ ;  /* 0x000003d13f1c7825 */ /* 0x000fe200078e00ff */
[----:B------:R-:W-:-:S03]  /*22530*/  ISETP.GE.U32.AND P2, PT, R75, R102, PT ;  /* 0x000000664b00720c */ /* 0x000fc60003f46070 */
[C---:B------:R-:W-:Y:S01]  /*22540*/  IMAD.X R69, R24.reuse, 0x1, R69, P3 ;  /* 0x0000000118457824 */ /* 0x040fe200018e0645 */
[----:B------:R-:W-:Y:S01]  /*22550*/  IADD3 R23, P5, PT, RZ, R28, RZ ;  /* 0x0000001cff177210 */ /* 0x000fe20007fbe0ff */
[----:B------:R-:W-:Y:S01]  /*22560*/  IMAD.WIDE.U32 R26, P4, RZ, R63, R26 ;  /* 0x0000003fff1a7225 */ /* 0x000fe2000788001a */
[----:B------:R-:W-:Y:S02]  /*22570*/  ISETP.GE.U32.AND.EX P3, PT, R24, R25, PT, P0 ;  /* 0x000000191800720c */ /* 0x000fe40003f66100 */
[----:B------:R-:W-:Y:S01]  /*22580*/  ISETP.GE.U32.AND.EX P2, PT, R69, R24, PT, P2 ;  /* 0x000000184500720c */ /* 0x000fe20003f46120 */
[----:B------:R-:W-:Y:S01]  /*22590*/  IMAD.X R59, RZ, RZ, RZ, P4 ;  /* 0x000000ffff3b7224 */ /* 0x000fe200020e06ff */
[----:B------:R-:W-:Y:S01]  /*225a0*/  IADD3 R64, P4, PT, R29, R26, RZ ;  /* 0x0000001a1d407210 */ /* 0x000fe20007f9e0ff */
[----:B------:R-:W-:Y:S01]  /*225b0*/  IMAD.WIDE.U32 R24, R69, 0x3d1, RZ ;  /* 0x000003d145187825 */ /* 0x000fe200078e00ff */
[----:B------:R-:W-:Y:S02]  /*225c0*/  ISETP.GE.U32.AND P0, PT, R23, R28, PT ;  /* 0x0000001c1700720c */ /* 0x000fe40003f06070 */
[----:B------:R-:W-:Y:S01]  /*225d0*/  SEL R28, RZ, 0x1, P3 ;  /* 0x00000001ff1c7807 */ /* 0x000fe20001800000 */
[----:B------:R-:W-:Y:S01]  /*225e0*/  IMAD.MOV.U32 R58, RZ, RZ, R27 ;  /* 0x000000ffff3a7224 */ /* 0x000fe200078e001b */
[----:B------:R-:W-:Y:S01]  /*225f0*/  SEL R73, RZ, 0x1, P2 ;  /* 0x00000001ff497807 */ /* 0x000fe20001000000 */
[----:B------:R-:W-:-:S02]  /*22600*/  IMAD.X R63, R64, 0x1, R63, P5 ;  /* 0x00000001403f7824 */ /* 0x000fc400028e063f */
[----:B------:R-:W-:Y:S01]  /*22610*/  IMAD.WIDE.U32 R26, R105, R7, R46 ;  /* 0x00000007691a7225 */ /* 0x000fe200078e002e */
[----:B------:R-:W-:Y:S02]  /*22620*/  IADD3 R73, P3, P2, R73, R56, R28 ;  /* 0x0000003849497210 */ /* 0x000fe40007a7e01c */
[----:B------:R-:W-:Y:S01]  /*22630*/  ISETP.GE.U32.AND.EX P0, PT, R63, R64, PT, P0 ;  /* 0x000000403f00720c */ /* 0x000fe20003f06100 */
[----:B------:R-:W-:Y:S01]  /*22640*/  IMAD.WIDE.U32.X R58, RZ, R65, R58, P4 ;  /* 0x00000041ff3a7225 */ /* 0x000fe200020e043a */
[----:B------:R-:W-:Y:S02]  /*22650*/  IADD3.X R64, PT, PT, RZ, R57, RZ, P3, P2 ;  /* 0x00000039ff407210 */ /* 0x000fe40001fe44ff */
[----:B------:R-:W-:Y:S01]  /*22660*/  ISETP.GE.U32.AND P5, PT, R26, R46, PT ;  /* 0x0000002e1a00720c */ /* 0x000fe20003fa6070 */
[----:B------:R-:W-:Y:S01]  /*22670*/  IMAD.WIDE.U32 R28, R75, 0x3d1, RZ ;  /* 0x000003d14b1c7825 */ /* 0x000fe200078e00ff */
[----:B------:R-:W-:Y:S02]  /*22680*/  IADD3 R73, P6, PT, R73, R26, RZ ;  /* 0x0000001a49497210 */ /* 0x000fe40007fde0ff */
[----:B------:R-:W-:Y:S01]  /*22690*/  SEL R57, RZ, 0x1, P0 ;  /* 0x00000001ff397807 */ /* 0x000fe20000000000 */
        /* <DEDUP_REMOVED lines=18> */
[----:B------:R-:W-:Y:S01]  /*227c0*/  ISETP.LT.U32.AND P0, PT, R24, R7, PT ;  /* 0x000000071800720c */ /* 0x000fe20003f01070 */
[----:B------:R-:W-:Y:S01]  /*227d0*/  IMAD.WIDE.U32 R26, R73, 0x3d1, RZ ;  /* 0x000003d1491a7825 */ /* 0x000fe200078e00ff */
[----:B------:R-:W-:Y:S02]  /*227e0*/  SEL R7, RZ, 0x1, P2 ;  /* 0x00000001ff077807 */ /* 0x000fe40001000000 */
[----:B------:R-:W-:Y:S01]  /*227f0*/  ISETP.GE.U32.AND P2, PT, R57, R24, PT ;  /* 0x000000183900720c */ /* 0x000fe20003f46070 */
[----:B------:R-:W-:Y:S01]  /*22800*/  IMAD.X R59, RZ, RZ, R46, P5 ;  /* 0x000000ffff3b7224 */ /* 0x000fe200028e062e */
[----:B------:R-:W-:Y:S01]  /*22810*/  ISETP.GE.U32.AND.EX P3, PT, R47, R58, PT, P3 ;  /* 0x0000003a2f00720c */ /* 0x000fe20003f66130 */
[----:B------:R-:W-:Y:S01]  /*22820*/  IMAD.WIDE.U32 R24, R64, 0x3d1, RZ ;  /* 0x000003d140187825 */ /* 0x000fe200078e00ff */
[----:B------:R-:W-:Y:S02]  /*22830*/  IADD3 R58, P4, P5, R7, R60, R56 ;  /* 0x0000003c073a7210 */ /* 0x000fe40007d9e038 */
[----:B------:R-:W-:Y:S01]  /*22840*/  ISETP.GE.U32.AND.EX P6, PT, R59, R46, PT, P2 ;  /* 0x0000002e3b00720c */ /* 0x000fe20003fc6120 */
[----:B------:R-:W-:Y:S01]  /*22850*/  IMAD R99, R98, R22, R99 ;  /* 0x0000001662637224 */ /* 0x000fe200078e0263 */
[----:B------:R-:W-:Y:S01]  /*22860*/  SEL R7, RZ, 0x1, P3 ;  /* 0x00000001ff077807 */ /* 0x000fe20001800000 */
[----:B------:R-:W-:Y:S01]  /*22870*/  IMAD.WIDE.U32 R24, P2, RZ, R73, R24 ;  /* 0x00000049ff187225 */ /* 0x000fe20007840018 */
[----:B------:R-:W-:-:S02]  /*22880*/  ISETP.LT.U32.OR.EX P0, PT, R46, R47, !P6, P0 ;  /* 0x0000002f2e00720c */ /* 0x000fc40007701500 */
[----:B------:R-:W-:Y:S01]  /*22890*/  IADD3.X R71, PT, PT, RZ, R61, RZ, P4, P5 ;  /* 0x0000003dff477210 */ /* 0x000fe200027ea4ff */
[----:B------:R-:W-:Y:S01]  /*228a0*/  IMAD.X R47, RZ, RZ, RZ, P2 ;  /* 0x000000ffff2f7224 */ /* 0x000fe200010e06ff */
[----:B------:R-:W-:Y:S01]  /*228b0*/  IADD3 R7, P3, P6, R26, R28, R7 ;  /* 0x0000001c1a077210 */ /* 0x000fe20007e7e007 */
[----:B------:R-:W-:Y:S01]  /*228c0*/  IMAD.MOV.U32 R46, RZ, RZ, R25 ;  /* 0x000000ffff2e7224 */ /* 0x000fe200078e0019 */
[----:B------:R-:W-:Y:S02]  /*228d0*/  IADD3 R65, P4, PT, R27, R24, RZ ;  /* 0x000000181b417210 */ /* 0x000fe40007f9e0ff */
        /* <DEDUP_REMOVED lines=40> */
[----:B------:R-:W-:-:S04]  /*22b60*/  IMAD.WIDE.U32 R6, R98, R6, RZ ;  /* 0x0000000662067225 */ /* 0x000fc800078e00ff */
        /* <DEDUP_REMOVED lines=55> */
.L_x_1949:
[----:B------:R-:W-:Y:S05]  /*22ee0*/  BSYNC.RECONVERGENT B1 ;  /* 0x0000000000017941 */ /* 0x000fea0003800200 */
.L_x_1948:
        /* <DEDUP_REMOVED lines=62> */
.L_x_1952:
[----:B------:R-:W-:Y:S05]  /*232d0*/  BSYNC.RELIABLE B2 ;  /* 0x0000000000027941 */ /* 0x000fea0003800100 */
.L_x_1951:
        /* <DEDUP_REMOVED lines=67> */
.L_x_1955:
[----:B------:R-:W-:Y:S05]  /*23710*/  BSYNC.RELIABLE B2 ;  /* 0x0000000000027941 */ /* 0x000fea0003800100 */
.L_x_1954:
        /* <DEDUP_REMOVED lines=61> */
.L_x_1957:
[----:B------:R-:W-:Y:S05]  /*23af0*/  BSYNC.RELIABLE B2 ;  /* 0x0000000000027941 */ /* 0x000fea0003800100 */
.L_x_1956:
        /* <DEDUP_REMOVED lines=27> */
.L_x_1953:
[----:B------:R-:W-:Y:S05]  /*23cb0*/  BSYNC.RECONVERGENT B1 ;  /* 0x0000000000017941 */ /* 0x000fea0003800200 */
.L_x_1950:
        /* <DEDUP_REMOVED lines=247> */
[----:B------:R-:W-:Y:S02]  /*24c30*/  ISETP.GE.U32.AND.EX P2, PT, R61, R47, PT, P2 ;  /* 0x0000002f3d00720c */ /* 0x000fe40003f46120 */
[----:B------:R-:W-:-:S02]  /*24c40*/  IADD3.X R47, PT, PT, RZ, R63, RZ, P5, P6 ;  /* 0x0000003fff2f7210 */ /* 0x000fc40002fec4ff */
[----:B------:R-:W-:Y:S02]  /*24c50*/  SEL R58, RZ, 0x1, P0 ;  /* 0x00000001ff3a7807 */ /* 0x000fe40000000000 */
[----:B------:R-:W-:Y:S01]  /*24c60*/  SEL R73, RZ, 0x1, P2 ;  /* 0x00000001ff497807 */ /* 0x000fe20001000000 */
[----:B------:R-:W-:Y:S01]  /*24c70*/  IMAD.WIDE.U32 R12, R13, UR18, R46 ;  /* 0x000000120d0c7c25 */ /* 0x000fe2000f8e002e */
[----:B------:R-:W-:Y:S02]  /*24c80*/  ISETP.GE.U32.AND.EX P3, PT, R57, R72, PT, P3 ;  /* 0x000000483900720c */ /* 0x000fe40003f66130 */
[----:B------:R-:W-:Y:S01]  /*24c90*/  IADD3 R73, P0, P5, R73, R64, R58 ;  /* 0x0000004049497210 */ /* 0x000fe20007d1e03a */
[----:B------:R-:W-:Y:S01]  /*24ca0*/  IMAD.WIDE.U32.X R58, RZ, R93, R10, P4 ;  /* 0x0000005dff3a7225 */ /* 0x000fe200020e040a */
[----:B------:R-:W-:Y:S02]  /*24cb0*/  ISETP.GE.U32.AND P2, PT, R12, R46, PT ;  /* 0x0000002e0c00720c */ /* 0x000fe40003f46070 */
[----:B------:R-:W-:Y:S01]  /*24cc0*/  IADD3.X R60, PT, PT, RZ, R65, RZ, P0, P5 ;  /* 0x00000041ff3c7210 */ /* 0x000fe200007ea4ff */
[----:B------:R-:W-:Y:S01]  /*24cd0*/  IMAD.WIDE.U32 R10, R75, 0x3d1, RZ ;  /* 0x000003d14b0a7825 */ /* 0x000fe200078e00ff */
[----:B------:R-:W-:-:S03]  /*24ce0*/  IADD3 R73, P6, PT, R73, R12, RZ ;  /* 0x0000000c49497210 */ /* 0x000fc60007fde0ff */
        /* <DEDUP_REMOVED lines=18> */
[----:B------:R-:W-:Y:S01]  /*24e10*/  SEL R65, RZ, 0x1, P3 ;  /* 0x00000001ff417807 */ /* 0x000fe20001800000 */
[----:B------:R-:W-:Y:S01]  /*24e20*/  IMAD.X R46, RZ, RZ, R59, P5 ;  /* 0x000000ffff2e7224 */ /* 0x000fe200028e063b */
[----:B------:R-:W-:Y:S02]  /*24e30*/  ISETP.LT.U32.AND P2, PT, R10, R63, PT ;  /* 0x0000003f0a00720c */ /* 0x000fe40003f41070 */
[----:B------:R-:W-:Y:S02]  /*24e40*/  ISETP.GE.U32.AND P3, PT, R47, R10, PT ;  /* 0x0000000a2f00720c */ /* 0x000fe40003f66070 */
[----:B------:R-:W-:Y:S01]  /*24e50*/  ISETP.GE.U32.AND.EX P0, PT, R58, R11, PT, P0 ;  /* 0x0000000b3a00720c */ /* 0x000fe20003f06100 */
[----:B------:R-:W-:Y:S01]  /*24e60*/  IMAD.WIDE.U32 R10, R60, 0x3d1, RZ ;  /* 0x000003d13c0a7825 */ /* 0x000fe200078e00ff */
[----:B------:R-:W-:-:S02]  /*24e70*/  IADD3 R65, P4, P5, R65, R8, R20 ;  /* 0x0000000841417210 */ /* 0x000fc40007d9e014 */
[----:B------:R-:W-:Y:S01]  /*24e80*/  ISETP.GE.U32.AND.EX P3, PT, R46, R59, PT, P3 ;  /* 0x0000003b2e00720c */ /* 0x000fe20003f66130 */
        /* <DEDUP_REMOVED lines=9> */
[----:B------:R-:W-:-:S02]  /*24f20*/  IADD3 R10, P5, PT, R59, R61, RZ ;  /* 0x0000003d3b0a7210 */ /* 0x000fc40007fbe0ff */
        /* <DEDUP_REMOVED lines=19> */
[----:B------:R-:W-:Y:S01]  /*25060*/  IMAD.MOV.U32 R60, RZ, RZ, RZ ;  /* 0x000000ffff3c7224 */ /* 0x000fe200078e00ff */
        /* <DEDUP_REMOVED lines=74> */
.L_x_1959:
[----:B------:R-:W-:Y:S05]  /*25510*/  BSYNC.RECONVERGENT B1 ;  /* 0x0000000000017941 */ /* 0x000fea0003800200 */
.L_x_1958:
        /* <DEDUP_REMOVED lines=63> */
.L_x_1962:
[----:B------:R-:W-:Y:S05]  /*25910*/  BSYNC.RELIABLE B2 ;  /* 0x0000000000027941 */ /* 0x000fea0003800100 */
.L_x_1961:
        /* <DEDUP_REMOVED lines=67> */
.L_x_1965:
[----:B------:R-:W-:Y:S05]  /*25d50*/  BSYNC.RELIABLE B2 ;  /* 0x0000000000027941 */ /* 0x000fea0003800100 */
.L_x_1964:
        /* <DEDUP_REMOVED lines=62> */
.L_x_1967:
[----:B------:R-:W-:Y:S05]  /*26140*/  BSYNC.RELIABLE B2 ;  /* 0x0000000000027941 */ /* 0x000fea0003800100 */
.L_x_1966:
        /* <DEDUP_REMOVED lines=28> */
.L_x_1963:
[----:B------:R-:W-:Y:S05]  /*26310*/  BSYNC.RECONVERGENT B1 ;  /* 0x0000000000017941 */ /* 0x000fea0003800200 */
.L_x_1960:
        /* <DEDUP_REMOVED lines=23> */
.L_x_1969:
        /* <DEDUP_REMOVED lines=26> */
.L_x_1971:
[----:B------:R-:W-:Y:S05]  /*26630*/  BSYNC.RELIABLE B2 ;  /* 0x0000000000027941 */ /* 0x000fea0003800100 */
.L_x_1970:
        /* <DEDUP_REMOVED lines=56> */
.L_x_1972:
[----:B------:R-:W-:Y:S05]  /*269c0*/  BSYNC.RECONVERGENT B1 ;  /* 0x0000000000017941 */ /* 0x000fea0003800200 */
.L_x_1968:
        /* <DEDUP_REMOVED lines=25> */
.L_x_1974:
        /* <DEDUP_REMOVED lines=11> */
[----:B------:R-:W-:-:S03]  /*26c10*/  SEL R9, RZ, 0x1, !P2 ;  /* 0x00000001ff097807 */ /* 0x000fc60005000000 */
[----:B------:R-:W-:Y:S01]  /*26c20*/  IMAD.X R46, R10, 0x1, ~R24, P3 ;  /* 0x000000010a2e7824 */ /* 0x000fe200018e0e18 */
[----:B------:R-:W-:Y:S02]  /*26c30*/  ISETP.GE.U32.AND P3, PT, R12, R9, PT ;  /* 0x000000090c00720c */ /* 0x000fe40003f66070 */
[----:B------:R-:W-:Y:S02]  /*26c40*/  SEL R9, RZ, 0xffffffff, !P2 ;  /* 0xffffffffff097807 */ /* 0x000fe40005000000 */
[----:B------:R-:W-:Y:S02]  /*26c50*/  ISETP.GE.U32.AND.EX P3, PT, R46, RZ, PT, P3 ;  /* 0x000000ff2e00720c */ /* 0x000fe40003f66130 */
[C---:B------:R-:W-:Y:S02]  /*26c60*/  IADD3 R12, P2, PT, R9.reuse, R12, RZ ;  /* 0x0000000c090c7210 */ /* 0x040fe40007f5e0ff */
[----:B------:R-:W-:Y:S02]  /*26c70*/  ISETP.LT.U32.OR.EX P3, PT, R10, R24, !P3, P4 ;  /* 0x000000180a00720c */ /* 0x000fe40005f61540 */
[----:B------:R-:W-:Y:S01]  /*26c80*/  SEL R10, RZ, 0xffffffff, P0 ;  /* 0xffffffffff0a7807 */ /* 0x000fe20000000000 */
[----:B------:R-:W-:Y:S01]  /*26c90*/  IMAD.X R9, R9, 0x1, R46, P2 ;  /* 0x0000000109097824 */ /* 0x000fe200010e062e */
[----:B------:R-:W-:-:S02]  /*26ca0*/  SEL R8, RZ, 0xffffffff, !P3 ;  /* 0xffffffffff087807 */ /* 0x000fc40005800000 */
[----:B------:R-:W-:Y:S02]  /*26cb0*/  IADD3 R13, P0, PT, R10, R13, RZ ;  /* 0x0000000d0a0d7210 */ /* 0x000fe40007f1e0ff */
[----:B------:R-:W-:-:S03]  /*26cc0*/  IADD3 R11, P3, P4, R8, R11, -R23 ;  /* 0x0000000b080b7210 */ /* 0x000fc60007c7e817 */
[----:B------:R-:W-:Y:S01]  /*26cd0*/  IMAD.X R10, R10, 0x1, R47, P0 ;  /* 0x000000010a0a7824 */ /* 0x000fe200000e062f */
[----:B------:R-:W-:Y:S01]  /*26ce0*/  IADD3.X R8, PT, PT, R8, R6, ~R22, P3, P4 ;  /* 0x0000000608087210 */ /* 0x000fe20001fe8c16 */
[----:B------:R-:W-:Y:S08]  /*26cf0*/  BRA `(.L_x_1977) ;  /* 0x0000000000e47947 */ /* 0x000ff00003800000 */
.L_x_1976:
[----:B------:R-:W-:Y:S05]  /*26d00*/  BSYNC.RELIABLE B2 ;  /* 0x0000000000027941 */ /* 0x000fea0003800100 */
.L_x_1975:
        /* <DEDUP_REMOVED lines=56> */
.L_x_1977:
[----:B------:R-:W-:Y:S05]  /*27090*/  BSYNC.RECONVERGENT B1 ;  /* 0x0000000000017941 */ /* 0x000fea0003800200 */
.L_x_1973:
        /* <DEDUP_REMOVED lines=25> */
[-C--:B------:R-:W-:Y:S02]  /*27230*/  IMAD R64, R16, R15.reuse, RZ ;  /* 0x0000000f10407224 */ /* 0x080fe400078e02ff */
[----:B------:R-:W-:Y:S02]  /*27240*/  IMAD R79, R21, R14, R69 ;  /* 0x0000000e154f7224 */ /* 0x000fe400078e0245 */
        /* <DEDUP_REMOVED lines=23> */
[----:B------:R-:W-:Y:S01]  /*273c0*/  IMAD.WIDE.U32 R56, R21, R19, RZ ;  /* 0x0000001315387225 */ /* 0x000fe200078e00ff */
        /* <DEDUP_REMOVED lines=43> */
[----:B------:R-:W-:Y:S01]  /*27680*/  IMAD.WIDE.U32.X R46, R18, R17, R46, P2 ;  /* 0x00000011122e7225 */ /* 0x000fe200010e042e */
[----:B------:R-:W-:Y:S02]  /*27690*/  IADD3 R6, P6, PT, R65, R58, RZ ;  /* 0x0000003a41067210 */ /* 0x000fe40007fde0ff */
[----:B------:R-:W-:Y:S01]  /*276a0*/  ISETP.GE.U32.AND.EX P5, PT, R79, R63, PT, P5 ;  /* 0x0000003f4f00720c */ /* 0x000fe20003fa6150 */
[----:B------:R-:W-:Y:S01]  /*276b0*/  IMAD R58, R16, R21, RZ ;  /* 0x00000015103a7224 */ /* 0x000fe200078e02ff */
[----:B------:R-:W-:-:S02]  /*276c0*/  SHF.L.W.U32.HI R75, R64, 0x1, R79 ;  /* 0x00000001404b7819 */ /* 0x000fc40000010e4f */
[----:B------:R-:W-:Y:S01]  /*276d0*/  IADD3 R70, P0, PT, R6, R61, RZ ;  /* 0x0000003d06467210 */ /* 0x000fe20007f1e0ff */
[-C--:B------:R-:W-:Y:S01]  /*276e0*/  IMAD R77, R18, R19.reuse, R58 ;  /* 0x00000013124d7224 */ /* 0x080fe200078e023a */
[----:B------:R-:W-:Y:S01]  /*276f0*/  SEL R63, RZ, 0x1, P5 ;  /* 0x00000001ff3f7807 */ /* 0x000fe20002800000 */
[----:B------:R-:W-:Y:S01]  /*27700*/  IMAD.WIDE.U32 R60, R21, R19, R56 ;  /* 0x00000013153c7225 */ /* 0x000fe200078e0038 */
[----:B------:R-:W-:-:S03]  /*27710*/  ISETP.LT.U32.AND P2, PT, R6, R65, PT ;  /* 0x000000410600720c */ /* 0x000fc60003f41070 */
        /* <DEDUP_REMOVED lines=22> */
[C---:B------:R-:W-:Y:S01]  /*27880*/  IMAD.WIDE.U32 R56, P4, R20.reuse, R16, R56 ;  /* 0x0000001014387225 */ /* 0x040fe20007880038 */
[----:B------:R-:W-:Y:S02]  /*27890*/  IADD3 R46, P5, P6, R61, R46, R60 ;  /* 0x0000002e3d2e7210 */ /* 0x000fe40007ebe03c */
[----:B------:R-:W-:Y:S01]  /*278a0*/  SEL R79, RZ, 0x1, !P2 ;  /* 0x00000001ff4f7807 */ /* 0x000fe20005000000 */
[C---:B------:R-:W-:Y:S01]  /*278b0*/  IMAD.WIDE.U32 R60, R20.reuse, R20, R6 ;  /* 0x00000014143c7225 */ /* 0x040fe200078e0006 */
[----:B------:R-:W-:Y:S02]  /*278c0*/  IADD3 RZ, P3, PT, R65, R56, RZ ;  /* 0x0000003841ff7210 */ /* 0x000fe40007f7e0ff */
[----:B------:R-:W-:Y:S01]  /*278d0*/  IADD3.X R47, PT, PT, RZ, R47, RZ, P5, P6 ;  /* 0x0000002fff2f7210 */ /* 0x000fe20002fec4ff */
        /* <DEDUP_REMOVED lines=192> */
.L_x_1979:
[----:B------:R-:W-:Y:S05]  /*284e0*/  BSYNC.RECONVERGENT B1 ;  /* 0x0000000000017941 */ /* 0x000fea0003800200 */
.L_x_1978:
        /* <DEDUP_REMOVED lines=42> */
[----:B------:R-:W-:Y:S02]  /*28790*/  ISETP.NE.U32.AND P2, PT, R77, RZ, PT ;  /* 0x000000ff4d00720c */ /* 0x000fe40003f45070 */
[----:B------:R-:W-:Y:S02]  /*287a0*/  IADD3 R7, P3, PT, -R29, R68, RZ ;  /* 0x000000441d077210 */ /* 0x000fe40007f7e1ff */
[----:B------:R-:W-:-:S03]  /*287b0*/  ISETP.NE.OR.EX P0, PT, R91, RZ, P0, P2 ;  /* 0x000000ff5b00720c */ /* 0x000fc60000705720 */
[----:B------:R-:W-:-:S10]  /*287c0*/  IMAD.X R6, R95, 0x1, ~R28, P3 ;  /* 0x000000015f067824 */ /* 0x000fd400018e0e1c */
        /* <DEDUP_REMOVED lines=20> */
.L_x_1982:
[----:B------:R-:W-:Y:S05]  /*28910*/  BSYNC.RELIABLE B2 ;  /* 0x0000000000027941 */ /* 0x000fea0003800100 */
.L_x_1981:
        /* <DEDUP_REMOVED lines=70> */
.L_x_1985:
[----:B------:R-:W-:Y:S05]  /*28d80*/  BSYNC.RELIABLE B2 ;  /* 0x0000000000027941 */ /* 0x000fea0003800100 */
.L_x_1984:
        /* <DEDUP_REMOVED lines=65> */
.L_x_1987:
[----:B------:R-:W-:Y:S05]  /*291a0*/  BSYNC.RELIABLE B2 ;  /* 0x0000000000027941 */ /* 0x000fea0003800100 */
.L_x_1986:
        /* <DEDUP_REMOVED lines=27> */
.L_x_1983:
[----:B------:R-:W-:Y:S05]  /*29360*/  BSYNC.RECONVERGENT B1 ;  /* 0x0000000000017941 */ /* 0x000fea0003800200 */
.L_x_1980:
        /* <DEDUP_REMOVED lines=8> */
[----:B------:R-:W-:-:S04]  /*293f0*/  IMAD.WIDE.U32 R64, R82, R21, RZ ;  /* 0x0000001552407225 */ /* 0x000fc800078e00ff */
[-C--:B------:R-:W-:Y:S02]  /*29400*/  IMAD R56, R18, R47.reuse, RZ ;  /* 0x0000002f12387224 */ /* 0x080fe400078e02ff */
[----:B------:R-:W-:-:S04]  /*29410*/  IMAD.WIDE.U32 R58, R21, R47, RZ ;  /* 0x0000002f153a7225 */ /* 0x000fc800078e00ff */
[----:B------:R-:W-:-:S04]  /*29420*/  IMAD.WIDE.U32.X R68, R82, R14, R68, P2 ;  /* 0x0000000e52447225 */ /* 0x000fc800010e0444 */
[----:B------:R-:W-:Y:S01]  /*29430*/  IMAD.WIDE.U32 R74, R82, R20, RZ ;  /* 0x00000014524a7225 */ /* 0x000fe200078e00ff */
[----:B------:R-:W-:-:S03]  /*29440*/  IADD3 R100, P3, PT, R68, R58, RZ ;  /* 0x0000003a44647210 */ /* 0x000fc60007f7e0ff */
[----:B------:R-:W-:Y:S02]  /*29450*/  IMAD R71, R21, R82, R56 ;  /* 0x0000005215477224 */ /* 0x000fe400078e0238 */
[----:B------:R-:W-:-:S04]  /*29460*/  IMAD.WIDE.U32 R64, P0, R18, R47, R64 ;  /* 0x0000002f12407225 */ /* 0x000fc80007800040 */
[----:B------:R-:W-:Y:S01]  /*29470*/  IMAD.WIDE.U32 R62, R80, R15, RZ ;  /* 0x0000000f503e7225 */ /* 0x000fe200078e00ff */
[----:B------:R-:W-:-:S03]  /*29480*/  IADD3 RZ, P4, PT, R57, R64, RZ ;  /* 0x0000004039ff7210 */ /* 0x000fc60007f9e0ff */
[----:B------:R-:W-:Y:S02]  /*29490*/  IMAD.IADD R71, R59, 0x1, R71 ;  /* 0x000000013b477824 */ /* 0x000fe400078e0247 */
[----:B------:R-:W-:-:S04]  /*294a0*/  IMAD.WIDE.U32 R60, R47, R20, RZ ;  /* 0x000000142f3c7225 */ /* 0x000fc800078e00ff */
[----:B------:R-:W-:-:S04]  /*294b0*/  IMAD.WIDE.U32 R74, P2, R17, R47, R74 ;  /* 0x0000002f114a7225 */ /* 0x000fc8000784004a */
[----:B------:R-:W-:Y:S01]  /*294c0*/  IMAD.WIDE.U32 R56, R83, R15, RZ ;  /* 0x0000000f53387225 */ /* 0x000fe200078e00ff */
[----:B------:R-:W-:-:S03]  /*294d0*/  IADD3 RZ, P5, PT, R61, R74, RZ ;  /* 0x0000004a3dff7210 */ /* 0x000fc60007fbe0ff */
[----:B------:R-:W-:-:S04]  /*294e0*/  IMAD.WIDE.U32 R62, P6, R83, R14, R62 ;  /* 0x0000000e533e7225 */ /* 0x000fc800078c003e */
[----:B------:R-:W-:Y:S01]  /*294f0*/  IMAD.X R59, RZ, RZ, RZ, P0 ;  /* 0x000000ffff3b7224 */ /* 0x000fe200000e06ff */
[----:B------:R-:W-:Y:S01]  /*29500*/  ISETP.GE.U32.AND P0, PT, R100, R58, PT ;  /* 0x0000003a6400720c */ /* 0x000fe20003f06070 */
[----:B------:R-:W-:Y:S01]  /*29510*/  IMAD.X R101, R71, 0x1, R69, P3 ;  /* 0x0000000147657824 */ /* 0x000fe200018e0645 */
[----:B------:R-:W-:Y:S01]  /*29520*/  IADD3 RZ, P3, PT, R57, R62, RZ ;  /* 0x0000003e39ff7210 */ /* 0x000fe20007f7e0ff */
[----:B------:R-:W-:Y:S02]  /*29530*/  IMAD R61, R17, R47, RZ ;  /* 0x0000002f113d7224 */ /* 0x000fe400078e02ff */
[----:B------:R-:W-:Y:S01]  /*29540*/  IMAD.MOV.U32 R58, RZ, RZ, R65 ;  /* 0x000000ffff3a7224 */ /* 0x000fe200078e0041 */
[----:B------:R-:W-:Y:S01]  /*29550*/  ISETP.GE.U32.AND.EX P0, PT, R101, R71, PT, P0 ;  /* 0x000000476500720c */ /* 0x000fe20003f06100 */
[----:B------:R-:W-:Y:S02]  /*29560*/  IMAD R62, R14, R83, RZ ;  /* 0x000000530e3e7224 */ /* 0x000fe400078e02ff */
[C---:B------:R-:W-:Y:S01]  /*29570*/  IMAD R77, R20.reuse, R82, R61 ;  /* 0x00000052144d7224 */ /* 0x040fe200078e023d */
[----:B------:R-:W-:Y:S01]  /*29580*/  SEL R65, RZ, 0x1, P0 ;  /* 0x00000001ff417807 */ /* 0x000fe20000000000 */
        /* <DEDUP_REMOVED lines=46> */
[----:B------:R-:W-:Y:S01]  /*29870*/  IMAD R59, R17, R83, RZ ;  /* 0x00000053113b7224 */ /* 0x000fe200078e02ff */
[----:B------:R-:W-:Y:S01]  /*29880*/  IADD3 R63, P4, P6, R63, R90, R58 ;  /* 0x0000005a3f3f7210 */ /* 0x000fe20007e9e03a */
[----:B------:R-:W-:-:S03]  /*29890*/  IMAD.WIDE.U32 R64, R47, R19, RZ ;  /* 0x000000132f407225 */ /* 0x000fc600078e00ff */
        /* <DEDUP_REMOVED lines=18> */
[C---:B------:R-:W-:Y:S01]  /*299c0*/  IMAD.X R65, R59.reuse, 0x1, R90, P6 ;  /* 0x000000013b417824 */ /* 0x040fe200030e065a */
[----:B------:R-:W-:Y:S01]  /*299d0*/  ISETP.GE.U32.AND P6, PT, R64, R58, PT ;  /* 0x0000003a4000720c */ /* 0x000fe20003fc6070 */
[----:B------:R-:W-:Y:S01]  /*299e0*/  IMAD.MOV.U32 R74, RZ, RZ, R71 ;  /* 0x000000ffff4a7224 */ /* 0x000fe200078e0047 */
[----:B------:R-:W-:Y:S01]  /*299f0*/  ISETP.GE.U32.AND.EX P0, PT, R59, R73, PT, P0 ;  /* 0x000000493b00720c */ /* 0x000fe20003f06100 */
[----:B------:R-:W-:Y:S01]  /*29a00*/  IMAD R58, R14, R81, RZ ;  /* 0x000000510e3a7224 */ /* 0x000fe200078e02ff */
[----:B------:R-:W-:Y:S01]  /*29a10*/  ISETP.GE.U32.AND.EX P6, PT, R65, R59, PT, P6 ;  /* 0x0000003b4100720c */ /* 0x000fe20003fc6160 */
[----:B------:R-:W-:Y:S01]  /*29a20*/  IMAD.WIDE.U32.X R74, R17, R80, R74, P3 ;  /* 0x00000050114a7225 */ /* 0x000fe200018e044a */
[----:B------:R-:W-:-:S02]  /*29a30*/  SEL R68, RZ, 0x1, P0 ;  /* 0x00000001ff447807 */ /* 0x000fc40000000000 */
[----:B------:R-:W-:Y:S01]  /*29a40*/  SEL R97, RZ, 0x1, P6 ;  /* 0x00000001ff617807 */ /* 0x000fe20003000000 */
[-C--:B------:R-:W-:Y:S01]  /*29a50*/  IMAD R99, R78, R15.reuse, R58 ;  /* 0x0000000f4e637224 */ /* 0x080fe200078e023a */
[----:B------:R-:W-:Y:S01]  /*29a60*/  ISETP.GE.U32.AND P0, PT, R72, R62, PT ;  /* 0x0000003e4800720c */ /* 0x000fe20003f06070 */
[----:B------:R-:W-:-:S03]  /*29a70*/  IMAD.WIDE.U32 R58, R81, R15, R56 ;  /* 0x0000000f513a7225 */ /* 0x000fc600078e0038 */
[----:B------:R-:W-:Y:S01]  /*29a80*/  ISETP.GE.U32.AND.EX P0, PT, R73, R95, PT, P0 ;  /* 0x0000005f4900720c */ /* 0x000fe20003f06100 */
[----:B------:R-:W-:Y:S01]  /*29a90*/  IMAD.X R63, RZ, RZ, RZ, P2 ;  /* 0x000000ffff3f7224 */ /* 0x000fe200010e06ff */
[----:B------:R-:W-:Y:S01]  /*29aa0*/  IADD3 R97, P2, P6, R97, R74, R68 ;  /* 0x0000004a61617210 */ /* 0x000fe20007e5e044 */
[----:B------:R-:W-:Y:S01]  /*29ab0*/  IMAD.WIDE.U32 R70, R21, R81, R64 ;  /* 0x0000005115467225 */ /* 0x000fe200078e0040 */
[----:B------:R-:W-:Y:S02]  /*29ac0*/  ISETP.GE.U32.AND P3, PT, R58, R56, PT ;  /* 0x000000383a00720c */ /* 0x000fe40003f66070 */
[----:B------:R-:W-:Y:S01]  /*29ad0*/  IADD3.X R96, PT, PT, RZ, R75, RZ, P2, P6 ;  /* 0x0000004bff607210 */ /* 0x000fe200017ec4ff */
        /* <DEDUP_REMOVED lines=8> */
[----:B------:R-:W-:Y:S01]  /*29b60*/  IMAD.MOV.U32 R76, RZ, RZ, R93 ;  /* 0x000000ffff4c7224 */ /* 0x000fe200078e005d */
[----:B------:R-:W-:Y:S01]  /*29b70*/  IADD3 R68, P3, P4, R70, R62, R69 ;  /* 0x0000003e46447210 */ /* 0x000fe20007c7e045 */
[----:B------:R-:W-:Y:S01]  /*29b80*/  IMAD.WIDE.U32 R94, R80, R19, RZ ;  /* 0x00000013505e7225 */ /* 0x000fe200078e00ff */
[----:B------:R-:W-:-:S03]  /*29b90*/  SEL R93, RZ, 0x1, P0 ;  /* 0x00000001ff5d7807 */ /* 0x000fc60000000000 */
[----:B------:R-:W-:Y:S02]  /*29ba0*/  IMAD.IADD R71, R71, 0x1, R91 ;  /* 0x0000000147477824 */ /* 0x000fe400078e025b */
[----:B------:R-:W-:-:S03]  /*29bb0*/  IMAD.WIDE.U32 R56, R78, R21, RZ ;  /* 0x000000154e387225 */ /* 0x000fc600078e00ff */
[C---:B------:R-:W-:Y:S01]  /*29bc0*/  IADD3.X R69, PT, PT, R71.reuse, R63, RZ, P3, P4 ;  /* 0x0000003f47457210 */ /* 0x040fe20001fe84ff */
[----:B------:R-:W-:Y:S01]  /*29bd0*/  IMAD.WIDE.U32.X R76, R16, R82, R76, P5 ;  /* 0x00000052104c7225 */ /* 0x000fe200028e044c */
[----:B------:R-:W-:-:S03]  /*29be0*/  ISETP.GE.U32.AND.EX P2, PT, R71, R65, PT, P2 ;  /* 0x000000414700720c */ /* 0x000fc60003f46120 */
[----:B------:R-:W-:Y:S01]  /*29bf0*/  IMAD.WIDE.U32 R74, R83, R19, RZ ;  /* 0x00000013534a7225 */ /* 0x000fe200078e00ff */
[----:B------:R-:W-:-:S03]  /*29c00*/  IADD3 R92, P3, PT, R93, R76, RZ ;  /* 0x0000004c5d5c7210 */ /* 0x000fc60007f7e0ff */
[----:B------:R-:W-:-:S04]  /*29c10*/  IMAD.WIDE.U32 R94, P0, R16, R83, R94 ;  /* 0x00000053105e7225 */ /* 0x000fc8000780005e */
[----:B------:R-:W-:Y:S01]  /*29c20*/  IMAD.WIDE.U32 R72, R81, R21, RZ ;  /* 0x0000001551487225 */ /* 0x000fe200078e00ff */
[----:B------:R-:W-:-:S03]  /*29c30*/  IADD3 RZ, P5, PT, R75, R94, RZ ;  /* 0x0000005e4bff7210 */ /* 0x000fc60007fbe0ff */
[----:B------:R-:W-:-:S04]  /*29c40*/  IMAD.WIDE.U32 R56, P6, R18, R81, R56 ;  /* 0x0000005112387225 */ /* 0x000fc800078c0038 */
[----:B------:R-:W-:Y:S01]  /*29c50*/  IMAD.WIDE.U32 R62, R78, R20, RZ ;  /* 0x000000144e3e7225 */ /* 0x000fe200078e00ff */
[----:B------:R-:W-:-:S03]  /*29c60*/  IADD3 RZ, P4, PT, R73, R56, RZ ;  /* 0x0000003849ff7210 */ /* 0x000fc60007f9e0ff */
[----:B------:R-:W-:Y:S01]  /*29c70*/  IMAD.X R75, RZ, RZ, RZ, P0 ;  /* 0x000000ffff4b7224 */ /* 0x000fe200000e06ff */
[----:B------:R-:W-:Y:S01]  /*29c80*/  ISETP.GE.U32.AND P0, PT, R68, R70, PT ;  /* 0x000000464400720c */ /* 0x000fe20003f06070 */
[----:B------:R-:W-:Y:S01]  /*29c90*/  IMAD.X R93, RZ, RZ, R77, P3 ;  /* 0x000000ffff5d7224 */ /* 0x000fe200018e064d */
[----:B------:R-:W-:Y:S01]  /*29ca0*/  SEL R70, RZ, 0x1, P2 ;  /* 0x00000001ff467807 */ /* 0x000fe20001000000 */
[----:B------:R-:W-:Y:S01]  /*29cb0*/  IMAD R56, R16, R83, RZ ;  /* 0x0000005310387224 */ /* 0x000fe200078e02ff */
[----:B------:R-:W-:Y:S01]  /*29cc0*/  ISETP.GE.U32.AND.EX P0, PT, R69, R71, PT, P0 ;  /* 0x000000474500720c */ /* 0x000fe20003f06100 */
[----:B------:R-:W-:-:S03]  /*29cd0*/  IMAD.WIDE.U32 R64, R81, R20, RZ ;  /* 0x0000001451407225 */ /* 0x000fc600078e00ff */
[----:B------:R-:W-:Y:S01]  /*29ce0*/  SEL R71, RZ, 0x1, P0 ;  /* 0x00000001ff477807 */ /* 0x000fe20000000000 */
[----:B------:R-:W-:-:S04]  /*29cf0*/  IMAD.WIDE.U32 R62, P3, R17, R81, R62 ;  /* 0x00000051113e7225 */ /* 0x000fc8000786003e */
[----:B------:R-:W-:Y:S01]  /*29d00*/  IMAD.WIDE.U32 R72, R46, R15, RZ ;  /* 0x0000000f2e487225 */ /* 0x000fe200078e00ff */
[----:B------:R-:W-:-:S03]  /*29d10*/  IADD3 RZ, P2, PT, R65, R62, RZ ;  /* 0x0000003e41ff7210 */ /* 0x000fc60007f5e0ff */
        /* <DEDUP_REMOVED lines=33> */
[----:B------:R-:W-:Y:S01]  /*29f30*/  IMAD.X R71, RZ, RZ, RZ, P6 ;  /* 0x000000ffff477224 */ /* 0x000fe200030e06ff */
[----:B------:R-:W-:Y:S01]  /*29f40*/  SEL R70, RZ, 0x1, P4 ;  /* 0x00000001ff467807 */ /* 0x000fe20002000000 */
[-C--:B------:R-:W-:Y:S01]  /*29f50*/  IMAD R77, R46, R15.reuse, R56 ;  /* 0x0000000f2e4d7224 */ /* 0x080fe200078e0238 */
[----:B------:R-:W-:Y:S01]  /*29f60*/  SEL R105, RZ, 0x1, P2 ;  /* 0x00000001ff697807 */ /* 0x000fe20001000000 */
[----:B------:R-:W-:Y:S01]  /*29f70*/  IMAD.WIDE.U32 R56, R79, R15, R68 ;  /* 0x0000000f4f387225 */ /* 0x000fe200078e0044 */
[----:B------:R-:W-:-:S02]  /*29f80*/  SEL R90, RZ, 0x1, P3 ;  /* 0x00000001ff5a7807 */ /* 0x000fc40001800000 */
[----:B------:R-:W-:Y:S01]  /*29f90*/  SEL R91, RZ, 0x1, P5 ;  /* 0x00000001ff5b7807 */ /* 0x000fe20002800000 */
[----:B------:R-:W-:Y:S01]  /*29fa0*/  IMAD.IADD R98, R57, 0x1, R77 ;  /* 0x0000000139627824 */ /* 0x000fe200078e024d */
[----:B------:R-:W-:Y:S01]  /*29fb0*/  IADD3 R105, P5, P6, R105, R64, R70 ;  /* 0x0000004069697210 */ /* 0x000fe20007ebe046 */
[----:B------:R-:W-:Y:S01]  /*29fc0*/  IMAD R64, R16, R81, RZ ;  /* 0x0000005110407224 */ /* 0x000fe200078e02ff */
[----:B------:R-:W-:Y:S01]  /*29fd0*/  ISETP.GE.U32.AND P2, PT, R56, R68, PT ;  /* 0x000000443800720c */ /* 0x000fe20003f46070 */
[----:B------:R-:W-:Y:S01]  /*29fe0*/  IMAD.MOV.U32 R70, RZ, RZ, R73 ;  /* 0x000000ffff467224 */ /* 0x000fe200078e0049 */
[----:B------:R-:W-:Y:S01]  /*29ff0*/  IADD3 R90, P3, P4, R91, R74, R90 ;  /* 0x0000004a5b5a7210 */ /* 0x000fe20007c7e05a */
[----:B------:R-:W-:Y:S01]  /*2a000*/  IMAD.WIDE.U32 R94, R78, R19, RZ ;  /* 0x000000134e5e7225 */ /* 0x000fe200078e00ff */
[----:B------:R-:W-:Y:S02]  /*2a010*/  IADD3.X R74, PT, PT, RZ, R65, RZ, P5, P6 ;  /* 0x00000041ff4a7210 */ /* 0x000fe40002fec4ff */
[----:B------:R-:W-:Y:S01]  /*2a020*/  ISETP.GE.U32.AND.EX P2, PT, R98, R69, PT, P2 ;  /* 0x000000456200720c */ /* 0x000fe20003f46120 */
[----:B------:R-:W-:Y:S01]  /*2a030*/  IMAD R65, R18, R79, RZ ;  /* 0x0000004f12417224 */ /* 0x000fe200078e02ff */
[----:B------:R-:W-:Y:S01]  /*2a040*/  IADD3.X R91, PT, PT, RZ, R75, RZ, P3, P4 ;  /* 0x0000004bff5b7210 */ /* 0x000fe20001fe84ff */
[----:B------:R-:W-:Y:S01]  /*2a050*/  IMAD R103, R19, R78, R64 ;  /* 0x0000004e13677224 */ /* 0x000fe200078e0240 */
[----:B------:R-:W-:Y:S01]  /*2a060*/  SEL R97, RZ, 0x1, P2 ;  /* 0x00000001ff617807 */ /* 0x000fe20001000000 */
[----:B------:R-:W-:-:S02]  /*2a070*/  IMAD R101, R21, R46, R65 ;  /* 0x0000002e15657224 */ /* 0x000fc400078e0241 */
        /* <DEDUP_REMOVED lines=31> */
[----:B------:R-:W-:Y:S01]  /*2a270*/  IMAD.X R73, RZ, RZ, RZ, P4 ;  /* 0x000000ffff497224 */ /* 0x000fe200020e06ff */
[----:B------:R-:W-:Y:S01]  /*2a280*/  ISETP.GE.U32.AND P4, PT, R92, R90, PT ;  /* 0x0000005a5c00720c */ /* 0x000fe20003f86070 */
[----:B------:R-:W-:Y:S01]  /*2a290*/  IMAD.MOV.U32 R74, RZ, RZ, R77 ;  /* 0x000000ffff4a7224 */ /* 0x000fe200078e004d */
[----:B------:R-:W-:Y:S01]  /*2a2a0*/  SEL R77, RZ, 0x1, P0 ;  /* 0x00000001ff4d7807 */ /* 0x000fe20000000000 */
[----:B------:R-:W-:Y:S01]  /*2a2b0*/  IMAD.WIDE.U32 R64, R79, R19, RZ ;  /* 0x000000134f407225 */ /* 0x000fe200078e00ff */
[----:B------:R-:W-:-:S03]  /*2a2c0*/  ISETP.GE.U32.AND.EX P4, PT, R103, R91, PT, P4 ;  /* 0x0000005b6700720c */ /* 0x000fc60003f86140 */
[----:B------:R-:W-:-:S04]  /*2a2d0*/  IMAD.WIDE.U32 R62, P5, R16, R79, R62 ;  /* 0x0000004f103e7225 */ /* 0x000fc800078a003e */
[----:B------:R-:W-:Y:S02]  /*2a2e0*/  IMAD.MOV.U32 R92, RZ, RZ, R95 ;  /* 0x000000ffff5c7224 */ /* 0x000fe400078e005f */
[----:B------:R-:W-:Y:S01]  /*2a2f0*/  IMAD.WIDE.U32.X R74, R18, R46, R74, P3 ;  /* 0x0000002e124a7225 */ /* 0x000fe200018e044a */
[----:B------:R-:W-:Y:S02]  /*2a300*/  IADD3 RZ, P3, PT, R65, R62, RZ ;  /* 0x0000003e41ff7210 */ /* 0x000fe40007f7e0ff */
[----:B------:R-:W-:Y:S01]  /*2a310*/  SEL R62, RZ, 0x1, P4 ;  /* 0x00000001ff3e7807 */ /* 0x000fe20002000000 */
[----:B------:R-:W-:-:S04]  /*2a320*/  IMAD.WIDE.U32.X R92, R16, R78, R92, P2 ;  /* 0x0000004e105c7225 */ /* 0x000fc800010e045c */
[----:B------:R-:W-:Y:S01]  /*2a330*/  IMAD.X R65, RZ, RZ, RZ, P5 ;  /* 0x000000ffff417224 */ /* 0x000fe200028e06ff */
[----:B------:R-:W-:Y:S01]  /*2a340*/  IADD3 R101, P0, P5, R101, R74, R76 ;  /* 0x0000004a65657210 */ /* 0x000fe20007d1e04c */
[----:B------:R-:W-:Y:S01]  /*2a350*/  IMAD R91, R17, R79, RZ ;  /* 0x0000004f115b7224 */ /* 0x000fe200078e02ff */
[----:B------:R-:W-:Y:S01]  /*2a360*/  IADD3 R76, P2, P4, R77, R92, R62 ;  /* 0x0000005c4d4c7210 */ /* 0x000fe20007c5e03e */
[----:B------:R-:W-:Y:S01]  /*2a370*/  IMAD.MOV.U32 R72, RZ, RZ, R71 ;  /* 0x000000ffff487224 */ /* 0x000fe200078e0047 */
[----:B------:R-:W-:Y:S01]  /*2a380*/  IADD3.X R95, PT, PT, RZ, R75, RZ, P0, P5 ;  /* 0x0000004bff5f7210 */ /* 0x000fe200007ea4ff */
        /* <DEDUP_REMOVED lines=40> */
[----:B------:R-:W-:Y:S02]  /*2a610*/  IADD3 R71, P4, PT, R71, R62, RZ ;  /* 0x0000003e47477210 */ /* 0x000fe40007f9e0ff */
[C---:B------:R-:W-:Y:S01]  /*2a620*/  ISETP.GE.U32.AND.EX P2, PT, R72.reuse, R77, PT, P2 ;  /* 0x0000004d4800720c */ /* 0x040fe20003f46120 */
[----:B------:R-:W-:Y:S01]  /*2a630*/  IMAD.X R77, R72, 0x1, R73, P6 ;  /* 0x00000001484d7824 */ /* 0x000fe200030e0649 */
[----:B------:R-:W-:Y:S01]  /*2a640*/  IADD3 R94, P6, PT, R103, R94, RZ ;  /* 0x0000005e675e7210 */ /* 0x000fe20007fde0ff */
[----:B------:R-:W-:Y:S01]  /*2a650*/  IMAD.X R74, R71, 0x1, R75, P5 ;  /* 0x00000001474a7824 */ /* 0x000fe200028e064b */
[----:B------:R-:W-:Y:S01]  /*2a660*/  ISETP.GE.U32.AND P5, PT, R95, R68, PT ;  /* 0x000000445f00720c */ /* 0x000fe20003fa6070 */
        /* <DEDUP_REMOVED lines=120> */
.L_x_1989:
[----:B------:R-:W-:Y:S05]  /*2adf0*/  BSYNC.RECONVERGENT B1 ;  /* 0x0000000000017941 */ /* 0x000fea0003800200 */
.L_x_1988:
        /* <DEDUP_REMOVED lines=64> */
.L_x_1992:
[----:B------:R-:W-:Y:S05]  /*2b200*/  BSYNC.RELIABLE B2 ;  /* 0x0000000000027941 */ /* 0x000fea0003800100 */
.L_x_1991:
        /* <DEDUP_REMOVED lines=66> */
.L_x_1995:
[----:B------:R-:W-:Y:S05]  /*2b630*/  BSYNC.RELIABLE B2 ;  /* 0x0000000000027941 */ /* 0x000fea0003800100 */
.L_x_1994:
        /* <DEDUP_REMOVED lines=61> */
.L_x_1997:
[----:B------:R-:W-:Y:S05]  /*2ba10*/  BSYNC.RELIABLE B2 ;  /* 0x0000000000027941 */ /* 0x000fea0003800100 */
.L_x_1996:
        /* <DEDUP_REMOVED lines=27> */
.L_x_1993:
[----:B------:R-:W-:Y:S05]  /*2bbd0*/  BSYNC.RECONVERGENT B1 ;  /* 0x0000000000017941 */ /* 0x000fea0003800200 */
.L_x_1990:
        /* <DEDUP_REMOVED lines=58> */
[C---:B------:R-:W-:Y:S01]  /*2bf80*/  IMAD.WIDE.U32 R64, R13.reuse, R12, RZ ;  /* 0x0000000c0d407225 */ /* 0x040fe200078e00ff */
        /* <DEDUP_REMOVED lines=30> */
[----:B------:R-:W-:Y:S01]  /*2c170*/  SHF.L.W.U32.HI R101, R101, 0x1, R72 ;  /* 0x0000000165657819 */ /* 0x000fe20000010e48 */
[----:B------:R-:W-:Y:S01]  /*2c180*/  IMAD.IADD R103, R73, 0x1, R107 ;  /* 0x0000000149677824 */ /* 0x000fe200078e026b */
[----:B------:R-:W-:Y:S01]  /*2c190*/  SEL R73, RZ, 0x1, !P0 ;  /* 0x00000001ff497807 */ /* 0x000fe20004000000 */
[----:B------:R-:W-:Y:S01]  /*2c1a0*/  IMAD.X R63, RZ, RZ, R99, P5 ;  /* 0x000000ffff3f7224 */ /* 0x000fe200028e0663 */
[----:B------:R-:W-:Y:S01]  /*2c1b0*/  ISETP.GE.U32.AND P5, PT, R72, R70, PT ;  /* 0x000000464800720c */ /* 0x000fe20003fa6070 */
[----:B------:R-:W-:Y:S01]  /*2c1c0*/  IMAD.WIDE.U32.X R60, R10, R9, R60, P2 ;  /* 0x000000090a3c7225 */ /* 0x000fe200010e043c */
[----:B------:R-:W-:Y:S02]  /*2c1d0*/  IADD3 R58, P6, PT, R101, R64, RZ ;  /* 0x00000040653a7210 */ /* 0x000fe40007fde0ff */
[----:B------:R-:W-:Y:S01]  /*2c1e0*/  ISETP.GE.U32.AND.EX P5, PT, R103, R71, PT, P5 ;  /* 0x000000476700720c */ /* 0x000fe20003fa6150 */
[----:B------:R-:W-:Y:S01]  /*2c1f0*/  IMAD R64, R8, R13, RZ ;  /* 0x0000000d08407224 */ /* 0x000fe200078e02ff */
[----:B------:R-:W-:Y:S01]  /*2c200*/  SHF.L.W.U32.HI R99, R72, 0x1, R103 ;  /* 0x0000000148637819 */ /* 0x000fe20000010e67 */
[----:B------:R-:W-:Y:S01]  /*2c210*/  IMAD.WIDE.U32 R68, R13, R11, R62 ;  /* 0x0000000b0d447225 */ /* 0x000fe200078e003e */
[----:B------:R-:W-:-:S02]  /*2c220*/  SEL R71, RZ, 0x1, P5 ;  /* 0x00000001ff477807 */ /* 0x000fc40002800000 */
[----:B------:R-:W-:Y:S01]  /*2c230*/  IADD3 R73, P0, PT, R58, R73, RZ ;  /* 0x000000493a497210 */ /* 0x000fe20007f1e0ff */
[----:B------:R-:W-:Y:S01]  /*2c240*/  IMAD R105, R10, R11, R64 ;  /* 0x0000000b0a697224 */ /* 0x000fe200078e0240 */
        /* <DEDUP_REMOVED lines=23> */
[C---:B------:R-:W-:Y:S01]  /*2c3c0*/  IMAD.WIDE.U32 R70, P4, R12.reuse, R8, R70 ;  /* 0x000000080c467225 */ /* 0x040fe20007880046 */
        /* <DEDUP_REMOVED lines=20> */
[C---:B------:R-:W-:Y:S01]  /*2c510*/  ISETP.GE.U32.AND P2, PT, R68.reuse, R64, PT ;  /* 0x000000404400720c */ /* 0x040fe20003f46070 */
        /* <DEDUP_REMOVED lines=176> */
.L_x_1999:
[----:B------:R-:W-:Y:S05]  /*2d020*/  BSYNC.RECONVERGENT B1 ;  /* 0x0000000000017941 */ /* 0x000fea0003800200 */
.L_x_1998:
        /* <DEDUP_REMOVED lines=63> */
.L_x_2002:
[----:B------:R-:W-:Y:S05]  /*2d420*/  BSYNC.RELIABLE B2 ;  /* 0x0000000000027941 */ /* 0x000fea0003800100 */
.L_x_2001:
        /* <DEDUP_REMOVED lines=66> */
.L_x_2005:
[----:B------:R-:W-:Y:S05]  /*2d850*/  BSYNC.RELIABLE B2 ;  /* 0x0000000000027941 */ /* 0x000fea0003800100 */
.L_x_2004:
        /* <DEDUP_REMOVED lines=61> */
.L_x_2007:
[----:B------:R-:W-:Y:S05]  /*2dc30*/  BSYNC.RELIABLE B2 ;  /* 0x0000000000027941 */ /* 0x000fea0003800100 */
.L_x_2006:
        /* <DEDUP_REMOVED lines=27> */
.L_x_2003:
[----:B------:R-:W-:Y:S05]  /*2ddf0*/  BSYNC.RECONVERGENT B1 ;  /* 0x0000000000017941 */ /* 0x000fea0003800200 */
.L_x_2000:
        /* <DEDUP_REMOVED lines=50> */
[-C--:B------:R-:W-:Y:S01]  /*2e120*/  IMAD R62, R46, R89.reuse, RZ ;  /* 0x000000592e3e7224 */ /* 0x080fe200078e02ff */
        /* <DEDUP_REMOVED lines=206> */
[----:B------:R-:W-:Y:S01]  /*2ee10*/  IMAD.WIDE.U32 R64, R66, 0x3d1, RZ ;  /* 0x000003d142407825 */ /* 0x000fe200078e00ff */
[----:B------:R-:W-:Y:S02]  /*2ee20*/  IADD3 R109, P4, P2, R109, R74, R62 ;  /* 0x0000004a6d6d7210 */ /* 0x000fe40007a9e03e */
[----:B------:R-:W-:Y:S01]  /*2ee30*/  SEL R74, RZ, 0x1, P3 ;  /* 0x00000001ff4a7807 */ /* 0x000fe20001800000 */
[----:B------:R-:W-:Y:S01]  /*2ee40*/  IMAD.WIDE.U32 R62, R85, R81, R70 ;  /* 0x00000051553e7225 */ /* 0x000fe200078e0046 */
[----:B------:R-:W-:Y:S02]  /*2ee50*/  SEL R69, RZ, 0x1, P0 ;  /* 0x00000001ff457807 */ /* 0x000fe40000000000 */
[----:B------:R-:W-:Y:S01]  /*2ee60*/  IADD3.X R111, PT, PT, RZ, R75, RZ, P4, P2 ;  /* 0x0000004bff6f7210 */ /* 0x000fe200027e44ff */
[----:B------:R-:W-:Y:S01]  /*2ee70*/  IMAD.WIDE.U32 R64, P6, RZ, R73, R64 ;  /* 0x00000049ff407225 */ /* 0x000fe200078c0040 */
[----:B------:R-:W-:-:S02]  /*2ee80*/  IADD3 R74, P3, P5, R69, R86, R74 ;  /* 0x00000056454a7210 */ /* 0x000fc40007d7e04a */
[----:B------:R-:W-:Y:S01]  /*2ee90*/  ISETP.GE.U32.AND P0, PT, R62, R70, PT ;  /* 0x000000463e00720c */ /* 0x000fe20003f06070 */
[----:B------:R-:W-:Y:S01]  /*2eea0*/  IMAD.IADD R70, R63, 0x1, R115 ;  /* 0x000000013f467824 */ /* 0x000fe200078e0273 */
[-C--:B------:R-:W-:Y:S01]  /*2eeb0*/  IADD3 R109, P4, PT, R109, R62.reuse, RZ ;  /* 0x0000003e6d6d7210 */ /* 0x080fe20007f9e0ff */
[----:B------:R-:W-:Y:S01]  /*2eec0*/  IMAD.WIDE.U32 R68, R73, 0x3d1, RZ ;  /* 0x000003d149447825 */ /* 0x000fe200078e00ff */
[----:B------:R-:W-:Y:S02]  /*2eed0*/  IADD3.X R75, PT, PT, RZ, R87, RZ, P3, P5 ;  /* 0x00000057ff4b7210 */ /* 0x000fe40001fea4ff */
[----:B------:R-:W-:Y:S01]  /*2eee0*/  ISETP.GE.U32.AND P2, PT, R109, R62, PT ;  /* 0x0000003e6d00720c */ /* 0x000fe20003f46070 */
[C---:B------:R-:W-:Y:S01]  /*2eef0*/  IMAD.X R87, R70.reuse, 0x1, R111, P4 ;  /* 0x0000000146577824 */ /* 0x040fe200020e066f */
[----:B------:R-:W-:Y:S01]  /*2ef00*/  ISETP.GE.U32.AND.EX P4, PT, R70, R71, PT, P0 ;  /* 0x000000474600720c */ /* 0x000fe20003f86100 */
[----:B------:R-:W-:Y:S01]  /*2ef10*/  IMAD R83, R46, R85, RZ ;  /* 0x000000552e537224 */ /* 0x000fe200078e02ff */
[----:B------:R-:W-:Y:S01]  /*2ef20*/  IADD3 R81, P3, PT, RZ, R68, RZ ;  /* 0x00000044ff517210 */ /* 0x000fe20007f7e0ff */
[----:B------:R-:W-:Y:S01]  /*2ef30*/  IMAD.MOV.U32 R62, RZ, RZ, R65 ;  /* 0x000000ffff3e7224 */ /* 0x000fe200078e0041 */
[----:B------:R-:W-:Y:S01]  /*2ef40*/  ISETP.GE.U32.AND.EX P2, PT, R87, R70, PT, P2 ;  /* 0x000000465700720c */ /* 0x000fe20003f46120 */
[----:B------:R-:W-:Y:S01]  /*2ef50*/  IMAD.X R63, RZ, RZ, RZ, P6 ;  /* 0x000000ffff3f7224 */ /* 0x000fe200030e06ff */
[----:B------:R-:W-:Y:S01]  /*2ef60*/  IADD3 R46, P5, PT, R69, R64, RZ ;  /* 0x00000040452e7210 */ /* 0x000fe20007fbe0ff */
[----:B------:R-:W-:Y:S01]  /*2ef70*/  IMAD.WIDE.U32 R64, R87, 0x3d1, RZ ;  /* 0x000003d157407825 */ /* 0x000fe200078e00ff */
[----:B------:R-:W-:-:S02]  /*2ef80*/  SEL R70, RZ, 0x1, P4 ;  /* 0x00000001ff467807 */ /* 0x000fc40002000000 */
[----:B------:R-:W-:Y:S01]  /*2ef90*/  SEL R71, RZ, 0x1, P2 ;  /* 0x00000001ff477807 */ /* 0x000fe20001000000 */
[----:B------:R-:W-:Y:S01]  /*2efa0*/  IMAD.X R78, R46, 0x1, R73, P3 ;  /* 0x000000012e4e7824 */ /* 0x000fe200018e0649 */
[----:B------:R-:W-:Y:S01]  /*2efb0*/  ISETP.GE.U32.AND P0, PT, R81, R68, PT ;  /* 0x000000445100720c */ /* 0x000fe20003f06070 */
[-C--:B------:R-:W-:Y:S01]  /*2efc0*/  IMAD.WIDE.U32 R68, R85, R79.reuse, R74 ;  /* 0x0000004f55447225 */ /* 0x080fe200078e004a */
[----:B------:R-:W-:Y:S02]  /*2efd0*/  IADD3 R73, P3, P2, R71, R76, R70 ;  /* 0x0000004c47497210 */ /* 0x000fe40007a7e046 */
[----:B------:R-:W-:Y:S01]  /*2efe0*/  ISETP.GE.U32.AND.EX P0, PT, R78, R46, PT, P0 ;  /* 0x0000002e4e00720c */ /* 0x000fe20003f06100 */
[----:B------:R-:W-:Y:S01]  /*2eff0*/  IMAD R83, R84, R79, R83 ;  /* 0x0000004f54537224 */ /* 0x000fe200078e0253 */
[----:B------:R-:W-:Y:S01]  /*2f000*/  IADD3.X R85, PT, PT, RZ, R77, RZ, P3, P2 ;  /* 0x0000004dff557210 */ /* 0x000fe20001fe44ff */
[----:B------:R-:W-:Y:S01]  /*2f010*/  IMAD.WIDE.U32.X R70, RZ, R66, R62, P5 ;  /* 0x00000042ff467225 */ /* 0x000fe200028e043e */
[----:B------:R-:W-:-:S02]  /*2f020*/  ISETP.GE.U32.AND P5, PT, R68, R74, PT ;  /* 0x0000004a4400720c */ /* 0x000fc40003fa6070 */
[----:B------:R-:W-:Y:S01]  /*2f030*/  IADD3 R77, P6, PT, R73, R68, RZ ;  /* 0x00000044494d7210 */ /* 0x000fe20007fde0ff */
[----:B------:R-:W-:Y:S01]  /*2f040*/  IMAD.WIDE.U32 R62, R109, 0x3d1, RZ ;  /* 0x000003d16d3e7825 */ /* 0x000fe200078e00ff */
[----:B------:R-:W-:-:S03]  /*2f050*/  SEL R46, RZ, 0x1, P0 ;  /* 0x00000001ff2e7807 */ /* 0x000fc60000000000 */
        /* <DEDUP_REMOVED lines=56> */
[----:B------:R-:W-:Y:S01]  /*2f3e0*/  IMAD.X R65, RZ, RZ, RZ, P3 ;  /* 0x000000ffff417224 */ /* 0x000fe200018e06ff */
[----:B------:R-:W-:Y:S01]  /*2f3f0*/  IADD3 R73, P6, PT, R66, R73, RZ ;  /* 0x0000004942497210 */ /* 0x000fe20007fde0ff */
[----:B------:R-:W-:Y:S01]  /*2f400*/  IMAD.MOV.U32 R87, RZ, RZ, R46 ;  /* 0x000000ffff577224 */ /* 0x000fe200078e002e */
[----:B------:R-:W-:Y:S01]  /*2f410*/  SEL R62, RZ, 0x1, !P0 ;  /* 0x00000001ff3e7807 */ /* 0x000fe20004000000 */
[----:B------:R-:W-:Y:S01]  /*2f420*/  IMAD.MOV.U32 R74, RZ, RZ, R80 ;  /* 0x000000ffff4a7224 */ /* 0x000fe200078e0050 */
[----:B------:R-:W-:-:S02]  /*2f430*/  IADD3.X R70, PT, PT, R69, R71, RZ, P4, P5 ;  /* 0x0000004745467210 */ /* 0x000fc400027ea4ff */
        /* <DEDUP_REMOVED lines=11> */
[----:B------:R-:W-:-:S03]  /*2f4f0*/  IMAD.WIDE.U32 R68, R47, R89, RZ ;  /* 0x000000592f447225 */ /* 0x000fc600078e00ff */
[----:B------:R-:W-:Y:S01]  /*2f500*/  ISETP.LT.U32.OR.EX P0, PT, R75, R70, !P3, P4 ;  /* 0x000000464b00720c */ /* 0x000fe20005f01540 */
[----:B------:R-:W-:Y:S01]  /*2f510*/  IMAD.MOV.U32 R66, RZ, RZ, R78 ;  /* 0x000000ffff427224 */ /* 0x000fe200078e004e */
[----:B------:R-:W-:Y:S01]  /*2f520*/  IADD3 R73, P2, P3, R107, R64, R73 ;  /* 0x000000406b497210 */ /* 0x000fe20007b5e049 */
[----:B------:R-:W-:Y:S01]  /*2f530*/  IMAD R107, R82, R89, RZ ;  /* 0x00000059526b7224 */ /* 0x000fe200078e02ff */
[----:B------:R-:W-:Y:S01]  /*2f540*/  SEL R64, RZ, 0x1, !P0 ;  /* 0x00000001ff407807 */ /* 0x000fe20004000000 */
[----:B------:R-:W-:Y:S01]  /*2f550*/  IMAD.MOV.U32 R83, RZ, RZ, R62 ;  /* 0x000000ffff537224 */ /* 0x000fe200078e003e */
[----:B------:R-:W-:Y:S01]  /*2f560*/  IADD3.X R75, PT, PT, RZ, R65, RZ, P2, P3 ;  /* 0x00000041ff4b7210 */ /* 0x000fe200017e64ff */
[----:B------:R-:W-:Y:S01]  /*2f570*/  IMAD R107, R88, R47, R107 ;  /* 0x0000002f586b7224 */ /* 0x000fe200078e026b */
[----:B------:R-:W-:Y:S01]  /*2f580*/  IADD3 R73, P0, PT, R73, R64, RZ ;  /* 0x0000004049497210 */ /* 0x000fe20007f1e0ff */
[----:B------:R-:W-:Y:S02]  /*2f590*/  IMAD.MOV.U32 R65, RZ, RZ, RZ ;  /* 0x000000ffff417224 */ /* 0x000fe400078e00ff */
[----:B------:R-:W-:-:S02]  /*2f5a0*/  IMAD.MOV.U32 R72, RZ, RZ, R86 ;  /* 0x000000ffff487224 */ /* 0x000fc400078e0056 */
        /* <DEDUP_REMOVED lines=49> */
.L_x_2009:
[----:B------:R-:W-:Y:S05]  /*2f8c0*/  BSYNC.RECONVERGENT B1 ;  /* 0x0000000000017941 */ /* 0x000fea0003800200 */
.L_x_2008:
        /* <DEDUP_REMOVED lines=62> */
.L_x_2012:
[----:B------:R-:W-:Y:S05]  /*2fcb0*/  BSYNC.RELIABLE B2 ;  /* 0x0000000000027941 */ /* 0x000fea0003800100 */
.L_x_2011:
        /* <DEDUP_REMOVED lines=69> */
.L_x_2015:
[----:B------:R-:W-:Y:S05]  /*30110*/  BSYNC.RELIABLE B2 ;  /* 0x0000000000027941 */ /* 0x000fea0003800100 */
.L_x_2014:
        /* <DEDUP_REMOVED lines=62> */
.L_x_2017:
[----:B------:R-:W-:Y:S05]  /*30500*/  BSYNC.RELIABLE B2 ;  /* 0x0000000000027941 */ /* 0x000fea0003800100 */
.L_x_2016:
        /* <DEDUP_REMOVED lines=27> */
.L_x_2013:
[----:B------:R-:W-:Y:S05]  /*306c0*/  BSYNC.RECONVERGENT B1 ;  /* 0x0000000000017941 */ /* 0x000fea0003800200 */
.L_x_2010:
        /* <DEDUP_REMOVED lines=57> */
.L_x_2020:
[----:B------:R-:W-:Y:S05]  /*30a60*/  BSYNC.RELIABLE B2 ;  /* 0x0000000000027941 */ /* 0x000fea0003800100 */
.L_x_2019:
        /* <DEDUP_REMOVED lines=27> */
.L_x_2021:
[----:B------:R-:W-:Y:S05]  /*30c20*/  BSYNC.RECONVERGENT B1 ;  /* 0x0000000000017941 */ /* 0x000fea0003800200 */
.L_x_2018:
        /* <DEDUP_REMOVED lines=23> */
.L_x_2023:
        /* <DEDUP_REMOVED lines=26> */
.L_x_2025:
[----:B------:R-:W-:Y:S05]  /*30f40*/  BSYNC.RELIABLE B2 ;  /* 0x0000000000027941 */ /* 0x000fea0003800100 */
.L_x_2024:
        /* <DEDUP_REMOVED lines=56> */
.L_x_2026:
[----:B------:R-:W-:Y:S05]  /*312d0*/  BSYNC.RECONVERGENT B1 ;  /* 0x0000000000017941 */ /* 0x000fea0003800200 */
.L_x_2022:
        /* <DEDUP_REMOVED lines=25> */
.L_x_2028:
        /* <DEDUP_REMOVED lines=16> */
[----:B------:R-:W-:-:S04]  /*31570*/  ISETP.GE.U32.AND.EX P4, PT, R103, RZ, PT, P4 ;  /* 0x000000ff6700720c */ /* 0x000fc80003f86140 */
[----:B------:R-:W-:Y:S02]  /*31580*/  ISETP.LT.U32.OR.EX P4, PT, R89, R62, !P4, P5 ;  /* 0x0000003e5900720c */ /* 0x000fe40006781550 */
[----:B------:R-:W-:Y:S02]  /*31590*/  SEL R62, RZ, 0xffffffff, P2 ;  /* 0xffffffffff3e7807 */ /* 0x000fe40001000000 */
[----:B------:R-:W-:Y:S02]  /*315a0*/  SEL R71, RZ, 0xffffffff, !P4 ;  /* 0xffffffffff477807 */ /* 0x000fe40006000000 */
[----:B------:R-:W-:Y:S02]  /*315b0*/  IADD3 R64, P2, PT, R62, R105, RZ ;  /* 0x000000693e407210 */ /* 0x000fe40007f5e0ff */
[C---:B------:R-:W-:Y:S01]  /*315c0*/  IADD3 R63, P4, P5, R71.reuse, R82, -R65 ;  /* 0x00000052473f7210 */ /* 0x040fe20007d9e841 */
[----:B------:R-:W-:Y:S02]  /*315d0*/  IMAD.X R65, R80, 0x1, R103, P3 ;  /* 0x0000000150417824 */ /* 0x000fe400018e0667 */
[----:B------:R-:W-:Y:S01]  /*315e0*/  IMAD.X R62, R62, 0x1, R109, P2 ;  /* 0x000000013e3e7824 */ /* 0x000fe200010e066d */
[----:B------:R-:W-:Y:S01]  /*315f0*/  IADD3.X R47, PT, PT, R71, R47, ~R70, P4, P5 ;  /* 0x0000002f472f7210 */ /* 0x000fe200027eac46 */
[----:B------:R-:W-:Y:S08]  /*31600*/  BRA `(.L_x_2031) ;  /* 0x0000000000e47947 */ /* 0x000ff00003800000 */
.L_x_2030:
[----:B------:R-:W-:Y:S05]  /*31610*/  BSYNC.RELIABLE B2 ;  /* 0x0000000000027941 */ /* 0x000fea0003800100 */
.L_x_2029:
        /* <DEDUP_REMOVED lines=24> */
[----:B------:R-:W-:Y:S02]  /*317a0*/  ISETP.GE.U32.AND.EX P5, PT, R88, RZ, PT, P5 ;  /* 0x000000ff5800720c */ /* 0x000fe40003fa6150 */
[----:B------:R-:W-:Y:S02]  /*317b0*/  IADD3.X R84, PT, PT, R89, RZ, RZ, P4, P6 ;  /* 0x000000ff59547210 */ /* 0x000fe400027ec4ff */
[C---:B------:R-:W-:Y:S02]  /*317c0*/  IADD3 R98, P6, PT, R99.reuse, UR34, RZ ;  /* 0x0000002263627c10 */ /* 0x040fe4000ffde0ff */
[----:B------:R-:W-:Y:S02]  /*317d0*/  ISETP.GE.U32.AND P4, PT, R99, R46, PT ;  /* 0x0000002e6300720c */ /* 0x000fe40003f86070 */
[----:B------:R-:W-:Y:S02]  /*317e0*/  ISETP.LT.U32.OR.EX P2, PT, R103, R64, !P5, P2 ;  /* 0x000000406700720c */ /* 0x000fe40006f41520 */
[----:B------:R-:W-:-:S02]  /*317f0*/  ISETP.GE.U32.AND P5, PT, R98, R99, PT ;  /* 0x000000636200720c */ /* 0x000fc40003fa6070 */
[C---:B------:R-:W-:Y:S02]  /*31800*/  IADD3.X R99, PT, PT, R84.reuse, UR35, RZ, P6, !PT ;  /* 0x0000002354637c10 */ /* 0x040fe4000b7fe4ff */
        /* <DEDUP_REMOVED lines=12> */
[----:B------:R-:W-:Y:S01]  /*318d0*/  ISETP.LT.U32.OR.EX P5, PT, R99, R62, !P6, P5 ;  /* 0x0000003e6300720c */ /* 0x000fe200077a1550 */
[----:B------:R-:W-:Y:S01]  /*318e0*/  IMAD.MOV.U32 R99, RZ, RZ, R80 ;  /* 0x000000ffff637224 */ /* 0x000fe200078e0050 */
        /* <DEDUP_REMOVED lines=11> */
.L_x_2031:
[----:B------:R-:W-:Y:S05]  /*319a0*/  BSYNC.RECONVERGENT B1 ;  /* 0x0000000000017941 */ /* 0x000fea0003800200 */
.L_x_2027:
        /* <DEDUP_REMOVED lines=54> */
.L_x_2033:
[----:B------:R-:W-:Y:S05]  /*31d10*/  BSYNC.RECONVERGENT B1 ;  /* 0x0000000000017941 */ /* 0x000fea0003800200 */
.L_x_2032:
        /* <DEDUP_REMOVED lines=63> */
.L_x_2036:
[----:B------:R-:W-:Y:S05]  /*32110*/  BSYNC.RELIABLE B2 ;  /* 0x0000000000027941 */ /* 0x000fea0003800100 */
.L_x_2035:
        /* <DEDUP_REMOVED lines=70> */
.L_x_2039:
[----:B------:R-:W-:Y:S05]  /*32580*/  BSYNC.RELIABLE B2 ;  /* 0x0000000000027941 */ /* 0x000fea0003800100 */
.L_x_2038:
        /* <DEDUP_REMOVED lines=25> */
[-C--:B------:R-:W-:Y:S02]  /*32720*/  ISETP.LT.U32.OR.EX P3, PT, R68, R49.reuse, !P4, P5 ;  /* 0x000000314400720c */ /* 0x080fe40006761550 */
[C---:B------:R-:W-:Y:S02]  /*32730*/  IADD3 R105, P4, PT, R72.reuse, R70, RZ ;  /* 0x0000004648697210 */ /* 0x040fe40007f9e0ff */
        /* <DEDUP_REMOVED lines=38> */
.L_x_2041:
[----:B------:R-:W-:Y:S05]  /*329a0*/  BSYNC.RELIABLE B2 ;  /* 0x0000000000027941 */ /* 0x000fea0003800100 */
.L_x_2040:
        /* <DEDUP_REMOVED lines=27> */
.L_x_2037:
[----:B------:R-:W-:Y:S05]  /*32b60*/  BSYNC.RECONVERGENT B1 ;  /* 0x0000000000017941 */ /* 0x000fea0003800200 */
.L_x_2034:
        /* <DEDUP_REMOVED lines=23> */
.L_x_2043:
        /* <DEDUP_REMOVED lines=26> */
.L_x_2045:
[----:B------:R-:W-:Y:S05]  /*32e80*/  BSYNC.RELIABLE B2 ;  /* 0x0000000000027941 */ /* 0x000fea0003800100 */
.L_x_2044:
        /* <DEDUP_REMOVED lines=14> */
[----:B------:R-:W-:Y:S02]  /*32f70*/  IADD3 R113, P5, PT, R57, -R64, RZ ;  /* 0x8000004039717210 */ /* 0x000fe40007fbe0ff */
        /* <DEDUP_REMOVED lines=13> */
[----:B------:R-:W-:Y:S02]  /*33050*/  IADD3 R104, P5, PT, R61, -R46, RZ ;  /* 0x8000002e3d687210 */ /* 0x000fe40007fbe0ff */
[----:B------:R-:W-:Y:S02]  /*33060*/  IADD3.X R60, PT, PT, R69, UR35, RZ, P6, !PT ;  /* 0x00000023453c7c10 */ /* 0x000fe4000b7fe4ff */
[----:B------:R-:W-:-:S02]  /*33070*/  ISETP.GE.U32.AND P3, PT, R56, R71, PT ;  /* 0x000000473800720c */ /* 0x000fc40003f66070 */
[----:B------:R-:W-:Y:S01]  /*33080*/  ISETP.GE.U32.AND P4, PT, R61, R56, PT ;  /* 0x000000383d00720c */ /* 0x000fe20003f86070 */
[C---:B------:R-:W-:Y:S01]  /*33090*/  IMAD.X R58, R60.reuse, 0x1, ~R65, P5 ;  /* 0x000000013c3a7824 */ /* 0x040fe200028e0e41 */
[----:B------:R-:W-:Y:S02]  /*330a0*/  SEL R57, RZ, 0x1, !P2 ;  /* 0x00000001ff397807 */ /* 0x000fe40005000000 */
        /* <DEDUP_REMOVED lines=22> */
.L_x_2046:
[----:B------:R-:W-:Y:S05]  /*33210*/  BSYNC.RECONVERGENT B1 ;  /* 0x0000000000017941 */ /* 0x000fea0003800200 */
.L_x_2042:
        /* <DEDUP_REMOVED lines=65> */
[CC--:B------:R-:W-:Y:S02]  /*33630*/  IMAD R87, R10.reuse, R113.reuse, R57 ;  /* 0x000000710a577224 */ /* 0x0c0fe400078e0239 */
        /* <DEDUP_REMOVED lines=9> */
[----:B------:R-:W-:Y:S01]  /*336d0*/  IADD3 R72, P3, P6, R56, R72, R77 ;  /* 0x0000004838487210 */ /* 0x000fe20007e7e04d */
[----:B------:R-:W-:Y:S01]  /*336e0*/  IMAD.X R57, RZ, RZ, RZ, P0 ;  /* 0x000000ffff397224 */ /* 0x000fe200000e06ff */
[----:B------:R-:W-:Y:S01]  /*336f0*/  ISETP.GE.U32.AND P0, PT, R84, R74, PT ;  /* 0x0000004a5400720c */ /* 0x000fe20003f06070 */
[----:B------:R-:W-:Y:S01]  /*33700*/  IMAD.MOV.U32 R68, RZ, RZ, R79 ;  /* 0x000000ffff447224 */ /* 0x000fe200078e004f */
[----:B------:R-:W-:Y:S01]  /*33710*/  ISETP.GE.U32.AND P2, PT, R56, R60, PT ;  /* 0x0000003c3800720c */ /* 0x000fe20003f46070 */
[----:B------:R-:W-:Y:S01]  /*33720*/  IMAD.WIDE.U32 R86, R10, R104, RZ ;  /* 0x000000680a567225 */ /* 0x000fe200078e00ff */
[----:B------:R-:W-:Y:S02]  /*33730*/  IADD3.X R73, PT, PT, R75, R73, RZ, P3, P6 ;  /* 0x000000494b497210 */ /* 0x000fe40001fec4ff */
[----:B------:R-:W-:Y:S01]  /*33740*/  ISETP.GE.U32.AND.EX P6, PT, R85, R83, PT, P0 ;  /* 0x000000535500720c */ /* 0x000fe20003fc6100 */
[----:B------:R-:W-:Y:S01]  /*33750*/  IMAD.WIDE.U32.X R68, R107, R6, R68, P5 ;  /* 0x000000066b447225 */ /* 0x000fe200028e0444 */
[----:B------:R-:W-:-:S02]  /*33760*/  ISETP.GE.U32.AND P3, PT, R72, R56, PT ;  /* 0x000000384800720c */ /* 0x000fc40003f66070 */
[----:B------:R-:W-:Y:S01]  /*33770*/  ISETP.GE.U32.AND.EX P2, PT, R75, R61, PT, P2 ;  /* 0x0000003d4b00720c */ /* 0x000fe20003f46120 */
[----:B------:R-:W-:Y:S01]  /*33780*/  IMAD.MOV.U32 R56, RZ, RZ, R71 ;  /* 0x000000ffff387224 */ /* 0x000fe200078e0047 */
[----:B------:R-:W-:Y:S01]  /*33790*/  SEL R71, RZ, 0x1, P6 ;  /* 0x00000001ff477807 */ /* 0x000fe20003000000 */
[----:B------:R-:W-:Y:S01]  /*337a0*/  IMAD.WIDE.U32 R60, R13, R104, RZ ;  /* 0x000000680d3c7225 */ /* 0x000fe200078e00ff */
[----:B------:R-:W-:Y:S02]  /*337b0*/  ISETP.GE.U32.AND.EX P3, PT, R73, R75, PT, P3 ;  /* 0x0000004b4900720c */ /* 0x000fe40003f66130 */
[----:B------:R-:W-:Y:S01]  /*337c0*/  SEL R60, RZ, 0x1, P2 ;  /* 0x00000001ff3c7807 */ /* 0x000fe20001000000 */
[----:B------:R-:W-:Y:S01]  /*337d0*/  IMAD.WIDE.U32.X R56, R10, R108, R56, P4 ;  /* 0x0000006c0a387225 */ /* 0x000fe200020e0438 */
[----:B------:R-:W-:Y:S02]  /*337e0*/  IADD3 R68, P2, PT, R71, R68, RZ ;  /* 0x0000004447447210 */ /* 0x000fe40007f5e0ff */
[----:B------:R-:W-:Y:S01]  /*337f0*/  SEL R79, RZ, 0x1, P3 ;  /* 0x00000001ff4f7807 */ /* 0x000fe20001800000 */
[----:B------:R-:W-:-:S02]  /*33800*/  IMAD R71, R111, R13, RZ ;  /* 0x0000000d6f477224 */ /* 0x000fc400078e02ff */
[----:B------:R-:W-:Y:S01]  /*33810*/  IMAD.WIDE.U32 R86, P0, R13, R111, R86 ;  /* 0x0000006f0d567225 */ /* 0x000fe20007800056 */
[----:B------:R-:W-:-:S03]  /*33820*/  IADD3 R79, P5, P4, R79, R56, R60 ;  /* 0x000000384f4f7210 */ /* 0x000fc60007cbe03c */
[C---:B------:R-:W-:Y:S01]  /*33830*/  IMAD R89, R10.reuse, R104, R71 ;  /* 0x000000680a597224 */ /* 0x040fe200078e0247 */
[----:B------:R-:W-:Y:S01]  /*33840*/  IADD3 RZ, P3, PT, R61, R86, RZ ;  /* 0x000000563dff7210 */ /* 0x000fe20007f7e0ff */
[----:B------:R-:W-:Y:S01]  /*33850*/  IMAD.WIDE.U32 R82, R10, R105, RZ ;  /* 0x000000690a527225 */ /* 0x000fe200078e00ff */
[----:B------:R-:W-:-:S03]  /*33860*/  IADD3.X R80, PT, PT, RZ, R57, RZ, P5, P4 ;  /* 0x00000039ff507210 */ /* 0x000fc60002fe84ff */
[----:B------:R-:W-:-:S04]  /*33870*/  IMAD.WIDE.U32 R74, R13, R104, R84 ;  /* 0x000000680d4a7225 */ /* 0x000fc800078e0054 */
[----:B------:R-:W-:-:S04]  /*33880*/  IMAD.WIDE.U32 R70, R9, R113, RZ ;  /* 0x0000007109467225 */ /* 0x000fc800078e00ff */
[----:B------:R-:W-:Y:S01]  /*33890*/  IMAD.WIDE.U32 R60, R13, R105, RZ ;  /* 0x000000690d3c7225 */ /* 0x000fe200078e00ff */
[----:B------:R-:W-:-:S03]  /*338a0*/  IADD3 R60, P4, PT, R79, R74, RZ ;  /* 0x0000004a4f3c7210 */ /* 0x000fc60007f9e0ff */
[----:B------:R-:W-:-:S04]  /*338b0*/  IMAD.WIDE.U32 R82, P6, R13, R107, R82 ;  /* 0x0000006b0d527225 */ /* 0x000fc800078c0052 */
[----:B------:R-:W-:-:S04]  /*338c0*/  IMAD.WIDE.U32 R78, R12, R113, RZ ;  /* 0x000000710c4e7225 */ /* 0x000fc800078e00ff */
[----:B------:R-:W-:-:S04]  /*338d0*/  IMAD.WIDE.U32 R70, P5, R12, R108, R70 ;  /* 0x0000006c0c467225 */ /* 0x000fc800078a0046 */
[----:B------:R-:W-:-:S04]  /*338e0*/  IMAD.WIDE.U32 R76, R9, R109, RZ ;  /* 0x0000006d094c7225 */ /* 0x000fc800078e00ff */
[----:B------:R-:W-:Y:S02]  /*338f0*/  IMAD.IADD R89, R75, 0x1, R89 ;  /* 0x000000014b597824 */ /* 0x000fe400078e0259 */
[----:B------:R-:W-:Y:S01]  /*33900*/  IMAD.X R69, RZ, RZ, R69, P2 ;  /* 0x000000ffff457224 */ /* 0x000fe200010e0645 */
[----:B------:R-:W-:Y:S01]  /*33910*/  IADD3 RZ, P2, PT, R61, R82, RZ ;  /* 0x000000523dff7210 */ /* 0x000fe20007f5e0ff */
[----:B------:R-:W-:Y:S01]  /*33920*/  IMAD.X R81, RZ, RZ, RZ, P0 ;  /* 0x000000ffff517224 */ /* 0x000fe200000e06ff */
[----:B------:R-:W-:Y:S01]  /*33930*/  IADD3 RZ, P0, PT, R79, R70, RZ ;  /* 0x000000464fff7210 */ /* 0x000fe20007f1e0ff */
[----:B------:R-:W-:Y:S02]  /*33940*/  IMAD.X R61, R89, 0x1, R80, P4 ;  /* 0x00000001593d7824 */ /* 0x000fe400020e0650 */
[----:B------:R-:W-:Y:S01]  /*33950*/  IMAD.X R79, RZ, RZ, RZ, P6 ;  /* 0x000000ffff4f7224 */ /* 0x000fe200030e06ff */
[----:B------:R-:W-:Y:S01]  /*33960*/  ISETP.GE.U32.AND P6, PT, R74, R84, PT ;  /* 0x000000544a00720c */ /* 0x000fe20003fc6070 */
[----:B------:R-:W-:-:S03]  /*33970*/  IMAD.WIDE.U32 R56, R12, R109, RZ ;  /* 0x0000006d0c387225 */ /* 0x000fc600078e00ff */
[----:B------:R-:W-:Y:S01]  /*33980*/  ISETP.GE.U32.AND.EX P6, PT, R89, R85, PT, P6 ;  /* 0x000000555900720c */ /* 0x000fe20003fc6160 */
[----:B------:R-:W-:-:S03]  /*33990*/  IMAD.WIDE.U32 R76, P4, R12, R106, R76 ;  /* 0x0000006a0c4c7225 */ /* 0x000fc6000788004c */
[----:B------:R-:W-:Y:S01]  /*339a0*/  SEL R84, RZ, 0x1, P6 ;  /* 0x00000001ff547807 */ /* 0x000fe20003000000 */
[----:B------:R-:W-:Y:S01]  /*339b0*/  IMAD R70, R106, R12, RZ ;  /* 0x0000000c6a467224 */ /* 0x000fe200078e02ff */
[----:B------:R-:W-:Y:S01]  /*339c0*/  ISETP.GE.U32.AND P6, PT, R60, R74, PT ;  /* 0x0000004a3c00720c */ /* 0x000fe20003fc6070 */
[----:B------:R-:W-:Y:S01]  /*339d0*/  IMAD.X R75, RZ, RZ, RZ, P4 ;  /* 0x000000ffff4b7224 */ /* 0x000fe200020e06ff */
[----:B------:R-:W-:Y:S01]  /*339e0*/  IADD3 RZ, P4, PT, R57, R76, RZ ;  /* 0x0000004c39ff7210 */ /* 0x000fe20007f9e0ff */
[----:B------:R-:W-:Y:S01]  /*339f0*/  IMAD.WIDE.U32 R56, R12, R109, R72 ;  /* 0x0000006d0c387225 */ /* 0x000fe200078e0048 */
[----:B------:R-:W-:-:S03]  /*33a00*/  ISETP.GE.U32.AND.EX P6, PT, R61, R89, PT, P6 ;  /* 0x000000593d00720c */ /* 0x000fc60003fc6160 */
[----:B------:R-:W-:Y:S02]  /*33a10*/  IMAD R103, R9, R109, R70 ;  /* 0x0000006d09677224 */ /* 0x000fe400078e0246 */
[----:B------:R-:W-:Y:S02]  /*33a20*/  IMAD.MOV.U32 R78, RZ, RZ, R83 ;  /* 0x000000ffff4e7224 */ /* 0x000fe400078e0053 */
[----:B------:R-:W-:Y:S01]  /*33a30*/  IMAD.X R83, RZ, RZ, RZ, P5 ;  /* 0x000000ffff537224 */ /* 0x000fe200028e06ff */
[----:B------:R-:W-:Y:S01]  /*33a40*/  ISETP.GE.U32.AND P5, PT, R56, R72, PT ;  /* 0x000000483800720c */ /* 0x000fe20003fa6070 */
[----:B------:R-:W-:Y:S02]  /*33a50*/  IMAD.IADD R103, R57, 0x1, R103 ;  /* 0x0000000139677824 */ /* 0x000fe400078e0267 */
[----:B------:R-:W-:Y:S01]  /*33a60*/  IMAD.MOV.U32 R80, RZ, RZ, R87 ;  /* 0x000000ffff507224 */ /* 0x000fe200078e0057 */
[----:B------:R-:W-:Y:S01]  /*33a70*/  SEL R87, RZ, 0x1, P6 ;  /* 0x00000001ff577807 */ /* 0x000fe20003000000 */
[----:B------:R-:W-:Y:S01]  /*33a80*/  IMAD R72, R107, R13, RZ ;  /* 0x0000000d6b487224 */ /* 0x000fe200078e02ff */
[----:B------:R-:W-:Y:S01]  /*33a90*/  ISETP.GE.U32.AND.EX P5, PT, R103, R73, PT, P5 ;  /* 0x000000496700720c */ /* 0x000fe20003fa6150 */
[----:B------:R-:W-:-:S02]  /*33aa0*/  IMAD.MOV.U32 R74, RZ, RZ, R77 ;  /* 0x000000ffff4a7224 */ /* 0x000fc400078e004d */
[----:B------:R-:W-:Y:S01]  /*33ab0*/  IMAD R76, R108, R12, RZ ;  /* 0x0000000c6c4c7224 */ /* 0x000fe200078e02ff */
[----:B------:R-:W-:Y:S01]  /*33ac0*/  SEL R85, RZ, 0x1, P5 ;  /* 0x00000001ff557807 */ /* 0x000fe20002800000 */
[----:B------:R-:W-:Y:S02]  /*33ad0*/  IMAD.MOV.U32 R82, RZ, RZ, R71 ;  /* 0x000000ffff527224 */ /* 0x000fe400078e0047 */
[----:B------:R-:W-:-:S04]  /*33ae0*/  IMAD.WIDE.U32.X R80, R10, R111, R80, P3 ;  /* 0x0000006f0a507225 */ /* 0x000fc800018e0450 */
[----:B------:R-:W-:Y:S01]  /*33af0*/  IMAD.WIDE.U32 R70, R13, R105, R68 ;  /* 0x000000690d467225 */ /* 0x000fe200078e0044 */
[----:B------:R-:W-:-:S03]  /*33b00*/  IADD3 R87, P5, P6, R87, R80, R84 ;  /* 0x0000005057577210 */ /* 0x000fc60007ebe054 */
[----:B------:R-:W-:Y:S01]  /*33b10*/  IMAD R89, R10, R105, R72 ;  /* 0x000000690a597224 */ /* 0x000fe200078e0248 */
[----:B------:R-:W-:Y:S01]  /*33b20*/  IADD3.X R80, PT, PT, RZ, R81, RZ, P5, P6 ;  /* 0x00000051ff507210 */ /* 0x000fe20002fec4ff */
[-C--:B------:R-:W-:Y:S02]  /*33b30*/  IMAD R13, R9, R113.reuse, R76 ;  /* 0x00000071090d7224 */ /* 0x080fe400078e024c */
[----:B------:R-:W-:-:S04]  /*33b40*/  IMAD.WIDE.U32 R72, R12, R113, R60 ;  /* 0x000000710c487225 */ /* 0x000fc800078e003c */
[----:B------:R-:W-:Y:S01]  /*33b50*/  IMAD.WIDE.U32.X R74, R9, R106, R74, P4 ;  /* 0x0000006a094a7225 */ /* 0x000fe200020e044a */
[----:B------:R-:W-:Y:S02]  /*33b60*/  ISETP.GE.U32.AND P5, PT, R72, R60, PT ;  /* 0x0000003c4800720c */ /* 0x000fe40003fa6070 */
[----:B------:R-:W-:Y:S01]  /*33b70*/  IADD3 R60, P6, PT, R87, R70, RZ ;  /* 0x00000046573c7210 */ /* 0x000fe20007fde0ff */
[----:B------:R-:W-:Y:S01]  /*33b80*/  IMAD.WIDE.U32.X R76, R10, R107, R78, P2 ;  /* 0x0000006b0a4c7225 */ /* 0x000fe200010e044e */
[----:B------:R-:W-:Y:S02]  /*33b90*/  IADD3 R78, P3, P4, R72, R74, R85 ;  /* 0x0000004a484e7210 */ /* 0x000fe40007c7e055 */
[----:B------:R-:W-:Y:S01]  /*33ba0*/  ISETP.GE.U32.AND P2, PT, R70, R68, PT ;  /* 0x000000444600720c */ /* 0x000fe20003f46070 */
[----:B------:R-:W-:Y:S02]  /*33bb0*/  IMAD.IADD R13, R73, 0x1, R13 ;  /* 0x00000001490d7824 */ /* 0x000fe400078e020d */
[----:B------:R-:W-:-:S03]  /*33bc0*/  IMAD.WIDE.U32.X R82, R9, R108, R82, P0 ;  /* 0x0000006c09527225 */ /* 0x000fc600000e0452 */
        /* <DEDUP_REMOVED lines=14> */
[C---:B------:R-:W-:Y:S01]  /*33cb0*/  IMAD.WIDE.U32 R74, R12.reuse, R104, R60 ;  /* 0x000000680c4a7225 */ /* 0x040fe200078e003c */
        /* <DEDUP_REMOVED lines=46> */
[----:B------:R-:W-:-:S04]  /*33fa0*/  IMAD.WIDE.U32 R84, R11, R109, R78 ;  /* 0x0000006d0b547225 */ /* 0x000fc800078e004e */
[----:B------:R-:W-:Y:S02]  /*33fb0*/  IMAD.MOV.U32 R88, RZ, RZ, R99 ;  /* 0x000000ffff587224 */ /* 0x000fe400078e0063 */
[----:B------:R-:W-:Y:S02]  /*33fc0*/  IMAD R99, R8, R109, R60 ;  /* 0x0000006d08637224 */ /* 0x000fe400078e023c */
        /* <DEDUP_REMOVED lines=8> */
[----:B------:R-:W-:Y:S01]  /*34050*/  IMAD.MOV.U32 R76, RZ, RZ, R61 ;  /* 0x000000ffff4c7224 */ /* 0x000fe200078e003d */
[----:B------:R-:W-:Y:S01]  /*34060*/  SEL R79, RZ, 0x1, P3 ;  /* 0x00000001ff4f7807 */ /* 0x000fe20001800000 */
[C---:B------:R-:W-:Y:S02]  /*34070*/  IMAD R99, R8.reuse, R113, R60 ;  /* 0x0000007108637224 */ /* 0x040fe400078e023c */
[----:B------:R-:W-:Y:S01]  /*34080*/  IMAD.WIDE.U32.X R80, R8, R106, R80, P0 ;  /* 0x0000006a08507225 */ /* 0x000fe200000e0450 */
[----:B------:R-:W-:-:S03]  /*34090*/  IADD3 R71, P0, P3, R10, R100, R13 ;  /* 0x000000640a477210 */ /* 0x000fc60007b1e00d */
[----:B------:R-:W-:Y:S01]  /*340a0*/  IMAD.WIDE.U32 R60, R11, R113, R72 ;  /* 0x000000710b3c7225 */ /* 0x000fe200078e0048 */
[----:B------:R-:W-:-:S03]  /*340b0*/  IADD3.X R100, PT, PT, RZ, R101, RZ, P0, P3 ;  /* 0x00000065ff647210 */ /* 0x000fc600007e64ff */
[----:B------:R-:W-:Y:S01]  /*340c0*/  IMAD R70, R107, R12, RZ ;  /* 0x0000000c6b467224 */ /* 0x000fe200078e02ff */
[----:B------:R-:W-:Y:S01]  /*340d0*/  IADD3 R79, P0, P3, R60, R80, R79 ;  /* 0x000000503c4f7210 */ /* 0x000fe20007b1e04f */
[----:B------:R-:W-:-:S04]  /*340e0*/  IMAD.WIDE.U32 R12, R12, R105, R86 ;  /* 0x000000690c0c7225 */ /* 0x000fc800078e0056 */
[----:B------:R-:W-:Y:S02]  /*340f0*/  IMAD R83, R9, R105, R70 ;  /* 0x0000006909537224 */ /* 0x000fe400078e0246 */
        /* <DEDUP_REMOVED lines=26> */
[----:B------:R-:W-:Y:S01]  /*342a0*/  IMAD.IADD R10, R13, 0x1, R111 ;  /* 0x000000010d0a7824 */ /* 0x000fe200078e026f */
[----:B------:R-:W-:Y:S01]  /*342b0*/  IADD3.X R75, PT, PT, RZ, R75, RZ, P4, P3 ;  /* 0x0000004bff4b7210 */ /* 0x000fe200027e64ff */
[----:B------:R-:W-:Y:S01]  /*342c0*/  IMAD R83, R8, R105, R83 ;  /* 0x0000006908537224 */ /* 0x000fe200078e0253 */
[----:B------:R-:W-:Y:S01]  /*342d0*/  IADD3 R87, P3, PT, R87, R12, RZ ;  /* 0x0000000c57577210 */ /* 0x000fe20007f7e0ff */
[----:B------:R-:W-:Y:S01]  /*342e0*/  IMAD.WIDE.U32 R8, R81, 0x3d1, RZ ;  /* 0x000003d151087825 */ /* 0x000fe200078e00ff */
[----:B------:R-:W-:-:S02]  /*342f0*/  IADD3 R72, P2, P5, R73, R88, R72 ;  /* 0x0000005849487210 */ /* 0x000fc40007d5e048 */
[----:B------:R-:W-:Y:S01]  /*34300*/  ISETP.GE.U32.AND P0, PT, R12, R70, PT ;  /* 0x000000460c00720c */ /* 0x000fe20003f06070 */
[----:B------:R-:W-:Y:S01]  /*34310*/  IMAD.WIDE.U32 R60, R79, 0x3d1, RZ ;  /* 0x000003d14f3c7825 */ /* 0x000fe200078e00ff */
[----:B------:R-:W-:Y:S02]  /*34320*/  IADD3.X R73, PT, PT, RZ, R89, RZ, P2, P5 ;  /* 0x00000059ff497210 */ /* 0x000fe400017ea4ff */
[----:B------:R-:W-:Y:S01]  /*34330*/  ISETP.GE.U32.AND P2, PT, R87, R12, PT ;  /* 0x0000000c5700720c */ /* 0x000fe20003f46070 */
        /* <DEDUP_REMOVED lines=34> */
[----:B------:R-:W-:Y:S02]  /*34560*/  SEL R69, RZ, 0x1, P0 ;  /* 0x00000001ff457807 */ /* 0x000fe40000000000 */
        /* <DEDUP_REMOVED lines=10> */
[----:B------:R-:W-:Y:S01]  /*34610*/  ISETP.GE.U32.AND.EX P6, PT, R71, R60, PT, P2 ;  /* 0x0000003c4700720c */ /* 0x000fe20003fc6120 */
[----:B------:R-:W-:Y:S01]  /*34620*/  IMAD.WIDE.U32.X R12, RZ, R75, R10, P4 ;  /* 0x0000004bff0c7225 */ /* 0x000fe200020e040a */
[----:B------:R-:W-:Y:S02]  /*34630*/  IADD3 R72, P4, P5, R73, R76, R72 ;  /* 0x0000004c49487210 */ /* 0x000fe40007d9e048 */
[----:B------:R-:W-:Y:S01]  /*34640*/  SEL R81, RZ, 0x1, P3 ;  /* 0x00000001ff517807 */ /* 0x000fe20001800000 */
[----:B------:R-:W-:Y:S01]  /*34650*/  IMAD.WIDE.U32 R10, R89, 0x3d1, RZ ;  /* 0x000003d1590a7825 */ /* 0x000fe200078e00ff */
[----:B------:R-:W-:Y:S02]  /*34660*/  ISETP.LT.U32.OR.EX P0, PT, R60, R61, !P6, P0 ;  /* 0x0000003d3c00720c */ /* 0x000fe40007701500 */
[----:B------:R-:W-:Y:S01]  /*34670*/  IADD3.X R87, PT, PT, RZ, R77, RZ, P4, P5 ;  /* 0x0000004dff577210 */ /* 0x000fe200027ea4ff */
[----:B------:R-:W-:Y:S01]  /*34680*/  IMAD.WIDE.U32 R8, P2, RZ, R89, R8 ;  /* 0x00000059ff087225 */ /* 0x000fe20007840008 */
[----:B------:R-:W-:-:S02]  /*34690*/  IADD3 R81, P3, P6, R10, R12, R81 ;  /* 0x0000000c0a517210 */ /* 0x000fc40007e7e051 */
[----:B------:R-:W-:Y:S01]  /*346a0*/  SEL R73, RZ, 0x1, !P0 ;  /* 0x00000001ff497807 */ /* 0x000fe20004000000 */
[----:B------:R-:W-:Y:S01]  /*346b0*/  IMAD.X R61, RZ, RZ, RZ, P2 ;  /* 0x000000ffff3d7224 */ /* 0x000fe200010e06ff */
[----:B------:R-:W-:Y:S01]  /*346c0*/  IADD3 R11, P4, PT, R11, R8, RZ ;  /* 0x000000080b0b7210 */ /* 0x000fe20007f9e0ff */
[----:B------:R-:W-:Y:S01]  /*346d0*/  IMAD.MOV.U32 R60, RZ, RZ, R9 ;  /* 0x000000ffff3c7224 */ /* 0x000fe200078e0009 */
[----:B------:R-:W-:Y:S01]  /*346e0*/  ISETP.GE.U32.AND P2, PT, R81, R10, PT ;  /* 0x0000000a5100720c */ /* 0x000fe20003f46070 */
[----:B------:R-:W-:Y:S01]  /*346f0*/  IMAD.WIDE.U32 R8, R87, 0x3d1, RZ ;  /* 0x000003d157087825 */ /* 0x000fe200078e00ff */
[----:B------:R-:W-:Y:S02]  /*34700*/  IADD3 R10, P5, PT, R81, R75, RZ ;  /* 0x0000004b510a7210 */ /* 0x000fe40007fbe0ff */
[----:B------:R-:W-:Y:S01]  /*34710*/  IADD3.X R12, PT, PT, R11, R13, RZ, P3, P6 ;  /* 0x0000000d0b0c7210 */ /* 0x000fe20001fec4ff */
[----:B------:R-:W-:Y:S01]  /*34720*/  IMAD.WIDE.U32.X R60, RZ, R83, R60, P4 ;  /* 0x00000053ff3c7225 */ /* 0x000fe200020e043c */
        /* <DEDUP_REMOVED lines=91> */
.L_x_2048:
[----:B------:R-:W-:Y:S05]  /*34ce0*/  BSYNC.RECONVERGENT B1 ;  /* 0x0000000000017941 */ /* 0x000fea0003800200 */
.L_x_2047:
        /* <DEDUP_REMOVED lines=62> */
.L_x_2051:
[----:B------:R-:W-:Y:S05]  /*350d0*/  BSYNC.RELIABLE B2 ;  /* 0x0000000000027941 */ /* 0x000fea0003800100 */
.L_x_2050:
        /* <DEDUP_REMOVED lines=66> */
.L_x_2054:
[----:B------:R-:W-:Y:S05]  /*35500*/  BSYNC.RELIABLE B2 ;  /* 0x0000000000027941 */ /* 0x000fea0003800100 */
.L_x_2053:
        /* <DEDUP_REMOVED lines=61> */
.L_x_2056:
[----:B------:R-:W-:Y:S05]  /*358e0*/  BSYNC.RELIABLE B2 ;  /* 0x0000000000027941 */ /* 0x000fea0003800100 */
.L_x_2055:
        /* <DEDUP_REMOVED lines=27> */
.L_x_2052:
[----:B------:R-:W-:Y:S05]  /*35aa0*/  BSYNC.RECONVERGENT B1 ;  /* 0x0000000000017941 */ /* 0x000fea0003800200 */
.L_x_2049:
        /* <DEDUP_REMOVED lines=25> */
[----:B------:R-:W-:-:S04]  /*35c40*/  IMAD.WIDE.U32.X R12, R28, R94, R12, P3 ;  /* 0x0000005e1c0c7225 */ /* 0x000fc800018e040c */
[-C--:B------:R-:W-:Y:S01]  /*35c50*/  IMAD R59, R28, R95.reuse, R8 ;  /* 0x0000005f1c3b7224 */ /* 0x080fe200078e0208 */
        /* <DEDUP_REMOVED lines=127> */
[C---:B------:R-:W-:Y:S02]  /*36450*/  IADD3.X R71, PT, PT, R59.reuse, R61, RZ, P2, P3 ;  /* 0x0000003d3b477210 */ /* 0x040fe400017e64ff */
        /* <DEDUP_REMOVED lines=21> */
[----:B------:R-:W-:Y:S01]  /*365b0*/  IMAD.WIDE.U32 R10, R23, R91, RZ ;  /* 0x0000005b170a7225 */ /* 0x000fe200078e00ff */
[----:B------:R-:W-:Y:S02]  /*365c0*/  IADD3.X R56, PT, PT, RZ, R75, RZ, P4, P6 ;  /* 0x0000004bff387210 */ /* 0x000fe400027ec4ff */
[----:B------:R-:W-:Y:S01]  /*365d0*/  ISETP.GE.U32.AND P4, PT, R58, R12, PT ;  /* 0x0000000c3a00720c */ /* 0x000fe20003f86070 */
[----:B------:R-:W-:Y:S01]  /*365e0*/  IMAD.IADD R59, R59, 0x1, R69 ;  /* 0x000000013b3b7824 */ /* 0x000fe200078e0245 */
[----:B------:R-:W-:Y:S01]  /*365f0*/  IADD3.X R77, PT, PT, RZ, R27, RZ, P0, P3 ;  /* 0x0000001bff4d7210 */ /* 0x000fe200007e64ff */
        /* <DEDUP_REMOVED lines=8> */
[----:B------:R-:W-:Y:S01]  /*36680*/  IMAD.WIDE.U32 R80, P3, R25, R90, R80 ;  /* 0x0000005a19507225 */ /* 0x000fe20007860050 */
[----:B------:R-:W-:Y:S02]  /*36690*/  IADD3 RZ, P0, PT, R11, R74, RZ ;  /* 0x0000004a0bff7210 */ /* 0x000fe40007f1e0ff */
[----:B------:R-:W-:Y:S01]  /*366a0*/  ISETP.GE.U32.AND.EX P4, PT, R13, R59, PT, P4 ;  /* 0x0000003b0d00720c */ /* 0x000fe20003f86140 */
[----:B------:R-:W-:-:S03]  /*366b0*/  IMAD.WIDE.U32 R68, R22, R97, RZ ;  /* 0x0000006116447225 */ /* 0x000fc600078e00ff */
[----:B------:R-:W-:Y:S01]  /*366c0*/  SEL R74, RZ, 0x1, P4 ;  /* 0x00000001ff4a7807 */ /* 0x000fe20002000000 */
        /* <DEDUP_REMOVED lines=68> */
[C---:B------:R-:W-:Y:S01]  /*36b10*/  IMAD R95, R22.reuse, R93, R12 ;  /* 0x0000005d165f7224 */ /* 0x040fe200078e020c */
[----:B------:R-:W-:Y:S01]  /*36b20*/  IADD3 R79, P3, PT, R79, R10, RZ ;  /* 0x0000000a4f4f7210 */ /* 0x000fe20007f7e0ff */
[----:B------:R-:W-:Y:S01]  /*36b30*/  IMAD.WIDE.U32.X R68, R22, R90, R68, P5 ;  /* 0x0000005a16447225 */ /* 0x000fe200028e0444 */
[----:B------:R-:W-:-:S02]  /*36b40*/  IADD3 R24, P2, P5, R27, R24, R26 ;  /* 0x000000181b187210 */ /* 0x000fc40007d5e01a */
[----:B------:R-:W-:Y:S01]  /*36b50*/  ISETP.GE.U32.AND P0, PT, R10, R70, PT ;  /* 0x000000460a00720c */ /* 0x000fe20003f06070 */
[----:B------:R-:W-:Y:S01]  /*36b60*/  IMAD.IADD R22, R11, 0x1, R83 ;  /* 0x000000010b167824 */ /* 0x000fe200078e0253 */
[----:B------:R-:W-:Y:S01]  /*36b70*/  IADD3.X R25, PT, PT, RZ, R25, RZ, P2, P5 ;  /* 0x00000019ff197210 */ /* 0x000fe200017ea4ff */
[----:B------:R-:W-:Y:S01]  /*36b80*/  IMAD.WIDE.U32 R12, R73, 0x3d1, RZ ;  /* 0x000003d1490c7825 */ /* 0x000fe200078e00ff */
[----:B------:R-:W-:-:S03]  /*36b90*/  ISETP.GE.U32.AND P2, PT, R79, R10, PT ;  /* 0x0000000a4f00720c */ /* 0x000fc60003f46070 */
        /* <DEDUP_REMOVED lines=155> */
.L_x_2058:
[----:B------:R-:W-:Y:S05]  /*37550*/  BSYNC.RECONVERGENT B1 ;  /* 0x0000000000017941 */ /* 0x000fea0003800200 */
.L_x_2057:
        /* <DEDUP_REMOVED lines=62> */
.L_x_2061:
[----:B------:R-:W-:Y:S05]  /*37940*/  BSYNC.RELIABLE B2 ;  /* 0x0000000000027941 */ /* 0x000fea0003800100 */
.L_x_2060:
        /* <DEDUP_REMOVED lines=45> */
[----:B------:R-:W-:Y:S02]  /*37c20*/  IMAD.X R24, R24, 0x1, R57, P5 ;  /* 0x0000000118187824 */ /* 0x000fe400028e0639 */
[----:B------:R-:W-:-:S08]  /*37c30*/  IMAD.MOV.U32 R29, RZ, RZ, R12 ;  /* 0x000000ffff1d7224 */ /* 0x000fd000078e000c */
        /* <DEDUP_REMOVED lines=27> */
.L_x_2064:
[----:B------:R-:W-:Y:S05]  /*37df0*/  BSYNC.RELIABLE B2 ;  /* 0x0000000000027941 */ /* 0x000fea0003800100 */
.L_x_2063:
        /* <DEDUP_REMOVED lines=64> */
.L_x_2066:
[----:B------:R-:W-:Y:S05]  /*38200*/  BSYNC.RELIABLE B2 ;  /* 0x0000000000027941 */ /* 0x000fea0003800100 */
.L_x_2065:
        /* <DEDUP_REMOVED lines=27> */
.L_x_2062:
[----:B------:R-:W-:Y:S05]  /*383c0*/  BSYNC.RECONVERGENT B1 ;  /* 0x0000000000017941 */ /* 0x000fea0003800200 */
.L_x_2059:
        /* <DEDUP_REMOVED lines=23> */
.L_x_2068:
        /* <DEDUP_REMOVED lines=26> */
.L_x_2070:
[----:B------:R-:W-:Y:S05]  /*386e0*/  BSYNC.RELIABLE B2 ;  /* 0x0000000000027941 */ /* 0x000fea0003800100 */
.L_x_2069:
        /* <DEDUP_REMOVED lines=56> */
.L_x_2071:
[----:B------:R-:W-:Y:S05]  /*38a70*/  BSYNC.RECONVERGENT B1 ;  /* 0x0000000000017941 */ /* 0x000fea0003800200 */
.L_x_2067:
        /* <DEDUP_REMOVED lines=32> */
[----:B------:R-:W-:Y:S02]  /*38c80*/  ISETP.GE.U32.AND P3, PT, R57, R6, PT ;  /* 0x000000063900720c */ /* 0x000fe40003f66070 */
[----:B------:R-:W-:Y:S01]  /*38c90*/  ISETP.GE.U32.AND.EX P2, PT, R8, RZ, PT, P2 ;  /* 0x000000ff0800720c */ /* 0x000fe20003f46120 */
[C---:B------:R-:W-:Y:S01]  /*38ca0*/  IMAD.WIDE.U32 R28, R59.reuse, 0x3d1, RZ ;  /* 0x000003d13b1c7825 */ /* 0x040fe200078e00ff */
[----:B------:R-:W-:Y:S02]  /*38cb0*/  SEL R10, RZ, 0x1, P0 ;  /* 0x00000001ff0a7807 */ /* 0x000fe40000000000 */
[----:B------:R-:W-:Y:S01]  /*38cc0*/  ISETP.GE.U32.AND.EX P0, PT, R59, R8, PT, P3 ;  /* 0x000000083b00720c */ /* 0x000fe20003f06130 */
[----:B------:R-:W-:Y:S01]  /*38cd0*/  IMAD.WIDE.U32 R8, R57, 0x3d1, RZ ;  /* 0x000003d139087825 */ /* 0x000fe200078e00ff */
[----:B------:R-:W-:-:S02]  /*38ce0*/  SEL R61, RZ, 0x1, P2 ;  /* 0x00000001ff3d7807 */ /* 0x000fc40001000000 */
[----:B------:R-:W-:Y:S01]  /*38cf0*/  SEL R58, RZ, 0x1, P0 ;  /* 0x00000001ff3a7807 */ /* 0x000fe20000000000 */
[----:B------:R-:W-:Y:S01]  /*38d00*/  IMAD.WIDE.U32 R28, P0, RZ, R57, R28 ;  /* 0x00000039ff1c7225 */ /* 0x000fe2000780001c */
[----:B------:R-:W-:Y:S02]  /*38d10*/  IADD3 R61, P2, PT, R61, R10, RZ ;  /* 0x0000000a3d3d7210 */ /* 0x000fe40007f5e0ff */
[-C--:B------:R-:W-:Y:S01]  /*38d20*/  IADD3 R6, P3, PT, RZ, R8.reuse, RZ ;  /* 0x00000008ff067210 */ /* 0x080fe20007f7e0ff */
[----:B------:R-:W-:Y:S01]  /*38d30*/  IMAD.X R11, RZ, RZ, RZ, P0 ;  /* 0x000000ffff0b7224 */ /* 0x000fe200000e06ff */
[-C--:B------:R-:W-:Y:S01]  /*38d40*/  IADD3 R58, P4, PT, R58, R61.reuse, RZ ;  /* 0x0000003d3a3a7210 */ /* 0x080fe20007f9e0ff */
[----:B------:R-:W-:Y:S01]  /*38d50*/  IMAD.X R56, RZ, RZ, RZ, P2 ;  /* 0x000000ffff387224 */ /* 0x000fe200010e06ff */
[----:B------:R-:W-:Y:S02]  /*38d60*/  ISETP.GE.U32.AND P0, PT, R6, R8, PT ;  /* 0x000000080600720c */ /* 0x000fe40003f06070 */
[----:B------:R-:W-:Y:S01]  /*38d70*/  IADD3 R22, P5, PT, R9, R28, RZ ;  /* 0x0000001c09167210 */ /* 0x000fe20007fbe0ff */
[----:B------:R-:W-:Y:S01]  /*38d80*/  IMAD.X R71, RZ, RZ, R56, P4 ;  /* 0x000000ffff477224 */ /* 0x000fe200020e0638 */
[----:B------:R-:W-:Y:S01]  /*38d90*/  ISETP.GE.U32.AND P2, PT, R61, R10, PT ;  /* 0x0000000a3d00720c */ /* 0x000fe20003f46070 */
[----:B------:R-:W-:Y:S01]  /*38da0*/  IMAD.MOV.U32 R10, RZ, RZ, R29 ;  /* 0x000000ffff0a7224 */ /* 0x000fe200078e001d */
        /* <DEDUP_REMOVED lines=135> */
.L_x_2073:
[----:B------:R-:W-:Y:S05]  /*39620*/  BSYNC.RECONVERGENT B1 ;  /* 0x0000000000017941 */ /* 0x000fea0003800200 */
.L_x_2072:
        /* <DEDUP_REMOVED lines=63> */
.L_x_2076:
[----:B------:R-:W-:Y:S05]  /*39a20*/  BSYNC.RELIABLE B2 ;  /* 0x0000000000027941 */ /* 0x000fea0003800100 */
.L_x_2075:
        /* <DEDUP_REMOVED lines=66> */
.L_x_2079:
[----:B------:R-:W-:Y:S05]  /*39e50*/  BSYNC.RELIABLE B2 ;  /* 0x0000000000027941 */ /* 0x000fea0003800100 */
.L_x_2078:
        /* <DEDUP_REMOVED lines=61> */
.L_x_2081:
[----:B------:R-:W-:Y:S05]  /*3a230*/  BSYNC.RELIABLE B2 ;  /* 0x0000000000027941 */ /* 0x000fea0003800100 */
.L_x_2080:
        /* <DEDUP_REMOVED lines=27> */
.L_x_2077:
[----:B------:R-:W-:Y:S05]  /*3a3f0*/  BSYNC.RECONVERGENT B1 ;  /* 0x0000000000017941 */ /* 0x000fea0003800200 */
.L_x_2074:
        /* <DEDUP_REMOVED lines=25> */
[-C--:B------:R-:W-:Y:S01]  /*3a590*/  IMAD R69, R20, R80.reuse, R13 ;  /* 0x0000005014457224 */ /* 0x080fe200078e020d */
[----:B------:R-:W-:Y:S01]  /*3a5a0*/  SEL R13, RZ, 0x1, P0 ;  /* 0x00000001ff0d7807 */ /* 0x000fe20000000000 */
        /* <DEDUP_REMOVED lines=14> */
[-C--:B------:R-:W-:Y:S02]  /*3a690*/  IMAD R57, R74, R15.reuse, R33 ;  /* 0x0000000f4a397224 */ /* 0x080fe400078e0221 */
[----:B------:R-:W-:-:S04]  /*3a6a0*/  IMAD.WIDE.U32 R58, R75, R15, RZ ;  /* 0x0000000f4b3a7225 */ /* 0x000fc800078e00ff */
[----:B------:R-:W-:Y:S01]  /*3a6b0*/  IMAD.X R33, RZ, RZ, RZ, P4 ;  /* 0x000000ffff217224 */ /* 0x000fe200020e06ff */
[----:B------:R-:W-:Y:S01]  /*3a6c0*/  ISETP.GE.U32.AND P4, PT, R12, R32, PT ;  /* 0x000000200c00720c */ /* 0x000fe20003f86070 */
[----:B------:R-:W-:Y:S01]  /*3a6d0*/  IMAD R8, R16, R31, RZ ;  /* 0x0000001f10087224 */ /* 0x000fe200078e02ff */
[----:B------:R-:W-:Y:S01]  /*3a6e0*/  IADD3 RZ, P6, PT, R59, R36, RZ ;  /* 0x000000243bff7210 */ /* 0x000fe20007fde0ff */
[----:B------:R-:W-:Y:S01]  /*3a6f0*/  IMAD.WIDE.U32 R10, R75, R15, R28 ;  /* 0x0000000f4b0a7225 */ /* 0x000fe200078e001c */
[----:B------:R-:W-:-:S03]  /*3a700*/  ISETP.GE.U32.AND.EX P4, PT, R13, R69, PT, P4 ;  /* 0x000000450d00720c */ /* 0x000fc60003f86140 */
        /* <DEDUP_REMOVED lines=9> */
[----:B------:R-:W-:-:S04]  /*3a7a0*/  IMAD.WIDE.U32.X R60, R17, R80, R60, P0 ;  /* 0x00000050113c7225 */ /* 0x000fc800000e043c */
[----:B------:R-:W-:Y:S01]  /*3a7b0*/  IMAD.IADD R69, R37, 0x1, R69 ;  /* 0x0000000125457824 */ /* 0x000fe200078e0245 */
[----:B------:R-:W-:Y:S01]  /*3a7c0*/  SEL R37, RZ, 0x1, P4 ;  /* 0x00000001ff257807 */ /* 0x000fe20002000000 */
[----:B------:R-:W-:Y:S02]  /*3a7d0*/  IMAD R28, R18, R75, RZ ;  /* 0x0000004b121c7224 */ /* 0x000fe400078e02ff */
[----:B------:R-:W-:-:S04]  /*3a7e0*/  IMAD.WIDE.U32 R56, R75, R21, RZ ;  /* 0x000000154b387225 */ /* 0x000fc800078e00ff */
[----:B------:R-:W-:-:S04]  /*3a7f0*/  IMAD.WIDE.U32 R34, P0, R18, R75, R34 ;  /* 0x0000004b12227225 */ /* 0x000fc80007800022 */
[----:B------:R-:W-:Y:S01]  /*3a800*/  IMAD.X R29, RZ, RZ, RZ, P5 ;  /* 0x000000ffff1d7224 */ /* 0x000fe200028e06ff */
[----:B------:R-:W-:Y:S01]  /*3a810*/  IADD3 RZ, P4, PT, R57, R34, RZ ;  /* 0x0000002239ff7210 */ /* 0x000fe20007f9e0ff */
[----:B------:R-:W-:Y:S01]  /*3a820*/  IMAD.WIDE.U32.X R32, R74, R14, R32, P6 ;  /* 0x0000000e4a207225 */ /* 0x000fe200030e0420 */
[----:B------:R-:W-:Y:S02]  /*3a830*/  IADD3 R8, P5, P6, R36, R60, R37 ;  /* 0x0000003c24087210 */ /* 0x000fe40007ebe025 */
[----:B------:R-:W-:Y:S01]  /*3a840*/  SEL R37, RZ, 0x1, P2 ;  /* 0x00000001ff257807 */ /* 0x000fe20001000000 */
[C---:B------:R-:W-:Y:S02]  /*3a850*/  IMAD R71, R21.reuse, R74, R28 ;  /* 0x0000004a15477224 */ /* 0x040fe400078e021c */
        /* <DEDUP_REMOVED lines=23> */
[-C--:B------:R-:W-:Y:S01]  /*3a9d0*/  IMAD.WIDE.U32 R68, R74, R19.reuse, RZ ;  /* 0x000000134a447225 */ /* 0x080fe200078e00ff */
[----:B------:R-:W-:Y:S02]  /*3a9e0*/  IADD3 R57, P5, P4, R57, R28, R34 ;  /* 0x0000001c39397210 */ /* 0x000fe40007cbe022 */
[----:B------:R-:W-:Y:S01]  /*3a9f0*/  IADD3 R12, P3, PT, R37, R12, RZ ;  /* 0x0000000c250c7210 */ /* 0x000fe20007f7e0ff */
[----:B------:R-:W-:Y:S01]  /*3aa00*/  IMAD.WIDE.U32 R34, R75, R19, RZ ;  /* 0x000000134b227225 */ /* 0x000fe200078e00ff */
[----:B------:R-:W-:-:S03]  /*3aa10*/  IADD3.X R56, PT, PT, RZ, R29, RZ, P5, P4 ;  /* 0x0000001dff387210 */ /* 0x000fc60002fe84ff */
[----:B------:R-:W-:-:S04]  /*3aa20*/  IMAD.WIDE.U32 R68, P0, R16, R75, R68 ;  /* 0x0000004b10447225 */ /* 0x000fc80007800044 */
[----:B------:R-:W-:Y:S01]  /*3aa30*/  IMAD.X R13, RZ, RZ, R13, P3 ;  /* 0x000000ffff0d7224 */ /* 0x000fe200018e060d */
[----:B------:R-:W-:Y:S01]  /*3aa40*/  IADD3 RZ, P3, PT, R35, R68, RZ ;  /* 0x0000004423ff7210 */ /* 0x000fe20007f7e0ff */
[----:B------:R-:W-:-:S04]  /*3aa50*/  IMAD.WIDE.U32 R34, R84, R15, RZ ;  /* 0x0000000f54227225 */ /* 0x000fc800078e00ff */
[-C--:B------:R-:W-:Y:S02]  /*3aa60*/  IMAD R37, R17, R75.reuse, RZ ;  /* 0x0000004b11257224 */ /* 0x080fe400078e02ff */
[----:B------:R-:W-:-:S04]  /*3aa70*/  IMAD.WIDE.U32 R60, R20, R75, R8 ;  /* 0x0000004b143c7225 */ /* 0x000fc800078e0008 */
[----:B------:R-:W-:Y:S01]  /*3aa80*/  IMAD.WIDE.U32 R58, R83, R15, RZ ;  /* 0x0000000f533a7225 */ /* 0x000fe200078e00ff */
[----:B------:R-:W-:-:S03]  /*3aa90*/  IADD3 R28, P5, PT, R57, R60, RZ ;  /* 0x0000003c391c7210 */ /* 0x000fc60007fbe0ff */
[----:B------:R-:W-:-:S04]  /*3aaa0*/  IMAD.WIDE.U32 R34, P4, R83, R14, R34 ;  /* 0x0000000e53227225 */ /* 0x000fc80007880022 */
[----:B------:R-:W-:Y:S02]  /*3aab0*/  IMAD R77, R20, R74, R37 ;  /* 0x0000004a144d7224 */ /* 0x000fe400078e0225 */
        /* <DEDUP_REMOVED lines=31> */
[----:B------:R-:W-:Y:S01]  /*3acb0*/  IMAD.MOV.U32 R68, RZ, RZ, R37 ;  /* 0x000000ffff447224 */ /* 0x000fe200078e0025 */
[----:B------:R-:W-:Y:S01]  /*3acc0*/  ISETP.GE.U32.AND P0, PT, R34, R12, PT ;  /* 0x0000000c2200720c */ /* 0x000fe20003f06070 */
[----:B------:R-:W-:Y:S02]  /*3acd0*/  IMAD R75, R19, R74, R32 ;  /* 0x0000004a134b7224 */ /* 0x000fe400078e0220 */
[C---:B------:R-:W-:Y:S02]  /*3ace0*/  IMAD R77, R21.reuse, R84, R33 ;  /* 0x00000054154d7224 */ /* 0x040fe400078e0221 */
[----:B------:R-:W-:-:S04]  /*3acf0*/  IMAD.WIDE.U32 R36, R21, R83, R28 ;  /* 0x0000005315247225 */ /* 0x000fc800078e001c */
        /* <DEDUP_REMOVED lines=29> */
[C---:B------:R-:W-:Y:S01]  /*3aed0*/  IMAD.WIDE.U32 R58, R20.reuse, R83, R56 ;  /* 0x00000053143a7225 */ /* 0x040fe200078e0038 */
        /* <DEDUP_REMOVED lines=19> */
[----:B------:R-:W-:Y:S02]  /*3b010*/  IMAD.MOV.U32 R60, RZ, RZ, R37 ;  /* 0x000000ffff3c7224 */ /* 0x000fe400078e0025 */
[----:B------:R-:W-:Y:S01]  /*3b020*/  IMAD R34, R14, R81, RZ ;  /* 0x000000510e227224 */ /* 0x000fe200078e02ff */
[----:B------:R-:W-:Y:S01]  /*3b030*/  SEL R89, RZ, 0x1, P4 ;  /* 0x00000001ff597807 */ /* 0x000fe20002000000 */
[----:B------:R-:W-:-:S04]  /*3b040*/  IMAD.WIDE.U32 R36, R82, R21, RZ ;  /* 0x0000001552247225 */ /* 0x000fc800078e00ff */
[----:B------:R-:W-:Y:S01]  /*3b050*/  IMAD.X R61, RZ, RZ, RZ, P2 ;  /* 0x000000ffff3d7224 */ /* 0x000fe200010e06ff */
[----:B------:R-:W-:Y:S01]  /*3b060*/  IADD3 RZ, P2, PT, R69, R56, RZ ;  /* 0x0000003845ff7210 */ /* 0x000fe20007f5e0ff */
[----:B------:R-:W-:-:S04]  /*3b070*/  IMAD.WIDE.U32 R72, R82, R20, RZ ;  /* 0x0000001452487225 */ /* 0x000fc800078e00ff */
[----:B------:R-:W-:Y:S02]  /*3b080*/  IMAD.X R71, RZ, RZ, RZ, P3 ;  /* 0x000000ffff477224 */ /* 0x000fe400018e06ff */
[----:B------:R-:W-:Y:S02]  /*3b090*/  IMAD.MOV.U32 R70, RZ, RZ, R57 ;  /* 0x000000ffff467224 */ /* 0x000fe400078e0039 */
[----:B------:R-:W-:-:S04]  /*3b0a0*/  IMAD.WIDE.U32 R76, P3, R16, R81, R76 ;  /* 0x00000051104c7225 */ /* 0x000fc8000786004c */
[----:B------:R-:W-:-:S04]  /*3b0b0*/  IMAD.WIDE.U32 R56, R81, R15, R32 ;  /* 0x0000000f51387225 */ /* 0x000fc800078e0020 */
[----:B------:R-:W-:Y:S02]  /*3b0c0*/  IMAD R87, R82, R15, R34 ;  /* 0x0000000f52577224 */ /* 0x000fe400078e0222 */
[----:B------:R-:W-:-:S04]  /*3b0d0*/  IMAD.WIDE.U32 R74, R81, R21, RZ ;  /* 0x00000015514a7225 */ /* 0x000fc800078e00ff */
[----:B------:R-:W-:-:S04]  /*3b0e0*/  IMAD.WIDE.U32 R36, P4, R18, R81, R36 ;  /* 0x0000005112247225 */ /* 0x000fc80007880024 */
[----:B------:R-:W-:Y:S02]  /*3b0f0*/  IMAD.MOV.U32 R78, RZ, RZ, R35 ;  /* 0x000000ffff4e7224 */ /* 0x000fe400078e0023 */
[----:B------:R-:W-:-:S04]  /*3b100*/  IMAD.WIDE.U32.X R60, R17, R84, R60, P5 ;  /* 0x00000054113c7225 */ /* 0x000fc800028e043c */
[----:B------:R-:W-:Y:S01]  /*3b110*/  IMAD.X R35, RZ, RZ, RZ, P3 ;  /* 0x000000ffff237224 */ /* 0x000fe200018e06ff */
[----:B------:R-:W-:Y:S01]  /*3b120*/  ISETP.GE.U32.AND P3, PT, R56, R32, PT ;  /* 0x000000203800720c */ /* 0x000fe20003f66070 */
[----:B------:R-:W-:Y:S02]  /*3b130*/  IMAD.IADD R87, R57, 0x1, R87 ;  /* 0x0000000139577824 */ /* 0x000fe400078e0257 */
[----:B------:R-:W-:-:S03]  /*3b140*/  IMAD.WIDE.U32 R68, R81, R20, RZ ;  /* 0x0000001451447225 */ /* 0x000fc600078e00ff */
[----:B------:R-:W-:Y:S01]  /*3b150*/  ISETP.GE.U32.AND.EX P3, PT, R87, R33, PT, P3 ;  /* 0x000000215700720c */ /* 0x000fe20003f66130 */
[----:B------:R-:W-:-:S04]  /*3b160*/  IMAD.WIDE.U32 R72, P5, R17, R81, R72 ;  /* 0x0000005111487225 */ /* 0x000fc800078a0048 */
[----:B------:R-:W-:-:S04]  /*3b170*/  IMAD.WIDE.U32 R58, R81, R19, RZ ;  /* 0x00000013513a7225 */ /* 0x000fc800078e00ff */
[----:B------:R-:W-:Y:S01]  /*3b180*/  IMAD.X R79, RZ, RZ, RZ, P6 ;  /* 0x000000ffff4f7224 */ /* 0x000fe200030e06ff */
[----:B------:R-:W-:Y:S01]  /*3b190*/  IADD3 RZ, P6, PT, R75, R36, RZ ;  /* 0x000000244bff7210 */ /* 0x000fe20007fde0ff */
[-C--:B------:R-:W-:Y:S02]  /*3b1a0*/  IMAD R32, R18, R81.reuse, RZ ;  /* 0x0000005112207224 */ /* 0x080fe400078e02ff */
[----:B------:R-:W-:Y:S01]  /*3b1b0*/  IMAD.X R75, RZ, RZ, RZ, P4 ;  /* 0x000000ffff4b7224 */ /* 0x000fe200020e06ff */
[----:B------:R-:W-:Y:S01]  /*3b1c0*/  IADD3 RZ, P4, PT, R69, R72, RZ ;  /* 0x0000004845ff7210 */ /* 0x000fe20007f9e0ff */
[----:B------:R-:W-:Y:S01]  /*3b1d0*/  IMAD.X R69, RZ, RZ, RZ, P5 ;  /* 0x000000ffff457224 */ /* 0x000fe200028e06ff */
[----:B------:R-:W-:Y:S01]  /*3b1e0*/  IADD3 RZ, P5, PT, R59, R76, RZ ;  /* 0x0000004c3bff7210 */ /* 0x000fe20007fbe0ff */
[C---:B------:R-:W-:Y:S01]  /*3b1f0*/  IMAD R91, R21.reuse, R82, R32 ;  /* 0x00000052155b7224 */ /* 0x040fe200078e0220 */
[----:B------:R-:W-:Y:S01]  /*3b200*/  SEL R59, RZ, 0x1, P3 ;  /* 0x00000001ff3b7807 */ /* 0x000fe20001800000 */
[----:B------:R-:W-:-:S04]  /*3b210*/  IMAD.WIDE.U32 R32, R21, R81, R12 ;  /* 0x0000005115207225 */ /* 0x000fc800078e000c */
[----:B------:R-:W-:Y:S02]  /*3b220*/  IMAD.MOV.U32 R68, RZ, RZ, R73 ;  /* 0x000000ffff447224 */ /* 0x000fe400078e0049 */
[----:B------:R-:W-:Y:S02]  /*3b230*/  IMAD R21, R16, R83, RZ ;  /* 0x0000005310157224 */ /* 0x000fe400078e02ff */
[----:B------:R-:W-:Y:S01]  /*3b240*/  IMAD.WIDE.U32.X R78, R82, R14, R78, P0 ;  /* 0x0000000e524e7225 */ /* 0x000fe200000e044e */
[----:B------:R-:W-:-:S03]  /*3b250*/  IADD3 R73, P0, P3, R89, R60, R86 ;  /* 0x0000003c59497210 */ /* 0x000fc60007b1e056 */
[----:B------:R-:W-:Y:S01]  /*3b260*/  IMAD.MOV.U32 R34, RZ, RZ, R77 ;  /* 0x000000ffff227224 */ /* 0x000fe200078e004d */
[----:B------:R-:W-:Y:S01]  /*3b270*/  IADD3.X R60, PT, PT, RZ, R61, RZ, P0, P3 ;  /* 0x0000003dff3c7210 */ /* 0x000fe200007e64ff */
[----:B------:R-:W-:Y:S01]  /*3b280*/  IMAD R77, R19, R84, R21 ;  /* 0x00000054134d7224 */ /* 0x000fe200078e0215 */
[----:B------:R-:W-:Y:S01]  /*3b290*/  IADD3 R61, P0, P3, R32, R78, R59 ;  /* 0x0000004e203d7210 */ /* 0x000fe20007b1e03b */
[----:B------:R-:W-:Y:S02]  /*3b2a0*/  IMAD.MOV.U32 R74, RZ, RZ, R37 ;  /* 0x000000ffff4a7224 */ /* 0x000fe400078e0025 */
[----:B------:R-:W-:Y:S02]  /*3b2b0*/  IMAD.IADD R21, R33, 0x1, R91 ;  /* 0x0000000121157824 */ /* 0x000fe400078e025b */
[----:B------:R-:W-:-:S03]  /*3b2c0*/  IMAD.WIDE.U32 R36, R19, R83, R28 ;  /* 0x0000005313247225 */ /* 0x000fc600078e001c */
[----:B------:R-:W-:Y:S01]  /*3b2d0*/  IADD3.X R79, PT, PT, R21, R79, RZ, P0, P3 ;  /* 0x0000004f154f7210 */ /* 0x000fe200007e64ff */
[----:B------:R-:W-:Y:S01]  /*3b2e0*/  IMAD.WIDE.U32.X R70, R16, R84, R70, P2 ;  /* 0x0000005410467225 */ /* 0x000fe200010e0446 */
[----:B------:R-:W-:Y:S02]  /*3b2f0*/  IADD3 R58, P2, PT, R73, R36, RZ ;  /* 0x00000024493a7210 */ /* 0x000fe40007f5e0ff */
[----:B------:R-:W-:Y:S01]  /*3b300*/  ISETP.GE.U32.AND P3, PT, R32, R12, PT ;  /* 0x0000000c2000720c */ /* 0x000fe20003f66070 */
[----:B------:R-:W-:Y:S01]  /*3b310*/  IMAD.IADD R33, R37, 0x1, R77 ;  /* 0x0000000125217824 */ /* 0x000fe200078e024d */
[----:B------:R-:W-:Y:S01]  /*3b320*/  ISETP.GE.U32.AND P0, PT, R61, R32, PT ;  /* 0x000000203d00720c */ /* 0x000fe20003f06070 */
[----:B------:R-:W-:Y:S01]  /*3b330*/  IMAD.WIDE.U32.X R74, R18, R82, R74, P6 ;  /* 0x00000052124a7225 */ /* 0x000fe200030e044a */
[----:B------:R-:W-:Y:S02]  /*3b340*/  ISETP.GE.U32.AND.EX P3, PT, R21, R13, PT, P3 ;  /* 0x0000000d1500720c */ /* 0x000fe40003f66130 */
[----:B------:R-:W-:Y:S01]  /*3b350*/  ISETP.GE.U32.AND.EX P0, PT, R79, R21, PT, P0 ;  /* 0x000000154f00720c */ /* 0x000fe20003f06100 */
[----:B------:R-:W-:Y:S01]  /*3b360*/  IMAD.X R59, R33, 0x1, R60, P2 ;  /* 0x00000001213b7824 */ /* 0x000fe200010e063c */
[----:B------:R-:W-:Y:S01]  /*3b370*/  ISETP.GE.U32.AND P2, PT, R36, R28, PT ;  /* 0x0000001c2400720c */ /* 0x000fe20003f46070 */
[----:B------:R-:W-:Y:S01]  /*3b380*/  IMAD.WIDE.U32.X R68, R17, R82, R68, P4 ;  /* 0x0000005211447225 */ /* 0x000fe200020e0444 */
[----:B------:R-:W-:-:S02]  /*3b390*/  ISETP.GE.U32.AND P6, PT, R58, R36, PT ;  /* 0x000000243a00720c */ /* 0x000fc40003fc6070 */
[----:B------:R-:W-:Y:S01]  /*3b3a0*/  SEL R12, RZ, 0x1, P3 ;  /* 0x00000001ff0c7807 */ /* 0x000fe20001800000 */
[-C--:B------:R-:W-:Y:S01]  /*3b3b0*/  IMAD R17, R17, R81.reuse, RZ ;  /* 0x0000005111117224 */ /* 0x080fe200078e02ff */
[----:B------:R-:W-:Y:S01]  /*3b3c0*/  SEL R13, RZ, 0x1, P0 ;  /* 0x00000001ff0d7807 */ /* 0x000fe20000000000 */
[----:B------:R-:W-:Y:S01]  /*3b3d0*/  IMAD R18, R16, R81, RZ ;  /* 0x0000005110127224 */ /* 0x000fe200078e02ff */
[----:B------:R-:W-:Y:S01]  /*3b3e0*/  ISETP.GE.U32.AND.EX P2, PT, R33, R29, PT, P2 ;  /* 0x0000001d2100720c */ /* 0x000fe20003f46120 */
[C---:B------:R-:W-:Y:S01]  /*3b3f0*/  IMAD R37, R20.reuse, R82, R17 ;  /* 0x0000005214257224 */ /* 0x040fe200078e0211 */
[----:B------:R-:W-:Y:S01]  /*3b400*/  ISETP.GE.U32.AND.EX P0, PT, R59, R33, PT, P6 ;  /* 0x000000213b00720c */ /* 0x000fe20003f06160 */
[----:B------:R-:W-:Y:S01]  /*3b410*/  IMAD.WIDE.U32 R20, R20, R81, R58 ;  /* 0x0000005114147225 */ /* 0x000fe200078e003a */
[----:B------:R-:W-:Y:S02]  /*3b420*/  IADD3 R13, P4, P3, R13, R74, R12 ;  /* 0x0000004a0d0d7210 */ /* 0x000fe40007b9e00c */
[----:B------:R-:W-:Y:S01]  /*3b430*/  SEL R12, RZ, 0x1, P2 ;  /* 0x00000001ff0c7807 */ /* 0x000fe20001000000 */
[----:B------:R-:W-:Y:S01]  /*3b440*/  IMAD.WIDE.U32.X R16, R16, R82, R34, P5 ;  /* 0x0000005210107225 */ /* 0x000fe200028e0422 */
[----:B------:R-:W-:-:S02]  /*3b450*/  SEL R29, RZ, 0x1, P0 ;  /* 0x00000001ff1d7807 */ /* 0x000fc40000000000 */
[----:B------:R-:W-:Y:S01]  /*3b460*/  IADD3.X R74, PT, PT, RZ, R75, RZ, P4, P3 ;  /* 0x0000004bff4a7210 */ /* 0x000fe200027e64ff */
[----:B------:R-:W-:Y:S01]  /*3b470*/  IMAD.WIDE.U32 R32, R79, 0x3d1, RZ ;  /* 0x000003d14f207825 */ /* 0x000fe200078e00ff */
[----:B------:R-:W-:Y:S02]  /*3b480*/  IADD3 R75, P3, PT, R13, R20, RZ ;  /* 0x000000140d4b7210 */ /* 0x000fe40007f7e0ff */
[----:B------:R-:W-:Y:S01]  /*3b490*/  IADD3 R12, P2, P5, R29, R70, R12 ;  /* 0x000000461d0c7210 */ /* 0x000fe20007d5e00c */
[----:B------:R-:W-:Y:S01]  /*3b4a0*/  IMAD.IADD R21, R21, 0x1, R37 ;  /* 0x0000000115157824 */ /* 0x000fe200078e0225 */
[----:B------:R-:W-:Y:S01]  /*3b4b0*/  ISETP.GE.U32.AND P0, PT, R20, R58, PT ;  /* 0x0000003a1400720c */ /* 0x000fe20003f06070 */
[----:B------:R-:W-:Y:S01]  /*3b4c0*/  IMAD.WIDE.U32 R28, R61, 0x3d1, RZ ;  /* 0x000003d13d1c7825 */ /* 0x000fe200078e00ff */
[----:B------:R-:W-:Y:S02]  /*3b4d0*/  IADD3.X R13, PT, PT, RZ, R71, RZ, P2, P5 ;  /* 0x00000047ff0d7210 */ /* 0x000fe400017ea4ff */
[----:B------:R-:W-:Y:S01]  /*3b4e0*/  ISETP.GE.U32.AND P2, PT, R75, R20, PT ;  /* 0x000000144b00720c */ /* 0x000fe20003f46070 */
[C---:B------:R-:W-:Y:S01]  /*3b4f0*/  IMAD.X R58, R21.reuse, 0x1, R74, P3 ;  /* 0x00000001153a7824 */ /* 0x040fe200018e064a */
[----:B------:R-:W-:Y:S01]  /*3b500*/  ISETP.GE.U32.AND.EX P3, PT, R21, R59, PT, P0 ;  /* 0x0000003b1500720c */ /* 0x000fe20003f66100 */
[----:B------:R-:W-:Y:S01]  /*3b510*/  IMAD R77, R19, R82, R18 ;  /* 0x00000052134d7224 */ /* 0x000fe200078e0212 */
[----:B------:R-:W-:Y:S01]  /*3b520*/  IADD3 R18, P5, PT, RZ, R28, RZ ;  /* 0x0000001cff127210 */ /* 0x000fe20007fbe0ff */
[----:B------:R-:W-:Y:S01]  /*3b530*/  IMAD.WIDE.U32 R32, P4, RZ, R61, R32 ;  /* 0x0000003dff207225 */ /* 0x000fe20007880020 */
[----:B------:R-:W-:-:S02]  /*3b540*/  ISETP.GE.U32.AND.EX P2, PT, R58, R21, PT, P2 ;  /* 0x000000153a00720c */ /* 0x000fc40003f46120 */
[----:B------:R-:W-:Y:S01]  /*3b550*/  ISETP.GE.U32.AND P0, PT, R18, R28, PT ;  /* 0x0000001c1200720c */ /* 0x000fe20003f06070 */
[----:B------:R-:W-:Y:S01]  /*3b560*/  IMAD.X R35, RZ, RZ, RZ, P4 ;  /* 0x000000ffff237224 */ /* 0x000fe200020e06ff */
[----:B------:R-:W-:Y:S01]  /*3b570*/  IADD3 R32, P4, PT, R29, R32, RZ ;  /* 0x000000201d207210 */ /* 0x000fe20007f9e0ff */
[----:B------:R-:W-:Y:S01]  /*3b580*/  IMAD.MOV.U32 R34, RZ, RZ, R33 ;  /* 0x000000ffff227224 */ /* 0x000fe200078e0021 */
[----:B------:R-:W-:Y:S01]  /*3b590*/  SEL R33, RZ, 0x1, P3 ;  /* 0x00000001ff217807 */ /* 0x000fe20001800000 */
[----:B------:R-:W-:Y:S01]  /*3b5a0*/  IMAD.WIDE.U32 R28, R58, 0x3d1, RZ ;  /* 0x000003d13a1c7825 */ /* 0x000fe200078e00ff */
[----:B------:R-:W-:-:S03]  /*3b5b0*/  SEL R73, RZ, 0x1, P2 ;  /* 0x00000001ff497807 */ /* 0x000fc60001000000 */
        /* <DEDUP_REMOVED lines=20> */
[----:B------:R-:W-:Y:S01]  /*3b700*/  IMAD R14, R14, R31, RZ ;  /* 0x0000001f0e0e7224 */ /* 0x000fe200078e02ff */
[----:B------:R-:W-:-:S02]  /*3b710*/  SEL R21, RZ, 0x1, P0 ;  /* 0x00000001ff157807 */ /* 0x000fc40000000000 */
[----:B------:R-:W-:Y:S01]  /*3b720*/  ISETP.GE.U32.AND P2, PT, R73, R20, PT ;  /* 0x000000144900720c */ /* 0x000fe20003f46070 */
[C---:B------:R-:W-:Y:S01]  /*3b730*/  IMAD.X R20, R61.reuse, 0x1, R75, P6 ;  /* 0x000000013d147824 */ /* 0x040fe200030e064b */
[----:B------:R-:W-:Y:S02]  /*3b740*/  SEL R36, RZ, 0x1, P5 ;  /* 0x00000001ff247807 */ /* 0x000fe40002800000 */
[----:B------:R-:W-:Y:S02]  /*3b750*/  IADD3 R21, P5, PT, R12, R21, RZ ;  /* 0x000000150c157210 */ /* 0x000fe40007fbe0ff */
[C---:B------:R-:W-:Y:S02]  /*3b760*/  ISETP.GE.U32.AND.EX P2, PT, R28.reuse, R69, PT, P2 ;  /* 0x000000451c00720c */ /* 0x040fe40003f46120 */
[----:B------:R-:W-:Y:S01]  /*3b770*/  ISETP.GE.U32.AND.EX P3, PT, R61, R34, PT, P3 ;  /* 0x000000223d00720c */ /* 0x000fe20003f66130 */
[----:B------:R-:W-:Y:S01]  /*3b780*/  IMAD.X R29, RZ, RZ, R20, P5 ;  /* 0x000000ffff1d7224 */ /* 0x000fe200028e0614 */
[----:B------:R-:W-:Y:S01]  /*3b790*/  SEL R69, RZ, 0x1, P2 ;  /* 0x00000001ff457807 */ /* 0x000fe20001000000 */
[----:B------:R-:W-:Y:S01]  /*3b7a0*/  IMAD.WIDE.U32 R34, R28, 0x3d1, RZ ;  /* 0x000003d11c227825 */ /* 0x000fe200078e00ff */
[----:B------:R-:W-:-:S02]  /*3b7b0*/  ISETP.GE.U32.AND P2, PT, R21, R12, PT ;  /* 0x0000000c1500720c */ /* 0x000fc40003f46070 */
[----:B------:R-:W-:Y:S01]  /*3b7c0*/  ISETP.LT.U32.AND P0, PT, R12, R59, PT ;  /* 0x0000003b0c00720c */ /* 0x000fe20003f01070 */
[----:B------:R-:W-:Y:S01]  /*3b7d0*/  IMAD.WIDE.U32.X R12, RZ, R58, R32, P4 ;  /* 0x0000003aff0c7225 */ /* 0x000fe200020e0420 */
        /* <DEDUP_REMOVED lines=108> */
.L_x_2083:
[----:B------:R-:W-:Y:S05]  /*3bea0*/  BSYNC.RECONVERGENT B1 ;  /* 0x0000000000017941 */ /* 0x000fea0003800200 */
.L_x_2082:
        /* <DEDUP_REMOVED lines=61> */
.L_x_2085:
[----:B------:R-:W-:Y:S05]  /*3c280*/  BSYNC.RELIABLE B1 ;  /* 0x0000000000017941 */ /* 0x000fea0003800100 */
.L_x_2084:
        /* <DEDUP_REMOVED lines=66> */
.L_x_2087:
[----:B------:R-:W-:Y:S05]  /*3c6b0*/  BSYNC.RELIABLE B1 ;  /* 0x0000000000017941 */ /* 0x000fea0003800100 */
.L_x_2086:
        /* <DEDUP_REMOVED lines=61> */
.L_x_2089:
[----:B------:R-:W-:Y:S05]  /*3ca90*/  BSYNC.RELIABLE B1 ;  /* 0x0000000000017941 */ /* 0x000fea0003800100 */
.L_x_2088:
        /* <DEDUP_REMOVED lines=27> */
.L_x_1777:
[----:B-1234-:R-:W-:Y:S05]  /*3cc50*/  BSYNC.RECONVERGENT B0 ;  /* 0x0000000000007941 */ /* 0x01efea0003800200 */
.L_x_1775:
[----:B------:R-:W-:Y:S05]  /*3cc60*/  WARPSYNC.ALL ;  /* 0x0000000000007948 */ /* 0x000fea0003800000 */
[----:B------:R-:W-:Y:S05]  /*3cc70*/  BRA.U UP0, `(.L_x_2090) ;  /* 0xfffffc3900407547 */ /* 0x000fea000b83ffff */
        /* <DEDUP_REMOVED lines=19> */
.L_x_2114:
[C---:B------:R-:W-:Y:S01]  /*3cdb0*/  IMAD R14, R0.reuse, 0x8, R5 ;  /* 0x00000008000e7824 */ /* 0x040fe200078e0205 */
[----:B------:R-:W1:Y:S05]  /*3cdc0*/  LDCU.128 UR12, c[0x3][URZ] ;  /* 0x00c00000ff0c77ac */ /* 0x000e6a0008000c00 */
[----:B------:R-:W5:Y:S01]  /*3cdd0*/  LDL.64 R14, [R14] ;  /* 0x000000000e0e7983 */ /* 0x000f620000100a00 */
[----:B------:R-:W-:Y:S01]  /*3cde0*/  VIADD R0, R0, 0xffffffff ;  /* 0xffffffff00007836 */ /* 0x000fe20000000000 */
[----:B------:R-:W-:-:S04]  /*3cdf0*/  UMOV UR4, 0x3f ;  /* 0x0000003f00047882 */ /* 0x000fc80000000000 */
[----:B------:R-:W-:-:S13]  /*3ce00*/  ISETP.NE.AND P1, PT, R0, -0x1, PT ;  /* 0xffffffff0000780c */ /* 0x000fda0003f25270 */
.L_x_2113:
[----:B------:R-:W-:Y:S01]  /*3ce10*/  LOP3.LUT P0, RZ, R12, 0xff, RZ, 0xc0, !PT ;  /* 0x000000ff0cff7812 */ /* 0x000fe2000780c0ff */
[----:B------:R-:W-:Y:S01]  /*3ce20*/  BSSY.RECONVERGENT B0, `(.L_x_2092) ;  /* 0x000051d000007945 */ /* 0x000fe20003800200 */
[----:B0----5:R-:W-:Y:S01]  /*3ce30*/  SHF.R.U64 R16, R14, UR4, R15 ;  /* 0x000000040e107c19 */ /* 0x021fe2000800120f */
[----:B------:R-:W-:-:S03]  /*3ce40*/  UIADD3 UR4, UPT, UPT, UR4, -0x1, URZ ;  /* 0xffffffff04047890 */ /* 0x000fc6000fffe0ff */
[----:B------:R-:W-:Y:S01]  /*3ce50*/  LOP3.LUT R12, R16, 0x1, RZ, 0xc0, !PT ;  /* 0x00000001100c7812 */ /* 0x000fe200078ec0ff */
[----:B------:R-:W-:-:S06]  /*3ce60*/  UISETP.NE.AND UP0, UPT, UR4, -0x1, UPT ;  /* 0xffffffff0400788c */ /* 0x000fcc000bf05270 */
        /* <DEDUP_REMOVED lines=12> */
.L_x_2093:
        /* <DEDUP_REMOVED lines=30> */
[----:B------:R-:W-:Y:S01]  /*3d110*/  IMAD.WIDE.U32 R48, R8, R13, RZ ;  /* 0x0000000d08307225 */ /* 0x000fe200078e00ff */
[----:B------:R-:W-:-:S03]  /*3d120*/  IADD3 R18, P0, P6, R28, R18, R39 ;  /* 0x000000121c127210 */ /* 0x000fc60007e1e027 */
[----:B------:R-:W-:Y:S01]  /*3d130*/  IMAD.X R39, R42, 0x1, R55, P5 ;  /* 0x000000012a277824 */ /* 0x000fe200028e0637 */
[----:B------:R-:W-:Y:S01]  /*3d140*/  ISETP.GE.U32.AND P5, PT, R30, R53, PT ;  /* 0x000000351e00720c */ /* 0x000fe20003fa6070 */
[----:B------:R-:W-:Y:S01]  /*3d150*/  IMAD.MOV.U32 R20, RZ, RZ, R43 ;  /* 0x000000ffff147224 */ /* 0x000fe200078e002b */
[----:B------:R-:W-:Y:S02]  /*3d160*/  IADD3.X R19, PT, PT, R56, R19, RZ, P0, P6 ;  /* 0x0000001338137210 */ /* 0x000fe400007ec4ff */
        /* <DEDUP_REMOVED lines=24> */
[-C--:B------:R-:W-:Y:S01]  /*3d2f0*/  IMAD.WIDE.U32 R50, R2, R3.reuse, RZ ;  /* 0x0000000302327225 */ /* 0x080fe200078e00ff */
        /* <DEDUP_REMOVED lines=30> */
[----:B------:R-:W-:-:S05]  /*3d4e0*/  IADD3 R42, P0, PT, R61, R20, RZ ;  /* 0x000000143d2a7210 */ /* 0x000fca0007f1e0ff */
[----:B------:R-:W-:Y:S01]  /*3d4f0*/  IMAD.X R43, R57, 0x1, R44, P0 ;  /* 0x00000001392b7824 */ /* 0x000fe200000e062c */
[----:B------:R-:W-:Y:S01]  /*3d500*/  ISETP.GE.U32.AND P0, PT, R42, R20, PT ;  /* 0x000000142a00720c */ /* 0x000fe20003f06070 */
[----:B------:R-:W-:-:S03]  /*3d510*/  IMAD.WIDE.U32 R20, R10, R11, RZ ;  /* 0x0000000b0a147225 */ /* 0x000fc600078e00ff */
[----:B------:R-:W-:Y:S01]  /*3d520*/  ISETP.GE.U32.AND.EX P0, PT, R43, R57, PT, P0 ;  /* 0x000000392b00720c */ /* 0x000fe20003f06100 */
[----:B------:R-:W-:-:S03]  /*3d530*/  IMAD.WIDE.U32 R50, R13, R9, R42 ;  /* 0x000000090d327225 */ /* 0x000fc600078e002a */
        /* <DEDUP_REMOVED lines=8> */
[----:B------:R-:W-:Y:S01]  /*3d5c0*/  IMAD.WIDE.U32 R60, R8, R11, RZ ;  /* 0x0000000b083c7225 */ /* 0x000fe200078e00ff */
[----:B------:R-:W-:-:S03]  /*3d5d0*/  IADD3 R20, P0, PT, R69, R20, RZ ;  /* 0x0000001445147210 */ /* 0x000fc60007f1e0ff */
[----:B------:R-:W-:Y:S02]  /*3d5e0*/  IMAD.X R69, RZ, RZ, RZ, P6 ;  /* 0x000000ffff457224 */ /* 0x000fe400030e06ff */
[----:B------:R-:W-:Y:S01]  /*3d5f0*/  IMAD.X R21, RZ, RZ, R21, P0 ;  /* 0x000000ffff157224 */ /* 0x000fe200000e0615 */
[----:B------:R-:W-:Y:S01]  /*3d600*/  IADD3 R71, P0, P4, R71, R52, R40 ;  /* 0x0000003447477210 */ /* 0x000fe20007c1e028 */
[----:B------:R-:W-:Y:S02]  /*3d610*/  IMAD.MOV.U32 R58, RZ, RZ, R41 ;  /* 0x000000ffff3a7224 */ /* 0x000fe400078e0029 */
[----:B------:R-:W-:Y:S01]  /*3d620*/  IMAD.WIDE.U32 R40, R13, R11, RZ ;  /* 0x0000000b0d287225 */ /* 0x000fe200078e00ff */
[----:B------:R-:W-:Y:S02]  /*3d630*/  IADD3.X R72, PT, PT, RZ, R53, RZ, P0, P4 ;  /* 0x00000035ff487210 */ /* 0x000fe400007e84ff */
[----:B------:R-:W-:Y:S01]  /*3d640*/  IADD3 R44, P0, PT, R29, R28, RZ ;  /* 0x0000001c1d2c7210 */ /* 0x000fe20007f1e0ff */
[----:B------:R-:W-:-:S03]  /*3d650*/  IMAD.WIDE.U32 R52, P4, R13, R2, R60 ;  /* 0x000000020d347225 */ /* 0x000fc6000788003c */
[----:B------:R-:W-:Y:S01]  /*3d660*/  ISETP.GE.U32.AND P6, PT, R44, R29, PT ;  /* 0x0000001d2c00720c */ /* 0x000fe20003fc6070 */
[----:B------:R-:W-:Y:S02]  /*3d670*/  IMAD.X R56, R55, 0x1, R56, P0 ;  /* 0x0000000137387824 */ /* 0x000fe400000e0638 */
[----:B------:R-:W-:-:S03]  /*3d680*/  IMAD.WIDE.U32.X R28, R10, R2, R68, P5 ;  /* 0x000000020a1c7225 */ /* 0x000fc600028e0444 */
[----:B------:R-:W-:Y:S01]  /*3d690*/  ISETP.GE.U32.AND.EX P5, PT, R56, R55, PT, P6 ;  /* 0x000000373800720c */ /* 0x000fe20003fa6160 */
[----:B------:R-:W-:-:S03]  /*3d6a0*/  IMAD.WIDE.U32 R60, R9, R13, RZ ;  /* 0x0000000d093c7225 */ /* 0x000fc600078e00ff */
[----:B------:R-:W-:Y:S01]  /*3d6b0*/  SEL R57, RZ, 0x1, P5 ;  /* 0x00000001ff397807 */ /* 0x000fe20002800000 */
[----:B------:R-:W-:Y:S01]  /*3d6c0*/  IMAD.WIDE.U32.X R58, R10, R4, R58, P2 ;  /* 0x000000040a3a7225 */ /* 0x000fe200010e043a */
[----:B------:R-:W-:Y:S02]  /*3d6d0*/  IADD3 RZ, P2, PT, R41, R52, RZ ;  /* 0x0000003429ff7210 */ /* 0x000fe40007f5e0ff */
[----:B------:R-:W-:Y:S01]  /*3d6e0*/  IADD3 RZ, P0, PT, R48, R61, RZ ;  /* 0x0000003d30ff7210 */ /* 0x000fe20007f1e0ff */
[----:B------:R-:W-:-:S04]  /*3d6f0*/  IMAD.WIDE.U32 R40, R2, R13, RZ ;  /* 0x0000000d02287225 */ /* 0x000fc800078e00ff */
[----:B------:R-:W-:Y:S02]  /*3d700*/  IMAD.X R55, RZ, RZ, RZ, P4 ;  /* 0x000000ffff377224 */ /* 0x000fe400020e06ff */
[----:B------:R-:W-:Y:S01]  /*3d710*/  IMAD.X R61, RZ, RZ, RZ, P3 ;  /* 0x000000ffff3d7224 */ /* 0x000fe200018e06ff */
[----:B------:R-:W-:Y:S01]  /*3d720*/  IADD3 R10, P3, P4, R50, R58, R57 ;  /* 0x0000003a320a7210 */ /* 0x000fe20007c7e039 */
[----:B------:R-:W-:Y:S02]  /*3d730*/  IMAD.IADD R57, R48, 0x1, R51 ;  /* 0x0000000130397824 */ /* 0x000fe400078e0233 */
[----:B------:R-:W-:-:S03]  /*3d740*/  IMAD.WIDE.U32 R68, R11, R13, RZ ;  /* 0x0000000d0b447225 */ /* 0x000fc600078e00ff */
[----:B------:R-:W-:Y:S01]  /*3d750*/  IADD3.X R70, PT, PT, R57, R59, RZ, P3, P4 ;  /* 0x0000003b39467210 */ /* 0x000fe20001fe84ff */
[----:B------:R-:W-:Y:S01]  /*3d760*/  IMAD.WIDE.U32 R40, P5, R8, R11, R40 ;  /* 0x0000000b08287225 */ /* 0x000fe200078a0028 */
[----:B------:R-:W-:-:S03]  /*3d770*/  ISETP.GE.U32.AND P4, PT, R50, R42, PT ;  /* 0x0000002a3200720c */ /* 0x000fc60003f86070 */
[----:B------:R-:W-:Y:S01]  /*3d780*/  IMAD.MOV.U32 R54, RZ, RZ, R53 ;  /* 0x000000ffff367224 */ /* 0x000fe200078e0035 */
[----:B------:R-:W-:Y:S01]  /*3d790*/  IADD3 RZ, P6, PT, R40, R69, RZ ;  /* 0x0000004528ff7210 */ /* 0x000fe20007fde0ff */
[----:B------:R-:W-:Y:S01]  /*3d7a0*/  IMAD.WIDE.U32 R58, R13, R11, R20 ;  /* 0x0000000b0d3a7225 */ /* 0x000fe200078e0014 */
[----:B------:R-:W-:-:S03]  /*3d7b0*/  ISETP.GE.U32.AND.EX P4, PT, R57, R43, PT, P4 ;  /* 0x0000002b3900720c */ /* 0x000fc60003f86140 */
[----:B------:R-:W-:Y:S02]  /*3d7c0*/  IMAD.MOV.U32 R60, RZ, RZ, R49 ;  /* 0x000000ffff3c7224 */ /* 0x000fe400078e0031 */
[----:B------:R-:W-:Y:S01]  /*3d7d0*/  IMAD.WIDE.U32.X R48, R8, R2, R54, P2 ;  /* 0x0000000208307225 */ /* 0x000fe200010e0436 */
[----:B------:R-:W-:Y:S02]  /*3d7e0*/  ISETP.GE.U32.AND P2, PT, R10, R50, PT ;  /* 0x000000320a00720c */ /* 0x000fe40003f46070 */
[----:B------:R-:W-:Y:S01]  /*3d7f0*/  IADD3 R54, P3, PT, R71, R58, RZ ;  /* 0x0000003a47367210 */ /* 0x000fe20007f7e0ff */
[----:B------:R-:W-:-:S04]  /*3d800*/  IMAD.WIDE.U32 R68, R4, R9, RZ ;  /* 0x0000000904447225 */ /* 0x000fc800078e00ff */
        /* <DEDUP_REMOVED lines=29> */
[----:B------:R-:W-:Y:S01]  /*3d9e0*/  IMAD.X R57, R70, 0x1, R19, P0 ;  /* 0x0000000146397824 */ /* 0x000fe200000e0613 */
[----:B------:R-:W-:Y:S01]  /*3d9f0*/  ISETP.GE.U32.AND.EX P6, PT, R71, R55, PT, P6 ;  /* 0x000000374700720c */ /* 0x000fe20003fc6160 */
[----:B------:R-:W-:Y:S01]  /*3da00*/  IMAD.WIDE.U32.X R20, R4, R4, R58, P4 ;  /* 0x0000000404147225 */ /* 0x000fe200020e043a */
[----:B------:R-:W-:-:S02]  /*3da10*/  IADD3 R58, P4, PT, R75, R52, RZ ;  /* 0x000000344b3a7210 */ /* 0x000fc40007f9e0ff */
[----:B------:R-:W-:Y:S01]  /*3da20*/  SEL R77, RZ, 0x1, P2 ;  /* 0x00000001ff4d7807 */ /* 0x000fe20001000000 */
[----:B------:R-:W-:-:S04]  /*3da30*/  IMAD.WIDE.U32 R54, R2, R9, RZ ;  /* 0x0000000902367225 */ /* 0x000fc800078e00ff */
[----:B------:R-:W-:Y:S01]  /*3da40*/  IMAD.X R59, R71, 0x1, R8, P4 ;  /* 0x00000001473b7824 */ /* 0x000fe200020e0608 */
[----:B------:R-:W-:Y:S01]  /*3da50*/  ISETP.GE.U32.AND P4, PT, R58, R52, PT ;  /* 0x000000343a00720c */ /* 0x000fe20003f86070 */
[----:B------:R-:W-:Y:S01]  /*3da60*/  IMAD.WIDE.U32 R72, R2, R11, RZ ;  /* 0x0000000b02487225 */ /* 0x000fe200078e00ff */
[----:B------:R-:W-:Y:S02]  /*3da70*/  SEL R8, RZ, 0x1, P6 ;  /* 0x00000001ff087807 */ /* 0x000fe40003000000 */
[----:B------:R-:W-:Y:S01]  /*3da80*/  ISETP.GE.U32.AND.EX P4, PT, R59, R71, PT, P4 ;  /* 0x000000473b00720c */ /* 0x000fe20003f86140 */
[----:B------:R-:W-:-:S03]  /*3da90*/  IMAD.WIDE.U32 R54, P0, R4, R11, R54 ;  /* 0x0000000b04367225 */ /* 0x000fc60007800036 */
[----:B------:R-:W-:Y:S01]  /*3daa0*/  SEL R71, RZ, 0x1, P4 ;  /* 0x00000001ff477807 */ /* 0x000fe20002000000 */
[----:B------:R-:W-:Y:S02]  /*3dab0*/  IMAD.MOV.U32 R52, RZ, RZ, R51 ;  /* 0x000000ffff347224 */ /* 0x000fe400078e0033 */
[----:B------:R-:W-:Y:S02]  /*3dac0*/  IMAD.X R53, RZ, RZ, RZ, P3 ;  /* 0x000000ffff357224 */ /* 0x000fe400018e06ff */
[----:B------:R-:W-:Y:S01]  /*3dad0*/  IMAD.X R51, RZ, RZ, RZ, P0 ;  /* 0x000000ffff337224 */ /* 0x000fe200000e06ff */
[----:B------:R-:W-:Y:S01]  /*3dae0*/  ISETP.GE.U32.AND P0, PT, R41, R10, PT ;  /* 0x0000000a2900720c */ /* 0x000fe20003f06070 */
[----:B------:R-:W-:-:S03]  /*3daf0*/  IMAD.WIDE.U32 R60, R11, R9, RZ ;  /* 0x000000090b3c7225 */ /* 0x000fc600078e00ff */
[----:B------:R-:W-:Y:S01]  /*3db00*/  ISETP.GE.U32.AND.EX P0, PT, R57, R70, PT, P0 ;  /* 0x000000463900720c */ /* 0x000fe20003f06100 */
[----:B------:R-:W-:Y:S01]  /*3db10*/  IMAD.WIDE.U32 R68, R11, R11, RZ ;  /* 0x0000000b0b447225 */ /* 0x000fe200078e00ff */
[----:B------:R-:W-:-:S03]  /*3db20*/  IADD3 RZ, P6, PT, R54, R61, RZ ;  /* 0x0000003d36ff7210 */ /* 0x000fc60007fde0ff */
[----:B------:R-:W-:-:S04]  /*3db30*/  IMAD.WIDE.U32 R18, P2, R11, R2, R72 ;  /* 0x000000020b127225 */ /* 0x000fc80007840048 */
        /* <DEDUP_REMOVED lines=8> */
[----:B------:R-:W-:-:S03]  /*3dbc0*/  IMAD.WIDE.U32.X R50, R4, R2, R50, P6 ;  /* 0x0000000204327225 */ /* 0x000fc600030e0432 */
[----:B------:R-:W-:Y:S01]  /*3dbd0*/  IADD3.X R20, PT, PT, RZ, R21, RZ, P5, P4 ;  /* 0x00000015ff147210 */ /* 0x000fe20002fe84ff */
[----:B------:R-:W-:Y:S01]  /*3dbe0*/  IMAD.IADD R13, R40, 0x1, R69 ;  /* 0x00000001280d7824 */ /* 0x000fe200078e0245 */
[C---:B------:R-:W-:Y:S01]  /*3dbf0*/  IADD3 R69, P0, P6, R68.reuse, R28, R55 ;  /* 0x0000001c44457210 */ /* 0x040fe20007e1e037 */
[----:B------:R-:W-:Y:S01]  /*3dc00*/  IMAD.WIDE.U32 R60, R9, R11, R48 ;  /* 0x0000000b093c7225 */ /* 0x000fe200078e0030 */
[----:B------:R-:W-:Y:S02]  /*3dc10*/  ISETP.GE.U32.AND P5, PT, R68, R58, PT ;  /* 0x0000003a4400720c */ /* 0x000fe40003fa6070 */
[----:B------:R-:W-:Y:S01]  /*3dc20*/  IADD3.X R70, PT, PT, R13, R29, RZ, P0, P6 ;  /* 0x0000001d0d467210 */ /* 0x000fe200007ec4ff */
[----:B------:R-:W-:Y:S01]  /*3dc30*/  IMAD.IADD R55, R61, 0x1, R54 ;  /* 0x000000013d377824 */ /* 0x000fe200078e0236 */
[----:B------:R-:W-:Y:S01]  /*3dc40*/  ISETP.GE.U32.AND P0, PT, R69, R68, PT ;  /* 0x000000444500720c */ /* 0x000fe20003f06070 */
[----:B------:R-:W-:Y:S01]  /*3dc50*/  IMAD.X R21, RZ, RZ, RZ, P2 ;  /* 0x000000ffff157224 */ /* 0x000fe200010e06ff */
[----:B------:R-:W-:-:S02]  /*3dc60*/  IADD3 R28, P6, PT, R71, R60, RZ ;  /* 0x0000003c471c7210 */ /* 0x000fc40007fde0ff */
        /* <DEDUP_REMOVED lines=12> */
[----:B------:R-:W-:Y:S02]  /*3dd30*/  IADD3 R13, P3, P6, R13, R42, R4 ;  /* 0x0000002a0d0d7210 */ /* 0x000fe40007e7e004 */
[----:B------:R-:W-:Y:S01]  /*3dd40*/  ISETP.GE.U32.AND.EX P4, PT, R55, R49, PT, P4 ;  /* 0x000000313700720c */ /* 0x000fe20003f86140 */
        /* <DEDUP_REMOVED lines=27> */
[----:B------:R-:W-:Y:S01]  /*3df00*/  IADD3 R61, P0, P5, R61, R50, R4 ;  /* 0x000000323d3d7210 */ /* 0x000fe20007d1e004 */
[----:B------:R-:W-:Y:S01]  /*3df10*/  IMAD.WIDE.U32 R42, P4, RZ, R59, R42 ;  /* 0x0000003bff2a7225 */ /* 0x000fe2000788002a */
[----:B------:R-:W-:Y:S02]  /*3df20*/  ISETP.GE.U32.AND P2, PT, R10, R28, PT ;  /* 0x0000001c0a00720c */ /* 0x000fe40003f46070 */
[----:B------:R-:W-:Y:S01]  /*3df30*/  IADD3.X R40, PT, PT, RZ, R51, RZ, P0, P5 ;  /* 0x00000033ff287210 */ /* 0x000fe200007ea4ff */
[----:B------:R-:W-:Y:S01]  /*3df40*/  IMAD.X R19, RZ, RZ, RZ, P4 ;  /* 0x000000ffff137224 */ /* 0x000fe200020e06ff */
[----:B------:R-:W-:Y:S01]  /*3df50*/  IADD3 R13, P5, PT, R48, R52, RZ ;  /* 0x00000034300d7210 */ /* 0x000fe20007fbe0ff */
[----:B------:R-:W-:Y:S01]  /*3df60*/  IMAD.IADD R55, R18, 0x1, R11 ;  /* 0x0000000112377824 */ /* 0x000fe200078e020b */
[----:B------:R-:W-:Y:S01]  /*3df70*/  IADD3 R51, P4, PT, R53, R42, RZ ;  /* 0x0000002a35337210 */ /* 0x000fe20007f9e0ff */
[----:B------:R-:W-:Y:S01]  /*3df80*/  IMAD.MOV.U32 R18, RZ, RZ, R43 ;  /* 0x000000ffff127224 */ /* 0x000fe200078e002b */
[----:B------:R-:W-:-:S02]  /*3df90*/  IADD3 R61, P6, PT, R61, R10, RZ ;  /* 0x0000000a3d3d7210 */ /* 0x000fc40007fde0ff */
[----:B------:R-:W-:Y:S01]  /*3dfa0*/  ISETP.GE.U32.AND.EX P2, PT, R55, R29, PT, P2 ;  /* 0x0000001d3700720c */ /* 0x000fe20003f46120 */
[----:B------:R-:W-:Y:S01]  /*3dfb0*/  IMAD.X R48, R51, 0x1, R49, P5 ;  /* 0x0000000133307824 */ /* 0x000fe200028e0631 */
[----:B------:R-:W-:Y:S01]  /*3dfc0*/  ISETP.GE.U32.AND P5, PT, R61, R10, PT ;  /* 0x0000000a3d00720c */ /* 0x000fe20003fa6070 */
[----:B------:R-:W-:Y:S01]  /*3dfd0*/  IMAD.X R40, R55, 0x1, R40, P6 ;  /* 0x0000000137287824 */ /* 0x000fe200030e0628 */
[----:B------:R-:W-:Y:S01]  /*3dfe0*/  IADD3 R4, P6, PT, R13, R70, RZ ;  /* 0x000000460d047210 */ /* 0x000fe20007fde0ff */
[----:B------:R-:W-:Y:S01]  /*3dff0*/  IMAD.WIDE.U32.X R18, RZ, R54, R18, P4 ;  /* 0x00000036ff127225 */ /* 0x000fe200020e0412 */
[----:B------:R-:W-:Y:S02]  /*3e000*/  SEL R11, RZ, 0x1, P3 ;  /* 0x00000001ff0b7807 */ /* 0x000fe40001800000 */
[----:B------:R-:W-:Y:S01]  /*3e010*/  SEL R8, RZ, 0x1, P2 ;  /* 0x00000001ff087807 */ /* 0x000fe20001000000 */
[C---:B------:R-:W-:Y:S01]  /*3e020*/  IMAD.WIDE.U32 R42, R40.reuse, 0x3d1, RZ ;  /* 0x000003d1282a7825 */ /* 0x040fe200078e00ff */
[----:B------:R-:W-:-:S02]  /*3e030*/  ISETP.GE.U32.AND.EX P3, PT, R40, R55, PT, P5 ;  /* 0x000000372800720c */ /* 0x000fc40003f66150 */
[----:B------:R-:W-:Y:S01]  /*3e040*/  ISETP.GE.U32.AND P0, PT, R13, R52, PT ;  /* 0x000000340d00720c */ /* 0x000fe20003f06070 */
[----:B------:R-:W-:Y:S01]  /*3e050*/  IMAD.WIDE.U32 R28, R61, 0x3d1, RZ ;  /* 0x000003d13d1c7825 */ /* 0x000fe200078e00ff */
[C---:B------:R-:W-:Y:S02]  /*3e060*/  ISETP.LT.U32.AND P2, PT, R4.reuse, R13, PT ;  /* 0x0000000d0400720c */ /* 0x040fe40003f41070 */
[----:B------:R-:W-:Y:S01]  /*3e070*/  IADD3 R11, P5, PT, R4, R11, RZ ;  /* 0x0000000b040b7210 */ /* 0x000fe20007fbe0ff */
[C---:B------:R-:W-:Y:S01]  /*3e080*/  IMAD.X R13, R48.reuse, 0x1, R59, P6 ;  /* 0x00000001300d7824 */ /* 0x040fe200030e063b */
[----:B------:R-:W-:Y:S02]  /*3e090*/  SEL R55, RZ, 0x1, P3 ;  /* 0x00000001ff377807 */ /* 0x000fe40001800000 */
[----:B------:R-:W-:Y:S01]  /*3e0a0*/  ISETP.GE.U32.AND P3, PT, R11, R4, PT ;  /* 0x000000040b00720c */ /* 0x000fe20003f66070 */
[----:B------:R-:W-:Y:S01]  /*3e0b0*/  IMAD.X R4, RZ, RZ, R13, P5 ;  /* 0x000000ffff047224 */ /* 0x000fe200028e060d */
[----:B------:R-:W-:-:S02]  /*3e0c0*/  ISETP.GE.U32.AND.EX P0, PT, R48, R51, PT, P0 ;  /* 0x000000333000720c */ /* 0x000fc40003f06100 */
[----:B------:R-:W-:Y:S02]  /*3e0d0*/  IADD3 R55, P4, P5, R55, R20, R8 ;  /* 0x0000001437377210 */ /* 0x000fe40007d9e008 */
        /* <DEDUP_REMOVED lines=8> */
[----:B------:R-:W-:Y:S01]  /*3e160*/  IADD3 R18, P4, PT, R29, R42, RZ ;  /* 0x0000002a1d127210 */ /* 0x000fe20007f9e0ff */
[----:B------:R-:W-:Y:S01]  /*3e170*/  IMAD.WIDE.U32 R42, R55, 0x3d1, RZ ;  /* 0x000003d1372a7825 */ /* 0x000fe200078e00ff */
[----:B------:R-:W-:-:S02]  /*3e180*/  IADD3 R8, P5, PT, R13, R54, RZ ;  /* 0x000000360d087210 */ /* 0x000fc40007fbe0ff */
[----:B------:R-:W-:Y:S01]  /*3e190*/  SEL R21, RZ, 0x1, !P2 ;  /* 0x00000001ff157807 */ /* 0x000fe20005000000 */
[----:B------:R-:W-:Y:S01]  /*3e1a0*/  IMAD.WIDE.U32 R50, R59, 0x3d1, RZ ;  /* 0x000003d13b327825 */ /* 0x000fe200078e00ff */
[----:B------:R-:W-:Y:S02]  /*3e1b0*/  IADD3.X R53, PT, PT, R18, R19, RZ, P3, P6 ;  /* 0x0000001312357210 */ /* 0x000fe40001fec4ff */
        /* <DEDUP_REMOVED lines=8> */
[----:B------:R-:W-:Y:S01]  /*3e240*/  IMAD.WIDE.U32.X R18, RZ, R40, R48, P4 ;  /* 0x00000028ff127225 */ /* 0x000fe200020e0430 */
        /* <DEDUP_REMOVED lines=81> */
.L_x_2096:
[----:B-1----:R-:W-:Y:S05]  /*3e760*/  BSYNC.RECONVERGENT B1 ;  /* 0x0000000000017941 */ /* 0x002fea0003800200 */
.L_x_2095:
        /* <DEDUP_REMOVED lines=9> */
[----:B------:R-:W0:Y:S01]  /*3e800*/  LDC.64 R16, c[0x3][0x18] ;  /* 0x00c00600ff107b82 */ /* 0x000e220000000a00 */
[----:B------:R-:W-:Y:S01]  /*3e810*/  ISETP.GE.U32.AND.EX P0, PT, R10, R9, PT, P0 ;  /* 0x000000090a00720c */ /* 0x000fe20003f06100 */
[----:B------:R-:W-:-:S03]  /*3e820*/  IMAD.MOV.U32 R19, RZ, RZ, RZ ;  /* 0x000000ffff137224 */ /* 0x000fc600078e00ff */
        /* <DEDUP_REMOVED lines=52> */
.L_x_2099:
[----:B------:R-:W-:Y:S05]  /*3eb70*/  BSYNC.RELIABLE B2 ;  /* 0x0000000000027941 */ /* 0x000fea0003800100 */
.L_x_2098:
        /* <DEDUP_REMOVED lines=73> */
.L_x_2102:
[----:B------:R-:W-:Y:S05]  /*3f010*/  BSYNC.RELIABLE B2 ;  /* 0x0000000000027941 */ /* 0x000fea0003800100 */
.L_x_2101:
        /* <DEDUP_REMOVED lines=68> */
.L_x_2104:
[----:B------:R-:W-:Y:S05]  /*3f460*/  BSYNC.RELIABLE B2 ;  /* 0x0000000000027941 */ /* 0x000fea0003800100 */
.L_x_2103:
        /* <DEDUP_REMOVED lines=29> */
.L_x_2100:
[----:B------:R-:W-:Y:S05]  /*3f640*/  BSYNC.RECONVERGENT B1 ;  /* 0x0000000000017941 */ /* 0x000fea0003800200 */
.L_x_2097:
[----:B------:R-:W-:Y:S01]  /*3f650*/  ISETP.NE.U32.AND P0, PT, R12, RZ, PT ;  /* 0x000000ff0c00720c */ /* 0x000fe20003f05070 */
[----:B------:R-:W-:-:S03]  /*3f660*/  IMAD.MOV.U32 R12, RZ, RZ, 0x1 ;  /* 0x00000001ff0c7424 */ /* 0x000fc600078e00ff */
[----:B------:R-:W-:-:S13]  /*3f670*/  ISETP.NE.AND.EX P0, PT, RZ, RZ, PT, P0 ;  /* 0x000000ffff00720c */ /* 0x000fda0003f05300 */
[----:B------:R-:W-:Y:S05]  /*3f680*/  @!P0 BRA `(.L_x_2094) ;  /* 0x0000002800588947 */ /* 0x000fea0003800000 */
        /* <DEDUP_REMOVED lines=27> */
[----:B------:R-:W-:Y:S02]  /*3f840*/  IMAD R20, R36, R3, RZ ;  /* 0x0000000324147224 */ /* 0x000fe400078e02ff */
[----:B------:R-:W-:-:S04]  /*3f850*/  IMAD.WIDE.U32 R48, R13, R31, RZ ;  /* 0x0000001f0d307225 */ /* 0x000fc800078e00ff */
[----:B------:R-:W-:-:S04]  /*3f860*/  IMAD.WIDE.U32 R52, P3, R13, R32, R50 ;  /* 0x000000200d347225 */ /* 0x000fc80007860032 */
[----:B------:R-:W-:Y:S01]  /*3f870*/  IMAD.X R21, RZ, RZ, RZ, P5 ;  /* 0x000000ffff157224 */ /* 0x000fe200028e06ff */
[----:B------:R-:W-:Y:S01]  /*3f880*/  IADD3 RZ, P0, PT, R49, R52, RZ ;  /* 0x0000003431ff7210 */ /* 0x000fe20007f1e0ff */
[----:B------:R-:W-:Y:S02]  /*3f890*/  IMAD R39, R10, R35, R20 ;  /* 0x000000230a277224 */ /* 0x000fe400078e0214 */
[----:B------:R-:W-:-:S04]  /*3f8a0*/  IMAD.WIDE.U32 R50, R13, R33, RZ ;  /* 0x000000210d327225 */ /* 0x000fc800078e00ff */
[----:B------:R-:W-:-:S04]  /*3f8b0*/  IMAD.WIDE.U32 R18, P5, R13, R34, R18 ;  /* 0x000000220d127225 */ /* 0x000fc800078a0012 */
[----:B------:R-:W-:Y:S02]  /*3f8c0*/  IMAD.MOV.U32 R20, RZ, RZ, R41 ;  /* 0x000000ffff147224 */ /* 0x000fe400078e0029 */
[----:B------:R-:W-:-:S04]  /*3f8d0*/  IMAD.WIDE.U32 R48, R35, R3, RZ ;  /* 0x0000000323307225 */ /* 0x000fc800078e00ff */
        /* <DEDUP_REMOVED lines=18> */
[----:B------:R-:W-:-:S02]  /*3fa00*/  ISETP.GE.U32.AND.EX P2, PT, R43, R39, PT, P2 ;  /* 0x000000272b00720c */ /* 0x000fc40003f46120 */
[----:B------:R-:W-:Y:S01]  /*3fa10*/  SEL R39, RZ, 0x1, P3 ;  /* 0x00000001ff277807 */ /* 0x000fe20001800000 */
[----:B------:R-:W-:Y:S01]  /*3fa20*/  IMAD.WIDE.U32.X R40, R8, R32, R54, P0 ;  /* 0x0000002008287225 */ /* 0x000fe200000e0436 */
[----:B------:R-:W-:-:S03]  /*3fa30*/  ISETP.GE.U32.AND P0, PT, R52, R42, PT ;  /* 0x0000002a3400720c */ /* 0x000fc60003f06070 */
[----:B------:R-:W-:Y:S02]  /*3fa40*/  IMAD R55, R8, R33, R28 ;  /* 0x0000002108377224 */ /* 0x000fe400078e021c */
[----:B------:R-:W-:Y:S01]  /*3fa50*/  IMAD.WIDE.U32.X R48, R10, R36, R50, P6 ;  /* 0x000000240a307225 */ /* 0x000fe200030e0432 */
[----:B------:R-:W-:Y:S02]  /*3fa60*/  IADD3 R40, P3, P6, R52, R40, R39 ;  /* 0x0000002834287210 */ /* 0x000fe40007e7e027 */
[----:B------:R-:W-:Y:S01]  /*3fa70*/  SEL R51, RZ, 0x1, P2 ;  /* 0x00000001ff337807 */ /* 0x000fe20001000000 */
[-C--:B------:R-:W-:Y:S01]  /*3fa80*/  IMAD R18, R38, R3.reuse, RZ ;  /* 0x0000000326127224 */ /* 0x080fe200078e02ff */
[----:B------:R-:W-:Y:S01]  /*3fa90*/  ISETP.GE.U32.AND P2, PT, R40, R52, PT ;  /* 0x000000342800720c */ /* 0x000fe20003f46070 */
[----:B------:R-:W-:Y:S02]  /*3faa0*/  IMAD.IADD R39, R53, 0x1, R55 ;  /* 0x0000000135277824 */ /* 0x000fe400078e0237 */
        /* <DEDUP_REMOVED lines=16> */
[----:B------:R-:W-:-:S04]  /*3fbb0*/  IMAD.WIDE.U32 R52, R13, R35, R50 ;  /* 0x000000230d347225 */ /* 0x000fc800078e0032 */
[----:B------:R-:W-:Y:S01]  /*3fbc0*/  IMAD R39, R8, R35, R44 ;  /* 0x0000002308277224 */ /* 0x000fe200078e022c */
[----:B------:R-:W-:Y:S01]  /*3fbd0*/  IADD3.X R44, PT, PT, RZ, R19, RZ, P0, P2 ;  /* 0x00000013ff2c7210 */ /* 0x000fe200007e44ff */
[----:B------:R-:W-:Y:S01]  /*3fbe0*/  IMAD.WIDE.U32 R48, P3, R13, R36, R42 ;  /* 0x000000240d307225 */ /* 0x000fe2000786002a */
[----:B------:R-:W-:Y:S02]  /*3fbf0*/  IADD3 R42, P4, PT, R29, R52, RZ ;  /* 0x000000341d2a7210 */ /* 0x000fe40007f9e0ff */
[----:B------:R-:W-:Y:S01]  /*3fc00*/  ISETP.GE.U32.AND P0, PT, R52, R50, PT ;  /* 0x000000323400720c */ /* 0x000fe20003f06070 */
        /* <DEDUP_REMOVED lines=15> */
[----:B------:R-:W-:Y:S01]  /*3fd00*/  IMAD.WIDE.U32 R52, P3, R3, R38, R48 ;  /* 0x0000002603347225 */ /* 0x000fe20007860030 */
[----:B------:R-:W-:-:S03]  /*3fd10*/  IADD3.X R44, PT, PT, RZ, R55, RZ, P2, P6 ;  /* 0x00000037ff2c7210 */ /* 0x000fc600017ec4ff */
[----:B------:R-:W-:Y:S01]  /*3fd20*/  IMAD.WIDE.U32 R60, R4, R31, RZ ;  /* 0x0000001f043c7225 */ /* 0x000fe200078e00ff */
[----:B------:R-:W-:-:S03]  /*3fd30*/  IADD3 RZ, P5, PT, R19, R52, RZ ;  /* 0x0000003413ff7210 */ /* 0x000fc60007fbe0ff */
[----:B------:R-:W-:-:S04]  /*3fd40*/  IMAD.WIDE.U32 R18, R9, R31, RZ ;  /* 0x0000001f09127225 */ /* 0x000fc800078e00ff */
        /* <DEDUP_REMOVED lines=19> */
[----:B------:R-:W-:-:S04]  /*3fe80*/  IMAD.WIDE.U32 R58, R8, R37, RZ ;  /* 0x00000025083a7225 */ /* 0x000fc800078e00ff */
[----:B------:R-:W-:Y:S01]  /*3fe90*/  IMAD.WIDE.U32.X R54, R10, R38, R54, P5 ;  /* 0x000000260a367225 */ /* 0x000fe200028e0436 */
[----:B------:R-:W-:-:S03]  /*3fea0*/  IADD3 R50, P3, P5, R52, R28, R51 ;  /* 0x0000001c34327210 */ /* 0x000fc60007d7e033 */
[----:B------:R-:W-:Y:S01]  /*3feb0*/  IMAD.IADD R69, R53, 0x1, R69 ;  /* 0x0000000135457824 */ /* 0x000fe200078e0245 */
[----:B------:R-:W-:Y:S01]  /*3fec0*/  SEL R53, RZ, 0x1, P0 ;  /* 0x00000001ff357807 */ /* 0x000fe20000000000 */
[----:B------:R-:W-:Y:S01]  /*3fed0*/  IMAD.WIDE.U32 R40, R4, R35, RZ ;  /* 0x0000002304287225 */ /* 0x000fe200078e00ff */
[----:B------:R-:W-:Y:S02]  /*3fee0*/  ISETP.GE.U32.AND P0, PT, R52, R42, PT ;  /* 0x0000002a3400720c */ /* 0x000fe40003f06070 */
[----:B------:R-:W-:Y:S01]  /*3fef0*/  IADD3.X R51, PT, PT, R69, R29, RZ, P3, P5 ;  /* 0x0000001d45337210 */ /* 0x000fe20001fea4ff */
[----:B------:R-:W-:Y:S01]  /*3ff00*/  IMAD.WIDE.U32 R56, R13, R37, RZ ;  /* 0x000000250d387225 */ /* 0x000fe200078e00ff */
[----:B------:R-:W-:Y:S02]  /*3ff10*/  IADD3 R28, P6, PT, R53, R54, RZ ;  /* 0x00000036351c7210 */ /* 0x000fe40007fde0ff */
[----:B------:R-:W-:Y:S01]  /*3ff20*/  ISETP.GE.U32.AND.EX P0, PT, R69, R43, PT, P0 ;  /* 0x0000002b4500720c */ /* 0x000fe20003f06100 */
[----:B------:R-:W-:-:S04]  /*3ff30*/  IMAD.WIDE.U32 R48, P4, R13, R38, R58 ;  /* 0x000000260d307225 */ /* 0x000fc8000788003a */
[----:B------:R-:W-:Y:S01]  /*3ff40*/  IMAD.WIDE.U32 R60, R9, R35, RZ ;  /* 0x00000023093c7225 */ /* 0x000fe200078e00ff */
[----:B------:R-:W-:-:S03]  /*3ff50*/  IADD3 RZ, P2, PT, R57, R48, RZ ;  /* 0x0000003039ff7210 */ /* 0x000fc60007f5e0ff */
[----:B------:R-:W-:-:S04]  /*3ff60*/  IMAD.WIDE.U32 R40, P3, R9, R36, R40 ;  /* 0x0000002409287225 */ /* 0x000fc80007860028 */
[----:B------:R-:W-:-:S04]  /*3ff70*/  IMAD.WIDE.U32 R56, R4, R33, RZ ;  /* 0x0000002104387225 */ /* 0x000fc800078e00ff */
[----:B------:R-:W-:Y:S01]  /*3ff80*/  IMAD.X R53, RZ, RZ, RZ, P4 ;  /* 0x000000ffff357224 */ /* 0x000fe200020e06ff */
[----:B------:R-:W-:Y:S01]  /*3ff90*/  IADD3 RZ, P4, PT, R61, R40, RZ ;  /* 0x000000283dff7210 */ /* 0x000fe20007f9e0ff */
[----:B------:R-:W-:Y:S01]  /*3ffa0*/  IMAD.X R29, RZ, RZ, R55, P6 ;  /* 0x000000ffff1d7224 */ /* 0x000fe200030e0637 */
[----:B------:R-:W-:Y:S01]  /*3ffb0*/  SEL R40, RZ, 0x1, P0 ;  /* 0x00000001ff287807 */ /* 0x000fe20000000000 */
[----:B------:R-:W-:Y:S01]  /*3ffc0*/  IMAD R48, R38, R13, RZ ;  /* 0x0000000d26307224 */ /* 0x000fe200078e02ff */
[----:B------:R-:W-:Y:S01]  /*3ffd0*/  ISETP.GE.U32.AND P0, PT, R50, R52, PT ;  /* 0x000000343200720c */ /* 0x000fe20003f06070 */
[----:B------:R-:W-:-:S03]  /*3ffe0*/  IMAD.WIDE.U32 R58, R9, R33, RZ ;  /* 0x00000021093a7225 */ /* 0x000fc600078e00ff */
[----:B------:R-:W-:Y:S01]  /*3fff0*/  ISETP.GE.U32.AND.EX P0, PT, R51, R69, PT, P0 ;  /* 0x000000453300720c */ /* 0x000fe20003f06100 */
        /* <DEDUP_REMOVED lines=42> */
[----:B------:R-:W-:Y:S01]  /*402a0*/  IMAD.MOV.U32 R54, RZ, RZ, R43 ;  /* 0x000000ffff367224 */ /* 0x000fe200078e002b */
[----:B------:R-:W-:Y:S01]  /*402b0*/  ISETP.GE.U32.AND P0, PT, R28, R50, PT ;  /* 0x000000321c00720c */ /* 0x000fe20003f06070 */
[----:B------:R-:W-:Y:S01]  /*402c0*/  IMAD.IADD R50, R29, 0x1, R57 ;  /* 0x000000011d327824 */ /* 0x000fe200078e0239 */
[----:B------:R-:W-:Y:S01]  /*402d0*/  IADD3 R42, P2, P3, R13, R52, R42 ;  /* 0x000000340d2a7210 */ /* 0x000fe20007b5e02a */
[----:B------:R-:W-:Y:S01]  /*402e0*/  IMAD.X R55, RZ, RZ, RZ, P5 ;  /* 0x000000ffff377224 */ /* 0x000fe200028e06ff */
[----:B------:R-:W-:Y:S01]  /*402f0*/  SEL R77, RZ, 0x1, P4 ;  /* 0x00000001ff4d7807 */ /* 0x000fe20002000000 */
[----:B------:R-:W-:Y:S01]  /*40300*/  IMAD.WIDE.U32 R58, R2, R33, RZ ;  /* 0x00000021023a7225 */ /* 0x000fe200078e00ff */
[----:B------:R-:W-:-:S02]  /*40310*/  IADD3.X R43, PT, PT, RZ, R53, RZ, P2, P3 ;  /* 0x00000035ff2b7210 */ /* 0x000fc400017e64ff */
[----:B------:R-:W-:Y:S01]  /*40320*/  IADD3 R77, P4, P5, R77, R48, R8 ;  /* 0x000000304d4d7210 */ /* 0x000fe20007d9e008 */
[----:B------:R-:W-:Y:S01]  /*40330*/  IMAD.WIDE.U32 R52, R4, R37, RZ ;  /* 0x0000002504347225 */ /* 0x000fe200078e00ff */
[----:B------:R-:W-:Y:S02]  /*40340*/  ISETP.GE.U32.AND.EX P0, PT, R50, R51, PT, P0 ;  /* 0x000000333200720c */ /* 0x000fe40003f06100 */
[----:B------:R-:W-:Y:S01]  /*40350*/  IADD3.X R44, PT, PT, RZ, R49, RZ, P4, P5 ;  /* 0x00000031ff2c7210 */ /* 0x000fe200027ea4ff */
[----:B------:R-:W-:Y:S01]  /*40360*/  IMAD R8, R34, R11, RZ ;  /* 0x0000000b22087224 */ /* 0x000fe200078e02ff */
[----:B------:R-:W-:Y:S01]  /*40370*/  SEL R51, RZ, 0x1, P0 ;  /* 0x00000001ff337807 */ /* 0x000fe20000000000 */
[----:B------:R-:W-:-:S04]  /*40380*/  IMAD.WIDE.U32 R72, R2, R35, RZ ;  /* 0x0000002302487225 */ /* 0x000fc800078e00ff */
[----:B------:R-:W-:-:S04]  /*40390*/  IMAD.WIDE.U32 R60, R9, R37, RZ ;  /* 0x00000025093c7225 */ /* 0x000fc800078e00ff */
[-C--:B------:R-:W-:Y:S02]  /*403a0*/  IMAD R13, R2, R33.reuse, R8 ;  /* 0x00000021020d7224 */ /* 0x080fe400078e0208 */
[----:B------:R-:W-:-:S04]  /*403b0*/  IMAD.WIDE.U32 R48, R11, R33, R40 ;  /* 0x000000210b307225 */ /* 0x000fc800078e0028 */
[----:B------:R-:W-:-:S04]  /*403c0*/  IMAD.WIDE.U32.X R70, R2, R32, R54, P6 ;  /* 0x0000002002467225 */ /* 0x000fc800030e0436 */
[----:B------:R-:W-:Y:S01]  /*403d0*/  IMAD.WIDE.U32 R52, P0, R9, R38, R52 ;  /* 0x0000002609347225 */ /* 0x000fe20007800034 */
[----:B------:R-:W-:-:S03]  /*403e0*/  IADD3 R51, P4, P6, R48, R70, R51 ;  /* 0x0000004630337210 */ /* 0x000fc60007e9e033 */
[----:B------:R-:W-:Y:S01]  /*403f0*/  IMAD.IADD R49, R49, 0x1, R13 ;  /* 0x0000000131317824 */ /* 0x000fe200078e020d */
[----:B------:R-:W-:Y:S01]  /*40400*/  IADD3 RZ, P2, PT, R61, R52, RZ ;  /* 0x000000343dff7210 */ /* 0x000fe20007f5e0ff */
[----:B------:R-:W-:-:S03]  /*40410*/  IMAD.WIDE.U32 R54, P3, R11, R34, R58 ;  /* 0x000000220b367225 */ /* 0x000fc6000786003a */
[----:B------:R-:W-:Y:S01]  /*40420*/  IADD3.X R13, PT, PT, R49, R71, RZ, P4, P6 ;  /* 0x00000047310d7210 */ /* 0x000fe200027ec4ff */
[----:B------:R-:W-:-:S04]  /*40430*/  IMAD.WIDE.U32 R68, R11, R35, RZ ;  /* 0x000000230b447225 */ /* 0x000fc800078e00ff */
[----:B------:R-:W-:-:S04]  /*40440*/  IMAD.WIDE.U32 R58, P5, R11, R36, R72 ;  /* 0x000000240b3a7225 */ /* 0x000fc800078a0048 */
[----:B------:R-:W-:Y:S01]  /*40450*/  IMAD.WIDE.U32 R60, R2, R37, RZ ;  /* 0x00000025023c7225 */ /* 0x000fe200078e00ff */
[----:B------:R-:W-:-:S03]  /*40460*/  IADD3 RZ, P4, PT, R69, R58, RZ ;  /* 0x0000003a45ff7210 */ /* 0x000fc60007f9e0ff */
[----:B------:R-:W-:Y:S02]  /*40470*/  IMAD.X R73, RZ, RZ, RZ, P0 ;  /* 0x000000ffff497224 */ /* 0x000fe400000e06ff */
[----:B------:R-:W-:Y:S02]  /*40480*/  IMAD.MOV.U32 R72, RZ, RZ, R53 ;  /* 0x000000ffff487224 */ /* 0x000fe400078e0035 */
[----:B------:R-:W-:Y:S02]  /*40490*/  IMAD R8, R38, R9, RZ ;  /* 0x0000000926087224 */ /* 0x000fe400078e02ff */
[----:B------:R-:W-:-:S04]  /*404a0*/  IMAD.WIDE.U32 R68, R9, R37, R42 ;  /* 0x0000002509447225 */ /* 0x000fc800078e002a */
[----:B------:R-:W-:-:S04]  /*404b0*/  IMAD.WIDE.U32 R60, P0, R11, R38, R60 ;  /* 0x000000260b3c7225 */ /* 0x000fc8000780003c */
[----:B------:R-:W-:Y:S01]  /*404c0*/  IMAD.WIDE.U32.X R52, R4, R38, R72, P2 ;  /* 0x0000002604347225 */ /* 0x000fe200010e0448 */
[----:B------:R-:W-:-:S03]  /*404d0*/  ISETP.GE.U32.AND P2, PT, R48, R40, PT ;  /* 0x000000283000720c */ /* 0x000fc60003f46070 */
[----:B------:R-:W-:Y:S01]  /*404e0*/  IMAD R9, R4, R37, R8 ;  /* 0x0000002504097224 */ /* 0x000fe200078e0208 */
[----:B------:R-:W-:Y:S01]  /*404f0*/  ISETP.GE.U32.AND.EX P2, PT, R49, R41, PT, P2 ;  /* 0x000000293100720c */ /* 0x000fe20003f46120 */
[----:B------:R-:W-:-:S03]  /*40500*/  IMAD.WIDE.U32 R56, R11, R33, RZ ;  /* 0x000000210b387225 */ /* 0x000fc600078e00ff */
[----:B------:R-:W-:Y:S01]  /*40510*/  SEL R4, RZ, 0x1, P2 ;  /* 0x00000001ff047807 */ /* 0x000fe20001000000 */
[----:B------:R-:W-:Y:S01]  /*40520*/  IMAD.X R71, RZ, RZ, RZ, P3 ;  /* 0x000000ffff477224 */ /* 0x000fe200018e06ff */
[----:B------:R-:W-:Y:S01]  /*40530*/  IADD3 R8, P3, PT, R77, R68, RZ ;  /* 0x000000444d087210 */ /* 0x000fe20007f7e0ff */
[----:B------:R-:W-:Y:S01]  /*40540*/  IMAD.MOV.U32 R70, RZ, RZ, R55 ;  /* 0x000000ffff467224 */ /* 0x000fe200078e0037 */
[----:B------:R-:W-:Y:S01]  /*40550*/  IADD3 RZ, P6, PT, R57, R54, RZ ;  /* 0x0000003639ff7210 */ /* 0x000fe20007fde0ff */
[----:B------:R-:W-:Y:S01]  /*40560*/  IMAD.MOV.U32 R56, RZ, RZ, R59 ;  /* 0x000000ffff387224 */ /* 0x000fe200078e003b */
[----:B------:R-:W-:Y:S01]  /*40570*/  ISETP.GE.U32.AND P2, PT, R8, R68, PT ;  /* 0x000000440800720c */ /* 0x000fe20003f46070 */
[----:B------:R-:W-:Y:S01]  /*40580*/  IMAD.X R55, RZ, RZ, RZ, P0 ;  /* 0x000000ffff377224 */ /* 0x000fe200000e06ff */
[----:B------:R-:W-:Y:S01]  /*40590*/  ISETP.GE.U32.AND P0, PT, R51, R48, PT ;  /* 0x000000303300720c */ /* 0x000fe20003f06070 */
[----:B------:R-:W-:Y:S02]  /*405a0*/  IMAD.IADD R59, R69, 0x1, R9 ;  /* 0x00000001453b7824 */ /* 0x000fe400078e0209 */
[----:B------:R-:W-:Y:S01]  /*405b0*/  IMAD.MOV.U32 R54, RZ, RZ, R61 ;  /* 0x000000ffff367224 */ /* 0x000fe200078e003d */
[----:B------:R-:W-:Y:S01]  /*405c0*/  ISETP.GE.U32.AND.EX P0, PT, R13, R49, PT, P0 ;  /* 0x000000310d00720c */ /* 0x000fe20003f06100 */
[----:B------:R-:W-:Y:S01]  /*405d0*/  IMAD.X R9, R59, 0x1, R44, P3 ;  /* 0x000000013b097824 */ /* 0x000fe200018e062c */
[----:B------:R-:W-:Y:S01]  /*405e0*/  ISETP.GE.U32.AND P3, PT, R68, R42, PT ;  /* 0x0000002a4400720c */ /* 0x000fe20003f66070 */
[----:B------:R-:W-:Y:S01]  /*405f0*/  IMAD.WIDE.U32 R74, R11, R37, RZ ;  /* 0x000000250b4a7225 */ /* 0x000fe200078e00ff */
[----:B------:R-:W-:-:S02]  /*40600*/  SEL R61, RZ, 0x1, P0 ;  /* 0x00000001ff3d7807 */ /* 0x000fc40000000000 */
[----:B------:R-:W-:Y:S01]  /*40610*/  ISETP.GE.U32.AND.EX P3, PT, R59, R43, PT, P3 ;  /* 0x0000002b3b00720c */ /* 0x000fe20003f66130 */
[----:B------:R-:W-:Y:S01]  /*40620*/  IMAD.X R57, RZ, RZ, RZ, P5 ;  /* 0x000000ffff397224 */ /* 0x000fe200028e06ff */
[----:B------:R-:W-:Y:S01]  /*40630*/  ISETP.GE.U32.AND.EX P0, PT, R9, R59, PT, P2 ;  /* 0x0000003b0900720c */ /* 0x000fe20003f06120 */
[----:B------:R-:W-:Y:S01]  /*40640*/  IMAD.WIDE.U32.X R70, R2, R34, R70, P6 ;  /* 0x0000002202467225 */ /* 0x000fe200030e0446 */
[----:B------:R-:W-:Y:S02]  /*40650*/  SEL R42, RZ, 0x1, P3 ;  /* 0x00000001ff2a7807 */ /* 0x000fe40001800000 */
[----:B------:R-:W-:Y:S01]  /*40660*/  SEL R43, RZ, 0x1, P0 ;  /* 0x00000001ff2b7807 */ /* 0x000fe20000000000 */
[-C--:B------:R-:W-:Y:S01]  /*40670*/  IMAD R40, R36, R11.reuse, RZ ;  /* 0x0000000b24287224 */ /* 0x080fe200078e02ff */
[----:B------:R-:W-:Y:S01]  /*40680*/  IADD3 RZ, P5, PT, R75, R60, RZ ;  /* 0x0000003c4bff7210 */ /* 0x000fe20007fbe0ff */
[----:B------:R-:W-:Y:S01]  /*40690*/  IMAD R41, R38, R11, RZ ;  /* 0x0000000b26297224 */ /* 0x000fe200078e02ff */
[----:B------:R-:W-:Y:S01]  /*406a0*/  IADD3 R61, P2, P6, R61, R70, R4 ;  /* 0x000000463d3d7210 */ /* 0x000fe20007e5e004 */
[----:B------:R-:W-:Y:S01]  /*406b0*/  IMAD.WIDE.U32.X R48, R2, R36, R56, P4 ;  /* 0x0000002402307225 */ /* 0x000fe200020e0438 */
[----:B------:R-:W-:-:S02]  /*406c0*/  IADD3 R42, P3, P4, R43, R52, R42 ;  /* 0x000000342b2a7210 */ /* 0x000fc40007c7e02a */
[----:B------:R-:W-:Y:S01]  /*406d0*/  IADD3.X R60, PT, PT, RZ, R71, RZ, P2, P6 ;  /* 0x00000047ff3c7210 */ /* 0x000fe200017ec4ff */
[----:B------:R-:W-:Y:S01]  /*406e0*/  IMAD.WIDE.U32 R56, R11, R35, R8 ;  /* 0x000000230b387225 */ /* 0x000fe200078e0008 */
[----:B------:R-:W-:-:S03]  /*406f0*/  IADD3.X R43, PT, PT, RZ, R53, RZ, P3, P4 ;  /* 0x00000035ff2b7210 */ /* 0x000fc60001fe84ff */
[----:B------:R-:W-:Y:S01]  /*40700*/  IMAD R69, R2, R35, R40 ;  /* 0x0000002302457224 */ /* 0x000fe200078e0228 */
[----:B------:R-:W-:Y:S01]  /*40710*/  ISETP.GE.U32.AND P0, PT, R56, R8, PT ;  /* 0x000000083800720c */ /* 0x000fe20003f06070 */
[C---:B------:R-:W-:Y:S02]  /*40720*/  IMAD R73, R2.reuse, R37, R41 ;  /* 0x0000002502497224 */ /* 0x040fe400078e0229 */
        /* <DEDUP_REMOVED lines=9> */
[----:B------:R-:W-:Y:S01]  /*407c0*/  IMAD.WIDE.U32 R58, P6, RZ, R51, R58 ;  /* 0x00000033ff3a7225 */ /* 0x000fe200078c003a */
[----:B------:R-:W-:Y:S02]  /*407d0*/  SEL R8, RZ, 0x1, P4 ;  /* 0x00000001ff087807 */ /* 0x000fe40002000000 */
[----:B------:R-:W-:Y:S01]  /*407e0*/  ISETP.GE.U32.AND.EX P2, PT, R60, R53, PT, P2 ;  /* 0x000000353c00720c */ /* 0x000fe20003f46120 */
[----:B------:R-:W-:Y:S01]  /*407f0*/  IMAD.MOV.U32 R56, RZ, RZ, R59 ;  /* 0x000000ffff387224 */ /* 0x000fe200078e003b */
[----:B------:R-:W-:Y:S01]  /*40800*/  IADD3 R4, P5, PT, R55, R58, RZ ;  /* 0x0000003a37047210 */ /* 0x000fe20007fbe0ff */
[----:B------:R-:W-:Y:S01]  /*40810*/  IMAD.X R57, RZ, RZ, RZ, P6 ;  /* 0x000000ffff397224 */ /* 0x000fe200030e06ff */
[----:B------:R-:W-:Y:S01]  /*40820*/  ISETP.GE.U32.AND P0, PT, R2, R54, PT ;  /* 0x000000360200720c */ /* 0x000fe20003f06070 */
[----:B------:R-:W-:Y:S01]  /*40830*/  IMAD.WIDE.U32 R54, R60, 0x3d1, RZ ;  /* 0x000003d13c367825 */ /* 0x000fe200078e00ff */
[----:B------:R-:W-:-:S03]  /*40840*/  SEL R59, RZ, 0x1, P2 ;  /* 0x00000001ff3b7807 */ /* 0x000fc60001000000 */
[----:B------:R-:W-:-:S04]  /*40850*/  IMAD.WIDE.U32 R52, R11, R37, R42 ;  /* 0x000000250b347225 */ /* 0x000fc800078e002a */
[----:B------:R-:W-:Y:S01]  /*40860*/  IMAD.X R9, R4, 0x1, R51, P3 ;  /* 0x0000000104097824 */ /* 0x000fe200018e0633 */
[----:B------:R-:W-:Y:S01]  /*40870*/  IADD3 R11, P3, P2, R59, R48, R8 ;  /* 0x000000303b0b7210 */ /* 0x000fe20007a7e008 */
[----:B------:R-:W-:Y:S01]  /*40880*/  IMAD.WIDE.U32.X R56, RZ, R13, R56, P5 ;  /* 0x0000000dff387225 */ /* 0x000fe200028e0438 */
[----:B------:R-:W-:Y:S02]  /*40890*/  ISETP.GE.U32.AND P5, PT, R52, R42, PT ;  /* 0x0000002a3400720c */ /* 0x000fe40003fa6070 */
[----:B------:R-:W-:Y:S01]  /*408a0*/  IADD3.X R48, PT, PT, RZ, R49, RZ, P3, P2 ;  /* 0x00000031ff307210 */ /* 0x000fe20001fe44ff */
[----:B------:R-:W-:Y:S01]  /*408b0*/  IMAD.WIDE.U32 R58, R61, 0x3d1, RZ ;  /* 0x000003d13d3a7825 */ /* 0x000fe200078e00ff */
[----:B------:R-:W-:-:S03]  /*408c0*/  ISETP.GE.U32.AND.EX P0, PT, R9, R4, PT, P0 ;  /* 0x000000040900720c */ /* 0x000fc60003f06100 */
[----:B------:R-:W-:Y:S01]  /*408d0*/  IMAD.WIDE.U32 R54, P4, RZ, R61, R54 ;  /* 0x0000003dff367225 */ /* 0x000fe20007880036 */
[----:B------:R-:W-:-:S03]  /*408e0*/  IADD3 R51, P2, PT, R56, R58, RZ ;  /* 0x0000003a38337210 */ /* 0x000fc60007f5e0ff */
[----:B------:R-:W-:Y:S01]  /*408f0*/  IMAD.X R49, RZ, RZ, RZ, P4 ;  /* 0x000000ffff317224 */ /* 0x000fe200020e06ff */
[----:B------:R-:W-:Y:S01]  /*40900*/  IADD3 R56, P4, PT, R59, R54, RZ ;  /* 0x000000363b387210 */ /* 0x000fe20007f9e0ff */
[----:B------:R-:W-:Y:S01]  /*40910*/  IMAD.IADD R53, R53, 0x1, R73 ;  /* 0x0000000135357824 */ /* 0x000fe200078e0249 */
[----:B------:R-:W-:Y:S02]  /*40920*/  IADD3 R59, P6, PT, R11, R52, RZ ;  /* 0x000000340b3b7210 */ /* 0x000fe40007fde0ff */
[----:B------:R-:W-:Y:S01]  /*40930*/  ISETP.GE.U32.AND P3, PT, R51, R58, PT ;  /* 0x0000003a3300720c */ /* 0x000fe20003f66070 */
[----:B------:R-:W-:Y:S01]  /*40940*/  IMAD.X R57, R56, 0x1, R57, P2 ;  /* 0x0000000138397824 */ /* 0x000fe200010e0639 */
[C---:B------:R-:W-:Y:S01]  /*40950*/  ISETP.GE.U32.AND.EX P5, PT, R53.reuse, R43, PT, P5 ;  /* 0x0000002b3500720c */ /* 0x040fe20003fa6150 */
[----:B------:R-:W-:Y:S01]  /*40960*/  IMAD.X R58, R53, 0x1, R48, P6 ;  /* 0x00000001353a7824 */ /* 0x000fe200030e0630 */
[----:B------:R-:W-:Y:S01]  /*40970*/  IADD3 R4, P6, PT, R51, R13, RZ ;  /* 0x0000000d33047210 */ /* 0x000fe20007fde0ff */
[----:B------:R-:W-:Y:S01]  /*40980*/  IMAD.MOV.U32 R48, RZ, RZ, R55 ;  /* 0x000000ffff307224 */ /* 0x000fe200078e0037 */
        /* <DEDUP_REMOVED lines=11> */
[----:B------:R-:W-:Y:S01]  /*40a40*/  IMAD.WIDE.U32 R52, R59, 0x3d1, RZ ;  /* 0x000003d13b347825 */ /* 0x000fe200078e00ff */
[----:B------:R-:W-:-:S02]  /*40a50*/  ISETP.GE.U32.AND P2, PT, R11, R4, PT ;  /* 0x000000040b00720c */ /* 0x000fc40003f46070 */
[----:B------:R-:W-:Y:S01]  /*40a60*/  ISETP.LT.U32.AND P0, PT, R4, R51, PT ;  /* 0x000000330400720c */ /* 0x000fe20003f01070 */
[----:B------:R-:W-:Y:S01]  /*40a70*/  IMAD R56, R32, R3, RZ ;  /* 0x0000000320387224 */ /* 0x000fe200078e02ff */
[----:B------:R-:W-:Y:S01]  /*40a80*/  ISETP.GE.U32.AND.EX P6, PT, R43, R8, PT, P2 ;  /* 0x000000082b00720c */ /* 0x000fe20003fc6120 */
[----:B------:R-:W-:Y:S01]  /*40a90*/  IMAD.WIDE.U32 R54, P2, RZ, R59, R54 ;  /* 0x0000003bff367225 */ /* 0x000fe20007840036 */
[----:B------:R-:W-:Y:S02]  /*40aa0*/  IADD3 R44, P4, P5, R13, R40, R44 ;  /* 0x000000280d2c7210 */ /* 0x000fe40007d9e02c */
[----:B------:R-:W-:Y:S01]  /*40ab0*/  SEL R51, RZ, 0x1, P3 ;  /* 0x00000001ff337807 */ /* 0x000fe20001800000 */
[----:B------:R-:W-:Y:S01]  /*40ac0*/  IMAD.MOV.U32 R40, RZ, RZ, R55 ;  /* 0x000000ffff287224 */ /* 0x000fe200078e0037 */
[----:B------:R-:W-:Y:S02]  /*40ad0*/  ISETP.LT.U32.OR.EX P0, PT, R8, R57, !P6, P0 ;  /* 0x000000390800720c */ /* 0x000fe40007701500 */
[----:B------:R-:W-:Y:S01]  /*40ae0*/  IADD3.X R61, PT, PT, RZ, R41, RZ, P4, P5 ;  /* 0x00000029ff3d7210 */ /* 0x000fe200027ea4ff */
[----:B------:R-:W-:Y:S01]  /*40af0*/  IMAD.X R41, RZ, RZ, RZ, P2 ;  /* 0x000000ffff297224 */ /* 0x000fe200010e06ff */
        /* <DEDUP_REMOVED lines=97> */
.L_x_2106:
[----:B------:R-:W-:Y:S05]  /*41110*/  BSYNC.RECONVERGENT B1 ;  /* 0x0000000000017941 */ /* 0x000fea0003800200 */
.L_x_2105:
[----:B------:R-:W-:Y:S01]  /*41120*/  IMAD.MOV.U32 R8, RZ, RZ, R2 ;  /* 0x000000ffff087224 */ /* 0x000fe200078e0002 */
[----:B------:R-:W-:Y:S01]  /*41130*/  IADD3 R20, P2, PT, R11, R20, RZ ;  /* 0x000000140b147210 */ /* 0x000fe20007f5e0ff */
[----:B------:R-:W-:Y:S02]  /*41140*/  BSSY.RELIABLE B1, `(.L_x_2107) ;  /* 0x000003d000017945 */ /* 0x000fe40003800100 */
        /* <DEDUP_REMOVED lines=60> */
.L_x_2108:
[----:B------:R-:W-:Y:S05]  /*41510*/  BSYNC.RELIABLE B1 ;  /* 0x0000000000017941 */ /* 0x000fea0003800100 */
.L_x_2107:
        /* <DEDUP_REMOVED lines=31> */
[----:B------:R-:W-:Y:S01]  /*41710*/  SEL R9, RZ, 0xffffffff, P0 ;  /* 0xffffffffff097807 */ /* 0x000fe20000000000 */
[----:B------:R-:W-:Y:S01]  /*41720*/  IMAD.X R44, R2, 0x1, R8, P4 ;  /* 0x00000001022c7824 */ /* 0x000fe200020e0608 */
[----:B------:R-:W-:Y:S01]  /*41730*/  ISETP.GT.U32.AND P0, PT, R11, R16, PT ;  /* 0x000000100b00720c */ /* 0x000fe20003f04070 */
[----:B------:R-:W-:Y:S01]  /*41740*/  IMAD.X R30, R30, 0x1, R13, P3 ;  /* 0x000000011e1e7824 */ /* 0x000fe200018e060d */
[----:B------:R-:W-:-:S02]  /*41750*/  SEL R2, RZ, 0xffffffff, !P2 ;  /* 0xffffffffff027807 */ /* 0x000fc40005000000 */
[----:B------:R-:W-:Y:S02]  /*41760*/  ISETP.GT.U32.AND.EX P2, PT, R44, R17, PT, P0 ;  /* 0x000000112c00720c */ /* 0x000fe40003f44100 */
[----:B------:R-:W-:Y:S02]  /*41770*/  ISETP.NE.U32.AND P0, PT, R39, RZ, PT ;  /* 0x000000ff2700720c */ /* 0x000fe40003f05070 */
[C---:B------:R-:W-:Y:S02]  /*41780*/  IADD3 R13, P4, PT, R9.reuse, R40, RZ ;  /* 0x00000028090d7210 */ /* 0x040fe40007f9e0ff */
[----:B------:R-:W-:Y:S02]  /*41790*/  ISETP.NE.OR.EX P0, PT, R30, RZ, P2, P0 ;  /* 0x000000ff1e00720c */ /* 0x000fe40001705700 */
[----:B------:R-:W-:Y:S01]  /*417a0*/  IADD3 R43, P5, PT, R2, R43, RZ ;  /* 0x0000002b022b7210 */ /* 0x000fe20007fbe0ff */
[----:B------:R-:W-:Y:S01]  /*417b0*/  IMAD.X R8, R9, 0x1, R42, P4 ;  /* 0x0000000109087824 */ /* 0x000fe200020e062a */
[----:B------:R-:W-:-:S03]  /*417c0*/  IADD3 R41, P3, PT, R3, -R18, RZ ;  /* 0x8000001203297210 */ /* 0x000fc60007f7e0ff */
[----:B------:R-:W-:Y:S02]  /*417d0*/  IMAD.X R4, R2, 0x1, R48, P5 ;  /* 0x0000000102047824 */ /* 0x000fe400028e0630 */
[----:B------:R-:W-:Y:S02]  /*417e0*/  IMAD.X R40, R10, 0x1, ~R19, P3 ;  /* 0x000000010a287824 */ /* 0x000fe400018e0e13 */
[----:B------:R-:W-:Y:S02]  /*417f0*/  IMAD.MOV.U32 R9, RZ, RZ, R43 ;  /* 0x000000ffff097224 */ /* 0x000fe400078e002b */
[----:B------:R-:W-:Y:S01]  /*41800*/  IMAD.MOV.U32 R2, RZ, RZ, R44 ;  /* 0x000000ffff027224 */ /* 0x000fe200078e002c */
[----:B------:R-:W-:Y:S06]  /*41810*/  @P0 BRA `(.L_x_2110) ;  /* 0x0000000000680947 */ /* 0x000fec0003800000 */
        /* <DEDUP_REMOVED lines=26> */
.L_x_2110:
[----:B------:R-:W-:Y:S05]  /*419c0*/  BSYNC.RELIABLE B1 ;  /* 0x0000000000017941 */ /* 0x000fea0003800100 */
.L_x_2109:
        /* <DEDUP_REMOVED lines=68> */
.L_x_2112:
[----:B------:R-:W-:Y:S05]  /*41e10*/  BSYNC.RELIABLE B1 ;  /* 0x0000000000017941 */ /* 0x000fea0003800100 */
.L_x_2111:
        /* <DEDUP_REMOVED lines=19> */
[----:B------:R-:W-:Y:S01]  /*41f50*/  IADD3 R3, P0, PT, R39, -R18, RZ ;  /* 0x8000001227037210 */ /* 0x000fe20007f1e0ff */
[----:B------:R-:W-:Y:S01]  /*41f60*/  IMAD.X R18, R20, 0x1, R41, P2 ;  /* 0x0000000114127824 */ /* 0x000fe200010e0629 */
[----:B------:R-:W-:Y:S02]  /*41f70*/  SEL R4, RZ, 0xffffffff, !P3 ;  /* 0xffffffffff047807 */ /* 0x000fe40005800000 */
[----:B------:R-:W-:Y:S01]  /*41f80*/  IADD3 R9, P3, PT, R8, R28, RZ ;  /* 0x0000001c08097210 */ /* 0x000fe20007f7e0ff */
[----:B------:R-:W-:Y:S01]  /*41f90*/  IMAD.X R10, R30, 0x1, ~R19, P0 ;  /* 0x000000011e0a7824 */ /* 0x000fe200000e0e13 */
[----:B------:R-:W-:-:S03]  /*41fa0*/  IADD3 R11, P4, P5, R4, -R16, R11 ;  /* 0x80000010040b7210 */ /* 0x000fc60007d9e00b */
[----:B------:R-:W-:Y:S01]  /*41fb0*/  IMAD.X R16, R8, 0x1, R29, P3 ;  /* 0x0000000108107824 */ /* 0x000fe200018e061d */
[----:B------:R-:W-:Y:S01]  /*41fc0*/  IADD3.X R2, PT, PT, R4, ~R17, R2, P4, P5 ;  /* 0x8000001104027210 */ /* 0x000fe200027ea402 */
[----:B------:R-:W-:Y:S02]  /*41fd0*/  IMAD.MOV.U32 R8, RZ, RZ, R18 ;  /* 0x000000ffff087224 */ /* 0x000fe400078e0012 */
[----:B------:R-:W-:-:S07]  /*41fe0*/  IMAD.MOV.U32 R4, RZ, RZ, R16 ;  /* 0x000000ffff047224 */ /* 0x000fce00078e0010 */
.L_x_2094:
[----:B-1----:R-:W-:Y:S05]  /*41ff0*/  BSYNC.RECONVERGENT B0 ;  /* 0x0000000000007941 */ /* 0x002fea0003800200 */
.L_x_2092:
[----:B------:R-:W-:Y:S05]  /*42000*/  WARPSYNC.ALL ;  /* 0x0000000000007948 */ /* 0x000fea0003800000 */
[----:B------:R-:W-:Y:S05]  /*42010*/  BRA.U UP0, `(.L_x_2113) ;  /* 0xffffffad007c7547 */ /* 0x000fea000b83ffff */
[----:B------:R-:W-:Y:S05]  /*42020*/  @P1 BRA `(.L_x_2114) ;  /* 0xffffffac00601947 */ /* 0x000fea000383ffff */
        /* <DEDUP_REMOVED lines=25> */
[----:B------:R-:W-:-:S04]  /*421c0*/  IMAD.WIDE.U32 R40, R3, R11, RZ ;  /* 0x0000000b03287225 */ /* 0x000fc800078e00ff */
[----:B------:R-:W-:-:S04]  /*421d0*/  IMAD.WIDE.U32 R18, P4, R2, R3, R42 ;  /* 0x0000000302127225 */ /* 0x000fc8000788002a */
[----:B------:R-:W-:Y:S01]  /*421e0*/  IMAD.WIDE.U32 R20, R8, R9, RZ ;  /* 0x0000000908147225 */ /* 0x000fe200078e00ff */
[----:B------:R-:W-:-:S03]  /*421f0*/  IADD3 RZ, P3, PT, R41, R18, RZ ;  /* 0x0000001229ff7210 */ /* 0x000fc60007f7e0ff */
[----:B------:R-:W-:-:S04]  /*42200*/  IMAD.WIDE.U32 R28, R11, R3, RZ ;  /* 0x000000030b1c7225 */ /* 0x000fc800078e00ff */
[-C--:B------:R-:W-:Y:S02]  /*42210*/  IMAD R39, R11, R10.reuse, R12 ;  /* 0x0000000a0b277224 */ /* 0x080fe400078e020c */
[----:B------:R-:W-:Y:S01]  /*42220*/  IMAD.WIDE.U32.X R14, R4, R10, R16, P1 ;  /* 0x0000000a040e7225 */ /* 0x000fe200008e0410 */
[----:B------:R-:W-:-:S03]  /*42230*/  SEL R17, RZ, 0x1, P0 ;  /* 0x00000001ff117807 */ /* 0x000fc60000000000 */
[----:B------:R-:W-:Y:S01]  /*42240*/  IMAD.WIDE.U32 R40, R13, R9, RZ ;  /* 0x000000090d287225 */ /* 0x000fe200078e00ff */
[----:B------:R-:W-:-:S03]  /*42250*/  IADD3 R16, P5, P6, R28, R14, R17 ;  /* 0x0000000e1c107210 */ /* 0x000fc60007ebe011 */
[----:B------:R-:W-:-:S04]  /*42260*/  IMAD.WIDE.U32 R20, P2, R4, R13, R20 ;  /* 0x0000000d04147225 */ /* 0x000fc80007840014 */
[----:B------:R-:W-:Y:S01]  /*42270*/  IMAD.WIDE.U32 R48, R8, R11, RZ ;  /* 0x0000000b08307225 */ /* 0x000fe200078e00ff */
[----:B------:R-:W-:-:S03]  /*42280*/  IADD3 RZ, P0, PT, R41, R20, RZ ;  /* 0x0000001429ff7210 */ /* 0x000fc60007f1e0ff */
[----:B------:R-:W-:-:S04]  /*42290*/  IMAD.WIDE.U32 R50, R10, R3, RZ ;  /* 0x000000030a327225 */ /* 0x000fc800078e00ff */
[----:B------:R-:W-:Y:S02]  /*422a0*/  IMAD.IADD R29, R29, 0x1, R39 ;  /* 0x000000011d1d7824 */ /* 0x000fe400078e0227 */
[----:B------:R-:W-:-:S03]  /*422b0*/  IMAD.WIDE.U32 R40, P1, R2, R13, R48 ;  /* 0x0000000d02287225 */ /* 0x000fc60007820030 */
[----:B------:R-:W-:Y:S01]  /*422c0*/  IADD3.X R17, PT, PT, R29, R15, RZ, P5, P6 ;  /* 0x0000000f1d117210 */ /* 0x000fe20002fec4ff */
[----:B------:R-:W-:-:S04]  /*422d0*/  IMAD.WIDE.U32 R14, P6, R3, R10, R50 ;  /* 0x0000000a030e7225 */ /* 0x000fc800078c0032 */
[----:B------:R-:W-:Y:S01]  /*422e0*/  IMAD.X R49, RZ, RZ, RZ, P4 ;  /* 0x000000ffff317224 */ /* 0x000fe200020e06ff */
[----:B------:R-:W-:Y:S01]  /*422f0*/  ISETP.GE.U32.AND P4, PT, R16, R28, PT ;  /* 0x0000001c1000720c */ /* 0x000fe20003f86070 */
[----:B------:R-:W-:Y:S02]  /*42300*/  IMAD.MOV.U32 R48, RZ, RZ, R19 ;  /* 0x000000ffff307224 */ /* 0x000fe400078e0013 */
[----:B------:R-:W-:-:S04]  /*42310*/  IMAD.WIDE.U32 R50, R3, R3, RZ ;  /* 0x0000000303327225 */ /* 0x000fc800078e00ff */
[----:B------:R-:W-:-:S04]  /*42320*/  IMAD.WIDE.U32 R42, R13, R11, RZ ;  /* 0x0000000b0d2a7225 */ /* 0x000fc800078e00ff */
[----:B------:R-:W-:Y:S01]  /*42330*/  IMAD R12, R8, R3, RZ ;  /* 0x00000003080c7224 */ /* 0x000fe200078e02ff */
[----:B------:R-:W-:Y:S01]  /*42340*/  IADD3 RZ, P5, PT, R43, R40, RZ ;  /* 0x000000282bff7210 */ /* 0x000fe20007fbe0ff */
[----:B------:R-:W-:Y:S01]  /*42350*/  IMAD.WIDE.U32.X R48, R2, R10, R48, P3 ;  /* 0x0000000a02307225 */ /* 0x000fe200018e0430 */
[----:B------:R-:W-:-:S03]  /*42360*/  ISETP.GE.U32.AND.EX P3, PT, R17, R29, PT, P4 ;  /* 0x0000001d1100720c */ /* 0x000fc60003f66140 */
[----:B------:R-:W-:Y:S01]  /*42370*/  IMAD.X R53, RZ, RZ, RZ, P6 ;  /* 0x000000ffff357224 */ /* 0x000fe200030e06ff */
[----:B------:R-:W-:Y:S01]  /*42380*/  IADD3 RZ, P6, PT, R51, R14, RZ ;  /* 0x0000000e33ff7210 */ /* 0x000fe20007fde0ff */
[----:B------:R-:W-:Y:S01]  /*42390*/  IMAD R39, R10, R13, R12 ;  /* 0x0000000d0a277224 */ /* 0x000fe200078e020c */
[----:B------:R-:W-:Y:S01]  /*423a0*/  SEL R61, RZ, 0x1, P3 ;  /* 0x00000001ff3d7807 */ /* 0x000fe20001800000 */
[----:B------:R-:W-:-:S04]  /*423b0*/  IMAD.WIDE.U32 R28, R13, R3, RZ ;  /* 0x000000030d1c7225 */ /* 0x000fc800078e00ff */
[----:B------:R-:W-:Y:S02]  /*423c0*/  IMAD.MOV.U32 R52, RZ, RZ, R15 ;  /* 0x000000ffff347224 */ /* 0x000fe400078e000f */
[----:B------:R-:W-:-:S04]  /*423d0*/  IMAD.WIDE.U32 R42, R9, R11, RZ ;  /* 0x0000000b092a7225 */ /* 0x000fc800078e00ff */
[----:B------:R-:W-:Y:S02]  /*423e0*/  IMAD.IADD R42, R29, 0x1, R39 ;  /* 0x000000011d2a7824 */ /* 0x000fe400078e0227 */
[----:B------:R-:W-:-:S03]  /*423f0*/  IMAD.WIDE.U32.X R52, R10, R10, R52, P6 ;  /* 0x0000000a0a347225 */ /* 0x000fc600030e0434 */
[----:B------:R-:W-:Y:S01]  /*42400*/  SHF.L.U64.HI R59, R28, 0x1, R42 ;  /* 0x000000011c3b7819 */ /* 0x000fe2000001022a */
[----:B------:R-:W-:Y:S01]  /*42410*/  IMAD.WIDE.U32 R18, R4, R11, RZ ;  /* 0x0000000b04127225 */ /* 0x000fe200078e00ff */
[----:B------:R-:W-:-:S03]  /*42420*/  SHF.L.W.U32.HI R42, R42, 0x1, R69 ;  /* 0x000000012a2a7819 */ /* 0x000fc60000010e45 */
[----:B------:R-:W-:Y:S02]  /*42430*/  IMAD.SHL.U32 R39, R28, 0x2, RZ ;  /* 0x000000021c277824 */ /* 0x000fe400078e00ff */
[----:B------:R-:W-:-:S03]  /*42440*/  IMAD.WIDE.U32 R56, R8, R13, RZ ;  /* 0x0000000d08387225 */ /* 0x000fc600078e00ff */
[----:B------:R-:W-:Y:S01]  /*42450*/  IADD3 R10, P6, PT, R39, R52, RZ ;  /* 0x00000034270a7210 */ /* 0x000fe20007fde0ff */
[----:B------:R-:W-:-:S04]  /*42460*/  IMAD.WIDE.U32 R18, P4, R2, R9, R18 ;  /* 0x0000000902127225 */ /* 0x000fc80007880012 */
[----:B------:R-:W-:Y:S01]  /*42470*/  IMAD.X R51, RZ, RZ, RZ, P2 ;  /* 0x000000ffff337224 */ /* 0x000fe200010e06ff */
[----:B------:R-:W-:Y:S01]  /*42480*/  IADD3 RZ, P3, PT, R43, R18, RZ ;  /* 0x000000122bff7210 */ /* 0x000fe20007f7e0ff */
[----:B------:R-:W-:Y:S01]  /*42490*/  IMAD.WIDE.U32 R54, R13, R13, RZ ;  /* 0x0000000d0d367225 */ /* 0x000fe200078e00ff */
[----:B------:R-:W-:-:S03]  /*424a0*/  SHF.L.W.U32.HI R43, R69, 0x1, R0 ;  /* 0x00000001452b7819 */ /* 0x000fc60000010e00 */
[----:B------:R-:W-:-:S04]  /*424b0*/  IMAD.WIDE.U32 R56, P2, R13, R8, R56 ;  /* 0x000000080d387225 */ /* 0x000fc80007840038 */
[----:B------:R-:W-:Y:S01]  /*424c0*/  IMAD.X R12, R59, 0x1, R53, P6 ;  /* 0x000000013b0c7824 */ /* 0x000fe200030e0635 */
[----:B------:R-:W-:Y:S01]  /*424d0*/  ISETP.GE.U32.AND P6, PT, R10, R39, PT ;  /* 0x000000270a00720c */ /* 0x000fe20003fc6070 */
[----:B------:R-:W-:Y:S01]  /*424e0*/  IMAD.X R29, RZ, RZ, RZ, P1 ;  /* 0x000000ffff1d7224 */ /* 0x000fe200008e06ff */
[----:B------:R-:W-:Y:S01]  /*424f0*/  IADD3 RZ, P1, PT, R55, R56, RZ ;  /* 0x0000003837ff7210 */ /* 0x000fe20007f3e0ff */
[----:B------:R-:W-:Y:S01]  /*42500*/  IMAD.X R55, RZ, RZ, RZ, P2 ;  /* 0x000000ffff377224 */ /* 0x000fe200010e06ff */
[----:B------:R-:W-:Y:S01]  /*42510*/  ISETP.GE.U32.AND.EX P2, PT, R12, R59, PT, P6 ;  /* 0x0000003b0c00720c */ /* 0x000fe20003f46160 */
[----:B------:R-:W-:Y:S01]  /*42520*/  IMAD.WIDE.U32 R58, R13, R13, R42 ;  /* 0x0000000d0d3a7225 */ /* 0x000fe200078e002a */
[----:B------:R-:W-:-:S03]  /*42530*/  IADD3 R40, P6, PT, R61, R48, RZ ;  /* 0x000000303d287210 */ /* 0x000fc60007fde0ff */
[----:B------:R-:W-:Y:S01]  /*42540*/  IMAD.MOV.U32 R50, RZ, RZ, R21 ;  /* 0x000000ffff327224 */ /* 0x000fe200078e0015 */
[----:B------:R-:W-:Y:S01]  /*42550*/  SEL R21, RZ, 0x1, P2 ;  /* 0x00000001ff157807 */ /* 0x000fe20001000000 */
[-C--:B------:R-:W-:Y:S02]  /*42560*/  IMAD R18, R4, R13.reuse, RZ ;  /* 0x0000000d04127224 */ /* 0x080fe400078e02ff */
[----:B------:R-:W-:Y:S02]  /*42570*/  IMAD.MOV.U32 R28, RZ, RZ, R41 ;  /* 0x000000ffff1c7224 */ /* 0x000fe400078e0029 */
[----:B------:R-:W-:Y:S02]  /*42580*/  IMAD.IADD R56, R56, 0x1, R59 ;  /* 0x0000000138387824 */ /* 0x000fe400078e023b */
[----:B------:R-:W-:-:S04]  /*42590*/  IMAD.WIDE.U32 R52, R9, R13, R16 ;  /* 0x0000000d09347225 */ /* 0x000fc800078e0010 */
[----:B------:R-:W-:Y:S01]  /*425a0*/  IMAD R59, R9, R8, R18 ;  /* 0x00000008093b7224 */ /* 0x000fe200078e0212 */
[----:B------:R-:W-:Y:S01]  /*425b0*/  ISETP.GE.U32.AND P2, PT, R52, R16, PT ;  /* 0x000000103400720c */ /* 0x000fe20003f46070 */
[----:B------:R-:W-:Y:S01]  /*425c0*/  IMAD.X R41, RZ, RZ, R49, P6 ;  /* 0x000000ffff297224 */ /* 0x000fe200030e0631 */
[----:B------:R-:W-:Y:S01]  /*425d0*/  IADD3 R20, P6, PT, R21, R58, RZ ;  /* 0x0000003a15147210 */ /* 0x000fe20007fde0ff */
[----:B------:R-:W-:Y:S01]  /*425e0*/  IMAD.MOV.U32 R54, RZ, RZ, R57 ;  /* 0x000000ffff367224 */ /* 0x000fe200078e0039 */
        /* <DEDUP_REMOVED lines=10> */
[----:B------:R-:W-:-:S02]  /*42690*/  ISETP.LT.U32.AND P0, PT, R58, R42, PT ;  /* 0x0000002a3a00720c */ /* 0x000fc40003f01070 */
[----:B------:R-:W-:Y:S01]  /*426a0*/  ISETP.GE.U32.AND.EX P6, PT, R21, R56, PT, P1 ;  /* 0x000000381500720c */ /* 0x000fe20003fc6110 */
[----:B------:R-:W-:-:S03]  /*426b0*/  IMAD.WIDE.U32 R16, R11, R13, R40 ;  /* 0x0000000d0b107225 */ /* 0x000fc600078e0028 */
[----:B------:R-:W-:Y:S01]  /*426c0*/  ISETP.LT.U32.OR.EX P0, PT, R56, R43, !P6, P0 ;  /* 0x0000002b3800720c */ /* 0x000fe20007701500 */
[----:B------:R-:W-:Y:S01]  /*426d0*/  IMAD R13, R11, R8, R0 ;  /* 0x000000080b0d7224 */ /* 0x000fe200078e0200 */
[----:B------:R-:W-:Y:S01]  /*426e0*/  IADD3 R0, P1, PT, R39, R48, RZ ;  /* 0x0000003027007210 */ /* 0x000fe20007f3e0ff */
[----:B------:R-:W-:Y:S01]  /*426f0*/  IMAD.WIDE.U32.X R28, R2, R8, R28, P5 ;  /* 0x00000008021c7225 */ /* 0x000fe200028e041c */
[----:B------:R-:W-:-:S03]  /*42700*/  ISETP.GE.U32.AND P2, PT, R16, R40, PT ;  /* 0x000000281000720c */ /* 0x000fc60003f46070 */
[----:B------:R-:W-:Y:S01]  /*42710*/  IMAD.X R48, R53, 0x1, R49, P1 ;  /* 0x0000000135307824 */ /* 0x000fe200008e0631 */
[----:B------:R-:W-:Y:S01]  /*42720*/  IADD3 R57, P1, P5, R16, R50, R57 ;  /* 0x0000003210397210 */ /* 0x000fe20007d3e039 */
[----:B------:R-:W-:Y:S01]  /*42730*/  IMAD.IADD R17, R17, 0x1, R13 ;  /* 0x0000000111117824 */ /* 0x000fe200078e020d */
[----:B------:R-:W-:Y:S01]  /*42740*/  SEL R13, RZ, 0x1, !P0 ;  /* 0x00000001ff0d7807 */ /* 0x000fe20004000000 */
[----:B------:R-:W-:Y:S01]  /*42750*/  IMAD.WIDE.U32 R42, R4, R9, RZ ;  /* 0x00000009042a7225 */ /* 0x000fe200078e00ff */
[----:B------:R-:W-:Y:S02]  /*42760*/  ISETP.GE.U32.AND P0, PT, R57, R16, PT ;  /* 0x000000103900720c */ /* 0x000fe40003f06070 */
[C---:B------:R-:W-:Y:S01]  /*42770*/  IADD3.X R30, PT, PT, R17.reuse, R51, RZ, P1, P5 ;  /* 0x00000033111e7210 */ /* 0x040fe20000fea4ff */
[----:B------:R-:W-:Y:S01]  /*42780*/  IMAD.X R51, RZ, RZ, RZ, P4 ;  /* 0x000000ffff337224 */ /* 0x000fe200020e06ff */
[----:B------:R-:W-:Y:S01]  /*42790*/  IADD3 R8, P5, PT, R0, R13, RZ ;  /* 0x0000000d00087210 */ /* 0x000fe20007fbe0ff */
[----:B------:R-:W-:Y:S01]  /*427a0*/  IMAD.MOV.U32 R50, RZ, RZ, R19 ;  /* 0x000000ffff327224 */ /* 0x000fe200078e0013 */
[----:B------:R-:W-:Y:S01]  /*427b0*/  ISETP.GE.U32.AND.EX P2, PT, R17, R41, PT, P2 ;  /* 0x000000291100720c */ /* 0x000fe20003f46120 */
[----:B------:R-:W-:Y:S01]  /*427c0*/  IMAD.WIDE.U32 R54, R11, R11, RZ ;  /* 0x0000000b0b367225 */ /* 0x000fe200078e00ff */
[----:B------:R-:W-:-:S02]  /*427d0*/  ISETP.GE.U32.AND P1, PT, R8, R0, PT ;  /* 0x000000000800720c */ /* 0x000fc40003f26070 */
[----:B------:R-:W-:Y:S01]  /*427e0*/  ISETP.GE.U32.AND.EX P0, PT, R30, R17, PT, P0 ;  /* 0x000000111e00720c */ /* 0x000fe20003f06100 */
[----:B------:R-:W-:Y:S02]  /*427f0*/  IMAD.X R13, RZ, RZ, R48, P5 ;  /* 0x000000ffff0d7224 */ /* 0x000fe400028e0630 */
[C---:B------:R-:W-:Y:S01]  /*42800*/  IMAD.WIDE.U32 R16, R9.reuse, R9, RZ ;  /* 0x0000000909107225 */ /* 0x040fe200078e00ff */
[----:B------:R-:W-:Y:S02]  /*42810*/  SEL R16, RZ, 0x1, P2 ;  /* 0x00000001ff107807 */ /* 0x000fe40001000000 */
[----:B------:R-:W-:Y:S01]  /*42820*/  ISETP.LT.U32.AND P2, PT, R0, R39, PT ;  /* 0x000000270000720c */ /* 0x000fe20003f41070 */
[----:B------:R-:W-:Y:S01]  /*42830*/  IMAD.WIDE.U32 R40, P5, R9, R4, R42 ;  /* 0x0000000409287225 */ /* 0x000fe200078a002a */
[----:B------:R-:W-:Y:S02]  /*42840*/  ISETP.GE.U32.AND.EX P1, PT, R13, R48, PT, P1 ;  /* 0x000000300d00720c */ /* 0x000fe40003f26110 */
[----:B------:R-:W-:Y:S01]  /*42850*/  SEL R49, RZ, 0x1, P0 ;  /* 0x00000001ff317807 */ /* 0x000fe20000000000 */
[----:B------:R-:W-:Y:S01]  /*42860*/  IMAD.WIDE.U32 R42, R2, R11, RZ ;  /* 0x0000000b022a7225 */ /* 0x000fe200078e00ff */
[----:B------:R-:W-:-:S02]  /*42870*/  ISETP.LT.U32.OR.EX P2, PT, R48, R53, !P1, P2 ;  /* 0x000000353000720c */ /* 0x000fc40004f41520 */
[----:B------:R-:W-:Y:S01]  /*42880*/  IADD3 RZ, P0, PT, R17, R40, RZ ;  /* 0x0000002811ff7210 */ /* 0x000fe20007f1e0ff */
[----:B------:R-:W-:Y:S01]  /*42890*/  IMAD.X R53, RZ, RZ, RZ, P5 ;  /* 0x000000ffff357224 */ /* 0x000fe200028e06ff */
[----:B------:R-:W-:Y:S01]  /*428a0*/  IADD3 R48, P4, P6, R49, R28, R16 ;  /* 0x0000001c31307210 */ /* 0x000fe20007e9e010 */
[----:B------:R-:W-:Y:S01]  /*428b0*/  IMAD.WIDE.U32 R16, P1, R11, R2, R42 ;  /* 0x000000020b107225 */ /* 0x000fe2000782002a */
[----:B------:R-:W-:Y:S02]  /*428c0*/  SHF.L.W.U32.HI R42, R59, 0x1, R57 ;  /* 0x000000013b2a7819 */ /* 0x000fe40000010e39 */
[----:B------:R-:W-:Y:S01]  /*428d0*/  SHF.L.W.U32.HI R43, R57, 0x1, R30 ;  /* 0x00000001392b7819 */ /* 0x000fe20000010e1e */
[----:B------:R-:W-:Y:S01]  /*428e0*/  IMAD.MOV.U32 R52, RZ, RZ, R41 ;  /* 0x000000ffff347224 */ /* 0x000fe200078e0029 */
[----:B------:R-:W-:Y:S01]  /*428f0*/  SEL R41, RZ, 0x1, !P2 ;  /* 0x00000001ff297807 */ /* 0x000fe20005000000 */
[----:B------:R-:W-:Y:S01]  /*42900*/  IMAD R0, R2, R9, RZ ;  /* 0x0000000902007224 */ /* 0x000fe200078e02ff */
[----:B------:R-:W-:Y:S01]  /*42910*/  IADD3.X R49, PT, PT, RZ, R29, RZ, P4, P6 ;  /* 0x0000001dff317210 */ /* 0x000fe200027ec4ff */
[----:B------:R-:W-:Y:S01]  /*42920*/  IMAD.WIDE.U32 R18, R9, R9, R42 ;  /* 0x0000000909127225 */ /* 0x000fe200078e002a */
[----:B------:R-:W-:-:S03]  /*42930*/  IADD3 RZ, P5, PT, R55, R16, RZ ;  /* 0x0000001037ff7210 */ /* 0x000fc60007fbe0ff */
[----:B------:R-:W-:-:S04]  /*42940*/  IMAD.WIDE.U32.X R28, R2, R4, R50, P3 ;  /* 0x00000004021c7225 */ /* 0x000fc800018e0432 */
[----:B------:R-:W-:Y:S01]  /*42950*/  IMAD.WIDE.U32.X R50, R4, R4, R52, P0 ;  /* 0x0000000404327225 */ /* 0x000fe200000e0434 */
[----:B------:R-:W-:-:S03]  /*42960*/  IADD3 R53, P2, PT, R41, R18, RZ ;  /* 0x0000001229357210 */ /* 0x000fc60007f5e0ff */
[----:B------:R-:W-:Y:S01]  /*42970*/  IMAD.IADD R39, R40, 0x1, R19 ;  /* 0x0000000128277824 */ /* 0x000fe200078e0213 */
[----:B------:R-:W-:Y:S01]  /*42980*/  ISETP.GE.U32.AND P0, PT, R53, R18, PT ;  /* 0x000000123500720c */ /* 0x000fe20003f06070 */
[----:B------:R-:W-:-:S04]  /*42990*/  IMAD.WIDE.U32 R40, R11, R9, R48 ;  /* 0x000000090b287225 */ /* 0x000fc800078e0030 */
[----:B------:R-:W-:Y:S01]  /*429a0*/  IMAD.X R44, RZ, RZ, R39, P2 ;  /* 0x000000ffff2c7224 */ /* 0x000fe200010e0627 */
[----:B------:R-:W-:Y:S01]  /*429b0*/  ISETP.LT.U32.AND P2, PT, R18, R42, PT ;  /* 0x0000002a1200720c */ /* 0x000fe20003f41070 */
[----:B------:R-:W-:Y:S01]  /*429c0*/  IMAD R55, R11, R4, R0 ;  /* 0x000000040b377224 */ /* 0x000fe200078e0200 */
[----:B------:R-:W-:Y:S01]  /*429d0*/  SHF.L.W.U32.HI R9, R30, 0x1, R40 ;  /* 0x000000011e097819 */ /* 0x000fe20000010e28 */
[----:B------:R-:W-:Y:S01]  /*429e0*/  IMAD.X R19, RZ, RZ, RZ, P1 ;  /* 0x000000ffff137224 */ /* 0x000fe200008e06ff */
[----:B------:R-:W-:Y:S01]  /*429f0*/  ISETP.GE.U32.AND P1, PT, R40, R48, PT ;  /* 0x000000302800720c */ /* 0x000fe20003f26070 */
[----:B------:R-:W-:Y:S01]  /*42a00*/  IMAD.IADD R48, R41, 0x1, R55 ;  /* 0x0000000129307824 */ /* 0x000fe200078e0237 */
[----:B------:R-:W-:Y:S01]  /*42a10*/  ISETP.GE.U32.AND.EX P0, PT, R44, R39, PT, P0 ;  /* 0x000000272c00720c */ /* 0x000fe20003f06100 */
[----:B------:R-:W-:-:S03]  /*42a20*/  IMAD.MOV.U32 R18, RZ, RZ, R17 ;  /* 0x000000ffff127224 */ /* 0x000fc600078e0011 */
[----:B------:R-:W-:Y:S01]  /*42a30*/  ISETP.LT.U32.OR.EX P0, PT, R39, R43, !P0, P2 ;  /* 0x0000002b2700720c */ /* 0x000fe20004701520 */
[----:B------:R-:W-:Y:S01]  /*42a40*/  IMAD.WIDE.U32 R42, R44, 0x3d1, RZ ;  /* 0x000003d12c2a7825 */ /* 0x000fe200078e00ff */
[----:B------:R-:W-:Y:S02]  /*42a50*/  ISETP.GE.U32.AND.EX P1, PT, R48, R49, PT, P1 ;  /* 0x000000313000720c */ /* 0x000fe40003f26110 */
[----:B------:R-:W-:Y:S01]  /*42a60*/  SHF.L.W.U32.HI R17, R40, 0x1, R48 ;  /* 0x0000000128117819 */ /* 0x000fe20000010e30 */
[----:B------:R-:W-:Y:S01]  /*42a70*/  IMAD.WIDE.U32.X R18, R2, R2, R18, P5 ;  /* 0x0000000202127225 */ /* 0x000fe200028e0412 */
[----:B------:R-:W-:Y:S02]  /*42a80*/  IADD3 R0, P2, PT, R9, R50, RZ ;  /* 0x0000003209007210 */ /* 0x000fe40007f5e0ff */
[----:B------:R-:W-:Y:S01]  /*42a90*/  SEL R39, RZ, 0x1, !P0 ;  /* 0x00000001ff277807 */ /* 0x000fe20004000000 */
[----:B------:R-:W-:Y:S01]  /*42aa0*/  IMAD.WIDE.U32 R42, P4, RZ, R53, R42 ;  /* 0x00000035ff2a7225 */ /* 0x000fe2000788002a */
[----:B------:R-:W-:-:S02]  /*42ab0*/  SEL R41, RZ, 0x1, P1 ;  /* 0x00000001ff297807 */ /* 0x000fc40000800000 */
[C---:B------:R-:W-:Y:S01]  /*42ac0*/  IADD3 R4, P3, PT, R0.reuse, R39, RZ ;  /* 0x0000002700047210 */ /* 0x040fe20007f7e0ff */
[----:B------:R-:W-:Y:S01]  /*42ad0*/  IMAD.X R50, R17, 0x1, R51, P2 ;  /* 0x0000000111327824 */ /* 0x000fe200010e0633 */
[----:B------:R-:W-:Y:S01]  /*42ae0*/  ISETP.LT.U32.AND P0, PT, R0, R9, PT ;  /* 0x000000090000720c */ /* 0x000fe20003f01070 */
[----:B------:R-:W-:Y:S01]  /*42af0*/  IMAD.X R49, RZ, RZ, RZ, P4 ;  /* 0x000000ffff317224 */ /* 0x000fe200020e06ff */
[----:B------:R-:W-:Y:S01]  /*42b00*/  IADD3 R9, P2, PT, R41, R28, RZ ;  /* 0x0000001c29097210 */ /* 0x000fe20007f5e0ff */
[----:B------:R-:W-:Y:S01]  /*42b10*/  IMAD.X R30, RZ, RZ, R50, P3 ;  /* 0x000000ffff1e7224 */ /* 0x000fe200018e0632 */
[----:B------:R-:W-:Y:S01]  /*42b20*/  ISETP.GE.U32.AND P1, PT, R4, R0, PT ;  /* 0x000000000400720c */ /* 0x000fe20003f26070 */
[----:B------:R-:W-:Y:S01]  /*42b30*/  IMAD.WIDE.U32 R40, R53, 0x3d1, RZ ;  /* 0x000003d135287825 */ /* 0x000fe200078e00ff */
[----:B------:R-:W-:Y:S02]  /*42b40*/  SHF.L.W.U32.HI R28, R48, 0x1, R9 ;  /* 0x00000001301c7819 */ /* 0x000fe40000010e09 */
[----:B------:R-:W-:Y:S01]  /*42b50*/  ISETP.GE.U32.AND.EX P1, PT, R30, R50, PT, P1 ;  /* 0x000000321e00720c */ /* 0x000fe20003f26110 */
[----:B------:R-:W-:Y:S01]  /*42b60*/  IMAD.X R52, RZ, RZ, R29, P2 ;  /* 0x000000ffff347224 */ /* 0x000fe200010e061d */
[----:B------:R-:W-:Y:S01]  /*42b70*/  IADD3 R2, P3, PT, RZ, R40, RZ ;  /* 0x00000028ff027210 */ /* 0x000fe20007f7e0ff */
[----:B------:R-:W-:Y:S01]  /*42b80*/  IMAD.MOV.U32 R48, RZ, RZ, R43 ;  /* 0x000000ffff307224 */ /* 0x000fe200078e002b */
[----:B------:R-:W-:-:S02]  /*42b90*/  IADD3 R0, P4, PT, R41, R42, RZ ;  /* 0x0000002a29007210 */ /* 0x000fc40007f9e0ff */
[----:B------:R-:W-:Y:S02]  /*42ba0*/  SHF.L.W.U32.HI R29, R9, 0x1, R52 ;  /* 0x00000001091d7819 */ /* 0x000fe40000010e34 */
[----:B------:R-:W-:Y:S01]  /*42bb0*/  ISETP.LT.U32.OR.EX P0, PT, R50, R17, !P1, P0 ;  /* 0x000000113200720c */ /* 0x000fe20004f01500 */
[----:B------:R-:W-:Y:S01]  /*42bc0*/  IMAD.X R9, R0, 0x1, R53, P3 ;  /* 0x0000000100097824 */ /* 0x000fe200018e0635 */
[----:B------:R-:W-:Y:S01]  /*42bd0*/  ISETP.GE.U32.AND P2, PT, R2, R40, PT ;  /* 0x000000280200720c */ /* 0x000fe20003f46070 */
[----:B------:R-:W-:Y:S01]  /*42be0*/  IMAD.WIDE.U32 R40, R11, R11, R28 ;  /* 0x0000000b0b287225 */ /* 0x000fe200078e001c */
[----:B------:R-:W-:Y:S02]  /*42bf0*/  SEL R53, RZ, 0x1, !P0 ;  /* 0x00000001ff357807 */ /* 0x000fe40004000000 */
[----:B------:R-:W-:Y:S01]  /*42c00*/  ISETP.GE.U32.AND.EX P2, PT, R9, R0, PT, P2 ;  /* 0x000000000900720c */ /* 0x000fe20003f46120 */
[----:B------:R-:W-:Y:S01]  /*42c10*/  IMAD.WIDE.U32 R50, R30, 0x3d1, RZ ;  /* 0x000003d11e327825 */ /* 0x000fe200078e00ff */
[----:B------:R-:W-:-:S02]  /*42c20*/  ISETP.LT.U32.AND P0, PT, R40, R28, PT ;  /* 0x0000001c2800720c */ /* 0x000fc40003f01070 */
[----:B------:R-:W-:Y:S01]  /*42c30*/  SEL R11, RZ, 0x1, P2 ;  /* 0x00000001ff0b7807 */ /* 0x000fe20001000000 */
[----:B------:R-:W-:Y:S01]  /*42c40*/  IMAD.WIDE.U32.X R42, RZ, R44, R48, P4 ;  /* 0x0000002cff2a7225 */ /* 0x000fe200020e0430 */
[----:B------:R-:W-:-:S03]  /*42c50*/  IADD3 R53, P4, PT, R53, R40, RZ ;  /* 0x0000002835357210 */ /* 0x000fc60007f9e0ff */
[----:B------:R-:W-:Y:S01]  /*42c60*/  IMAD.WIDE.U32 R48, R4, 0x3d1, RZ ;  /* 0x000003d104307825 */ /* 0x000fe200078e00ff */
[----:B------:R-:W-:-:S03]  /*42c70*/  ISETP.GE.U32.AND P1, PT, R53, R40, PT ;  /* 0x000000283500720c */ /* 0x000fc60003f26070 */
[----:B------:R-:W-:Y:S01]  /*42c80*/  IMAD.IADD R55, R16, 0x1, R41 ;  /* 0x0000000110377824 */ /* 0x000fe200078e0229 */
[----:B------:R-:W-:Y:S01]  /*42c90*/  IADD3 R17, P3, PT, R42, R48, RZ ;  /* 0x000000302a117210 */ /* 0x000fe20007f7e0ff */
[----:B------:R-:W-:-:S03]  /*42ca0*/  IMAD.WIDE.U32 R50, P6, RZ, R4, R50 ;  /* 0x00000004ff327225 */ /* 0x000fc600078c0032 */
[C---:B------:R-:W-:Y:S01]  /*42cb0*/  ISETP.GE.U32.AND P2, PT, R17.reuse, R48, PT ;  /* 0x000000301100720c */ /* 0x040fe20003f46070 */
[----:B------:R-:W-:Y:S01]  /*42cc0*/  IMAD.X R16, RZ, RZ, R55, P4 ;  /* 0x000000ffff107224 */ /* 0x000fe200020e0637 */
[----:B------:R-:W-:Y:S01]  /*42cd0*/  IADD3 R0, P4, PT, R17, R44, RZ ;  /* 0x0000002c11007210 */ /* 0x000fe20007f9e0ff */
[----:B------:R-:W-:Y:S01]  /*42ce0*/  IMAD.X R41, RZ, RZ, RZ, P6 ;  /* 0x000000ffff297224 */ /* 0x000fe200030e06ff */
[----:B------:R-:W-:Y:S01]  /*42cf0*/  IADD3 R42, P5, PT, R49, R50, RZ ;  /* 0x00000032312a7210 */ /* 0x000fe20007fbe0ff */
[----:B------:R-:W-:Y:S01]  /*42d00*/  IMAD.MOV.U32 R40, RZ, RZ, R51 ;  /* 0x000000ffff287224 */ /* 0x000fe200078e0033 */
[----:B------:R-:W-:Y:S02]  /*42d10*/  ISETP.GE.U32.AND.EX P1, PT, R16, R55, PT, P1 ;  /* 0x000000371000720c */ /* 0x000fe40003f26110 */
[----:B------:R-:W-:Y:S01]  /*42d20*/  IADD3 R11, P6, PT, R0, R11, RZ ;  /* 0x0000000b000b7210 */ /* 0x000fe20007fde0ff */
[----:B------:R-:W-:Y:S01]  /*42d30*/  IMAD.X R39, R42, 0x1, R43, P3 ;  /* 0x000000012a277824 */ /* 0x000fe200018e062b */
[----:B------:R-:W-:Y:S01]  /*42d40*/  ISETP.LT.U32.OR.EX P0, PT, R55, R29, !P1, P0 ;  /* 0x0000001d3700720c */ /* 0x000fe20004f01500 */
[----:B------:R-:W-:Y:S01]  /*42d50*/  IMAD.WIDE.U32.X R28, RZ, R30, R40, P5 ;  /* 0x0000001eff1c7225 */ /* 0x000fe200028e0428 */
[----:B------:R-:W-:-:S02]  /*42d60*/  ISETP.LT.U32.AND P1, PT, R0, R17, PT ;  /* 0x000000110000720c */ /* 0x000fc40003f21070 */
[----:B------:R-:W-:Y:S01]  /*42d70*/  ISETP.GE.U32.AND P3, PT, R11, R0, PT ;  /* 0x000000000b00720c */ /* 0x000fe20003f66070 */
[C---:B------:R-:W-:Y:S01]  /*42d80*/  IMAD.X R0, R39.reuse, 0x1, R4, P4 ;  /* 0x0000000127007824 */ /* 0x040fe200020e0604 */
[----:B------:R-:W-:Y:S01]  /*42d90*/  ISETP.GE.U32.AND.EX P2, PT, R39, R42, PT, P2 ;  /* 0x0000002a2700720c */ /* 0x000fe20003f46120 */
[----:B------:R-:W-:Y:S01]  /*42da0*/  IMAD.WIDE.U32 R42, R16, 0x3d1, RZ ;  /* 0x000003d1102a7825 */ /* 0x000fe200078e00ff */
[----:B------:R-:W-:Y:S02]  /*42db0*/  SHF.R.U32.HI R4, RZ, 0x1f, R52 ;  /* 0x0000001fff047819 */ /* 0x000fe40000011634 */
[----:B------:R-:W-:Y:S01]  /*42dc0*/  SEL R51, RZ, 0x1, P2 ;  /* 0x00000001ff337807 */ /* 0x000fe20001000000 */
[----:B------:R-:W-:Y:S01]  /*42dd0*/  IMAD.X R17, RZ, RZ, R0, P6 ;  /* 0x000000ffff117224 */ /* 0x000fe200030e0600 */
[----:B------:R-:W-:Y:S01]  /*42de0*/  SEL R49, RZ, 0x1, !P0 ;  /* 0x00000001ff317807 */ /* 0x000fe20004000000 */
[----:B------:R-:W-:-:S03]  /*42df0*/  IMAD.WIDE.U32 R40, R53, 0x3d1, RZ ;  /* 0x000003d135287825 */ /* 0x000fc600078e00ff */
        /* <DEDUP_REMOVED lines=10> */
[----:B------:R-:W-:Y:S02]  /*42ea0*/  IADD3.X R28, PT, PT, R41, R29, RZ, P5, P3 ;  /* 0x0000001d291c7210 */ /* 0x000fe40002fe64ff */
[----:B------:R-:W-:Y:S01]  /*42eb0*/  IADD3.X R55, PT, PT, RZ, RZ, R19, P4, P1 ;  /* 0x000000ffff377210 */ /* 0x000fe200027e2413 */
[----:B------:R-:W-:Y:S01]  /*42ec0*/  IMAD.WIDE.U32.X R18, RZ, R16, R48, P6 ;  /* 0x00000010ff127225 */ /* 0x000fe200030e0430 */
        /* <DEDUP_REMOVED lines=90> */
.L_x_2116:
[----:B------:R-:W-:Y:S05]  /*43470*/  BSYNC.RECONVERGENT B0 ;  /* 0x0000000000007941 */ /* 0x000fea0003800200 */
.L_x_2115:
[----:B------:R-:W-:Y:S01]  /*43480*/  IMAD.MOV.U32 R18, RZ, RZ, R2 ;  /* 0x000000ffff127224 */ /* 0x000fe200078e0002 */
[----:B------:R-:W-:Y:S01]  /*43490*/  IADD3 R10, P1, PT, R11, R10, RZ ;  /* 0x0000000a0b0a7210 */ /* 0x000fe20007f3e0ff */
[----:B------:R-:W-:Y:S01]  /*434a0*/  IMAD.MOV.U32 R19, RZ, RZ, R9 ;  /* 0x000000ffff137224 */ /* 0x000fe200078e0009 */
[----:B------:R-:W0:Y:S01]  /*434b0*/  LDCU.64 UR6, c[0x3][0x18] ;  /* 0x00c00300ff0677ac */ /* 0x000e220008000a00 */
[----:B------:R-:W-:Y:S01]  /*434c0*/  BSSY.RECONVERGENT B0, `(.L_x_2117) ;  /* 0x00000e0000007945 */ /* 0x000fe20003800200 */
        /* <DEDUP_REMOVED lines=57> */
.L_x_2118:
        /* <DEDUP_REMOVED lines=73> */
.L_x_2121:
[----:B------:R-:W-:Y:S05]  /*43cf0*/  BSYNC.RELIABLE B1 ;  /* 0x0000000000017941 */ /* 0x000fea0003800100 */
.L_x_2120:
        /* <DEDUP_REMOVED lines=64> */
.L_x_2123:
[----:B------:R-:W-:Y:S05]  /*44100*/  BSYNC.RELIABLE B1 ;  /* 0x0000000000017941 */ /* 0x000fea0003800100 */
.L_x_2122:
        /* <DEDUP_REMOVED lines=27> */
.L_x_2119:
[----:B------:R-:W-:Y:S05]  /*442c0*/  BSYNC.RECONVERGENT B0 ;  /* 0x0000000000007941 */ /* 0x000fea0003800200 */
.L_x_2117:
        /* <DEDUP_REMOVED lines=28> */
[----:B------:R-:W-:-:S04]  /*44490*/  IMAD.WIDE.U32.X R10, R18, R67, R10, P1 ;  /* 0x00000043120a7225 */ /* 0x000fc800008e040a */
[----:B------:R-:W-:Y:S01]  /*444a0*/  IMAD R39, R17, R67, R4 ;  /* 0x0000004311277224 */ /* 0x000fe200078e0204 */
[----:B------:R-:W-:Y:S01]  /*444b0*/  IADD3 R10, P0, P5, R28, R10, R9 ;  /* 0x0000000a1c0a7210 */ /* 0x000fe20007d1e009 */
[----:B------:R-:W-:-:S04]  /*444c0*/  IMAD.WIDE.U32 R40, R66, R17, RZ ;  /* 0x0000001142287225 */ /* 0x000fc800078e00ff */
[----:B------:R-:W-:Y:S02]  /*444d0*/  IMAD.IADD R39, R29, 0x1, R39 ;  /* 0x000000011d277824 */ /* 0x000fe400078e0227 */
[----:B------:R-:W-:-:S03]  /*444e0*/  IMAD.WIDE.U32 R42, P2, R16, R66, R42 ;  /* 0x00000042102a7225 */ /* 0x000fc6000784002a */
[----:B------:R-:W-:Y:S01]  /*444f0*/  IADD3.X R11, PT, PT, R39, R11, RZ, P0, P5 ;  /* 0x0000000b270b7210 */ /* 0x000fe200007ea4ff */
[----:B------:R-:W-:Y:S01]  /*44500*/  IMAD.WIDE.U32 R20, R67, R14, RZ ;  /* 0x0000000e43147225 */ /* 0x000fe200078e00ff */
[----:B------:R-:W-:-:S03]  /*44510*/  IADD3 RZ, P4, PT, R41, R42, RZ ;  /* 0x0000002a29ff7210 */ /* 0x000fc60007f9e0ff */
[----:B------:R-:W-:-:S04]  /*44520*/  IMAD.WIDE.U32 R8, R3, R64, R12 ;  /* 0x0000004003087225 */ /* 0x000fc800078e000c */
[----:B------:R-:W-:Y:S01]  /*44530*/  IMAD.X R29, RZ, RZ, RZ, P2 ;  /* 0x000000ffff1d7224 */ /* 0x000fe200010e06ff */
[----:B------:R-:W-:Y:S01]  /*44540*/  ISETP.GE.U32.AND P2, PT, R10, R28, PT ;  /* 0x0000001c0a00720c */ /* 0x000fe20003f46070 */
[----:B------:R-:W-:Y:S01]  /*44550*/  IMAD.WIDE.U32 R40, R66, R14, RZ ;  /* 0x0000000e42287225 */ /* 0x000fe200078e00ff */
[----:B------:R-:W-:Y:S02]  /*44560*/  ISETP.GE.U32.AND P0, PT, R8, R12, PT ;  /* 0x0000000c0800720c */ /* 0x000fe40003f06070 */
[----:B------:R-:W-:Y:S01]  /*44570*/  ISETP.GE.U32.AND.EX P2, PT, R11, R39, PT, P2 ;  /* 0x000000270b00720c */ /* 0x000fe20003f46120 */
[----:B------:R-:W-:-:S03]  /*44580*/  IMAD.WIDE.U32 R20, P1, R15, R66, R20 ;  /* 0x000000420f147225 */ /* 0x000fc60007820014 */
[----:B------:R-:W-:Y:S01]  /*44590*/  SEL R39, RZ, 0x1, P2 ;  /* 0x00000001ff277807 */ /* 0x000fe20001000000 */
[----:B------:R-:W-:Y:S01]  /*445a0*/  IMAD.WIDE.U32 R48, R62, R3, RZ ;  /* 0x000000033e307225 */ /* 0x000fe200078e00ff */
[----:B------:R-:W-:-:S03]  /*445b0*/  IADD3 RZ, P3, PT, R41, R20, RZ ;  /* 0x0000001429ff7210 */ /* 0x000fc60007f7e0ff */
[----:B------:R-:W-:Y:S02]  /*445c0*/  IMAD R12, R0, R64, RZ ;  /* 0x00000040000c7224 */ /* 0x000fe400078e02ff */
[----:B------:R-:W-:Y:S02]  /*445d0*/  IMAD.MOV.U32 R28, RZ, RZ, R43 ;  /* 0x000000ffff1c7224 */ /* 0x000fe400078e002b */
[----:B------:R-:W-:Y:S02]  /*445e0*/  IMAD R4, R15, R66, RZ ;  /* 0x000000420f047224 */ /* 0x000fe400078e02ff */
[----:B------:R-:W-:Y:S02]  /*445f0*/  IMAD R53, R3, R62, R12 ;  /* 0x0000003e03357224 */ /* 0x000fe400078e020c */
[----:B------:R-:W-:-:S04]  /*44600*/  IMAD.WIDE.U32 R40, R14, R66, RZ ;  /* 0x000000420e287225 */ /* 0x000fc800078e00ff */
[----:B------:R-:W-:-:S04]  /*44610*/  IMAD.WIDE.U32 R42, R64, R3, RZ ;  /* 0x00000003402a7225 */ /* 0x000fc800078e00ff */
[----:B------:R-:W-:-:S04]  /*44620*/  IMAD.WIDE.U32 R48, P5, R0, R64, R48 ;  /* 0x0000004000307225 */ /* 0x000fc800078a0030 */
[-C--:B------:R-:W-:Y:S02]  /*44630*/  IMAD R73, R14, R67.reuse, R4 ;  /* 0x000000430e497224 */ /* 0x080fe400078e0204 */
        /* <DEDUP_REMOVED lines=20> */
[----:B------:R-:W-:-:S04]  /*44780*/  IMAD.WIDE.U32 R50, P6, R16, R64, R54 ;  /* 0x0000004010327225 */ /* 0x000fc800078c0036 */
[----:B------:R-:W-:-:S04]  /*44790*/  IMAD.WIDE.U32 R54, P0, R15, R64, R56 ;  /* 0x000000400f367225 */ /* 0x000fc80007800038 */
[----:B------:R-:W-:Y:S02]  /*447a0*/  IMAD.IADD R39, R43, 0x1, R39 ;  /* 0x000000012b277824 */ /* 0x000fe400078e0227 */
[----:B------:R-:W-:-:S03]  /*447b0*/  IMAD.WIDE.U32 R58, R64, R17, RZ ;  /* 0x00000011403a7225 */ /* 0x000fc600078e00ff */
[----:B------:R-:W-:Y:S01]  /*447c0*/  IADD3.X R29, PT, PT, R39, R29, RZ, P4, P5 ;  /* 0x0000001d271d7210 */ /* 0x000fe200027ea4ff */
[----:B------:R-:W-:Y:S01]  /*447d0*/  IMAD.X R57, RZ, RZ, RZ, P1 ;  /* 0x000000ffff397224 */ /* 0x000fe200008e06ff */
[----:B------:R-:W-:Y:S01]  /*447e0*/  IADD3 RZ, P1, PT, R53, R48, RZ ;  /* 0x0000003035ff7210 */ /* 0x000fe20007f3e0ff */
[----:B------:R-:W-:Y:S01]  /*447f0*/  IMAD.WIDE.U32 R70, R65, R19, RZ ;  /* 0x0000001341467225 */ /* 0x000fe200078e00ff */
[----:B------:R-:W-:-:S03]  /*44800*/  IADD3 RZ, P5, PT, R59, R50, RZ ;  /* 0x000000323bff7210 */ /* 0x000fc60007fbe0ff */
[----:B------:R-:W-:Y:S01]  /*44810*/  IMAD.X R41, RZ, RZ, RZ, P0 ;  /* 0x000000ffff297224 */ /* 0x000fe200000e06ff */
[----:B------:R-:W-:Y:S01]  /*44820*/  ISETP.GE.U32.AND P0, PT, R12, R40, PT ;  /* 0x000000280c00720c */ /* 0x000fe20003f06070 */
[----:B------:R-:W-:-:S03]  /*44830*/  IMAD.WIDE.U32 R60, R64, R14, RZ ;  /* 0x0000000e403c7225 */ /* 0x000fc600078e00ff */
[----:B------:R-:W-:Y:S01]  /*44840*/  ISETP.GE.U32.AND.EX P0, PT, R13, R73, PT, P0 ;  /* 0x000000490d00720c */ /* 0x000fe20003f06100 */
[----:B------:R-:W-:Y:S01]  /*44850*/  IMAD.WIDE.U32 R52, R65, R3, RZ ;  /* 0x0000000341347225 */ /* 0x000fe200078e00ff */
[----:B------:R-:W-:-:S03]  /*44860*/  IADD3 RZ, P4, PT, R61, R54, RZ ;  /* 0x000000363dff7210 */ /* 0x000fc60007f9e0ff */
[----:B------:R-:W-:Y:S02]  /*44870*/  IMAD.MOV.U32 R56, RZ, RZ, R21 ;  /* 0x000000ffff387224 */ /* 0x000fe400078e0015 */
[----:B------:R-:W-:Y:S02]  /*44880*/  IMAD.X R59, RZ, RZ, RZ, P2 ;  /* 0x000000ffff3b7224 */ /* 0x000fe400010e06ff */
[----:B------:R-:W-:-:S04]  /*44890*/  IMAD.WIDE.U32 R70, P2, R18, R46, R70 ;  /* 0x0000002e12467225 */ /* 0x000fc80007840046 */
[----:B------:R-:W-:-:S04]  /*448a0*/  IMAD.WIDE.U32.X R56, R15, R67, R56, P3 ;  /* 0x000000430f387225 */ /* 0x000fc800018e0438 */
[----:B------:R-:W-:-:S04]  /*448b0*/  IMAD.WIDE.U32 R60, P3, R0, R46, R52 ;  /* 0x0000002e003c7225 */ /* 0x000fc80007860034 */
[----:B------:R-:W-:Y:S02]  /*448c0*/  IMAD.MOV.U32 R58, RZ, RZ, R49 ;  /* 0x000000ffff3a7224 */ /* 0x000fe400078e0031 */
        /* <DEDUP_REMOVED lines=9> */
[-C--:B------:R-:W-:Y:S01]  /*44960*/  IMAD R11, R16, R64.reuse, RZ ;  /* 0x00000040100b7224 */ /* 0x080fe200078e02ff */
[----:B------:R-:W-:Y:S01]  /*44970*/  SEL R10, RZ, 0x1, P0 ;  /* 0x00000001ff0a7807 */ /* 0x000fe20000000000 */
[----:B------:R-:W-:Y:S01]  /*44980*/  IMAD.WIDE.U32 R54, R17, R64, R12 ;  /* 0x0000004011367225 */ /* 0x000fe200078e000c */
[----:B------:R-:W-:-:S02]  /*44990*/  SEL R59, RZ, 0x1, P2 ;  /* 0x00000001ff3b7807 */ /* 0x000fc40001000000 */
[----:B------:R-:W-:Y:S01]  /*449a0*/  IADD3 R50, P0, PT, R51, R56, RZ ;  /* 0x0000003833327210 */ /* 0x000fe20007f1e0ff */
[----:B------:R-:W-:Y:S01]  /*449b0*/  IMAD R39, R17, R62, R11 ;  /* 0x0000003e11277224 */ /* 0x000fe200078e020b */
[----:B------:R-:W-:Y:S01]  /*449c0*/  IADD3 R59, P1, P2, R59, R42, R10 ;  /* 0x0000002a3b3b7210 */ /* 0x000fe20007a3e00a */
[----:B------:R-:W-:Y:S02]  /*449d0*/  IMAD R30, R0, R46, RZ ;  /* 0x0000002e001e7224 */ /* 0x000fe400078e02ff */
[----:B------:R-:W-:Y:S01]  /*449e0*/  IMAD.X R51, RZ, RZ, R57, P0 ;  /* 0x000000ffff337224 */ /* 0x000fe200000e0639 */
[----:B------:R-:W-:Y:S01]  /*449f0*/  ISETP.GE.U32.AND P0, PT, R54, R12, PT ;  /* 0x0000000c3600720c */ /* 0x000fe20003f06070 */
[----:B------:R-:W-:Y:S01]  /*44a00*/  IMAD.IADD R39, R55, 0x1, R39 ;  /* 0x0000000137277824 */ /* 0x000fe200078e0227 */
[----:B------:R-:W-:Y:S01]  /*44a10*/  IADD3.X R42, PT, PT, RZ, R43, RZ, P1, P2 ;  /* 0x0000002bff2a7210 */ /* 0x000fe20000fe44ff */
[----:B------:R-:W-:Y:S01]  /*44a20*/  IMAD.WIDE.U32 R10, R3, R46, R28 ;  /* 0x0000002e030a7225 */ /* 0x000fe200078e001c */
[----:B------:R-:W-:-:S02]  /*44a30*/  IADD3 R12, P2, PT, R59, R54, RZ ;  /* 0x000000363b0c7210 */ /* 0x000fc40007f5e0ff */
[----:B------:R-:W-:Y:S01]  /*44a40*/  ISETP.GE.U32.AND.EX P0, PT, R39, R13, PT, P0 ;  /* 0x0000000d2700720c */ /* 0x000fe20003f06100 */
[----:B------:R-:W-:Y:S01]  /*44a50*/  IMAD R57, R3, R65, R30 ;  /* 0x0000004103397224 */ /* 0x000fe200078e021e */
[----:B------:R-:W-:Y:S01]  /*44a60*/  ISETP.GE.U32.AND P1, PT, R10, R28, PT ;  /* 0x0000001c0a00720c */ /* 0x000fe20003f26070 */
[----:B------:R-:W-:Y:S01]  /*44a70*/  IMAD.X R13, R39, 0x1, R42, P2 ;  /* 0x00000001270d7824 */ /* 0x000fe200010e062a */
[----:B------:R-:W-:Y:S01]  /*44a80*/  ISETP.GE.U32.AND P2, PT, R12, R54, PT ;  /* 0x000000360c00720c */ /* 0x000fe20003f46070 */
[----:B------:R-:W-:-:S03]  /*44a90*/  IMAD.WIDE.U32 R20, R46, R3, RZ ;  /* 0x000000032e147225 */ /* 0x000fc600078e00ff */
[----:B------:R-:W-:Y:S01]  /*44aa0*/  ISETP.GE.U32.AND.EX P2, PT, R13, R39, PT, P2 ;  /* 0x000000270d00720c */ /* 0x000fe20003f46120 */
[----:B------:R-:W-:Y:S02]  /*44ab0*/  IMAD.IADD R28, R11, 0x1, R57 ;  /* 0x000000010b1c7824 */ /* 0x000fe400078e0239 */
[----:B------:R-:W-:Y:S01]  /*44ac0*/  IMAD.X R53, RZ, RZ, RZ, P6 ;  /* 0x000000ffff357224 */ /* 0x000fe200030e06ff */
[----:B------:R-:W-:Y:S01]  /*44ad0*/  IADD3 RZ, P6, PT, R21, R60, RZ ;  /* 0x0000003c15ff7210 */ /* 0x000fe20007fde0ff */
[----:B------:R-:W-:Y:S01]  /*44ae0*/  IMAD.X R21, RZ, RZ, RZ, P3 ;  /* 0x000000ffff157224 */ /* 0x000fe200018e06ff */
[----:B------:R-:W-:Y:S01]  /*44af0*/  ISETP.GE.U32.AND.EX P1, PT, R28, R29, PT, P1 ;  /* 0x0000001d1c00720c */ /* 0x000fe20003f26110 */
[----:B------:R-:W-:Y:S01]  /*44b00*/  IMAD.MOV.U32 R20, RZ, RZ, R61 ;  /* 0x000000ffff147224 */ /* 0x000fe200078e003d */
[----:B------:R-:W-:Y:S01]  /*44b10*/  SEL R29, RZ, 0x1, P0 ;  /* 0x00000001ff1d7807 */ /* 0x000fe20000000000 */
[----:B------:R-:W-:Y:S01]  /*44b20*/  IMAD R30, R18, R46, RZ ;  /* 0x0000002e121e7224 */ /* 0x000fe200078e02ff */
[----:B------:R-:W-:Y:S01]  /*44b30*/  SEL R43, RZ, 0x1, P2 ;  /* 0x00000001ff2b7807 */ /* 0x000fe20001000000 */
[----:B------:R-:W-:Y:S01]  /*44b40*/  IMAD.WIDE.U32.X R52, R16, R62, R52, P5 ;  /* 0x0000003e10347225 */ /* 0x000fe200028e0434 */
[----:B------:R-:W-:-:S03]  /*44b50*/  SEL R39, RZ, 0x1, P1 ;  /* 0x00000001ff277807 */ /* 0x000fc60000800000 */
[C---:B------:R-:W-:Y:S02]  /*44b60*/  IMAD R61, R19.reuse, R65, R30 ;  /* 0x00000041133d7224 */ /* 0x040fe400078e021e */
[----:B------:R-:W-:-:S04]  /*44b70*/  IMAD.WIDE.U32 R56, R19, R46, R12 ;  /* 0x0000002e13387225 */ /* 0x000fc800078e000c */
[----:B------:R-:W-:Y:S01]  /*44b80*/  IMAD.WIDE.U32.X R20, R0, R65, R20, P6 ;  /* 0x0000004100147225 */ /* 0x000fe200030e0414 */
[----:B------:R-:W-:-:S03]  /*44b90*/  IADD3 R43, P5, P6, R43, R52, R29 ;  /* 0x000000342b2b7210 */ /* 0x000fc60007ebe01d */
[----:B------:R-:W-:Y:S01]  /*44ba0*/  IMAD R59, R15, R64, RZ ;  /* 0x000000400f3b7224 */ /* 0x000fe200078e02ff */
[----:B------:R-:W-:Y:S01]  /*44bb0*/  IADD3 R20, P1, P2, R56, R20, R39 ;  /* 0x0000001438147210 */ /* 0x000fe20007a3e027 */
        /* <DEDUP_REMOVED lines=22> */
[----:B------:R-:W-:Y:S01]  /*44d20*/  IMAD R44, R16, R46, RZ ;  /* 0x0000002e102c7224 */ /* 0x000fe200078e02ff */
[----:B------:R-:W-:Y:S01]  /*44d30*/  ISETP.GE.U32.AND.EX P2, PT, R43, R53, PT, P2 ;  /* 0x000000352b00720c */ /* 0x000fe20003f46120 */
[----:B------:R-:W-:Y:S01]  /*44d40*/  IMAD.WIDE.U32.X R40, R15, R62, R40, P4 ;  /* 0x0000003e0f287225 */ /* 0x000fe200020e0428 */
[----:B------:R-:W-:Y:S02]  /*44d50*/  IADD3 R39, P5, P6, R39, R48, R29 ;  /* 0x0000003027277210 */ /* 0x000fe40007ebe01d */
[----:B------:R-:W-:Y:S01]  /*44d60*/  SEL R30, RZ, 0x1, P1 ;  /* 0x00000001ff1e7807 */ /* 0x000fe20000800000 */
[----:B------:R-:W-:Y:S01]  /*44d70*/  IMAD.WIDE.U32 R52, R17, R46, R42 ;  /* 0x0000002e11347225 */ /* 0x000fe200078e002a */
[----:B------:R-:W-:-:S03]  /*44d80*/  SEL R29, RZ, 0x1, P2 ;  /* 0x00000001ff1d7807 */ /* 0x000fc60001000000 */
[----:B------:R-:W-:Y:S01]  /*44d90*/  IMAD R55, R17, R65, R44 ;  /* 0x0000004111377224 */ /* 0x000fe200078e022c */
[----:B------:R-:W-:Y:S01]  /*44da0*/  IADD3 R40, P2, P4, R29, R40, R30 ;  /* 0x000000281d287210 */ /* 0x000fe20007c5e01e */
[----:B------:R-:W-:Y:S01]  /*44db0*/  IMAD.WIDE.U32 R50, R46, R17, RZ ;  /* 0x000000112e327225 */ /* 0x000fe200078e00ff */
[----:B------:R-:W-:Y:S02]  /*44dc0*/  ISETP.GE.U32.AND P1, PT, R52, R42, PT ;  /* 0x0000002a3400720c */ /* 0x000fe40003f26070 */
[----:B------:R-:W-:Y:S01]  /*44dd0*/  IADD3.X R41, PT, PT, RZ, R41, RZ, P2, P4 ;  /* 0x00000029ff297210 */ /* 0x000fe200017e84ff */
[----:B------:R-:W-:Y:S01]  /*44de0*/  IMAD.WIDE.U32 R12, P0, R16, R46, R12 ;  /* 0x0000002e100c7225 */ /* 0x000fe2000780000c */
[----:B------:R-:W-:-:S03]  /*44df0*/  IADD3 R42, P4, PT, R39, R52, RZ ;  /* 0x00000034272a7210 */ /* 0x000fc60007f9e0ff */
[----:B------:R-:W-:Y:S01]  /*44e00*/  IMAD.WIDE.U32 R56, R65, R14, RZ ;  /* 0x0000000e41387225 */ /* 0x000fe200078e00ff */
[----:B------:R-:W-:Y:S02]  /*44e10*/  IADD3 RZ, P3, PT, R51, R12, RZ ;  /* 0x0000000c33ff7210 */ /* 0x000fe40007f7e0ff */
[----:B------:R-:W-:Y:S01]  /*44e20*/  IADD3.X R12, PT, PT, RZ, R49, RZ, P5, P6 ;  /* 0x00000031ff0c7210 */ /* 0x000fe20002fec4ff */
[----:B------:R-:W-:Y:S01]  /*44e30*/  IMAD.IADD R29, R53, 0x1, R55 ;  /* 0x00000001351d7824 */ /* 0x000fe200078e0237 */
[----:B------:R-:W-:Y:S01]  /*44e40*/  ISETP.GE.U32.AND P5, PT, R42, R52, PT ;  /* 0x000000342a00720c */ /* 0x000fe20003fa6070 */
[----:B------:R-:W-:-:S03]  /*44e50*/  IMAD.WIDE.U32 R50, R47, R19, RZ ;  /* 0x000000132f327225 */ /* 0x000fc600078e00ff */
[----:B------:R-:W-:Y:S01]  /*44e60*/  ISETP.GE.U32.AND.EX P1, PT, R29, R43, PT, P1 ;  /* 0x0000002b1d00720c */ /* 0x000fe20003f26110 */
[----:B------:R-:W-:-:S03]  /*44e70*/  IMAD.WIDE.U32 R48, R46, R14, RZ ;  /* 0x0000000e2e307225 */ /* 0x000fc600078e00ff */
[----:B------:R-:W-:Y:S01]  /*44e80*/  SEL R30, RZ, 0x1, P1 ;  /* 0x00000001ff1e7807 */ /* 0x000fe20000800000 */
[----:B------:R-:W-:-:S04]  /*44e90*/  IMAD.WIDE.U32 R56, P6, R15, R46, R56 ;  /* 0x0000002e0f387225 */ /* 0x000fc800078c0038 */
[----:B------:R-:W-:Y:S01]  /*44ea0*/  IMAD.WIDE.U32 R72, R47, R14, RZ ;  /* 0x0000000e2f487225 */ /* 0x000fe200078e00ff */
[----:B------:R-:W-:-:S03]  /*44eb0*/  IADD3 RZ, P1, PT, R49, R56, RZ ;  /* 0x0000003831ff7210 */ /* 0x000fc60007f3e0ff */
[----:B------:R-:W-:Y:S02]  /*44ec0*/  IMAD.X R43, R29, 0x1, R12, P4 ;  /* 0x000000011d2b7824 */ /* 0x000fe400020e060c */
[-C--:B------:R-:W-:Y:S02]  /*44ed0*/  IMAD R44, R0, R63.reuse, RZ ;  /* 0x0000003f002c7224 */ /* 0x080fe400078e02ff */
[----:B------:R-:W-:Y:S01]  /*44ee0*/  IMAD.WIDE.U32 R50, P2, R18, R63, R50 ;  /* 0x0000003f12327225 */ /* 0x000fe20007840032 */
[----:B------:R-:W-:-:S03]  /*44ef0*/  ISETP.GE.U32.AND.EX P5, PT, R43, R29, PT, P5 ;  /* 0x0000001d2b00720c */ /* 0x000fc60003fa6150 */
[----:B------:R-:W-:Y:S01]  /*44f00*/  IMAD.X R49, RZ, RZ, RZ, P6 ;  /* 0x000000ffff317224 */ /* 0x000fe200030e06ff */
[----:B------:R-:W-:Y:S01]  /*44f10*/  SEL R29, RZ, 0x1, P5 ;  /* 0x00000001ff1d7807 */ /* 0x000fe20002800000 */
[----:B------:R-:W-:Y:S02]  /*44f20*/  IMAD.MOV.U32 R58, RZ, RZ, R13 ;  /* 0x000000ffff3a7224 */ /* 0x000fe400078e000d */
[----:B------:R-:W-:-:S04]  /*44f30*/  IMAD.WIDE.U32 R54, R63, R19, RZ ;  /* 0x000000133f367225 */ /* 0x000fc800078e00ff */
[----:B------:R-:W-:Y:S01]  /*44f40*/  IMAD.WIDE.U32 R68, R47, R3, RZ ;  /* 0x000000032f447225 */ /* 0x000fe200078e00ff */
[----:B------:R-:W-:-:S03]  /*44f50*/  IADD3 RZ, P4, PT, R55, R50, RZ ;  /* 0x0000003237ff7210 */ /* 0x000fc60007f9e0ff */
[----:B------:R-:W-:-:S04]  /*44f60*/  IMAD.WIDE.U32 R72, P6, R15, R63, R72 ;  /* 0x0000003f0f487225 */ /* 0x000fc800078c0048 */
[----:B------:R-:W-:-:S04]  /*44f70*/  IMAD.WIDE.U32 R12, R3, R63, R20 ;  /* 0x0000003f030c7225 */ /* 0x000fc800078e0014 */
[----:B------:R-:W-:Y:S02]  /*44f80*/  IMAD R39, R3, R47, R44 ;  /* 0x0000002f03277224 */ /* 0x000fe400078e022c */
[----:B------:R-:W-:Y:S02]  /*44f90*/  IMAD.MOV.U32 R52, RZ, RZ, R51 ;  /* 0x000000ffff347224 */ /* 0x000fe400078e0033 */
[----:B------:R-:W-:Y:S01]  /*44fa0*/  IMAD.X R51, RZ, RZ, RZ, P6 ;  /* 0x000000ffff337224 */ /* 0x000fe200030e06ff */
[----:B------:R-:W-:Y:S01]  /*44fb0*/  ISETP.GE.U32.AND P6, PT, R12, R20, PT ;  /* 0x000000140c00720c */ /* 0x000fe20003fc6070 */
[----:B------:R-:W-:-:S04]  /*44fc0*/  IMAD.WIDE.U32 R54, R63, R3, RZ ;  /* 0x000000033f367225 */ /* 0x000fc800078e00ff */
[----:B------:R-:W-:-:S04]  /*44fd0*/  IMAD.WIDE.U32 R68, P5, R0, R63, R68 ;  /* 0x0000003f00447225 */ /* 0x000fc800078a0044 */
[----:B------:R-:W-:Y:S02]  /*44fe0*/  IMAD.IADD R20, R13, 0x1, R39 ;  /* 0x000000010d147824 */ /* 0x000fe400078e0227 */
[----:B------:R-:W-:-:S03]  /*44ff0*/  IMAD.WIDE.U32 R70, R47, R17, RZ ;  /* 0x000000112f467225 */ /* 0x000fc600078e00ff */
[----:B------:R-:W-:Y:S01]  /*45000*/  ISETP.GE.U32.AND.EX P6, PT, R20, R21, PT, P6 ;  /* 0x000000151400720c */ /* 0x000fe20003fc6160 */
[----:B------:R-:W-:Y:S02]  /*45010*/  IMAD.X R59, RZ, RZ, RZ, P0 ;  /* 0x000000ffff3b7224 */ /* 0x000fe400000e06ff */
[----:B------:R-:W-:Y:S01]  /*45020*/  IMAD.X R53, RZ, RZ, RZ, P2 ;  /* 0x000000ffff357224 */ /* 0x000fe200010e06ff */
[----:B------:R-:W-:Y:S01]  /*45030*/  IADD3 RZ, P2, PT, R55, R68, RZ ;  /* 0x0000004437ff7210 */ /* 0x000fe20007f5e0ff */
[----:B------:R-:W-:Y:S02]  /*45040*/  IMAD.X R61, RZ, RZ, RZ, P5 ;  /* 0x000000ffff3d7224 */ /* 0x000fe400028e06ff */
[----:B------:R-:W-:Y:S02]  /*45050*/  IMAD.MOV.U32 R60, RZ, RZ, R69 ;  /* 0x000000ffff3c7224 */ /* 0x000fe400078e0045 */
[----:B------:R-:W-:Y:S02]  /*45060*/  IMAD R44, R18, R63, RZ ;  /* 0x0000003f122c7224 */ /* 0x000fe400078e02ff */
[----:B------:R-:W-:-:S02]  /*45070*/  IMAD R21, R15, R46, RZ ;  /* 0x0000002e0f157224 */ /* 0x000fc400078e02ff */
[----:B------:R-:W-:-:S04]  /*45080*/  IMAD.WIDE.U32 R70, P0, R16, R63, R70 ;  /* 0x0000003f10467225 */ /* 0x000fc80007800046 */
[----:B------:R-:W-:-:S04]  /*45090*/  IMAD.WIDE.U32.X R58, R16, R65, R58, P3 ;  /* 0x00000041103a7225 */ /* 0x000fc800018e043a */
[----:B------:R-:W-:Y:S02]  /*450a0*/  IMAD.MOV.U32 R48, RZ, RZ, R57 ;  /* 0x000000ffff307224 */ /* 0x000fe400078e0039 */
[----:B------:R-:W-:Y:S02]  /*450b0*/  IMAD.MOV.U32 R50, RZ, RZ, R73 ;  /* 0x000000ffff327224 */ /* 0x000fe400078e0049 */
[C---:B------:R-:W-:Y:S02]  /*450c0*/  IMAD R73, R19.reuse, R47, R44 ;  /* 0x0000002f13497224 */ /* 0x040fe400078e022c */
[----:B------:R-:W-:-:S04]  /*450d0*/  IMAD.WIDE.U32 R56, R19, R63, R42 ;  /* 0x0000003f13387225 */ /* 0x000fc800078e002a */
[----:B------:R-:W-:-:S04]  /*450e0*/  IMAD.WIDE.U32.X R68, R0, R47, R60, P2 ;  /* 0x0000002f00447225 */ /* 0x000fc800010e043c */
[----:B------:R-:W-:Y:S01]  /*450f0*/  IMAD R39, R14, R65, R21 ;  /* 0x000000410e277224 */ /* 0x000fe200078e0215 */
[----:B------:R-:W-:Y:S01]  /*45100*/  SEL R21, RZ, 0x1, P6 ;  /* 0x00000001ff157807 */ /* 0x000fe20003000000 */
[----:B------:R-:W-:Y:S01]  /*45110*/  IMAD.MOV.U32 R54, RZ, RZ, R71 ;  /* 0x000000ffff367224 */ /* 0x000fe200078e0047 */
[----:B------:R-:W-:Y:S01]  /*45120*/  IADD3 R71, P2, P3, R29, R58, R30 ;  /* 0x0000003a1d477210 */ /* 0x000fe20007b5e01e */
[----:B------:R-:W-:Y:S01]  /*45130*/  IMAD.WIDE.U32.X R18, R18, R47, R52, P4 ;  /* 0x0000002f12127225 */ /* 0x000fe200020e0434 */
[C---:B------:R-:W-:Y:S02]  /*45140*/  IADD3 R21, P4, P6, R56.reuse, R68, R21 ;  /* 0x0000004438157210 */ /* 0x040fe40007e9e015 */
[----:B------:R-:W-:Y:S01]  /*45150*/  IADD3.X R58, PT, PT, RZ, R59, RZ, P2, P3 ;  /* 0x0000003bff3a7210 */ /* 0x000fe200017e64ff */
[----:B------:R-:W-:Y:S01]  /*45160*/  IMAD.IADD R29, R57, 0x1, R73 ;  /* 0x00000001391d7824 */ /* 0x000fe200078e0249 */
[----:B------:R-:W-:Y:S01]  /*45170*/  ISETP.GE.U32.AND P3, PT, R56, R42, PT ;  /* 0x0000002a3800720c */ /* 0x000fe20003f66070 */
[----:B------:R-:W-:-:S03]  /*45180*/  IMAD.WIDE.U32 R60, R14, R46, R40 ;  /* 0x0000002e0e3c7225 */ /* 0x000fc600078e0028 */
[----:B------:R-:W-:Y:S01]  /*45190*/  IADD3.X R68, PT, PT, R29, R69, RZ, P4, P6 ;  /* 0x000000451d447210 */ /* 0x000fe200027ec4ff */
[----:B------:R-:W-:Y:S01]  /*451a0*/  IMAD.WIDE.U32 R74, R63, R17, RZ ;  /* 0x000000113f4a7225 */ /* 0x000fe200078e00ff */
[----:B------:R-:W-:Y:S02]  /*451b0*/  ISETP.GE.U32.AND P4, PT, R21, R56, PT ;  /* 0x000000381500720c */ /* 0x000fe40003f86070 */
[----:B------:R-:W-:Y:S01]  /*451c0*/  IADD3 R52, P2, PT, R71, R60, RZ ;  /* 0x0000003c47347210 */ /* 0x000fe20007f5e0ff */
[----:B------:R-:W-:Y:S01]  /*451d0*/  IMAD.IADD R39, R61, 0x1, R39 ;  /* 0x000000013d277824 */ /* 0x000fe200078e0227 */
[----:B------:R-:W-:Y:S01]  /*451e0*/  ISETP.GE.U32.AND.EX P3, PT, R29, R43, PT, P3 ;  /* 0x0000002b1d00720c */ /* 0x000fe20003f66130 */
[----:B------:R-:W-:Y:S01]  /*451f0*/  IMAD.X R55, RZ, RZ, RZ, P0 ;  /* 0x000000ffff377224 */ /* 0x000fe200000e06ff */
[C---:B------:R-:W-:Y:S01]  /*45200*/  ISETP.GE.U32.AND.EX P6, PT, R68.reuse, R29, PT, P4 ;  /* 0x0000001d4400720c */ /* 0x040fe20003fc6140 */
[----:B------:R-:W-:Y:S01]  /*45210*/  IMAD.X R53, R39, 0x1, R58, P2 ;  /* 0x0000000127357824 */ /* 0x000fe200010e063a */
[----:B------:R-:W-:Y:S01]  /*45220*/  IADD3 RZ, P5, PT, R75, R70, RZ ;  /* 0x000000464bff7210 */ /* 0x000fe20007fbe0ff */
[----:B------:R-:W-:Y:S01]  /*45230*/  IMAD.WIDE.U32 R56, R68, 0x3d1, RZ ;  /* 0x000003d144387825 */ /* 0x000fe200078e00ff */
[----:B------:R-:W-:-:S02]  /*45240*/  ISETP.GE.U32.AND P2, PT, R60, R40, PT ;  /* 0x000000283c00720c */ /* 0x000fc40003f46070 */
[----:B------:R-:W-:Y:S01]  /*45250*/  SEL R29, RZ, 0x1, P3 ;  /* 0x00000001ff1d7807 */ /* 0x000fe20001800000 */
[----:B------:R-:W-:Y:S01]  /*45260*/  IMAD.WIDE.U32.X R54, R16, R47, R54, P5 ;  /* 0x0000002f10367225 */ /* 0x000fe200028e0436 */
[----:B------:R-:W-:Y:S02]  /*45270*/  SEL R61, RZ, 0x1, P6 ;  /* 0x00000001ff3d7807 */ /* 0x000fe40003000000 */
[----:B------:R-:W-:Y:S01]  /*45280*/  ISETP.GE.U32.AND P4, PT, R52, R60, PT ;  /* 0x0000003c3400720c */ /* 0x000fe20003f86070 */
[----:B------:R-:W-:Y:S01]  /*45290*/  IMAD R16, R16, R63, RZ ;  /* 0x0000003f10107224 */ /* 0x000fe200078e02ff */
[----:B------:R-:W-:Y:S01]  /*452a0*/  ISETP.GE.U32.AND.EX P2, PT, R39, R41, PT, P2 ;  /* 0x000000292700720c */ /* 0x000fe20003f46120 */
[----:B------:R-:W-:Y:S01]  /*452b0*/  IMAD.WIDE.U32 R76, R63, R14, RZ ;  /* 0x0000000e3f4c7225 */ /* 0x000fe200078e00ff */
[----:B------:R-:W-:Y:S02]  /*452c0*/  IADD3 R61, P3, P5, R61, R18, R29 ;  /* 0x000000123d3d7210 */ /* 0x000fe40007d7e01d */
[----:B------:R-:W-:Y:S01]  /*452d0*/  ISETP.GE.U32.AND.EX P4, PT, R53, R39, PT, P4 ;  /* 0x000000273500720c */ /* 0x000fe20003f86140 */
[----:B------:R-:W-:Y:S01]  /*452e0*/  IMAD.WIDE.U32 R40, R17, R63, R52 ;  /* 0x0000003f11287225 */ /* 0x000fe200078e0034 */
[----:B------:R-:W-:-:S02]  /*452f0*/  IADD3.X R18, PT, PT, RZ, R19, RZ, P3, P5 ;  /* 0x00000013ff127210 */ /* 0x000fc40001fea4ff */
[----:B------:R-:W-:Y:S01]  /*45300*/  SEL R29, RZ, 0x1, P2 ;  /* 0x00000001ff1d7807 */ /* 0x000fe20001000000 */
[----:B------:R-:W-:Y:S01]  /*45310*/  IMAD R39, R17, R47, R16 ;  /* 0x0000002f11277224 */ /* 0x000fe200078e0210 */
[----:B------:R-:W-:Y:S01]  /*45320*/  IADD3 RZ, P0, PT, R77, R72, RZ ;  /* 0x000000484dff7210 */ /* 0x000fe20007f1e0ff */
[----:B------:R-:W-:Y:S01]  /*45330*/  IMAD.WIDE.U32 R42, R21, 0x3d1, RZ ;  /* 0x000003d1152a7825 */ /* 0x000fe200078e00ff */
[----:B------:R-:W-:Y:S02]  /*45340*/  IADD3 R61, P2, PT, R61, R40, RZ ;  /* 0x000000283d3d7210 */ /* 0x000fe40007f5e0ff */
[----:B------:R-:W-:Y:S01]  /*45350*/  SEL R19, RZ, 0x1, P4 ;  /* 0x00000001ff137807 */ /* 0x000fe20002000000 */
[----:B------:R-:W-:Y:S01]  /*45360*/  IMAD.WIDE.U32 R56, P5, RZ, R21, R56 ;  /* 0x00000015ff387225 */ /* 0x000fe200078a0038 */
[----:B------:R-:W-:-:S03]  /*45370*/  IADD3 R16, P3, PT, RZ, R42, RZ ;  /* 0x0000002aff107210 */ /* 0x000fc60007f7e0ff */
[----:B------:R-:W-:Y:S01]  /*45380*/  IMAD.IADD R17, R41, 0x1, R39 ;  /* 0x0000000129117824 */ /* 0x000fe200078e0227 */
[----:B------:R-:W-:Y:S01]  /*45390*/  IADD3 R30, P4, PT, R43, R56, RZ ;  /* 0x000000382b1e7210 */ /* 0x000fe20007f9e0ff */
[----:B------:R-:W-:Y:S01]  /*453a0*/  IMAD.WIDE.U32.X R50, R15, R47, R50, P0 ;  /* 0x0000002f0f327225 */ /* 0x000fe200000e0432 */
[----:B------:R-:W-:-:S03]  /*453b0*/  ISETP.GE.U32.AND P0, PT, R61, R40, PT ;  /* 0x000000283d00720c */ /* 0x000fc60003f06070 */
[----:B------:R-:W-:Y:S01]  /*453c0*/  IMAD.X R56, R17, 0x1, R18, P2 ;  /* 0x0000000111387824 */ /* 0x000fe200010e0612 */
[----:B------:R-:W-:Y:S01]  /*453d0*/  ISETP.GE.U32.AND P2, PT, R40, R52, PT ;  /* 0x000000342800720c */ /* 0x000fe20003f46070 */
[----:B------:R-:W-:Y:S01]  /*453e0*/  IMAD.WIDE.U32.X R48, R15, R65, R48, P1 ;  /* 0x000000410f307225 */ /* 0x000fe200008e0430 */
[----:B------:R-:W-:Y:S02]  /*453f0*/  ISETP.GE.U32.AND P1, PT, R16, R42, PT ;  /* 0x0000002a1000720c */ /* 0x000fe40003f26070 */
[----:B------:R-:W-:Y:S01]  /*45400*/  ISETP.GE.U32.AND.EX P2, PT, R17, R53, PT, P2 ;  /* 0x000000351100720c */ /* 0x000fe20003f46120 */
[----:B------:R-:W-:Y:S01]  /*45410*/  IMAD.X R59, RZ, RZ, RZ, P5 ;  /* 0x000000ffff3b7224 */ /* 0x000fe200028e06ff */
[----:B------:R-:W-:Y:S01]  /*45420*/  ISETP.GE.U32.AND.EX P0, PT, R56, R17, PT, P0 ;  /* 0x000000113800720c */ /* 0x000fe20003f06100 */
[----:B------:R-:W-:Y:S01]  /*45430*/  IMAD.MOV.U32 R58, RZ, RZ, R57 ;  /* 0x000000ffff3a7224 */ /* 0x000fe200078e0039 */
[----:B------:R-:W-:Y:S01]  /*45440*/  IADD3 R18, P5, P6, R19, R48, R29 ;  /* 0x0000003013127210 */ /* 0x000fe20007ebe01d */
[----:B------:R-:W-:Y:S01]  /*45450*/  IMAD.X R17, R30, 0x1, R21, P3 ;  /* 0x000000011e117824 */ /* 0x000fe200018e0615 */
[----:B------:R-:W-:Y:S01]  /*45460*/  SEL R21, RZ, 0x1, P2 ;  /* 0x00000001ff157807 */ /* 0x000fe20001000000 */
[----:B------:R-:W-:Y:S01]  /*45470*/  IMAD R15, R15, R63, RZ ;  /* 0x0000003f0f0f7224 */ /* 0x000fe200078e02ff */
        /* <DEDUP_REMOVED lines=8> */
[----:B------:R-:W-:Y:S01]  /*45500*/  IMAD R29, R14, R47, R15 ;  /* 0x0000002f0e1d7224 */ /* 0x000fe200078e020f */
[----:B------:R-:W-:Y:S01]  /*45510*/  IADD3 R21, P2, PT, R40, R42, RZ ;  /* 0x0000002a28157210 */ /* 0x000fe20007f5e0ff */
[----:B------:R-:W-:-:S03]  /*45520*/  IMAD.WIDE.U32 R14, R14, R63, R18 ;  /* 0x0000003f0e0e7225 */ /* 0x000fc600078e0012 */
[C---:B------:R-:W-:Y:S01]  /*45530*/  ISETP.GE.U32.AND P4, PT, R21.reuse, R42, PT ;  /* 0x0000002a1500720c */ /* 0x040fe20003f86070 */
[----:B------:R-:W-:Y:S01]  /*45540*/  IMAD.WIDE.U32 R48, P3, RZ, R61, R48 ;  /* 0x0000003dff307225 */ /* 0x000fe20007860030 */
[----:B------:R-:W-:Y:S02]  /*45550*/  ISETP.GE.U32.AND P1, PT, R14, R18, PT ;  /* 0x000000120e00720c */ /* 0x000fe40003f26070 */
[----:B------:R-:W-:Y:S01]  /*45560*/  IADD3 R18, P5, PT, R21, R68, RZ ;  /* 0x0000004415127210 */ /* 0x000fe20007fbe0ff */
[----:B------:R-:W-:Y:S01]  /*45570*/  IMAD.X R53, RZ, RZ, RZ, P3 ;  /* 0x000000ffff357224 */ /* 0x000fe200018e06ff */
[----:B------:R-:W-:Y:S01]  /*45580*/  IADD3 R42, P3, PT, R43, R48, RZ ;  /* 0x000000302b2a7210 */ /* 0x000fe20007f7e0ff */
[----:B------:R-:W-:Y:S01]  /*45590*/  IMAD.IADD R29, R15, 0x1, R29 ;  /* 0x000000010f1d7824 */ /* 0x000fe200078e021d */
[----:B------:R-:W-:Y:S01]  /*455a0*/  IADD3 R55, P6, PT, R39, R14, RZ ;  /* 0x0000000e27377210 */ /* 0x000fe20007fde0ff */
[----:B------:R-:W-:Y:S01]  /*455b0*/  IMAD.MOV.U32 R52, RZ, RZ, R49 ;  /* 0x000000ffff347224 */ /* 0x000fe200078e0031 */
[----:B------:R-:W-:-:S02]  /*455c0*/  SEL R15, RZ, 0x1, P0 ;  /* 0x00000001ff0f7807 */ /* 0x000fc40000000000 */
[----:B------:R-:W-:Y:S01]  /*455d0*/  ISETP.LT.U32.AND P0, PT, R18, R21, PT ;  /* 0x000000151200720c */ /* 0x000fe20003f01070 */
[----:B------:R-:W-:Y:S01]  /*455e0*/  IMAD.X R21, R42, 0x1, R41, P2 ;  /* 0x000000012a157824 */ /* 0x000fe200010e0629 */
[C---:B------:R-:W-:Y:S01]  /*455f0*/  ISETP.GE.U32.AND.EX P1, PT, R29.reuse, R19, PT, P1 ;  /* 0x000000131d00720c */ /* 0x040fe20003f26110 */
[----:B------:R-:W-:Y:S01]  /*45600*/  IMAD.X R44, R29, 0x1, R44, P6 ;  /* 0x000000011d2c7824 */ /* 0x000fe200030e062c */
[----:B------:R-:W-:Y:S01]  /*45610*/  IADD3 R15, P6, PT, R18, R15, RZ ;  /* 0x0000000f120f7210 */ /* 0x000fe20007fde0ff */
        /* <DEDUP_REMOVED lines=20> */
[----:B------:R-:W-:Y:S02]  /*45760*/  IADD3.X R57, PT, PT, RZ, R51, RZ, P4, P5 ;  /* 0x00000033ff397210 */ /* 0x000fe400027ea4ff */
[----:B------:R-:W-:Y:S02]  /*45770*/  IADD3 R14, P4, PT, R29, R56, RZ ;  /* 0x000000381d0e7210 */ /* 0x000fe40007f9e0ff */
[----:B------:R-:W-:Y:S01]  /*45780*/  SEL R21, RZ, 0x1, !P0 ;  /* 0x00000001ff157807 */ /* 0x000fe20004000000 */
[----:B------:R-:W-:Y:S01]  /*45790*/  IMAD.WIDE.U32 R48, R57, 0x3d1, RZ ;  /* 0x000003d139307825 */ /* 0x000fe200078e00ff */
        /* <DEDUP_REMOVED lines=92> */
.L_x_2125:
[----:B------:R-:W-:Y:S05]  /*45d60*/  BSYNC.RECONVERGENT B0 ;  /* 0x0000000000007941 */ /* 0x000fea0003800200 */
.L_x_2124:
[----:B------:R-:W-:Y:S01]  /*45d70*/  IMAD.WIDE.U32 R40, R3, R66, R16 ;  /* 0x0000004203287225 */ /* 0x000fe200078e0010 */
[----:B------:R-:W-:Y:S01]  /*45d80*/  IADD3 R8, P1, PT, R15, R8, RZ ;  /* 0x000000080f087210 */ /* 0x000fe20007f3e0ff */
[----:B------:R-:W-:Y:S02]  /*45d90*/  BSSY.RECONVERGENT B0, `(.L_x_2126) ;  /* 0x00000e2000007945 */ /* 0x000fe40003800200 */
        /* <DEDUP_REMOVED lines=56> */
.L_x_2127:
        /* <DEDUP_REMOVED lines=29> */
[----:B------:R-:W-:Y:S01]  /*462f0*/  SEL R19, RZ, 0xffffffff, P0 ;  /* 0xffffffffff137807 */ /* 0x000fe20000000000 */
[----:B------:R-:W-:Y:S01]  /*46300*/  IMAD.X R14, R14, 0x1, R17, P2 ;  /* 0x000000010e0e7824 */ /* 0x000fe200010e0611 */
[----:B------:R-:W-:Y:S01]  /*46310*/  SEL R3, RZ, 0xffffffff, !P3 ;  /* 0xffffffffff037807 */ /* 0x000fe20005800000 */
[----:B------:R-:W-:Y:S01]  /*46320*/  IMAD.MOV.U32 R30, RZ, RZ, R4 ;  /* 0x000000ffff1e7224 */ /* 0x000fe200078e0004 */
[----:B------:R-:W-:-:S02]  /*46330*/  ISETP.GT.U32.AND P0, PT, R4, UR6, PT ;  /* 0x0000000604007c0c */ /* 0x000fc4000bf04070 */
[C---:B------:R-:W-:Y:S02]  /*46340*/  IADD3 R42, P3, PT, R3.reuse, R42, RZ ;  /* 0x0000002a032a7210 */ /* 0x040fe40007f7e0ff */
[----:B------:R-:W-:Y:S02]  /*46350*/  SEL R15, RZ, 0xffffffff, !P1 ;  /* 0xffffffffff0f7807 */ /* 0x000fe40004800000 */
[----:B------:R-:W-:Y:S01]  /*46360*/  ISETP.GT.U32.AND.EX P0, PT, R14, UR7, PT, P0 ;  /* 0x000000070e007c0c */ /* 0x000fe2000bf04100 */
[----:B------:R-:W-:Y:S01]  /*46370*/  IMAD.X R44, R3, 0x1, R44, P3 ;  /* 0x00000001032c7824 */ /* 0x000fe200018e062c */
[----:B------:R-:W-:Y:S02]  /*46380*/  ISETP.NE.U32.AND P1, PT, R42, RZ, PT ;  /* 0x000000ff2a00720c */ /* 0x000fe40003f25070 */
[----:B------:R-:W-:Y:S02]  /*46390*/  IADD3 R17, P3, PT, R19, R20, RZ ;  /* 0x0000001413117210 */ /* 0x000fe40007f7e0ff */
[----:B------:R-:W-:-:S02]  /*463a0*/  ISETP.NE.OR.EX P0, PT, R44, RZ, P0, P1 ;  /* 0x000000ff2c00720c */ /* 0x000fc40000705710 */
[----:B------:R-:W-:Y:S01]  /*463b0*/  IADD3 R40, P2, PT, R40, -R8, RZ ;  /* 0x8000000828287210 */ /* 0x000fe20007f5e0ff */
[----:B------:R-:W-:Y:S01]  /*463c0*/  IMAD.MOV.U32 R39, RZ, RZ, R17 ;  /* 0x000000ffff277224 */ /* 0x000fe200078e0011 */
[----:B------:R-:W-:Y:S01]  /*463d0*/  IADD3 R3, P4, PT, R15, R16, RZ ;  /* 0x000000100f037210 */ /* 0x000fe20007f9e0ff */
[----:B------:R-:W-:Y:S02]  /*463e0*/  IMAD.X R16, R19, 0x1, R28, P3 ;  /* 0x0000000113107824 */ /* 0x000fe400018e061c */
[----:B------:R-:W-:Y:S02]  /*463f0*/  IMAD.X R41, R41, 0x1, ~R9, P2 ;  /* 0x0000000129297824 */ /* 0x000fe400010e0e09 */
[----:B------:R-:W-:Y:S02]  /*46400*/  IMAD.X R15, R15, 0x1, R18, P4 ;  /* 0x000000010f0f7824 */ /* 0x000fe400020e0612 */
        /* <DEDUP_REMOVED lines=23> */
.L_x_2130:
[----:B------:R-:W-:Y:S05]  /*46580*/  BSYNC.RELIABLE B1 ;  /* 0x0000000000017941 */ /* 0x000fea0003800100 */
.L_x_2129:
        /* <DEDUP_REMOVED lines=41> */
[----:B------:R-:W-:Y:S02]  /*46820*/  IMAD.MOV.U32 R16, RZ, RZ, R17 ;  /* 0x000000ffff107224 */ /* 0x000fe400078e0011 */
[----:B------:R-:W-:-:S02]  /*46830*/  IMAD.X R15, R15, 0x1, R48, P4 ;  /* 0x000000010f0f7824 */ /* 0x000fc400020e0630 */
[----:B------:R-:W-:Y:S02]  /*46840*/  IMAD.X R41, R41, 0x1, ~R9, P2 ;  /* 0x0000000129297824 */ /* 0x000fe400010e0e09 */
        /* <DEDUP_REMOVED lines=22> */
.L_x_2132:
[----:B------:R-:W-:Y:S05]  /*469b0*/  BSYNC.RELIABLE B1 ;  /* 0x0000000000017941 */ /* 0x000fea0003800100 */
.L_x_2131:
        /* <DEDUP_REMOVED lines=31> */
.L_x_2128:
[----:B------:R-:W-:Y:S05]  /*46bb0*/  BSYNC.RECONVERGENT B0 ;  /* 0x0000000000007941 */ /* 0x000fea0003800200 */
.L_x_2126:
[----:B------:R-:W-:Y:S05]  /*46bc0*/  WARPSYNC.ALL ;  /* 0x0000000000007948 */ /* 0x000fea0003800000 */
[----:B------:R-:W0:Y:S01]  /*46bd0*/  LDC R4, c[0x0][0x394] ;  /* 0x0000e500ff047b82 */ /* 0x000e220000000800 */
[----:B------:R-:W-:Y:S02]  /*46be0*/  IMAD.MOV.U32 R10, RZ, RZ, R40 ;  /* 0x000000ffff0a7224 */ /* 0x000fe400078e0028 */
[----:B------:R-:W-:Y:S02]  /*46bf0*/  IMAD.MOV.U32 R11, RZ, RZ, R41 ;  /* 0x000000ffff0b7224 */ /* 0x000fe400078e0029 */
[----:B------:R-:W-:-:S02]  /*46c00*/  IMAD.MOV.U32 R12, RZ, RZ, R39 ;  /* 0x000000ffff0c7224 */ /* 0x000fc400078e0027 */
[----:B------:R-:W-:Y:S01]  /*46c10*/  IMAD.MOV.U32 R13, RZ, RZ, R16 ;  /* 0x000000ffff0d7224 */ /* 0x000fe200078e0010 */
[----:B------:R-:W1:Y:S01]  /*46c20*/  LDC.64 R8, c[0x0][0x388] ;  /* 0x0000e200ff087b82 */ /* 0x000e620000000a00 */
[----:B------:R-:W-:Y:S02]  /*46c30*/  IMAD.MOV.U32 R14, RZ, RZ, R17 ;  /* 0x000000ffff0e7224 */ /* 0x000fe400078e0011 */
[----:B0-----:R-:W-:Y:S01]  /*46c40*/  IMAD R45, R45, R4, RZ ;  /* 0x000000042d2d7224 */ /* 0x001fe200078e02ff */
[----:B------:R-:W-:-:S03]  /*46c50*/  ISETP.GE.U32.AND P0, PT, R4, 0x2, PT ;  /* 0x000000020400780c */ /* 0x000fc60003f06070 */
[----:B-1----:R-:W-:-:S05]  /*46c60*/  IMAD.WIDE.U32 R8, R45, 0x8, R8 ;  /* 0x000000082d087825 */ /* 0x002fca00078e0008 */
[----:B------:R0:W-:Y:S04]  /*46c70*/  STG.E.64 desc[UR8][R8.64], R10 ;  /* 0x0000000a08007986 */ /* 0x0001e8000c101b08 */
[----:B------:R1:W-:Y:S04]  /*46c80*/  STG.E.64 desc[UR8][R8.64+0x8], R12 ;  /* 0x0000080c08007986 */ /* 0x0003e8000c101b08 */
[----:B------:R1:W-:Y:S01]  /*46c90*/  STG.E.64 desc[UR8][R8.64+0x10], R14 ;  /* 0x0000100e08007986 */ /* 0x0003e2000c101b08 */
[----:B0-----:R-:W-:Y:S02]  /*46ca0*/  IMAD.MOV.U32 R10, RZ, RZ, R30 ;  /* 0x000000ffff0a7224 */ /* 0x001fe400078e001e */
[----:B------:R-:W-:-:S05]  /*46cb0*/  IMAD.MOV.U32 R11, RZ, RZ, R19 ;  /* 0x000000ffff0b7224 */ /* 0x000fca00078e0013 */
[----:B------:R1:W-:Y:S01]  /*46cc0*/  STG.E.64 desc[UR8][R8.64+0x18], R10 ;  /* 0x0000180a08007986 */ /* 0x0003e2000c101b08 */
[----:B------:R-:W-:Y:S05]  /*46cd0*/  @!P0 EXIT ;  /* 0x000000000000894d */ /* 0x000fea0003800000 */
[----:B------:R-:W-:-:S07]  /*46ce0*/  IMAD.MOV.U32 R18, RZ, RZ, 0x1 ;  /* 0x00000001ff127424 */ /* 0x000fce00078e00ff */
.L_x_2324:
[C---:B-12---:R-:W-:Y:S01]  /*46cf0*/  IMAD.WIDE.U32 R8, R32.reuse, R33, RZ ;  /* 0x0000002120087225 */ /* 0x046fe200078e00ff */
        /* <DEDUP_REMOVED lines=19> */
[----:B------:R-:W-:Y:S02]  /*46e30*/  IMAD.X R30, R3, 0x1, R11, P5 ;  /* 0x00000001031e7824 */ /* 0x000fe400028e060b */
[----:B------:R-:W-:-:S03]  /*46e40*/  IMAD.WIDE.U32 R68, R32, R31, RZ ;  /* 0x0000001f20447225 */ /* 0x000fc600078e00ff */
[----:B------:R-:W-:Y:S01]  /*46e50*/  ISETP.GE.U32.AND.EX P0, PT, R30, R3, PT, P0 ;  /* 0x000000031e00720c */ /* 0x000fe20003f06100 */
[----:B------:R-:W-:-:S04]  /*46e60*/  IMAD.WIDE.U32 R14, R34, R35, RZ ;  /* 0x00000023220e7225 */ /* 0x000fc800078e00ff */
[----:B------:R-:W-:-:S04]  /*46e70*/  IMAD.WIDE.U32 R12, R31, R37, RZ ;  /* 0x000000251f0c7225 */ /* 0x000fc800078e00ff */
[----:B------:R-:W-:-:S04]  /*46e80*/  IMAD.WIDE.U32 R8, P1, R38, R31, R8 ;  /* 0x0000001f26087225 */ /* 0x000fc80007820008 */
[----:B------:R-:W-:Y:S01]  /*46e90*/  IMAD.X R29, RZ, RZ, RZ, P2 ;  /* 0x000000ffff1d7224 */ /* 0x000fe200010e06ff */
[----:B------:R-:W-:Y:S01]  /*46ea0*/  IADD3 RZ, P6, PT, R13, R8, RZ ;  /* 0x000000080dff7210 */ /* 0x000fe20007fde0ff */
[----:B------:R-:W-:Y:S02]  /*46eb0*/  IMAD.MOV.U32 R28, RZ, RZ, R21 ;  /* 0x000000ffff1c7224 */ /* 0x000fe400078e0015 */
[-C--:B------:R-:W-:Y:S02]  /*46ec0*/  IMAD R4, R38, R31.reuse, RZ ;  /* 0x0000001f26047224 */ /* 0x080fe400078e02ff */
[-C--:B------:R-:W-:Y:S02]  /*46ed0*/  IMAD R3, R34, R31.reuse, RZ ;  /* 0x0000001f22037224 */ /* 0x080fe400078e02ff */
[----:B------:R-:W-:-:S04]  /*46ee0*/  IMAD.WIDE.U32 R20, R31, R31, RZ ;  /* 0x0000001f1f147225 */ /* 0x000fc800078e00ff */
[----:B------:R-:W-:-:S04]  /*46ef0*/  IMAD.WIDE.U32 R68, P5, R31, R32, R68 ;  /* 0x000000201f447225 */ /* 0x000fc800078a0044 */
[----:B------:R-:W-:-:S04]  /*46f00*/  IMAD.WIDE.U32 R40, R33, R35, RZ ;  /* 0x0000002321287225 */ /* 0x000fc800078e00ff */
[----:B------:R-:W-:-:S04]  /*46f10*/  IMAD.WIDE.U32 R14, P4, R36, R33, R14 ;  /* 0x00000021240e7225 */ /* 0x000fc8000788000e */
[----:B------:R-:W-:Y:S01]  /*46f20*/  IMAD.WIDE.U32 R12, R37, R31, RZ ;  /* 0x0000001f250c7225 */ /* 0x000fe200078e00ff */
[----:B------:R-:W-:-:S03]  /*46f30*/  IADD3 RZ, P2, PT, R41, R14, RZ ;  /* 0x0000000e29ff7210 */ /* 0x000fc60007f5e0ff */
[-C--:B------:R-:W-:Y:S02]  /*46f40*/  IMAD R39, R37, R32.reuse, R4 ;  /* 0x0000002025277224 */ /* 0x080fe400078e0204 */
[-C--:B------:R-:W-:Y:S01]  /*46f50*/  IMAD R19, R33, R32.reuse, R3 ;  /* 0x0000002021137224 */ /* 0x080fe200078e0203 */
[----:B------:R-:W-:Y:S01]  /*46f60*/  SEL R3, RZ, 0x1, P0 ;  /* 0x00000001ff037807 */ /* 0x000fe20000000000 */
[----:B------:R-:W-:Y:S01]  /*46f70*/  IMAD.WIDE.U32.X R10, R36, R32, R28, P3 ;  /* 0x00000020240a7225 */ /* 0x000fe200018e041c */
[----:B------:R-:W-:-:S03]  /*46f80*/  IADD3 RZ, P0, PT, R21, R68, RZ ;  /* 0x0000004415ff7210 */ /* 0x000fc60007f1e0ff */
[----:B------:R-:W-:-:S04]  /*46f90*/  IMAD.WIDE.U32 R16, R33, R31, RZ ;  /* 0x0000001f21107225 */ /* 0x000fc800078e00ff */
[----:B------:R-:W-:Y:S01]  /*46fa0*/  IMAD.X R43, RZ, RZ, RZ, P5 ;  /* 0x000000ffff2b7224 */ /* 0x000fe200028e06ff */
[----:B------:R-:W-:Y:S01]  /*46fb0*/  IADD3 R10, P3, P5, R12, R10, R3 ;  /* 0x0000000a0c0a7210 */ /* 0x000fe20007d7e003 */
[----:B------:R-:W-:-:S04]  /*46fc0*/  IMAD.WIDE.U32 R20, R34, R37, RZ ;  /* 0x0000002522147225 */ /* 0x000fc800078e00ff */
[----:B------:R-:W-:Y:S02]  /*46fd0*/  IMAD.MOV.U32 R42, RZ, RZ, R69 ;  /* 0x000000ffff2a7224 */ /* 0x000fe400078e0045 */
[----:B------:R-:W-:Y:S02]  /*46fe0*/  IMAD.IADD R39, R13, 0x1, R39 ;  /* 0x000000010d277824 */ /* 0x000fe400078e0227 */
[----:B------:R-:W-:-:S03]  /*46ff0*/  IMAD.WIDE.U32 R28, R34, R33, RZ ;  /* 0x00000021221c7225 */ /* 0x000fc600078e00ff */
[----:B------:R-:W-:Y:S01]  /*47000*/  IADD3.X R11, PT, PT, R39, R11, RZ, P3, P5 ;  /* 0x0000000b270b7210 */ /* 0x000fe20001fea4ff */
[----:B------:R-:W-:Y:S02]  /*47010*/  IMAD.IADD R14, R17, 0x1, R19 ;  /* 0x00000001110e7824 */ /* 0x000fe400078e0213 */
[----:B------:R-:W-:Y:S02]  /*47020*/  IMAD.SHL.U32 R8, R16, 0x2, RZ ;  /* 0x0000000210087824 */ /* 0x000fe400078e00ff */
[----:B------:R-:W-:Y:S01]  /*47030*/  IMAD.WIDE.U32.X R42, R32, R32, R42, P0 ;  /* 0x00000020202a7225 */ /* 0x000fe200000e042a */
[----:B------:R-:W-:-:S03]  /*47040*/  SHF.L.U64.HI R19, R16, 0x1, R14 ;  /* 0x0000000110137819 */ /* 0x000fc6000001020e */
[----:B------:R-:W-:-:S04]  /*47050*/  IMAD.WIDE.U32 R40, P0, R38, R33, R20 ;  /* 0x0000002126287225 */ /* 0x000fc80007800014 */
[----:B------:R-:W-:-:S04]  /*47060*/  IMAD.WIDE.U32 R20, P5, R33, R34, R28 ;  /* 0x0000002221147225 */ /* 0x000fc800078a001c */
[----:B------:R-:W-:Y:S01]  /*47070*/  IMAD.X R29, RZ, RZ, RZ, P1 ;  /* 0x000000ffff1d7224 */ /* 0x000fe200008e06ff */
[----:B------:R-:W-:Y:S01]  /*47080*/  IADD3 R3, P1, PT, R8, R42, RZ ;  /* 0x0000002a08037210 */ /* 0x000fe20007f3e0ff */
[----:B------:R-:W-:-:S04]  /*47090*/  IMAD.WIDE.U32 R16, R33, R37, RZ ;  /* 0x0000002521107225 */ /* 0x000fc800078e00ff */
[----:B------:R-:W-:Y:S01]  /*470a0*/  IMAD.WIDE.U32 R48, R33, R33, RZ ;  /* 0x0000002121307225 */ /* 0x000fe200078e00ff */
[----:B------:R-:W-:Y:S02]  /*470b0*/  IADD3 RZ, P3, PT, R17, R40, RZ ;  /* 0x0000002811ff7210 */ /* 0x000fe40007f7e0ff */
[----:B------:R-:W-:Y:S01]  /*470c0*/  SHF.L.W.U32.HI R48, R14, 0x1, R51 ;  /* 0x000000010e307819 */ /* 0x000fe20000010e33 */
        /* <DEDUP_REMOVED lines=10> */
[----:B------:R-:W-:Y:S01]  /*47170*/  IMAD.WIDE.U32.X R14, R38, R32, R28, P6 ;  /* 0x00000020260e7225 */ /* 0x000fe200030e041c */
[----:B------:R-:W-:-:S02]  /*47180*/  ISETP.GE.U32.AND.EX P1, PT, R11, R39, PT, P1 ;  /* 0x000000270b00720c */ /* 0x000fc40003f26110 */
[----:B------:R-:W-:Y:S01]  /*47190*/  SEL R9, RZ, 0x1, P0 ;  /* 0x00000001ff097807 */ /* 0x000fe20000000000 */
[----:B------:R-:W-:Y:S01]  /*471a0*/  IMAD.WIDE.U32 R42, R33, R33, R48 ;  /* 0x00000021212a7225 */ /* 0x000fe200078e0030 */
[----:B------:R-:W-:-:S03]  /*471b0*/  SEL R19, RZ, 0x1, P1 ;  /* 0x00000001ff137807 */ /* 0x000fc60000800000 */
[-C--:B------:R-:W-:Y:S01]  /*471c0*/  IMAD R39, R36, R33.reuse, RZ ;  /* 0x0000002124277224 */ /* 0x080fe200078e02ff */
[----:B------:R-:W-:Y:S01]  /*471d0*/  ISETP.LT.U32.AND P0, PT, R42, R48, PT ;  /* 0x000000302a00720c */ /* 0x000fe20003f01070 */
[----:B------:R-:W-:Y:S01]  /*471e0*/  IMAD.IADD R48, R20, 0x1, R43 ;  /* 0x0000000114307824 */ /* 0x000fe200078e022b */
[----:B------:R-:W-:Y:S01]  /*471f0*/  IADD3 R8, P1, PT, R9, R42, RZ ;  /* 0x0000002a09087210 */ /* 0x000fe20007f3e0ff */
[----:B------:R-:W-:-:S03]  /*47200*/  IMAD.WIDE.U32 R28, R35, R33, R10 ;  /* 0x00000021231c7225 */ /* 0x000fc600078e000a */
[----:B------:R-:W-:Y:S01]  /*47210*/  ISETP.GE.U32.AND P6, PT, R8, R42, PT ;  /* 0x0000002a0800720c */ /* 0x000fe20003fc6070 */
[----:B------:R-:W-:Y:S02]  /*47220*/  IMAD R39, R35, R34, R39 ;  /* 0x0000002223277224 */ /* 0x000fe400078e0227 */
[----:B------:R-:W-:Y:S01]  /*47230*/  IMAD.X R9, RZ, RZ, R48, P1 ;  /* 0x000000ffff097224 */ /* 0x000fe200008e0630 */
[----:B------:R-:W-:Y:S01]  /*47240*/  ISETP.GE.U32.AND P1, PT, R28, R10, PT ;  /* 0x0000000a1c00720c */ /* 0x000fe20003f26070 */
[----:B------:R-:W-:Y:S02]  /*47250*/  IMAD.IADD R51, R29, 0x1, R39 ;  /* 0x000000011d337824 */ /* 0x000fe400078e0227 */
[----:B------:R-:W-:Y:S01]  /*47260*/  IMAD.MOV.U32 R12, RZ, RZ, R41 ;  /* 0x000000ffff0c7224 */ /* 0x000fe200078e0029 */
[----:B------:R-:W-:Y:S01]  /*47270*/  ISETP.GE.U32.AND.EX P6, PT, R9, R48, PT, P6 ;  /* 0x000000300900720c */ /* 0x000fe20003fc6160 */
[----:B------:R-:W-:Y:S01]  /*47280*/  IMAD.X R41, RZ, RZ, RZ, P5 ;  /* 0x000000ffff297224 */ /* 0x000fe200028e06ff */
[----:B------:R-:W-:Y:S01]  /*47290*/  ISETP.GE.U32.AND.EX P1, PT, R51, R11, PT, P1 ;  /* 0x0000000b3300720c */ /* 0x000fe20003f26110 */
[----:B------:R-:W-:Y:S01]  /*472a0*/  IMAD.MOV.U32 R40, RZ, RZ, R21 ;  /* 0x000000ffff287224 */ /* 0x000fe200078e0015 */
[----:B------:R-:W-:Y:S01]  /*472b0*/  IADD3 R20, P5, PT, R19, R14, RZ ;  /* 0x0000000e13147210 */ /* 0x000fe20007fbe0ff */
[----:B------:R-:W-:Y:S01]  /*472c0*/  IMAD R14, R38, R33, RZ ;  /* 0x00000021260e7224 */ /* 0x000fe200078e02ff */
[----:B------:R-:W-:Y:S01]  /*472d0*/  SHF.L.W.U32.HI R19, R30, 0x1, R28 ;  /* 0x000000011e137819 */ /* 0x000fe20000010e1c */
[----:B------:R-:W-:Y:S01]  /*472e0*/  IMAD.WIDE.U32.X R10, R34, R34, R40, P4 ;  /* 0x00000022220a7225 */ /* 0x000fe200020e0428 */
[----:B------:R-:W-:-:S02]  /*472f0*/  SHF.L.W.U32.HI R39, R28, 0x1, R51 ;  /* 0x000000011c277819 */ /* 0x000fc40000010e33 */
[----:B------:R-:W-:Y:S01]  /*47300*/  ISETP.LT.U32.OR.EX P0, PT, R48, R49, !P6, P0 ;  /* 0x000000313000720c */ /* 0x000fe20007701500 */
[----:B------:R-:W-:Y:S01]  /*47310*/  IMAD.WIDE.U32.X R16, R36, R34, R16, P2 ;  /* 0x0000002224107225 */ /* 0x000fe200010e0410 */
[----:B------:R-:W-:Y:S02]  /*47320*/  IADD3 R28, P2, PT, R19, R10, RZ ;  /* 0x0000000a131c7210 */ /* 0x000fe40007f5e0ff */
[----:B------:R-:W-:Y:S01]  /*47330*/  SEL R49, RZ, 0x1, P1 ;  /* 0x00000001ff317807 */ /* 0x000fe20000800000 */
[----:B------:R-:W-:Y:S02]  /*47340*/  IMAD.X R21, RZ, RZ, R15, P5 ;  /* 0x000000ffff157224 */ /* 0x000fe400028e060f */
[C---:B------:R-:W-:Y:S02]  /*47350*/  IMAD R29, R37.reuse, R34, R14 ;  /* 0x00000022251d7224 */ /* 0x040fe400078e020e */
[----:B------:R-:W-:-:S04]  /*47360*/  IMAD.WIDE.U32 R14, R37, R33, R20 ;  /* 0x00000021250e7225 */ /* 0x000fc800078e0014 */
[----:B------:R-:W-:Y:S01]  /*47370*/  IMAD.X R30, R39, 0x1, R11, P2 ;  /* 0x00000001271e7824 */ /* 0x000fe200010e060b */
[----:B------:R-:W-:Y:S01]  /*47380*/  SEL R11, RZ, 0x1, !P0 ;  /* 0x00000001ff0b7807 */ /* 0x000fe20004000000 */
[----:B------:R-:W-:Y:S01]  /*47390*/  IMAD.IADD R15, R15, 0x1, R29 ;  /* 0x000000010f0f7824 */ /* 0x000fe200078e021d */
[----:B------:R-:W-:Y:S01]  /*473a0*/  IADD3 R49, P1, P6, R14, R16, R49 ;  /* 0x000000100e317210 */ /* 0x000fe20007e3e031 */
[----:B------:R-:W-:Y:S01]  /*473b0*/  IMAD.WIDE.U32 R40, R36, R35, RZ ;  /* 0x0000002324287225 */ /* 0x000fe200078e00ff */
[----:B------:R-:W-:Y:S02]  /*473c0*/  IADD3 R10, P5, PT, R28, R11, RZ ;  /* 0x0000000b1c0a7210 */ /* 0x000fe40007fbe0ff */
[----:B------:R-:W-:Y:S01]  /*473d0*/  ISETP.GE.U32.AND P2, PT, R14, R20, PT ;  /* 0x000000140e00720c */ /* 0x000fe20003f46070 */
[----:B------:R-:W-:Y:S01]  /*473e0*/  IMAD.WIDE.U32 R42, R38, R37, RZ ;  /* 0x00000025262a7225 */ /* 0x000fe200078e00ff */
[----:B------:R-:W-:Y:S02]  /*473f0*/  ISETP.GE.U32.AND P4, PT, R49, R14, PT ;  /* 0x0000000e3100720c */ /* 0x000fe40003f86070 */
[C---:B0-----:R-:W-:Y:S01]  /*47400*/  IADD3.X R44, PT, PT, R15.reuse, R17, RZ, P1, P6 ;  /* 0x000000110f2c7210 */ /* 0x041fe20000fec4ff */
[----:B------:R-:W-:Y:S01]  /*47410*/  IMAD.X R11, RZ, RZ, R30, P5 ;  /* 0x000000ffff0b7224 */ /* 0x000fe200028e061e */
[----:B------:R-:W-:Y:S01]  /*47420*/  ISETP.GE.U32.AND P1, PT, R10, R28, PT ;  /* 0x0000001c0a00720c */ /* 0x000fe20003f26070 */
[----:B------:R-:W-:Y:S01]  /*47430*/  IMAD.WIDE.U32 R16, R36, R37, RZ ;  /* 0x0000002524107225 */ /* 0x000fe200078e00ff */
[----:B------:R-:W-:-:S02]  /*47440*/  ISETP.GE.U32.AND.EX P2, PT, R15, R21, PT, P2 ;  /* 0x000000150f00720c */ /* 0x000fc40003f46120 */
[----:B------:R-:W-:Y:S01]  /*47450*/  ISETP.GE.U32.AND.EX P4, PT, R44, R15, PT, P4 ;  /* 0x0000000f2c00720c */ /* 0x000fe20003f86140 */
[----:B------:R-:W-:Y:S01]  /*47460*/  IMAD.WIDE.U32.X R14, R38, R34, R12, P3 ;  /* 0x00000022260e7225 */ /* 0x000fe200018e040c */
[----:B------:R-:W-:Y:S02]  /*47470*/  ISETP.LT.U32.AND P0, PT, R28, R19, PT ;  /* 0x000000131c00720c */ /* 0x000fe40003f01070 */
[----:B------:R-:W-:Y:S01]  /*47480*/  ISETP.GE.U32.AND.EX P3, PT, R11, R30, PT, P1 ;  /* 0x0000001e0b00720c */ /* 0x000fe20003f66110 */
[----:B------:R-:W-:Y:S01]  /*47490*/  IMAD.WIDE.U32 R20, R35, R37, RZ ;  /* 0x0000002523147225 */ /* 0x000fe200078e00ff */
[----:B------:R-:W-:Y:S02]  /*474a0*/  SEL R20, RZ, 0x1, P2 ;  /* 0x00000001ff147807 */ /* 0x000fe40001000000 */
[----:B------:R-:W-:Y:S01]  /*474b0*/  SEL R19, RZ, 0x1, P4 ;  /* 0x00000001ff137807 */ /* 0x000fe20002000000 */
[----:B------:R-:W-:Y:S01]  /*474c0*/  IMAD.WIDE.U32 R16, P6, R38, R35, R16 ;  /* 0x0000002326107225 */ /* 0x000fe200078c0010 */
[----:B------:R-:W-:-:S02]  /*474d0*/  ISETP.LT.U32.OR.EX P0, PT, R30, R39, !P3, P0 ;  /* 0x000000271e00720c */ /* 0x000fc40005f01500 */
[----:B------:R-:W-:Y:S01]  /*474e0*/  SHF.L.W.U32.HI R48, R51, 0x1, R49 ;  /* 0x0000000133307819 */ /* 0x000fe20000010e31 */
[----:B------:R-:W-:Y:S01]  /*474f0*/  IMAD.WIDE.U32 R12, P1, R35, R36, R40 ;  /* 0x00000024230c7225 */ /* 0x000fe20007820028 */
[----:B------:R-:W-:Y:S02]  /*47500*/  IADD3 R40, P3, P4, R19, R14, R20 ;  /* 0x0000000e13287210 */ /* 0x000fe40007c7e014 */
[----:B------:R-:W-:Y:S01]  /*47510*/  SHF.L.W.U32.HI R49, R49, 0x1, R44 ;  /* 0x0000000131317819 */ /* 0x000fe20000010e2c */
[----:B------:R-:W-:Y:S01]  /*47520*/  IMAD.WIDE.U32 R28, R35, R35, RZ ;  /* 0x00000023231c7225 */ /* 0x000fe200078e00ff */
[----:B------:R-:W-:Y:S02]  /*47530*/  IADD3 RZ, P2, PT, R21, R16, RZ ;  /* 0x0000001015ff7210 */ /* 0x000fe40007f5e0ff */
[----:B------:R-:W-:Y:S01]  /*47540*/  IADD3.X R41, PT, PT, RZ, R15, RZ, P3, P4 ;  /* 0x0000000fff297210 */ /* 0x000fe20001fe84ff */
[----:B------:R-:W-:Y:S01]  /*47550*/  IMAD.WIDE.U32 R20, R37, R37, RZ ;  /* 0x0000002525147225 */ /* 0x000fe200078e00ff */
[----:B------:R-:W-:-:S02]  /*47560*/  SEL R55, RZ, 0x1, !P0 ;  /* 0x00000001ff377807 */ /* 0x000fc40004000000 */
[----:B------:R-:W-:Y:S01]  /*47570*/  IADD3 RZ, P5, PT, R29, R12, RZ ;  /* 0x0000000c1dff7210 */ /* 0x000fe20007fbe0ff */
[----:B------:R-:W-:-:S04]  /*47580*/  IMAD.WIDE.U32 R14, P4, R37, R38, R42 ;  /* 0x00000026250e7225 */ /* 0x000fc8000788002a */
[----:B------:R-:W-:Y:S01]  /*47590*/  IMAD.WIDE.U32 R42, R35, R35, R48 ;  /* 0x00000023232a7225 */ /* 0x000fe200078e0030 */
[----:B------:R-:W-:-:S03]  /*475a0*/  IADD3 RZ, P3, PT, R21, R14, RZ ;  /* 0x0000000e15ff7210 */ /* 0x000fc60007f7e0ff */
[-C--:B------:R-:W-:Y:S02]  /*475b0*/  IMAD R16, R38, R35.reuse, RZ ;  /* 0x0000002326107224 */ /* 0x080fe400078e02ff */
[----:B------:R-:W-:Y:S01]  /*475c0*/  IMAD.X R21, RZ, RZ, RZ, P6 ;  /* 0x000000ffff157224 */ /* 0x000fe200030e06ff */
[----:B------:R-:W-:Y:S01]  /*475d0*/  IADD3 R55, P6, PT, R55, R42, RZ ;  /* 0x0000002a37377210 */ /* 0x000fe20007fde0ff */
[----:B------:R-:W-:Y:S02]  /*475e0*/  IMAD.IADD R12, R12, 0x1, R43 ;  /* 0x000000010c0c7824 */ /* 0x000fe400078e022b */
[----:B------:R-:W-:Y:S01]  /*475f0*/  IMAD R51, R37, R36, R16 ;  /* 0x0000002425337224 */ /* 0x000fe200078e0210 */
[----:B------:R-:W-:Y:S01]  /*47600*/  ISETP.GE.U32.AND P0, PT, R55, R42, PT ;  /* 0x0000002a3700720c */ /* 0x000fe20003f06070 */
[----:B------:R-:W-:-:S04]  /*47610*/  IMAD.WIDE.U32 R28, R37, R35, R40 ;  /* 0x00000023251c7225 */ /* 0x000fc800078e0028 */
[----:B------:R-:W-:Y:S01]  /*47620*/  IMAD.X R57, RZ, RZ, R12, P6 ;  /* 0x000000ffff397224 */ /* 0x000fe200030e060c */
[----:B------:R-:W-:Y:S01]  /*47630*/  ISETP.LT.U32.AND P6, PT, R42, R48, PT ;  /* 0x000000302a00720c */ /* 0x000fe20003fc1070 */
[----:B------:R-:W-:Y:S02]  /*47640*/  IMAD.IADD R51, R29, 0x1, R51 ;  /* 0x000000011d337824 */ /* 0x000fe400078e0233 */
[----:B------:R-:W-:Y:S01]  /*47650*/  IMAD.X R43, RZ, RZ, RZ, P1 ;  /* 0x000000ffff2b7224 */ /* 0x000fe200008e06ff */
[----:B------:R-:W-:Y:S01]  /*47660*/  ISETP.GE.U32.AND P1, PT, R28, R40, PT ;  /* 0x000000281c00720c */ /* 0x000fe20003f26070 */
[----:B------:R-:W-:Y:S01]  /*47670*/  IMAD.MOV.U32 R42, RZ, RZ, R13 ;  /* 0x000000ffff2a7224 */ /* 0x000fe200078e000d */
[----:B------:R-:W-:Y:S01]  /*47680*/  ISETP.GE.U32.AND.EX P0, PT, R57, R12, PT, P0 ;  /* 0x0000000c3900720c */ /* 0x000fe20003f06100 */
[----:B------:R-:W-:Y:S01]  /*47690*/  IMAD.MOV.U32 R20, RZ, RZ, R17 ;  /* 0x000000ffff147224 */ /* 0x000fe200078e0011 */
[----:B------:R-:W-:Y:S02]  /*476a0*/  SHF.L.W.U32.HI R13, R44, 0x1, R28 ;  /* 0x000000012c0d7819 */ /* 0x000fe40000010e1c */
[----:B------:R-:W-:Y:S01]  /*476b0*/  SHF.L.W.U32.HI R19, R28, 0x1, R51 ;  /* 0x000000011c137819 */ /* 0x000fe20000010e33 */
[----:B------:R-:W-:Y:S01]  /*476c0*/  IMAD.WIDE.U32.X R28, R36, R36, R42, P5 ;  /* 0x00000024241c7225 */ /* 0x000fe200028e042a */
[----:B------:R-:W-:-:S02]  /*476d0*/  ISETP.GE.U32.AND.EX P1, PT, R51, R41, PT, P1 ;  /* 0x000000293300720c */ /* 0x000fc40003f26110 */
[----:B------:R-:W-:Y:S01]  /*476e0*/  ISETP.LT.U32.OR.EX P0, PT, R12, R49, !P0, P6 ;  /* 0x000000310c00720c */ /* 0x000fe20004701560 */
[----:B------:R-:W-:Y:S01]  /*476f0*/  IMAD.WIDE.U32.X R16, R38, R36, R20, P2 ;  /* 0x0000002426107225 */ /* 0x000fe200010e0414 */
[----:B------:R-:W-:Y:S02]  /*47700*/  SEL R43, RZ, 0x1, P1 ;  /* 0x00000001ff2b7807 */ /* 0x000fe40000800000 */
[----:B------:R-:W-:Y:S01]  /*47710*/  IADD3 R28, P5, PT, R13, R28, RZ ;  /* 0x0000001c0d1c7210 */ /* 0x000fe20007fbe0ff */
[----:B------:R-:W-:Y:S01]  /*47720*/  IMAD.WIDE.U32 R20, R57, 0x3d1, RZ ;  /* 0x000003d139147825 */ /* 0x000fe200078e00ff */
[----:B------:R-:W-:Y:S02]  /*47730*/  SEL R39, RZ, 0x1, !P0 ;  /* 0x00000001ff277807 */ /* 0x000fe40004000000 */
[----:B------:R-:W-:Y:S01]  /*47740*/  IADD3 R30, P1, PT, R43, R16, RZ ;  /* 0x000000102b1e7210 */ /* 0x000fe20007f3e0ff */
[----:B------:R-:W-:Y:S01]  /*47750*/  IMAD.WIDE.U32 R40, R55, 0x3d1, RZ ;  /* 0x000003d137287825 */ /* 0x000fe200078e00ff */
[----:B------:R-:W-:-:S02]  /*47760*/  IADD3 R39, P0, PT, R28, R39, RZ ;  /* 0x000000271c277210 */ /* 0x000fc40007f1e0ff */
[----:B------:R-:W-:Y:S01]  /*47770*/  SHF.L.W.U32.HI R16, R51, 0x1, R30 ;  /* 0x0000000133107819 */ /* 0x000fe20000010e1e */
[----:B------:R-:W-:Y:S01]  /*47780*/  IMAD.WIDE.U32 R42, P6, RZ, R55, R20 ;  /* 0x00000037ff2a7225 */ /* 0x000fe200078c0014 */
[----:B------:R-:W-:-:S03]  /*47790*/  IADD3 R12, P2, PT, RZ, R40, RZ ;  /* 0x00000028ff0c7210 */ /* 0x000fc60007f5e0ff */
[----:B------:R-:W-:Y:S01]  /*477a0*/  IMAD.X R20, R19, 0x1, R29, P5 ;  /* 0x0000000113147824 */ /* 0x000fe200028e061d */
[----:B------:R-:W-:Y:S01]  /*477b0*/  IADD3 R44, P5, PT, R41, R42, RZ ;  /* 0x0000002a292c7210 */ /* 0x000fe20007fbe0ff */
[----:B------:R-:W-:Y:S01]  /*477c0*/  IMAD.X R59, RZ, RZ, R17, P1 ;  /* 0x000000ffff3b7224 */ /* 0x000fe200008e0611 */
[----:B------:R-:W-:Y:S01]  /*477d0*/  ISETP.GE.U32.AND P1, PT, R12, R40, PT ;  /* 0x000000280c00720c */ /* 0x000fe20003f26070 */
[----:B------:R-:W-:Y:S01]  /*477e0*/  IMAD.X R52, RZ, RZ, R20, P0 ;  /* 0x000000ffff347224 */ /* 0x000fe200000e0614 */
[----:B------:R-:W-:Y:S01]  /*477f0*/  ISETP.GE.U32.AND P0, PT, R39, R28, PT ;  /* 0x0000001c2700720c */ /* 0x000fe20003f06070 */
[----:B------:R-:W-:Y:S01]  /*47800*/  IMAD.X R21, RZ, RZ, RZ, P4 ;  /* 0x000000ffff157224 */ /* 0x000fe200020e06ff */
[----:B------:R-:W-:Y:S01]  /*47810*/  ISETP.LT.U32.AND P4, PT, R28, R13, PT ;  /* 0x0000000d1c00720c */ /* 0x000fe20003f81070 */
[C---:B------:R-:W-:Y:S01]  /*47820*/  IMAD.WIDE.U32 R50, R52.reuse, 0x3d1, RZ ;  /* 0x000003d134327825 */ /* 0x040fe200078e00ff */
[----:B------:R-:W-:Y:S02]  /*47830*/  ISETP.GE.U32.AND.EX P0, PT, R52, R20, PT, P0 ;  /* 0x000000143400720c */ /* 0x000fe40003f06100 */
[----:B------:R-:W-:Y:S01]  /*47840*/  SHF.L.W.U32.HI R17, R30, 0x1, R59 ;  /* 0x000000011e117819 */ /* 0x000fe20000010e3b */
[----:B------:R-:W-:Y:S01]  /*47850*/  IMAD.X R29, RZ, RZ, RZ, P6 ;  /* 0x000000ffff1d7224 */ /* 0x000fe200030e06ff */
[----:B------:R-:W-:Y:S01]  /*47860*/  ISETP.LT.U32.OR.EX P0, PT, R20, R19, !P0, P4 ;  /* 0x000000131400720c */ /* 0x000fe20004701540 */
[----:B------:R-:W-:-:S02]  /*47870*/  IMAD.MOV.U32 R28, RZ, RZ, R43 ;  /* 0x000000ffff1c7224 */ /* 0x000fc400078e002b */
[----:B------:R-:W-:Y:S01]  /*47880*/  IMAD.WIDE.U32 R40, R37, R37, R16 ;  /* 0x0000002525287225 */ /* 0x000fe200078e0010 */
[----:B------:R-:W-:-:S03]  /*47890*/  SEL R53, RZ, 0x1, !P0 ;  /* 0x00000001ff357807 */ /* 0x000fc60004000000 */
[----:B------:R-:W-:Y:S01]  /*478a0*/  IMAD.WIDE.U32.X R42, RZ, R57, R28, P5 ;  /* 0x00000039ff2a7225 */ /* 0x000fe200028e041c */
[----:B------:R-:W-:-:S03]  /*478b0*/  IADD3 R53, P0, PT, R53, R40, RZ ;  /* 0x0000002835357210 */ /* 0x000fc60007f1e0ff */
[----:B------:R-:W-:-:S04]  /*478c0*/  IMAD.WIDE.U32 R48, R39, 0x3d1, RZ ;  /* 0x000003d127307825 */ /* 0x000fc800078e00ff */
        /* <DEDUP_REMOVED lines=8> */
[----:B------:R-:W-:Y:S02]  /*47950*/  IMAD.X R41, RZ, RZ, RZ, P6 ;  /* 0x000000ffff297224 */ /* 0x000fe400030e06ff */
[----:B------:R-:W-:Y:S01]  /*47960*/  IMAD.X R44, RZ, RZ, R15, P0 ;  /* 0x000000ffff2c7224 */ /* 0x000fe200000e060f */
[----:B------:R-:W-:Y:S01]  /*47970*/  ISETP.LT.U32.AND P0, PT, R40, R16, PT ;  /* 0x000000102800720c */ /* 0x000fe20003f01070 */
[----:B------:R-:W-:Y:S01]  /*47980*/  IMAD.X R49, R42, 0x1, R43, P5 ;  /* 0x000000012a317824 */ /* 0x000fe200028e062b */
[----:B------:R-:W-:Y:S01]  /*47990*/  SEL R16, RZ, 0x1, P1 ;  /* 0x00000001ff107807 */ /* 0x000fe20000800000 */
[----:B------:R-:W-:Y:S01]  /*479a0*/  IMAD.MOV.U32 R40, RZ, RZ, R29 ;  /* 0x000000ffff287224 */ /* 0x000fe200078e001d */
[----:B------:R-:W-:Y:S01]  /*479b0*/  ISETP.GE.U32.AND.EX P2, PT, R44, R15, PT, P2 ;  /* 0x0000000f2c00720c */ /* 0x000fe20003f46120 */
[----:B------:R-:W-:Y:S01]  /*479c0*/  IMAD.WIDE.U32 R28, R53, 0x3d1, RZ ;  /* 0x000003d1351c7825 */ /* 0x000fe200078e00ff */
[----:B------:R-:W-:-:S02]  /*479d0*/  IADD3 R19, P5, PT, R30, R57, RZ ;  /* 0x000000391e137210 */ /* 0x000fc40007fbe0ff */
[----:B------:R-:W-:Y:S02]  /*479e0*/  ISETP.GE.U32.AND P1, PT, R30, R48, PT ;  /* 0x000000301e00720c */ /* 0x000fe40003f26070 */
[----:B------:R-:W-:Y:S01]  /*479f0*/  ISETP.LT.U32.OR.EX P0, PT, R15, R17, !P2, P0 ;  /* 0x000000110f00720c */ /* 0x000fe20005701500 */
[----:B------:R-:W-:Y:S01]  /*47a00*/  IMAD.WIDE.U32.X R14, R38, R38, R20, P3 ;  /* 0x00000026260e7225 */ /* 0x000fe200018e0414 */
        /* <DEDUP_REMOVED lines=8> */
[----:B------:R-:W-:Y:S01]  /*47a90*/  SEL R19, RZ, 0x1, !P0 ;  /* 0x00000001ff137807 */ /* 0x000fe20004000000 */
[----:B------:R-:W-:Y:S01]  /*47aa0*/  IMAD.WIDE.U32.X R20, RZ, R52, R40, P4 ;  /* 0x00000034ff147225 */ /* 0x000fe200020e0428 */
[----:B------:R-:W-:Y:S02]  /*47ab0*/  SHF.R.U32.HI R48, RZ, 0x1f, R59 ;  /* 0x0000001fff307819 */ /* 0x000fe4000001163b */
        /* <DEDUP_REMOVED lines=10> */
[----:B------:R-:W-:Y:S01]  /*47b60*/  IADD3.X R30, PT, PT, R29, R21, RZ, P5, P3 ;  /* 0x000000151d1e7210 */ /* 0x000fe20002fe64ff */
[----:B------:R-:W-:Y:S01]  /*47b70*/  IMAD.WIDE.U32 R20, R49, 0x3d1, RZ ;  /* 0x000003d131147825 */ /* 0x000fe200078e00ff */
[----:B------:R-:W-:Y:S02]  /*47b80*/  IADD3.X R51, PT, PT, RZ, RZ, R15, P4, P2 ;  /* 0x000000ffff337210 */ /* 0x000fe400027e440f */
[----:B------:R-:W-:Y:S02]  /*47b90*/  ISETP.GE.U32.AND P0, PT, R39, R28, PT ;  /* 0x0000001c2700720c */ /* 0x000fe40003f06070 */
[----:B------:R-:W-:Y:S01]  /*47ba0*/  ISETP.LT.U32.AND P3, PT, R14, R39, PT ;  /* 0x000000270e00720c */ /* 0x000fe20003f61070 */
[----:B------:R-:W-:Y:S01]  /*47bb0*/  IMAD.X R39, R30, 0x1, R53, P1 ;  /* 0x000000011e277824 */ /* 0x000fe200008e0635 */
[----:B------:R-:W-:Y:S02]  /*47bc0*/  IADD3 R19, P2, PT, R14, R19, RZ ;  /* 0x000000130e137210 */ /* 0x000fe40007f5e0ff */
[----:B------:R-:W-:Y:S01]  /*47bd0*/  ISETP.GE.U32.AND.EX P0, PT, R30, R29, PT, P0 ;  /* 0x0000001d1e00720c */ /* 0x000fe20003f06100 */
[----:B------:R-:W-:Y:S01]  /*47be0*/  IMAD.WIDE.U32 R28, R51, 0x3d1, RZ ;  /* 0x000003d1331c7825 */ /* 0x000fe200078e00ff */
[----:B------:R-:W-:-:S02]  /*47bf0*/  ISETP.GE.U32.AND P1, PT, R19, R14, PT ;  /* 0x0000000e1300720c */ /* 0x000fc40003f26070 */
[----:B------:R-:W-:Y:S01]  /*47c00*/  SEL R43, RZ, 0x1, P0 ;  /* 0x00000001ff2b7807 */ /* 0x000fe20000000000 */
[----:B------:R-:W-:Y:S02]  /*47c10*/  IMAD.X R42, RZ, RZ, R39, P2 ;  /* 0x000000ffff2a7224 */ /* 0x000fe400010e0627 */
        /* <DEDUP_REMOVED lines=82> */
.L_x_2134:
[----:B------:R-:W-:Y:S05]  /*48140*/  BSYNC.RECONVERGENT B0 ;  /* 0x0000000000007941 */ /* 0x000fea0003800200 */
.L_x_2133:
        /* <DEDUP_REMOVED lines=60> */
.L_x_2136:
        /* <DEDUP_REMOVED lines=66> */
.L_x_2139:
[----:B------:R-:W-:Y:S05]  /*48930*/  BSYNC.RELIABLE B1 ;  /* 0x0000000000017941 */ /* 0x000fea0003800100 */
.L_x_2138:
        /* <DEDUP_REMOVED lines=61> */
.L_x_2141:
[----:B------:R-:W-:Y:S05]  /*48d10*/  BSYNC.RELIABLE B1 ;  /* 0x0000000000017941 */ /* 0x000fea0003800100 */
.L_x_2140:
        /* <DEDUP_REMOVED lines=27> */
.L_x_2137:
[----:B------:R-:W-:Y:S05]  /*48ed0*/  BSYNC.RECONVERGENT B0 ;  /* 0x0000000000007941 */ /* 0x000fea0003800200 */
.L_x_2135:
        /* <DEDUP_REMOVED lines=39> */
[-C--:B------:R-:W-:Y:S02]  /*49150*/  IMAD R3, R38, R77.reuse, RZ ;  /* 0x0000004d26037224 */ /* 0x080fe400078e02ff */
[----:B------:R-:W-:Y:S01]  /*49160*/  IMAD.X R15, RZ, RZ, RZ, P2 ;  /* 0x000000ffff0f7224 */ /* 0x000fe200010e06ff */
[----:B------:R-:W-:Y:S01]  /*49170*/  IADD3 RZ, P2, PT, R21, R28, RZ ;  /* 0x0000001c15ff7210 */ /* 0x000fe20007f5e0ff */
[----:B------:R-:W-:Y:S01]  /*49180*/  IMAD.MOV.U32 R14, RZ, RZ, R29 ;  /* 0x000000ffff0e7224 */ /* 0x000fe200078e001d */
[----:B------:R-:W-:Y:S01]  /*49190*/  SEL R19, RZ, 0x1, P1 ;  /* 0x00000001ff137807 */ /* 0x000fe20000800000 */
[----:B------:R-:W-:-:S04]  /*491a0*/  IMAD.WIDE.U32 R28, R37, R77, RZ ;  /* 0x0000004d251c7225 */ /* 0x000fc800078e00ff */
[----:B------:R-:W-:Y:S02]  /*491b0*/  IMAD R3, R37, R68, R3 ;  /* 0x0000004425037224 */ /* 0x000fe400078e0203 */
[----:B------:R-:W-:-:S04]  /*491c0*/  IMAD.WIDE.U32 R8, R31, R87, R10 ;  /* 0x000000571f087225 */ /* 0x000fc800078e000a */
[----:B------:R-:W-:Y:S01]  /*491d0*/  IMAD R43, R31, R60, R4 ;  /* 0x0000003c1f2b7224 */ /* 0x000fe200078e0204 */
[----:B------:R-:W-:Y:S01]  /*491e0*/  ISETP.GE.U32.AND P0, PT, R8, R10, PT ;  /* 0x0000000a0800720c */ /* 0x000fe20003f06070 */
[----:B------:R-:W-:-:S04]  /*491f0*/  IMAD.WIDE.U32 R20, R87, R31, RZ ;  /* 0x0000001f57147225 */ /* 0x000fc800078e00ff */
[----:B------:R-:W-:-:S04]  /*49200*/  IMAD.WIDE.U32 R40, P3, R32, R87, R40 ;  /* 0x0000005720287225 */ /* 0x000fc80007860028 */
[----:B------:R-:W-:Y:S02]  /*49210*/  IMAD.IADD R39, R29, 0x1, R3 ;  /* 0x000000011d277824 */ /* 0x000fe400078e0203 */
        /* <DEDUP_REMOVED lines=44> */
[----:B------:R-:W-:Y:S01]  /*494e0*/  IMAD.WIDE.U32 R40, R78, R31, RZ ;  /* 0x0000001f4e287225 */ /* 0x000fe200078e00ff */
[----:B------:R-:W-:-:S03]  /*494f0*/  IADD3.X R4, PT, PT, RZ, R43, RZ, P0, P1 ;  /* 0x0000002bff047210 */ /* 0x000fc600007e24ff */
[----:B------:R-:W-:-:S04]  /*49500*/  IMAD.WIDE.U32.X R28, R38, R68, R28, P5 ;  /* 0x00000044261c7225 */ /* 0x000fc800028e041c */
[----:B------:R-:W-:Y:S01]  /*49510*/  IMAD.WIDE.U32 R48, R35, R87, R10 ;  /* 0x0000005723307225 */ /* 0x000fe200078e000a */
[----:B------:R-:W-:-:S03]  /*49520*/  IADD3 R28, P0, PT, R19, R28, RZ ;  /* 0x0000001c131c7210 */ /* 0x000fc60007f1e0ff */
[----:B------:R-:W-:Y:S02]  /*49530*/  IMAD R53, R35, R60, R12 ;  /* 0x0000003c23357224 */ /* 0x000fe400078e020c */
[----:B------:R-:W-:-:S04]  /*49540*/  IMAD.WIDE.U32 R20, R60, R35, RZ ;  /* 0x000000233c147225 */ /* 0x000fc800078e00ff */
[----:B------:R-:W-:Y:S01]  /*49550*/  IMAD.WIDE.U32 R42, P5, R32, R81, R40 ;  /* 0x00000051202a7225 */ /* 0x000fe200078a0028 */
[----:B------:R-:W-:-:S03]  /*49560*/  IADD3 R40, P1, PT, R39, R48, RZ ;  /* 0x0000003027287210 */ /* 0x000fc60007f3e0ff */
[----:B------:R-:W-:Y:S02]  /*49570*/  IMAD.IADD R19, R49, 0x1, R53 ;  /* 0x0000000131137824 */ /* 0x000fe400078e0235 */
[----:B------:R-:W-:-:S04]  /*49580*/  IMAD.WIDE.U32 R20, P6, R36, R87, R20 ;  /* 0x0000005724147225 */ /* 0x000fc800078c0014 */
[----:B------:R-:W-:-:S04]  /*49590*/  IMAD.WIDE.U32 R50, R81, R31, RZ ;  /* 0x0000001f51327225 */ /* 0x000fc800078e00ff */
        /* <DEDUP_REMOVED lines=8> */
[----:B------:R-:W-:Y:S01]  /*49620*/  IADD3 RZ, P4, PT, R55, R20, RZ ;  /* 0x0000001437ff7210 */ /* 0x000fe20007f9e0ff */
[----:B------:R-:W-:Y:S01]  /*49630*/  IMAD.X R49, RZ, RZ, RZ, P6 ;  /* 0x000000ffff317224 */ /* 0x000fe200030e06ff */
[----:B------:R-:W-:Y:S01]  /*49640*/  IADD3 RZ, P6, PT, R51, R42, RZ ;  /* 0x0000002a33ff7210 */ /* 0x000fe20007fde0ff */
[----:B------:R-:W-:Y:S01]  /*49650*/  IMAD.WIDE.U32 R50, R78, R33, RZ ;  /* 0x000000214e327225 */ /* 0x000fe200078e00ff */
[----:B------:R-:W-:-:S02]  /*49660*/  SEL R12, RZ, 0x1, P0 ;  /* 0x00000001ff0c7807 */ /* 0x000fc40000000000 */
[----:B------:R-:W-:Y:S01]  /*49670*/  SEL R55, RZ, 0x1, P1 ;  /* 0x00000001ff377807 */ /* 0x000fe20000800000 */
[C---:B------:R-:W-:Y:S02]  /*49680*/  IMAD R19, R31.reuse, R78, R4 ;  /* 0x0000004e1f137224 */ /* 0x040fe400078e0204 */
[----:B------:R-:W-:-:S04]  /*49690*/  IMAD.WIDE.U32 R10, R31, R81, R14 ;  /* 0x000000511f0a7225 */ /* 0x000fc800078e000e */
[----:B------:R-:W-:Y:S01]  /*496a0*/  IMAD.MOV.U32 R48, RZ, RZ, R21 ;  /* 0x000000ffff307224 */ /* 0x000fe200078e0015 */
[----:B------:R-:W-:Y:S01]  /*496b0*/  ISETP.GE.U32.AND P0, PT, R10, R14, PT ;  /* 0x0000000e0a00720c */ /* 0x000fe20003f06070 */
[----:B------:R-:W-:Y:S02]  /*496c0*/  IMAD.IADD R4, R11, 0x1, R19 ;  /* 0x000000010b047824 */ /* 0x000fe400078e0213 */
[----:B------:R-:W-:-:S03]  /*496d0*/  IMAD.WIDE.U32.X R20, R36, R60, R48, P4 ;  /* 0x0000003c24147225 */ /* 0x000fc600020e0430 */
[----:B------:R-:W-:Y:S01]  /*496e0*/  ISETP.GE.U32.AND.EX P0, PT, R4, R15, PT, P0 ;  /* 0x0000000f0400720c */ /* 0x000fe20003f06100 */
[----:B------:R-:W-:-:S03]  /*496f0*/  IMAD.WIDE.U32 R48, P4, R34, R81, R50 ;  /* 0x0000005122307225 */ /* 0x000fc60007880032 */
[----:B------:R-:W-:Y:S01]  /*49700*/  SEL R39, RZ, 0x1, P0 ;  /* 0x00000001ff277807 */ /* 0x000fe20000000000 */
[----:B------:R-:W-:Y:S02]  /*49710*/  IMAD.X R51, RZ, RZ, RZ, P5 ;  /* 0x000000ffff337224 */ /* 0x000fe400028e06ff */
        /* <DEDUP_REMOVED lines=21> */
[----:B------:R-:W-:Y:S01]  /*49870*/  IMAD.WIDE.U32 R42, P0, R36, R81, R42 ;  /* 0x00000051242a7225 */ /* 0x000fe2000780002a */
[----:B------:R-:W-:-:S03]  /*49880*/  SEL R19, RZ, 0x1, P6 ;  /* 0x00000001ff137807 */ /* 0x000fc60003000000 */
[----:B------:R-:W-:Y:S01]  /*49890*/  IMAD R16, R38, R87, RZ ;  /* 0x0000005726107224 */ /* 0x000fe200078e02ff */
[----:B------:R-:W-:Y:S01]  /*498a0*/  IADD3 RZ, P1, PT, R53, R42, RZ ;  /* 0x0000002a35ff7210 */ /* 0x000fe20007f3e0ff */
[----:B------:R-:W-:-:S04]  /*498b0*/  IMAD.WIDE.U32 R14, R78, R37, RZ ;  /* 0x000000254e0e7225 */ /* 0x000fc800078e00ff */
        /* <DEDUP_REMOVED lines=23> */
[----:B------:R-:W-:Y:S01]  /*49a30*/  SEL R39, RZ, 0x1, P3 ;  /* 0x00000001ff277807 */ /* 0x000fe20001800000 */
[----:B------:R-:W-:Y:S01]  /*49a40*/  IMAD.IADD R19, R55, 0x1, R13 ;  /* 0x0000000137137824 */ /* 0x000fe200078e020d */
[----:B------:R-:W-:Y:S01]  /*49a50*/  ISETP.GE.U32.AND P0, PT, R54, R52, PT ;  /* 0x000000343600720c */ /* 0x000fe20003f06070 */
[----:B------:R-:W-:Y:S01]  /*49a60*/  IMAD.WIDE.U32 R28, R76, R31, RZ ;  /* 0x0000001f4c1c7225 */ /* 0x000fe200078e00ff */
[----:B------:R-:W-:Y:S02]  /*49a70*/  ISETP.GE.U32.AND P3, PT, R40, R54, PT ;  /* 0x000000362800720c */ /* 0x000fe40003f66070 */
[C---:B------:R-:W-:Y:S01]  /*49a80*/  ISETP.GE.U32.AND.EX P0, PT, R19.reuse, R53, PT, P0 ;  /* 0x000000351300720c */ /* 0x040fe20003f06100 */
[----:B------:R-:W-:-:S02]  /*49a90*/  IMAD.X R41, R19, 0x1, R16, P4 ;  /* 0x0000000113297824 */ /* 0x000fc400020e0610 */
[----:B------:R-:W-:Y:S01]  /*49aa0*/  IMAD.WIDE.U32.X R50, R38, R60, R50, P2 ;  /* 0x0000003c26327225 */ /* 0x000fe200010e0432 */
[----:B------:R-:W-:Y:S02]  /*49ab0*/  SEL R16, RZ, 0x1, P0 ;  /* 0x00000001ff107807 */ /* 0x000fe40000000000 */
[----:B------:R-:W-:Y:S01]  /*49ac0*/  ISETP.GE.U32.AND.EX P3, PT, R41, R19, PT, P3 ;  /* 0x000000132900720c */ /* 0x000fe20003f66130 */
[-C--:B------:R-:W-:Y:S02]  /*49ad0*/  IMAD R19, R32, R79.reuse, RZ ;  /* 0x0000004f20137224 */ /* 0x080fe400078e02ff */
[----:B------:R-:W-:Y:S01]  /*49ae0*/  IMAD.WIDE.U32 R12, R31, R79, R20 ;  /* 0x0000004f1f0c7225 */ /* 0x000fe200078e0014 */
[----:B------:R-:W-:-:S03]  /*49af0*/  SEL R59, RZ, 0x1, P3 ;  /* 0x00000001ff3b7807 */ /* 0x000fc60001800000 */
[----:B------:R-:W-:Y:S01]  /*49b00*/  IMAD R19, R31, R76, R19 ;  /* 0x0000004c1f137224 */ /* 0x000fe200078e0213 */
[----:B------:R-:W-:Y:S01]  /*49b10*/  ISETP.GE.U32.AND P4, PT, R12, R20, PT ;  /* 0x000000140c00720c */ /* 0x000fe20003f86070 */
[----:B------:R-:W-:Y:S02]  /*49b20*/  IMAD.MOV.U32 R48, RZ, RZ, R43 ;  /* 0x000000ffff307224 */ /* 0x000fe400078e002b */
[----:B------:R-:W-:Y:S01]  /*49b30*/  IMAD.WIDE.U32 R54, P2, R32, R79, R28 ;  /* 0x0000004f20367225 */ /* 0x000fe2000784001c */
[----:B------:R-:W-:-:S03]  /*49b40*/  IADD3 R28, P0, P3, R39, R50, R14 ;  /* 0x00000032271c7210 */ /* 0x000fc60007b1e00e */
[----:B------:R-:W-:Y:S01]  /*49b50*/  IMAD.WIDE.U32 R52, R79, R31, RZ ;  /* 0x0000001f4f347225 */ /* 0x000fe200078e00ff */
[----:B------:R-:W-:-:S03]  /*49b60*/  IADD3.X R29, PT, PT, RZ, R51, RZ, P0, P3 ;  /* 0x00000033ff1d7210 */ /* 0x000fc600007e64ff */
[----:B------:R-:W-:Y:S02]  /*49b70*/  IMAD.IADD R14, R13, 0x1, R19 ;  /* 0x000000010d0e7824 */ /* 0x000fe400078e0213 */
[----:B------:R-:W-:-:S03]  /*49b80*/  IMAD.WIDE.U32.X R42, R36, R78, R48, P1 ;  /* 0x0000004e242a7225 */ /* 0x000fc600008e0430 */
[----:B------:R-:W-:Y:S01]  /*49b90*/  ISETP.GE.U32.AND.EX P4, PT, R14, R21, PT, P4 ;  /* 0x000000150e00720c */ /* 0x000fe20003f86140 */
[----:B------:R-:W-:Y:S01]  /*49ba0*/  IMAD.X R49, RZ, RZ, RZ, P2 ;  /* 0x000000ffff317224 */ /* 0x000fe200010e06ff */
[----:B------:R-:W-:Y:S01]  /*49bb0*/  IADD3 RZ, P2, PT, R53, R54, RZ ;  /* 0x0000003635ff7210 */ /* 0x000fe20007f5e0ff */
[----:B------:R-:W-:Y:S01]  /*49bc0*/  IMAD.MOV.U32 R48, RZ, RZ, R55 ;  /* 0x000000ffff307224 */ /* 0x000fe200078e0037 */
[----:B------:R-:W-:Y:S01]  /*49bd0*/  IADD3 R59, P0, P1, R59, R42, R16 ;  /* 0x0000002a3b3b7210 */ /* 0x000fe2000791e010 */
[-C--:B------:R-:W-:Y:S01]  /*49be0*/  IMAD R30, R34, R79.reuse, RZ ;  /* 0x0000004f221e7224 */ /* 0x080fe200078e02ff */
[----:B------:R-:W-:Y:S01]  /*49bf0*/  SEL R39, RZ, 0x1, P4 ;  /* 0x00000001ff277807 */ /* 0x000fe20002000000 */
[----:B------:R-:W-:Y:S01]  /*49c00*/  IMAD.WIDE.U32 R50, R33, R79, R40 ;  /* 0x0000004f21327225 */ /* 0x000fe200078e0028 */
[----:B------:R-:W-:-:S03]  /*49c10*/  IADD3.X R16, PT, PT, RZ, R43, RZ, P0, P1 ;  /* 0x0000002bff107210 */ /* 0x000fc600007e24ff */
[-C--:B------:R-:W-:Y:S02]  /*49c20*/  IMAD R61, R33, R76.reuse, R30 ;  /* 0x0000004c213d7224 */ /* 0x080fe400078e021e */
[----:B------:R-:W-:-:S04]  /*49c30*/  IMAD.WIDE.U32.X R56, R32, R76, R48, P2 ;  /* 0x0000004c20387225 */ /* 0x000fc800010e0430 */
[----:B------:R-:W-:Y:S01]  /*49c40*/  IMAD R19, R38, R81, RZ ;  /* 0x0000005126137224 */ /* 0x000fe200078e02ff */
[----:B------:R-:W-:Y:S01]  /*49c50*/  IADD3 R39, P1, P3, R50, R56, R39 ;  /* 0x0000003832277210 */ /* 0x000fe20007b3e027 */
[----:B------:R-:W-:-:S04]  /*49c60*/  IMAD.WIDE.U32 R52, R76, R33, RZ ;  /* 0x000000214c347225 */ /* 0x000fc800078e00ff */
[----:B------:R-:W-:Y:S02]  /*49c70*/  IMAD.IADD R61, R51, 0x1, R61 ;  /* 0x00000001333d7824 */ /* 0x000fe400078e023d */
[----:B------:R-:W-:-:S04]  /*49c80*/  IMAD.WIDE.U32 R48, R37, R81, R28 ;  /* 0x0000005125307225 */ /* 0x000fc800078e001c */
[----:B------:R-:W-:Y:S01]  /*49c90*/  IMAD R69, R37, R78, R19 ;  /* 0x0000004e25457224 */ /* 0x000fe200078e0213 */
[----:B------:R-:W-:Y:S01]  /*49ca0*/  IADD3.X R19, PT, PT, R61, R57, RZ, P1, P3 ;  /* 0x000000393d137210 */ /* 0x000fe20000fe64ff */
[----:B------:R-:W-:Y:S01]  /*49cb0*/  IMAD.WIDE.U32 R20, R79, R33, RZ ;  /* 0x000000214f147225 */ /* 0x000fe200078e00ff */
[----:B------:R-:W-:-:S03]  /*49cc0*/  IADD3 R20, P1, PT, R59, R48, RZ ;  /* 0x000000303b147210 */ /* 0x000fc60007f3e0ff */
[----:B------:R-:W-:-:S04]  /*49cd0*/  IMAD.WIDE.U32 R52, P0, R34, R79, R52 ;  /* 0x0000004f22347225 */ /* 0x000fc80007800034 */
[----:B------:R-:W-:Y:S01]  /*49ce0*/  IMAD.WIDE.U32 R42, R76, R35, RZ ;  /* 0x000000234c2a7225 */ /* 0x000fe200078e00ff */
[----:B------:R-:W-:-:S03]  /*49cf0*/  IADD3 RZ, P4, PT, R21, R52, RZ ;  /* 0x0000003415ff7210 */ /* 0x000fc60007f9e0ff */
[----:B------:R-:W-:Y:S02]  /*49d00*/  IMAD.IADD R49, R49, 0x1, R69 ;  /* 0x0000000131317824 */ /* 0x000fe400078e0245 */
[----:B------:R-:W-:Y:S01]  /*49d10*/  IMAD.X R51, RZ, RZ, RZ, P0 ;  /* 0x000000ffff337224 */ /* 0x000fe200000e06ff */
[----:B------:R-:W-:Y:S01]  /*49d20*/  ISETP.GE.U32.AND P0, PT, R39, R50, PT ;  /* 0x000000322700720c */ /* 0x000fe20003f06070 */
[----:B------:R-:W-:Y:S01]  /*49d30*/  IMAD.X R21, R49, 0x1, R16, P1 ;  /* 0x0000000131157824 */ /* 0x000fe200008e0610 */
[----:B------:R-:W-:Y:S01]  /*49d40*/  ISETP.GE.U32.AND P1, PT, R50, R40, PT ;  /* 0x000000283200720c */ /* 0x000fe20003f26070 */
[----:B------:R-:W-:Y:S01]  /*49d50*/  IMAD.WIDE.U32 R54, R79, R35, RZ ;  /* 0x000000234f367225 */ /* 0x000fe200078e00ff */
[----:B------:R-:W-:Y:S02]  /*49d60*/  ISETP.GE.U32.AND.EX P0, PT, R19, R61, PT, P0 ;  /* 0x0000003d1300720c */ /* 0x000fe40003f06100 */
[----:B------:R-:W-:Y:S01]  /*49d70*/  ISETP.GE.U32.AND.EX P1, PT, R61, R41, PT, P1 ;  /* 0x000000293d00720c */ /* 0x000fe20003f26110 */
[----:B------:R-:W-:-:S03]  /*49d80*/  IMAD.WIDE.U32 R42, P2, R36, R79, R42 ;  /* 0x0000004f242a7225 */ /* 0x000fc6000784002a */
[----:B------:R-:W-:Y:S01]  /*49d90*/  SEL R16, RZ, 0x1, P1 ;  /* 0x00000001ff107807 */ /* 0x000fe20000800000 */
[----:B------:R-:W-:Y:S01]  /*49da0*/  IMAD.WIDE.U32 R58, R76, R37, RZ ;  /* 0x000000254c3a7225 */ /* 0x000fe200078e00ff */
[----:B------:R-:W-:Y:S02]  /*49db0*/  IADD3 RZ, P3, PT, R55, R42, RZ ;  /* 0x0000002a37ff7210 */ /* 0x000fe40007f7e0ff */
[----:B------:R-:W-:Y:S01]  /*49dc0*/  ISETP.GE.U32.AND P1, PT, R48, R28, PT ;  /* 0x0000001c3000720c */ /* 0x000fe20003f26070 */
[----:B------:R-:W-:Y:S02]  /*49dd0*/  IMAD.X R55, RZ, RZ, RZ, P6 ;  /* 0x000000ffff377224 */ /* 0x000fe400030e06ff */
[----:B------:R-:W-:Y:S01]  /*49de0*/  IMAD.WIDE.U32 R40, P6, R38, R79, R58 ;  /* 0x0000004f26287225 */ /* 0x000fe200078c003a */
[----:B------:R-:W-:Y:S02]  /*49df0*/  SEL R59, RZ, 0x1, P0 ;  /* 0x00000001ff3b7807 */ /* 0x000fe40000000000 */
        /* <DEDUP_REMOVED lines=8> */
[----:B------:R-:W-:-:S04]  /*49e80*/  IMAD.WIDE.U32.X R28, R38, R78, R54, P5 ;  /* 0x0000004e261c7225 */ /* 0x000fc800028e0436 */
[----:B------:R-:W-:Y:S01]  /*49e90*/  IMAD.X R49, RZ, RZ, RZ, P2 ;  /* 0x000000ffff317224 */ /* 0x000fe200010e06ff */
[----:B------:R-:W-:Y:S01]  /*49ea0*/  IADD3 R59, P2, P1, R59, R52, R16 ;  /* 0x000000343b3b7210 */ /* 0x000fe2000795e010 */
[-C--:B------:R-:W-:Y:S01]  /*49eb0*/  IMAD R16, R36, R79.reuse, RZ ;  /* 0x0000004f24107224 */ /* 0x080fe200078e02ff */
[----:B------:R-:W-:Y:S01]  /*49ec0*/  IADD3 R28, P0, P5, R15, R28, R30 ;  /* 0x0000001c0f1c7210 */ /* 0x000fe20007d1e01e */
[----:B------:R-:W-:Y:S02]  /*49ed0*/  IMAD.MOV.U32 R48, RZ, RZ, R43 ;  /* 0x000000ffff307224 */ /* 0x000fe400078e002b */
[----:B------:R-:W-:Y:S01]  /*49ee0*/  IMAD.WIDE.U32 R50, R35, R79, R20 ;  /* 0x0000004f23327225 */ /* 0x000fe200078e0014 */
[----:B------:R-:W-:-:S03]  /*49ef0*/  IADD3.X R29, PT, PT, RZ, R29, RZ, P0, P5 ;  /* 0x0000001dff1d7210 */ /* 0x000fc600007ea4ff */
[----:B------:R-:W-:Y:S01]  /*49f00*/  IMAD.WIDE.U32 R42, R19, 0x3d1, RZ ;  /* 0x000003d1132a7825 */ /* 0x000fe200078e00ff */
[----:B------:R-:W-:-:S03]  /*49f10*/  IADD3 R59, P5, PT, R59, R50, RZ ;  /* 0x000000323b3b7210 */ /* 0x000fc60007fbe0ff */
[----:B------:R-:W-:Y:S01]  /*49f20*/  IMAD.WIDE.U32 R54, R39, 0x3d1, RZ ;  /* 0x000003d127367825 */ /* 0x000fe200078e00ff */
[----:B------:R-:W-:-:S03]  /*49f30*/  ISETP.GE.U32.AND P0, PT, R59, R50, PT ;  /* 0x000000323b00720c */ /* 0x000fc60003f06070 */
[----:B------:R-:W-:Y:S02]  /*49f40*/  IMAD R15, R35, R76, R16 ;  /* 0x0000004c230f7224 */ /* 0x000fe400078e0210 */
[----:B------:R-:W-:Y:S01]  /*49f50*/  IMAD.WIDE.U32 R56, R79, R37, RZ ;  /* 0x000000254f387225 */ /* 0x000fe200078e00ff */
[----:B------:R-:W-:Y:S02]  /*49f60*/  IADD3.X R56, PT, PT, RZ, R53, RZ, P2, P1 ;  /* 0x00000035ff387210 */ /* 0x000fe400017e24ff */
[----:B------:R-:W-:Y:S01]  /*49f70*/  ISETP.GE.U32.AND P1, PT, R50, R20, PT ;  /* 0x000000143200720c */ /* 0x000fe20003f26070 */
[----:B------:R-:W-:Y:S01]  /*49f80*/  IMAD.WIDE.U32.X R48, R36, R76, R48, P3 ;  /* 0x0000004c24307225 */ /* 0x000fe200018e0430 */
[----:B------:R-:W-:Y:S02]  /*49f90*/  IADD3 R16, P3, PT, RZ, R54, RZ ;  /* 0x00000036ff107210 */ /* 0x000fe40007f7e0ff */
[----:B------:R-:W-:Y:S01]  /*49fa0*/  IADD3 RZ, P4, PT, R57, R40, RZ ;  /* 0x0000002839ff7210 */ /* 0x000fe20007f9e0ff */
[----:B------:R-:W-:-:S02]  /*49fb0*/  IMAD.IADD R15, R51, 0x1, R15 ;  /* 0x00000001330f7824 */ /* 0x000fc400078e020f */
        /* <DEDUP_REMOVED lines=16> */
[----:B------:R-:W-:Y:S01]  /*4a0c0*/  IMAD.WIDE.U32 R54, R56, 0x3d1, RZ ;  /* 0x000003d138367825 */ /* 0x000fe200078e00ff */
[----:B------:R-:W-:Y:S02]  /*4a0d0*/  ISETP.GE.U32.AND P0, PT, R40, R28, PT ;  /* 0x0000001c2800720c */ /* 0x000fe40003f06070 */
[----:B------:R-:W-:Y:S01]  /*4a0e0*/  IADD3.X R28, PT, PT, RZ, R49, RZ, P1, P3 ;  /* 0x00000031ff1c7210 */ /* 0x000fe20000fe64ff */
[----:B------:R-:W-:Y:S01]  /*4a0f0*/  IMAD.WIDE.U32.X R42, RZ, R19, R20, P5 ;  /* 0x00000013ff2a7225 */ /* 0x000fe200028e0414 */
[----:B------:R-:W-:-:S03]  /*4a100*/  IADD3 R57, P6, PT, R57, R40, RZ ;  /* 0x0000002839397210 */ /* 0x000fc60007fde0ff */
[----:B------:R-:W-:Y:S02]  /*4a110*/  IMAD R20, R38, R79, RZ ;  /* 0x0000004f26147224 */ /* 0x000fe400078e02ff */
[----:B------:R-:W-:-:S04]  /*4a120*/  IMAD.WIDE.U32 R50, R59, 0x3d1, RZ ;  /* 0x000003d13b327825 */ /* 0x000fc800078e00ff */
[----:B------:R-:W-:Y:S01]  /*4a130*/  IMAD.WIDE.U32 R48, P5, RZ, R59, R54 ;  /* 0x0000003bff307225 */ /* 0x000fe200078a0036 */
[----:B------:R-:W-:-:S03]  /*4a140*/  IADD3 R39, P3, PT, R42, R50, RZ ;  /* 0x000000322a277210 */ /* 0x000fc60007f7e0ff */
[----:B------:R-:W-:Y:S01]  /*4a150*/  IMAD R61, R37, R76, R20 ;  /* 0x0000004c253d7224 */ /* 0x000fe200078e0214 */
[C---:B------:R-:W-:Y:S01]  /*4a160*/  ISETP.GE.U32.AND P1, PT, R39.reuse, R50, PT ;  /* 0x000000322700720c */ /* 0x040fe20003f26070 */
[----:B------:R-:W-:Y:S01]  /*4a170*/  IMAD.WIDE.U32.X R20, R38, R76, R52, P4 ;  /* 0x0000004c26147225 */ /* 0x000fe200020e0434 */
[----:B------:R-:W-:Y:S02]  /*4a180*/  IADD3 R30, P4, PT, R39, R19, RZ ;  /* 0x00000013271e7210 */ /* 0x000fe40007f9e0ff */
[----:B------:R-:W-:Y:S01]  /*4a190*/  SEL R19, RZ, 0x1, P2 ;  /* 0x00000001ff137807 */ /* 0x000fe20001000000 */
[----:B------:R-:W-:Y:S01]  /*4a1a0*/  IMAD.X R53, RZ, RZ, RZ, P5 ;  /* 0x000000ffff357224 */ /* 0x000fe200028e06ff */
[----:B------:R-:W-:Y:S01]  /*4a1b0*/  IADD3 R51, P5, PT, R51, R48, RZ ;  /* 0x0000003033337210 */ /* 0x000fe20007fbe0ff */
[----:B------:R-:W-:Y:S01]  /*4a1c0*/  IMAD.IADD R41, R41, 0x1, R61 ;  /* 0x0000000129297824 */ /* 0x000fe200078e023d */
[----:B------:R-:W-:Y:S01]  /*4a1d0*/  ISETP.LT.U32.AND P2, PT, R30, R39, PT ;  /* 0x000000271e00720c */ /* 0x000fe20003f41070 */
[----:B------:R-:W-:-:S02]  /*4a1e0*/  IMAD.MOV.U32 R52, RZ, RZ, R49 ;  /* 0x000000ffff347224 */ /* 0x000fc400078e0031 */
[----:B------:R-:W-:Y:S01]  /*4a1f0*/  IMAD.X R44, R51, 0x1, R43, P3 ;  /* 0x00000001332c7824 */ /* 0x000fe200018e062b */
[C---:B------:R-:W-:Y:S01]  /*4a200*/  ISETP.GE.U32.AND.EX P0, PT, R41.reuse, R29, PT, P0 ;  /* 0x0000001d2900720c */ /* 0x040fe20003f06100 */
[----:B------:R-:W-:Y:S01]  /*4a210*/  IMAD.X R54, R41, 0x1, R28, P6 ;  /* 0x0000000129367824 */ /* 0x000fe200030e061c */
[----:B------:R-:W-:Y:S01]  /*4a220*/  IADD3 R19, P6, PT, R30, R19, RZ ;  /* 0x000000131e137210 */ /* 0x000fe20007fde0ff */
[C---:B------:R-:W-:Y:S01]  /*4a230*/  IMAD.X R39, R44.reuse, 0x1, R59, P4 ;  /* 0x000000012c277824 */ /* 0x040fe200020e063b */
[----:B------:R-:W-:Y:S01]  /*4a240*/  ISETP.GE.U32.AND.EX P1, PT, R44, R51, PT, P1 ;  /* 0x000000332c00720c */ /* 0x000fe20003f26110 */
[----:B------:R-:W-:Y:S01]  /*4a250*/  IMAD.WIDE.U32.X R28, RZ, R56, R52, P5 ;  /* 0x00000038ff1c7225 */ /* 0x000fe200028e0434 */
[----:B------:R-:W-:Y:S02]  /*4a260*/  ISETP.GE.U32.AND P5, PT, R57, R40, PT ;  /* 0x000000283900720c */ /* 0x000fe40003fa6070 */
        /* <DEDUP_REMOVED lines=12> */
[----:B------:R-:W-:Y:S01]  /*4a330*/  IMAD.MOV.U32 R40, RZ, RZ, R43 ;  /* 0x000000ffff287224 */ /* 0x000fe200078e002b */
[----:B------:R-:W-:Y:S01]  /*4a340*/  IADD3 R50, P4, P5, R41, R20, R50 ;  /* 0x0000001429327210 */ /* 0x000fe20007d9e032 */
[----:B------:R-:W-:Y:S01]  /*4a350*/  IMAD.X R41, RZ, RZ, RZ, P0 ;  /* 0x000000ffff297224 */ /* 0x000fe200000e06ff */
        /* <DEDUP_REMOVED lines=22> */
[----:B------:R-:W-:Y:S02]  /*4a4c0*/  IADD3 R20, P0, PT, R51, R54, RZ ;  /* 0x0000003633147210 */ /* 0x000fe40007f1e0ff */
[----:B------:R-:W-:-:S02]  /*4a4d0*/  SEL R29, RZ, 0x1, !P1 ;  /* 0x00000001ff1d7807 */ /* 0x000fc40004800000 */
[----:B------:R-:W-:Y:S02]  /*4a4e0*/  IADD3.X R53, PT, PT, R42, R43, RZ, P4, P5 ;  /* 0x0000002b2a357210 */ /* 0x000fe400027ea4ff */
[C---:B------:R-:W-:Y:S01]  /*4a4f0*/  IADD3 R43, P4, PT, R20.reuse, R29, RZ ;  /* 0x0000001d142b7210 */ /* 0x040fe20007f9e0ff */
[----:B------:R-:W-:Y:S01]  /*4a500*/  IMAD.X R29, RZ, RZ, RZ, P3 ;  /* 0x000000ffff1d7224 */ /* 0x000fe200018e06ff */
        /* <DEDUP_REMOVED lines=71> */
.L_x_2143:
[----:B------:R-:W-:Y:S05]  /*4a980*/  BSYNC.RECONVERGENT B0 ;  /* 0x0000000000007941 */ /* 0x000fea0003800200 */
.L_x_2142:
[----:B------:R-:W-:Y:S01]  /*4a990*/  IMAD.MOV.U32 R28, RZ, RZ, R16 ;  /* 0x000000ffff1c7224 */ /* 0x000fe200078e0010 */
[----:B------:R-:W-:Y:S01]  /*4a9a0*/  IADD3 R8, P1, PT, R19, R8, RZ ;  /* 0x0000000813087210 */ /* 0x000fe20007f3e0ff */
[----:B------:R-:W-:Y:S01]  /*4a9b0*/  IMAD.MOV.U32 R29, RZ, RZ, R15 ;  /* 0x000000ffff1d7224 */ /* 0x000fe200078e000f */
[----:B------:R-:W-:Y:S01]  /*4a9c0*/  BSSY.RECONVERGENT B0, `(.L_x_2144) ;  /* 0x00000dd000007945 */ /* 0x000fe20003800200 */
        /* <DEDUP_REMOVED lines=58> */
.L_x_2145:
        /* <DEDUP_REMOVED lines=69> */
.L_x_2148:
[----:B------:R-:W-:Y:S05]  /*4b1c0*/  BSYNC.RELIABLE B1 ;  /* 0x0000000000017941 */ /* 0x000fea0003800100 */
.L_x_2147:
        /* <DEDUP_REMOVED lines=64> */
.L_x_2150:
[----:B------:R-:W-:Y:S05]  /*4b5d0*/  BSYNC.RELIABLE B1 ;  /* 0x0000000000017941 */ /* 0x000fea0003800100 */
.L_x_2149:
        /* <DEDUP_REMOVED lines=27> */
.L_x_2146:
[----:B------:R-:W-:Y:S05]  /*4b790*/  BSYNC.RECONVERGENT B0 ;  /* 0x0000000000007941 */ /* 0x000fea0003800200 */
.L_x_2144:
        /* <DEDUP_REMOVED lines=14> */
[----:B------:R-:W-:-:S04]  /*4b880*/  IMAD.WIDE.U32 R28, R87, UR12, RZ ;  /* 0x0000000c571c7c25 */ /* 0x000fc8000f8e00ff */
[----:B------:R-:W-:-:S04]  /*4b890*/  IMAD.WIDE.U32 R10, P0, R87, UR13, R12 ;  /* 0x0000000d570a7c25 */ /* 0x000fc8000f80000c */
[----:B------:R-:W-:Y:S01]  /*4b8a0*/  IMAD.WIDE.U32 R12, P3, R77, UR15, R14 ;  /* 0x0000000f4d0c7c25 */ /* 0x000fe2000f86000e */
[----:B------:R-:W-:Y:S02]  /*4b8b0*/  IADD3 R14, P1, PT, R8, R28, RZ ;  /* 0x0000001c080e7210 */ /* 0x000fe40007f3e0ff */
[----:B------:R-:W-:Y:S01]  /*4b8c0*/  IADD3 R21, P4, PT, R29, R10, RZ ;  /* 0x0000000a1d157210 */ /* 0x000fe20007f9e0ff */
[----:B------:R-:W-:-:S04]  /*4b8d0*/  IMAD.WIDE.U32 R40, R77, UR14, RZ ;  /* 0x0000000e4d287c25 */ /* 0x000fc8000f8e00ff */
        /* <DEDUP_REMOVED lines=9> */
[----:B------:R-:W-:-:S04]  /*4b970*/  IMAD.WIDE.U32 R40, P2, R81, UR13, R40 ;  /* 0x0000000d51287c25 */ /* 0x000fc8000f840028 */
[----:B------:R-:W-:-:S04]  /*4b980*/  IMAD.WIDE.U32.X R28, R60, UR13, R28, P4 ;  /* 0x0000000d3c1c7c25 */ /* 0x000fc8000a0e041c */
[----:B------:R-:W-:Y:S01]  /*4b990*/  IMAD.WIDE.U32 R10, R77, UR14, R14 ;  /* 0x0000000e4d0a7c25 */ /* 0x000fe2000f8e000e */
[----:B------:R-:W-:-:S03]  /*4b9a0*/  IADD3 R28, P5, P6, R8, R28, R21 ;  /* 0x0000001c081c7210 */ /* 0x000fc60007ebe015 */
[----:B------:R-:W-:Y:S01]  /*4b9b0*/  IMAD.X R49, RZ, RZ, RZ, P3 ;  /* 0x000000ffff317224 */ /* 0x000fe200018e06ff */
[----:B------:R-:W-:Y:S01]  /*4b9c0*/  IADD3 R55, P3, PT, R9, R40, RZ ;  /* 0x0000002809377210 */ /* 0x000fe20007f7e0ff */
[----:B------:R-:W-:Y:S01]  /*4b9d0*/  IMAD.IADD R21, R12, 0x1, R11 ;  /* 0x000000010c157824 */ /* 0x000fe200078e020b */
[----:B------:R-:W-:Y:S01]  /*4b9e0*/  ISETP.GE.U32.AND P0, PT, R10, R14, PT ;  /* 0x0000000e0a00720c */ /* 0x000fe20003f06070 */
[----:B------:R-:W-:Y:S01]  /*4b9f0*/  IMAD.MOV.U32 R48, RZ, RZ, R13 ;  /* 0x000000ffff307224 */ /* 0x000fe200078e000d */
[----:B------:R-:W-:Y:S01]  /*4ba00*/  IADD3.X R29, PT, PT, R55, R29, RZ, P5, P6 ;  /* 0x0000001d371d7210 */ /* 0x000fe20002fec4ff */
[----:B------:R-:W-:Y:S01]  /*4ba10*/  IMAD.WIDE.U32 R50, R60, UR14, RZ ;  /* 0x0000000e3c327c25 */ /* 0x000fe2000f8e00ff */
[----:B------:R-:W-:-:S03]  /*4ba20*/  ISETP.GE.U32.AND.EX P0, PT, R21, R15, PT, P0 ;  /* 0x0000000f1500720c */ /* 0x000fc60003f06100 */
[----:B------:R-:W-:Y:S01]  /*4ba30*/  IMAD.WIDE.U32.X R48, R68, UR15, R48, P1 ;  /* 0x0000000f44307c25 */ /* 0x000fe200088e0430 */
[----:B------:R-:W-:-:S03]  /*4ba40*/  SEL R9, RZ, 0x1, P0 ;  /* 0x00000001ff097807 */ /* 0x000fc60000000000 */
[----:B------:R-:W-:-:S04]  /*4ba50*/  IMAD.WIDE.U32 R14, R87, UR14, R28 ;  /* 0x0000000e570e7c25 */ /* 0x000fc8000f8e001c */
[----:B------:R-:W-:Y:S01]  /*4ba60*/  IMAD.WIDE.U32 R50, P4, R87, UR15, R50 ;  /* 0x0000000f57327c25 */ /* 0x000fe2000f880032 */
[C---:B------:R-:W-:Y:S02]  /*4ba70*/  IADD3 R48, P0, P6, R14.reuse, R48, R9 ;  /* 0x000000300e307210 */ /* 0x040fe40007e1e009 */
[----:B------:R-:W-:Y:S01]  /*4ba80*/  ISETP.GE.U32.AND P1, PT, R14, R28, PT ;  /* 0x0000001c0e00720c */ /* 0x000fe20003f26070 */
[----:B------:R-:W-:Y:S02]  /*4ba90*/  IMAD.MOV.U32 R42, RZ, RZ, R51 ;  /* 0x000000ffff2a7224 */ /* 0x000fe400078e0033 */
[----:B------:R-:W-:Y:S01]  /*4baa0*/  IMAD.X R13, RZ, RZ, RZ, P2 ;  /* 0x000000ffff0d7224 */ /* 0x000fe200010e06ff */
[----:B------:R-:W-:Y:S01]  /*4bab0*/  ISETP.GE.U32.AND P2, PT, R28, R8, PT ;  /* 0x000000081c00720c */ /* 0x000fe20003f46070 */
[----:B------:R-:W-:Y:S01]  /*4bac0*/  IMAD.X R43, RZ, RZ, RZ, P4 ;  /* 0x000000ffff2b7224 */ /* 0x000fe200020e06ff */
[----:B------:R-:W-:Y:S01]  /*4bad0*/  ISETP.GE.U32.AND P4, PT, R48, R14, PT ;  /* 0x0000000e3000720c */ /* 0x000fe20003f86070 */
[----:B------:R-:W-:Y:S01]  /*4bae0*/  IMAD.IADD R51, R50, 0x1, R15 ;  /* 0x0000000132337824 */ /* 0x000fe200078e020f */
[----:B------:R-:W-:Y:S01]  /*4baf0*/  ISETP.GE.U32.AND.EX P2, PT, R29, R55, PT, P2 ;  /* 0x000000371d00720c */ /* 0x000fe20003f46120 */
[----:B------:R-:W-:-:S03]  /*4bb00*/  IMAD.WIDE.U32 R52, R87, UR14, RZ ;  /* 0x0000000e57347c25 */ /* 0x000fc6000f8e00ff */
[----:B------:R-:W-:Y:S01]  /*4bb10*/  IADD3.X R49, PT, PT, R51, R49, RZ, P0, P6 ;  /* 0x0000003133317210 */ /* 0x000fe200007ec4ff */
[----:B------:R-:W-:Y:S01]  /*4bb20*/  IMAD.WIDE.U32 R14, R76, UR12, RZ ;  /* 0x0000000c4c0e7c25 */ /* 0x000fe2000f8e00ff */
[----:B------:R-:W-:Y:S02]  /*4bb30*/  IADD3 RZ, P5, PT, R53, R50, RZ ;  /* 0x0000003235ff7210 */ /* 0x000fe40007fbe0ff */
[----:B------:R-:W-:Y:S01]  /*4bb40*/  ISETP.GE.U32.AND.EX P1, PT, R51, R29, PT, P1 ;  /* 0x0000001d3300720c */ /* 0x000fe20003f26110 */
[----:B------:R-:W-:Y:S01]  /*4bb50*/  IMAD.MOV.U32 R12, RZ, RZ, R41 ;  /* 0x000000ffff0c7224 */ /* 0x000fe200078e0029 */
[----:B------:R-:W-:Y:S01]  /*4bb60*/  ISETP.GE.U32.AND.EX P4, PT, R49, R51, PT, P4 ;  /* 0x000000333100720c */ /* 0x000fe20003f86140 */
[C---:B------:R-:W-:Y:S01]  /*4bb70*/  IMAD.WIDE.U32 R28, R79.reuse, UR12, RZ ;  /* 0x0000000c4f1c7c25 */ /* 0x040fe2000f8e00ff */
[----:B------:R-:W-:Y:S02]  /*4bb80*/  SEL R4, RZ, 0x1, P1 ;  /* 0x00000001ff047807 */ /* 0x000fe40000800000 */
[----:B------:R-:W-:Y:S01]  /*4bb90*/  SEL R57, RZ, 0x1, P4 ;  /* 0x00000001ff397807 */ /* 0x000fe20002000000 */
[----:B------:R-:W-:-:S04]  /*4bba0*/  IMAD.WIDE.U32 R14, P0, R79, UR13, R14 ;  /* 0x0000000d4f0e7c25 */ /* 0x000fc8000f80000e */
[----:B------:R-:W-:Y:S01]  /*4bbb0*/  IMAD.WIDE.U32.X R8, R78, UR13, R12, P3 ;  /* 0x0000000d4e087c25 */ /* 0x000fe200098e040c */
[----:B------:R-:W-:Y:S02]  /*4bbc0*/  SEL R13, RZ, 0x1, P2 ;  /* 0x00000001ff0d7807 */ /* 0x000fe40001000000 */
[----:B------:R-:W-:Y:S01]  /*4bbd0*/  IADD3 R55, P3, PT, R29, R14, RZ ;  /* 0x0000000e1d377210 */ /* 0x000fe20007f7e0ff */
[----:B------:R-:W-:Y:S01]  /*4bbe0*/  IMAD.WIDE.U32.X R42, R60, UR15, R42, P5 ;  /* 0x0000000f3c2a7c25 */ /* 0x000fe2000a8e042a */
[----:B------:R-:W-:-:S03]  /*4bbf0*/  IADD3 R8, P2, P5, R28, R8, R13 ;  /* 0x000000081c087210 */ /* 0x000fc60007d5e00d */
[----:B------:R-:W-:Y:S01]  /*4bc00*/  IMAD.WIDE.U32 R52, R78, UR14, RZ ;  /* 0x0000000e4e347c25 */ /* 0x000fe2000f8e00ff */
[----:B------:R-:W-:Y:S02]  /*4bc10*/  IADD3.X R9, PT, PT, R55, R9, RZ, P2, P5 ;  /* 0x0000000937097210 */ /* 0x000fe400017ea4ff */
[----:B------:R-:W-:Y:S01]  /*4bc20*/  IADD3 R57, P4, P6, R57, R42, R4 ;  /* 0x0000002a39397210 */ /* 0x000fe20007e9e004 */
[----:B------:R-:W-:Y:S01]  /*4bc30*/  IMAD.X R29, RZ, RZ, RZ, P0 ;  /* 0x000000ffff1d7224 */ /* 0x000fe200000e06ff */
[----:B------:R-:W-:Y:S01]  /*4bc40*/  ISETP.GE.U32.AND P0, PT, R8, R28, PT ;  /* 0x0000001c0800720c */ /* 0x000fe20003f06070 */
[----:B------:R-:W-:Y:S01]  /*4bc50*/  IMAD.WIDE.U32 R12, P1, R81, UR15, R52 ;  /* 0x0000000f510c7c25 */ /* 0x000fe2000f820034 */
[----:B------:R-:W-:Y:S02]  /*4bc60*/  IADD3.X R4, PT, PT, RZ, R43, RZ, P4, P6 ;  /* 0x0000002bff047210 */ /* 0x000fe400027ec4ff */
[----:B------:R-:W-:Y:S01]  /*4bc70*/  ISETP.GE.U32.AND.EX P0, PT, R9, R55, PT, P0 ;  /* 0x000000370900720c */ /* 0x000fe20003f06100 */
[----:B------:R-:W-:-:S04]  /*4bc80*/  IMAD.WIDE.U32 R42, R81, UR14, R8 ;  /* 0x0000000e512a7c25 */ /* 0x000fc8000f8e0008 */
[----:B------:R-:W-:Y:S01]  /*4bc90*/  IMAD.X R55, RZ, RZ, RZ, P1 ;  /* 0x000000ffff377224 */ /* 0x000fe200008e06ff */
[----:B------:R-:W-:Y:S01]  /*4bca0*/  IADD3 R14, P1, PT, R57, R42, RZ ;  /* 0x0000002a390e7210 */ /* 0x000fe20007f3e0ff */
[----:B------:R-:W-:Y:S01]  /*4bcb0*/  IMAD.WIDE.U32 R50, R81, UR14, RZ ;  /* 0x0000000e51327c25 */ /* 0x000fe2000f8e00ff */
[----:B------:R-:W-:Y:S02]  /*4bcc0*/  SEL R57, RZ, 0x1, P0 ;  /* 0x00000001ff397807 */ /* 0x000fe40000000000 */
[----:B------:R-:W-:Y:S01]  /*4bcd0*/  ISETP.GE.U32.AND P0, PT, R42, R8, PT ;  /* 0x000000082a00720c */ /* 0x000fe20003f06070 */
[----:B------:R-:W-:Y:S01]  /*4bce0*/  IMAD.MOV.U32 R28, RZ, RZ, R15 ;  /* 0x000000ffff1c7224 */ /* 0x000fe200078e000f */
[----:B------:R-:W-:Y:S01]  /*4bcf0*/  IADD3 RZ, P5, PT, R51, R12, RZ ;  /* 0x0000000c33ff7210 */ /* 0x000fe20007fbe0ff */
[----:B------:R-:W-:Y:S02]  /*4bd00*/  IMAD.IADD R43, R12, 0x1, R43 ;  /* 0x000000010c2b7824 */ /* 0x000fe400078e022b */
[----:B------:R-:W-:Y:S01]  /*4bd10*/  IMAD.WIDE.U32.X R28, R76, UR13, R28, P3 ;  /* 0x0000000d4c1c7c25 */ /* 0x000fe200098e041c */
[----:B------:R-:W-:-:S02]  /*4bd20*/  ISETP.GE.U32.AND P3, PT, R14, R42, PT ;  /* 0x0000002a0e00720c */ /* 0x000fc40003f66070 */
[C---:B------:R-:W-:Y:S01]  /*4bd30*/  ISETP.GE.U32.AND.EX P0, PT, R43.reuse, R9, PT, P0 ;  /* 0x000000092b00720c */ /* 0x040fe20003f06100 */
[----:B------:R-:W-:Y:S02]  /*4bd40*/  IMAD.X R15, R43, 0x1, R4, P1 ;  /* 0x000000012b0f7824 */ /* 0x000fe400008e0604 */
        /* <DEDUP_REMOVED lines=25> */
[----:B------:R-:W-:-:S04]  /*4bee0*/  IMAD.WIDE.U32 R52, R87, UR16, RZ ;  /* 0x0000001057347c25 */ /* 0x000fc8000f8e00ff */
[----:B------:R-:W-:-:S04]  /*4bef0*/  IMAD.WIDE.U32 R42, P3, R87, UR17, R42 ;  /* 0x00000011572a7c25 */ /* 0x000fc8000f86002a */
[----:B------:R-:W-:Y:S01]  /*4bf00*/  IMAD.X R57, RZ, RZ, RZ, P4 ;  /* 0x000000ffff397224 */ /* 0x000fe200020e06ff */
[----:B------:R-:W-:Y:S01]  /*4bf10*/  IADD3 RZ, P4, PT, R55, R58, RZ ;  /* 0x0000003a37ff7210 */ /* 0x000fe20007f9e0ff */
[----:B------:R-:W-:Y:S02]  /*4bf20*/  IMAD.MOV.U32 R56, RZ, RZ, R51 ;  /* 0x000000ffff387224 */ /* 0x000fe400078e0033 */
[----:B------:R-:W-:Y:S01]  /*4bf30*/  IMAD.X R13, RZ, RZ, RZ, P2 ;  /* 0x000000ffff0d7224 */ /* 0x000fe200010e06ff */
[----:B------:R-:W-:Y:S01]  /*4bf40*/  IADD3 RZ, P2, PT, R53, R42, RZ ;  /* 0x0000002a35ff7210 */ /* 0x000fe20007f5e0ff */
[----:B------:R-:W-:Y:S01]  /*4bf50*/  IMAD.WIDE.U32.X R50, R68, UR17, R56, P1 ;  /* 0x0000001144327c25 */ /* 0x000fe200088e0438 */
[----:B------:R-:W-:-:S03]  /*4bf60*/  SEL R53, RZ, 0x1, P0 ;  /* 0x00000001ff357807 */ /* 0x000fc60000000000 */
[----:B------:R-:W-:-:S04]  /*4bf70*/  IMAD.WIDE.U32 R54, R87, UR16, R14 ;  /* 0x0000001057367c25 */ /* 0x000fc8000f8e000e */
        /* <DEDUP_REMOVED lines=16> */
[----:B------:R-:W-:Y:S01]  /*4c080*/  IMAD.WIDE.U32.X R28, R60, UR17, R56, P2 ;  /* 0x000000113c1c7c25 */ /* 0x000fe200090e0438 */
        /* <DEDUP_REMOVED lines=8> */
[C---:B------:R-:W-:Y:S01]  /*4c110*/  IMAD.WIDE.U32.X R14, R76.reuse, UR15, R12, P6 ;  /* 0x0000000f4c0e7c25 */ /* 0x040fe2000b0e040c */
[----:B------:R-:W-:Y:S02]  /*4c120*/  IADD3 R89, P0, P6, R89, R28, R42 ;  /* 0x0000001c59597210 */ /* 0x000fe40007e1e02a */
[----:B------:R-:W-:Y:S01]  /*4c130*/  SEL R57, RZ, 0x1, P2 ;  /* 0x00000001ff397807 */ /* 0x000fe20001000000 */
[----:B------:R-:W-:Y:S01]  /*4c140*/  IMAD.WIDE.U32 R54, P3, R87, UR19, R54 ;  /* 0x0000001357367c25 */ /* 0x000fe2000f860036 */
[----:B------:R-:W-:Y:S02]  /*4c150*/  IADD3.X R80, PT, PT, RZ, R29, RZ, P0, P6 ;  /* 0x0000001dff507210 */ /* 0x000fe400007ec4ff */
[----:B------:R-:W-:Y:S01]  /*4c160*/  IADD3 R48, P0, P6, R57, R14, R48 ;  /* 0x0000000e39307210 */ /* 0x000fe20007e1e030 */
[----:B------:R-:W-:-:S04]  /*4c170*/  IMAD.WIDE.U32 R40, R76, UR16, RZ ;  /* 0x000000104c287c25 */ /* 0x000fc8000f8e00ff */
[----:B------:R-:W-:Y:S01]  /*4c180*/  IMAD.X R13, RZ, RZ, RZ, P3 ;  /* 0x000000ffff0d7224 */ /* 0x000fe200018e06ff */
[----:B------:R-:W-:Y:S01]  /*4c190*/  IADD3 RZ, P3, PT, R49, R54, RZ ;  /* 0x0000003631ff7210 */ /* 0x000fe20007f7e0ff */
[----:B------:R-:W-:Y:S01]  /*4c1a0*/  IMAD.WIDE.U32 R56, R68, UR18, RZ ;  /* 0x0000001244387c25 */ /* 0x000fe2000f8e00ff */
[----:B------:R-:W-:-:S03]  /*4c1b0*/  IADD3.X R49, PT, PT, RZ, R15, RZ, P0, P6 ;  /* 0x0000000fff317210 */ /* 0x000fc600007ec4ff */
[----:B------:R-:W-:Y:S02]  /*4c1c0*/  IMAD.MOV.U32 R12, RZ, RZ, R55 ;  /* 0x000000ffff0c7224 */ /* 0x000fe400078e0037 */
[----:B------:R-:W-:-:S04]  /*4c1d0*/  IMAD.WIDE.U32 R40, P1, R79, UR17, R40 ;  /* 0x000000114f287c25 */ /* 0x000fc8000f820028 */
[----:B------:R-:W-:Y:S01]  /*4c1e0*/  IMAD.WIDE.U32 R28, R76, UR18, RZ ;  /* 0x000000124c1c7c25 */ /* 0x000fe2000f8e00ff */
[----:B------:R-:W-:-:S03]  /*4c1f0*/  IADD3 RZ, P2, PT, R43, R40, RZ ;  /* 0x000000282bff7210 */ /* 0x000fc60007f5e0ff */
[----:B------:R-:W-:-:S04]  /*4c200*/  IMAD.WIDE.U32.X R12, R60, UR19, R12, P3 ;  /* 0x000000133c0c7c25 */ /* 0x000fc800098e040c */
        /* <DEDUP_REMOVED lines=50> */
[----:B------:R-:W-:-:S02]  /*4c530*/  ISETP.GE.U32.AND P1, PT, R50, R48, PT ;  /* 0x000000303200720c */ /* 0x000fc40003f26070 */
[----:B------:R-:W-:Y:S01]  /*4c540*/  ISETP.GE.U32.AND P5, PT, R40, R50, PT ;  /* 0x000000322800720c */ /* 0x000fe20003fa6070 */
[----:B------:R-:W-:Y:S01]  /*4c550*/  IMAD.MOV.U32 R50, RZ, RZ, R29 ;  /* 0x000000ffff327224 */ /* 0x000fe200078e001d */
[----:B------:R-:W-:Y:S01]  /*4c560*/  ISETP.GE.U32.AND.EX P4, PT, R43, R59, PT, P4 ;  /* 0x0000003b2b00720c */ /* 0x000fe20003f86140 */
[C---:B------:R-:W-:Y:S01]  /*4c570*/  IMAD.WIDE.U32 R52, R70.reuse, 0x3d1, RZ ;  /* 0x000003d146347825 */ /* 0x040fe200078e00ff */
[----:B------:R-:W-:Y:S02]  /*4c580*/  ISETP.GE.U32.AND.EX P0, PT, R70, R43, PT, P0 ;  /* 0x0000002b4600720c */ /* 0x000fe40003f06100 */
[----:B------:R-:W-:Y:S01]  /*4c590*/  ISETP.GE.U32.AND.EX P1, PT, R73, R49, PT, P1 ;  /* 0x000000314900720c */ /* 0x000fe20003f26110 */
[----:B------:R-:W-:Y:S01]  /*4c5a0*/  IMAD.WIDE.U32.X R48, R76, UR19, R50, P6 ;  /* 0x000000134c307c25 */ /* 0x000fe2000b0e0432 */
[----:B------:R-:W-:Y:S02]  /*4c5b0*/  ISETP.GE.U32.AND.EX P5, PT, R41, R73, PT, P5 ;  /* 0x000000492900720c */ /* 0x000fe40003fa6150 */
[----:B------:R-:W-:Y:S01]  /*4c5c0*/  SEL R43, RZ, 0x1, P4 ;  /* 0x00000001ff2b7807 */ /* 0x000fe20002000000 */
[----:B------:R-:W-:Y:S01]  /*4c5d0*/  IMAD.WIDE.U32 R50, R81, UR18, R40 ;  /* 0x0000001251327c25 */ /* 0x000fe2000f8e0028 */
[----:B------:R-:W-:-:S02]  /*4c5e0*/  SEL R73, RZ, 0x1, P0 ;  /* 0x00000001ff497807 */ /* 0x000fc40000000000 */
[----:B------:R-:W-:Y:S01]  /*4c5f0*/  SEL R29, RZ, 0x1, P5 ;  /* 0x00000001ff1d7807 */ /* 0x000fe20002800000 */
[----:B------:R-:W-:Y:S01]  /*4c600*/  IMAD.WIDE.U32 R58, R75, 0x3d1, RZ ;  /* 0x000003d14b3a7825 */ /* 0x000fe200078e00ff */
[----:B------:R-:W-:Y:S02]  /*4c610*/  IADD3 R73, P0, P3, R73, R12, R43 ;  /* 0x0000000c49497210 */ /* 0x000fe40007b1e02b */
[----:B------:R-:W-:Y:S01]  /*4c620*/  SEL R12, RZ, 0x1, P1 ;  /* 0x00000001ff0c7807 */ /* 0x000fe20000800000 */
[----:B------:R-:W-:Y:S01]  /*4c630*/  IMAD.IADD R43, R42, 0x1, R51 ;  /* 0x000000012a2b7824 */ /* 0x000fe200078e0233 */
[----:B------:R-:W-:Y:S01]  /*4c640*/  IADD3 R73, P5, PT, R73, R50, RZ ;  /* 0x0000003249497210 */ /* 0x000fe20007fbe0ff */
[----:B------:R-:W-:Y:S01]  /*4c650*/  IMAD.WIDE.U32 R52, P6, RZ, R75, R52 ;  /* 0x0000004bff347225 */ /* 0x000fe200078c0034 */
[----:B------:R-:W-:Y:S02]  /*4c660*/  IADD3 R12, P2, P4, R29, R60, R12 ;  /* 0x0000003c1d0c7210 */ /* 0x000fe40007c5e00c */
[----:B------:R-:W-:Y:S01]  /*4c670*/  IADD3.X R60, PT, PT, RZ, R13, RZ, P0, P3 ;  /* 0x0000000dff3c7210 */ /* 0x000fe200007e64ff */
[----:B------:R-:W-:Y:S01]  /*4c680*/  IMAD.X R51, RZ, RZ, RZ, P6 ;  /* 0x000000ffff337224 */ /* 0x000fe200030e06ff */
[----:B------:R-:W-:-:S02]  /*4c690*/  ISETP.GE.U32.AND P1, PT, R50, R40, PT ;  /* 0x000000283200720c */ /* 0x000fc40003f26070 */
[----:B------:R-:W-:Y:S01]  /*4c6a0*/  ISETP.GE.U32.AND P0, PT, R73, R50, PT ;  /* 0x000000324900720c */ /* 0x000fe20003f06070 */
[C---:B------:R-:W-:Y:S01]  /*4c6b0*/  IMAD.X R60, R43.reuse, 0x1, R60, P5 ;  /* 0x000000012b3c7824 */ /* 0x040fe200028e063c */
[----:B------:R-:W-:Y:S01]  /*4c6c0*/  IADD3 R40, P3, PT, RZ, R58, RZ ;  /* 0x0000003aff287210 */ /* 0x000fe20007f7e0ff */
[----:B------:R-:W-:Y:S01]  /*4c6d0*/  IMAD.MOV.U32 R50, RZ, RZ, R53 ;  /* 0x000000ffff327224 */ /* 0x000fe200078e0035 */
[----:B------:R-:W-:Y:S02]  /*4c6e0*/  IADD3.X R13, PT, PT, RZ, R61, RZ, P2, P4 ;  /* 0x0000003dff0d7210 */ /* 0x000fe400017e84ff */
[----:B------:R-:W-:Y:S02]  /*4c6f0*/  ISETP.GE.U32.AND.EX P1, PT, R43, R41, PT, P1 ;  /* 0x000000292b00720c */ /* 0x000fe40003f26110 */
[----:B------:R-:W-:Y:S01]  /*4c700*/  ISETP.GE.U32.AND.EX P0, PT, R60, R43, PT, P0 ;  /* 0x0000002b3c00720c */ /* 0x000fe20003f06100 */
[----:B------:R-:W-:Y:S01]  /*4c710*/  IMAD.WIDE.U32 R42, R79, UR18, R12 ;  /* 0x000000124f2a7c25 */ /* 0x000fe2000f8e000c */
[----:B------:R-:W-:-:S02]  /*4c720*/  IADD3 R54, P4, PT, R59, R52, RZ ;  /* 0x000000343b367210 */ /* 0x000fc40007f9e0ff */
[----:B------:R-:W-:Y:S01]  /*4c730*/  ISETP.GE.U32.AND P2, PT, R40, R58, PT ;  /* 0x0000003a2800720c */ /* 0x000fe20003f46070 */
[----:B------:R-:W-:Y:S01]  /*4c740*/  IMAD.WIDE.U32 R58, R60, 0x3d1, RZ ;  /* 0x000003d13c3a7825 */ /* 0x000fe200078e00ff */
[----:B------:R-:W-:Y:S02]  /*4c750*/  SEL R29, RZ, 0x1, P1 ;  /* 0x00000001ff1d7807 */ /* 0x000fe40000800000 */
[----:B------:R-:W-:Y:S01]  /*4c760*/  SEL R71, RZ, 0x1, P0 ;  /* 0x00000001ff477807 */ /* 0x000fe20000000000 */
[----:B------:R-:W-:Y:S01]  /*4c770*/  IMAD.X R41, R54, 0x1, R75, P3 ;  /* 0x0000000136297824 */ /* 0x000fe200018e064b */
[----:B------:R-:W-:Y:S01]  /*4c780*/  ISETP.GE.U32.AND P1, PT, R42, R12, PT ;  /* 0x0000000c2a00720c */ /* 0x000fe20003f26070 */
[----:B------:R-:W-:Y:S01]  /*4c790*/  IMAD.WIDE.U32.X R50, RZ, R70, R50, P4 ;  /* 0x00000046ff327225 */ /* 0x000fe200020e0432 */
[----:B------:R-:W-:Y:S02]  /*4c7a0*/  IADD3 R71, P4, P5, R71, R56, R29 ;  /* 0x0000003847477210 */ /* 0x000fe40007d9e01d */
[----:B------:R-:W-:Y:S01]  /*4c7b0*/  ISETP.GE.U32.AND.EX P0, PT, R41, R54, PT, P2 ;  /* 0x000000362900720c */ /* 0x000fe20003f06120 */
[----:B------:R-:W-:Y:S01]  /*4c7c0*/  IMAD.IADD R69, R28, 0x1, R43 ;  /* 0x000000011c457824 */ /* 0x000fe200078e022b */
[----:B------:R-:W-:Y:S01]  /*4c7d0*/  IADD3.X R54, PT, PT, RZ, R57, RZ, P4, P5 ;  /* 0x00000039ff367210 */ /* 0x000fe200027ea4ff */
[----:B------:R-:W-:Y:S01]  /*4c7e0*/  IMAD.WIDE.U32 R52, R73, 0x3d1, RZ ;  /* 0x000003d149347825 */ /* 0x000fe200078e00ff */
[----:B------:R-:W-:-:S02]  /*4c7f0*/  SEL R43, RZ, 0x1, P0 ;  /* 0x00000001ff2b7807 */ /* 0x000fc40000000000 */
[----:B------:R-:W-:Y:S01]  /*4c800*/  ISETP.GE.U32.AND.EX P1, PT, R69, R13, PT, P1 ;  /* 0x0000000d4500720c */ /* 0x000fe20003f26110 */
[----:B------:R-:W-:Y:S01]  /*4c810*/  IMAD.WIDE.U32 R28, P3, RZ, R73, R58 ;  /* 0x00000049ff1c7225 */ /* 0x000fe2000786003a */
[----:B------:R-:W-:Y:S02]  /*4c820*/  IADD3 R61, P2, PT, R50, R52, RZ ;  /* 0x00000034323d7210 */ /* 0x000fe40007f5e0ff */
[----:B------:R-:W-:Y:S01]  /*4c830*/  IADD3 R59, P6, PT, R71, R42, RZ ;  /* 0x0000002a473b7210 */ /* 0x000fe20007fde0ff */
[----:B------:R-:W-:Y:S01]  /*4c840*/  IMAD.X R57, RZ, RZ, RZ, P3 ;  /* 0x000000ffff397224 */ /* 0x000fe200018e06ff */
[----:B------:R-:W-:Y:S01]  /*4c850*/  IADD3 R53, P3, PT, R53, R28, RZ ;  /* 0x0000001c35357210 */ /* 0x000fe20007f7e0ff */
[----:B------:R-:W-:Y:S01]  /*4c860*/  IMAD.MOV.U32 R56, RZ, RZ, R29 ;  /* 0x000000ffff387224 */ /* 0x000fe200078e001d */
[----:B------:R-:W-:Y:S01]  /*4c870*/  IADD3 R12, P5, PT, R61, R70, RZ ;  /* 0x000000463d0c7210 */ /* 0x000fe20007fbe0ff */
        /* <DEDUP_REMOVED lines=8> */
[----:B------:R-:W-:Y:S01]  /*4c900*/  ISETP.GE.U32.AND P2, PT, R13, R12, PT ;  /* 0x0000000c0d00720c */ /* 0x000fe20003f46070 */
        /* <DEDUP_REMOVED lines=18> */
[----:B------:R-:W-:Y:S02]  /*4ca30*/  IADD3 R28, P4, PT, R57, R60, RZ ;  /* 0x0000003c391c7210 */ /* 0x000fe40007f9e0ff */
[----:B------:R-:W-:Y:S02]  /*4ca40*/  SEL R49, RZ, 0x1, !P0 ;  /* 0x00000001ff317807 */ /* 0x000fe40004000000 */
[----:B------:R-:W-:Y:S02]  /*4ca50*/  IADD3.X R61, PT, PT, R52, R29, RZ, P2, P3 ;  /* 0x0000001d343d7210 */ /* 0x000fe400017e64ff */
[----:B------:R-:W-:-:S02]  /*4ca60*/  IADD3 R43, P3, PT, R28, R49, RZ ;  /* 0x000000311c2b7210 */ /* 0x000fc40007f7e0ff */
[----:B------:R-:W-:Y:S01]  /*4ca70*/  ISETP.LT.U32.AND P0, PT, R28, R57, PT ;  /* 0x000000391c00720c */ /* 0x000fe20003f01070 */
[C---:B------:R-:W-:Y:S01]  /*4ca80*/  IMAD.X R42, R61.reuse, 0x1, R59, P4 ;  /* 0x000000013d2a7824 */ /* 0x040fe200020e063b */
[----:B------:R-:W-:Y:S01]  /*4ca90*/  ISETP.GE.U32.AND.EX P1, PT, R61, R52, PT, P1 ;  /* 0x000000343d00720c */ /* 0x000fe20003f26110 */
[----:B------:R-:W-:Y:S01]  /*4caa0*/  IMAD.WIDE.U32 R56, R71, 0x3d1, RZ ;  /* 0x000003d147387825 */ /* 0x000fe200078e00ff */
[----:B------:R-:W-:Y:S02]  /*4cab0*/  ISETP.GE.U32.AND P2, PT, R43, R28, PT ;  /* 0x0000001c2b00720c */ /* 0x000fe40003f46070 */
        /* <DEDUP_REMOVED lines=85> */
.L_x_2152:
[----:B------:R-:W-:Y:S05]  /*4d010*/  BSYNC.RECONVERGENT B0 ;  /* 0x0000000000007941 */ /* 0x000fea0003800200 */
.L_x_2151:
[----:B------:R-:W-:Y:S01]  /*4d020*/  IMAD.WIDE.U32 R28, R77, UR12, R40 ;  /* 0x0000000c4d1c7c25 */ /* 0x000fe2000f8e0028 */
[----:B------:R-:W-:Y:S03]  /*4d030*/  BSSY.RECONVERGENT B0, `(.L_x_2153) ;  /* 0x00000e0000007945 */ /* 0x000fe60003800200 */
        /* <DEDUP_REMOVED lines=57> */
.L_x_2154:
        /* <DEDUP_REMOVED lines=37> */
[----:B------:R-:W-:Y:S01]  /*4d620*/  IADD3 R55, P2, PT, R9, -R14, RZ ;  /* 0x8000000e09377210 */ /* 0x000fe20007f5e0ff */
[----:B------:R-:W-:Y:S01]  /*4d630*/  IMAD.MOV.U32 R8, RZ, RZ, R21 ;  /* 0x000000ffff087224 */ /* 0x000fe200078e0015 */
        /* <DEDUP_REMOVED lines=31> */
.L_x_2157:
[----:B------:R-:W-:Y:S05]  /*4d830*/  BSYNC.RELIABLE B1 ;  /* 0x0000000000017941 */ /* 0x000fea0003800100 */
.L_x_2156:
        /* <DEDUP_REMOVED lines=33> */
[----:B------:R-:W-:-:S02]  /*4da50*/  IADD3 R11, P3, PT, R21, R42, RZ ;  /* 0x0000002a150b7210 */ /* 0x000fc40007f7e0ff */
        /* <DEDUP_REMOVED lines=31> */
.L_x_2159:
[----:B------:R-:W-:Y:S05]  /*4dc50*/  BSYNC.RELIABLE B1 ;  /* 0x0000000000017941 */ /* 0x000fea0003800100 */
.L_x_2158:
        /* <DEDUP_REMOVED lines=29> */
.L_x_2155:
[----:B------:R-:W-:Y:S05]  /*4de30*/  BSYNC.RECONVERGENT B0 ;  /* 0x0000000000007941 */ /* 0x000fea0003800200 */
.L_x_2153:
        /* <DEDUP_REMOVED lines=21> */
[----:B------:R-:W-:-:S03]  /*4df90*/  IMAD.WIDE.U32 R14, R30, UR12, RZ ;  /* 0x0000000c1e0e7c25 */ /* 0x000fc6000f8e00ff */
[----:B------:R-:W-:Y:S01]  /*4dfa0*/  ISETP.GE.U32.AND.EX P0, PT, R43, R21, PT, P0 ;  /* 0x000000152b00720c */ /* 0x000fe20003f06100 */
[----:B------:R-:W-:Y:S02]  /*4dfb0*/  IMAD.MOV.U32 R54, RZ, RZ, R41 ;  /* 0x000000ffff367224 */ /* 0x000fe400078e0029 */
[----:B------:R-:W-:Y:S01]  /*4dfc0*/  IMAD.WIDE.U32 R52, R3, UR14, RZ ;  /* 0x0000000e03347c25 */ /* 0x000fe2000f8e00ff */
[----:B------:R-:W-:-:S03]  /*4dfd0*/  SEL R21, RZ, 0x1, P0 ;  /* 0x00000001ff157807 */ /* 0x000fc60000000000 */
[----:B------:R-:W-:-:S04]  /*4dfe0*/  IMAD.WIDE.U32 R48, P3, R3, UR15, R48 ;  /* 0x0000000f03307c25 */ /* 0x000fc8000f860030 */
[----:B------:R-:W-:Y:S01]  /*4dff0*/  IMAD.WIDE.U32 R50, R83, UR12, RZ ;  /* 0x0000000c53327c25 */ /* 0x000fe2000f8e00ff */
[----:B------:R-:W-:-:S03]  /*4e000*/  IADD3 RZ, P1, PT, R53, R48, RZ ;  /* 0x0000003035ff7210 */ /* 0x000fc60007f3e0ff */
        /* <DEDUP_REMOVED lines=22> */
[----:B------:R-:W-:Y:S01]  /*4e170*/  IMAD.WIDE.U32 R60, R85, UR14, RZ ;  /* 0x0000000e553c7c25 */ /* 0x000fe2000f8e00ff */
[----:B------:R-:W-:Y:S02]  /*4e180*/  IADD3.X R53, PT, PT, R57, R53, RZ, P0, P6 ;  /* 0x0000003539357210 */ /* 0x000fe400007ec4ff */
[----:B------:R-:W-:Y:S01]  /*4e190*/  ISETP.GE.U32.AND.EX P2, PT, R55, R69, PT, P2 ;  /* 0x000000453700720c */ /* 0x000fe20003f46120 */
[----:B------:R-:W-:Y:S01]  /*4e1a0*/  IMAD.X R43, RZ, RZ, RZ, P4 ;  /* 0x000000ffff2b7224 */ /* 0x000fe200020e06ff */
[----:B------:R-:W-:Y:S01]  /*4e1b0*/  ISETP.GE.U32.AND P4, PT, R52, R58, PT ;  /* 0x0000003a3400720c */ /* 0x000fe20003f86070 */
[----:B------:R-:W-:Y:S01]  /*4e1c0*/  IMAD.WIDE.U32 R50, R39, UR12, RZ ;  /* 0x0000000c27327c25 */ /* 0x000fe2000f8e00ff */
[----:B------:R-:W-:-:S02]  /*4e1d0*/  IADD3 RZ, P5, PT, R61, R56, RZ ;  /* 0x000000383dff7210 */ /* 0x000fc40007fbe0ff */
[----:B------:R-:W-:Y:S01]  /*4e1e0*/  ISETP.GE.U32.AND.EX P1, PT, R57, R55, PT, P1 ;  /* 0x000000373900720c */ /* 0x000fe20003f26110 */
[----:B------:R-:W-:Y:S01]  /*4e1f0*/  IMAD.MOV.U32 R48, RZ, RZ, R15 ;  /* 0x000000ffff307224 */ /* 0x000fe200078e000f */
[----:B------:R-:W-:Y:S01]  /*4e200*/  ISETP.GE.U32.AND.EX P4, PT, R53, R57, PT, P4 ;  /* 0x000000393500720c */ /* 0x000fe20003f86140 */
[----:B------:R-:W-:Y:S01]  /*4e210*/  IMAD.WIDE.U32 R56, R19, UR12, RZ ;  /* 0x0000000c13387c25 */ /* 0x000fe2000f8e00ff */
[----:B------:R-:W-:Y:S02]  /*4e220*/  SEL R15, RZ, 0x1, P2 ;  /* 0x00000001ff0f7807 */ /* 0x000fe40001000000 */
[----:B------:R-:W-:Y:S01]  /*4e230*/  SEL R21, RZ, 0x1, P1 ;  /* 0x00000001ff157807 */ /* 0x000fe20000800000 */
[----:B------:R-:W-:-:S04]  /*4e240*/  IMAD.WIDE.U32.X R68, R30, UR13, R48, P3 ;  /* 0x0000000d1e447c25 */ /* 0x000fc800098e0430 */
[----:B------:R-:W-:-:S04]  /*4e250*/  IMAD.WIDE.U32 R54, P0, R19, UR13, R50 ;  /* 0x0000000d13367c25 */ /* 0x000fc8000f800032 */
[----:B------:R-:W-:Y:S01]  /*4e260*/  IMAD.WIDE.U32.X R58, R44, UR15, R42, P5 ;  /* 0x0000000f2c3a7c25 */ /* 0x000fe2000a8e042a */
[----:B------:R-:W-:Y:S02]  /*4e270*/  IADD3 R42, P2, P5, R56, R68, R15 ;  /* 0x00000044382a7210 */ /* 0x000fe40007d5e00f */
[----:B------:R-:W-:Y:S01]  /*4e280*/  IADD3 R71, P3, PT, R57, R54, RZ ;  /* 0x0000003639477210 */ /* 0x000fe20007f7e0ff */
[----:B------:R-:W-:Y:S01]  /*4e290*/  IMAD.WIDE.U32 R48, R39, UR14, RZ ;  /* 0x0000000e27307c25 */ /* 0x000fe2000f8e00ff */
[----:B------:R-:W-:Y:S02]  /*4e2a0*/  SEL R15, RZ, 0x1, P4 ;  /* 0x00000001ff0f7807 */ /* 0x000fe40002000000 */
[----:B------:R-:W-:Y:S01]  /*4e2b0*/  IADD3.X R43, PT, PT, R71, R69, RZ, P2, P5 ;  /* 0x00000045472b7210 */ /* 0x000fe200017ea4ff */
[----:B------:R-:W-:Y:S01]  /*4e2c0*/  IMAD.WIDE.U32 R50, R30, UR14, RZ ;  /* 0x0000000e1e327c25 */ /* 0x000fe2000f8e00ff */
[----:B------:R-:W-:-:S03]  /*4e2d0*/  IADD3 R15, P4, P6, R15, R58, R21 ;  /* 0x0000003a0f0f7210 */ /* 0x000fc60007e9e015 */
[----:B------:R-:W-:Y:S01]  /*4e2e0*/  IMAD.WIDE.U32 R68, R19, UR14, RZ ;  /* 0x0000000e13447c25 */ /* 0x000fe2000f8e00ff */
[----:B------:R-:W-:-:S03]  /*4e2f0*/  IADD3.X R68, PT, PT, RZ, R59, RZ, P4, P6 ;  /* 0x0000003bff447210 */ /* 0x000fc600027ec4ff */
[----:B------:R-:W-:-:S04]  /*4e300*/  IMAD.WIDE.U32 R48, P2, R19, UR15, R48 ;  /* 0x0000000f13307c25 */ /* 0x000fc8000f840030 */
[----:B------:R-:W-:Y:S01]  /*4e310*/  IMAD.WIDE.U32 R50, P1, R83, UR15, R50 ;  /* 0x0000000f53327c25 */ /* 0x000fe2000f820032 */
[----:B------:R-:W-:-:S03]  /*4e320*/  IADD3 RZ, P6, PT, R69, R48, RZ ;  /* 0x0000003045ff7210 */ /* 0x000fc60007fde0ff */
[----:B------:R-:W-:-:S04]  /*4e330*/  IMAD.WIDE.U32 R58, R83, UR14, R42 ;  /* 0x0000000e533a7c25 */ /* 0x000fc8000f8e002a */
[----:B------:R-:W-:Y:S01]  /*4e340*/  IMAD.X R57, RZ, RZ, RZ, P0 ;  /* 0x000000ffff397224 */ /* 0x000fe200000e06ff */
[----:B------:R-:W-:Y:S01]  /*4e350*/  ISETP.GE.U32.AND P0, PT, R42, R56, PT ;  /* 0x000000382a00720c */ /* 0x000fe20003f06070 */
[----:B------:R-:W-:Y:S01]  /*4e360*/  IMAD.X R69, RZ, RZ, RZ, P1 ;  /* 0x000000ffff457224 */ /* 0x000fe200008e06ff */
[----:B------:R-:W-:Y:S01]  /*4e370*/  IADD3 R54, P1, PT, R15, R58, RZ ;  /* 0x0000003a0f367210 */ /* 0x000fe20007f3e0ff */
[----:B------:R-:W-:Y:S01]  /*4e380*/  IMAD.WIDE.U32 R60, R83, UR14, RZ ;  /* 0x0000000e533c7c25 */ /* 0x000fe2000f8e00ff */
[----:B------:R-:W-:-:S03]  /*4e390*/  ISETP.GE.U32.AND.EX P0, PT, R43, R71, PT, P0 ;  /* 0x000000472b00720c */ /* 0x000fc60003f06100 */
[----:B------:R-:W-:Y:S01]  /*4e3a0*/  IMAD.MOV.U32 R56, RZ, RZ, R55 ;  /* 0x000000ffff387224 */ /* 0x000fe200078e0037 */
[----:B------:R-:W-:Y:S01]  /*4e3b0*/  SEL R21, RZ, 0x1, P0 ;  /* 0x00000001ff157807 */ /* 0x000fe20000000000 */
[----:B------:R-:W-:Y:S01]  /*4e3c0*/  IMAD.IADD R15, R50, 0x1, R59 ;  /* 0x00000001320f7824 */ /* 0x000fe200078e023b */
[----:B------:R-:W-:Y:S01]  /*4e3d0*/  IADD3 RZ, P5, PT, R61, R50, RZ ;  /* 0x000000323dff7210 */ /* 0x000fe20007fbe0ff */
[----:B------:R-:W-:Y:S01]  /*4e3e0*/  IMAD.WIDE.U32.X R56, R39, UR13, R56, P3 ;  /* 0x0000000d27387c25 */ /* 0x000fe200098e0438 */
[----:B------:R-:W-:Y:S02]  /*4e3f0*/  ISETP.GE.U32.AND P0, PT, R58, R42, PT ;  /* 0x0000002a3a00720c */ /* 0x000fe40003f06070 */
[----:B------:R-:W-:Y:S01]  /*4e400*/  ISETP.GE.U32.AND P3, PT, R54, R58, PT ;  /* 0x0000003a3600720c */ /* 0x000fe20003f66070 */
[C---:B------:R-:W-:Y:S01]  /*4e410*/  IMAD.X R55, R15.reuse, 0x1, R68, P1 ;  /* 0x000000010f377824 */ /* 0x040fe200008e0644 */
[----:B------:R-:W-:Y:S01]  /*4e420*/  ISETP.GE.U32.AND.EX P0, PT, R15, R43, PT, P0 ;  /* 0x0000002b0f00720c */ /* 0x000fe20003f06100 */
[----:B------:R-:W-:-:S02]  /*4e430*/  IMAD.MOV.U32 R68, RZ, RZ, R51 ;  /* 0x000000ffff447224 */ /* 0x000fc400078e0033 */
[----:B-1----:R-:W-:Y:S01]  /*4e440*/  IMAD.WIDE.U32 R74, R20, UR16, RZ ;  /* 0x00000010144a7c25 */ /* 0x002fe2000f8e00ff */
[----:B------:R-:W-:Y:S02]  /*4e450*/  ISETP.GE.U32.AND.EX P3, PT, R55, R15, PT, P3 ;  /* 0x0000000f3700720c */ /* 0x000fe40003f66130 */
[----:B------:R-:W-:Y:S01]  /*4e460*/  SEL R15, RZ, 0x1, P0 ;  /* 0x00000001ff0f7807 */ /* 0x000fe20000000000 */
[----:B------:R-:W-:Y:S01]  /*4e470*/  IMAD.WIDE.U32.X R58, R30, UR15, R68, P5 ;  /* 0x0000000f1e3a7c25 */ /* 0x000fe2000a8e0444 */
[----:B------:R-:W-:Y:S02]  /*4e480*/  IADD3 R68, P5, PT, R21, R56, RZ ;  /* 0x0000003815447210 */ /* 0x000fe40007fbe0ff */
[----:B------:R-:W-:Y:S01]  /*4e490*/  SEL R77, RZ, 0x1, P3 ;  /* 0x00000001ff4d7807 */ /* 0x000fe20001800000 */
[----:B------:R-:W-:-:S04]  /*4e4a0*/  IMAD.WIDE.U32 R74, P4, R3, UR17, R74 ;  /* 0x00000011034a7c25 */ /* 0x000fc8000f88004a */
[----:B------:R-:W-:-:S04]  /*4e4b0*/  IMAD.WIDE.U32 R42, R3, UR16, R52 ;  /* 0x00000010032a7c25 */ /* 0x000fc8000f8e0034 */
[----:B------:R-:W-:Y:S01]  /*4e4c0*/  IMAD.WIDE.U32 R60, R3, UR16, RZ ;  /* 0x00000010033c7c25 */ /* 0x000fe2000f8e00ff */
[----:B------:R-:W-:-:S03]  /*4e4d0*/  ISETP.GE.U32.AND P0, PT, R42, R52, PT ;  /* 0x000000342a00720c */ /* 0x000fc60003f06070 */
[----:B------:R-:W-:Y:S01]  /*4e4e0*/  IMAD.X R69, RZ, RZ, R57, P5 ;  /* 0x000000ffff457224 */ /* 0x000fe200028e0639 */
[----:B------:R-:W-:Y:S01]  /*4e4f0*/  IADD3 R77, P3, P5, R77, R58, R15 ;  /* 0x0000003a4d4d7210 */ /* 0x000fe20007d7e00f */
[----:B------:R-:W-:Y:S01]  /*4e500*/  IMAD.WIDE.U32 R50, R30, UR16, RZ ;  /* 0x000000101e327c25 */ /* 0x000fe2000f8e00ff */
[----:B------:R-:W-:Y:S02]  /*4e510*/  IADD3 RZ, P1, PT, R61, R74, RZ ;  /* 0x0000004a3dff7210 */ /* 0x000fe40007f3e0ff */
[----:B------:R-:W-:Y:S01]  /*4e520*/  IADD3.X R76, PT, PT, RZ, R59, RZ, P3, P5 ;  /* 0x0000003bff4c7210 */ /* 0x000fe20001fea4ff */
[----:B------:R-:W-:Y:S02]  /*4e530*/  IMAD.IADD R15, R74, 0x1, R43 ;  /* 0x000000014a0f7824 */ /* 0x000fe400078e022b */
[----:B------:R-:W-:-:S03]  /*4e540*/  IMAD.WIDE.U32 R70, R44, UR16, RZ ;  /* 0x000000102c467c25 */ /* 0x000fc6000f8e00ff */
[----:B------:R-:W-:Y:S01]  /*4e550*/  ISETP.GE.U32.AND.EX P0, PT, R15, R53, PT, P0 ;  /* 0x000000350f00720c */ /* 0x000fe20003f06100 */
[----:B------:R-:W-:Y:S02]  /*4e560*/  IMAD.X R73, RZ, RZ, RZ, P4 ;  /* 0x000000ffff497224 */ /* 0x000fe400020e06ff */
[----:B------:R-:W-:Y:S01]  /*4e570*/  IMAD.MOV.U32 R72, RZ, RZ, R75 ;  /* 0x000000ffff487224 */ /* 0x000fe200078e004b */
[----:B------:R-:W-:Y:S01]  /*4e580*/  SEL R75, RZ, 0x1, P0 ;  /* 0x00000001ff4b7807 */ /* 0x000fe20000000000 */
[----:B------:R-:W-:-:S04]  /*4e590*/  IMAD.WIDE.U32 R60, R83, UR16, RZ ;  /* 0x00000010533c7c25 */ /* 0x000fc8000f8e00ff */
[----:B------:R-:W-:-:S04]  /*4e5a0*/  IMAD.WIDE.U32 R50, P5, R83, UR17, R50 ;  /* 0x0000001153327c25 */ /* 0x000fc8000f8a0032 */
[----:B------:R-:W-:Y:S01]  /*4e5b0*/  IMAD.WIDE.U32 R58, R85, UR16, RZ ;  /* 0x00000010553a7c25 */ /* 0x000fe2000f8e00ff */
[----:B------:R-:W-:-:S03]  /*4e5c0*/  IADD3 RZ, P4, PT, R61, R50, RZ ;  /* 0x000000323dff7210 */ /* 0x000fc60007f9e0ff */
        /* <DEDUP_REMOVED lines=37> */
[----:B------:R-:W-:Y:S01]  /*4e820*/  IMAD.WIDE.U32 R70, P3, R85, UR19, R70 ;  /* 0x0000001355467c25 */ /* 0x000fe2000f860046 */
[----:B------:R-:W-:-:S03]  /*4e830*/  IADD3 RZ, P2, PT, R61, R58, RZ ;  /* 0x0000003a3dff7210 */ /* 0x000fc60007f5e0ff */
[----:B------:R-:W-:-:S04]  /*4e840*/  IMAD.WIDE.U32 R52, R20, UR18, RZ ;  /* 0x0000001214347c25 */ /* 0x000fc8000f8e00ff */
[----:B------:R-:W-:-:S04]  /*4e850*/  IMAD.WIDE.U32 R60, R30, UR18, RZ ;  /* 0x000000121e3c7c25 */ /* 0x000fc8000f8e00ff */
[----:B------:R-:W-:Y:S01]  /*4e860*/  IMAD.X R55, RZ, RZ, RZ, P3 ;  /* 0x000000ffff377224 */ /* 0x000fe200018e06ff */
[----:B------:R-:W-:Y:S01]  /*4e870*/  IADD3 RZ, P3, PT, R69, R70, RZ ;  /* 0x0000004645ff7210 */ /* 0x000fe20007f7e0ff */
[----:B------:R-:W-:Y:S01]  /*4e880*/  IMAD.WIDE.U32 R72, R3, UR18, RZ ;  /* 0x0000001203487c25 */ /* 0x000fe2000f8e00ff */
[----:B------:R-:W-:-:S03]  /*4e890*/  IADD3.X R69, PT, PT, RZ, R57, RZ, P0, P6 ;  /* 0x00000039ff457210 */ /* 0x000fc600007ec4ff */
        /* <DEDUP_REMOVED lines=30> */
[----:B------:R-:W-:Y:S01]  /*4ea80*/  IMAD.WIDE.U32 R48, R19, UR16, R68 ;  /* 0x0000001013307c25 */ /* 0x000fe2000f8e0044 */
[----:B------:R-:W-:Y:S02]  /*4ea90*/  ISETP.GE.U32.AND.EX P5, PT, R51, R79, PT, P5 ;  /* 0x0000004f3300720c */ /* 0x000fe40003fa6150 */
[----:B------:R-:W-:Y:S01]  /*4eaa0*/  ISETP.GE.U32.AND.EX P0, PT, R71, R75, PT, P0 ;  /* 0x0000004b4700720c */ /* 0x000fe20003f06100 */
[----:B------:R-:W-:Y:S01]  /*4eab0*/  IMAD.WIDE.U32.X R52, R30, UR19, R52, P1 ;  /* 0x000000131e347c25 */ /* 0x000fe200088e0434 */
[----:B------:R-:W-:-:S02]  /*4eac0*/  SEL R30, RZ, 0x1, P4 ;  /* 0x00000001ff1e7807 */ /* 0x000fc40002000000 */
[----:B------:R-:W-:Y:S01]  /*4ead0*/  SEL R61, RZ, 0x1, P5 ;  /* 0x00000001ff3d7807 */ /* 0x000fe20002800000 */
[----:B------:R-:W-:Y:S01]  /*4eae0*/  IMAD.WIDE.U32 R74, R85, UR18, R50 ;  /* 0x00000012554a7c25 */ /* 0x000fe2000f8e0032 */
[----:B------:R-:W-:Y:S02]  /*4eaf0*/  SEL R79, RZ, 0x1, P0 ;  /* 0x00000001ff4f7807 */ /* 0x000fe40000000000 */
[----:B------:R-:W-:Y:S01]  /*4eb00*/  IADD3 R61, P1, P4, R61, R20, R30 ;  /* 0x000000143d3d7210 */ /* 0x000fe20007c3e01e */
[----:B------:R-:W-:Y:S01]  /*4eb10*/  IMAD.MOV.U32 R72, RZ, RZ, R59 ;  /* 0x000000ffff487224 */ /* 0x000fe200078e003b */
[----:B------:R-:W-:Y:S01]  /*4eb20*/  IADD3 R79, P0, P5, R74, R80, R79 ;  /* 0x000000504a4f7210 */ /* 0x000fe20007d1e04f */
[----:B------:R-:W-:Y:S01]  /*4eb30*/  IMAD.IADD R59, R58, 0x1, R49 ;  /* 0x000000013a3b7824 */ /* 0x000fe200078e0231 */
[----:B------:R-:W-:Y:S01]  /*4eb40*/  IADD3.X R30, PT, PT, RZ, R21, RZ, P1, P4 ;  /* 0x00000015ff1e7210 */ /* 0x000fe20000fe84ff */
[----:B------:R-:W-:Y:S01]  /*4eb50*/  IMAD.IADD R49, R70, 0x1, R75 ;  /* 0x0000000146317824 */ /* 0x000fe200078e024b */
[----:B------:R-:W-:Y:S01]  /*4eb60*/  IADD3 R20, P1, PT, R61, R48, RZ ;  /* 0x000000303d147210 */ /* 0x000fe20007f3e0ff */
[----:B------:R-:W-:Y:S01]  /*4eb70*/  IMAD.WIDE.U32.X R72, R39, UR17, R72, P2 ;  /* 0x0000001127487c25 */ /* 0x000fe200090e0448 */
[----:B------:R-:W-:-:S02]  /*4eb80*/  ISETP.GE.U32.AND P4, PT, R74, R50, PT ;  /* 0x000000324a00720c */ /* 0x000fc40003f86070 */
[----:B------:R-:W-:Y:S01]  /*4eb90*/  IADD3.X R81, PT, PT, R49, R81, RZ, P0, P5 ;  /* 0x0000005131517210 */ /* 0x000fe200007ea4ff */
[----:B------:R-:W-:Y:S01]  /*4eba0*/  IMAD.X R21, R59, 0x1, R30, P1 ;  /* 0x000000013b157824 */ /* 0x000fe200008e061e */
[----:B------:R-:W-:Y:S02]  /*4ebb0*/  ISETP.GE.U32.AND P0, PT, R79, R74, PT ;  /* 0x0000004a4f00720c */ /* 0x000fe40003f06070 */
[----:B------:R-:W-:Y:S02]  /*4ebc0*/  ISETP.GE.U32.AND.EX P4, PT, R49, R51, PT, P4 ;  /* 0x000000333100720c */ /* 0x000fe40003f86140 */
[----:B------:R-:W-:Y:S01]  /*4ebd0*/  ISETP.GE.U32.AND.EX P0, PT, R81, R49, PT, P0 ;  /* 0x000000315100720c */ /* 0x000fe20003f06100 */
[----:B------:R-:W-:Y:S01]  /*4ebe0*/  IMAD.X R49, RZ, RZ, RZ, P3 ;  /* 0x000000ffff317224 */ /* 0x000fe200018e06ff */
[----:B------:R-:W-:Y:S02]  /*4ebf0*/  ISETP.GE.U32.AND P1, PT, R48, R68, PT ;  /* 0x000000443000720c */ /* 0x000fe40003f26070 */
[----:B------:R-:W-:Y:S01]  /*4ec00*/  ISETP.GE.U32.AND P5, PT, R20, R48, PT ;  /* 0x000000301400720c */ /* 0x000fe20003fa6070 */
[----:B------:R-:W-:Y:S01]  /*4ec10*/  IMAD.MOV.U32 R48, RZ, RZ, R57 ;  /* 0x000000ffff307224 */ /* 0x000fe200078e0039 */
[----:B------:R-:W-:-:S02]  /*4ec20*/  SEL R30, RZ, 0x1, P4 ;  /* 0x00000001ff1e7807 */ /* 0x000fc40002000000 */
[----:B------:R-:W-:Y:S01]  /*4ec30*/  SEL R75, RZ, 0x1, P0 ;  /* 0x00000001ff4b7807 */ /* 0x000fe20000000000 */
[----:B------:R-:W-:Y:S01]  /*4ec40*/  IMAD.WIDE.U32.X R48, R39, UR19, R48, P6 ;  /* 0x0000001327307c25 */ /* 0x000fe2000b0e0430 */
[----:B------:R-:W-:Y:S02]  /*4ec50*/  ISETP.GE.U32.AND.EX P1, PT, R59, R69, PT, P1 ;  /* 0x000000453b00720c */ /* 0x000fe40003f26110 */
[----:B------:R-:W-:Y:S01]  /*4ec60*/  ISETP.GE.U32.AND.EX P5, PT, R21, R59, PT, P5 ;  /* 0x0000003b1500720c */ /* 0x000fe20003fa6150 */
[----:B------:R-:W-:Y:S01]  /*4ec70*/  IMAD.WIDE.U32 R58, R83, UR18, R20 ;  /* 0x00000012533a7c25 */ /* 0x000fe2000f8e0014 */
[----:B------:R-:W-:Y:S02]  /*4ec80*/  IADD3 R75, P0, P3, R75, R54, R30 ;  /* 0x000000364b4b7210 */ /* 0x000fe40007b1e01e */
[----:B------:R-:W-:Y:S01]  /*4ec90*/  SEL R50, RZ, 0x1, P1 ;  /* 0x00000001ff327807 */ /* 0x000fe20000800000 */
[----:B------:R-:W-:Y:S01]  /*4eca0*/  IMAD.WIDE.U32 R68, R81, 0x3d1, RZ ;  /* 0x000003d151447825 */ /* 0x000fe200078e00ff */
[----:B------:R-:W-:-:S02]  /*4ecb0*/  SEL R51, RZ, 0x1, P5 ;  /* 0x00000001ff337807 */ /* 0x000fc40002800000 */
[----:B------:R-:W-:Y:S01]  /*4ecc0*/  IADD3.X R70, PT, PT, RZ, R55, RZ, P0, P3 ;  /* 0x00000037ff467210 */ /* 0x000fe200007e64ff */
[----:B------:R-:W-:Y:S01]  /*4ecd0*/  IMAD.IADD R61, R60, 0x1, R59 ;  /* 0x000000013c3d7824 */ /* 0x000fe200078e023b */
[----:B------:R-:W-:Y:S01]  /*4ece0*/  IADD3 R75, P5, PT, R75, R58, RZ ;  /* 0x0000003a4b4b7210 */ /* 0x000fe20007fbe0ff */
[----:B------:R-:W-:Y:S01]  /*4ecf0*/  IMAD.WIDE.U32 R54, R79, 0x3d1, RZ ;  /* 0x000003d14f367825 */ /* 0x000fe200078e00ff */
[----:B------:R-:W-:Y:S02]  /*4ed00*/  IADD3 R50, P2, P4, R51, R72, R50 ;  /* 0x0000004833327210 */ /* 0x000fe40007c5e032 */
        /* <DEDUP_REMOVED lines=20> */
[----:B------:R-:W-:Y:S01]  /*4ee50*/  ISETP.GE.U32.AND P1, PT, R20, R50, PT ;  /* 0x000000321400720c */ /* 0x000fe20003f26070 */
[----:B------:R-:W-:Y:S01]  /*4ee60*/  IMAD.WIDE.U32 R58, R75, 0x3d1, RZ ;  /* 0x000003d14b3a7825 */ /* 0x000fe200078e00ff */
[----:B------:R-:W-:-:S03]  /*4ee70*/  IADD3.X R50, PT, PT, RZ, R53, RZ, P4, P5 ;  /* 0x00000035ff327210 */ /* 0x000fc600027ea4ff */
[----:B------:R-:W-:Y:S01]  /*4ee80*/  IMAD.IADD R69, R56, 0x1, R21 ;  /* 0x0000000138457824 */ /* 0x000fe200078e0215 */
[----:B------:R-:W-:Y:S01]  /*4ee90*/  IADD3 R21, P2, PT, R54, R58, RZ ;  /* 0x0000003a36157210 */ /* 0x000fe20007f5e0ff */
[----:B------:R-:W-:Y:S01]  /*4eea0*/  IMAD.WIDE.U32 R56, P3, RZ, R75, R60 ;  /* 0x0000004bff387225 */ /* 0x000fe2000786003c */
[----:B------:R-:W-:Y:S02]  /*4eeb0*/  IADD3 R61, P6, PT, R19, R20, RZ ;  /* 0x00000014133d7210 */ /* 0x000fe40007fde0ff */
[----:B------:R-:W-:Y:S01]  /*4eec0*/  IADD3 R44, P5, PT, R21, R81, RZ ;  /* 0x00000051152c7210 */ /* 0x000fe20007fbe0ff */
[----:B------:R-:W-:Y:S01]  /*4eed0*/  IMAD.X R53, RZ, RZ, RZ, P3 ;  /* 0x000000ffff357224 */ /* 0x000fe200018e06ff */
[----:B------:R-:W-:Y:S01]  /*4eee0*/  IADD3 R54, P3, PT, R59, R56, RZ ;  /* 0x000000383b367210 */ /* 0x000fe20007f7e0ff */
[C---:B------:R-:W-:Y:S01]  /*4eef0*/  IMAD.X R50, R69.reuse, 0x1, R50, P6 ;  /* 0x0000000145327824 */ /* 0x040fe200030e0632 */
[----:B------:R-:W-:Y:S01]  /*4ef00*/  SEL R19, RZ, 0x1, P0 ;  /* 0x00000001ff137807 */ /* 0x000fe20000000000 */
[----:B------:R-:W-:Y:S01]  /*4ef10*/  IMAD.MOV.U32 R52, RZ, RZ, R57 ;  /* 0x000000ffff347224 */ /* 0x000fe200078e0039 */
        /* <DEDUP_REMOVED lines=31> */
[----:B------:R-:W-:Y:S02]  /*4f110*/  ISETP.GE.U32.AND P1, PT, R19, R58, PT ;  /* 0x0000003a1300720c */ /* 0x000fe40003f26070 */
[----:B------:R-:W-:Y:S01]  /*4f120*/  ISETP.LT.U32.AND P0, PT, R20, R19, PT ;  /* 0x000000131400720c */ /* 0x000fe20003f01070 */
[----:B------:R-:W-:Y:S01]  /*4f130*/  IMAD.X R19, R48, 0x1, R61, P4 ;  /* 0x0000000130137824 */ /* 0x000fe200020e063d */
[----:B------:R-:W-:-:S02]  /*4f140*/  IADD3 R49, P3, PT, R20, R49, RZ ;  /* 0x0000003114317210 */ /* 0x000fc40007f7e0ff */
        /* <DEDUP_REMOVED lines=86> */
.L_x_2161:
[----:B------:R-:W-:Y:S05]  /*4f6b0*/  BSYNC.RECONVERGENT B0 ;  /* 0x0000000000007941 */ /* 0x000fea0003800200 */
.L_x_2160:
[----:B------:R-:W-:Y:S01]  /*4f6c0*/  IMAD.MOV.U32 R20, RZ, RZ, R39 ;  /* 0x000000ffff147224 */ /* 0x000fe200078e0027 */
[----:B------:R-:W-:Y:S01]  /*4f6d0*/  IADD3 R40, P1, PT, R51, R40, RZ ;  /* 0x0000002833287210 */ /* 0x000fe20007f3e0ff */
[----:B------:R-:W-:Y:S01]  /*4f6e0*/  IMAD.MOV.U32 R21, RZ, RZ, R30 ;  /* 0x000000ffff157224 */ /* 0x000fe200078e001e */
[----:B------:R-:W-:Y:S01]  /*4f6f0*/  BSSY.RECONVERGENT B0, `(.L_x_2162) ;  /* 0x00000dc000007945 */ /* 0x000fe20003800200 */
        /* <DEDUP_REMOVED lines=57> */
.L_x_2163:
        /* <DEDUP_REMOVED lines=71> */
.L_x_2166:
[----:B------:R-:W-:Y:S05]  /*4ff00*/  BSYNC.RELIABLE B1 ;  /* 0x0000000000017941 */ /* 0x000fea0003800100 */
.L_x_2165:
        /* <DEDUP_REMOVED lines=62> */
.L_x_2168:
[----:B------:R-:W-:Y:S05]  /*502f0*/  BSYNC.RELIABLE B1 ;  /* 0x0000000000017941 */ /* 0x000fea0003800100 */
.L_x_2167:
        /* <DEDUP_REMOVED lines=27> */
.L_x_2164:
[----:B------:R-:W-:Y:S05]  /*504b0*/  BSYNC.RECONVERGENT B0 ;  /* 0x0000000000007941 */ /* 0x000fea0003800200 */
.L_x_2162:
        /* <DEDUP_REMOVED lines=24> */
.L_x_2170:
        /* <DEDUP_REMOVED lines=26> */
.L_x_2172:
[----:B------:R-:W-:Y:S05]  /*507e0*/  BSYNC.RELIABLE B1 ;  /* 0x0000000000017941 */ /* 0x000fea0003800100 */
.L_x_2171:
        /* <DEDUP_REMOVED lines=46> */
[----:B------:R-:W-:Y:S02]  /*50ad0*/  SEL R98, RZ, 0xffffffff, !P1 ;  /* 0xffffffffff627807 */ /* 0x000fe40004800000 */
[----:B------:R-:W-:-:S02]  /*50ae0*/  IADD3.X R96, PT, PT, R96, RZ, RZ, P4, P5 ;  /* 0x000000ff60607210 */ /* 0x000fc400027ea4ff */
        /* <DEDUP_REMOVED lines=10> */
.L_x_2173:
[----:B------:R-:W-:Y:S05]  /*50b90*/  BSYNC.RECONVERGENT B0 ;  /* 0x0000000000007941 */ /* 0x000fea0003800200 */
.L_x_2169:
        /* <DEDUP_REMOVED lines=26> */
.L_x_2175:
        /* <DEDUP_REMOVED lines=26> */
.L_x_2177:
[----:B------:R-:W-:Y:S05]  /*50ee0*/  BSYNC.RELIABLE B1 ;  /* 0x0000000000017941 */ /* 0x000fea0003800100 */
.L_x_2176:
        /* <DEDUP_REMOVED lines=58> */
.L_x_2178:
[----:B------:R-:W-:Y:S05]  /*51290*/  BSYNC.RECONVERGENT B0 ;  /* 0x0000000000007941 */ /* 0x000fea0003800200 */
.L_x_2174:
        /* <DEDUP_REMOVED lines=23> */
[----:B------:R-:W-:-:S04]  /*51410*/  IMAD.WIDE.U32 R52, P4, R101, R98, R52 ;  /* 0x0000006265347225 */ /* 0x000fc80007880034 */
[----:B------:R-:W-:Y:S02]  /*51420*/  IMAD.MOV.U32 R12, RZ, RZ, R9 ;  /* 0x000000ffff0c7224 */ /* 0x000fe400078e0009 */
[----:B------:R-:W-:-:S04]  /*51430*/  IMAD.WIDE.U32 R20, R94, R97, RZ ;  /* 0x000000615e147225 */ /* 0x000fc800078e00ff */
[----:B------:R-:W-:-:S04]  /*51440*/  IMAD.WIDE.U32 R40, P1, R96, R94, R40 ;  /* 0x0000005e60287225 */ /* 0x000fc80007820028 */
[----:B------:R-:W-:Y:S01]  /*51450*/  IMAD.WIDE.U32 R8, R92, R94, RZ ;  /* 0x0000005e5c087225 */ /* 0x000fe200078e00ff */
[----:B------:R-:W-:-:S03]  /*51460*/  IADD3 RZ, P6, PT, R21, R40, RZ ;  /* 0x0000002815ff7210 */ /* 0x000fc60007fde0ff */
[----:B------:R-:W-:Y:S01]  /*51470*/  IMAD.X R13, RZ, RZ, RZ, P2 ;  /* 0x000000ffff0d7224 */ /* 0x000fe200010e06ff */
[----:B------:R-:W-:Y:S01]  /*51480*/  IADD3 RZ, P2, PT, R29, R52, RZ ;  /* 0x000000341dff7210 */ /* 0x000fe20007f5e0ff */
[----:B------:R-:W-:Y:S02]  /*51490*/  IMAD.X R57, R14, 0x1, R15, P5 ;  /* 0x000000010e397824 */ /* 0x000fe400028e060f */
[-C--:B------:R-:W-:Y:S02]  /*514a0*/  IMAD R29, R96, R94.reuse, RZ ;  /* 0x0000005e601d7224 */ /* 0x080fe400078e02ff */
[----:B------:R-:W-:Y:S01]  /*514b0*/  IMAD.WIDE.U32 R20, R94, R94, RZ ;  /* 0x0000005e5e147225 */ /* 0x000fe200078e00ff */
[----:B------:R-:W-:-:S03]  /*514c0*/  ISETP.GE.U32.AND.EX P0, PT, R57, R14, PT, P0 ;  /* 0x0000000e3900720c */ /* 0x000fc60003f06100 */
[----:B------:R-:W-:Y:S01]  /*514d0*/  IMAD.WIDE.U32 R8, P5, R94, R92, R8 ;  /* 0x0000005c5e087225 */ /* 0x000fe200078a0008 */
[----:B------:R-:W-:-:S03]  /*514e0*/  SEL R39, RZ, 0x1, P0 ;  /* 0x00000001ff277807 */ /* 0x000fc60000000000 */
[----:B------:R-:W-:Y:S01]  /*514f0*/  IMAD R28, R100, R94, RZ ;  /* 0x0000005e641c7224 */ /* 0x000fe200078e02ff */
[----:B------:R-:W-:Y:S01]  /*51500*/  IADD3 RZ, P0, PT, R21, R8, RZ ;  /* 0x0000000815ff7210 */ /* 0x000fe20007f1e0ff */
[----:B------:R-:W-:-:S04]  /*51510*/  IMAD.WIDE.U32 R10, R97, R94, RZ ;  /* 0x0000005e610a7225 */ /* 0x000fc800078e00ff */
[-C--:B------:R-:W-:Y:S02]  /*51520*/  IMAD R29, R97, R92.reuse, R29 ;  /* 0x0000005c611d7224 */ /* 0x080fe400078e021d */
[----:B------:R-:W-:Y:S02]  /*51530*/  IMAD R69, R101, R92, R28 ;  /* 0x0000005c65457224 */ /* 0x000fe400078e021c */
[----:B------:R-:W-:Y:S02]  /*51540*/  IMAD.IADD R61, R11, 0x1, R29 ;  /* 0x000000010b3d7824 */ /* 0x000fe400078e021d */
[----:B------:R-:W-:-:S04]  /*51550*/  IMAD.WIDE.U32 R14, R101, R94, RZ ;  /* 0x0000005e650e7225 */ /* 0x000fc800078e00ff */
[----:B------:R-:W-:Y:S02]  /*51560*/  IMAD.X R29, RZ, RZ, RZ, P5 ;  /* 0x000000ffff1d7224 */ /* 0x000fe400028e06ff */
[----:B------:R-:W-:Y:S02]  /*51570*/  IMAD.MOV.U32 R28, RZ, RZ, R9 ;  /* 0x000000ffff1c7224 */ /* 0x000fe400078e0009 */
[----:B------:R-:W-:Y:S02]  /*51580*/  IMAD.IADD R69, R15, 0x1, R69 ;  /* 0x000000010f457824 */ /* 0x000fe400078e0245 */
[----:B------:R-:W-:Y:S02]  /*51590*/  IMAD.SHL.U32 R59, R14, 0x2, RZ ;  /* 0x000000020e3b7824 */ /* 0x000fe400078e00ff */
[----:B------:R-:W-:Y:S01]  /*515a0*/  IMAD.WIDE.U32 R42, R100, R97, RZ ;  /* 0x00000061642a7225 */ /* 0x000fe200078e00ff */
[----:B------:R-:W-:-:S03]  /*515b0*/  SHF.L.U64.HI R30, R14, 0x1, R69 ;  /* 0x000000010e1e7819 */ /* 0x000fc60000010245 */
[----:B------:R-:W-:-:S04]  /*515c0*/  IMAD.WIDE.U32.X R28, R92, R92, R28, P0 ;  /* 0x0000005c5c1c7225 */ /* 0x000fc800000e041c */
[----:B------:R-:W-:-:S04]  /*515d0*/  IMAD.WIDE.U32.X R12, R98, R92, R12, P3 ;  /* 0x0000005c620c7225 */ /* 0x000fc800018e040c */
[----:B------:R-:W-:Y:S01]  /*515e0*/  IMAD.X R49, RZ, RZ, RZ, P1 ;  /* 0x000000ffff317224 */ /* 0x000fe200008e06ff */
[----:B------:R-:W-:Y:S01]  /*515f0*/  IADD3 R44, P1, PT, R59, R28, RZ ;  /* 0x0000001c3b2c7210 */ /* 0x000fe20007f3e0ff */
[----:B------:R-:W-:Y:S01]  /*51600*/  IMAD.WIDE.U32 R42, P0, R101, R96, R42 ;  /* 0x00000060652a7225 */ /* 0x000fe2000780002a */
[----:B------:R-:W-:Y:S02]  /*51610*/  IADD3 R12, P3, P5, R10, R12, R39 ;  /* 0x0000000c0a0c7210 */ /* 0x000fe40007d7e027 */
[----:B------:R-:W-:Y:S01]  /*51620*/  SHF.L.W.U32.HI R28, R69, 0x1, R48 ;  /* 0x00000001451c7819 */ /* 0x000fe20000010e30 */
[----:B------:R-:W-:Y:S01]  /*51630*/  IMAD.WIDE.U32 R14, R100, R101, RZ ;  /* 0x00000065640e7225 */ /* 0x000fe200078e00ff */
[----:B------:R-:W-:-:S03]  /*51640*/  IADD3.X R13, PT, PT, R61, R13, RZ, P3, P5 ;  /* 0x0000000d3d0d7210 */ /* 0x000fc60001fea4ff */
[----:B------:R-:W-:Y:S01]  /*51650*/  IMAD.X R39, R30, 0x1, R29, P1 ;  /* 0x000000011e277824 */ /* 0x000fe200008e061d */
[----:B------:R-:W-:Y:S01]  /*51660*/  SHF.L.W.U32.HI R29, R48, 0x1, R57 ;  /* 0x00000001301d7819 */ /* 0x000fe20000010e39 */
[----:B------:R-:W-:Y:S01]  /*51670*/  IMAD.X R11, RZ, RZ, RZ, P0 ;  /* 0x000000ffff0b7224 */ /* 0x000fe200000e06ff */
[----:B------:R-:W-:Y:S01]  /*51680*/  ISETP.GE.U32.AND P0, PT, R44, R59, PT ;  /* 0x0000003b2c00720c */ /* 0x000fe20003f06070 */
[----:B------:R-:W-:Y:S01]  /*51690*/  IMAD.WIDE.U32 R20, R101, R97, RZ ;  /* 0x0000006165147225 */ /* 0x000fe200078e00ff */
[----:B------:R-:W-:Y:S02]  /*516a0*/  ISETP.GE.U32.AND P1, PT, R12, R10, PT ;  /* 0x0000000a0c00720c */ /* 0x000fe40003f26070 */
[----:B------:R-:W-:Y:S01]  /*516b0*/  ISETP.GE.U32.AND.EX P0, PT, R39, R30, PT, P0 ;  /* 0x0000001e2700720c */ /* 0x000fe20003f06100 */
[----:B------:R-:W-:Y:S01]  /*516c0*/  IMAD.WIDE.U32 R54, R101, R101, RZ ;  /* 0x0000006565367225 */ /* 0x000fe200078e00ff */
[----:B------:R-:W-:Y:S02]  /*516d0*/  ISETP.GE.U32.AND.EX P1, PT, R13, R61, PT, P1 ;  /* 0x0000003d0d00720c */ /* 0x000fe40003f26110 */
[----:B------:R-:W-:Y:S01]  /*516e0*/  IADD3 RZ, P3, PT, R21, R42, RZ ;  /* 0x0000002a15ff7210 */ /* 0x000fe20007f7e0ff */
[----:B------:R-:W-:-:S04]  /*516f0*/  IMAD.WIDE.U32 R14, P5, R101, R100, R14 ;  /* 0x00000064650e7225 */ /* 0x000fc800078a000e */
[----:B------:R-:W-:Y:S02]  /*51700*/  IMAD.MOV.U32 R48, RZ, RZ, R41 ;  /* 0x000000ffff307224 */ /* 0x000fe400078e0029 */
[----:B------:R-:W-:-:S04]  /*51710*/  IMAD.WIDE.U32 R40, R101, R101, R28 ;  /* 0x0000006565287225 */ /* 0x000fc800078e001c */
[----:B------:R-:W-:Y:S01]  /*51720*/  IMAD.MOV.U32 R10, RZ, RZ, R43 ;  /* 0x000000ffff0a7224 */ /* 0x000fe200078e002b */
[----:B------:R-:W-:Y:S01]  /*51730*/  SEL R43, RZ, 0x1, P0 ;  /* 0x00000001ff2b7807 */ /* 0x000fe20000000000 */
[----:B------:R-:W-:Y:S01]  /*51740*/  IMAD.X R21, RZ, RZ, RZ, P4 ;  /* 0x000000ffff157224 */ /* 0x000fe200020e06ff */
[----:B------:R-:W-:Y:S01]  /*51750*/  IADD3 RZ, P4, PT, R55, R14, RZ ;  /* 0x0000000e37ff7210 */ /* 0x000fe20007f9e0ff */
[----:B------:R-:W-:Y:S01]  /*51760*/  IMAD.MOV.U32 R20, RZ, RZ, R53 ;  /* 0x000000ffff147224 */ /* 0x000fe200078e0035 */
[----:B------:R-:W-:Y:S01]  /*51770*/  ISETP.LT.U32.AND P0, PT, R40, R28, PT ;  /* 0x0000001c2800720c */ /* 0x000fe20003f01070 */
[----:B------:R-:W-:Y:S01]  /*51780*/  IMAD R28, R98, R101, RZ ;  /* 0x00000065621c7224 */ /* 0x000fe200078e02ff */
[----:B------:R-:W-:Y:S01]  /*51790*/  SEL R55, RZ, 0x1, P1 ;  /* 0x00000001ff377807 */ /* 0x000fe20000800000 */
        /* <DEDUP_REMOVED lines=11> */
[----:B------:R-:W-:Y:S01]  /*51850*/  IMAD.IADD R55, R43, 0x1, R59 ;  /* 0x000000012b377824 */ /* 0x000fe200078e023b */
[----:B------:R-:W-:Y:S01]  /*51860*/  ISETP.GE.U32.AND.EX P6, PT, R50, R53, PT, P6 ;  /* 0x000000353200720c */ /* 0x000fe20003fc6160 */
[----:B------:R-:W-:Y:S02]  /*51870*/  IMAD.MOV.U32 R40, RZ, RZ, R15 ;  /* 0x000000ffff287224 */ /* 0x000fe400078e000f */
[----:B------:R-:W-:Y:S01]  /*51880*/  IMAD R12, R96, R101, RZ ;  /* 0x00000065600c7224 */ /* 0x000fe200078e02ff */
[----:B------:R-:W-:Y:S01]  /*51890*/  ISETP.GE.U32.AND.EX P1, PT, R55, R13, PT, P1 ;  /* 0x0000000d3700720c */ /* 0x000fe20003f26110 */
[----:B------:R-:W-:Y:S01]  /*518a0*/  IMAD.X R15, RZ, RZ, R49, P5 ;  /* 0x000000ffff0f7224 */ /* 0x000fe200028e0631 */
[----:B------:R-:W-:Y:S01]  /*518b0*/  ISETP.LT.U32.OR.EX P0, PT, R53, R29, !P6, P0 ;  /* 0x0000001d3500720c */ /* 0x000fe20007701500 */
[----:B------:R-:W-:Y:S01]  /*518c0*/  IMAD.WIDE.U32.X R40, R100, R100, R40, P4 ;  /* 0x0000006464287225 */ /* 0x000fe200020e0428 */
[----:B------:R-:W-:-:S02]  /*518d0*/  SEL R49, RZ, 0x1, P1 ;  /* 0x00000001ff317807 */ /* 0x000fc40000800000 */
[----:B------:R-:W-:Y:S01]  /*518e0*/  SHF.L.W.U32.HI R43, R42, 0x1, R55 ;  /* 0x000000012a2b7819 */ /* 0x000fe20000010e37 */
[C---:B------:R-:W-:Y:S01]  /*518f0*/  IMAD R29, R100.reuse, R97, R12 ;  /* 0x00000061641d7224 */ /* 0x040fe200078e020c */
[----:B------:R-:W-:Y:S01]  /*51900*/  SEL R53, RZ, 0x1, !P0 ;  /* 0x00000001ff357807 */ /* 0x000fe20004000000 */
        /* <DEDUP_REMOVED lines=12> */
[----:B------:R-:W-:Y:S01]  /*519d0*/  IMAD.X R52, RZ, RZ, R42, P5 ;  /* 0x000000ffff347224 */ /* 0x000fe200028e062a */
[----:B------:R-:W-:Y:S01]  /*519e0*/  ISETP.GE.U32.AND P1, PT, R53, R28, PT ;  /* 0x0000001c3500720c */ /* 0x000fe20003f26070 */
[----:B------:R-:W-:Y:S01]  /*519f0*/  IMAD.WIDE.U32 R12, R98, R97, RZ ;  /* 0x00000061620c7225 */ /* 0x000fe200078e00ff */
[----:B------:R-:W-:-:S02]  /*51a00*/  ISETP.GE.U32.AND.EX P2, PT, R29, R15, PT, P2 ;  /* 0x0000000f1d00720c */ /* 0x000fc40003f46120 */
[----:B------:R-:W-:Y:S01]  /*51a10*/  ISETP.GE.U32.AND.EX P4, PT, R54, R29, PT, P4 ;  /* 0x0000001d3600720c */ /* 0x000fe20003f86140 */
[-C--:B------:R-:W-:Y:S01]  /*51a20*/  IMAD.WIDE.U32 R14, R98, R99.reuse, RZ ;  /* 0x00000063620e7225 */ /* 0x080fe200078e00ff */
[----:B------:R-:W-:Y:S02]  /*51a30*/  ISETP.GE.U32.AND.EX P3, PT, R52, R42, PT, P1 ;  /* 0x0000002a3400720c */ /* 0x000fe40003f66110 */
[----:B------:R-:W-:Y:S01]  /*51a40*/  SEL R11, RZ, 0x1, P4 ;  /* 0x00000001ff0b7807 */ /* 0x000fe20002000000 */
[C---:B------:R-:W-:Y:S01]  /*51a50*/  IMAD.WIDE.U32 R20, R99.reuse, R99, RZ ;  /* 0x0000006363147225 */ /* 0x040fe200078e00ff */
        /* <DEDUP_REMOVED lines=17> */
[----:B------:R-:W-:Y:S02]  /*51b70*/  IMAD R12, R96, R99, RZ ;  /* 0x00000063600c7224 */ /* 0x000fe400078e02ff */
        /* <DEDUP_REMOVED lines=39> */
[----:B------:R-:W-:Y:S02]  /*51df0*/  SHF.L.W.U32.HI R14, R61, 0x1, R40 ;  /* 0x000000013d0e7819 */ /* 0x000fe40000010e28 */
[----:B------:R-:W-:Y:S01]  /*51e00*/  SHF.L.W.U32.HI R15, R40, 0x1, R73 ;  /* 0x00000001280f7819 */ /* 0x000fe20000010e49 */
[----:B------:R-:W-:Y:S01]  /*51e10*/  IMAD.MOV.U32 R40, RZ, RZ, R21 ;  /* 0x000000ffff287224 */ /* 0x000fe200078e0015 */
[----:B------:R-:W-:Y:S01]  /*51e20*/  ISETP.LT.U32.OR.EX P0, PT, R28, R29, !P0, P4 ;  /* 0x0000001d1c00720c */ /* 0x000fe20004701540 */
[----:B------:R-:W-:Y:S01]  /*51e30*/  IMAD.WIDE.U32 R28, R56, 0x3d1, RZ ;  /* 0x000003d1381c7825 */ /* 0x000fe200078e00ff */
[----:B------:R-:W-:-:S02]  /*51e40*/  ISETP.GE.U32.AND P1, PT, R49, R12, PT ;  /* 0x0000000c3100720c */ /* 0x000fc40003f26070 */
[----:B------:R-:W-:Y:S01]  /*51e50*/  SEL R61, RZ, 0x1, !P0 ;  /* 0x00000001ff3d7807 */ /* 0x000fe20004000000 */
[----:B------:R-:W-:-:S04]  /*51e60*/  IMAD.WIDE.U32 R20, R97, R97, R14 ;  /* 0x0000006161147225 */ /* 0x000fc800078e000e */
        /* <DEDUP_REMOVED lines=18> */
[----:B------:R-:W-:Y:S01]  /*51f90*/  IADD3 R41, P6, PT, R14, R41, RZ ;  /* 0x000000290e297210 */ /* 0x000fe20007fde0ff */
[----:B------:R-:W-:Y:S01]  /*51fa0*/  IMAD.X R43, R54, 0x1, R71, P5 ;  /* 0x00000001362b7824 */ /* 0x000fe200028e0647 */
[----:B------:R-:W-:Y:S02]  /*51fb0*/  ISETP.GE.U32.AND P1, PT, R21, R42, PT ;  /* 0x0000002a1500720c */ /* 0x000fe40003f26070 */
[----:B------:R-:W-:Y:S01]  /*51fc0*/  ISETP.LT.U32.OR.EX P0, PT, R10, R15, !P2, P0 ;  /* 0x0000000f0a00720c */ /* 0x000fe20005701500 */
[----:B------:R-:W-:Y:S01]  /*51fd0*/  IMAD.MOV.U32 R10, RZ, RZ, R29 ;  /* 0x000000ffff0a7224 */ /* 0x000fe200078e001d */
[----:B------:R-:W-:Y:S01]  /*51fe0*/  ISETP.LT.U32.AND P2, PT, R14, R21, PT ;  /* 0x000000150e00720c */ /* 0x000fe20003f41070 */
[----:B------:R-:W-:Y:S01]  /*51ff0*/  IMAD.WIDE.U32 R20, R69, 0x3d1, RZ ;  /* 0x000003d145147825 */ /* 0x000fe200078e00ff */
[----:B------:R-:W-:-:S02]  /*52000*/  ISETP.GE.U32.AND.EX P1, PT, R54, R57, PT, P1 ;  /* 0x000000393600720c */ /* 0x000fc40003f26110 */
[----:B------:R-:W-:Y:S01]  /*52010*/  ISETP.GE.U32.AND P3, PT, R41, R14, PT ;  /* 0x0000000e2900720c */ /* 0x000fe20003f66070 */
[----:B------:R-:W-:Y:S01]  /*52020*/  IMAD.X R40, RZ, RZ, R43, P6 ;  /* 0x000000ffff287224 */ /* 0x000fe200030e062b */
[----:B------:R-:W-:Y:S01]  /*52030*/  SEL R55, RZ, 0x1, P1 ;  /* 0x00000001ff377807 */ /* 0x000fe20000800000 */
[----:B------:R-:W-:Y:S01]  /*52040*/  IMAD.WIDE.U32.X R14, RZ, R56, R10, P4 ;  /* 0x00000038ff0e7225 */ /* 0x000fe200020e040a */
[----:B------:R-:W-:Y:S02]  /*52050*/  SHF.R.U32.HI R42, RZ, 0x1f, R73 ;  /* 0x0000001fff2a7819 */ /* 0x000fe40000011649 */
        /* <DEDUP_REMOVED lines=16> */
[C---:B------:R-:W-:Y:S01]  /*52160*/  IMAD.X R14, R57.reuse, 0x1, R61, P1 ;  /* 0x00000001390e7824 */ /* 0x040fe200008e063d */
        /* <DEDUP_REMOVED lines=89> */
.L_x_2180:
[----:B------:R-:W-:Y:S05]  /*52700*/  BSYNC.RECONVERGENT B0 ;  /* 0x0000000000007941 */ /* 0x000fea0003800200 */
.L_x_2179:
[----:B------:R-:W-:Y:S01]  /*52710*/  IMAD.MOV.U32 R10, RZ, RZ, R49 ;  /* 0x000000ffff0a7224 */ /* 0x000fe200078e0031 */
[----:B------:R-:W-:Y:S01]  /*52720*/  BSSY.RECONVERGENT B0, `(.L_x_2181) ;  /* 0x00000de000007945 */ /* 0x000fe20003800200 */
[----:B------:R-:W-:-:S03]  /*52730*/  IMAD.MOV.U32 R11, RZ, RZ, R48 ;  /* 0x000000ffff0b7224 */ /* 0x000fc600078e0030 */
[----:B------:R-:W-:Y:S01]  /*52740*/  BSSY.RELIABLE B10, `(.L_x_2182) ;  /* 0x000003f0000a7945 */ /* 0x000fe20003800100 */
[----:B------:R-:W-:-:S04]  /*52750*/  IMAD.WIDE.U32 R10, R94, R94, R10 ;  /* 0x0000005e5e0a7225 */ /* 0x000fc800078e000a */
        /* <DEDUP_REMOVED lines=38> */
[----:B------:R-:W-:Y:S02]  /*529c0*/  IMAD.X R20, R19, 0x1, ~R22, P2 ;  /* 0x0000000113147824 */ /* 0x000fe400010e0e16 */
[----:B------:R-:W-:-:S10]  /*529d0*/  IMAD.MOV.U32 R19, RZ, RZ, R10 ;  /* 0x000000ffff137224 */ /* 0x000fd400078e000a */
        /* <DEDUP_REMOVED lines=21> */
.L_x_2183:
[----:B------:R-:W-:Y:S05]  /*52b30*/  BSYNC.RELIABLE B10 ;  /* 0x00000000000a7941 */ /* 0x000fea0003800100 */
.L_x_2182:
        /* <DEDUP_REMOVED lines=66> */
.L_x_2186:
[----:B------:R-:W-:Y:S05]  /*52f60*/  BSYNC.RELIABLE B1 ;  /* 0x0000000000017941 */ /* 0x000fea0003800100 */
.L_x_2185:
        /* <DEDUP_REMOVED lines=61> */
.L_x_2188:
[----:B------:R-:W-:Y:S05]  /*53340*/  BSYNC.RELIABLE B1 ;  /* 0x0000000000017941 */ /* 0x000fea0003800100 */
.L_x_2187:
        /* <DEDUP_REMOVED lines=27> */
.L_x_2184:
[----:B------:R-:W-:Y:S05]  /*53500*/  BSYNC.RECONVERGENT B0 ;  /* 0x0000000000007941 */ /* 0x000fea0003800200 */
.L_x_2181:
        /* <DEDUP_REMOVED lines=24> */
[----:B------:R-:W-:Y:S02]  /*53690*/  IMAD R8, R98, R19, RZ ;  /* 0x0000001362087224 */ /* 0x000fe400078e02ff */
[----:B------:R-:W-:Y:S02]  /*536a0*/  IMAD.MOV.U32 R42, RZ, RZ, R9 ;  /* 0x000000ffff2a7224 */ /* 0x000fe400078e0009 */
[C---:B------:R-:W-:Y:S02]  /*536b0*/  IMAD R49, R99.reuse, R89, R8 ;  /* 0x0000005963317224 */ /* 0x040fe400078e0208 */
[----:B------:R-:W-:-:S04]  /*536c0*/  IMAD.WIDE.U32 R40, R99, R19, RZ ;  /* 0x0000001363287225 */ /* 0x000fc800078e00ff */
        /* <DEDUP_REMOVED lines=9> */
[----:B------:R-:W-:Y:S01]  /*53760*/  IMAD.MOV.U32 R48, RZ, RZ, R9 ;  /* 0x000000ffff307224 */ /* 0x000fe200078e0009 */
[----:B------:R-:W-:Y:S01]  /*53770*/  IADD3 RZ, P2, PT, R15, R8, RZ ;  /* 0x000000080fff7210 */ /* 0x000fe20007f5e0ff */
[----:B------:R-:W-:Y:S01]  /*53780*/  IMAD.WIDE.U32 R14, R44, R94, RZ ;  /* 0x0000005e2c0e7225 */ /* 0x000fe200078e00ff */
[----:B------:R-:W-:-:S03]  /*53790*/  ISETP.GE.U32.AND.EX P1, PT, R43, R41, PT, P1 ;  /* 0x000000292b00720c */ /* 0x000fc60003f26110 */
[----:B------:R-:W-:Y:S01]  /*537a0*/  IMAD R9, R92, R87, RZ ;  /* 0x000000575c097224 */ /* 0x000fe200078e02ff */
[----:B------:R-:W-:Y:S01]  /*537b0*/  SEL R51, RZ, 0x1, P1 ;  /* 0x00000001ff337807 */ /* 0x000fe20000800000 */
        /* <DEDUP_REMOVED lines=59> */
[----:B------:R-:W-:Y:S01]  /*53b70*/  IMAD R61, R99, R44, R40 ;  /* 0x0000002c633d7224 */ /* 0x000fe200078e0228 */
[----:B------:R-:W-:Y:S01]  /*53b80*/  IADD3 R42, P0, PT, R57, R42, RZ ;  /* 0x0000002a392a7210 */ /* 0x000fe20007f1e0ff */
[----:B------:R-:W-:-:S04]  /*53b90*/  IMAD.WIDE.U32 R52, R99, R87, R10 ;  /* 0x0000005763347225 */ /* 0x000fc800078e000a */
[----:B------:R-:W-:Y:S01]  /*53ba0*/  IMAD.WIDE.U32 R54, R30, R94, RZ ;  /* 0x0000005e1e367225 */ /* 0x000fe200078e00ff */
[----:B------:R-:W-:-:S03]  /*53bb0*/  IADD3 R48, P1, PT, R59, R52, RZ ;  /* 0x000000343b307210 */ /* 0x000fc60007f3e0ff */
[----:B------:R-:W-:Y:S02]  /*53bc0*/  IMAD.IADD R57, R53, 0x1, R61 ;  /* 0x0000000135397824 */ /* 0x000fe400078e023d */
[----:B------:R-:W-:Y:S01]  /*53bd0*/  IMAD.X R43, RZ, RZ, R43, P0 ;  /* 0x000000ffff2b7224 */ /* 0x000fe200000e062b */
[----:B------:R-:W-:Y:S01]  /*53be0*/  ISETP.GE.U32.AND P0, PT, R52, R10, PT ;  /* 0x0000000a3400720c */ /* 0x000fe20003f06070 */
[----:B------:R-:W-:-:S03]  /*53bf0*/  IMAD.WIDE.U32 R50, R39, R94, RZ ;  /* 0x0000005e27327225 */ /* 0x000fc600078e00ff */
[----:B------:R-:W-:Y:S01]  /*53c00*/  ISETP.GE.U32.AND.EX P0, PT, R57, R11, PT, P0 ;  /* 0x0000000b3900720c */ /* 0x000fe20003f06100 */
[----:B------:R-:W-:-:S03]  /*53c10*/  IMAD.WIDE.U32 R54, P5, R39, R92, R54 ;  /* 0x0000005c27367225 */ /* 0x000fc600078a0036 */
[----:B------:R-:W-:Y:S01]  /*53c20*/  SEL R40, RZ, 0x1, P0 ;  /* 0x00000001ff287807 */ /* 0x000fe20000000000 */
[----:B------:R-:W-:Y:S02]  /*53c30*/  IMAD R11, R92, R39, RZ ;  /* 0x000000275c0b7224 */ /* 0x000fe400078e02ff */
[----:B------:R-:W-:Y:S01]  /*53c40*/  IMAD.X R53, RZ, RZ, RZ, P6 ;  /* 0x000000ffff357224 */ /* 0x000fe200030e06ff */
[----:B------:R-:W-:Y:S01]  /*53c50*/  IADD3 RZ, P6, PT, R51, R54, RZ ;  /* 0x0000003633ff7210 */ /* 0x000fe20007fde0ff */
[----:B------:R-:W-:Y:S01]  /*53c60*/  IMAD.X R49, R57, 0x1, R14, P1 ;  /* 0x0000000139317824 */ /* 0x000fe200008e060e */
[----:B------:R-:W-:Y:S01]  /*53c70*/  ISETP.GE.U32.AND P1, PT, R48, R52, PT ;  /* 0x000000343000720c */ /* 0x000fe20003f26070 */
[----:B------:R-:W-:-:S03]  /*53c80*/  IMAD.WIDE.U32 R50, R30, R101, RZ ;  /* 0x000000651e327225 */ /* 0x000fc600078e00ff */
[----:B------:R-:W-:Y:S01]  /*53c90*/  ISETP.GE.U32.AND.EX P1, PT, R49, R57, PT, P1 ;  /* 0x000000393100720c */ /* 0x000fe20003f26110 */
[-C--:B------:R-:W-:Y:S02]  /*53ca0*/  IMAD R59, R30, R94.reuse, R11 ;  /* 0x0000005e1e3b7224 */ /* 0x080fe400078e020b */
        /* <DEDUP_REMOVED lines=181> */
[----:B------:R-:W-:Y:S01]  /*54800*/  IMAD.X R14, R49, 0x1, R53, P3 ;  /* 0x00000001310e7824 */ /* 0x000fe200018e0635 */
[----:B------:R-:W-:Y:S01]  /*54810*/  ISETP.GE.U32.AND.EX P0, PT, R54, R55, PT, P0 ;  /* 0x000000373600720c */ /* 0x000fe20003f06100 */
[----:B------:R-:W-:Y:S01]  /*54820*/  IMAD.MOV.U32 R42, RZ, RZ, R15 ;  /* 0x000000ffff2a7224 */ /* 0x000fe200078e000f */
[----:B------:R-:W-:Y:S01]  /*54830*/  ISETP.LT.U32.AND P2, PT, R48, R77, PT ;  /* 0x0000004d3000720c */ /* 0x000fe20003f41070 */
[----:B------:R-:W-:Y:S01]  /*54840*/  IMAD.X R61, R54, 0x1, R79, P6 ;  /* 0x00000001363d7824 */ /* 0x000fe200030e064f */
[----:B------:R-:W-:Y:S01]  /*54850*/  IADD3 R55, P6, PT, R48, R41, RZ ;  /* 0x0000002930377210 */ /* 0x000fe20007fde0ff */
[C---:B------:R-:W-:Y:S01]  /*54860*/  IMAD.X R75, R14.reuse, 0x1, R75, P4 ;  /* 0x000000010e4b7824 */ /* 0x040fe200020e064b */
[----:B------:R-:W-:Y:S01]  /*54870*/  ISETP.GE.U32.AND.EX P1, PT, R14, R49, PT, P1 ;  /* 0x000000310e00720c */ /* 0x000fe20003f26110 */
[----:B------:R-:W-:Y:S01]  /*54880*/  IMAD.WIDE.U32.X R42, RZ, R59, R42, P5 ;  /* 0x0000003bff2a7225 */ /* 0x000fe200028e042a */
[----:B------:R-:W-:-:S02]  /*54890*/  ISETP.GE.U32.AND P5, PT, R73, R40, PT ;  /* 0x000000284900720c */ /* 0x000fc40003fa6070 */
[----:B------:R-:W-:Y:S01]  /*548a0*/  ISETP.GE.U32.AND P3, PT, R55, R48, PT ;  /* 0x000000303700720c */ /* 0x000fe20003f66070 */
[----:B------:R-:W-:Y:S01]  /*548b0*/  IMAD.X R52, RZ, RZ, R75, P6 ;  /* 0x000000ffff347224 */ /* 0x000fe200030e064b */
[C---:B------:R-:W-:Y:S01]  /*548c0*/  ISETP.GE.U32.AND.EX P5, PT, R61.reuse, R54, PT, P5 ;  /* 0x000000363d00720c */ /* 0x040fe20003fa6150 */
[----:B------:R-:W-:Y:S01]  /*548d0*/  IMAD.WIDE.U32 R40, R61, 0x3d1, RZ ;  /* 0x000003d13d287825 */ /* 0x000fe200078e00ff */
[----:B------:R-:W-:Y:S02]  /*548e0*/  SEL R54, RZ, 0x1, P0 ;  /* 0x00000001ff367807 */ /* 0x000fe40000000000 */
[----:B------:R-:W-:Y:S01]  /*548f0*/  ISETP.GE.U32.AND.EX P4, PT, R52, R75, PT, P3 ;  /* 0x0000004b3400720c */ /* 0x000fe20003f86130 */
[----:B------:R-:W-:Y:S01]  /*54900*/  IMAD.WIDE.U32 R48, R73, 0x3d1, RZ ;  /* 0x000003d149307825 */ /* 0x000fe200078e00ff */
[----:B------:R-:W-:Y:S02]  /*54910*/  SEL R15, RZ, 0x1, P5 ;  /* 0x00000001ff0f7807 */ /* 0x000fe40002800000 */
[----:B------:R-:W-:Y:S01]  /*54920*/  SEL R53, RZ, 0x1, P1 ;  /* 0x00000001ff357807 */ /* 0x000fe20000800000 */
[----:B------:R-:W-:Y:S01]  /*54930*/  IMAD.WIDE.U32 R40, P0, RZ, R73, R40 ;  /* 0x00000049ff287225 */ /* 0x000fe20007800028 */
[----:B------:R-:W-:-:S02]  /*54940*/  ISETP.LT.U32.OR.EX P2, PT, R75, R14, !P4, P2 ;  /* 0x0000000e4b00720c */ /* 0x000fc40006741520 */
[----:B------:R-:W-:Y:S01]  /*54950*/  IADD3 R54, P4, P5, R15, R50, R54 ;  /* 0x000000320f367210 */ /* 0x000fe20007d9e036 */
[----:B------:R-:W-:Y:S01]  /*54960*/  IMAD.X R15, RZ, RZ, RZ, P0 ;  /* 0x000000ffff0f7224 */ /* 0x000fe200000e06ff */
[----:B------:R-:W-:Y:S01]  /*54970*/  IADD3 R53, P1, P3, R48, R42, R53 ;  /* 0x0000002a30357210 */ /* 0x000fe20007b3e035 */
[----:B------:R-:W-:Y:S01]  /*54980*/  IMAD.MOV.U32 R14, RZ, RZ, R41 ;  /* 0x000000ffff0e7224 */ /* 0x000fe200078e0029 */
[----:B------:R-:W-:Y:S02]  /*54990*/  IADD3 R50, P6, PT, R49, R40, RZ ;  /* 0x0000002831327210 */ /* 0x000fe40007fde0ff */
[----:B------:R-:W-:Y:S02]  /*549a0*/  IADD3.X R75, PT, PT, RZ, R51, RZ, P4, P5 ;  /* 0x00000033ff4b7210 */ /* 0x000fe400027ea4ff */
[----:B------:R-:W-:Y:S01]  /*549b0*/  IADD3 R42, P4, PT, R53, R59, RZ ;  /* 0x0000003b352a7210 */ /* 0x000fe20007f9e0ff */
[----:B------:R-:W-:Y:S01]  /*549c0*/  IMAD.WIDE.U32.X R14, RZ, R61, R14, P6 ;  /* 0x0000003dff0e7225 */ /* 0x000fe200030e040e */
[----:B------:R-:W-:-:S02]  /*549d0*/  SEL R49, RZ, 0x1, !P2 ;  /* 0x00000001ff317807 */ /* 0x000fc40005000000 */
[----:B------:R-:W-:Y:S01]  /*549e0*/  IADD3.X R59, PT, PT, R50, R43, RZ, P1, P3 ;  /* 0x0000002b323b7210 */ /* 0x000fe20000fe64ff */
[----:B------:R-:W-:Y:S01]  /*549f0*/  IMAD.WIDE.U32 R40, R75, 0x3d1, RZ ;  /* 0x000003d14b287825 */ /* 0x000fe200078e00ff */
        /* <DEDUP_REMOVED lines=26> */
[----:B------:R-:W-:-:S02]  /*54ba0*/  IMAD.MOV.U32 R14, RZ, RZ, R41 ;  /* 0x000000ffff0e7224 */ /* 0x000fc400078e0029 */
[----:B------:R-:W-:Y:S01]  /*54bb0*/  IMAD.MOV.U32 R48, RZ, RZ, RZ ;  /* 0x000000ffff307224 */ /* 0x000fe200078e00ff */
        /* <DEDUP_REMOVED lines=63> */
.L_x_2190:
[----:B------:R-:W-:Y:S05]  /*54fb0*/  BSYNC.RECONVERGENT B0 ;  /* 0x0000000000007941 */ /* 0x000fea0003800200 */
.L_x_2189:
        /* <DEDUP_REMOVED lines=64> */
.L_x_2193:
[----:B------:R-:W-:Y:S05]  /*553c0*/  BSYNC.RELIABLE B9 ;  /* 0x0000000000097941 */ /* 0x000fea0003800100 */
.L_x_2192:
        /* <DEDUP_REMOVED lines=71> */
.L_x_2196:
[----:B------:R-:W-:Y:S05]  /*55840*/  BSYNC.RELIABLE B1 ;  /* 0x0000000000017941 */ /* 0x000fea0003800100 */
.L_x_2195:
        /* <DEDUP_REMOVED lines=65> */
.L_x_2198:
[----:B------:R-:W-:Y:S05]  /*55c60*/  BSYNC.RELIABLE B1 ;  /* 0x0000000000017941 */ /* 0x000fea0003800100 */
.L_x_2197:
        /* <DEDUP_REMOVED lines=29> */
.L_x_2194:
[----:B------:R-:W-:Y:S05]  /*55e40*/  BSYNC.RECONVERGENT B0 ;  /* 0x0000000000007941 */ /* 0x000fea0003800200 */
.L_x_2191:
        /* <DEDUP_REMOVED lines=123> */
[----:B------:R-:W-:Y:S01]  /*56600*/  IMAD.WIDE.U32 R42, R90, R90, RZ ;  /* 0x0000005a5a2a7225 */ /* 0x000fe200078e00ff */
[----:B------:R-:W-:Y:S02]  /*56610*/  SEL R42, RZ, 0x1, P2 ;  /* 0x00000001ff2a7807 */ /* 0x000fe40001000000 */
[----:B------:R-:W-:Y:S01]  /*56620*/  ISETP.LT.U32.OR.EX P0, PT, R54, R55, !P3, P0 ;  /* 0x000000373600720c */ /* 0x000fe20005f01500 */
[----:B------:R-:W-:Y:S01]  /*56630*/  IMAD.WIDE.U32 R52, P1, R90, R88, R52 ;  /* 0x000000585a347225 */ /* 0x000fe20007820034 */
[----:B------:R-:W-:-:S02]  /*56640*/  IADD3 R54, P3, P4, R59, R48, R42 ;  /* 0x000000303b367210 */ /* 0x000fc40007c7e02a */
[----:B------:R-:W-:Y:S01]  /*56650*/  SHF.L.W.U32.HI R42, R57, 0x1, R56 ;  /* 0x00000001392a7819 */ /* 0x000fe20000010e38 */
[----:B------:R-:W-:Y:S01]  /*56660*/  IMAD.WIDE.U32 R50, R90, R93, RZ ;  /* 0x0000005d5a327225 */ /* 0x000fe200078e00ff */
[----:B------:R-:W-:Y:S02]  /*56670*/  IADD3 RZ, P5, PT, R43, R52, RZ ;  /* 0x000000342bff7210 */ /* 0x000fe40007fbe0ff */
[----:B------:R-:W-:Y:S01]  /*56680*/  SHF.L.W.U32.HI R43, R56, 0x1, R77 ;  /* 0x00000001382b7819 */ /* 0x000fe20000010e4d */
[C---:B------:R-:W-:Y:S01]  /*56690*/  IMAD.WIDE.U32 R60, P6, R90.reuse, R86, R60 ;  /* 0x000000565a3c7225 */ /* 0x040fe200078c003c */
[----:B------:R-:W-:Y:S02]  /*566a0*/  IADD3.X R55, PT, PT, RZ, R49, RZ, P3, P4 ;  /* 0x00000031ff377210 */ /* 0x000fe40001fe84ff */
[----:B------:R-:W-:Y:S01]  /*566b0*/  SEL R79, RZ, 0x1, !P0 ;  /* 0x00000001ff4f7807 */ /* 0x000fe20004000000 */
[----:B------:R-:W-:Y:S01]  /*566c0*/  IMAD.WIDE.U32 R48, R90, R90, R42 ;  /* 0x0000005a5a307225 */ /* 0x000fe200078e002a */
[----:B------:R-:W-:-:S03]  /*566d0*/  IADD3 RZ, P2, PT, R51, R60, RZ ;  /* 0x0000003c33ff7210 */ /* 0x000fc60007f5e0ff */
[----:B------:R-:W-:-:S04]  /*566e0*/  IMAD.WIDE.U32 R50, R86, R93, RZ ;  /* 0x0000005d56327225 */ /* 0x000fc800078e00ff */
[----:B------:R-:W-:-:S04]  /*566f0*/  IMAD.WIDE.U32 R56, R93, R93, RZ ;  /* 0x0000005d5d387225 */ /* 0x000fc800078e00ff */
[----:B------:R-:W-:-:S04]  /*56700*/  IMAD.WIDE.U32 R50, P4, R93, R86, R50 ;  /* 0x000000565d327225 */ /* 0x000fc80007880032 */
[----:B------:R-:W-:Y:S01]  /*56710*/  IMAD R56, R86, R90, RZ ;  /* 0x0000005a56387224 */ /* 0x000fe200078e02ff */
[----:B------:R-:W-:Y:S01]  /*56720*/  IADD3 RZ, P3, PT, R57, R50, RZ ;  /* 0x0000003239ff7210 */ /* 0x000fe20007f7e0ff */
[----:B------:R-:W-:Y:S01]  /*56730*/  IMAD.X R59, RZ, RZ, RZ, P6 ;  /* 0x000000ffff3b7224 */ /* 0x000fe200030e06ff */
[-C--:B------:R-:W-:Y:S01]  /*56740*/  IADD3 R79, P6, PT, R79, R48.reuse, RZ ;  /* 0x000000304f4f7210 */ /* 0x080fe20007fde0ff */
[----:B------:R-:W-:Y:S02]  /*56750*/  IMAD.IADD R52, R52, 0x1, R49 ;  /* 0x0000000134347824 */ /* 0x000fe400078e0231 */
[-C--:B------:R-:W-:Y:S01]  /*56760*/  IMAD R85, R88, R93.reuse, R56 ;  /* 0x0000005d58557224 */ /* 0x080fe200078e0238 */
        /* <DEDUP_REMOVED lines=43> */
[----:B------:R-:W-:-:S04]  /*56a20*/  IMAD.WIDE.U32.X R52, RZ, R75, R52, P5 ;  /* 0x0000004bff347225 */ /* 0x000fc800028e0434 */
[----:B------:R-:W-:-:S04]  /*56a30*/  IMAD.WIDE.U32 R42, P6, RZ, R76, R42 ;  /* 0x0000004cff2a7225 */ /* 0x000fc800078c002a */
[----:B------:R-:W-:Y:S02]  /*56a40*/  IMAD.MOV.U32 R58, RZ, RZ, R51 ;  /* 0x000000ffff3a7224 */ /* 0x000fe400078e0033 */
        /* <DEDUP_REMOVED lines=13> */
[C---:B------:R-:W-:Y:S02]  /*56b20*/  IADD3 R75, P5, PT, R50.reuse, R75, RZ ;  /* 0x0000004b324b7210 */ /* 0x040fe40007fbe0ff */
        /* <DEDUP_REMOVED lines=120> */
.L_x_2200:
[----:B------:R-:W-:Y:S05]  /*572b0*/  BSYNC.RECONVERGENT B0 ;  /* 0x0000000000007941 */ /* 0x000fea0003800200 */
.L_x_2199:
        /* <DEDUP_REMOVED lines=63> */
.L_x_2203:
[----:B------:R-:W-:Y:S05]  /*576b0*/  BSYNC.RELIABLE B8 ;  /* 0x0000000000087941 */ /* 0x000fea0003800100 */
.L_x_2202:
        /* <DEDUP_REMOVED lines=66> */
.L_x_2206:
[----:B------:R-:W-:Y:S05]  /*57ae0*/  BSYNC.RELIABLE B1 ;  /* 0x0000000000017941 */ /* 0x000fea0003800100 */
.L_x_2205:
        /* <DEDUP_REMOVED lines=61> */
.L_x_2208:
[----:B------:R-:W-:Y:S05]  /*57ec0*/  BSYNC.RELIABLE B1 ;  /* 0x0000000000017941 */ /* 0x000fea0003800100 */
.L_x_2207:
        /* <DEDUP_REMOVED lines=27> */
.L_x_2204:
[----:B------:R-:W-:Y:S05]  /*58080*/  BSYNC.RECONVERGENT B0 ;  /* 0x0000000000007941 */ /* 0x000fea0003800200 */
.L_x_2201:
        /* <DEDUP_REMOVED lines=85> */
[C---:B------:R-:W-:Y:S02]  /*585e0*/  IADD3.X R55, PT, PT, R53.reuse, R51, RZ, P4, P6 ;  /* 0x0000003335377210 */ /* 0x040fe400027ec4ff */
[----:B------:R-:W-:Y:S01]  /*585f0*/  ISETP.GE.U32.AND.EX P0, PT, R53, R59, PT, P0 ;  /* 0x0000003b3500720c */ /* 0x000fe20003f06100 */
[C---:B------:R-:W-:Y:S01]  /*58600*/  IMAD.WIDE.U32 R50, R64.reuse, R39, RZ ;  /* 0x0000002740327225 */ /* 0x040fe200078e00ff */
[----:B------:R-:W-:Y:S02]  /*58610*/  ISETP.GE.U32.AND.EX P1, PT, R55, R53, PT, P1 ;  /* 0x000000353700720c */ /* 0x000fe40003f26110 */
[----:B------:R-:W-:Y:S01]  /*58620*/  ISETP.GE.U32.AND.EX P2, PT, R49, R69, PT, P2 ;  /* 0x000000453100720c */ /* 0x000fe20003f46120 */
[----:B------:R-:W-:Y:S01]  /*58630*/  IMAD.WIDE.U32 R60, P4, R64, R30, R60 ;  /* 0x0000001e403c7225 */ /* 0x000fe2000788003c */
[----:B------:R-:W-:-:S02]  /*58640*/  SEL R50, RZ, 0x1, P0 ;  /* 0x00000001ff327807 */ /* 0x000fc40000000000 */
[----:B------:R-:W-:Y:S01]  /*58650*/  SEL R69, RZ, 0x1, P2 ;  /* 0x00000001ff457807 */ /* 0x000fe20001000000 */
[----:B------:R-:W-:Y:S01]  /*58660*/  IMAD.WIDE.U32.X R52, R62, R44, R56, P5 ;  /* 0x0000002c3e347225 */ /* 0x000fe200028e0438 */
[----:B------:R-:W-:Y:S02]  /*58670*/  SEL R57, RZ, 0x1, P1 ;  /* 0x00000001ff397807 */ /* 0x000fe40000800000 */
        /* <DEDUP_REMOVED lines=17> */
[C---:B------:R-:W-:Y:S01]  /*58790*/  IMAD.WIDE.U32 R48, R64.reuse, R28, RZ ;  /* 0x0000001c40307225 */ /* 0x040fe200078e00ff */
[----:B------:R-:W-:Y:S02]  /*587a0*/  SEL R60, RZ, 0x1, P5 ;  /* 0x00000001ff3c7807 */ /* 0x000fe40002800000 */
        /* <DEDUP_REMOVED lines=21> */
[----:B------:R-:W-:Y:S02]  /*58900*/  IMAD R55, R29, R64, RZ ;  /* 0x000000401d377224 */ /* 0x000fe400078e02ff */
[----:B------:R-:W-:Y:S01]  /*58910*/  IMAD.MOV.U32 R70, RZ, RZ, R59 ;  /* 0x000000ffff467224 */ /* 0x000fe200078e003b */
[----:B------:R-:W-:Y:S01]  /*58920*/  SEL R73, RZ, 0x1, P1 ;  /* 0x00000001ff497807 */ /* 0x000fe20000800000 */
[----:B------:R-:W-:Y:S01]  /*58930*/  IMAD.X R61, RZ, RZ, RZ, P0 ;  /* 0x000000ffff3d7224 */ /* 0x000fe200000e06ff */
[----:B------:R-:W-:Y:S01]  /*58940*/  IADD3 R83, P0, P6, R83, R78, R60 ;  /* 0x0000004e53537210 */ /* 0x000fe20007e1e03c */
[----:B------:R-:W-:-:S03]  /*58950*/  IMAD.WIDE.U32 R48, R64, R28, R56 ;  /* 0x0000001c40307225 */ /* 0x000fc600078e0038 */
[----:B------:R-:W-:Y:S01]  /*58960*/  IADD3.X R78, PT, PT, RZ, R79, RZ, P0, P6 ;  /* 0x0000004fff4e7210 */ /* 0x000fe200007ec4ff */
[----:B------:R-:W-:Y:S01]  /*58970*/  IMAD R111, R62, R28, R55 ;  /* 0x0000001c3e6f7224 */ /* 0x000fe200078e0237 */
[----:B------:R-:W-:Y:S01]  /*58980*/  ISETP.GE.U32.AND P0, PT, R48, R56, PT ;  /* 0x000000383000720c */ /* 0x000fe20003f06070 */
        /* <DEDUP_REMOVED lines=14> */
[----:B------:R-:W-:-:S04]  /*58a70*/  IMAD.WIDE.U32 R72, P1, R46, R29, R72 ;  /* 0x0000001d2e487225 */ /* 0x000fc80007820048 */
[----:B------:R-:W-:Y:S01]  /*58a80*/  IMAD.X R79, RZ, RZ, RZ, P2 ;  /* 0x000000ffff4f7224 */ /* 0x000fe200010e06ff */
[----:B------:R-:W-:Y:S01]  /*58a90*/  IADD3 R80, P2, PT, R83, R48, RZ ;  /* 0x0000003053507210 */ /* 0x000fe20007f5e0ff */
[----:B------:R-:W-:Y:S01]  /*58aa0*/  IMAD.WIDE.U32.X R60, R62, R29, R60, P3 ;  /* 0x0000001d3e3c7225 */ /* 0x000fe200018e043c */
[----:B------:R-:W-:-:S03]  /*58ab0*/  IADD3 RZ, P3, PT, R69, R58, RZ ;  /* 0x0000003a45ff7210 */ /* 0x000fc60007f7e0ff */
[----:B------:R-:W-:Y:S01]  /*58ac0*/  IMAD.X R83, RZ, RZ, RZ, P5 ;  /* 0x000000ffff537224 */ /* 0x000fe200028e06ff */
[----:B------:R-:W-:Y:S01]  /*58ad0*/  IADD3 RZ, P5, PT, R81, R72, RZ ;  /* 0x0000004851ff7210 */ /* 0x000fe20007fbe0ff */
[----:B------:R-:W-:Y:S02]  /*58ae0*/  IMAD.MOV.U32 R82, RZ, RZ, R59 ;  /* 0x000000ffff527224 */ /* 0x000fe400078e003b */
[----:B------:R-:W-:Y:S02]  /*58af0*/  IMAD.X R81, R111, 0x1, R78, P2 ;  /* 0x000000016f517824 */ /* 0x000fe400010e064e */
[----:B------:R-:W-:Y:S02]  /*58b00*/  IMAD.MOV.U32 R78, RZ, RZ, R53 ;  /* 0x000000ffff4e7224 */ /* 0x000fe400078e0035 */
[----:B------:R-:W-:-:S04]  /*58b10*/  IMAD.WIDE.U32 R74, R47, R87, RZ ;  /* 0x000000572f4a7225 */ /* 0x000fc800078e00ff */
[----:B------:R-:W-:Y:S01]  /*58b20*/  IMAD.WIDE.U32.X R82, R65, R30, R82, P3 ;  /* 0x0000001e41527225 */ /* 0x000fe200018e0452 */
[----:B------:R-:W-:-:S03]  /*58b30*/  ISETP.GE.U32.AND P3, PT, R80, R48, PT ;  /* 0x000000305000720c */ /* 0x000fc60003f66070 */
[----:B------:R-:W-:Y:S01]  /*58b40*/  IMAD.WIDE.U32.X R78, R65, R44, R78, P4 ;  /* 0x0000002c414e7225 */ /* 0x000fe200020e044e */
[----:B------:R-:W-:Y:S02]  /*58b50*/  ISETP.GE.U32.AND P4, PT, R54, R50, PT ;  /* 0x000000323600720c */ /* 0x000fe40003f86070 */
[----:B------:R-:W-:Y:S01]  /*58b60*/  ISETP.GE.U32.AND.EX P3, PT, R81, R111, PT, P3 ;  /* 0x0000006f5100720c */ /* 0x000fe20003f66130 */
[----:B------:R-:W-:Y:S01]  /*58b70*/  IMAD.WIDE.U32 R68, R63, R87, RZ ;  /* 0x000000573f447225 */ /* 0x000fe200078e00ff */
[----:B------:R-:W-:Y:S02]  /*58b80*/  ISETP.GE.U32.AND.EX P4, PT, R49, R51, PT, P4 ;  /* 0x000000333100720c */ /* 0x000fe40003f86140 */
[----:B------:R-:W-:Y:S01]  /*58b90*/  SEL R48, RZ, 0x1, P3 ;  /* 0x00000001ff307807 */ /* 0x000fe20001800000 */
[----:B------:R-:W-:Y:S01]  /*58ba0*/  IMAD.WIDE.U32 R74, P6, R63, R44, R74 ;  /* 0x0000002c3f4a7225 */ /* 0x000fe200078c004a */
[----:B------:R-:W-:-:S03]  /*58bb0*/  ISETP.GE.U32.AND P3, PT, R56, R54, PT ;  /* 0x000000363800720c */ /* 0x000fc60003f66070 */
[----:B------:R-:W-:Y:S01]  /*58bc0*/  IMAD.WIDE.U32 R58, R47, R39, RZ ;  /* 0x000000272f3a7225 */ /* 0x000fe200078e00ff */
[----:B------:R-:W-:-:S03]  /*58bd0*/  ISETP.GE.U32.AND.EX P3, PT, R57, R49, PT, P3 ;  /* 0x000000313900720c */ /* 0x000fc60003f66130 */
[----:B------:R-:W-:Y:S01]  /*58be0*/  IMAD.X R85, RZ, RZ, RZ, P1 ;  /* 0x000000ffff557224 */ /* 0x000fe200008e06ff */
[----:B------:R-:W-:Y:S01]  /*58bf0*/  IADD3 RZ, P1, PT, R69, R74, RZ ;  /* 0x0000004a45ff7210 */ /* 0x000fe20007f3e0ff */
[----:B------:R-:W-:Y:S01]  /*58c00*/  IMAD.MOV.U32 R84, RZ, RZ, R73 ;  /* 0x000000ffff547224 */ /* 0x000fe200078e0049 */
[----:B------:R-:W-:Y:S01]  /*58c10*/  SEL R74, RZ, 0x1, P4 ;  /* 0x00000001ff4a7807 */ /* 0x000fe20002000000 */
[-C--:B------:R-:W-:Y:S02]  /*58c20*/  IMAD R62, R30, R46.reuse, RZ ;  /* 0x0000002e1e3e7224 */ /* 0x080fe400078e02ff */
[----:B------:R-:W-:Y:S02]  /*58c30*/  IMAD R53, R29, R46, RZ ;  /* 0x0000002e1d357224 */ /* 0x000fe400078e02ff */
[----:B------:R-:W-:-:S04]  /*58c40*/  IMAD.WIDE.U32 R76, R47, R19, RZ ;  /* 0x000000132f4c7225 */ /* 0x000fc800078e00ff */
[C---:B------:R-:W-:Y:S02]  /*58c50*/  IMAD R62, R65.reuse, R39, R62 ;  /* 0x00000027413e7224 */ /* 0x040fe400078e023e */
[C---:B------:R-:W-:Y:S02]  /*58c60*/  IMAD R53, R65.reuse, R28, R53 ;  /* 0x0000001c41357224 */ /* 0x040fe400078e0235 */
[----:B------:R-:W-:-:S04]  /*58c70*/  IMAD.WIDE.U32.X R84, R65, R29, R84, P5 ;  /* 0x0000001d41547225 */ /* 0x000fc800028e0454 */
[----:B------:R-:W-:-:S04]  /*58c80*/  IMAD.WIDE.U32 R50, R47, R28, RZ ;  /* 0x0000001c2f327225 */ /* 0x000fc800078e00ff */
[----:B------:R-:W-:-:S04]  /*58c90*/  IMAD.WIDE.U32 R64, R63, R39, RZ ;  /* 0x000000273f407225 */ /* 0x000fc800078e00ff */
[----:B------:R-:W-:-:S04]  /*58ca0*/  IMAD.WIDE.U32 R58, P4, R63, R30, R58 ;  /* 0x0000001e3f3a7225 */ /* 0x000fc8000788003a */
[----:B------:R-:W-:-:S04]  /*58cb0*/  IMAD.WIDE.U32 R70, R63, R19, RZ ;  /* 0x000000133f467225 */ /* 0x000fc800078e00ff */
[----:B------:R-:W-:-:S04]  /*58cc0*/  IMAD.WIDE.U32 R76, P0, R63, R89, R76 ;  /* 0x000000593f4c7225 */ /* 0x000fc8000780004c */
[----:B------:R-:W-:Y:S01]  /*58cd0*/  IMAD.X R73, RZ, RZ, RZ, P6 ;  /* 0x000000ffff497224 */ /* 0x000fe200030e06ff */
[----:B------:R-:W-:Y:S01]  /*58ce0*/  IADD3 RZ, P6, PT, R65, R58, RZ ;  /* 0x0000003a41ff7210 */ /* 0x000fe20007fde0ff */
[----:B------:R-:W-:Y:S01]  /*58cf0*/  IMAD.WIDE.U32 R68, P5, R63, R29, R50 ;  /* 0x0000001d3f447225 */ /* 0x000fe200078a0032 */
[----:B------:R-:W-:Y:S02]  /*58d00*/  SEL R51, RZ, 0x1, P3 ;  /* 0x00000001ff337807 */ /* 0x000fe40001800000 */
[----:B------:R-:W-:Y:S01]  /*58d10*/  IADD3 RZ, P2, PT, R71, R76, RZ ;  /* 0x0000004c47ff7210 */ /* 0x000fe20007f5e0ff */
[----:B------:R-:W-:Y:S01]  /*58d20*/  IMAD.X R65, RZ, RZ, RZ, P4 ;  /* 0x000000ffff417224 */ /* 0x000fe200020e06ff */
[----:B------:R-:W-:Y:S01]  /*58d30*/  IADD3 R54, P3, P4, R48, R60, R55 ;  /* 0x0000003c30367210 */ /* 0x000fe20007c7e037 */
[----:B------:R-:W-:-:S03]  /*58d40*/  IMAD.WIDE.U32 R70, R63, R28, RZ ;  /* 0x0000001c3f467225 */ /* 0x000fc600078e00ff */
[----:B------:R-:W-:Y:S01]  /*58d50*/  IADD3.X R55, PT, PT, RZ, R61, RZ, P3, P4 ;  /* 0x0000003dff377210 */ /* 0x000fe20001fe84ff */
[----:B------:R-:W-:Y:S01]  /*58d60*/  IMAD.MOV.U32 R64, RZ, RZ, R59 ;  /* 0x000000ffff407224 */ /* 0x000fe200078e003b */
[----:B------:R-:W-:Y:S01]  /*58d70*/  IADD3 R61, P3, P4, R51, R78, R74 ;  /* 0x0000004e333d7210 */ /* 0x000fe20007c7e04a */
[----:B------:R-:W-:Y:S02]  /*58d80*/  IMAD R60, R89, R63, RZ ;  /* 0x0000003f593c7224 */ /* 0x000fe400078e02ff */
[----:B------:R-:W-:Y:S01]  /*58d90*/  IMAD.WIDE.U32 R58, R46, R39, R80 ;  /* 0x000000272e3a7225 */ /* 0x000fe200078e0050 */
[----:B------:R-:W-:-:S03]  /*58da0*/  IADD3.X R78, PT, PT, RZ, R79, RZ, P3, P4 ;  /* 0x0000004fff4e7210 */ /* 0x000fc60001fe84ff */
[----:B------:R-:W-:Y:S01]  /*58db0*/  IMAD.X R49, RZ, RZ, RZ, P0 ;  /* 0x000000ffff317224 */ /* 0x000fe200000e06ff */
[----:B------:R-:W-:Y:S01]  /*58dc0*/  IADD3 RZ, P0, PT, R71, R68, RZ ;  /* 0x0000004447ff7210 */ /* 0x000fe20007f1e0ff */
[-C--:B------:R-:W-:Y:S01]  /*58dd0*/  IMAD R71, R47, R19.reuse, R60 ;  /* 0x000000132f477224 */ /* 0x080fe200078e023c */
[----:B------:R-:W-:Y:S01]  /*58de0*/  IADD3 R60, P4, PT, R61, R58, RZ ;  /* 0x0000003a3d3c7210 */ /* 0x000fe20007f9e0ff */
[----:B------:R-:W-:Y:S02]  /*58df0*/  IMAD.MOV.U32 R72, RZ, RZ, R75 ;  /* 0x000000ffff487224 */ /* 0x000fe400078e004b */
[----:B------:R-:W-:Y:S02]  /*58e00*/  IMAD.IADD R75, R59, 0x1, R62 ;  /* 0x000000013b4b7824 */ /* 0x000fe400078e023e */
[----:B------:R-:W-:-:S04]  /*58e10*/  IMAD.WIDE.U32 R50, R63, R19, R56 ;  /* 0x000000133f327225 */ /* 0x000fc800078e0038 */
[----:B------:R-:W-:Y:S01]  /*58e20*/  IMAD.X R59, RZ, RZ, RZ, P5 ;  /* 0x000000ffff3b7224 */ /* 0x000fe200028e06ff */
[----:B------:R-:W-:Y:S01]  /*58e30*/  ISETP.GE.U32.AND P5, PT, R58, R80, PT ;  /* 0x000000503a00720c */ /* 0x000fe20003fa6070 */
[----:B------:R-:W-:Y:S01]  /*58e40*/  IMAD.X R61, R75, 0x1, R78, P4 ;  /* 0x000000014b3d7824 */ /* 0x000fe200020e064e */
[----:B------:R-:W-:Y:S01]  /*58e50*/  ISETP.GE.U32.AND P4, PT, R60, R58, PT ;  /* 0x0000003a3c00720c */ /* 0x000fe20003f86070 */
[----:B------:R-:W-:Y:S01]  /*58e60*/  IMAD.IADD R71, R51, 0x1, R71 ;  /* 0x0000000133477824 */ /* 0x000fe200078e0247 */
[----:B------:R-:W-:Y:S01]  /*58e70*/  ISETP.GE.U32.AND P3, PT, R50, R56, PT ;  /* 0x000000383200720c */ /* 0x000fe20003f66070 */
[----:B------:R-:W-:Y:S01]  /*58e80*/  IMAD.WIDE.U32.X R64, R47, R30, R64, P6 ;  /* 0x0000001e2f407225 */ /* 0x000fe200030e0440 */
[----:B------:R-:W-:Y:S02]  /*58e90*/  ISETP.GE.U32.AND.EX P5, PT, R75, R81, PT, P5 ;  /* 0x000000514b00720c */ /* 0x000fe40003fa6150 */
[----:B------:R-:W-:Y:S01]  /*58ea0*/  ISETP.GE.U32.AND.EX P4, PT, R61, R75, PT, P4 ;  /* 0x0000004b3d00720c */ /* 0x000fe20003f86140 */
[----:B------:R-:W-:Y:S01]  /*58eb0*/  IMAD.WIDE.U32.X R72, R47, R44, R72, P1 ;  /* 0x0000002c2f487225 */ /* 0x000fe200008e0448 */
[----:B------:R-:W-:-:S02]  /*58ec0*/  ISETP.GE.U32.AND.EX P3, PT, R71, R57, PT, P3 ;  /* 0x000000394700720c */ /* 0x000fc40003f66130 */
[----:B------:R-:W-:Y:S01]  /*58ed0*/  SEL R81, RZ, 0x1, P4 ;  /* 0x00000001ff517807 */ /* 0x000fe20002000000 */
[-C--:B------:R-:W-:Y:S01]  /*58ee0*/  IMAD R30, R30, R63.reuse, RZ ;  /* 0x0000003f1e1e7224 */ /* 0x080fe200078e02ff */
[----:B------:R-:W-:Y:S01]  /*58ef0*/  SEL R79, RZ, 0x1, P3 ;  /* 0x00000001ff4f7807 */ /* 0x000fe20001800000 */
[----:B------:R-:W-:Y:S02]  /*58f00*/  IMAD.MOV.U32 R48, RZ, RZ, R77 ;  /* 0x000000ffff307224 */ /* 0x000fe400078e004d */
[-C--:B------:R-:W-:Y:S02]  /*58f10*/  IMAD R44, R44, R63.reuse, RZ ;  /* 0x0000003f2c2c7224 */ /* 0x080fe400078e02ff */
[----:B------:R-:W-:Y:S02]  /*58f20*/  IMAD.MOV.U32 R58, RZ, RZ, R69 ;  /* 0x000000ffff3a7224 */ /* 0x000fe400078e0045 */
[----:B------:R-:W-:Y:S02]  /*58f30*/  IMAD R75, R29, R63, RZ ;  /* 0x0000003f1d4b7224 */ /* 0x000fe400078e02ff */
[C---:B------:R-:W-:Y:S01]  /*58f40*/  IMAD R77, R47.reuse, R39, R30 ;  /* 0x000000272f4d7224 */ /* 0x040fe200078e021e */
[----:B------:R-:W-:Y:S01]  /*58f50*/  SEL R30, RZ, 0x1, P5 ;  /* 0x00000001ff1e7807 */ /* 0x000fe20002800000 */
[----:B------:R-:W-:-:S02]  /*58f60*/  IMAD R111, R47, R87, R44 ;  /* 0x000000572f6f7224 */ /* 0x000fc400078e022c */
[----:B------:R-:W-:Y:S01]  /*58f70*/  IMAD.WIDE.U32 R68, R63, R87, R60 ;  /* 0x000000573f447225 */ /* 0x000fe200078e003c */
[----:B------:R-:W-:-:S03]  /*58f80*/  IADD3 R81, P3, P4, R81, R82, R30 ;  /* 0x0000005251517210 */ /* 0x000fc60007c7e01e */
[C---:B------:R-:W-:Y:S01]  /*58f90*/  IMAD.WIDE.U32.X R48, R47.reuse, R89, R48, P2 ;  /* 0x000000592f307225 */ /* 0x040fe200010e0430 */
[----:B------:R-:W-:Y:S02]  /*58fa0*/  IADD3.X R82, PT, PT, RZ, R83, RZ, P3, P4 ;  /* 0x00000053ff527210 */ /* 0x000fe40001fe84ff */
[C---:B------:R-:W-:Y:S01]  /*58fb0*/  ISETP.GE.U32.AND P2, PT, R68.reuse, R60, PT ;  /* 0x0000003c4400720c */ /* 0x040fe20003f46070 */
[C---:B------:R-:W-:Y:S02]  /*58fc0*/  IMAD R75, R47.reuse, R28, R75 ;  /* 0x0000001c2f4b7224 */ /* 0x040fe400078e024b */
[----:B------:R-:W-:Y:S01]  /*58fd0*/  IMAD.WIDE.U32.X R58, R47, R29, R58, P0 ;  /* 0x0000001d2f3a7225 */ /* 0x000fe200000e043a */
[----:B------:R-:W-:-:S03]  /*58fe0*/  IADD3 R29, P5, P6, R68, R48, R79 ;  /* 0x00000030441d7210 */ /* 0x000fc60007ebe04f */
[----:B------:R-:W-:Y:S01]  /*58ff0*/  IMAD.WIDE.U32 R56, R46, R28, R54 ;  /* 0x0000001c2e387225 */ /* 0x000fe200078e0036 */
[----:B------:R-:W-:-:S03]  /*59000*/  ISETP.GE.U32.AND P1, PT, R29, R68, PT ;  /* 0x000000441d00720c */ /* 0x000fc60003f26070 */
[----:B------:R-:W-:Y:S01]  /*59010*/  IMAD.IADD R47, R69, 0x1, R111 ;  /* 0x00000001452f7824 */ /* 0x000fe200078e026f */
[----:B------:R-:W-:Y:S02]  /*59020*/  IADD3 R46, P4, PT, R81, R56, RZ ;  /* 0x00000038512e7210 */ /* 0x000fe40007f9e0ff */
[----:B------:R-:W-:Y:S02]  /*59030*/  ISETP.GE.U32.AND P0, PT, R56, R54, PT ;  /* 0x000000363800720c */ /* 0x000fe40003f06070 */
[----:B------:R-:W-:Y:S01]  /*59040*/  IADD3.X R69, PT, PT, R47, R49, RZ, P5, P6 ;  /* 0x000000312f457210 */ /* 0x000fe20002fec4ff */
[----:B------:R-:W-:Y:S01]  /*59050*/  IMAD.IADD R49, R57, 0x1, R53 ;  /* 0x0000000139317824 */ /* 0x000fe200078e0235 */
[----:B------:R-:W-:Y:S02]  /*59060*/  ISETP.GE.U32.AND.EX P2, PT, R47, R61, PT, P2 ;  /* 0x0000003d2f00720c */ /* 0x000fe40003f46120 */
[----:B------:R-:W-:Y:S01]  /*59070*/  ISETP.GE.U32.AND.EX P1, PT, R69, R47, PT, P1 ;  /* 0x0000002f4500720c */ /* 0x000fe20003f26110 */
[----:B------:R-:W-:Y:S01]  /*59080*/  IMAD.X R47, R49, 0x1, R82, P4 ;  /* 0x00000001312f7824 */ /* 0x000fe200020e0652 */
[----:B------:R-:W-:-:S02]  /*59090*/  ISETP.GE.U32.AND P3, PT, R46, R56, PT ;  /* 0x000000382e00720c */ /* 0x000fc40003f66070 */
[----:B------:R-:W-:Y:S01]  /*590a0*/  SEL R30, RZ, 0x1, P2 ;  /* 0x00000001ff1e7807 */ /* 0x000fe20001000000 */
[----:B------:R-:W-:Y:S01]  /*590b0*/  IMAD.WIDE.U32 R56, R63, R39, R46 ;  /* 0x000000273f387225 */ /* 0x000fe200078e002e */
[----:B------:R-:W-:Y:S02]  /*590c0*/  SEL R53, RZ, 0x1, P1 ;  /* 0x00000001ff357807 */ /* 0x000fe40000800000 */
[----:B------:R-:W-:Y:S01]  /*590d0*/  ISETP.GE.U32.AND.EX P0, PT, R49, R55, PT, P0 ;  /* 0x000000373100720c */ /* 0x000fe20003f06100 */
[----:B------:R-:W-:Y:S01]  /*590e0*/  IMAD.WIDE.U32 R54, R29, 0x3d1, RZ ;  /* 0x000003d11d367825 */ /* 0x000fe200078e00ff */
        /* <DEDUP_REMOVED lines=10> */
[----:B------:R-:W-:Y:S01]  /*59190*/  IMAD.X R53, R77, 0x1, R72, P1 ;  /* 0x000000014d357824 */ /* 0x000fe200008e0648 */
[----:B------:R-:W-:Y:S01]  /*591a0*/  IADD3 R30, P4, PT, R55, R48, RZ ;  /* 0x00000030371e7210 */ /* 0x000fe20007f9e0ff */
[----:B------:R-:W-:Y:S01]  /*591b0*/  IMAD.X R55, RZ, RZ, RZ, P2 ;  /* 0x000000ffff377224 */ /* 0x000fe200010e06ff */
[----:B------:R-:W-:-:S02]  /*591c0*/  ISETP.GE.U32.AND P2, PT, R56, R46, PT ;  /* 0x0000002e3800720c */ /* 0x000fc40003f46070 */
[----:B------:R-:W-:Y:S01]  /*591d0*/  ISETP.GE.U32.AND P1, PT, R73, R56, PT ;  /* 0x000000384900720c */ /* 0x000fe20003f26070 */
[----:B------:R-:W-:Y:S01]  /*591e0*/  IMAD.X R62, R30, 0x1, R29, P3 ;  /* 0x000000011e3e7824 */ /* 0x000fe200018e061d */
[----:B------:R-:W-:Y:S01]  /*591f0*/  IADD3 R48, P5, P6, R61, R84, R44 ;  /* 0x000000543d307210 */ /* 0x000fe20007ebe02c */
[----:B------:R-:W-:Y:S01]  /*59200*/  IMAD.WIDE.U32 R60, R53, 0x3d1, RZ ;  /* 0x000003d1353c7825 */ /* 0x000fe200078e00ff */
[----:B------:R-:W-:Y:S02]  /*59210*/  ISETP.GE.U32.AND P0, PT, R39, R54, PT ;  /* 0x000000362700720c */ /* 0x000fe40003f06070 */
[----:B------:R-:W-:Y:S01]  /*59220*/  ISETP.GE.U32.AND.EX P2, PT, R77, R47, PT, P2 ;  /* 0x0000002f4d00720c */ /* 0x000fe20003f46120 */
[----:B------:R-:W-:Y:S01]  /*59230*/  IMAD.MOV.U32 R54, RZ, RZ, R49 ;  /* 0x000000ffff367224 */ /* 0x000fe200078e0031 */
[----:B------:R-:W-:Y:S01]  /*59240*/  ISETP.GE.U32.AND.EX P1, PT, R53, R77, PT, P1 ;  /* 0x0000004d3500720c */ /* 0x000fe20003f26110 */
[----:B------:R-:W-:Y:S01]  /*59250*/  IMAD.WIDE.U32 R46, R73, 0x3d1, RZ ;  /* 0x000003d1492e7825 */ /* 0x000fe200078e00ff */
[----:B------:R-:W-:-:S02]  /*59260*/  IADD3.X R49, PT, PT, RZ, R85, RZ, P5, P6 ;  /* 0x00000055ff317210 */ /* 0x000fc40002fec4ff */
[----:B------:R-:W-:Y:S01]  /*59270*/  SEL R44, RZ, 0x1, P2 ;  /* 0x00000001ff2c7807 */ /* 0x000fe20001000000 */
[----:B------:R-:W-:Y:S01]  /*59280*/  IMAD.WIDE.U32.X R54, RZ, R69, R54, P4 ;  /* 0x00000045ff367225 */ /* 0x000fe200020e0436 */
[----:B------:R-:W-:Y:S02]  /*59290*/  SEL R57, RZ, 0x1, P1 ;  /* 0x00000001ff397807 */ /* 0x000fe40000800000 */
[----:B------:R-:W-:Y:S01]  /*592a0*/  ISETP.GE.U32.AND.EX P0, PT, R62, R30, PT, P0 ;  /* 0x0000001e3e00720c */ /* 0x000fe20003f06100 */
[----:B------:R-:W-:Y:S01]  /*592b0*/  IMAD.WIDE.U32 R28, R63, R28, R48 ;  /* 0x0000001c3f1c7225 */ /* 0x000fe200078e0030 */
[----:B------:R-:W-:Y:S02]  /*592c0*/  IADD3 R63, P3, P4, R57, R64, R44 ;  /* 0x00000040393f7210 */ /* 0x000fe40007c7e02c */
[----:B------:R-:W-:Y:S02]  /*592d0*/  IADD3 R30, P2, PT, R54, R46, RZ ;  /* 0x0000002e361e7210 */ /* 0x000fe40007f5e0ff */
[----:B------:R-:W-:Y:S01]  /*592e0*/  IADD3.X R65, PT, PT, RZ, R65, RZ, P3, P4 ;  /* 0x00000041ff417210 */ /* 0x000fe20001fe84ff */
[----:B------:R-:W-:Y:S01]  /*592f0*/  IMAD.WIDE.U32 R60, P3, RZ, R73, R60 ;  /* 0x00000049ff3c7225 */ /* 0x000fe2000786003c */
[----:B------:R-:W-:-:S02]  /*59300*/  ISETP.GE.U32.AND P1, PT, R28, R48, PT ;  /* 0x000000301c00720c */ /* 0x000fc40003f26070 */
[----:B------:R-:W-:Y:S01]  /*59310*/  IADD3 R63, P6, PT, R63, R28, RZ ;  /* 0x0000001c3f3f7210 */ /* 0x000fe20007fde0ff */
        /* <DEDUP_REMOVED lines=48> */
[----:B------:R-:W-:Y:S01]  /*59620*/  ISETP.GE.U32.AND.EX P1, PT, R63, R30, PT, P2 ;  /* 0x0000001e3f00720c */ /* 0x000fe20003f26120 */
[----:B------:R-:W-:Y:S01]  /*59630*/  IMAD.MOV.U32 R69, RZ, RZ, R60 ;  /* 0x000000ffff457224 */ /* 0x000fe200078e003c */
        /* <DEDUP_REMOVED lines=22> */
[----:B------:R-:W-:Y:S01]  /*597a0*/  IMAD R30, R89, R66, RZ ;  /* 0x00000042591e7224 */ /* 0x000fe200078e02ff */
[----:B------:R-:W-:Y:S01]  /*597b0*/  IADD3 R57, P1, P2, R59, R28, R57 ;  /* 0x0000001c3b397210 */ /* 0x000fe20007a3e039 */
[----:B------:R-:W-:Y:S01]  /*597c0*/  IMAD.MOV.U32 R59, RZ, RZ, R54 ;  /* 0x000000ffff3b7224 */ /* 0x000fe200078e0036 */
[----:B------:R-:W-:Y:S01]  /*597d0*/  SEL R28, RZ, 0x1, !P0 ;  /* 0x00000001ff1c7807 */ /* 0x000fe20004000000 */
[----:B------:R-:W-:Y:S01]  /*597e0*/  IMAD R77, R67, R19, R30 ;  /* 0x00000013434d7224 */ /* 0x000fe200078e021e */
[----:B------:R-:W-:Y:S01]  /*597f0*/  IADD3.X R53, PT, PT, RZ, R29, RZ, P1, P2 ;  /* 0x0000001dff357210 */ /* 0x000fe20000fe44ff */
[----:B------:R-:W-:Y:S01]  /*59800*/  IMAD.WIDE.U32 R66, R19, R66, RZ ;  /* 0x0000004213427225 */ /* 0x000fe200078e00ff */
[----:B------:R-:W-:-:S03]  /*59810*/  IADD3 R57, P0, PT, R57, R28, RZ ;  /* 0x0000001c39397210 */ /* 0x000fc60007f1e0ff */
[----:B------:R-:W-:Y:S02]  /*59820*/  IMAD.MOV.U32 R19, RZ, RZ, R39 ;  /* 0x000000ffff137224 */ /* 0x000fe400078e0027 */
[----:B------:R-:W-:Y:S01]  /*59830*/  IMAD.X R53, RZ, RZ, R53, P0 ;  /* 0x000000ffff357224 */ /* 0x000fe200000e0635 */
[----:B------:R-:W-:Y:S01]  /*59840*/  ISETP.NE.U32.AND P0, PT, R57, RZ, PT ;  /* 0x000000ff3900720c */ /* 0x000fe20003f05070 */
[----:B------:R-:W-:Y:S02]  /*59850*/  IMAD.MOV.U32 R30, RZ, RZ, R62 ;  /* 0x000000ffff1e7224 */ /* 0x000fe400078e003e */
[----:B------:R-:W-:Y:S01]  /*59860*/  IMAD.MOV.U32 R75, RZ, RZ, R46 ;  /* 0x000000ffff4b7224 */ /* 0x000fe200078e002e */
[----:B------:R-:W-:Y:S01]  /*59870*/  ISETP.NE.AND.EX P0, PT, R53, RZ, PT, P0 ;  /* 0x000000ff3500720c */ /* 0x000fe20003f05300 */
[----:B------:R-:W-:-:S12]  /*59880*/  IMAD.MOV.U32 R44, RZ, RZ, R48 ;  /* 0x000000ffff2c7224 */ /* 0x000fd800078e0030 */
        /* <DEDUP_REMOVED lines=46> */
.L_x_2210:
[----:B------:R-:W-:Y:S05]  /*59b70*/  BSYNC.RECONVERGENT B0 ;  /* 0x0000000000007941 */ /* 0x000fea0003800200 */
.L_x_2209:
        /* <DEDUP_REMOVED lines=62> */
.L_x_2213:
[----:B------:R-:W-:Y:S05]  /*59f60*/  BSYNC.RELIABLE B7 ;  /* 0x0000000000077941 */ /* 0x000fea0003800100 */
.L_x_2212:
        /* <DEDUP_REMOVED lines=38> */
[C---:B------:R-:W-:Y:S02]  /*5a1d0*/  IADD3 R58, P4, PT, R62.reuse, R85, RZ ;  /* 0x000000553e3a7210 */ /* 0x040fe40007f9e0ff */
[----:B------:R-:W-:Y:S02]  /*5a1e0*/  ISETP.NE.OR.EX P1, PT, R55, RZ, P1, P2 ;  /* 0x000000ff3700720c */ /* 0x000fe40000f25720 */
[----:B------:R-:W-:Y:S01]  /*5a1f0*/  IADD3 R65, P3, PT, R65, -R28, RZ ;  /* 0x8000001c41417210 */ /* 0x000fe20007f7e0ff */
[----:B------:R-:W-:Y:S01]  /*5a200*/  IMAD.X R62, R62, 0x1, R87, P4 ;  /* 0x000000013e3e7824 */ /* 0x000fe200020e0657 */
[----:B------:R-:W-:Y:S01]  /*5a210*/  IADD3 R79, P5, PT, R54, R81, RZ ;  /* 0x00000051364f7210 */ /* 0x000fe20007fbe0ff */
        /* <DEDUP_REMOVED lines=28> */
.L_x_2216:
[----:B------:R-:W-:Y:S05]  /*5a3e0*/  BSYNC.RELIABLE B1 ;  /* 0x0000000000017941 */ /* 0x000fea0003800100 */
.L_x_2215:
        /* <DEDUP_REMOVED lines=65> */
.L_x_2218:
[----:B------:R-:W-:Y:S05]  /*5a800*/  BSYNC.RELIABLE B1 ;  /* 0x0000000000017941 */ /* 0x000fea0003800100 */
.L_x_2217:
        /* <DEDUP_REMOVED lines=26> */
[----:B------:R-:W-:-:S09]  /*5a9b0*/  IADD3.X R39, PT, PT, R46, ~UR7, R39, P4, P5 ;  /* 0x800000072e277c10 */ /* 0x000fd2000a7ea427 */
.L_x_2214:
[----:B------:R-:W-:Y:S05]  /*5a9c0*/  BSYNC.RECONVERGENT B0 ;  /* 0x0000000000007941 */ /* 0x000fea0003800200 */
.L_x_2211:
        /* <DEDUP_REMOVED lines=10> */
[C---:B------:R-:W-:Y:S01]  /*5aa70*/  SHF.L.U64.HI R58, R65.reuse, 0x1, R56 ;  /* 0x00000001413a7819 */ /* 0x040fe20000010238 */
[----:B------:R-:W-:Y:S01]  /*5aa80*/  IMAD.SHL.U32 R56, R65, 0x2, RZ ;  /* 0x0000000241387824 */ /* 0x000fe200078e00ff */
        /* <DEDUP_REMOVED lines=44> */
[----:B------:R-:W-:Y:S01]  /*5ad50*/  IMAD.MOV.U32 R39, RZ, RZ, R58 ;  /* 0x000000ffff277224 */ /* 0x000fe200078e003a */
[----:B0-----:R-:W-:-:S04]  /*5ad60*/  ISETP.GE.U32.AND P1, PT, R56, UR4, PT ;  /* 0x0000000438007c0c */ /* 0x001fc8000bf26070 */
[----:B------:R-:W-:-:S04]  /*5ad70*/  ISETP.GE.U32.AND.EX P1, PT, R58, UR5, PT, P1 ;  /* 0x000000053a007c0c */ /* 0x000fc8000bf26110 */
[----:B------:R-:W-:-:S13]  /*5ad80*/  ISETP.LT.U32.OR.EX P1, PT, R48, R29, !P1, P2 ;  /* 0x0000001d3000720c */ /* 0x000fda0004f21520 */
[----:B------:R-:W-:Y:S05]  /*5ad90*/  @P1 BREAK.RELIABLE B6 ;  /* 0x0000000000061942 */ /* 0x000fea0003800100 */
[----:B------:R-:W-:Y:S05]  /*5ada0*/  @P1 BRA `(.L_x_2222) ;  /* 0x0000000000801947 */ /* 0x000fea0003800000 */
.L_x_2221:
[----:B------:R-:W-:Y:S05]  /*5adb0*/  BSYNC.RELIABLE B6 ;  /* 0x0000000000067941 */ /* 0x000fea0003800100 */
.L_x_2220:
        /* <DEDUP_REMOVED lines=25> */
[----:B------:R-:W-:-:S02]  /*5af50*/  IADD3 R63, P4, P5, R28, -UR6, R63 ;  /* 0x800000061c3f7c10 */ /* 0x000fc4000fd9e03f */
[----:B------:R-:W-:Y:S01]  /*5af60*/  IADD3.X R39, PT, PT, R58, ~UR13, RZ, P1, !PT ;  /* 0x8000000d3a277c10 */ /* 0x000fe20008ffe4ff */
[----:B------:R-:W-:Y:S01]  /*5af70*/  IMAD.X R46, R46, 0x1, R55, P3 ;  /* 0x000000012e2e7824 */ /* 0x000fe200018e0637 */
[----:B------:R-:W-:Y:S01]  /*5af80*/  IADD3.X R47, PT, PT, R28, ~UR7, R47, P4, P5 ;  /* 0x800000071c2f7c10 */ /* 0x000fe2000a7ea42f */
[----:B------:R-:W-:Y:S02]  /*5af90*/  IMAD.MOV.U32 R55, RZ, RZ, R48 ;  /* 0x000000ffff377224 */ /* 0x000fe400078e0030 */
[----:B------:R-:W-:-:S07]  /*5afa0*/  IMAD.MOV.U32 R48, RZ, RZ, R29 ;  /* 0x000000ffff307224 */ /* 0x000fce00078e001d */
.L_x_2222:
[----:B------:R-:W-:Y:S05]  /*5afb0*/  BSYNC.RECONVERGENT B0 ;  /* 0x0000000000007941 */ /* 0x000fea0003800200 */
.L_x_2219:
        /* <DEDUP_REMOVED lines=24> */
.L_x_2224:
        /* <DEDUP_REMOVED lines=26> */
.L_x_2226:
[----:B------:R-:W-:Y:S05]  /*5b2e0*/  BSYNC.RELIABLE B0 ;  /* 0x0000000000007941 */ /* 0x000fea0003800100 */
.L_x_2225:
        /* <DEDUP_REMOVED lines=58> */
.L_x_2227:
[----:B------:R-:W-:Y:S05]  /*5b690*/  BSYNC.RECONVERGENT B1 ;  /* 0x0000000000017941 */ /* 0x000fea0003800200 */
.L_x_2223:
        /* <DEDUP_REMOVED lines=26> */
.L_x_2229:
        /* <DEDUP_REMOVED lines=26> */
.L_x_2231:
[----:B------:R-:W-:Y:S05]  /*5b9e0*/  BSYNC.RELIABLE B0 ;  /* 0x0000000000007941 */ /* 0x000fea0003800100 */
.L_x_2230:
[----:B------:R-:W0:Y:S01]  /*5b9f0*/  LDCU.128 UR12, c[0x3][URZ] ;  /* 0x00c00000ff0c77ac */ /* 0x000e220008000c00 */
[----:B------:R-:W1:Y:S01]  /*5ba00*/  LDCU.64 UR4, c[0x3][0x10] ;  /* 0x00c00200ff0477ac */ /* 0x000e620008000a00 */
[----:B0-----:R-:W-:-:S04]  /*5ba10*/  IADD3 R68, P2, PT, R79, UR12, RZ ;  /* 0x0000000c4f447c10 */ /* 0x001fc8000ff5e0ff */
[----:B------:R-:W-:Y:S02]  /*5ba20*/  ISETP.GE.U32.AND P1, PT, R68, R79, PT ;  /* 0x0000004f4400720c */ /* 0x000fe40003f26070 */
        /* <DEDUP_REMOVED lines=30> */
[----:B------:R-:W-:Y:S01]  /*5bc10*/  ISETP.GE.U32.AND.EX P3, PT, R60, R85, PT, P3 ;  /* 0x000000553c00720c */ /* 0x000fe20003f66130 */
[C---:B------:R-:W-:Y:S01]  /*5bc20*/  IMAD.X R54, R55.reuse, 0x1, ~R46, P5 ;  /* 0x0000000137367824 */ /* 0x040fe200028e0e2e */
[----:B------:R-:W-:Y:S02]  /*5bc30*/  ISETP.GE.U32.AND.EX P6, PT, R55, R60, PT, P4 ;  /* 0x0000003c3700720c */ /* 0x000fe40003fc6140 */
[----:B------:R-:W-:Y:S02]  /*5bc40*/  ISETP.GE.U32.AND P4, PT, R48, R29, PT ;  /* 0x0000001d3000720c */ /* 0x000fe40003f86070 */
[----:B------:R-:W-:Y:S02]  /*5bc50*/  SEL R60, RZ, 0x1, P3 ;  /* 0x00000001ff3c7807 */ /* 0x000fe40001800000 */
[----:B------:R-:W-:Y:S02]  /*5bc60*/  SEL R29, RZ, 0x1, P6 ;  /* 0x00000001ff1d7807 */ /* 0x000fe40003000000 */
[----:B------:R-:W-:Y:S01]  /*5bc70*/  ISETP.LT.U32.AND P3, PT, R58, R49, PT ;  /* 0x000000313a00720c */ /* 0x000fe20003f61070 */
[----:B------:R-:W-:Y:S01]  /*5bc80*/  IMAD.MOV.U32 R58, RZ, RZ, R70 ;  /* 0x000000ffff3a7224 */ /* 0x000fe200078e0046 */
[----:B------:R-:W-:-:S02]  /*5bc90*/  ISETP.GE.U32.AND.EX P6, PT, R54, RZ, PT, P4 ;  /* 0x000000ff3600720c */ /* 0x000fc40003fc6140 */
[----:B------:R-:W-:Y:S02]  /*5bca0*/  IADD3 R28, P4, P5, R28, R29, R60 ;  /* 0x0000001d1c1c7210 */ /* 0x000fe40007d9e03c */
[----:B------:R-:W-:Y:S02]  /*5bcb0*/  ISETP.LT.U32.OR.EX P3, PT, R55, R46, !P6, P3 ;  /* 0x0000002e3700720c */ /* 0x000fe40007761530 */
[----:B------:R-:W-:Y:S02]  /*5bcc0*/  IADD3.X R104, PT, PT, R104, RZ, RZ, P4, P5 ;  /* 0x000000ff68687210 */ /* 0x000fe400027ea4ff */
[----:B------:R-:W-:Y:S02]  /*5bcd0*/  IADD3 R63, P4, P5, -R63, UR6, R28 ;  /* 0x000000063f3f7c10 */ /* 0x000fe4000fd9e11c */
[----:B------:R-:W-:Y:S02]  /*5bce0*/  SEL R62, RZ, 0xffffffff, P1 ;  /* 0xffffffffff3e7807 */ /* 0x000fe40000800000 */
[----:B------:R-:W-:-:S02]  /*5bcf0*/  SEL R65, RZ, 0xffffffff, !P2 ;  /* 0xffffffffff417807 */ /* 0x000fc40005000000 */
[----:B------:R-:W-:Y:S02]  /*5bd00*/  SEL R28, RZ, 0xffffffff, !P3 ;  /* 0xffffffffff1c7807 */ /* 0x000fe40005800000 */
[----:B------:R-:W-:Y:S02]  /*5bd10*/  IADD3.X R47, PT, PT, ~R47, UR7, R104, P4, P5 ;  /* 0x000000072f2f7c10 */ /* 0x000fe4000a7ea568 */
[C---:B------:R-:W-:Y:S01]  /*5bd20*/  IADD3 R64, P1, PT, R62.reuse, R79, RZ ;  /* 0x0000004f3e407210 */ /* 0x040fe20007f3e0ff */
[----:B------:R-:W-:Y:S01]  /*5bd30*/  IMAD.MOV.U32 R79, RZ, RZ, R68 ;  /* 0x000000ffff4f7224 */ /* 0x000fe200078e0044 */
[----:B------:R-:W-:Y:S02]  /*5bd40*/  IADD3 R46, P2, PT, R65, R48, RZ ;  /* 0x00000030412e7210 */ /* 0x000fe40007f5e0ff */
[----:B------:R-:W-:Y:S01]  /*5bd50*/  IADD3 R63, P3, PT, R63, R28, RZ ;  /* 0x0000001c3f3f7210 */ /* 0x000fe20007f7e0ff */
[----:B------:R-:W-:Y:S02]  /*5bd60*/  IMAD.X R62, R62, 0x1, R81, P1 ;  /* 0x000000013e3e7824 */ /* 0x000fe400008e0651 */
[----:B------:R-:W-:-:S02]  /*5bd70*/  IMAD.X R65, R65, 0x1, R54, P2 ;  /* 0x0000000141417824 */ /* 0x000fc400010e0636 */
[----:B------:R-:W-:-:S08]  /*5bd80*/  IMAD.X R47, R47, 0x1, R28, P3 ;  /* 0x000000012f2f7824 */ /* 0x000fd000018e061c */
.L_x_2232:
[----:B------:R-:W-:Y:S05]  /*5bd90*/  BSYNC.RECONVERGENT B1 ;  /* 0x0000000000017941 */ /* 0x000fea0003800200 */
.L_x_2228:
        /* <DEDUP_REMOVED lines=56> */
.L_x_2234:
[----:B------:R-:W-:Y:S05]  /*5c120*/  BSYNC.RECONVERGENT B0 ;  /* 0x0000000000007941 */ /* 0x000fea0003800200 */
.L_x_2233:
        /* <DEDUP_REMOVED lines=63> */
.L_x_2237:
[----:B------:R-:W-:Y:S05]  /*5c520*/  BSYNC.RELIABLE B5 ;  /* 0x0000000000057941 */ /* 0x000fea0003800100 */
.L_x_2236:
        /* <DEDUP_REMOVED lines=66> */
.L_x_2240:
[----:B------:R-:W-:Y:S05]  /*5c950*/  BSYNC.RELIABLE B0 ;  /* 0x0000000000007941 */ /* 0x000fea0003800100 */
.L_x_2239:
        /* <DEDUP_REMOVED lines=61> */
.L_x_2242:
[----:B------:R-:W-:Y:S05]  /*5cd30*/  BSYNC.RELIABLE B0 ;  /* 0x0000000000007941 */ /* 0x000fea0003800100 */
.L_x_2241:
        /* <DEDUP_REMOVED lines=28> */
.L_x_2238:
[----:B------:R-:W-:Y:S05]  /*5cf00*/  BSYNC.RECONVERGENT B1 ;  /* 0x0000000000017941 */ /* 0x000fea0003800200 */
.L_x_2235:
        /* <DEDUP_REMOVED lines=24> */
.L_x_2244:
        /* <DEDUP_REMOVED lines=26> */
.L_x_2246:
[----:B------:R-:W-:Y:S05]  /*5d230*/  BSYNC.RELIABLE B0 ;  /* 0x0000000000007941 */ /* 0x000fea0003800100 */
.L_x_2245:
        /* <DEDUP_REMOVED lines=58> */
.L_x_2247:
[----:B------:R-:W-:Y:S05]  /*5d5e0*/  BSYNC.RECONVERGENT B1 ;  /* 0x0000000000017941 */ /* 0x000fea0003800200 */
.L_x_2243:
        /* <DEDUP_REMOVED lines=126> */
[----:B------:R-:W-:Y:S02]  /*5ddd0*/  IMAD.MOV.U32 R68, RZ, RZ, R61 ;  /* 0x000000ffff447224 */ /* 0x000fe400078e003d */
[----:B------:R-:W-:Y:S02]  /*5dde0*/  IMAD R48, R102, R90, RZ ;  /* 0x0000005a66307224 */ /* 0x000fe400078e02ff */
[----:B------:R-:W-:-:S04]  /*5ddf0*/  IMAD.WIDE.U32.X R68, R91, R84, R68, P3 ;  /* 0x000000545b447225 */ /* 0x000fc800018e0444 */
        /* <DEDUP_REMOVED lines=34> */
[----:B------:R-:W-:-:S02]  /*5e020*/  IMAD.X R79, RZ, RZ, RZ, P5 ;  /* 0x000000ffff4f7224 */ /* 0x000fc400028e06ff */
[----:B------:R-:W-:Y:S02]  /*5e030*/  IMAD.MOV.U32 R80, RZ, RZ, R49 ;  /* 0x000000ffff507224 */ /* 0x000fe400078e0031 */
[----:B------:R-:W-:Y:S02]  /*5e040*/  IMAD.MOV.U32 R78, RZ, RZ, R55 ;  /* 0x000000ffff4e7224 */ /* 0x000fe400078e0037 */
[----:B------:R-:W-:-:S04]  /*5e050*/  IMAD.WIDE.U32 R58, R86, R87, RZ ;  /* 0x00000057563a7225 */ /* 0x000fc800078e00ff */
[----:B------:R-:W-:-:S04]  /*5e060*/  IMAD.WIDE.U32 R72, R90, R44, RZ ;  /* 0x0000002c5a487225 */ /* 0x000fc800078e00ff */
[----:B------:R-:W-:-:S04]  /*5e070*/  IMAD.WIDE.U32 R74, P4, R90, R103, R74 ;  /* 0x000000675a4a7225 */ /* 0x000fc8000788004a */
[----:B------:R-:W-:Y:S01]  /*5e080*/  IMAD R49, R103, R90, RZ ;  /* 0x0000005a67317224 */ /* 0x000fe200078e02ff */
[----:B------:R-:W-:Y:S01]  /*5e090*/  IADD3 RZ, P5, PT, R73, R74, RZ ;  /* 0x0000004a49ff7210 */ /* 0x000fe20007fbe0ff */
[----:B------:R-:W-:Y:S02]  /*5e0a0*/  IMAD.X R77, R51, 0x1, R48, P6 ;  /* 0x00000001334d7824 */ /* 0x000fe400030e0630 */
[----:B------:R-:W-:Y:S01]  /*5e0b0*/  IMAD.WIDE.U32.X R80, R88, R39, R80, P1 ;  /* 0x0000002758507225 */ /* 0x000fe200008e0450 */
[----:B------:R-:W-:-:S03]  /*5e0c0*/  ISETP.GE.U32.AND P1, PT, R56, R42, PT ;  /* 0x0000002a3800720c */ /* 0x000fc60003f26070 */
[----:B------:R-:W-:Y:S01]  /*5e0d0*/  IMAD.WIDE.U32.X R78, R88, R84, R78, P2 ;  /* 0x00000054584e7225 */ /* 0x000fe200010e044e */
[----:B------:R-:W-:Y:S02]  /*5e0e0*/  ISETP.GE.U32.AND P2, PT, R76, R50, PT ;  /* 0x000000324c00720c */ /* 0x000fe40003f46070 */
[----:B------:R-:W-:Y:S01]  /*5e0f0*/  ISETP.GE.U32.AND.EX P1, PT, R57, R43, PT, P1 ;  /* 0x0000002b3900720c */ /* 0x000fe20003f26110 */
[----:B------:R-:W-:Y:S01]  /*5e100*/  IMAD.WIDE.U32 R70, R93, R89, RZ ;  /* 0x000000595d467225 */ /* 0x000fe200078e00ff */
[----:B------:R-:W-:-:S03]  /*5e110*/  ISETP.GE.U32.AND.EX P2, PT, R77, R51, PT, P2 ;  /* 0x000000334d00720c */ /* 0x000fc60003f46120 */
[----:B------:R-:W-:-:S04]  /*5e120*/  IMAD.WIDE.U32 R60, R93, R87, RZ ;  /* 0x000000575d3c7225 */ /* 0x000fc800078e00ff */
[----:B------:R-:W-:-:S04]  /*5e130*/  IMAD.WIDE.U32 R58, P0, R93, R84, R58 ;  /* 0x000000545d3a7225 */ /* 0x000fc8000780003a */
[----:B------:R-:W-:Y:S02]  /*5e140*/  IMAD R70, R88, R44, R49 ;  /* 0x0000002c58467224 */ /* 0x000fe400078e0231 */
[----:B------:R-:W-:-:S04]  /*5e150*/  IMAD.WIDE.U32 R68, R86, R89, RZ ;  /* 0x0000005956447225 */ /* 0x000fc800078e00ff */
[----:B------:R-:W-:-:S04]  /*5e160*/  IMAD.WIDE.U32 R48, R86, R44, RZ ;  /* 0x0000002c56307225 */ /* 0x000fc800078e00ff */
[----:B------:R-:W-:Y:S01]  /*5e170*/  IMAD.X R73, RZ, RZ, RZ, P4 ;  /* 0x000000ffff497224 */ /* 0x000fe200020e06ff */
[----:B------:R-:W-:Y:S01]  /*5e180*/  IADD3 RZ, P4, PT, R61, R58, RZ ;  /* 0x0000003a3dff7210 */ /* 0x000fe20007f9e0ff */
[----:B------:R-:W-:Y:S01]  /*5e190*/  IMAD.MOV.U32 R72, RZ, RZ, R75 ;  /* 0x000000ffff487224 */ /* 0x000fe200078e004b */
[----:B------:R-:W-:Y:S01]  /*5e1a0*/  SEL R58, RZ, 0x1, P1 ;  /* 0x00000001ff3a7807 */ /* 0x000fe20000800000 */
[----:B------:R-:W-:Y:S01]  /*5e1b0*/  IMAD.WIDE.U32 R50, R86, R85, RZ ;  /* 0x0000005556327225 */ /* 0x000fe200078e00ff */
[----:B------:R-:W-:-:S03]  /*5e1c0*/  ISETP.GE.U32.AND P1, PT, R52, R56, PT ;  /* 0x000000383400720c */ /* 0x000fc60003f26070 */
[----:B------:R-:W-:Y:S01]  /*5e1d0*/  IMAD.WIDE.U32.X R72, R88, R103, R72, P5 ;  /* 0x0000006758487225 */ /* 0x000fe200028e0448 */
[----:B------:R-:W-:-:S03]  /*5e1e0*/  ISETP.GE.U32.AND.EX P1, PT, R53, R57, PT, P1 ;  /* 0x000000393500720c */ /* 0x000fc60003f26110 */
[----:B------:R-:W-:Y:S01]  /*5e1f0*/  IMAD.WIDE.U32 R68, P3, R93, R39, R68 ;  /* 0x000000275d447225 */ /* 0x000fe20007860044 */
[----:B------:R-:W-:-:S03]  /*5e200*/  SEL R75, RZ, 0x1, P1 ;  /* 0x00000001ff4b7807 */ /* 0x000fc60000800000 */
[----:B------:R-:W-:Y:S01]  /*5e210*/  IMAD.WIDE.U32 R42, R93, R44, RZ ;  /* 0x0000002c5d2a7225 */ /* 0x000fe200078e00ff */
        /* <DEDUP_REMOVED lines=11> */
[----:B------:R-:W-:Y:S02]  /*5e2d0*/  IMAD R71, R84, R90, RZ ;  /* 0x0000005a54477224 */ /* 0x000fe400078e02ff */
[----:B------:R-:W-:Y:S01]  /*5e2e0*/  IMAD.MOV.U32 R50, RZ, RZ, R69 ;  /* 0x000000ffff327224 */ /* 0x000fe200078e0045 */
[----:B------:R-:W-:Y:S01]  /*5e2f0*/  IADD3.X R57, PT, PT, RZ, R83, RZ, P1, P5 ;  /* 0x00000053ff397210 */ /* 0x000fe20000fea4ff */
[----:B------:R-:W-:Y:S01]  /*5e300*/  IMAD.MOV.U32 R42, RZ, RZ, R59 ;  /* 0x000000ffff2a7224 */ /* 0x000fe200078e003b */
[----:B------:R-:W-:Y:S01]  /*5e310*/  IADD3 R69, P1, P5, R75, R80, R58 ;  /* 0x000000504b457210 */ /* 0x000fe20007d3e03a */
[----:B------:R-:W-:-:S03]  /*5e320*/  IMAD.WIDE.U32 R58, R90, R87, R76 ;  /* 0x000000575a3a7225 */ /* 0x000fc600078e004c */
[----:B------:R-:W-:Y:S01]  /*5e330*/  IADD3.X R80, PT, PT, RZ, R81, RZ, P1, P5 ;  /* 0x00000051ff507210 */ /* 0x000fe20000fea4ff */
[----:B------:R-:W-:Y:S01]  /*5e340*/  IMAD R71, R88, R87, R71 ;  /* 0x0000005758477224 */ /* 0x000fe200078e0247 */
[----:B------:R-:W-:Y:S01]  /*5e350*/  IADD3 R68, P5, PT, R69, R58, RZ ;  /* 0x0000003a45447210 */ /* 0x000fe20007fbe0ff */
[----:B------:R-:W-:Y:S02]  /*5e360*/  IMAD R60, R102, R93, RZ ;  /* 0x0000005d663c7224 */ /* 0x000fe400078e02ff */
[----:B------:R-:W-:Y:S02]  /*5e370*/  IMAD.MOV.U32 R54, RZ, RZ, R49 ;  /* 0x000000ffff367224 */ /* 0x000fe400078e0031 */
[----:B------:R-:W-:Y:S02]  /*5e380*/  IMAD.IADD R75, R59, 0x1, R71 ;  /* 0x000000013b4b7824 */ /* 0x000fe400078e0247 */
[----:B------:R-:W-:-:S04]  /*5e390*/  IMAD.WIDE.U32 R48, R93, R85, R52 ;  /* 0x000000555d307225 */ /* 0x000fc800078e0034 */
[----:B------:R-:W-:Y:S01]  /*5e3a0*/  IMAD R81, R86, R85, R60 ;  /* 0x0000005556517224 */ /* 0x000fe200078e023c */
[----:B------:R-:W-:Y:S01]  /*5e3b0*/  ISETP.GE.U32.AND P1, PT, R48, R52, PT ;  /* 0x000000343000720c */ /* 0x000fe20003f26070 */
[----:B------:R-:W-:Y:S01]  /*5e3c0*/  IMAD.X R59, RZ, RZ, RZ, P2 ;  /* 0x000000ffff3b7224 */ /* 0x000fe200010e06ff */
[----:B------:R-:W-:Y:S01]  /*5e3d0*/  ISETP.GE.U32.AND P2, PT, R68, R58, PT ;  /* 0x0000003a4400720c */ /* 0x000fe20003f46070 */
[----:B------:R-:W-:Y:S01]  /*5e3e0*/  IMAD.X R69, R75, 0x1, R80, P5 ;  /* 0x000000014b457824 */ /* 0x000fe200028e0650 */
[----:B------:R-:W-:Y:S01]  /*5e3f0*/  ISETP.GE.U32.AND P5, PT, R58, R76, PT ;  /* 0x0000004c3a00720c */ /* 0x000fe20003fa6070 */
[----:B------:R-:W-:Y:S02]  /*5e400*/  IMAD.IADD R71, R49, 0x1, R81 ;  /* 0x0000000131477824 */ /* 0x000fe400078e0251 */
[C---:B------:R-:W-:Y:S01]  /*5e410*/  IMAD.WIDE.U32.X R50, R86.reuse, R39, R50, P6 ;  /* 0x0000002756327225 */ /* 0x040fe200030e0432 */
[----:B------:R-:W-:Y:S02]  /*5e420*/  ISETP.GE.U32.AND.EX P5, PT, R75, R77, PT, P5 ;  /* 0x0000004d4b00720c */ /* 0x000fe40003fa6150 */
        /* <DEDUP_REMOVED lines=11> */
[----:B------:R-:W-:Y:S01]  /*5e4e0*/  IMAD.WIDE.U32.X R42, R86, R84, R42, P4 ;  /* 0x00000054562a7225 */ /* 0x000fe200020e042a */
[----:B------:R-:W-:-:S03]  /*5e4f0*/  IADD3 R83, P5, P6, R52, R58, R83 ;  /* 0x0000003a34537210 */ /* 0x000fc60007ebe053 */
[----:B------:R-:W-:Y:S01]  /*5e500*/  IMAD.WIDE.U32.X R54, R86, R103, R54, P3 ;  /* 0x0000006756367225 */ /* 0x000fe200018e0436 */
[----:B------:R-:W-:Y:S02]  /*5e510*/  IADD3 R61, P3, P4, R61, R78, R39 ;  /* 0x0000004e3d3d7210 */ /* 0x000fe40007c7e027 */
[----:B------:R-:W-:Y:S01]  /*5e520*/  ISETP.GE.U32.AND P1, PT, R83, R52, PT ;  /* 0x000000345300720c */ /* 0x000fe20003f26070 */
[----:B------:R-:W-:Y:S01]  /*5e530*/  IMAD.WIDE.U32 R90, R90, R44, R56 ;  /* 0x0000002c5a5a7225 */ /* 0x000fe200078e0038 */
[----:B------:R-:W-:-:S03]  /*5e540*/  IADD3.X R78, PT, PT, RZ, R79, RZ, P3, P4 ;  /* 0x0000004fff4e7210 */ /* 0x000fc60001fe84ff */
[----:B------:R-:W-:Y:S01]  /*5e550*/  IMAD.IADD R39, R53, 0x1, R77 ;  /* 0x0000000135277824 */ /* 0x000fe200078e024d */
[----:B------:R-:W-:Y:S01]  /*5e560*/  IADD3 R52, P4, PT, R61, R90, RZ ;  /* 0x0000005a3d347210 */ /* 0x000fe20007f9e0ff */
[-C--:B------:R-:W-:Y:S01]  /*5e570*/  IMAD R84, R84, R93.reuse, RZ ;  /* 0x0000005d54547224 */ /* 0x080fe200078e02ff */
[----:B------:R-:W-:Y:S01]  /*5e580*/  ISETP.GE.U32.AND P0, PT, R90, R56, PT ;  /* 0x000000385a00720c */ /* 0x000fe20003f06070 */
[----:B------:R-:W-:Y:S01]  /*5e590*/  IMAD R75, R103, R93, RZ ;  /* 0x0000005d674b7224 */ /* 0x000fe200078e02ff */
[----:B------:R-:W-:Y:S01]  /*5e5a0*/  IADD3.X R77, PT, PT, R39, R59, RZ, P5, P6 ;  /* 0x0000003b274d7210 */ /* 0x000fe20002fec4ff */
[----:B------:R-:W-:Y:S01]  /*5e5b0*/  IMAD.IADD R59, R91, 0x1, R70 ;  /* 0x000000015b3b7824 */ /* 0x000fe200078e0246 */
[----:B------:R-:W-:Y:S01]  /*5e5c0*/  ISETP.GE.U32.AND P3, PT, R52, R90, PT ;  /* 0x0000005a3400720c */ /* 0x000fe20003f66070 */
[C---:B------:R-:W-:Y:S01]  /*5e5d0*/  IMAD R89, R86.reuse, R87, R84 ;  /* 0x0000005756597224 */ /* 0x040fe200078e0254 */
[----:B------:R-:W-:Y:S01]  /*5e5e0*/  ISETP.GE.U32.AND.EX P1, PT, R77, R39, PT, P1 ;  /* 0x000000274d00720c */ /* 0x000fe20003f26110 */
[----:B------:R-:W-:Y:S01]  /*5e5f0*/  IMAD.X R53, R59, 0x1, R78, P4 ;  /* 0x000000013b357824 */ /* 0x000fe200020e064e */
[----:B------:R-:W-:Y:S01]  /*5e600*/  ISETP.GE.U32.AND.EX P2, PT, R39, R69, PT, P2 ;  /* 0x000000452700720c */ /* 0x000fe20003f46120 */
[----:B------:R-:W-:Y:S01]  /*5e610*/  IMAD R75, R86, R44, R75 ;  /* 0x0000002c564b7224 */ /* 0x000fe200078e024b */
[----:B------:R-:W-:Y:S01]  /*5e620*/  SEL R81, RZ, 0x1, P1 ;  /* 0x00000001ff517807 */ /* 0x000fe20000800000 */
[----:B------:R-:W-:Y:S01]  /*5e630*/  IMAD.WIDE.U32 R60, R93, R87, R52 ;  /* 0x000000575d3c7225 */ /* 0x000fe200078e0034 */
[----:B------:R-:W-:-:S02]  /*5e640*/  ISETP.GE.U32.AND.EX P0, PT, R59, R57, PT, P0 ;  /* 0x000000393b00720c */ /* 0x000fc40003f06100 */
[----:B------:R-:W-:Y:S01]  /*5e650*/  ISETP.GE.U32.AND.EX P1, PT, R53, R59, PT, P3 ;  /* 0x0000003b3500720c */ /* 0x000fe20003f26130 */
[----:B------:R-:W-:Y:S01]  /*5e660*/  IMAD.WIDE.U32 R58, R83, 0x3d1, RZ ;  /* 0x000003d1533a7825 */ /* 0x000fe200078e00ff */
[----:B------:R-:W-:Y:S02]  /*5e670*/  SEL R39, RZ, 0x1, P2 ;  /* 0x00000001ff277807 */ /* 0x000fe40001000000 */
[----:B------:R-:W-:Y:S01]  /*5e680*/  SEL R69, RZ, 0x1, P1 ;  /* 0x00000001ff457807 */ /* 0x000fe20000800000 */
[----:B------:R-:W-:Y:S01]  /*5e690*/  IMAD.WIDE.U32 R56, R77, 0x3d1, RZ ;  /* 0x000003d14d387825 */ /* 0x000fe200078e00ff */
[----:B------:R-:W-:Y:S02]  /*5e6a0*/  IADD3 R81, P2, P4, R81, R50, R39 ;  /* 0x0000003251517210 */ /* 0x000fe40007c5e027 */
[----:B------:R-:W-:Y:S01]  /*5e6b0*/  IADD3 R68, P3, PT, RZ, R58, RZ ;  /* 0x0000003aff447210 */ /* 0x000fe20007f7e0ff */
[----:B------:R-:W-:Y:S01]  /*5e6c0*/  IMAD R102, R102, R21, RZ ;  /* 0x0000001566667224 */ /* 0x000fe200078e02ff */
[----:B------:R-:W-:-:S02]  /*5e6d0*/  SEL R50, RZ, 0x1, P0 ;  /* 0x00000001ff327807 */ /* 0x000fc40000000000 */
[----:B------:R-:W-:Y:S01]  /*5e6e0*/  IADD3.X R39, PT, PT, RZ, R51, RZ, P2, P4 ;  /* 0x00000033ff277210 */ /* 0x000fe200017e84ff */
[----:B------:R-:W-:Y:S01]  /*5e6f0*/  IMAD.WIDE.U32 R56, P2, RZ, R83, R56 ;  /* 0x00000053ff387225 */ /* 0x000fe20007840038 */
[----:B------:R-:W-:Y:S02]  /*5e700*/  ISETP.GE.U32.AND P0, PT, R68, R58, PT ;  /* 0x0000003a4400720c */ /* 0x000fe40003f06070 */
[----:B------:R-:W-:Y:S01]  /*5e710*/  IADD3 R81, P1, PT, R81, R60, RZ ;  /* 0x0000003c51517210 */ /* 0x000fe20007f3e0ff */
[----:B------:R-:W-:Y:S01]  /*5e720*/  IMAD.IADD R58, R61, 0x1, R89 ;  /* 0x000000013d3a7824 */ /* 0x000fe200078e0259 */
[----:B------:R-:W-:Y:S01]  /*5e730*/  IADD3 R70, P4, PT, R59, R56, RZ ;  /* 0x000000383b467210 */ /* 0x000fe20007f9e0ff */
[----:B------:R-:W-:Y:S01]  /*5e740*/  IMAD.X R51, RZ, RZ, RZ, P2 ;  /* 0x000000ffff337224 */ /* 0x000fe200010e06ff */
[----:B------:R-:W-:Y:S01]  /*5e750*/  ISETP.GE.U32.AND P2, PT, R60, R52, PT ;  /* 0x000000343c00720c */ /* 0x000fe20003f46070 */
[----:B------:R-:W-:Y:S01]  /*5e760*/  IMAD.X R39, R58, 0x1, R39, P1 ;  /* 0x000000013a277824 */ /* 0x000fe200008e0627 */
[----:B------:R-:W-:-:S02]  /*5e770*/  ISETP.GE.U32.AND P1, PT, R81, R60, PT ;  /* 0x0000003c5100720c */ /* 0x000fc40003f26070 */
[----:B------:R-:W-:Y:S01]  /*5e780*/  ISETP.GE.U32.AND.EX P2, PT, R58, R53, PT, P2 ;  /* 0x000000353a00720c */ /* 0x000fe20003f46120 */
[C---:B------:R-:W-:Y:S01]  /*5e790*/  IMAD.WIDE.U32 R60, R39.reuse, 0x3d1, RZ ;  /* 0x000003d1273c7825 */ /* 0x040fe200078e00ff */
[----:B------:R-:W-:Y:S02]  /*5e7a0*/  ISETP.GE.U32.AND.EX P1, PT, R39, R58, PT, P1 ;  /* 0x0000003a2700720c */ /* 0x000fe40003f26110 */
        /* <DEDUP_REMOVED lines=19> */
[----:B------:R-:W-:Y:S02]  /*5e8e0*/  IADD3 R75, P6, PT, R79, R58, RZ ;  /* 0x0000003a4f4b7210 */ /* 0x000fe40007fde0ff */
[----:B------:R-:W-:Y:S01]  /*5e8f0*/  SEL R59, RZ, 0x1, P0 ;  /* 0x00000001ff3b7807 */ /* 0x000fe20000000000 */
[----:B------:R-:W-:Y:S01]  /*5e900*/  IMAD.X R50, R51, 0x1, R53, P2 ;  /* 0x0000000133327824 */ /* 0x000fe200010e0635 */
[----:B------:R-:W-:Y:S01]  /*5e910*/  ISETP.GE.U32.AND P1, PT, R58, R56, PT ;  /* 0x000000383a00720c */ /* 0x000fe20003f26070 */
[C---:B------:R-:W-:Y:S01]  /*5e920*/  IMAD.X R60, R77.reuse, 0x1, R42, P6 ;  /* 0x000000014d3c7824 */ /* 0x040fe200030e062a */
[----:B------:R-:W-:Y:S01]  /*5e930*/  IADD3 R59, P6, PT, R44, R59, RZ ;  /* 0x0000003b2c3b7210 */ /* 0x000fe20007fde0ff */
[----:B------:R-:W-:Y:S01]  /*5e940*/  IMAD.MOV.U32 R42, RZ, RZ, R61 ;  /* 0x000000ffff2a7224 */ /* 0x000fe200078e003d */
[C---:B------:R-:W-:Y:S01]  /*5e950*/  ISETP.GE.U32.AND.EX P4, PT, R50.reuse, R51, PT, P4 ;  /* 0x000000333200720c */ /* 0x040fe20003f86140 */
[----:B------:R-:W-:Y:S01]  /*5e960*/  IMAD.X R51, R50, 0x1, R81, P5 ;  /* 0x0000000132337824 */ /* 0x000fe200028e0651 */
        /* <DEDUP_REMOVED lines=14> */
[----:B------:R-:W-:Y:S02]  /*5ea50*/  IADD3 R61, P2, P3, R56, R42, R61 ;  /* 0x0000002a383d7210 */ /* 0x000fe40007b5e03d */
[----:B------:R-:W-:Y:S01]  /*5ea60*/  ISETP.LT.U32.OR.EX P0, PT, R51, R50, !P4, P0 ;  /* 0x000000323300720c */ /* 0x000fe20006701500 */
[----:B------:R-:W-:Y:S01]  /*5ea70*/  IMAD.X R51, RZ, RZ, RZ, P1 ;  /* 0x000000ffff337224 */ /* 0x000fe200008e06ff */
[----:B------:R-:W-:Y:S01]  /*5ea80*/  IADD3 R77, P4, P5, R77, R54, R44 ;  /* 0x000000364d4d7210 */ /* 0x000fe20007d9e02c */
[----:B------:R-:W-:Y:S01]  /*5ea90*/  IMAD.MOV.U32 R50, RZ, RZ, R53 ;  /* 0x000000ffff327224 */ /* 0x000fe200078e0035 */
[----:B------:R-:W-:Y:S02]  /*5eaa0*/  ISETP.GE.U32.AND P1, PT, R61, R56, PT ;  /* 0x000000383d00720c */ /* 0x000fe40003f26070 */
        /* <DEDUP_REMOVED lines=35> */
[C---:B------:R-:W-:Y:S02]  /*5ece0*/  IMAD R73, R85.reuse, R20, R102 ;  /* 0x0000001455497224 */ /* 0x040fe400078e0266 */
[----:B------:R-:W-:Y:S01]  /*5ecf0*/  IMAD.WIDE.U32 R20, R85, R21, RZ ;  /* 0x0000001555147225 */ /* 0x000fe200078e00ff */
        /* <DEDUP_REMOVED lines=61> */
.L_x_2249:
[----:B------:R-:W-:Y:S05]  /*5f0d0*/  BSYNC.RECONVERGENT B0 ;  /* 0x0000000000007941 */ /* 0x000fea0003800200 */
.L_x_2248:
        /* <DEDUP_REMOVED lines=62> */
.L_x_2252:
[----:B------:R-:W-:Y:S05]  /*5f4c0*/  BSYNC.RELIABLE B4 ;  /* 0x0000000000047941 */ /* 0x000fea0003800100 */
.L_x_2251:
        /* <DEDUP_REMOVED lines=69> */
.L_x_2255:
[----:B------:R-:W-:Y:S05]  /*5f920*/  BSYNC.RELIABLE B0 ;  /* 0x0000000000007941 */ /* 0x000fea0003800100 */
.L_x_2254:
        /* <DEDUP_REMOVED lines=64> */
.L_x_2257:
[----:B------:R-:W-:Y:S05]  /*5fd30*/  BSYNC.RELIABLE B0 ;  /* 0x0000000000007941 */ /* 0x000fea0003800100 */
.L_x_2256:
        /* <DEDUP_REMOVED lines=28> */
.L_x_2253:
[----:B------:R-:W-:Y:S05]  /*5ff00*/  BSYNC.RECONVERGENT B1 ;  /* 0x0000000000017941 */ /* 0x000fea0003800200 */
.L_x_2250:
        /* <DEDUP_REMOVED lines=83> */
[----:B------:R-:W-:Y:S01]  /*60440*/  ISETP.GE.U32.AND P1, PT, R50, R48, PT ;  /* 0x000000303200720c */ /* 0x000fe20003f26070 */
[----:B------:R-:W-:Y:S01]  /*60450*/  IMAD.WIDE.U32.X R52, R27, R12, R52, P4 ;  /* 0x0000000c1b347225 */ /* 0x000fe200020e0434 */
[----:B------:R-:W-:-:S02]  /*60460*/  IADD3.X R51, PT, PT, R49, R43, RZ, P5, P6 ;  /* 0x0000002b31337210 */ /* 0x000fc40002fec4ff */
[----:B------:R-:W-:Y:S01]  /*60470*/  ISETP.GE.U32.AND.EX P5, PT, R41, R57, PT, P2 ;  /* 0x000000392900720c */ /* 0x000fe20003fa6120 */
[C---:B------:R-:W-:Y:S01]  /*60480*/  IMAD.WIDE.U32 R42, R26.reuse, R13, RZ ;  /* 0x0000000d1a2a7225 */ /* 0x040fe200078e00ff */
        /* <DEDUP_REMOVED lines=17> */
[----:B------:R-:W-:Y:S02]  /*605a0*/  IMAD.X R55, RZ, RZ, R49, P0 ;  /* 0x000000ffff377224 */ /* 0x000fe400000e0631 */
[----:B------:R-:W-:Y:S01]  /*605b0*/  IMAD.WIDE.U32 R52, R25, R9, RZ ;  /* 0x0000000919347225 */ /* 0x000fe200078e00ff */
[----:B------:R-:W-:-:S02]  /*605c0*/  ISETP.GE.U32.AND.EX P3, PT, R61, R41, PT, P3 ;  /* 0x000000293d00720c */ /* 0x000fc40003f66130 */
[----:B------:R-:W-:Y:S01]  /*605d0*/  ISETP.GE.U32.AND P6, PT, R42, R28, PT ;  /* 0x0000001c2a00720c */ /* 0x000fe20003fc6070 */
        /* <DEDUP_REMOVED lines=11> */
[----:B------:R-:W-:Y:S02]  /*60690*/  IMAD R40, R14, R24, RZ ;  /* 0x000000180e287224 */ /* 0x000fe400078e02ff */
[----:B------:R-:W-:-:S04]  /*606a0*/  IMAD.WIDE.U32 R48, R25, R15, RZ ;  /* 0x0000000f19307225 */ /* 0x000fc800078e00ff */
[----:B------:R-:W-:Y:S02]  /*606b0*/  IMAD.X R61, RZ, RZ, RZ, P2 ;  /* 0x000000ffff3d7224 */ /* 0x000fe400010e06ff */
[----:B------:R-:W-:Y:S02]  /*606c0*/  IMAD.MOV.U32 R60, RZ, RZ, R59 ;  /* 0x000000ffff3c7224 */ /* 0x000fe400078e003b */
[----:B------:R-:W-:-:S04]  /*606d0*/  IMAD.WIDE.U32 R28, R24, R9, R50 ;  /* 0x00000009181c7225 */ /* 0x000fc800078e0032 */
[----:B------:R-:W-:Y:S02]  /*606e0*/  IMAD R85, R25, R9, R40 ;  /* 0x0000000919557224 */ /* 0x000fe400078e0228 */
[----:B------:R-:W-:Y:S01]  /*606f0*/  IMAD.WIDE.U32.X R60, R27, R10, R60, P1 ;  /* 0x0000000a1b3c7225 */ /* 0x000fe200008e043c */
[----:B------:R-:W-:-:S03]  /*60700*/  ISETP.GE.U32.AND P1, PT, R28, R50, PT ;  /* 0x000000321c00720c */ /* 0x000fc60003f26070 */
[----:B------:R-:W-:-:S04]  /*60710*/  IMAD.WIDE.U32 R48, P6, R24, R12, R48 ;  /* 0x0000000c18307225 */ /* 0x000fc800078c0030 */
[----:B------:R-:W-:Y:S01]  /*60720*/  IMAD.IADD R85, R29, 0x1, R85 ;  /* 0x000000011d557824 */ /* 0x000fe200078e0255 */
[----:B------:R-:W-:Y:S01]  /*60730*/  IADD3 RZ, P2, PT, R41, R48, RZ ;  /* 0x0000003029ff7210 */ /* 0x000fe20007f5e0ff */
[----:B------:R-:W-:Y:S02]  /*60740*/  IMAD.X R79, RZ, RZ, RZ, P0 ;  /* 0x000000ffff4f7224 */ /* 0x000fe400000e06ff */
[----:B------:R-:W-:Y:S01]  /*60750*/  IMAD.X R59, RZ, RZ, RZ, P5 ;  /* 0x000000ffff3b7224 */ /* 0x000fe200028e06ff */
[----:B------:R-:W-:Y:S01]  /*60760*/  IADD3 R73, P0, P5, R73, R60, R56 ;  /* 0x0000003c49497210 */ /* 0x000fe20007d1e038 */
[----:B------:R-:W-:Y:S01]  /*60770*/  IMAD R50, R12, R24, RZ ;  /* 0x000000180c327224 */ /* 0x000fe200078e02ff */
[----:B------:R-:W-:Y:S01]  /*60780*/  ISETP.GE.U32.AND.EX P1, PT, R85, R51, PT, P1 ;  /* 0x000000335500720c */ /* 0x000fe20003f26110 */
[----:B------:R-:W-:Y:S01]  /*60790*/  IMAD.MOV.U32 R58, RZ, RZ, R53 ;  /* 0x000000ffff3a7224 */ /* 0x000fe200078e0035 */
[----:B------:R-:W-:Y:S01]  /*607a0*/  IADD3.X R48, PT, PT, RZ, R61, RZ, P0, P5 ;  /* 0x0000003dff307210 */ /* 0x000fe200007ea4ff */
[----:B------:R-:W-:Y:S01]  /*607b0*/  IMAD.WIDE.U32 R40, R26, R8, R54 ;  /* 0x000000081a287225 */ /* 0x000fe200078e0036 */
[----:B------:R-:W-:-:S03]  /*607c0*/  SEL R61, RZ, 0x1, P1 ;  /* 0x00000001ff3d7807 */ /* 0x000fc60000800000 */
[----:B------:R-:W-:Y:S01]  /*607d0*/  IMAD R26, R11, R26, RZ ;  /* 0x0000001a0b1a7224 */ /* 0x000fe200078e02ff */
[----:B------:R-:W-:Y:S01]  /*607e0*/  ISETP.GE.U32.AND P0, PT, R40, R54, PT ;  /* 0x000000362800720c */ /* 0x000fe20003f06070 */
[-C--:B------:R-:W-:Y:S02]  /*607f0*/  IMAD R87, R25, R15.reuse, R50 ;  /* 0x0000000f19577224 */ /* 0x080fe400078e0232 */
[----:B------:R-:W-:-:S04]  /*60800*/  IMAD.WIDE.U32 R50, R24, R15, R42 ;  /* 0x0000000f18327225 */ /* 0x000fc800078e002a */
[----:B------:R-:W-:-:S04]  /*60810*/  IMAD.WIDE.U32.X R58, R25, R14, R58, P3 ;  /* 0x0000000e193a7225 */ /* 0x000fc800018e043a */
[----:B------:R-:W-:-:S04]  /*60820*/  IMAD.WIDE.U32 R52, R25, R13, RZ ;  /* 0x0000000d19347225 */ /* 0x000fc800078e00ff */
[----:B------:R-:W-:Y:S01]  /*60830*/  IMAD R69, R27, R8, R26 ;  /* 0x000000081b457224 */ /* 0x000fe200078e021a */
[----:B------:R-:W-:Y:S01]  /*60840*/  IADD3 R26, P1, P3, R50, R58, R61 ;  /* 0x0000003a321a7210 */ /* 0x000fe20007b3e03d */
[----:B------:R-:W-:Y:S02]  /*60850*/  IMAD.MOV.U32 R78, RZ, RZ, R57 ;  /* 0x000000ffff4e7224 */ /* 0x000fe400078e0039 */
[----:B------:R-:W-:Y:S02]  /*60860*/  IMAD.IADD R87, R51, 0x1, R87 ;  /* 0x0000000133577824 */ /* 0x000fe400078e0257 */
[----:B------:R-:W-:-:S04]  /*60870*/  IMAD.WIDE.U32 R60, R25, R8, RZ ;  /* 0x00000008193c7225 */ /* 0x000fc800078e00ff */
[----:B------:R-:W-:Y:S02]  /*60880*/  IMAD.IADD R41, R41, 0x1, R69 ;  /* 0x0000000129297824 */ /* 0x000fe400078e0245 */
[----:B------:R-:W-:-:S03]  /*60890*/  IMAD.WIDE.U32 R56, R24, R13, RZ ;  /* 0x0000000d18387225 */ /* 0x000fc600078e00ff */
[----:B------:R-:W-:Y:S01]  /*608a0*/  ISETP.GE.U32.AND.EX P0, PT, R41, R55, PT, P0 ;  /* 0x000000372900720c */ /* 0x000fe20003f06100 */
[----:B------:R-:W-:-:S03]  /*608b0*/  IMAD.WIDE.U32 R52, P5, R24, R10, R52 ;  /* 0x0000000a18347225 */ /* 0x000fc600078a0034 */
[----:B------:R-:W-:Y:S01]  /*608c0*/  SEL R89, RZ, 0x1, P0 ;  /* 0x00000001ff597807 */ /* 0x000fe20000000000 */
[----:B------:R-:W-:Y:S01]  /*608d0*/  IMAD.WIDE.U32.X R78, R27, R11, R78, P4 ;  /* 0x0000000b1b4e7225 */ /* 0x000fe200020e044e */
[----:B------:R-:W-:Y:S02]  /*608e0*/  IADD3.X R27, PT, PT, R87, R59, RZ, P1, P3 ;  /* 0x0000003b571b7210 */ /* 0x000fe40000fe64ff */
[----:B------:R-:W-:Y:S01]  /*608f0*/  IADD3 RZ, P4, PT, R57, R52, RZ ;  /* 0x0000003439ff7210 */ /* 0x000fe20007f9e0ff */
        /* <DEDUP_REMOVED lines=9> */
[----:B------:R-:W-:-:S04]  /*60990*/  IMAD.WIDE.U32 R56, R23, R9, RZ ;  /* 0x0000000917387225 */ /* 0x000fc800078e00ff */
        /* <DEDUP_REMOVED lines=10> */
[----:B------:R-:W-:-:S04]  /*60a40*/  IMAD.WIDE.U32 R70, R7, R9, RZ ;  /* 0x0000000907467225 */ /* 0x000fc800078e00ff */
[----:B------:R-:W-:-:S04]  /*60a50*/  IMAD.WIDE.U32 R56, P3, R7, R14, R56 ;  /* 0x0000000e07387225 */ /* 0x000fc80007860038 */
[----:B------:R-:W-:Y:S01]  /*60a60*/  IMAD.WIDE.U32.X R72, R25, R11, R72, P5 ;  /* 0x0000000b19487225 */ /* 0x000fe200028e0448 */
[----:B------:R-:W-:Y:S02]  /*60a70*/  ISETP.GE.U32.AND.EX P5, PT, R87, R43, PT, P2 ;  /* 0x0000002b5700720c */ /* 0x000fe40003fa6120 */
[----:B------:R-:W-:Y:S01]  /*60a80*/  ISETP.GE.U32.AND.EX P2, PT, R59, R41, PT, P4 ;  /* 0x000000293b00720c */ /* 0x000fe20003f46140 */
[----:B------:R-:W-:Y:S01]  /*60a90*/  IMAD.WIDE.U32 R52, R23, R13, RZ ;  /* 0x0000000d17347225 */ /* 0x000fe200078e00ff */
[----:B------:R-:W-:Y:S02]  /*60aa0*/  IADD3 RZ, P6, PT, R71, R56, RZ ;  /* 0x0000003847ff7210 */ /* 0x000fe40007fde0ff */
[----:B------:R-:W-:Y:S01]  /*60ab0*/  SEL R54, RZ, 0x1, P2 ;  /* 0x00000001ff367807 */ /* 0x000fe20001000000 */
[----:B------:R-:W-:Y:S01]  /*60ac0*/  IMAD R42, R10, R24, RZ ;  /* 0x000000180a2a7224 */ /* 0x000fe200078e02ff */
[----:B------:R-:W-:Y:S01]  /*60ad0*/  ISETP.GE.U32.AND P2, PT, R26, R50, PT ;  /* 0x000000321a00720c */ /* 0x000fe20003f46070 */
[----:B------:R-:W-:-:S02]  /*60ae0*/  IMAD R69, R11, R24, RZ ;  /* 0x000000180b457224 */ /* 0x000fc400078e02ff */
[----:B------:R-:W-:Y:S01]  /*60af0*/  IMAD.WIDE.U32 R48, R23, R8, RZ ;  /* 0x0000000817307225 */ /* 0x000fe200078e00ff */
[----:B------:R-:W-:-:S03]  /*60b00*/  ISETP.GE.U32.AND.EX P2, PT, R27, R87, PT, P2 ;  /* 0x000000571b00720c */ /* 0x000fc60003f46120 */
[CC--:B------:R-:W-:Y:S01]  /*60b10*/  IMAD R71, R25.reuse, R13.reuse, R42 ;  /* 0x0000000d19477224 */ /* 0x0c0fe200078e022a */
[----:B------:R-:W-:Y:S01]  /*60b20*/  SEL R61, RZ, 0x1, P2 ;  /* 0x00000001ff3d7807 */ /* 0x000fe20001000000 */
        /* <DEDUP_REMOVED lines=36> */
[----:B------:R-:W-:-:S03]  /*60d70*/  SEL R77, RZ, 0x1, P2 ;  /* 0x00000001ff4d7807 */ /* 0x000fc60001000000 */
[----:B------:R-:W-:Y:S02]  /*60d80*/  IMAD R10, R10, R7, RZ ;  /* 0x000000070a0a7224 */ /* 0x000fe400078e02ff */
[----:B------:R-:W-:Y:S02]  /*60d90*/  IMAD.MOV.U32 R56, RZ, RZ, R49 ;  /* 0x000000ffff387224 */ /* 0x000fe400078e0031 */
[-C--:B------:R-:W-:Y:S02]  /*60da0*/  IMAD R49, R23, R15.reuse, R12 ;  /* 0x0000000f17317224 */ /* 0x080fe400078e020c */
[----:B------:R-:W-:Y:S01]  /*60db0*/  IMAD.WIDE.U32 R26, R7, R15, R60 ;  /* 0x0000000f071a7225 */ /* 0x000fe200078e003c */
[----:B------:R-:W-:-:S03]  /*60dc0*/  SEL R15, RZ, 0x1, P4 ;  /* 0x00000001ff0f7807 */ /* 0x000fc60002000000 */
[----:B------:R-:W-:Y:S01]  /*60dd0*/  IMAD.WIDE.U32.X R50, R23, R14, R50, P6 ;  /* 0x0000000e17327225 */ /* 0x000fe200030e0432 */
[----:B------:R-:W-:-:S03]  /*60de0*/  ISETP.GE.U32.AND P2, PT, R26, R60, PT ;  /* 0x0000003c1a00720c */ /* 0x000fc60003f46070 */
[----:B------:R-:W-:Y:S01]  /*60df0*/  IMAD R79, R23, R13, R10 ;  /* 0x0000000d174f7224 */ /* 0x000fe200078e020a */
[----:B------:R-:W-:Y:S01]  /*60e00*/  SEL R10, RZ, 0x1, P5 ;  /* 0x00000001ff0a7807 */ /* 0x000fe20002800000 */
[----:B------:R-:W-:Y:S01]  /*60e10*/  IMAD R59, R11, R7, RZ ;  /* 0x000000070b3b7224 */ /* 0x000fe200078e02ff */
[----:B------:R-:W-:Y:S01]  /*60e20*/  IADD3 R77, P5, P6, R26, R50, R77 ;  /* 0x000000321a4d7210 */ /* 0x000fe20007ebe04d */
[----:B------:R-:W-:Y:S01]  /*60e30*/  IMAD.WIDE.U32.X R56, R23, R11, R56, P0 ;  /* 0x0000000b17387225 */ /* 0x000fe200000e0438 */
[----:B------:R-:W-:Y:S02]  /*60e40*/  IADD3 R15, P3, P4, R15, R74, R10 ;  /* 0x0000004a0f0f7210 */ /* 0x000fe40007c7e00a */
[----:B------:R-:W-:Y:S01]  /*60e50*/  ISETP.GE.U32.AND P1, PT, R77, R26, PT ;  /* 0x0000001a4d00720c */ /* 0x000fe20003f26070 */
[----:B------:R-:W-:Y:S01]  /*60e60*/  IMAD.IADD R11, R27, 0x1, R49 ;  /* 0x000000011b0b7824 */ /* 0x000fe200078e0231 */
[----:B------:R-:W-:Y:S01]  /*60e70*/  IADD3.X R74, PT, PT, RZ, R75, RZ, P3, P4 ;  /* 0x0000004bff4a7210 */ /* 0x000fe20001fe84ff */
[----:B------:R-:W-:-:S03]  /*60e80*/  IMAD.WIDE.U32 R24, R24, R8, R54 ;  /* 0x0000000818187225 */ /* 0x000fc600078e0036 */
[----:B------:R-:W-:Y:S01]  /*60e90*/  IADD3.X R51, PT, PT, R11, R51, RZ, P5, P6 ;  /* 0x000000330b337210 */ /* 0x000fe20002fec4ff */
[----:B------:R-:W-:Y:S01]  /*60ea0*/  IMAD.IADD R69, R25, 0x1, R69 ;  /* 0x0000000119457824 */ /* 0x000fe200078e0245 */
[----:B------:R-:W-:Y:S01]  /*60eb0*/  IADD3 R10, P4, PT, R15, R24, RZ ;  /* 0x000000180f0a7210 */ /* 0x000fe20007f9e0ff */
[----:B------:R-:W-:Y:S01]  /*60ec0*/  IMAD R59, R23, R8, R59 ;  /* 0x00000008173b7224 */ /* 0x000fe200078e023b */
[----:B------:R-:W-:Y:S01]  /*60ed0*/  ISETP.GE.U32.AND.EX P2, PT, R11, R61, PT, P2 ;  /* 0x0000003d0b00720c */ /* 0x000fe20003f46120 */
[C---:B------:R-:W-:Y:S01]  /*60ee0*/  IMAD.WIDE.U32 R26, R51.reuse, 0x3d1, RZ ;  /* 0x000003d1331a7825 */ /* 0x040fe200078e00ff */
[----:B------:R-:W-:Y:S02]  /*60ef0*/  ISETP.GE.U32.AND.EX P1, PT, R51, R11, PT, P1 ;  /* 0x0000000b3300720c */ /* 0x000fe40003f26110 */
[----:B------:R-:W-:Y:S01]  /*60f00*/  SEL R12, RZ, 0x1, P2 ;  /* 0x00000001ff0c7807 */ /* 0x000fe20001000000 */
[----:B------:R-:W-:Y:S01]  /*60f10*/  IMAD.X R11, R69, 0x1, R74, P4 ;  /* 0x00000001450b7824 */ /* 0x000fe200020e064a */
[----:B------:R-:W-:Y:S01]  /*60f20*/  SEL R23, RZ, 0x1, P1 ;  /* 0x00000001ff177807 */ /* 0x000fe20000800000 */
[----:B------:R-:W-:Y:S01]  /*60f30*/  IMAD R14, R14, R6, RZ ;  /* 0x000000060e0e7224 */ /* 0x000fe200078e02ff */
[----:B------:R-:W-:-:S02]  /*60f40*/  ISETP.GE.U32.AND P3, PT, R10, R24, PT ;  /* 0x000000180a00720c */ /* 0x000fc40003f66070 */
[----:B------:R-:W-:Y:S01]  /*60f50*/  ISETP.GE.U32.AND P0, PT, R24, R54, PT ;  /* 0x000000361800720c */ /* 0x000fe20003f06070 */
[----:B------:R-:W-:Y:S01]  /*60f60*/  IMAD.WIDE.U32 R24, R77, 0x3d1, RZ ;  /* 0x000003d14d187825 */ /* 0x000fe200078e00ff */
[----:B------:R-:W-:Y:S02]  /*60f70*/  IADD3 R23, P2, P4, R23, R40, R12 ;  /* 0x0000002817177210 */ /* 0x000fe40007c5e00c */
[----:B------:R-:W-:Y:S01]  /*60f80*/  ISETP.GE.U32.AND.EX P1, PT, R11, R69, PT, P3 ;  /* 0x000000450b00720c */ /* 0x000fe20003f26130 */
[----:B------:R-:W-:Y:S01]  /*60f90*/  IMAD.WIDE.U32 R12, R7, R13, R10 ;  /* 0x0000000d070c7225 */ /* 0x000fe200078e000a */
[----:B------:R-:W-:Y:S02]  /*60fa0*/  ISETP.GE.U32.AND.EX P0, PT, R69, R55, PT, P0 ;  /* 0x000000374500720c */ /* 0x000fe40003f06100 */
[----:B------:R-:W-:Y:S01]  /*60fb0*/  IADD3.X R54, PT, PT, RZ, R41, RZ, P2, P4 ;  /* 0x00000029ff367210 */ /* 0x000fe200017e84ff */
[----:B------:R-:W-:Y:S01]  /*60fc0*/  IMAD.WIDE.U32 R26, P2, RZ, R77, R26 ;  /* 0x0000004dff1a7225 */ /* 0x000fe2000784001a */
[----:B------:R-:W-:-:S02]  /*60fd0*/  SEL R55, RZ, 0x1, P1 ;  /* 0x00000001ff377807 */ /* 0x000fc40000800000 */
[----:B------:R-:W-:Y:S01]  /*60fe0*/  IADD3 R41, P1, PT, R23, R12, RZ ;  /* 0x0000000c17297210 */ /* 0x000fe20007f3e0ff */
[----:B------:R-:W-:Y:S01]  /*60ff0*/  IMAD.IADD R49, R13, 0x1, R79 ;  /* 0x000000010d317824 */ /* 0x000fe200078e024f */
[----:B------:R-:W-:Y:S01]  /*61000*/  IADD3 R15, P3, PT, RZ, R24, RZ ;  /* 0x00000018ff0f7210 */ /* 0x000fe20007f7e0ff */
[----:B------:R-:W-:Y:S01]  /*61010*/  IMAD.X R13, RZ, RZ, RZ, P2 ;  /* 0x000000ffff0d7224 */ /* 0x000fe200010e06ff */
[----:B------:R-:W-:Y:S01]  /*61020*/  ISETP.GE.U32.AND P2, PT, R12, R10, PT ;  /* 0x0000000a0c00720c */ /* 0x000fe20003f46070 */
[----:B------:R-:W-:Y:S01]  /*61030*/  IMAD.X R54, R49, 0x1, R54, P1 ;  /* 0x0000000131367824 */ /* 0x000fe200008e0636 */
[----:B------:R-:W-:Y:S01]  /*61040*/  ISETP.GE.U32.AND P1, PT, R41, R12, PT ;  /* 0x0000000c2900720c */ /* 0x000fe20003f26070 */
[----:B------:R-:W-:Y:S01]  /*61050*/  IMAD.MOV.U32 R12, RZ, RZ, R27 ;  /* 0x000000ffff0c7224 */ /* 0x000fe200078e001b */
[----:B------:R-:W-:Y:S02]  /*61060*/  SEL R40, RZ, 0x1, P0 ;  /* 0x00000001ff287807 */ /* 0x000fe40000000000 */
[----:B------:R-:W-:-:S02]  /*61070*/  ISETP.GE.U32.AND.EX P2, PT, R49, R11, PT, P2 ;  /* 0x0000000b3100720c */ /* 0x000fc40003f46120 */
[C---:B------:R-:W-:Y:S01]  /*61080*/  ISETP.GE.U32.AND.EX P1, PT, R54.reuse, R49, PT, P1 ;  /* 0x000000313600720c */ /* 0x040fe20003f26110 */
[----:B------:R-:W-:Y:S01]  /*61090*/  IMAD.WIDE.U32 R48, R54, 0x3d1, RZ ;  /* 0x000003d136307825 */ /* 0x000fe200078e00ff */
[----:B------:R-:W-:Y:S02]  /*610a0*/  ISETP.GE.U32.AND P0, PT, R15, R24, PT ;  /* 0x000000180f00720c */ /* 0x000fe40003f06070 */
[----:B------:R-:W-:Y:S01]  /*610b0*/  IADD3 R23, P4, PT, R25, R26, RZ ;  /* 0x0000001a19177210 */ /* 0x000fe20007f9e0ff */
[----:B------:R-:W-:Y:S01]  /*610c0*/  IMAD.WIDE.U32 R26, R41, 0x3d1, RZ ;  /* 0x000003d1291a7825 */ /* 0x000fe200078e00ff */
[----:B------:R-:W-:Y:S02]  /*610d0*/  IADD3 R24, P5, P6, R55, R72, R40 ;  /* 0x0000004837187210 */ /* 0x000fe40007ebe028 */
[----:B------:R-:W-:Y:S01]  /*610e0*/  SEL R50, RZ, 0x1, P2 ;  /* 0x00000001ff327807 */ /* 0x000fe20001000000 */
[----:B------:R-:W-:Y:S01]  /*610f0*/  IMAD.X R40, R23, 0x1, R77, P3 ;  /* 0x0000000117287824 */ /* 0x000fe200018e064d */
[----:B------:R-:W-:Y:S01]  /*61100*/  SEL R55, RZ, 0x1, P1 ;  /* 0x00000001ff377807 */ /* 0x000fe20000800000 */
[----:B------:R-:W-:Y:S01]  /*61110*/  IMAD.WIDE.U32.X R10, RZ, R51, R12, P4 ;  /* 0x00000033ff0a7225 */ /* 0x000fe200020e040c */
[----:B------:R-:W-:-:S02]  /*61120*/  IADD3.X R25, PT, PT, RZ, R73, RZ, P5, P6 ;  /* 0x00000049ff197210 */ /* 0x000fc40002fec4ff */
[----:B------:R-:W-:Y:S02]  /*61130*/  IADD3 R55, P3, P4, R55, R52, R50 ;  /* 0x0000003437377210 */ /* 0x000fe40007c7e032 */
[----:B------:R-:W-:Y:S01]  /*61140*/  ISETP.GE.U32.AND.EX P0, PT, R40, R23, PT, P0 ;  /* 0x000000172800720c */ /* 0x000fe20003f06100 */
[----:B------:R-:W-:Y:S01]  /*61150*/  IMAD.WIDE.U32 R12, R7, R8, R24 ;  /* 0x00000008070c7225 */ /* 0x000fe200078e0018 */
[----:B------:R-:W-:Y:S02]  /*61160*/  IADD3 R7, P2, PT, R10, R26, RZ ;  /* 0x0000001a0a077210 */ /* 0x000fe40007f5e0ff */
        /* <DEDUP_REMOVED lines=9> */
[----:B------:R-:W-:Y:S01]  /*61200*/  SEL R23, RZ, 0x1, P0 ;  /* 0x00000001ff177807 */ /* 0x000fe20000000000 */
[----:B------:R-:W-:Y:S01]  /*61210*/  IMAD.MOV.U32 R50, RZ, RZ, R49 ;  /* 0x000000ffff327224 */ /* 0x000fe200078e0031 */
[----:B------:R-:W-:Y:S01]  /*61220*/  ISETP.LT.U32.AND P0, PT, R8, R7, PT ;  /* 0x000000070800720c */ /* 0x000fe20003f01070 */
[----:B------:R-:W-:Y:S01]  /*61230*/  IMAD.X R7, R26, 0x1, R11, P2 ;  /* 0x000000011a077824 */ /* 0x000fe200010e060b */
[----:B------:R-:W-:Y:S01]  /*61240*/  IADD3 R23, P6, PT, R8, R23, RZ ;  /* 0x0000001708177210 */ /* 0x000fe20007fde0ff */
[----:B------:R-:W-:Y:S01]  /*61250*/  IMAD.WIDE.U32.X R10, RZ, R54, R50, P3 ;  /* 0x00000036ff0a7225 */ /* 0x000fe200018e0432 */
[----:B------:R-:W-:-:S02]  /*61260*/  ISETP.GE.U32.AND P1, PT, R12, R24, PT ;  /* 0x000000180c00720c */ /* 0x000fc40003f26070 */
[----:B------:R-:W-:Y:S01]  /*61270*/  ISETP.GE.U32.AND P2, PT, R23, R8, PT ;  /* 0x000000081700720c */ /* 0x000fe20003f46070 */
[----:B------:R-:W-:Y:S01]  /*61280*/  IMAD.X R8, R7, 0x1, R41, P5 ;  /* 0x0000000107087824 */ /* 0x000fe200028e0629 */
        /* <DEDUP_REMOVED lines=14> */
[----:B------:R-:W-:Y:S02]  /*61370*/  ISETP.LT.U32.OR.EX P0, PT, R8, R7, !P4, P0 ;  /* 0x000000070800720c */ /* 0x000fe40006701500 */
[----:B------:R-:W-:Y:S01]  /*61380*/  IADD3 R53, P4, P5, R53, R56, R12 ;  /* 0x0000003835357210 */ /* 0x000fe20007d9e00c */
[----:B------:R-:W-:Y:S01]  /*61390*/  IMAD.MOV.U32 R12, RZ, RZ, R27 ;  /* 0x000000ffff0c7224 */ /* 0x000fe200078e001b */
[----:B------:R-:W-:Y:S02]  /*613a0*/  IADD3 R49, P6, PT, R49, R26, RZ ;  /* 0x0000001a31317210 */ /* 0x000fe40007fde0ff */
[----:B------:R-:W-:-:S02]  /*613b0*/  IADD3.X R57, PT, PT, RZ, R57, RZ, P4, P5 ;  /* 0x00000039ff397210 */ /* 0x000fc400027ea4ff */
[----:B------:R-:W-:Y:S02]  /*613c0*/  IADD3 R8, P4, PT, R41, R54, RZ ;  /* 0x0000003629087210 */ /* 0x000fe40007f9e0ff */
[----:B------:R-:W-:Y:S01]  /*613d0*/  SEL R7, RZ, 0x1, !P0 ;  /* 0x00000001ff077807 */ /* 0x000fe20004000000 */
[----:B------:R-:W-:Y:S01]  /*613e0*/  IMAD.WIDE.U32 R50, R57, 0x3d1, RZ ;  /* 0x000003d139327825 */ /* 0x000fe200078e00ff */
[----:B------:R-:W-:Y:S02]  /*613f0*/  IADD3.X R24, PT, PT, R49, R11, RZ, P2, P3 ;  /* 0x0000000b31187210 */ /* 0x000fe400017e64ff */
[C---:B------:R-:W-:Y:S01]  /*61400*/  IADD3 R27, P3, PT, R8.reuse, R7, RZ ;  /* 0x00000007081b7210 */ /* 0x040fe20007f7e0ff */
[----:B------:R-:W-:Y:S01]  /*61410*/  IMAD.WIDE.U32 R10, R53, 0x3d1, RZ ;  /* 0x000003d1350a7825 */ /* 0x000fe200078e00ff */
[----:B------:R-:W-:Y:S02]  /*61420*/  ISETP.GE.U32.AND P1, PT, R41, R48, PT ;  /* 0x000000302900720c */ /* 0x000fe40003f26070 */
[----:B------:R-:W-:Y:S01]  /*61430*/  ISETP.LT.U32.AND P0, PT, R8, R41, PT ;  /* 0x000000290800720c */ /* 0x000fe20003f01070 */
[----:B------:R-:W-:Y:S01]  /*61440*/  IMAD.X R7, R24, 0x1, R55, P4 ;  /* 0x0000000118077824 */ /* 0x000fe200020e0637 */
[----:B------:R-:W-:-:S02]  /*61450*/  ISETP.GE.U32.AND P2, PT, R27, R8, PT ;  /* 0x000000081b00720c */ /* 0x000fc40003f46070 */
[----:B------:R-:W-:Y:S01]  /*61460*/  ISETP.GE.U32.AND.EX P1, PT, R24, R49, PT, P1 ;  /* 0x000000311800720c */ /* 0x000fe20003f26110 */
[----:B------:R-:W-:Y:S02]  /*61470*/  IMAD.X R8, RZ, RZ, R7, P3 ;  /* 0x000000ffff087224 */ /* 0x000fe400018e0607 */
[----:B------:R-:W-:Y:S01]  /*61480*/  IMAD.WIDE.U32.X R48, RZ, R52, R12, P6 ;  /* 0x00000034ff307225 */ /* 0x000fe200030e040c */
[----:B------:R-:W-:Y:S02]  /*61490*/  SEL R41, RZ, 0x1, P1 ;  /* 0x00000001ff297807 */ /* 0x000fe40000800000 */
[----:B------:R-:W-:Y:S01]  /*614a0*/  ISETP.GE.U32.AND.EX P1, PT, R8, R7, PT, P2 ;  /* 0x000000070800720c */ /* 0x000fe20003f26120 */
[----:B------:R-:W-:Y:S01]  /*614b0*/  IMAD.WIDE.U32 R12, P3, RZ, R53, R50 ;  /* 0x00000035ff0c7225 */ /* 0x000fe20007860032 */
[----:B------:R-:W-:Y:S02]  /*614c0*/  IADD3 R41, P4, P5, R10, R48, R41 ;  /* 0x000000300a297210 */ /* 0x000fe40007d9e029 */
[----:B------:R-:W-:Y:S01]  /*614d0*/  ISETP.LT.U32.OR.EX P0, PT, R7, R24, !P1, P0 ;  /* 0x000000180700720c */ /* 0x000fe20004f01500 */
[----:B------:R-:W-:Y:S01]  /*614e0*/  IMAD.MOV.U32 R48, RZ, RZ, R13 ;  /* 0x000000ffff307224 */ /* 0x000fe200078e000d */
[----:B------:R-:W-:-:S02]  /*614f0*/  IADD3 R51, P2, PT, R11, R12, RZ ;  /* 0x0000000c0b337210 */ /* 0x000fc40007f5e0ff */
        /* <DEDUP_REMOVED lines=13> */
[----:B------:R-:W-:-:S03]  /*615d0*/  IMAD R41, R22, R9, R14 ;  /* 0x0000000916297224 */ /* 0x000fc600078e020e */
        /* <DEDUP_REMOVED lines=63> */
.L_x_2259:
[----:B------:R-:W-:Y:S05]  /*619d0*/  BSYNC.RECONVERGENT B0 ;  /* 0x0000000000007941 */ /* 0x000fea0003800200 */
.L_x_2258:
        /* <DEDUP_REMOVED lines=62> */
.L_x_2262:
[----:B------:R-:W-:Y:S05]  /*61dc0*/  BSYNC.RELIABLE B3 ;  /* 0x0000000000037941 */ /* 0x000fea0003800100 */
.L_x_2261:
        /* <DEDUP_REMOVED lines=72> */
.L_x_2265:
[----:B------:R-:W-:Y:S05]  /*62250*/  BSYNC.RELIABLE B0 ;  /* 0x0000000000007941 */ /* 0x000fea0003800100 */
.L_x_2264:
        /* <DEDUP_REMOVED lines=65> */
.L_x_2267:
[----:B------:R-:W-:Y:S05]  /*62670*/  BSYNC.RELIABLE B0 ;  /* 0x0000000000007941 */ /* 0x000fea0003800100 */
.L_x_2266:
        /* <DEDUP_REMOVED lines=23> */
[----:B------:R-:W-:Y:S01]  /*627f0*/  IADD3 R7, P3, P4, R10, -UR6, R7 ;  /* 0x800000060a077c10 */ /* 0x000fe2000fc7e007 */
[----:B------:R-:W-:Y:S02]  /*62800*/  IMAD.X R61, R61, 0x1, ~R9, P0 ;  /* 0x000000013d3d7824 */ /* 0x000fe400000e0e09 */
[----:B------:R-:W-:Y:S01]  /*62810*/  IMAD.X R20, R20, 0x1, R23, P2 ;  /* 0x0000000114147824 */ /* 0x000fe200010e0617 */
[----:B------:R-:W-:Y:S01]  /*62820*/  IADD3.X R14, PT, PT, R10, ~UR7, R14, P3, P4 ;  /* 0x800000070a0e7c10 */ /* 0x000fe20009fe840e */
[----:B------:R-:W-:-:S08]  /*62830*/  IMAD.MOV.U32 R24, RZ, RZ, R8 ;  /* 0x000000ffff187224 */ /* 0x000fd000078e0008 */
.L_x_2263:
[----:B------:R-:W-:Y:S05]  /*62840*/  BSYNC.RECONVERGENT B1 ;  /* 0x0000000000017941 */ /* 0x000fea0003800200 */
.L_x_2260:
        /* <DEDUP_REMOVED lines=24> */
.L_x_2269:
        /* <DEDUP_REMOVED lines=26> */
.L_x_2271:
[----:B------:R-:W-:Y:S05]  /*62b70*/  BSYNC.RELIABLE B0 ;  /* 0x0000000000007941 */ /* 0x000fea0003800100 */
.L_x_2270:
        /* <DEDUP_REMOVED lines=58> */
.L_x_2272:
[----:B------:R-:W-:Y:S05]  /*62f20*/  BSYNC.RECONVERGENT B1 ;  /* 0x0000000000017941 */ /* 0x000fea0003800200 */
.L_x_2268:
        /* <DEDUP_REMOVED lines=13> */
[----:B------:R-:W-:-:S04]  /*63000*/  IMAD.WIDE.U32 R14, P2, R31, R100, R14 ;  /* 0x000000641f0e7225 */ /* 0x000fc8000784000e */
[----:B------:R-:W-:Y:S01]  /*63010*/  IMAD.WIDE.U32 R10, R101, R31, RZ ;  /* 0x0000001f650a7225 */ /* 0x000fe200078e00ff */
[----:B------:R-:W-:-:S03]  /*63020*/  IADD3 RZ, P6, PT, R29, R14, RZ ;  /* 0x0000000e1dff7210 */ /* 0x000fc60007fde0ff */
[----:B------:R-:W-:-:S04]  /*63030*/  IMAD.WIDE.U32.X R8, R32, R92, R12, P0 ;  /* 0x0000005c20087225 */ /* 0x000fc800000e040c */
[----:B------:R-:W-:Y:S01]  /*63040*/  IMAD.WIDE.U32 R20, R32, R97, RZ ;  /* 0x0000006120147225 */ /* 0x000fe200078e00ff */
[----:B------:R-:W-:-:S03]  /*63050*/  IADD3 R12, P0, PT, R8, R10, RZ ;  /* 0x0000000a080c7210 */ /* 0x000fc60007f1e0ff */
[----:B------:R-:W-:-:S04]  /*63060*/  IMAD.WIDE.U32 R28, R32, R99, RZ ;  /* 0x00000063201c7225 */ /* 0x000fc800078e00ff */
[----:B------:R-:W-:Y:S02]  /*63070*/  IMAD.IADD R11, R11, 0x1, R19 ;  /* 0x000000010b0b7824 */ /* 0x000fe400078e0213 */
[----:B------:R-:W-:-:S04]  /*63080*/  IMAD.WIDE.U32 R40, R31, R97, RZ ;  /* 0x000000611f287225 */ /* 0x000fc800078e00ff */
[----:B------:R-:W-:-:S04]  /*63090*/  IMAD.WIDE.U32 R20, P1, R31, R96, R20 ;  /* 0x000000601f147225 */ /* 0x000fc80007820014 */
[----:B------:R-:W-:Y:S01]  /*630a0*/  IMAD.WIDE.U32 R42, R34, R94, RZ ;  /* 0x0000005e222a7225 */ /* 0x000fe200078e00ff */
[----:B------:R-:W-:-:S03]  /*630b0*/  IADD3 RZ, P3, PT, R41, R20, RZ ;  /* 0x0000001429ff7210 */ /* 0x000fc60007f7e0ff */
        /* <DEDUP_REMOVED lines=16> */
[----:B------:R-:W-:-:S03]  /*631c0*/  IMAD.WIDE.U32 R54, R33, R101, RZ ;  /* 0x0000006521367225 */ /* 0x000fc600078e00ff */
[----:B------:R-:W-:Y:S01]  /*631d0*/  SEL R19, RZ, 0x1, P0 ;  /* 0x00000001ff137807 */ /* 0x000fe20000000000 */
[----:B------:R-:W-:Y:S02]  /*631e0*/  IMAD.MOV.U32 R8, RZ, RZ, R21 ;  /* 0x000000ffff087224 */ /* 0x000fe400078e0015 */
[----:B------:R-:W-:Y:S02]  /*631f0*/  IMAD.MOV.U32 R42, RZ, RZ, R51 ;  /* 0x000000ffff2a7224 */ /* 0x000fe400078e0033 */
[----:B------:R-:W-:Y:S02]  /*63200*/  IMAD.MOV.U32 R40, RZ, RZ, R53 ;  /* 0x000000ffff287224 */ /* 0x000fe400078e0035 */
[----:B------:R-:W-:Y:S02]  /*63210*/  IMAD R21, R92, R33, RZ ;  /* 0x000000215c157224 */ /* 0x000fe400078e02ff */
[----:B------:R-:W-:-:S04]  /*63220*/  IMAD.WIDE.U32 R50, R99, R31, RZ ;  /* 0x0000001f63327225 */ /* 0x000fc800078e00ff */
[C---:B------:R-:W-:Y:S02]  /*63230*/  IMAD R53, R32.reuse, R99, R10 ;  /* 0x0000006320357224 */ /* 0x040fe400078e020a */
[----:B------:R-:W-:-:S04]  /*63240*/  IMAD.WIDE.U32.X R14, R32, R100, R48, P6 ;  /* 0x00000064200e7225 */ /* 0x000fc800030e0430 */
[----:B------:R-:W-:Y:S01]  /*63250*/  IMAD.X R43, RZ, RZ, RZ, P5 ;  /* 0x000000ffff2b7224 */ /* 0x000fe200028e06ff */
[----:B------:R-:W-:Y:S01]  /*63260*/  IADD3 RZ, P5, PT, R55, R28, RZ ;  /* 0x0000001c37ff7210 */ /* 0x000fe20007fbe0ff */
        /* <DEDUP_REMOVED lines=15> */
[----:B------:R-:W-:Y:S01]  /*63360*/  IMAD R51, R32, R97, R14 ;  /* 0x0000006120337224 */ /* 0x000fe200078e020e */
[----:B------:R-:W-:Y:S01]  /*63370*/  SEL R53, RZ, 0x1, P0 ;  /* 0x00000001ff357807 */ /* 0x000fe20000000000 */
[----:B------:R-:W-:Y:S02]  /*63380*/  IMAD R55, R34, R101, R15 ;  /* 0x0000006522377224 */ /* 0x000fe400078e020f */
[----:B------:R-:W-:-:S04]  /*63390*/  IMAD.WIDE.U32.X R42, R32, R98, R42, P2 ;  /* 0x00000062202a7225 */ /* 0x000fc800010e042a */
        /* <DEDUP_REMOVED lines=16> */
[C---:B------:R-:W-:Y:S01]  /*634a0*/  IMAD.WIDE.U32 R12, R34.reuse, R99, RZ ;  /* 0x00000063220c7225 */ /* 0x040fe200078e00ff */
[----:B------:R-:W-:Y:S02]  /*634b0*/  ISETP.GE.U32.AND.EX P1, PT, R15, R49, PT, P1 ;  /* 0x000000310f00720c */ /* 0x000fe40003f26110 */
[----:B------:R-:W-:Y:S01]  /*634c0*/  ISETP.GE.U32.AND.EX P2, PT, R41, R51, PT, P2 ;  /* 0x000000332900720c */ /* 0x000fe20003f46120 */
[----:B------:R-:W-:Y:S01]  /*634d0*/  IMAD R53, R34, R99, R30 ;  /* 0x0000006322357224 */ /* 0x000fe200078e021e */
[----:B------:R-:W-:Y:S01]  /*634e0*/  SEL R22, RZ, 0x1, P0 ;  /* 0x00000001ff167807 */ /* 0x000fe20000000000 */
[----:B------:R-:W-:Y:S01]  /*634f0*/  IMAD.WIDE.U32 R28, P4, R33, R98, R12 ;  /* 0x00000062211c7225 */ /* 0x000fe2000788000c */
[----:B------:R-:W-:-:S02]  /*63500*/  SEL R51, RZ, 0x1, P1 ;  /* 0x00000001ff337807 */ /* 0x000fc40000800000 */
[----:B------:R-:W-:Y:S01]  /*63510*/  SEL R49, RZ, 0x1, P2 ;  /* 0x00000001ff317807 */ /* 0x000fe20001000000 */
[----:B------:R-:W-:Y:S01]  /*63520*/  IMAD.WIDE.U32.X R12, R32, R96, R8, P3 ;  /* 0x00000060200c7225 */ /* 0x000fe200018e0408 */
[----:B------:R-:W-:Y:S02]  /*63530*/  IADD3 R51, P2, P3, R51, R20, R22 ;  /* 0x0000001433337210 */ /* 0x000fe40007b5e016 */
[----:B------:R-:W-:Y:S01]  /*63540*/  IADD3 RZ, P1, PT, R43, R28, RZ ;  /* 0x0000001c2bff7210 */ /* 0x000fe20007f3e0ff */
[----:B------:R-:W-:Y:S01]  /*63550*/  IMAD.WIDE.U32 R8, R33, R99, R40 ;  /* 0x0000006321087225 */ /* 0x000fe200078e0028 */
[----:B------:R-:W-:Y:S02]  /*63560*/  IADD3 R12, P0, PT, R49, R12, RZ ;  /* 0x0000000c310c7210 */ /* 0x000fe40007f1e0ff */
[----:B------:R-:W-:Y:S01]  /*63570*/  IADD3.X R22, PT, PT, RZ, R21, RZ, P2, P3 ;  /* 0x00000015ff167210 */ /* 0x000fe200017e64ff */
[----:B------:R-:W-:Y:S01]  /*63580*/  IMAD.IADD R53, R9, 0x1, R53 ;  /* 0x0000000109357824 */ /* 0x000fe200078e0235 */
[----:B------:R-:W-:Y:S01]  /*63590*/  ISETP.GE.U32.AND P5, PT, R8, R40, PT ;  /* 0x000000280800720c */ /* 0x000fe20003fa6070 */
[----:B------:R-:W-:Y:S01]  /*635a0*/  IMAD.WIDE.U32 R42, R34, R97, RZ ;  /* 0x00000061222a7225 */ /* 0x000fe200078e00ff */
[----:B------:R-:W-:-:S02]  /*635b0*/  IADD3 R50, P3, PT, R51, R8, RZ ;  /* 0x0000000833327210 */ /* 0x000fc40007f7e0ff */
[----:B------:R-:W-:Y:S01]  /*635c0*/  ISETP.GE.U32.AND.EX P5, PT, R53, R41, PT, P5 ;  /* 0x000000293500720c */ /* 0x000fe20003fa6150 */
[----:B------:R-:W-:Y:S01]  /*635d0*/  IMAD.X R13, RZ, RZ, R13, P0 ;  /* 0x000000ffff0d7224 */ /* 0x000fe200000e060d */
        /* <DEDUP_REMOVED lines=8> */
[----:B------:R-:W-:-:S03]  /*63660*/  IMAD.WIDE.U32 R20, R36, R101, RZ ;  /* 0x0000006524147225 */ /* 0x000fc600078e00ff */
[----:B------:R-:W-:Y:S01]  /*63670*/  SEL R57, RZ, 0x1, P2 ;  /* 0x00000001ff397807 */ /* 0x000fe20001000000 */
[----:B------:R-:W-:-:S04]  /*63680*/  IMAD.WIDE.U32 R8, R35, R94, RZ ;  /* 0x0000005e23087225 */ /* 0x000fc800078e00ff */
[----:B------:R-:W-:-:S04]  /*63690*/  IMAD.WIDE.U32 R42, P6, R35, R92, R48 ;  /* 0x0000005c232a7225 */ /* 0x000fc800078c0030 */
[----:B------:R-:W-:Y:S01]  /*636a0*/  IMAD.X R53, RZ, RZ, RZ, P4 ;  /* 0x000000ffff357224 */ /* 0x000fe200020e06ff */
[----:B------:R-:W-:Y:S01]  /*636b0*/  IADD3 RZ, P5, PT, R9, R42, RZ ;  /* 0x0000002a09ff7210 */ /* 0x000fe20007fbe0ff */
[----:B------:R-:W-:Y:S02]  /*636c0*/  IMAD.MOV.U32 R52, RZ, RZ, R29 ;  /* 0x000000ffff347224 */ /* 0x000fe400078e001d */
[----:B------:R-:W-:-:S04]  /*636d0*/  IMAD.WIDE.U32 R48, R35, R101, RZ ;  /* 0x0000006523307225 */ /* 0x000fc800078e00ff */
        /* <DEDUP_REMOVED lines=19> */
[----:B------:R-:W-:Y:S02]  /*63810*/  IMAD.MOV.U32 R28, RZ, RZ, R41 ;  /* 0x000000ffff1c7224 */ /* 0x000fe400078e0029 */
[----:B------:R-:W-:Y:S01]  /*63820*/  IMAD R59, R34, R97, R33 ;  /* 0x00000061223b7224 */ /* 0x000fe200078e0221 */
[----:B------:R-:W-:Y:S01]  /*63830*/  SEL R33, RZ, 0x1, P1 ;  /* 0x00000001ff217807 */ /* 0x000fe20000800000 */
[-C--:B------:R-:W-:Y:S02]  /*63840*/  IMAD R77, R36, R101.reuse, R12 ;  /* 0x00000065244d7224 */ /* 0x080fe400078e020c */
[----:B------:R-:W-:-:S04]  /*63850*/  IMAD.WIDE.U32 R52, R35, R101, R50 ;  /* 0x0000006523347225 */ /* 0x000fc800078e0032 */
[----:B------:R-:W-:-:S04]  /*63860*/  IMAD.WIDE.U32.X R40, R36, R92, R48, P5 ;  /* 0x0000005c24287225 */ /* 0x000fc800028e0430 */
[----:B------:R-:W-:Y:S01]  /*63870*/  IMAD.IADD R55, R55, 0x1, R59 ;  /* 0x0000000137377824 */ /* 0x000fe200078e023b */
[----:B------:R-:W-:Y:S01]  /*63880*/  IADD3 R12, P1, P6, R52, R40, R33 ;  /* 0x00000028340c7210 */ /* 0x000fe20007e3e021 */
[----:B------:R-:W-:-:S03]  /*63890*/  IMAD.WIDE.U32 R14, R35, R99, RZ ;  /* 0x00000063230e7225 */ /* 0x000fc600078e00ff */
[----:B------:R-:W-:Y:S01]  /*638a0*/  ISETP.GE.U32.AND.EX P0, PT, R55, R13, PT, P0 ;  /* 0x0000000d3700720c */ /* 0x000fe20003f06100 */
[----:B------:R-:W-:-:S04]  /*638b0*/  IMAD.WIDE.U32 R48, P5, R35, R98, R42 ;  /* 0x0000006223307225 */ /* 0x000fc800078a002a */
[----:B------:R-:W-:Y:S02]  /*638c0*/  IMAD.IADD R77, R53, 0x1, R77 ;  /* 0x00000001354d7824 */ /* 0x000fe400078e024d */
[----:B------:R-:W-:-:S03]  /*638d0*/  IMAD.WIDE.U32 R72, R36, R97, RZ ;  /* 0x0000006124487225 */ /* 0x000fc600078e00ff */
[----:B------:R-:W-:Y:S01]  /*638e0*/  IADD3.X R13, PT, PT, R77, R41, RZ, P1, P6 ;  /* 0x000000294d0d7210 */ /* 0x000fe20000fec4ff */
[----:B------:R-:W-:Y:S01]  /*638f0*/  IMAD.WIDE.U32.X R28, R34, R96, R28, P3 ;  /* 0x00000060221c7225 */ /* 0x000fe200018e041c */
[----:B------:R-:W-:Y:S02]  /*63900*/  IADD3 RZ, P3, PT, R15, R48, RZ ;  /* 0x000000300fff7210 */ /* 0x000fe40007f7e0ff */
[----:B------:R-:W-:Y:S01]  /*63910*/  SEL R34, RZ, 0x1, P0 ;  /* 0x00000001ff227807 */ /* 0x000fe20000000000 */
[----:B------:R-:W-:-:S04]  /*63920*/  IMAD.WIDE.U32 R42, R38, R101, RZ ;  /* 0x00000065262a7225 */ /* 0x000fc800078e00ff */
[----:B------:R-:W-:-:S04]  /*63930*/  IMAD.WIDE.U32 R14, R35, R97, RZ ;  /* 0x00000061230e7225 */ /* 0x000fc800078e00ff */
[----:B------:R-:W-:-:S04]  /*63940*/  IMAD.WIDE.U32 R72, P1, R35, R96, R72 ;  /* 0x0000006023487225 */ /* 0x000fc80007820048 */
[----:B------:R-:W-:Y:S01]  /*63950*/  IMAD.X R75, RZ, RZ, RZ, P2 ;  /* 0x000000ffff4b7224 */ /* 0x000fe200010e06ff */
[----:B------:R-:W-:Y:S01]  /*63960*/  IADD3 R14, P2, PT, R57, R54, RZ ;  /* 0x00000036390e7210 */ /* 0x000fe20007f5e0ff */
[----:B------:R-:W-:Y:S01]  /*63970*/  IMAD.X R57, RZ, RZ, RZ, P5 ;  /* 0x000000ffff397224 */ /* 0x000fe200028e06ff */
[----:B------:R-:W-:Y:S01]  /*63980*/  IADD3 RZ, P5, PT, R15, R72, RZ ;  /* 0x000000480fff7210 */ /* 0x000fe20007fbe0ff */
[----:B------:R-:W-:Y:S02]  /*63990*/  IMAD.MOV.U32 R74, RZ, RZ, R21 ;  /* 0x000000ffff4a7224 */ /* 0x000fe400078e0015 */
[----:B------:R-:W-:Y:S02]  /*639a0*/  IMAD.MOV.U32 R56, RZ, RZ, R49 ;  /* 0x000000ffff387224 */ /* 0x000fe400078e0031 */
[----:B------:R-:W-:-:S04]  /*639b0*/  IMAD.WIDE.U32 R68, R37, R101, RZ ;  /* 0x0000006525447225 */ /* 0x000fc800078e00ff */
[----:B------:R-:W-:-:S04]  /*639c0*/  IMAD.WIDE.U32 R42, P6, R37, R100, R42 ;  /* 0x00000064252a7225 */ /* 0x000fc800078c002a */
[----:B------:R-:W-:Y:S02]  /*639d0*/  IMAD.X R15, R55, 0x1, R20, P2 ;  /* 0x00000001370f7824 */ /* 0x000fe400010e0614 */
[----:B------:R-:W-:Y:S01]  /*639e0*/  IMAD.WIDE.U32.X R20, R36, R100, R74, P4 ;  /* 0x0000006424147225 */ /* 0x000fe200020e044a */
[----:B------:R-:W-:-:S03]  /*639f0*/  ISETP.GE.U32.AND P4, PT, R52, R50, PT ;  /* 0x000000323400720c */ /* 0x000fc60003f86070 */
[----:B------:R-:W-:Y:S01]  /*63a00*/  IMAD.WIDE.U32.X R48, R36, R98, R56, P3 ;  /* 0x0000006224307225 */ /* 0x000fe200018e0438 */
[----:B------:R-:W-:Y:S02]  /*63a10*/  ISETP.GE.U32.AND P3, PT, R14, R54, PT ;  /* 0x000000360e00720c */ /* 0x000fe40003f66070 */
[----:B------:R-:W-:Y:S01]  /*63a20*/  ISETP.GE.U32.AND.EX P4, PT, R77, R51, PT, P4 ;  /* 0x000000334d00720c */ /* 0x000fe20003f86140 */
[----:B------:R-:W-:Y:S01]  /*63a30*/  IMAD.X R59, RZ, RZ, RZ, P1 ;  /* 0x000000ffff3b7224 */ /* 0x000fe200008e06ff */
[----:B------:R-:W-:Y:S01]  /*63a40*/  IADD3 RZ, P1, PT, R69, R42, RZ ;  /* 0x0000002a45ff7210 */ /* 0x000fe20007f3e0ff */
[----:B------:R-:W-:Y:S01]  /*63a50*/  IMAD R30, R98, R35, RZ ;  /* 0x00000023621e7224 */ /* 0x000fe200078e02ff */
[----:B------:R-:W-:Y:S01]  /*63a60*/  ISETP.GE.U32.AND.EX P3, PT, R15, R55, PT, P3 ;  /* 0x000000370f00720c */ /* 0x000fe20003f66130 */
[----:B------:R-:W-:-:S04]  /*63a70*/  IMAD.WIDE.U32 R68, R38, R99, RZ ;  /* 0x0000006326447225 */ /* 0x000fc800078e00ff */
[----:B------:R-:W-:-:S04]  /*63a80*/  IMAD.WIDE.U32 R40, R38, R94, RZ ;  /* 0x0000005e26287225 */ /* 0x000fc800078e00ff */
[----:B------:R-:W-:-:S04]  /*63a90*/  IMAD.WIDE.U32 R54, R38, R97, RZ ;  /* 0x0000006126367225 */ /* 0x000fc800078e00ff */
[----:B------:R-:W-:Y:S01]  /*63aa0*/  IMAD.MOV.U32 R58, RZ, RZ, R73 ;  /* 0x000000ffff3a7224 */ /* 0x000fe200078e0049 */
[----:B------:R-:W-:Y:S01]  /*63ab0*/  SEL R73, RZ, 0x1, P3 ;  /* 0x00000001ff497807 */ /* 0x000fe20001800000 */
[-C--:B------:R-:W-:Y:S01]  /*63ac0*/  IMAD R75, R36, R99.reuse, R30 ;  /* 0x00000063244b7224 */ /* 0x080fe200078e021e */
[----:B------:R-:W-:Y:S01]  /*63ad0*/  SEL R30, RZ, 0x1, P4 ;  /* 0x00000001ff1e7807 */ /* 0x000fe20002000000 */
[----:B------:R-:W-:Y:S01]  /*63ae0*/  IMAD.WIDE.U32 R50, R37, R99, RZ ;  /* 0x0000006325327225 */ /* 0x000fe200078e00ff */
[----:B------:R-:W-:-:S03]  /*63af0*/  ISETP.GE.U32.AND P3, PT, R12, R52, PT ;  /* 0x000000340c00720c */ /* 0x000fc60003f66070 */
[----:B------:R-:W-:Y:S01]  /*63b00*/  IMAD.WIDE.U32 R68, P4, R37, R98, R68 ;  /* 0x0000006225447225 */ /* 0x000fe20007880044 */
[----:B------:R-:W-:-:S03]  /*63b10*/  ISETP.GE.U32.AND.EX P3, PT, R13, R77, PT, P3 ;  /* 0x0000004d0d00720c */ /* 0x000fc60003f66130 */
[----:B------:R-:W-:-:S04]  /*63b20*/  IMAD.WIDE.U32.X R58, R36, R96, R58, P5 ;  /* 0x00000060243a7225 */ /* 0x000fc800028e043a */
        /* <DEDUP_REMOVED lines=28> */
[C---:B------:R-:W-:Y:S01]  /*63cf0*/  IMAD.X R21, R69.reuse, 0x1, R30, P4 ;  /* 0x0000000145157824 */ /* 0x040fe200020e061e */
[----:B------:R-:W-:Y:S01]  /*63d00*/  ISETP.GE.U32.AND P4, PT, R20, R42, PT ;  /* 0x0000002a1400720c */ /* 0x000fe20003f86070 */
[----:B------:R-:W-:Y:S01]  /*63d10*/  IMAD.WIDE.U32.X R56, R38, R100, R56, P1 ;  /* 0x0000006426387225 */ /* 0x000fe200008e0438 */
[----:B------:R-:W-:-:S02]  /*63d20*/  ISETP.GE.U32.AND.EX P5, PT, R69, R15, PT, P5 ;  /* 0x0000000f4500720c */ /* 0x000fc40003fa6150 */
[----:B------:R-:W-:Y:S01]  /*63d30*/  ISETP.GE.U32.AND.EX P4, PT, R21, R69, PT, P4 ;  /* 0x000000451500720c */ /* 0x000fe20003f86140 */
[----:B------:R-:W-:Y:S01]  /*63d40*/  IMAD R100, R100, R37, RZ ;  /* 0x0000002564647224 */ /* 0x000fe200078e02ff */
[----:B------:R-:W-:Y:S01]  /*63d50*/  ISETP.GE.U32.AND.EX P3, PT, R12, R13, PT, P3 ;  /* 0x0000000d0c00720c */ /* 0x000fe20003f66130 */
[----:B------:R-:W-:Y:S01]  /*63d60*/  IMAD R33, R96, R35, RZ ;  /* 0x0000002360217224 */ /* 0x000fe200078e02ff */
[----:B------:R-:W-:Y:S01]  /*63d70*/  SEL R13, RZ, 0x1, P5 ;  /* 0x00000001ff0d7807 */ /* 0x000fe20002800000 */
[----:B------:R-:W-:Y:S01]  /*63d80*/  IMAD.WIDE.U32 R14, R35, R97, R40 ;  /* 0x00000061230e7225 */ /* 0x000fe200078e0028 */
[----:B------:R-:W-:-:S03]  /*63d90*/  SEL R69, RZ, 0x1, P4 ;  /* 0x00000001ff457807 */ /* 0x000fc60002000000 */
[----:B------:R-:W-:Y:S01]  /*63da0*/  IMAD.MOV.U32 R42, RZ, RZ, R55 ;  /* 0x000000ffff2a7224 */ /* 0x000fe200078e0037 */
[----:B------:R-:W-:Y:S01]  /*63db0*/  SEL R55, RZ, 0x1, P3 ;  /* 0x00000001ff377807 */ /* 0x000fe20001800000 */
[-C--:B------:R-:W-:Y:S01]  /*63dc0*/  IMAD R71, R38, R101.reuse, R100 ;  /* 0x0000006526477224 */ /* 0x080fe200078e0264 */
[----:B------:R-:W-:Y:S01]  /*63dd0*/  IADD3 R69, P3, P4, R69, R48, R13 ;  /* 0x0000003045457210 */ /* 0x000fe20007c7e00d */
[----:B------:R-:W-:-:S03]  /*63de0*/  IMAD.WIDE.U32 R34, R37, R101, R20 ;  /* 0x0000006525227225 */ /* 0x000fc600078e0014 */
[----:B------:R-:W-:Y:S01]  /*63df0*/  IADD3.X R48, PT, PT, RZ, R49, RZ, P3, P4 ;  /* 0x00000031ff307210 */ /* 0x000fe20001fe84ff */
[----:B------:R-:W-:Y:S01]  /*63e00*/  IMAD.WIDE.U32.X R50, R38, R92, R50, P2 ;  /* 0x0000005c26327225 */ /* 0x000fe200010e0432 */
[----:B------:R-:W-:-:S03]  /*63e10*/  ISETP.GE.U32.AND P2, PT, R34, R20, PT ;  /* 0x000000142200720c */ /* 0x000fc60003f46070 */
[----:B------:R-:W-:Y:S01]  /*63e20*/  IMAD.WIDE.U32.X R52, R38, R98, R52, P6 ;  /* 0x0000006226347225 */ /* 0x000fe200030e0434 */
[----:B------:R-:W-:-:S03]  /*63e30*/  IADD3 R55, P5, P6, R34, R50, R55 ;  /* 0x0000003222377210 */ /* 0x000fc60007ebe037 */
[----:B------:R-:W-:Y:S01]  /*63e40*/  IMAD.IADD R13, R35, 0x1, R71 ;  /* 0x00000001230d7824 */ /* 0x000fe200078e0247 */
[----:B------:R-:W-:Y:S01]  /*63e50*/  ISETP.GE.U32.AND P1, PT, R55, R34, PT ;  /* 0x000000223700720c */ /* 0x000fe20003f26070 */
[----:B------:R-:W-:Y:S01]  /*63e60*/  IMAD R33, R36, R97, R33 ;  /* 0x0000006124217224 */ /* 0x000fe200078e0221 */
[----:B------:R-:W-:Y:S01]  /*63e70*/  IADD3 R34, P4, PT, R69, R14, RZ ;  /* 0x0000000e45227210 */ /* 0x000fe20007f9e0ff */
[----:B------:R-:W-:Y:S01]  /*63e80*/  IMAD.WIDE.U32.X R42, R38, R96, R42, P0 ;  /* 0x00000060262a7225 */ /* 0x000fe200000e042a */
[C---:B------:R-:W-:Y:S02]  /*63e90*/  IADD3.X R50, PT, PT, R13.reuse, R51, RZ, P5, P6 ;  /* 0x000000330d327210 */ /* 0x040fe40002fec4ff */
[----:B------:R-:W-:Y:S01]  /*63ea0*/  ISETP.GE.U32.AND.EX P2, PT, R13, R21, PT, P2 ;  /* 0x000000150d00720c */ /* 0x000fe20003f46120 */
[----:B------:R-:W-:Y:S01]  /*63eb0*/  IMAD.IADD R33, R15, 0x1, R33 ;  /* 0x000000010f217824 */ /* 0x000fe200078e0221 */
[----:B------:R-:W-:Y:S01]  /*63ec0*/  ISETP.GE.U32.AND.EX P1, PT, R50, R13, PT, P1 ;  /* 0x0000000d3200720c */ /* 0x000fe20003f26110 */
[----:B------:R-:W-:Y:S01]  /*63ed0*/  IMAD R98, R98, R37, RZ ;  /* 0x0000002562627224 */ /* 0x000fe200078e02ff */
[----:B------:R-:W-:Y:S01]  /*63ee0*/  ISETP.GE.U32.AND P0, PT, R14, R40, PT ;  /* 0x000000280e00720c */ /* 0x000fe20003f06070 */
[----:B------:R-:W-:Y:S01]  /*63ef0*/  IMAD.X R35, R33, 0x1, R48, P4 ;  /* 0x0000000121237824 */ /* 0x000fe200020e0630 */
[----:B------:R-:W-:Y:S01]  /*63f00*/  ISETP.GE.U32.AND P3, PT, R34, R14, PT ;  /* 0x0000000e2200720c */ /* 0x000fe20003f66070 */
[----:B------:R-:W-:Y:S01]  /*63f10*/  IMAD.WIDE.U32 R48, R50, 0x3d1, RZ ;  /* 0x000003d132307825 */ /* 0x000fe200078e00ff */
[----:B------:R-:W-:-:S02]  /*63f20*/  SEL R13, RZ, 0x1, P2 ;  /* 0x00000001ff0d7807 */ /* 0x000fc40001000000 */
[----:B------:R-:W-:Y:S01]  /*63f30*/  SEL R69, RZ, 0x1, P1 ;  /* 0x00000001ff457807 */ /* 0x000fe20000800000 */
[----:B------:R-:W-:Y:S01]  /*63f40*/  IMAD R73, R38, R99, R98 ;  /* 0x0000006326497224 */ /* 0x000fe200078e0262 */
[----:B------:R-:W-:Y:S01]  /*63f50*/  ISETP.GE.U32.AND.EX P0, PT, R33, R41, PT, P0 ;  /* 0x000000292100720c */ /* 0x000fe20003f06100 */
[----:B------:R-:W-:Y:S01]  /*63f60*/  IMAD.WIDE.U32 R40, R37, R99, R34 ;  /* 0x0000006325287225 */ /* 0x000fe200078e0022 */
[----:B------:R-:W-:Y:S02]  /*63f70*/  ISETP.GE.U32.AND.EX P1, PT, R35, R33, PT, P3 ;  /* 0x000000212300720c */ /* 0x000fe40003f26130 */
[----:B------:R-:W-:Y:S01]  /*63f80*/  IADD3 R69, P2, P4, R69, R56, R13 ;  /* 0x0000003845457210 */ /* 0x000fe20007c5e00d */
[----:B------:R-:W-:Y:S01]  /*63f90*/  IMAD.IADD R13, R41, 0x1, R73 ;  /* 0x00000001290d7824 */ /* 0x000fe200078e0249 */
[----:B------:R-:W-:Y:S01]  /*63fa0*/  SEL R15, RZ, 0x1, P1 ;  /* 0x00000001ff0f7807 */ /* 0x000fe20000800000 */
[----:B------:R-:W-:Y:S01]  /*63fb0*/  IMAD R30, R96, R37, RZ ;  /* 0x00000025601e7224 */ /* 0x000fe200078e02ff */
[----:B------:R-:W-:Y:S01]  /*63fc0*/  IADD3.X R54, PT, PT, RZ, R57, RZ, P2, P4 ;  /* 0x00000039ff367210 */ /* 0x000fe200017e84ff */
[----:B------:R-:W-:Y:S01]  /*63fd0*/  IMAD.WIDE.U32 R48, P2, RZ, R55, R48 ;  /* 0x00000037ff307225 */ /* 0x000fe20007840030 */
[----:B------:R-:W-:-:S02]  /*63fe0*/  IADD3 R69, P1, PT, R69, R40, RZ ;  /* 0x0000002845457210 */ /* 0x000fc40007f3e0ff */
[----:B------:R-:W-:Y:S01]  /*63ff0*/  SEL R33, RZ, 0x1, P0 ;  /* 0x00000001ff217807 */ /* 0x000fe20000000000 */
[----:B------:R-:W-:-:S04]  /*64000*/  IMAD.WIDE.U32 R20, R55, 0x3d1, RZ ;  /* 0x000003d137147825 */ /* 0x000fc800078e00ff */
[----:B------:R-:W-:Y:S01]  /*64010*/  IMAD.X R41, RZ, RZ, RZ, P2 ;  /* 0x000000ffff297224 */ /* 0x000fe200010e06ff */
[----:B------:R-:W-:Y:S01]  /*64020*/  ISETP.GE.U32.AND P2, PT, R40, R34, PT ;  /* 0x000000222800720c */ /* 0x000fe20003f46070 */
[----:B------:R-:W-:Y:S01]  /*64030*/  IMAD.X R54, R13, 0x1, R54, P1 ;  /* 0x000000010d367824 */ /* 0x000fe200008e0636 */
[----:B------:R-:W-:Y:S01]  /*64040*/  ISETP.GE.U32.AND P1, PT, R69, R40, PT ;  /* 0x000000284500720c */ /* 0x000fe20003f26070 */
[----:B------:R-:W-:Y:S01]  /*64050*/  IMAD R75, R38, R97, R30 ;  /* 0x00000061264b7224 */ /* 0x000fe200078e021e */
[----:B------:R-:W-:Y:S01]  /*64060*/  IADD3 R14, P3, PT, RZ, R20, RZ ;  /* 0x00000014ff0e7210 */ /* 0x000fe20007f7e0ff */
[----:B------:R-:W-:Y:S01]  /*64070*/  IMAD.MOV.U32 R40, RZ, RZ, R49 ;  /* 0x000000ffff287224 */ /* 0x000fe200078e0031 */
[----:B------:R-:W-:Y:S01]  /*64080*/  IADD3 R30, P4, PT, R21, R48, RZ ;  /* 0x00000030151e7210 */ /* 0x000fe20007f9e0ff */
[C---:B------:R-:W-:Y:S01]  /*64090*/  IMAD.WIDE.U32 R48, R54.reuse, 0x3d1, RZ ;  /* 0x000003d136307825 */ /* 0x040fe200078e00ff */
[----:B------:R-:W-:Y:S02]  /*640a0*/  ISETP.GE.U32.AND.EX P2, PT, R13, R35, PT, P2 ;  /* 0x000000230d00720c */ /* 0x000fe40003f46120 */
[----:B------:R-:W-:Y:S01]  /*640b0*/  ISETP.GE.U32.AND.EX P1, PT, R54, R13, PT, P1 ;  /* 0x0000000d3600720c */ /* 0x000fe20003f26110 */
[----:B------:R-:W-:Y:S01]  /*640c0*/  IMAD.X R13, R30, 0x1, R55, P3 ;  /* 0x000000011e0d7824 */ /* 0x000fe200018e0637 */
[----:B------:R-:W-:Y:S01]  /*640d0*/  ISETP.GE.U32.AND P0, PT, R14, R20, PT ;  /* 0x000000140e00720c */ /* 0x000fe20003f06070 */
[----:B------:R-:W-:Y:S01]  /*640e0*/  IMAD.WIDE.U32.X R34, RZ, R50, R40, P4 ;  /* 0x00000032ff227225 */ /* 0x000fe200020e0428 */
[----:B------:R-:W-:-:S02]  /*640f0*/  IADD3 R20, P5, P6, R15, R58, R33 ;  /* 0x0000003a0f147210 */ /* 0x000fc40007ebe021 */
[----:B------:R-:W-:Y:S01]  /*64100*/  SEL R15, RZ, 0x1, P2 ;  /* 0x00000001ff0f7807 */ /* 0x000fe20001000000 */
[----:B------:R-:W-:Y:S01]  /*64110*/  IMAD.WIDE.U32 R40, R69, 0x3d1, RZ ;  /* 0x000003d145287825 */ /* 0x000fe200078e00ff */
[----:B------:R-:W-:Y:S02]  /*64120*/  SEL R55, RZ, 0x1, P1 ;  /* 0x00000001ff377807 */ /* 0x000fe40000800000 */
[----:B------:R-:W-:Y:S02]  /*64130*/  IADD3.X R21, PT, PT, RZ, R59, RZ, P5, P6 ;  /* 0x0000003bff157210 */ /* 0x000fe40002fec4ff */
        /* <DEDUP_REMOVED lines=17> */
[----:B------:R-:W-:Y:S01]  /*64250*/  ISETP.LT.U32.AND P0, PT, R30, R33, PT ;  /* 0x000000211e00720c */ /* 0x000fe20003f01070 */
[----:B------:R-:W-:Y:S01]  /*64260*/  IMAD.X R33, R38, 0x1, R69, P5 ;  /* 0x0000000126217824 */ /* 0x000fe200028e0645 */
[----:B------:R-:W-:-:S02]  /*64270*/  IADD3 R15, P6, PT, R30, R15, RZ ;  /* 0x0000000f1e0f7210 */ /* 0x000fc40007fde0ff */
[----:B------:R-:W-:Y:S01]  /*64280*/  ISETP.GE.U32.AND.EX P1, PT, R34, R21, PT, P1 ;  /* 0x000000152200720c */ /* 0x000fe20003f26110 */
[----:B------:R-:W-:Y:S01]  /*64290*/  IMAD.WIDE.U32.X R20, RZ, R54, R50, P3 ;  /* 0x00000036ff147225 */ /* 0x000fe200018e0432 */
[----:B------:R-:W-:Y:S02]  /*642a0*/  ISETP.GE.U32.AND P3, PT, R55, R36, PT ;  /* 0x000000243700720c */ /* 0x000fe40003f66070 */
        /* <DEDUP_REMOVED lines=18> */
[----:B------:R-:W-:Y:S02]  /*643d0*/  IADD3.X R53, PT, PT, RZ, R43, RZ, P4, P5 ;  /* 0x0000002bff357210 */ /* 0x000fe400027ea4ff */
[----:B------:R-:W-:Y:S02]  /*643e0*/  IADD3 R20, P4, PT, R41, R54, RZ ;  /* 0x0000003629147210 */ /* 0x000fe40007f9e0ff */
[----:B------:R-:W-:Y:S01]  /*643f0*/  SEL R33, RZ, 0x1, !P0 ;  /* 0x00000001ff217807 */ /* 0x000fe20004000000 */
[----:B------:R-:W-:Y:S01]  /*64400*/  IMAD.WIDE.U32 R42, R53, 0x3d1, RZ ;  /* 0x000003d1352a7825 */ /* 0x000fe200078e00ff */
        /* <DEDUP_REMOVED lines=94> */
.L_x_2274:
[----:B------:R-:W-:Y:S05]  /*649f0*/  BSYNC.RECONVERGENT B0 ;  /* 0x0000000000007941 */ /* 0x000fea0003800200 */
.L_x_2273:
        /* <DEDUP_REMOVED lines=64> */
.L_x_2277:
[----:B------:R-:W-:Y:S05]  /*64e00*/  BSYNC.RELIABLE B2 ;  /* 0x0000000000027941 */ /* 0x000fea0003800100 */
.L_x_2276:
        /* <DEDUP_REMOVED lines=34> */
[----:B------:R-:W-:Y:S01]  /*65030*/  IADD3 R33, P3, PT, R15, R20, RZ ;  /* 0x000000140f217210 */ /* 0x000fe20007f7e0ff */
[----:B------:R-:W-:Y:S01]  /*65040*/  IMAD.X R19, R14, 0x1, R34, P2 ;  /* 0x000000010e137824 */ /* 0x000fe200010e0622 */
[----:B------:R-:W-:-:S02]  /*65050*/  SEL R14, RZ, 0xffffffff, !P1 ;  /* 0xffffffffff0e7807 */ /* 0x000fc40004800000 */
[----:B------:R-:W-:Y:S01]  /*65060*/  ISETP.GT.U32.AND.EX P1, PT, R38, UR7, PT, P0 ;  /* 0x0000000726007c0c */ /* 0x000fe2000bf24100 */
[----:B------:R-:W-:Y:S01]  /*65070*/  IMAD.X R34, R15, 0x1, R21, P3 ;  /* 0x000000010f227824 */ /* 0x000fe200018e0615 */
[----:B------:R-:W-:Y:S02]  /*65080*/  ISETP.NE.U32.AND P0, PT, R43, RZ, PT ;  /* 0x000000ff2b00720c */ /* 0x000fe40003f05070 */
        /* <DEDUP_REMOVED lines=26> */
.L_x_2280:
[----:B------:R-:W-:Y:S05]  /*65230*/  BSYNC.RELIABLE B0 ;  /* 0x0000000000007941 */ /* 0x000fea0003800100 */
.L_x_2279:
        /* <DEDUP_REMOVED lines=61> */
.L_x_2282:
[----:B------:R-:W-:Y:S05]  /*65610*/  BSYNC.RELIABLE B0 ;  /* 0x0000000000007941 */ /* 0x000fea0003800100 */
.L_x_2281:
        /* <DEDUP_REMOVED lines=27> */
.L_x_2278:
[----:B------:R-:W-:Y:S05]  /*657d0*/  BSYNC.RECONVERGENT B1 ;  /* 0x0000000000017941 */ /* 0x000fea0003800200 */
.L_x_2275:
[----:B------:R-:W-:Y:S05]  /*657e0*/  WARPSYNC.ALL ;  /* 0x0000000000007948 */ /* 0x000fea0003800000 */
[----:B------:R-:W-:Y:S01]  /*657f0*/  IMAD.MOV.U32 R12, RZ, RZ, -0x1 ;  /* 0xffffffffff0c7424 */ /* 0x000fe200078e00ff */
[----:B------:R-:W-:Y:S01]  /*65800*/  PRMT R41, RZ, 0x7610, R41 ;  /* 0x00007610ff297816 */ /* 0x000fe20000000029 */
[----:B------:R-:W-:Y:S01]  /*65810*/  IMAD.MOV.U32 R13, RZ, RZ, -0x1 ;  /* 0xffffffffff0d7424 */ /* 0x000fe200078e00ff */
[----:B------:R-:W-:Y:S01]  /*65820*/  CS2R R28, SRZ ;  /* 0x00000000001c7805 */ /* 0x000fe2000001ff00 */
[----:B------:R-:W-:Y:S02]  /*65830*/  IMAD.MOV.U32 R14, RZ, RZ, -0x1 ;  /* 0xffffffffff0e7424 */ /* 0x000fe400078e00ff */
[----:B------:R-:W-:-:S02]  /*65840*/  IMAD.MOV.U32 R15, RZ, RZ, -0x1 ;  /* 0xffffffffff0f7424 */ /* 0x000fc400078e00ff */
[----:B------:R-:W-:Y:S02]  /*65850*/  IMAD.MOV.U32 R8, RZ, RZ, -0x3d3 ;  /* 0xfffffc2dff087424 */ /* 0x000fe400078e00ff */
[----:B------:R-:W-:Y:S01]  /*65860*/  IMAD.MOV.U32 R9, RZ, RZ, -0x2 ;  /* 0xfffffffeff097424 */ /* 0x000fe200078e00ff */
[----:B------:R-:W-:Y:S01]  /*65870*/  STL.128 [R1+0x10], R12 ;  /* 0x0000100c01007387 */ /* 0x000fe20000100c00 */
[----:B------:R-:W-:Y:S02]  /*65880*/  IMAD.MOV.U32 R10, RZ, RZ, -0x1 ;  /* 0xffffffffff0a7424 */ /* 0x000fe400078e00ff */
[----:B------:R-:W-:Y:S02]  /*65890*/  IMAD.MOV.U32 R11, RZ, RZ, -0x1 ;  /* 0xffffffffff0b7424 */ /* 0x000fe400078e00ff */
[----:B------:R-:W-:Y:S02]  /*658a0*/  IMAD.MOV.U32 R20, RZ, RZ, 0x3 ;  /* 0x00000003ff147424 */ /* 0x000fe400078e00ff */
[----:B------:R-:W-:Y:S01]  /*658b0*/  IMAD.MOV.U32 R39, RZ, RZ, RZ ;  /* 0x000000ffff277224 */ /* 0x000fe200078e00ff */
[----:B------:R0:W-:Y:S01]  /*658c0*/  STL.128 [R1], R8 ;  /* 0x0000000801007387 */ /* 0x0001e20000100c00 */
[----:B------:R-:W-:-:S02]  /*658d0*/  IMAD.MOV.U32 R30, RZ, RZ, RZ ;  /* 0x000000ffff1e7224 */ /* 0x000fc400078e00ff */
[----:B------:R-:W-:Y:S02]  /*658e0*/  IMAD.MOV.U32 R19, RZ, RZ, 0x1 ;  /* 0x00000001ff137424 */ /* 0x000fe400078e00ff */
[----:B------:R-:W-:Y:S02]  /*658f0*/  IMAD.MOV.U32 R40, RZ, RZ, RZ ;  /* 0x000000ffff287224 */ /* 0x000fe400078e00ff */
[----:B------:R-:W-:Y:S02]  /*65900*/  IMAD.MOV.U32 R21, RZ, RZ, RZ ;  /* 0x000000ffff157224 */ /* 0x000fe400078e00ff */
[----:B0-----:R-:W-:-:S07]  /*65910*/  IMAD.MOV.U32 R8, RZ, RZ, RZ ;  /* 0x000000ffff087224 */ /* 0x001fce00078e00ff */
.L_x_2305:
[C---:B------:R-:W-:Y:S01]  /*65920*/  IMAD R10, R20.reuse, 0x8, R5 ;  /* 0x00000008140a7824 */ /* 0x040fe200078e0205 */
[----:B------:R-:W0:Y:S05]  /*65930*/  LDCU.128 UR12, c[0x3][URZ] ;  /* 0x00c00000ff0c77ac */ /* 0x000e2a0008000c00 */
[----:B------:R-:W5:Y:S01]  /*65940*/  LDL.64 R10, [R10] ;  /* 0x000000000a0a7983 */ /* 0x000f620000100a00 */
[----:B------:R-:W-:Y:S01]  /*65950*/  VIADD R20, R20, 0xffffffff ;  /* 0xffffffff14147836 */ /* 0x000fe20000000000 */
[----:B------:R-:W-:Y:S01]  /*65960*/  UMOV UR4, URZ ;  /* 0x000000ff00047c82 */ /* 0x000fe20008000000 */
[----:B------:R-:W-:-:S03]  /*65970*/  UMOV UR5, 0x3f ;  /* 0x0000003f00057882 */ /* 0x000fc60000000000 */
[----:B------:R-:W-:-:S13]  /*65980*/  ISETP.NE.AND P1, PT, R20, -0x1, PT ;  /* 0xffffffff1400780c */ /* 0x000fda0003f25270 */
.L_x_2304:
[----:B------:R-:W-:Y:S01]  /*65990*/  LOP3.LUT P0, RZ, R41, 0xff, RZ, 0xc0, !PT ;  /* 0x000000ff29ff7812 */ /* 0x000fe2000780c0ff */
[----:B------:R-:W-:Y:S01]  /*659a0*/  UIADD3 UR4, UPT, UPT, UR4, -0x1, URZ ;  /* 0xffffffff04047890 */ /* 0x000fe2000fffe0ff */
[----:B-----5:R-:W-:Y:S01]  /*659b0*/  SHF.R.U64 R9, R10, UR5, R11 ;  /* 0x000000050a097c19 */ /* 0x020fe2000800120b */
[----:B------:R-:W-:Y:S02]  /*659c0*/  BSSY.RECONVERGENT B1, `(.L_x_2283) ;  /* 0x0000514000017945 */ /* 0x000fe40003800200 */
        /* <DEDUP_REMOVED lines=15> */
.L_x_2284:
        /* <DEDUP_REMOVED lines=72> */
[----:B------:R-:W-:-:S04]  /*65f40*/  IADD3 R50, P0, P3, R42, R50, R53 ;  /* 0x000000322a327210 */ /* 0x000fc80007b1e035 */
[----:B------:R-:W-:Y:S01]  /*65f50*/  IADD3.X R51, PT, PT, R43, R51, RZ, P0, P3 ;  /* 0x000000332b337210 */ /* 0x000fe200007e64ff */
[----:B------:R-:W-:-:S04]  /*65f60*/  IMAD.WIDE.U32 R52, P0, R39, R28, R48 ;  /* 0x0000001c27347225 */ /* 0x000fc80007800030 */
[----:B------:R-:W-:-:S04]  /*65f70*/  IMAD.WIDE.U32 R48, R39, R21, RZ ;  /* 0x0000001527307225 */ /* 0x000fc800078e00ff */
[----:B------:R-:W-:Y:S01]  /*65f80*/  IMAD.X R61, RZ, RZ, RZ, P0 ;  /* 0x000000ffff3d7224 */ /* 0x000fe200000e06ff */
[----:B------:R-:W-:Y:S01]  /*65f90*/  IADD3 RZ, P3, PT, R49, R52, RZ ;  /* 0x0000003431ff7210 */ /* 0x000fe20007f7e0ff */
[----:B------:R-:W-:Y:S01]  /*65fa0*/  IMAD.WIDE.U32 R48, R28, R39, RZ ;  /* 0x000000271c307225 */ /* 0x000fe200078e00ff */
[----:B------:R-:W-:-:S03]  /*65fb0*/  ISETP.GE.U32.AND P0, PT, R50, R42, PT ;  /* 0x0000002a3200720c */ /* 0x000fc60003f06070 */
[----:B------:R-:W-:Y:S01]  /*65fc0*/  IMAD.MOV.U32 R60, RZ, RZ, R53 ;  /* 0x000000ffff3c7224 */ /* 0x000fe200078e0035 */
[----:B------:R-:W-:Y:S01]  /*65fd0*/  ISETP.GE.U32.AND.EX P0, PT, R51, R43, PT, P0 ;  /* 0x0000002b3300720c */ /* 0x000fe20003f06100 */
[----:B------:R-:W-:-:S03]  /*65fe0*/  IMAD.WIDE.U32 R56, R39, R21, R50 ;  /* 0x0000001527387225 */ /* 0x000fc600078e0032 */
[----:B------:R-:W-:Y:S01]  /*65ff0*/  SEL R73, RZ, 0x1, P0 ;  /* 0x00000001ff497807 */ /* 0x000fe20000000000 */
[----:B------:R-:W-:Y:S01]  /*66000*/  IMAD.WIDE.U32.X R60, R30, R28, R60, P3 ;  /* 0x0000001c1e3c7225 */ /* 0x000fe200018e043c */
[----:B------:R-:W-:-:S03]  /*66010*/  ISETP.GE.U32.AND P0, PT, R56, R50, PT ;  /* 0x000000323800720c */ /* 0x000fc60003f06070 */
[----:B------:R-:W-:-:S04]  /*66020*/  IMAD.WIDE.U32 R48, P3, R30, R21, R48 ;  /* 0x000000151e307225 */ /* 0x000fc80007860030 */
[----:B------:R-:W-:-:S05]  /*66030*/  IMAD.IADD R57, R57, 0x1, R48 ;  /* 0x0000000139397824 */ /* 0x000fca00078e0230 */
[----:B------:R-:W-:Y:S01]  /*66040*/  ISETP.GE.U32.AND.EX P0, PT, R57, R51, PT, P0 ;  /* 0x000000333900720c */ /* 0x000fe20003f06100 */
[----:B------:R-:W-:-:S03]  /*66050*/  IMAD.WIDE.U32 R50, R40, R29, RZ ;  /* 0x0000001d28327225 */ /* 0x000fc600078e00ff */
[----:B------:R-:W-:Y:S02]  /*66060*/  SEL R14, RZ, 0x1, P0 ;  /* 0x00000001ff0e7807 */ /* 0x000fe40000000000 */
[----:B------:R-:W-:-:S05]  /*66070*/  IADD3 R52, P0, PT, R59, R56, RZ ;  /* 0x000000383b347210 */ /* 0x000fca0007f1e0ff */
[----:B------:R-:W-:Y:S01]  /*66080*/  IMAD.X R53, R57, 0x1, R54, P0 ;  /* 0x0000000139357824 */ /* 0x000fe200000e0636 */
[----:B------:R-:W-:-:S04]  /*66090*/  ISETP.GE.U32.AND P0, PT, R52, R56, PT ;  /* 0x000000383400720c */ /* 0x000fc80003f06070 */
[----:B------:R-:W-:Y:S01]  /*660a0*/  ISETP.GE.U32.AND.EX P0, PT, R53, R57, PT, P0 ;  /* 0x000000393500720c */ /* 0x000fe20003f06100 */
[----:B------:R-:W-:-:S03]  /*660b0*/  IMAD.WIDE.U32 R56, R19, R29, RZ ;  /* 0x0000001d13387225 */ /* 0x000fc600078e00ff */
[----:B------:R-:W-:Y:S01]  /*660c0*/  SEL R77, RZ, 0x1, P0 ;  /* 0x00000001ff4d7807 */ /* 0x000fe20000000000 */
[----:B------:R-:W-:-:S04]  /*660d0*/  IMAD.WIDE.U32 R50, P0, R19, R8, R50 ;  /* 0x0000000813327225 */ /* 0x000fc80007800032 */
[----:B------:R-:W-:Y:S01]  /*660e0*/  IMAD.X R69, RZ, RZ, RZ, P0 ;  /* 0x000000ffff457224 */ /* 0x000fe200000e06ff */
[----:B------:R-:W-:Y:S01]  /*660f0*/  IADD3 RZ, P0, PT, R57, R50, RZ ;  /* 0x0000003239ff7210 */ /* 0x000fe20007f1e0ff */
[----:B------:R-:W-:Y:S02]  /*66100*/  IMAD.MOV.U32 R68, RZ, RZ, R51 ;  /* 0x000000ffff447224 */ /* 0x000fe400078e0033 */
[----:B------:R-:W-:Y:S02]  /*66110*/  IMAD.X R57, RZ, RZ, RZ, P4 ;  /* 0x000000ffff397224 */ /* 0x000fe400020e06ff */
[----:B------:R-:W-:-:S04]  /*66120*/  IMAD.WIDE.U32.X R68, R40, R8, R68, P0 ;  /* 0x0000000828447225 */ /* 0x000fc800000e0444 */
[----:B------:R-:W-:Y:S01]  /*66130*/  IMAD.MOV.U32 R56, RZ, RZ, R55 ;  /* 0x000000ffff387224 */ /* 0x000fe200078e0037 */
[----:B------:R-:W-:-:S03]  /*66140*/  IADD3 R50, P0, PT, R73, R68, RZ ;  /* 0x0000004449327210 */ /* 0x000fc60007f1e0ff */
[----:B------:R-:W-:-:S04]  /*66150*/  IMAD.WIDE.U32.X R56, R40, R28, R56, P2 ;  /* 0x0000001c28387225 */ /* 0x000fc800010e0438 */
[----:B------:R-:W-:Y:S01]  /*66160*/  IMAD.X R51, RZ, RZ, R69, P0 ;  /* 0x000000ffff337224 */ /* 0x000fe200000e0645 */
[----:B------:R-:W-:Y:S01]  /*66170*/  IADD3 R77, P0, P4, R77, R60, R14 ;  /* 0x0000003c4d4d7210 */ /* 0x000fe20007c1e00e */
[----:B------:R-:W-:-:S03]  /*66180*/  IMAD.WIDE.U32 R68, R30, R29, RZ ;  /* 0x0000001d1e447225 */ /* 0x000fc600078e00ff */
[----:B------:R-:W-:Y:S01]  /*66190*/  IADD3.X R76, PT, PT, RZ, R61, RZ, P0, P4 ;  /* 0x0000003dff4c7210 */ /* 0x000fe200007e84ff */
[----:B------:R-:W-:Y:S01]  /*661a0*/  IMAD.WIDE.U32 R60, R39, R29, RZ ;  /* 0x0000001d273c7225 */ /* 0x000fe200078e00ff */
[----:B------:R-:W-:-:S03]  /*661b0*/  IADD3 R73, P0, PT, R41, R58, RZ ;  /* 0x0000003a29497210 */ /* 0x000fc60007f1e0ff */
[----:B------:R-:W-:-:S04]  /*661c0*/  IMAD.WIDE.U32 R54, P4, R39, R8, R68 ;  /* 0x0000000827367225 */ /* 0x000fc80007880044 */
[----:B------:R-:W-:Y:S01]  /*661d0*/  IMAD.X R69, RZ, RZ, RZ, P6 ;  /* 0x000000ffff457224 */ /* 0x000fe200030e06ff */
[----:B------:R-:W-:Y:S01]  /*661e0*/  ISETP.GE.U32.AND P6, PT, R73, R41, PT ;  /* 0x000000294900720c */ /* 0x000fe20003fc6070 */
[----:B------:R-:W-:Y:S01]  /*661f0*/  IMAD.X R74, R71, 0x1, R74, P0 ;  /* 0x00000001474a7824 */ /* 0x000fe200000e064a */
[----:B------:R-:W-:Y:S01]  /*66200*/  IADD3 RZ, P2, PT, R61, R54, RZ ;  /* 0x000000363dff7210 */ /* 0x000fe20007f5e0ff */
[----:B------:R-:W-:Y:S02]  /*66210*/  IMAD.MOV.U32 R68, RZ, RZ, R15 ;  /* 0x000000ffff447224 */ /* 0x000fe400078e000f */
[----:B------:R-:W-:-:S04]  /*66220*/  IMAD.WIDE.U32 R58, R21, R39, RZ ;  /* 0x00000027153a7225 */ /* 0x000fc800078e00ff */
[----:B------:R-:W-:Y:S01]  /*66230*/  IMAD.WIDE.U32.X R40, R40, R8, R68, P5 ;  /* 0x0000000828287225 */ /* 0x000fe200028e0444 */
[----:B------:R-:W-:Y:S02]  /*66240*/  ISETP.GE.U32.AND.EX P5, PT, R74, R71, PT, P6 ;  /* 0x000000474a00720c */ /* 0x000fe40003fa6160 */
[----:B------:R-:W-:Y:S01]  /*66250*/  IADD3 RZ, P0, PT, R48, R59, RZ ;  /* 0x0000003b30ff7210 */ /* 0x000fe20007f1e0ff */
[----:B------:R-:W-:Y:S01]  /*66260*/  IMAD.WIDE.U32 R60, R39, R21, R52 ;  /* 0x00000015273c7225 */ /* 0x000fe200078e0034 */
[----:B------:R-:W-:-:S03]  /*66270*/  SEL R75, RZ, 0x1, P5 ;  /* 0x00000001ff4b7807 */ /* 0x000fc60002800000 */
[----:B------:R-:W-:Y:S02]  /*66280*/  IMAD.X R59, RZ, RZ, RZ, P4 ;  /* 0x000000ffff3b7224 */ /* 0x000fe400020e06ff */
[----:B------:R-:W-:Y:S01]  /*66290*/  IMAD.X R69, RZ, RZ, RZ, P3 ;  /* 0x000000ffff457224 */ /* 0x000fe200018e06ff */
[----:B------:R-:W-:Y:S01]  /*662a0*/  IADD3 R75, P3, P4, R60, R56, R75 ;  /* 0x000000383c4b7210 */ /* 0x000fe20007c7e04b */
[----:B------:R-:W-:Y:S02]  /*662b0*/  IMAD.IADD R61, R48, 0x1, R61 ;  /* 0x00000001303d7824 */ /* 0x000fe400078e023d */
[----:B------:R-:W-:-:S03]  /*662c0*/  IMAD.WIDE.U32 R14, R8, R39, RZ ;  /* 0x00000027080e7225 */ /* 0x000fc600078e00ff */
[----:B------:R-:W-:Y:S01]  /*662d0*/  IADD3.X R78, PT, PT, R61, R57, RZ, P3, P4 ;  /* 0x000000393d4e7210 */ /* 0x000fe20001fe84ff */
[----:B------:R-:W-:Y:S01]  /*662e0*/  IMAD.MOV.U32 R58, RZ, RZ, R55 ;  /* 0x000000ffff3a7224 */ /* 0x000fe200078e0037 */
[----:B------:R-:W-:Y:S01]  /*662f0*/  ISETP.GE.U32.AND P4, PT, R60, R52, PT ;  /* 0x000000343c00720c */ /* 0x000fe20003f86070 */
[----:B------:R-:W-:Y:S02]  /*66300*/  IMAD.MOV.U32 R68, RZ, RZ, R49 ;  /* 0x000000ffff447224 */ /* 0x000fe400078e0031 */
[----:B------:R-:W-:Y:S01]  /*66310*/  IMAD.WIDE.U32.X R48, R30, R8, R58, P2 ;  /* 0x000000081e307225 */ /* 0x000fe200010e043a */
[----:B------:R-:W-:Y:S02]  /*66320*/  ISETP.GE.U32.AND P2, PT, R75, R60, PT ;  /* 0x0000003c4b00720c */ /* 0x000fe40003f46070 */
[----:B------:R-:W-:Y:S01]  /*66330*/  ISETP.GE.U32.AND.EX P4, PT, R61, R53, PT, P4 ;  /* 0x000000353d00720c */ /* 0x000fe20003f86140 */
[----:B------:R-:W-:-:S04]  /*66340*/  IMAD.WIDE.U32 R58, R39, R29, R50 ;  /* 0x0000001d273a7225 */ /* 0x000fc800078e0032 */
[----:B------:R-:W-:Y:S01]  /*66350*/  IMAD.WIDE.U32 R70, R29, R39, RZ ;  /* 0x000000271d467225 */ /* 0x000fe200078e00ff */
[----:B------:R-:W-:-:S03]  /*66360*/  IADD3 R60, P3, PT, R77, R58, RZ ;  /* 0x0000003a4d3c7210 */ /* 0x000fc60007f7e0ff */
[----:B------:R-:W-:-:S04]  /*66370*/  IMAD.WIDE.U32 R14, P5, R30, R29, R14 ;  /* 0x0000001d1e0e7225 */ /* 0x000fc800078a000e */
[----:B------:R-:W-:Y:S01]  /*66380*/  IMAD.WIDE.U32 R52, R28, R29, RZ ;  /* 0x0000001d1c347225 */ /* 0x000fe200078e00ff */
[----:B------:R-:W-:-:S03]  /*66390*/  IADD3 RZ, P6, PT, R14, R71, RZ ;  /* 0x000000470eff7210 */ /* 0x000fc60007fde0ff */
[----:B------:R-:W-:Y:S02]  /*663a0*/  IMAD.IADD R81, R59, 0x1, R14 ;  /* 0x000000013b517824 */ /* 0x000fe400078e020e */
[----:B------:R-:W-:-:S04]  /*663b0*/  IMAD.WIDE.U32 R70, R28, R21, RZ ;  /* 0x000000151c467225 */ /* 0x000fc800078e00ff */
        /* <DEDUP_REMOVED lines=9> */
[----:B------:R-:W-:-:S03]  /*66450*/  SEL R56, RZ, 0x1, P4 ;  /* 0x00000001ff387807 */ /* 0x000fc60002000000 */
[----:B------:R-:W-:-:S04]  /*66460*/  IMAD.WIDE.U32 R70, P2, R21, R28, R70 ;  /* 0x0000001c15467225 */ /* 0x000fc80007840046 */
[----:B------:R-:W-:Y:S01]  /*66470*/  IMAD.X R77, RZ, RZ, RZ, P5 ;  /* 0x000000ffff4d7224 */ /* 0x000fe200028e06ff */
[----:B------:R-:W-:Y:S01]  /*66480*/  IADD3 RZ, P5, PT, R55, R52, RZ ;  /* 0x0000003437ff7210 */ /* 0x000fe20007fbe0ff */
[----:B------:R-:W-:Y:S01]  /*66490*/  IMAD.MOV.U32 R76, RZ, RZ, R15 ;  /* 0x000000ffff4c7224 */ /* 0x000fe200078e000f */
[----:B------:R-:W-:Y:S01]  /*664a0*/  IADD3 RZ, P4, PT, R57, R70, RZ ;  /* 0x0000004639ff7210 */ /* 0x000fe20007f9e0ff */
[----:B------:R-:W-:Y:S02]  /*664b0*/  IMAD.X R59, RZ, RZ, RZ, P2 ;  /* 0x000000ffff3b7224 */ /* 0x000fe400010e06ff */
[----:B------:R-:W-:Y:S01]  /*664c0*/  IMAD.WIDE.U32.X R54, R30, R8, R76, P6 ;  /* 0x000000081e367225 */ /* 0x000fe200030e044c */
[----:B------:R-:W-:Y:S02]  /*664d0*/  IADD3 R79, P2, P6, R79, R68, R56 ;  /* 0x000000444f4f7210 */ /* 0x000fe40007e5e038 */
[----:B------:R-:W-:Y:S01]  /*664e0*/  SEL R76, RZ, 0x1, P0 ;  /* 0x00000001ff4c7807 */ /* 0x000fe20000000000 */
[----:B------:R-:W-:Y:S01]  /*664f0*/  IMAD.WIDE.U32 R56, R21, R21, R60 ;  /* 0x0000001515387225 */ /* 0x000fe200078e003c */
[----:B------:R-:W-:-:S02]  /*66500*/  IADD3.X R30, PT, PT, RZ, R69, RZ, P2, P6 ;  /* 0x00000045ff1e7210 */ /* 0x000fc400017ec4ff */
[----:B------:R-:W-:Y:S01]  /*66510*/  ISETP.GE.U32.AND P2, PT, R60, R58, PT ;  /* 0x0000003a3c00720c */ /* 0x000fe20003f46070 */
[----:B------:R-:W-:Y:S01]  /*66520*/  IMAD.MOV.U32 R58, RZ, RZ, R71 ;  /* 0x000000ffff3a7224 */ /* 0x000fe200078e0047 */
[----:B------:R-:W-:Y:S01]  /*66530*/  IADD3 R15, P0, PT, R75, R42, RZ ;  /* 0x0000002a4b0f7210 */ /* 0x000fe20007f1e0ff */
[----:B------:R-:W-:Y:S01]  /*66540*/  IMAD.IADD R77, R70, 0x1, R57 ;  /* 0x00000001464d7824 */ /* 0x000fe200078e0239 */
[----:B------:R-:W-:Y:S01]  /*66550*/  ISETP.GE.U32.AND P6, PT, R56, R60, PT ;  /* 0x0000003c3800720c */ /* 0x000fe20003fc6070 */
[----:B------:R-:W-:Y:S01]  /*66560*/  IMAD.WIDE.U32.X R50, R28, R28, R58, P4 ;  /* 0x0000001c1c327225 */ /* 0x000fe200020e043a */
[----:B------:R-:W-:Y:S02]  /*66570*/  ISETP.GE.U32.AND.EX P2, PT, R61, R81, PT, P2 ;  /* 0x000000513d00720c */ /* 0x000fe40003f46120 */
[----:B------:R-:W-:Y:S01]  /*66580*/  IADD3 R42, P4, PT, R79, R56, RZ ;  /* 0x000000384f2a7210 */ /* 0x000fe20007f9e0ff */
[----:B------:R-:W-:Y:S01]  /*66590*/  IMAD.WIDE.U32 R70, R8, R29, RZ ;  /* 0x0000001d08467225 */ /* 0x000fe200078e00ff */
[----:B------:R-:W-:-:S02]  /*665a0*/  ISETP.GE.U32.AND.EX P6, PT, R77, R61, PT, P6 ;  /* 0x0000003d4d00720c */ /* 0x000fc40003fc6160 */
[----:B------:R-:W-:Y:S01]  /*665b0*/  SEL R81, RZ, 0x1, P2 ;  /* 0x00000001ff517807 */ /* 0x000fe20001000000 */
[----:B------:R-:W-:-:S04]  /*665c0*/  IMAD.WIDE.U32 R68, R8, R21, RZ ;  /* 0x0000001508447225 */ /* 0x000fc800078e00ff */
[----:B------:R-:W-:-:S04]  /*665d0*/  IMAD.WIDE.U32 R58, R29, R21, RZ ;  /* 0x000000151d3a7225 */ /* 0x000fc800078e00ff */
[----:B------:R-:W-:Y:S02]  /*665e0*/  IMAD.X R58, R78, 0x1, R43, P0 ;  /* 0x000000014e3a7824 */ /* 0x000fe400000e062b */
[----:B------:R-:W-:-:S04]  /*665f0*/  IMAD.WIDE.U32 R60, R29, R29, RZ ;  /* 0x0000001d1d3c7225 */ /* 0x000fc800078e00ff */
[----:B------:R-:W-:-:S04]  /*66600*/  IMAD.WIDE.U32 R70, P2, R29, R8, R70 ;  /* 0x000000081d467225 */ /* 0x000fc80007840046 */
[----:B------:R-:W-:Y:S01]  /*66610*/  IMAD.X R43, R77, 0x1, R30, P4 ;  /* 0x000000014d2b7824 */ /* 0x000fe200020e061e */
[----:B------:R-:W-:Y:S01]  /*66620*/  ISETP.GE.U32.AND P4, PT, R42, R56, PT ;  /* 0x000000382a00720c */ /* 0x000fe20003f86070 */
[----:B------:R-:W-:Y:S01]  /*66630*/  IMAD.WIDE.U32 R68, P0, R28, R29, R68 ;  /* 0x0000001d1c447225 */ /* 0x000fe20007800044 */
[----:B------:R-:W-:Y:S02]  /*66640*/  SEL R30, RZ, 0x1, P6 ;  /* 0x00000001ff1e7807 */ /* 0x000fe40003000000 */
[----:B------:R-:W-:Y:S01]  /*66650*/  ISETP.GE.U32.AND.EX P4, PT, R43, R77, PT, P4 ;  /* 0x0000004d2b00720c */ /* 0x000fe20003f86140 */
[----:B------:R-:W-:Y:S01]  /*66660*/  IMAD.X R57, RZ, RZ, RZ, P3 ;  /* 0x000000ffff397224 */ /* 0x000fe200018e06ff */
[----:B------:R-:W-:Y:S01]  /*66670*/  IADD3 RZ, P3, PT, R61, R70, RZ ;  /* 0x000000463dff7210 */ /* 0x000fe20007f7e0ff */
[----:B------:R-:W-:Y:S01]  /*66680*/  IMAD.MOV.U32 R56, RZ, RZ, R53 ;  /* 0x000000ffff387224 */ /* 0x000fe200078e0035 */
[----:B------:R-:W-:Y:S01]  /*66690*/  IADD3 RZ, P6, PT, R68, R59, RZ ;  /* 0x0000003b44ff7210 */ /* 0x000fe20007fde0ff */
[----:B------:R-:W-:Y:S01]  /*666a0*/  IMAD.X R61, RZ, RZ, RZ, P0 ;  /* 0x000000ffff3d7224 */ /* 0x000fe200000e06ff */
[----:B------:R-:W-:Y:S01]  /*666b0*/  ISETP.GE.U32.AND P0, PT, R15, R75, PT ;  /* 0x0000004b0f00720c */ /* 0x000fe20003f06070 */
[----:B------:R-:W-:Y:S01]  /*666c0*/  IMAD.WIDE.U32.X R52, R28, R8, R56, P5 ;  /* 0x000000081c347225 */ /* 0x000fe200028e0438 */
[----:B------:R-:W-:-:S02]  /*666d0*/  SEL R75, RZ, 0x1, P4 ;  /* 0x00000001ff4b7807 */ /* 0x000fc40002000000 */
[----:B------:R-:W-:Y:S01]  /*666e0*/  IADD3 R48, P4, P5, R81, R48, R76 ;  /* 0x0000003051307210 */ /* 0x000fe20007d9e04c */
[----:B------:R-:W-:Y:S01]  /*666f0*/  IMAD.MOV.U32 R60, RZ, RZ, R69 ;  /* 0x000000ffff3c7224 */ /* 0x000fe200078e0045 */
[----:B------:R-:W-:Y:S02]  /*66700*/  ISETP.GE.U32.AND.EX P0, PT, R58, R78, PT, P0 ;  /* 0x0000004e3a00720c */ /* 0x000fe40003f06100 */
[----:B------:R-:W-:Y:S01]  /*66710*/  IADD3.X R49, PT, PT, RZ, R49, RZ, P4, P5 ;  /* 0x00000031ff317210 */ /* 0x000fe200027ea4ff */
[----:B------:R-:W-:Y:S01]  /*66720*/  IMAD.WIDE.U32.X R56, R28, R8, R60, P6 ;  /* 0x000000081c387225 */ /* 0x000fe200030e043c */
[----:B------:R-:W-:-:S03]  /*66730*/  IADD3 R75, P5, P4, R75, R50, R30 ;  /* 0x000000324b4b7210 */ /* 0x000fc60007cbe01e */
[----:B------:R-:W-:Y:S01]  /*66740*/  IMAD.WIDE.U32 R60, R39, R29, R42 ;  /* 0x0000001d273c7225 */ /* 0x000fe200078e002a */
[----:B------:R-:W-:Y:S02]  /*66750*/  SEL R39, RZ, 0x1, P0 ;  /* 0x00000001ff277807 */ /* 0x000fe40000000000 */
[----:B------:R-:W-:Y:S01]  /*66760*/  IADD3.X R50, PT, PT, RZ, R51, RZ, P5, P4 ;  /* 0x00000033ff327210 */ /* 0x000fe20002fe84ff */
[----:B------:R-:W-:Y:S01]  /*66770*/  IMAD.IADD R59, R14, 0x1, R61 ;  /* 0x000000010e3b7824 */ /* 0x000fe200078e023d */
[C---:B------:R-:W-:Y:S01]  /*66780*/  IADD3 R39, P0, P6, R60.reuse, R40, R39 ;  /* 0x000000283c277210 */ /* 0x040fe20007e1e027 */
[----:B------:R-:W-:Y:S01]  /*66790*/  IMAD.WIDE.U32 R76, R21, R29, R48 ;  /* 0x0000001d154c7225 */ /* 0x000fe200078e0030 */
[----:B------:R-:W-:Y:S02]  /*667a0*/  ISETP.GE.U32.AND P5, PT, R60, R42, PT ;  /* 0x0000002a3c00720c */ /* 0x000fe40003fa6070 */
[----:B------:R-:W-:Y:S01]  /*667b0*/  IADD3.X R30, PT, PT, R59, R41, RZ, P0, P6 ;  /* 0x000000293b1e7210 */ /* 0x000fe200007ec4ff */
[----:B------:R-:W-:Y:S01]  /*667c0*/  IMAD.IADD R69, R77, 0x1, R68 ;  /* 0x000000014d457824 */ /* 0x000fe200078e0244 */
[----:B------:R-:W-:Y:S01]  /*667d0*/  IADD3 R42, P6, PT, R75, R76, RZ ;  /* 0x0000004c4b2a7210 */ /* 0x000fe20007fde0ff */
[----:B------:R-:W-:Y:S01]  /*667e0*/  IMAD.X R41, RZ, RZ, RZ, P2 ;  /* 0x000000ffff297224 */ /* 0x000fe200010e06ff */
[----:B------:R-:W-:Y:S01]  /*667f0*/  ISETP.GE.U32.AND P0, PT, R39, R60, PT ;  /* 0x0000003c2700720c */ /* 0x000fe20003f06070 */
[----:B------:R-:W-:Y:S01]  /*66800*/  IMAD.WIDE.U32 R60, R30, 0x3d1, RZ ;  /* 0x000003d11e3c7825 */ /* 0x000fe200078e00ff */
[----:B------:R-:W-:-:S02]  /*66810*/  ISETP.GE.U32.AND.EX P5, PT, R59, R43, PT, P5 ;  /* 0x0000002b3b00720c */ /* 0x000fc40003fa6150 */
[----:B------:R-:W-:Y:S01]  /*66820*/  ISETP.GE.U32.AND.EX P0, PT, R30, R59, PT, P0 ;  /* 0x0000003b1e00720c */ /* 0x000fe20003f06100 */
[----:B------:R-:W-:Y:S01]  /*66830*/  IMAD.X R43, R69, 0x1, R50, P6 ;  /* 0x00000001452b7824 */ /* 0x000fe200030e0632 */
[----:B------:R-:W-:Y:S01]  /*66840*/  ISETP.GE.U32.AND P4, PT, R76, R48, PT ;  /* 0x000000304c00720c */ /* 0x000fe20003f86070 */
[----:B------:R-:W-:Y:S01]  /*66850*/  IMAD.MOV.U32 R40, RZ, RZ, R71 ;  /* 0x000000ffff287224 */ /* 0x000fe200078e0047 */
[----:B------:R-:W-:Y:S01]  /*66860*/  ISETP.GE.U32.AND P2, PT, R42, R76, PT ;  /* 0x0000004c2a00720c */ /* 0x000fe20003f46070 */
[----:B------:R-:W-:Y:S01]  /*66870*/  IMAD.WIDE.U32 R50, R39, 0x3d1, RZ ;  /* 0x000003d127327825 */ /* 0x000fe200078e00ff */
[----:B------:R-:W-:Y:S02]  /*66880*/  SEL R14, RZ, 0x1, P5 ;  /* 0x00000001ff0e7807 */ /* 0x000fe40002800000 */
[----:B------:R-:W-:Y:S01]  /*66890*/  SEL R59, RZ, 0x1, P0 ;  /* 0x00000001ff3b7807 */ /* 0x000fe20000000000 */
[----:B------:R-:W-:Y:S01]  /*668a0*/  IMAD.WIDE.U32.X R40, R8, R8, R40, P3 ;  /* 0x0000000808287225 */ /* 0x000fe200018e0428 */
[----:B------:R-:W-:-:S02]  /*668b0*/  ISETP.GE.U32.AND.EX P4, PT, R69, R49, PT, P4 ;  /* 0x000000314500720c */ /* 0x000fc40003f86140 */
[----:B------:R-:W-:Y:S01]  /*668c0*/  ISETP.GE.U32.AND.EX P0, PT, R43, R69, PT, P2 ;  /* 0x000000452b00720c */ /* 0x000fe20003f06120 */
[----:B------:R-:W-:Y:S01]  /*668d0*/  IMAD.WIDE.U32 R48, P2, RZ, R39, R60 ;  /* 0x00000027ff307225 */ /* 0x000fe2000784003c */
[----:B------:R-:W-:Y:S02]  /*668e0*/  IADD3 R59, P3, P6, R59, R54, R14 ;  /* 0x000000363b3b7210 */ /* 0x000fe40007e7e00e */
[----:B------:R-:W-:Y:S01]  /*668f0*/  SEL R28, RZ, 0x1, P4 ;  /* 0x00000001ff1c7807 */ /* 0x000fe20002000000 */
[----:B------:R-:W-:Y:S01]  /*66900*/  IMAD.WIDE.U32 R60, R21, R29, R42 ;  /* 0x0000001d153c7225 */ /* 0x000fe200078e002a */
[----:B------:R-:W-:Y:S02]  /*66910*/  IADD3.X R71, PT, PT, RZ, R55, RZ, P3, P6 ;  /* 0x00000037ff477210 */ /* 0x000fe40001fec4ff */
[----:B------:R-:W-:Y:S01]  /*66920*/  IADD3 R8, P5, PT, RZ, R50, RZ ;  /* 0x00000032ff087210 */ /* 0x000fe20007fbe0ff */
[----:B------:R-:W-:Y:S01]  /*66930*/  IMAD.IADD R68, R68, 0x1, R61 ;  /* 0x0000000144447824 */ /* 0x000fe200078e023d */
[----:B------:R-:W-:-:S02]  /*66940*/  IADD3 R59, P6, PT, R59, R60, RZ ;  /* 0x0000003c3b3b7210 */ /* 0x000fc40007fde0ff */
[----:B------:R-:W-:Y:S01]  /*66950*/  IADD3 R14, P4, PT, R51, R48, RZ ;  /* 0x00000030330e7210 */ /* 0x000fe20007f9e0ff */
[----:B------:R-:W-:Y:S01]  /*66960*/  IMAD.X R51, RZ, RZ, RZ, P2 ;  /* 0x000000ffff337224 */ /* 0x000fe200010e06ff */
[----:B------:R-:W-:Y:S01]  /*66970*/  SEL R55, RZ, 0x1, P0 ;  /* 0x00000001ff377807 */ /* 0x000fe20000000000 */
[----:B------:R-:W-:Y:S01]  /*66980*/  IMAD.X R71, R68, 0x1, R71, P6 ;  /* 0x0000000144477824 */ /* 0x000fe200030e0647 */
[----:B------:R-:W-:Y:S01]  /*66990*/  ISETP.GE.U32.AND P0, PT, R60, R42, PT ;  /* 0x0000002a3c00720c */ /* 0x000fe20003f06070 */
[----:B------:R-:W-:Y:S01]  /*669a0*/  IMAD.X R21, R14, 0x1, R39, P5 ;  /* 0x000000010e157824 */ /* 0x000fe200028e0627 */
[----:B------:R-:W-:Y:S02]  /*669b0*/  ISETP.GE.U32.AND P2, PT, R59, R60, PT ;  /* 0x0000003c3b00720c */ /* 0x000fe40003f46070 */
[----:B------:R-:W-:Y:S01]  /*669c0*/  ISETP.GE.U32.AND P3, PT, R8, R50, PT ;  /* 0x000000320800720c */ /* 0x000fe20003f66070 */
[----:B------:R-:W-:Y:S01]  /*669d0*/  IMAD.MOV.U32 R50, RZ, RZ, R49 ;  /* 0x000000ffff327224 */ /* 0x000fe200078e0031 */
[----:B------:R-:W-:Y:S01]  /*669e0*/  IADD3 R48, P5, P6, R55, R52, R28 ;  /* 0x0000003437307210 */ /* 0x000fe20007ebe01c */
[----:B------:R-:W-:Y:S01]  /*669f0*/  IMAD.WIDE.U32 R54, R59, 0x3d1, RZ ;  /* 0x000003d13b367825 */ /* 0x000fe200078e00ff */
[----:B------:R-:W-:-:S02]  /*66a00*/  ISETP.GE.U32.AND.EX P0, PT, R68, R43, PT, P0 ;  /* 0x0000002b4400720c */ /* 0x000fc40003f06100 */
[C---:B------:R-:W-:Y:S01]  /*66a10*/  ISETP.GE.U32.AND.EX P2, PT, R71.reuse, R68, PT, P2 ;  /* 0x000000444700720c */ /* 0x040fe20003f46120 */
[----:B------:R-:W-:Y:S01]  /*66a20*/  IMAD.WIDE.U32 R42, R71, 0x3d1, RZ ;  /* 0x000003d1472a7825 */ /* 0x000fe200078e00ff */
[----:B------:R-:W-:Y:S02]  /*66a30*/  ISETP.GE.U32.AND.EX P3, PT, R21, R14, PT, P3 ;  /* 0x0000000e1500720c */ /* 0x000fe40003f66130 */
[----:B------:R-:W-:Y:S01]  /*66a40*/  IADD3.X R49, PT, PT, RZ, R53, RZ, P5, P6 ;  /* 0x00000035ff317210 */ /* 0x000fe20002fec4ff */
[----:B------:R-:W-:Y:S01]  /*66a50*/  IMAD.WIDE.U32.X R50, RZ, R30, R50, P4 ;  /* 0x0000001eff327225 */ /* 0x000fe200020e0432 */
[----:B------:R-:W-:Y:S02]  /*66a60*/  SEL R14, RZ, 0x1, P0 ;  /* 0x00000001ff0e7807 */ /* 0x000fe40000000000 */
[----:B------:R-:W-:Y:S01]  /*66a70*/  SEL R61, RZ, 0x1, P2 ;  /* 0x00000001ff3d7807 */ /* 0x000fe20001000000 */
[----:B------:R-:W-:-:S03]  /*66a80*/  IMAD.WIDE.U32 R28, R29, R29, R48 ;  /* 0x0000001d1d1c7225 */ /* 0x000fc600078e0030 */
        /* <DEDUP_REMOVED lines=10> */
[----:B------:R-:W-:Y:S01]  /*66b30*/  SEL R29, RZ, 0x1, P3 ;  /* 0x00000001ff1d7807 */ /* 0x000fe20001800000 */
[----:B------:R-:W-:Y:S01]  /*66b40*/  IMAD.X R51, R50, 0x1, R51, P5 ;  /* 0x0000000132337824 */ /* 0x000fe200028e0633 */
[----:B------:R-:W-:Y:S01]  /*66b50*/  ISETP.GE.U32.AND P5, PT, R61, R28, PT ;  /* 0x0000001c3d00720c */ /* 0x000fe20003fa6070 */
[C---:B------:R-:W-:Y:S01]  /*66b60*/  IMAD.X R69, R70.reuse, 0x1, R69, P6 ;  /* 0x0000000146457824 */ /* 0x040fe200030e0645 */
[----:B------:R-:W-:Y:S01]  /*66b70*/  IADD3 R14, P6, PT, R39, R30, RZ ;  /* 0x0000001e270e7210 */ /* 0x000fe20007fde0ff */
[----:B------:R-:W-:Y:S01]  /*66b80*/  IMAD.WIDE.U32.X R52, RZ, R71, R52, P4 ;  /* 0x00000047ff347225 */ /* 0x000fe200020e0434 */
[----:B------:R-:W-:Y:S02]  /*66b90*/  ISETP.GE.U32.AND.EX P2, PT, R70, R49, PT, P2 ;  /* 0x000000314600720c */ /* 0x000fe40003f46120 */
[----:B------:R-:W-:Y:S01]  /*66ba0*/  ISETP.GE.U32.AND.EX P3, PT, R69, R70, PT, P5 ;  /* 0x000000464500720c */ /* 0x000fe20003f66150 */
[----:B------:R-:W-:Y:S01]  /*66bb0*/  IMAD.X R28, R51, 0x1, R59, P6 ;  /* 0x00000001331c7824 */ /* 0x000fe200030e063b */
[----:B------:R-:W-:Y:S01]  /*66bc0*/  IADD3 R29, P5, PT, R14, R29, RZ ;  /* 0x0000001d0e1d7210 */ /* 0x000fe20007fbe0ff */
[----:B------:R-:W-:Y:S01]  /*66bd0*/  IMAD.WIDE.U32 R42, R69, 0x3d1, RZ ;  /* 0x000003d1452a7825 */ /* 0x000fe200078e00ff */
[----:B------:R-:W-:-:S02]  /*66be0*/  ISETP.GE.U32.AND P0, PT, R39, R54, PT ;  /* 0x000000362700720c */ /* 0x000fc40003f06070 */
[----:B------:R-:W-:Y:S01]  /*66bf0*/  SEL R30, RZ, 0x1, P2 ;  /* 0x00000001ff1e7807 */ /* 0x000fe20001000000 */
[----:B------:R-:W-:Y:S01]  /*66c00*/  IMAD.X R49, RZ, RZ, R28, P5 ;  /* 0x000000ffff317224 */ /* 0x000fe200028e061c */
[----:B------:R-:W-:Y:S01]  /*66c10*/  ISETP.LT.U32.AND P2, PT, R14, R39, PT ;  /* 0x000000270e00720c */ /* 0x000fe20003f41070 */
[----:B------:R-:W-:Y:S01]  /*66c20*/  IMAD.WIDE.U32 R54, R61, 0x3d1, RZ ;  /* 0x000003d13d367825 */ /* 0x000fe200078e00ff */
[----:B------:R-:W-:Y:S02]  /*66c30*/  SEL R39, RZ, 0x1, P3 ;  /* 0x00000001ff277807 */ /* 0x000fe40001800000 */
[----:B------:R-:W-:Y:S02]  /*66c40*/  ISETP.GE.U32.AND P3, PT, R29, R14, PT ;  /* 0x0000000e1d00720c */ /* 0x000fe40003f66070 */
[----:B------:R-:W-:Y:S02]  /*66c50*/  ISETP.GE.U32.AND.EX P0, PT, R51, R50, PT, P0 ;  /* 0x000000323300720c */ /* 0x000fe40003f06100 */
[----:B------:R-:W-:-:S02]  /*66c60*/  IADD3 R40, P4, P5, R39, R40, R30 ;  /* 0x0000002827287210 */ /* 0x000fc40007d9e01e */
        /* <DEDUP_REMOVED lines=11> */
[----:B------:R-:W-:Y:S02]  /*66d20*/  SEL R14, RZ, 0x1, !P2 ;  /* 0x00000001ff0e7807 */ /* 0x000fe40005000000 */
        /* <DEDUP_REMOVED lines=92> */
.L_x_2287:
[----:B0-----:R-:W-:Y:S05]  /*672f0*/  BSYNC.RECONVERGENT B0 ;  /* 0x0000000000007941 */ /* 0x001fea0003800200 */
.L_x_2286:
        /* <DEDUP_REMOVED lines=65> */
.L_x_2290:
[----:B------:R-:W-:Y:S05]  /*67710*/  BSYNC.RELIABLE B0 ;  /* 0x0000000000007941 */ /* 0x000fea0003800100 */
.L_x_2289:
        /* <DEDUP_REMOVED lines=73> */
.L_x_2293:
[----:B------:R-:W-:Y:S05]  /*67bb0*/  BSYNC.RELIABLE B0 ;  /* 0x0000000000007941 */ /* 0x000fea0003800100 */
.L_x_2292:
        /* <DEDUP_REMOVED lines=68> */
.L_x_2295:
[----:B------:R-:W-:Y:S05]  /*68000*/  BSYNC.RELIABLE B0 ;  /* 0x0000000000007941 */ /* 0x000fea0003800100 */
.L_x_2294:
        /* <DEDUP_REMOVED lines=26> */
[----:B------:R-:W-:Y:S01]  /*681b0*/  IADD3.X R8, PT, PT, R21, ~R13, R8, P4, P5 ;  /* 0x8000000d15087210 */ /* 0x000fe200027ea408 */
[----:B------:R-:W-:-:S08]  /*681c0*/  IMAD.MOV.U32 R21, RZ, RZ, R14 ;  /* 0x000000ffff157224 */ /* 0x000fd000078e000e */
.L_x_2291:
[----:B------:R-:W-:Y:S05]  /*681d0*/  BSYNC.RECONVERGENT B11 ;  /* 0x00000000000b7941 */ /* 0x000fea0003800200 */
.L_x_2288:
        /* <DEDUP_REMOVED lines=35> */
[----:B------:R-:W-:Y:S02]  /*68410*/  IMAD.MOV.U32 R54, RZ, RZ, R15 ;  /* 0x000000ffff367224 */ /* 0x000fe400078e000f */
[----:B------:R-:W-:Y:S02]  /*68420*/  IMAD R14, R36, R19, RZ ;  /* 0x00000013240e7224 */ /* 0x000fe400078e02ff */
[----:B------:R-:W-:-:S04]  /*68430*/  IMAD.WIDE.U32 R58, R39, R33, RZ ;  /* 0x00000021273a7225 */ /* 0x000fc800078e00ff */
[----:B------:R-:W-:-:S04]  /*68440*/  IMAD.WIDE.U32 R48, P5, R39, R34, R48 ;  /* 0x0000002227307225 */ /* 0x000fc800078a0030 */
[----:B------:R-:W-:-:S04]  /*68450*/  IMAD.WIDE.U32 R56, R35, R19, RZ ;  /* 0x0000001323387225 */ /* 0x000fc800078e00ff */
[----:B------:R-:W-:Y:S01]  /*68460*/  IMAD.WIDE.U32.X R54, R40, R34, R54, P4 ;  /* 0x0000002228367225 */ /* 0x000fe200020e0436 */
[----:B------:R-:W-:-:S03]  /*68470*/  IADD3 RZ, P4, PT, R59, R48, RZ ;  /* 0x000000303bff7210 */ /* 0x000fc60007f9e0ff */
[----:B------:R-:W-:Y:S02]  /*68480*/  IMAD R69, R40, R35, R14 ;  /* 0x0000002328457224 */ /* 0x000fe400078e020e */
[----:B------:R-:W-:Y:S02]  /*68490*/  IMAD R44, R32, R39, RZ ;  /* 0x00000027202c7224 */ /* 0x000fe400078e02ff */
[----:B------:R-:W-:Y:S02]  /*684a0*/  IMAD.X R59, RZ, RZ, RZ, P2 ;  /* 0x000000ffff3b7224 */ /* 0x000fe400010e06ff */
[----:B------:R-:W-:Y:S01]  /*684b0*/  IMAD.X R61, RZ, RZ, RZ, P3 ;  /* 0x000000ffff3d7224 */ /* 0x000fe200018e06ff */
[----:B------:R-:W-:Y:S01]  /*684c0*/  IADD3 R54, P2, P3, R56, R54, R9 ;  /* 0x0000003638367210 */ /* 0x000fe20007b5e009 */
[----:B------:R-:W-:Y:S02]  /*684d0*/  IMAD.IADD R69, R57, 0x1, R69 ;  /* 0x0000000139457824 */ /* 0x000fe400078e0245 */
[----:B------:R-:W-:-:S03]  /*684e0*/  IMAD.WIDE.U32 R14, R39, R31, R42 ;  /* 0x0000001f270e7225 */ /* 0x000fc600078e002a */
[----:B------:R-:W-:Y:S01]  /*684f0*/  IADD3.X R55, PT, PT, R69, R55, RZ, P2, P3 ;  /* 0x0000003745377210 */ /* 0x000fe200017e64ff */
[----:B------:R-:W-:Y:S01]  /*68500*/  IMAD R9, R30, R31, R44 ;  /* 0x0000001f1e097224 */ /* 0x000fe200078e022c */
[----:B------:R-:W-:Y:S01]  /*68510*/  ISETP.GE.U32.AND P3, PT, R14, R42, PT ;  /* 0x0000002a0e00720c */ /* 0x000fe20003f66070 */
[----:B------:R-:W-:Y:S01]  /*68520*/  IMAD.MOV.U32 R60, RZ, RZ, R53 ;  /* 0x000000ffff3c7224 */ /* 0x000fe200078e0035 */
[----:B------:R-:W-:Y:S01]  /*68530*/  ISETP.GE.U32.AND P2, PT, R54, R56, PT ;  /* 0x000000383600720c */ /* 0x000fe20003f46070 */
[----:B------:R-:W-:Y:S02]  /*68540*/  IMAD.IADD R9, R15, 0x1, R9 ;  /* 0x000000010f097824 */ /* 0x000fe400078e0209 */
[----:B------:R-:W-:Y:S01]  /*68550*/  IMAD R48, R34, R39, RZ ;  /* 0x0000002722307224 */ /* 0x000fe200078e02ff */
[----:B------:R-:W-:Y:S01]  /*68560*/  ISETP.GE.U32.AND.EX P2, PT, R55, R69, PT, P2 ;  /* 0x000000453700720c */ /* 0x000fe20003f46120 */
[----:B------:R-:W-:Y:S01]  /*68570*/  IMAD.MOV.U32 R58, RZ, RZ, R51 ;  /* 0x000000ffff3a7224 */ /* 0x000fe200078e0033 */
[----:B------:R-:W-:Y:S01]  /*68580*/  ISETP.GE.U32.AND.EX P3, PT, R9, R43, PT, P3 ;  /* 0x0000002b0900720c */ /* 0x000fe20003f66130 */
[----:B------:R-:W-:Y:S01]  /*68590*/  IMAD.WIDE.U32.X R42, R30, R32, R60, P0 ;  /* 0x000000201e2a7225 */ /* 0x000fe200000e043c */
[----:B------:R-:W-:-:S02]  /*685a0*/  SEL R69, RZ, 0x1, P2 ;  /* 0x00000001ff457807 */ /* 0x000fc40001000000 */
[----:B------:R-:W-:Y:S01]  /*685b0*/  SEL R51, RZ, 0x1, P3 ;  /* 0x00000001ff337807 */ /* 0x000fe20001800000 */
[----:B------:R-:W-:-:S04]  /*685c0*/  IMAD.WIDE.U32 R56, R39, R33, R54 ;  /* 0x0000002127387225 */ /* 0x000fc800078e0036 */
[----:B------:R-:W-:Y:S01]  /*685d0*/  IMAD R61, R30, R33, R48 ;  /* 0x000000211e3d7224 */ /* 0x000fe200078e0230 */
[----:B------:R-:W-:Y:S01]  /*685e0*/  ISETP.GE.U32.AND P0, PT, R56, R54, PT ;  /* 0x000000363800720c */ /* 0x000fe20003f06070 */
[----:B------:R-:W-:Y:S02]  /*685f0*/  IMAD R44, R38, R19, RZ ;  /* 0x00000013262c7224 */ /* 0x000fe400078e02ff */
[----:B------:R-:W-:Y:S01]  /*68600*/  IMAD.WIDE.U32.X R58, R40, R36, R58, P6 ;  /* 0x00000024283a7225 */ /* 0x000fe200030e043a */
[----:B------:R-:W-:-:S03]  /*68610*/  IADD3 R50, P3, P6, R56, R42, R51 ;  /* 0x0000002a38327210 */ /* 0x000fc60007e7e033 */
        /* <DEDUP_REMOVED lines=12> */
[----:B------:R-:W-:Y:S01]  /*686e0*/  IMAD R53, R36, R39, RZ ;  /* 0x0000002724357224 */ /* 0x000fe200078e02ff */
[----:B------:R-:W-:Y:S01]  /*686f0*/  IADD3.X R55, PT, PT, R77, R59, RZ, P3, P5 ;  /* 0x0000003b4d377210 */ /* 0x000fe20001fea4ff */
[----:B------:R-:W-:Y:S01]  /*68700*/  IMAD.WIDE.U32.X R42, R30, R34, R56, P4 ;  /* 0x000000221e2a7225 */ /* 0x000fe200020e0438 */
[----:B------:R-:W-:-:S03]  /*68710*/  SEL R57, RZ, 0x1, P2 ;  /* 0x00000001ff397807 */ /* 0x000fc60001000000 */
[----:B------:R-:W-:Y:S01]  /*68720*/  IMAD.WIDE.U32 R58, R39, R35, R54 ;  /* 0x00000023273a7225 */ /* 0x000fe200078e0036 */
[----:B------:R-:W-:-:S03]  /*68730*/  IADD3 R57, P0, P2, R57, R42, R44 ;  /* 0x0000002a39397210 */ /* 0x000fc60007a1e02c */
[C---:B------:R-:W-:Y:S01]  /*68740*/  IMAD.WIDE.U32 R48, R30.reuse, R35, RZ ;  /* 0x000000231e307225 */ /* 0x040fe200078e00ff */
[----:B------:R-:W-:Y:S02]  /*68750*/  IADD3.X R44, PT, PT, RZ, R43, RZ, P0, P2 ;  /* 0x0000002bff2c7210 */ /* 0x000fe400007e44ff */
[----:B------:R-:W-:Y:S01]  /*68760*/  IADD3 R56, P4, PT, R57, R58, RZ ;  /* 0x0000003a39387210 */ /* 0x000fe20007f9e0ff */
[----:B------:R-:W-:Y:S01]  /*68770*/  IMAD R53, R30, R35, R53 ;  /* 0x000000231e357224 */ /* 0x000fe200078e0235 */
[----:B------:R-:W-:Y:S01]  /*68780*/  ISETP.GE.U32.AND P0, PT, R58, R54, PT ;  /* 0x000000363a00720c */ /* 0x000fe20003f06070 */
[----:B------:R-:W-:Y:S01]  /*68790*/  IMAD.WIDE.U32 R48, P3, R39, R36, R48 ;  /* 0x0000002427307225 */ /* 0x000fe20007860030 */
[----:B------:R-:W-:-:S03]  /*687a0*/  ISETP.GE.U32.AND P2, PT, R56, R58, PT ;  /* 0x0000003a3800720c */ /* 0x000fc60003f46070 */
[----:B------:R-:W-:Y:S02]  /*687b0*/  IMAD.IADD R53, R59, 0x1, R53 ;  /* 0x000000013b357824 */ /* 0x000fe400078e0235 */
[----:B------:R-:W-:-:S03]  /*687c0*/  IMAD.WIDE.U32 R42, R39, R35, RZ ;  /* 0x00000023272a7225 */ /* 0x000fc600078e00ff */
[C---:B------:R-:W-:Y:S01]  /*687d0*/  ISETP.GE.U32.AND.EX P0, PT, R53.reuse, R55, PT, P0 ;  /* 0x000000373500720c */ /* 0x040fe20003f06100 */
[----:B------:R-:W-:Y:S02]  /*687e0*/  IMAD.X R57, R53, 0x1, R44, P4 ;  /* 0x0000000135397824 */ /* 0x000fe400020e062c */
[----:B------:R-:W-:Y:S01]  /*687f0*/  IMAD.X R61, RZ, RZ, RZ, P3 ;  /* 0x000000ffff3d7224 */ /* 0x000fe200018e06ff */
[----:B------:R-:W-:Y:S01]  /*68800*/  IADD3 RZ, P3, PT, R43, R48, RZ ;  /* 0x000000302bff7210 */ /* 0x000fe20007f7e0ff */
[----:B------:R-:W-:Y:S01]  /*68810*/  IMAD.MOV.U32 R60, RZ, RZ, R49 ;  /* 0x000000ffff3c7224 */ /* 0x000fe200078e0031 */
[----:B------:R-:W-:Y:S01]  /*68820*/  ISETP.GE.U32.AND.EX P2, PT, R57, R53, PT, P2 ;  /* 0x000000353900720c */ /* 0x000fe20003f46120 */
[C---:B------:R-:W-:Y:S01]  /*68830*/  IMAD.WIDE.U32 R48, R30.reuse, R37, RZ ;  /* 0x000000251e307225 */ /* 0x040fe200078e00ff */
[----:B------:R-:W-:Y:S02]  /*68840*/  SEL R44, RZ, 0x1, P0 ;  /* 0x00000001ff2c7807 */ /* 0x000fe40000000000 */
[----:B------:R-:W-:Y:S01]  /*68850*/  SEL R75, RZ, 0x1, P2 ;  /* 0x00000001ff4b7807 */ /* 0x000fe20001000000 */
[----:B------:R-:W-:-:S04]  /*68860*/  IMAD.WIDE.U32.X R42, R30, R36, R60, P3 ;  /* 0x000000241e2a7225 */ /* 0x000fc800018e043c */
[----:B------:R-:W-:Y:S01]  /*68870*/  IMAD.WIDE.U32 R58, R40, R37, RZ ;  /* 0x00000025283a7225 */ /* 0x000fe200078e00ff */
[----:B------:R-:W-:-:S03]  /*68880*/  IADD3 R75, P2, P6, R75, R42, R44 ;  /* 0x0000002a4b4b7210 */ /* 0x000fc60007e5e02c */
[----:B------:R-:W-:Y:S01]  /*68890*/  IMAD.WIDE.U32 R70, R39, R37, RZ ;  /* 0x0000002527467225 */ /* 0x000fe200078e00ff */
[----:B------:R-:W-:-:S03]  /*688a0*/  IADD3.X R76, PT, PT, RZ, R43, RZ, P2, P6 ;  /* 0x0000002bff4c7210 */ /* 0x000fc600017ec4ff */
[----:B------:R-:W-:-:S04]  /*688b0*/  IMAD.WIDE.U32 R48, P4, R39, R38, R48 ;  /* 0x0000002627307225 */ /* 0x000fc80007880030 */
[----:B------:R-:W-:Y:S01]  /*688c0*/  IMAD.WIDE.U32 R60, R19, R37, RZ ;  /* 0x00000025133c7225 */ /* 0x000fe200078e00ff */
[----:B------:R-:W-:-:S03]  /*688d0*/  IADD3 RZ, P2, PT, R71, R48, RZ ;  /* 0x0000003047ff7210 */ /* 0x000fc60007f5e0ff */
[----:B------:R-:W-:-:S04]  /*688e0*/  IMAD.WIDE.U32 R58, P3, R19, R38, R58 ;  /* 0x00000026133a7225 */ /* 0x000fc8000786003a */
[----:B------:R-:W-:Y:S01]  /*688f0*/  IMAD.WIDE.U32 R68, R28, R31, RZ ;  /* 0x0000001f1c447225 */ /* 0x000fe200078e00ff */
[----:B------:R-:W-:-:S03]  /*68900*/  IADD3 RZ, P5, PT, R61, R58, RZ ;  /* 0x0000003a3dff7210 */ /* 0x000fc60007fbe0ff */
[----:B------:R-:W-:Y:S02]  /*68910*/  IMAD R44, R32, R21, RZ ;  /* 0x00000015202c7224 */ /* 0x000fe400078e02ff */
[----:B------:R-:W-:-:S04]  /*68920*/  IMAD.WIDE.U32 R42, R21, R31, R50 ;  /* 0x0000001f152a7225 */ /* 0x000fc800078e0032 */
[-C--:B------:R-:W-:Y:S02]  /*68930*/  IMAD R71, R28, R31.reuse, R44 ;  /* 0x0000001f1c477224 */ /* 0x080fe400078e022c */
[----:B------:R-:W-:-:S04]  /*68940*/  IMAD.WIDE.U32 R72, R21, R31, RZ ;  /* 0x0000001f15487225 */ /* 0x000fc800078e00ff */
[----:B------:R-:W-:-:S04]  /*68950*/  IMAD.WIDE.U32 R60, P0, R21, R32, R68 ;  /* 0x00000020153c7225 */ /* 0x000fc80007800044 */
[----:B------:R-:W-:Y:S01]  /*68960*/  IMAD.X R69, RZ, RZ, RZ, P3 ;  /* 0x000000ffff457224 */ /* 0x000fe200018e06ff */
[----:B------:R-:W-:Y:S01]  /*68970*/  ISETP.GE.U32.AND P3, PT, R42, R50, PT ;  /* 0x000000322a00720c */ /* 0x000fe20003f66070 */
[----:B------:R-:W-:Y:S01]  /*68980*/  IMAD.IADD R44, R43, 0x1, R71 ;  /* 0x000000012b2c7824 */ /* 0x000fe200078e0247 */
[----:B------:R-:W-:Y:S01]  /*68990*/  IADD3 RZ, P6, PT, R73, R60, RZ ;  /* 0x0000003c49ff7210 */ /* 0x000fe20007fde0ff */
[----:B------:R-:W-:Y:S01]  /*689a0*/  IMAD.X R53, RZ, RZ, RZ, P0 ;  /* 0x000000ffff357224 */ /* 0x000fe200000e06ff */
[----:B------:R-:W-:Y:S01]  /*689b0*/  ISETP.GE.U32.AND P0, PT, R54, R52, PT ;  /* 0x000000343600720c */ /* 0x000fe20003f06070 */
[----:B------:R-:W-:Y:S01]  /*689c0*/  IMAD.MOV.U32 R52, RZ, RZ, R61 ;  /* 0x000000ffff347224 */ /* 0x000fe200078e003d */
[----:B------:R-:W-:Y:S01]  /*689d0*/  ISETP.GE.U32.AND.EX P3, PT, R44, R51, PT, P3 ;  /* 0x000000332c00720c */ /* 0x000fe20003f66130 */
[----:B------:R-:W-:Y:S01]  /*689e0*/  IMAD R48, R34, R21, RZ ;  /* 0x0000001522307224 */ /* 0x000fe200078e02ff */
[----:B------:R-:W-:Y:S01]  /*689f0*/  ISETP.GE.U32.AND.EX P0, PT, R55, R77, PT, P0 ;  /* 0x0000004d3700720c */ /* 0x000fe20003f06100 */
[----:B------:R-:W-:Y:S01]  /*68a00*/  IMAD.MOV.U32 R68, RZ, RZ, R59 ;  /* 0x000000ffff447224 */ /* 0x000fe200078e003b */
[----:B------:R-:W-:Y:S01]  /*68a10*/  SEL R55, RZ, 0x1, P3 ;  /* 0x00000001ff377807 */ /* 0x000fe20001800000 */
[----:B------:R-:W-:-:S04]  /*68a20*/  IMAD.WIDE.U32 R60, R21, R33, R56 ;  /* 0x00000021153c7225 */ /* 0x000fc800078e0038 */
[----:B------:R-:W-:-:S04]  /*68a30*/  IMAD.WIDE.U32.X R52, R28, R32, R52, P6 ;  /* 0x000000201c347225 */ /* 0x000fc800030e0434 */
[----:B------:R-:W-:Y:S02]  /*68a40*/  IMAD R73, R28, R33, R48 ;  /* 0x000000211c497224 */ /* 0x000fe400078e0230 */
        /* <DEDUP_REMOVED lines=10> */
[----:B------:R-:W-:-:S03]  /*68af0*/  IMAD.WIDE.U32 R70, R21, R35, RZ ;  /* 0x0000002315467225 */ /* 0x000fc600078e00ff */
[----:B------:R-:W-:Y:S01]  /*68b00*/  SEL R48, RZ, 0x1, P0 ;  /* 0x00000001ff307807 */ /* 0x000fe20000000000 */
[----:B------:R-:W-:Y:S01]  /*68b10*/  IMAD.WIDE.U32 R54, P3, R21, R36, R54 ;  /* 0x0000002415367225 */ /* 0x000fe20007860036 */
[----:B------:R-:W-:-:S03]  /*68b20*/  ISETP.GE.U32.AND P0, PT, R52, R60, PT ;  /* 0x0000003c3400720c */ /* 0x000fc60003f06070 */
[----:B------:R-:W-:Y:S01]  /*68b30*/  IMAD.WIDE.U32 R68, R21, R33, RZ ;  /* 0x0000002115447225 */ /* 0x000fe200078e00ff */
[----:B------:R-:W-:-:S03]  /*68b40*/  ISETP.GE.U32.AND.EX P0, PT, R53, R73, PT, P0 ;  /* 0x000000493500720c */ /* 0x000fc60003f06100 */
[----:B------:R-:W-:-:S04]  /*68b50*/  IMAD.WIDE.U32 R58, P5, R21, R34, R58 ;  /* 0x00000022153a7225 */ /* 0x000fc800078a003a */
[----:B------:R-:W-:Y:S01]  /*68b60*/  IMAD.X R51, RZ, RZ, R51, P6 ;  /* 0x000000ffff337224 */ /* 0x000fe200030e0633 */
[----:B------:R-:W-:Y:S01]  /*68b70*/  IADD3 RZ, P6, PT, R69, R58, RZ ;  /* 0x0000003a45ff7210 */ /* 0x000fe20007fde0ff */
[----:B------:R-:W-:Y:S01]  /*68b80*/  IMAD.X R61, RZ, RZ, RZ, P4 ;  /* 0x000000ffff3d7224 */ /* 0x000fe200020e06ff */
[----:B------:R-:W-:Y:S01]  /*68b90*/  IADD3 RZ, P4, PT, R71, R54, RZ ;  /* 0x0000003647ff7210 */ /* 0x000fe20007f9e0ff */
[----:B------:R-:W-:Y:S02]  /*68ba0*/  IMAD R54, R38, R39, RZ ;  /* 0x0000002726367224 */ /* 0x000fe400078e02ff */
[----:B------:R-:W-:Y:S01]  /*68bb0*/  IMAD.WIDE.U32 R68, R39, R37, R50 ;  /* 0x0000002527447225 */ /* 0x000fe200078e0032 */
[----:B------:R-:W-:-:S03]  /*68bc0*/  SEL R39, RZ, 0x1, P0 ;  /* 0x00000001ff277807 */ /* 0x000fc60000000000 */
        /* <DEDUP_REMOVED lines=40> */
[----:B------:R-:W-:Y:S01]  /*68e50*/  IMAD.IADD R79, R49, 0x1, R79 ;  /* 0x00000001314f7824 */ /* 0x000fe200078e024f */
[----:B------:R-:W-:Y:S01]  /*68e60*/  ISETP.GE.U32.AND P0, PT, R48, R52, PT ;  /* 0x000000343000720c */ /* 0x000fe20003f06070 */
[----:B------:R-:W-:Y:S01]  /*68e70*/  IMAD.WIDE.U32 R58, R28, R37, RZ ;  /* 0x000000251c3a7225 */ /* 0x000fe200078e00ff */
[----:B------:R-:W-:Y:S02]  /*68e80*/  IADD3 R85, P4, P5, R85, R72, R30 ;  /* 0x0000004855557210 */ /* 0x000fe40007d9e01e */
[----:B------:R-:W-:Y:S01]  /*68e90*/  IADD3 R52, P2, P3, R39, R60, R54 ;  /* 0x0000003c27347210 */ /* 0x000fe20007b5e036 */
[----:B------:R-:W-:Y:S01]  /*68ea0*/  IMAD.MOV.U32 R74, RZ, RZ, R57 ;  /* 0x000000ffff4a7224 */ /* 0x000fe200078e0039 */
[----:B------:R-:W-:Y:S01]  /*68eb0*/  ISETP.GE.U32.AND.EX P0, PT, R79, R53, PT, P0 ;  /* 0x000000354f00720c */ /* 0x000fe20003f06100 */
[----:B------:R-:W-:Y:S01]  /*68ec0*/  IMAD R30, R34, R29, RZ ;  /* 0x0000001d221e7224 */ /* 0x000fe200078e02ff */
[----:B------:R-:W-:Y:S01]  /*68ed0*/  IADD3.X R53, PT, PT, RZ, R61, RZ, P2, P3 ;  /* 0x0000003dff357210 */ /* 0x000fe200017e64ff */
[----:B------:R-:W-:Y:S01]  /*68ee0*/  IMAD.WIDE.U32 R68, R8, R35, RZ ;  /* 0x0000002308447225 */ /* 0x000fe200078e00ff */
[----:B------:R-:W-:-:S02]  /*68ef0*/  IADD3.X R78, PT, PT, RZ, R73, RZ, P4, P5 ;  /* 0x00000049ff4e7210 */ /* 0x000fc400027ea4ff */
[----:B------:R-:W-:Y:S01]  /*68f00*/  SEL R39, RZ, 0x1, P0 ;  /* 0x00000001ff277807 */ /* 0x000fe20000000000 */
[-C--:B------:R-:W-:Y:S02]  /*68f10*/  IMAD R83, R8, R33.reuse, R30 ;  /* 0x0000002108537224 */ /* 0x080fe400078e021e */
[----:B------:R-:W-:-:S04]  /*68f20*/  IMAD.WIDE.U32 R56, R29, R33, R50 ;  /* 0x000000211d387225 */ /* 0x000fc800078e0032 */
        /* <DEDUP_REMOVED lines=12> */
[----:B------:R-:W-:-:S04]  /*68ff0*/  IMAD.WIDE.U32 R60, P3, R29, R34, R60 ;  /* 0x000000221d3c7225 */ /* 0x000fc8000786003c */
[----:B------:R-:W-:Y:S01]  /*69000*/  IMAD.WIDE.U32 R72, R8, R37, RZ ;  /* 0x0000002508487225 */ /* 0x000fe200078e00ff */
[----:B------:R-:W-:-:S03]  /*69010*/  IADD3 RZ, P6, PT, R55, R60, RZ ;  /* 0x0000003c37ff7210 */ /* 0x000fc60007fde0ff */
[----:B------:R-:W-:Y:S02]  /*69020*/  IMAD R57, R38, R21, RZ ;  /* 0x0000001526397224 */ /* 0x000fe400078e02ff */
[----:B------:R-:W-:Y:S02]  /*69030*/  IMAD.X R71, RZ, RZ, RZ, P0 ;  /* 0x000000ffff477224 */ /* 0x000fe400000e06ff */
[----:B------:R-:W-:Y:S02]  /*69040*/  IMAD.MOV.U32 R70, RZ, RZ, R59 ;  /* 0x000000ffff467224 */ /* 0x000fe400078e003b */
[----:B------:R-:W-:-:S04]  /*69050*/  IMAD.WIDE.U32 R54, P0, R29, R38, R72 ;  /* 0x000000261d367225 */ /* 0x000fc80007800048 */
[----:B------:R-:W-:-:S04]  /*69060*/  IMAD.WIDE.U32 R72, R21, R37, R52 ;  /* 0x0000002515487225 */ /* 0x000fc800078e0034 */
[C---:B------:R-:W-:Y:S02]  /*69070*/  IMAD R57, R28.reuse, R37, R57 ;  /* 0x000000251c397224 */ /* 0x040fe400078e0239 */
[----:B------:R-:W-:Y:S01]  /*69080*/  IMAD.WIDE.U32.X R70, R28, R38, R70, P2 ;  /* 0x000000261c467225 */ /* 0x000fe200010e0446 */
[----:B------:R-:W-:-:S03]  /*69090*/  ISETP.GE.U32.AND P2, PT, R56, R50, PT ;  /* 0x000000323800720c */ /* 0x000fc60003f46070 */
[----:B------:R-:W-:Y:S01]  /*690a0*/  IMAD.MOV.U32 R74, RZ, RZ, R61 ;  /* 0x000000ffff4a7224 */ /* 0x000fe200078e003d */
[----:B------:R-:W-:Y:S01]  /*690b0*/  ISETP.GE.U32.AND.EX P2, PT, R83, R51, PT, P2 ;  /* 0x000000335300720c */ /* 0x000fe20003f46120 */
[----:B------:R-:W-:Y:S01]  /*690c0*/  IMAD.X R75, RZ, RZ, RZ, P3 ;  /* 0x000000ffff4b7224 */ /* 0x000fe200018e06ff */
[----:B------:R-:W-:Y:S01]  /*690d0*/  IADD3 R58, P3, PT, R85, R72, RZ ;  /* 0x00000048553a7210 */ /* 0x000fe20007f7e0ff */
[----:B------:R-:W-:Y:S01]  /*690e0*/  IMAD.IADD R61, R73, 0x1, R57 ;  /* 0x00000001493d7824 */ /* 0x000fe200078e0239 */
[----:B------:R-:W-:Y:S01]  /*690f0*/  SEL R21, RZ, 0x1, P2 ;  /* 0x00000001ff157807 */ /* 0x000fe20001000000 */
[----:B------:R-:W-:Y:S01]  /*69100*/  IMAD.X R57, RZ, RZ, RZ, P0 ;  /* 0x000000ffff397224 */ /* 0x000fe200000e06ff */
[----:B------:R-:W-:Y:S01]  /*69110*/  ISETP.GE.U32.AND P0, PT, R39, R56, PT ;  /* 0x000000382700720c */ /* 0x000fe20003f06070 */
[----:B------:R-:W-:Y:S01]  /*69120*/  IMAD.X R59, R61, 0x1, R78, P3 ;  /* 0x000000013d3b7824 */ /* 0x000fe200018e064e */
[----:B------:R-:W-:Y:S01]  /*69130*/  ISETP.GE.U32.AND P3, PT, R72, R52, PT ;  /* 0x000000344800720c */ /* 0x000fe20003f66070 */
[----:B------:R-:W-:Y:S01]  /*69140*/  IMAD.WIDE.U32 R80, R29, R37, RZ ;  /* 0x000000251d507225 */ /* 0x000fe200078e00ff */
[----:B------:R-:W-:-:S02]  /*69150*/  ISETP.GE.U32.AND.EX P0, PT, R30, R83, PT, P0 ;  /* 0x000000531e00720c */ /* 0x000fc40003f06100 */
[----:B------:R-:W-:Y:S01]  /*69160*/  ISETP.GE.U32.AND P2, PT, R58, R72, PT ;  /* 0x000000483a00720c */ /* 0x000fe20003f46070 */
[----:B------:R-:W-:Y:S01]  /*69170*/  IMAD.WIDE.U32.X R74, R8, R34, R74, P6 ;  /* 0x00000022084a7225 */ /* 0x000fe200030e044a */
[----:B------:R-:W-:Y:S02]  /*69180*/  SEL R73, RZ, 0x1, P0 ;  /* 0x00000001ff497807 */ /* 0x000fe40000000000 */
[----:B------:R-:W-:Y:S01]  /*69190*/  ISETP.GE.U32.AND.EX P3, PT, R61, R53, PT, P3 ;  /* 0x000000353d00720c */ /* 0x000fe20003f66130 */
[----:B------:R-:W-:Y:S01]  /*691a0*/  IMAD.X R77, RZ, RZ, RZ, P5 ;  /* 0x000000ffff4d7224 */ /* 0x000fe200028e06ff */
[----:B------:R-:W-:Y:S01]  /*691b0*/  ISETP.GE.U32.AND.EX P0, PT, R59, R61, PT, P2 ;  /* 0x0000003d3b00720c */ /* 0x000fe20003f06120 */
[-C--:B------:R-:W-:Y:S01]  /*691c0*/  IMAD R28, R36, R29.reuse, RZ ;  /* 0x0000001d241c7224 */ /* 0x080fe200078e02ff */
[----:B------:R-:W-:Y:S01]  /*691d0*/  IADD3 RZ, P5, PT, R81, R54, RZ ;  /* 0x0000003651ff7210 */ /* 0x000fe20007fbe0ff */
[----:B------:R-:W-:Y:S01]  /*691e0*/  IMAD.MOV.U32 R76, RZ, RZ, R69 ;  /* 0x000000ffff4c7224 */ /* 0x000fe200078e0045 */
[----:B------:R-:W-:Y:S01]  /*691f0*/  SEL R52, RZ, 0x1, P3 ;  /* 0x00000001ff347807 */ /* 0x000fe20001800000 */
[----:B------:R-:W-:Y:S01]  /*69200*/  IMAD.MOV.U32 R56, RZ, RZ, R55 ;  /* 0x000000ffff387224 */ /* 0x000fe200078e0037 */
[----:B------:R-:W-:Y:S01]  /*69210*/  SEL R53, RZ, 0x1, P0 ;  /* 0x00000001ff357807 */ /* 0x000fe20000000000 */
[----:B------:R-:W-:Y:S01]  /*69220*/  IMAD R50, R38, R29, RZ ;  /* 0x0000001d26327224 */ /* 0x000fe200078e02ff */
[----:B------:R-:W-:Y:S01]  /*69230*/  IADD3 R73, P2, P6, R73, R74, R21 ;  /* 0x0000004a49497210 */ /* 0x000fe20007e5e015 */
[----:B------:R-:W-:-:S04]  /*69240*/  IMAD.WIDE.U32 R54, R29, R35, R58 ;  /* 0x000000231d367225 */ /* 0x000fc800078e003a */
[----:B------:R-:W-:Y:S01]  /*69250*/  IMAD R21, R8, R35, R28 ;  /* 0x0000002308157224 */ /* 0x000fe200078e021c */
[----:B------:R-:W-:Y:S01]  /*69260*/  ISETP.GE.U32.AND P0, PT, R54, R58, PT ;  /* 0x0000003a3600720c */ /* 0x000fe20003f06070 */
[C---:B------:R-:W-:Y:S02]  /*69270*/  IMAD R69, R8.reuse, R37, R50 ;  /* 0x0000002508457224 */ /* 0x040fe400078e0232 */
[C---:B------:R-:W-:Y:S01]  /*69280*/  IMAD.WIDE.U32.X R76, R8.reuse, R36, R76, P4 ;  /* 0x00000024084c7225 */ /* 0x040fe200020e044c */
[----:B------:R-:W-:Y:S02]  /*69290*/  IADD3 R52, P3, P4, R53, R70, R52 ;  /* 0x0000004635347210 */ /* 0x000fe40007c7e034 */
[----:B------:R-:W-:Y:S01]  /*692a0*/  IADD3.X R70, PT, PT, RZ, R75, RZ, P2, P6 ;  /* 0x0000004bff467210 */ /* 0x000fe200017ec4ff */
[----:B------:R-:W-:Y:S01]  /*692b0*/  IMAD.WIDE.U32.X R50, R8, R38, R56, P5 ;  /* 0x0000002608327225 */ /* 0x000fe200028e0438 */
[-C--:B------:R-:W-:Y:S02]  /*692c0*/  IADD3 R73, P5, PT, R73, R54.reuse, RZ ;  /* 0x0000003649497210 */ /* 0x080fe40007fbe0ff */
[----:B------:R-:W-:Y:S01]  /*692d0*/  IADD3.X R53, PT, PT, RZ, R71, RZ, P3, P4 ;  /* 0x00000047ff357210 */ /* 0x000fe20001fe84ff */
        /* <DEDUP_REMOVED lines=10> */
[----:B------:R-:W-:Y:S01]  /*69380*/  IMAD.X R55, RZ, RZ, RZ, P6 ;  /* 0x000000ffff377224 */ /* 0x000fe200030e06ff */
[----:B------:R-:W-:Y:S01]  /*69390*/  IADD3 R68, P5, PT, R57, R60, RZ ;  /* 0x0000003c39447210 */ /* 0x000fe20007fbe0ff */
[----:B------:R-:W-:Y:S01]  /*693a0*/  IMAD.MOV.U32 R54, RZ, RZ, R61 ;  /* 0x000000ffff367224 */ /* 0x000fe200078e003d */
[----:B------:R-:W-:Y:S01]  /*693b0*/  ISETP.GE.U32.AND P0, PT, R8, R56, PT ;  /* 0x000000380800720c */ /* 0x000fe20003f06070 */
[----:B------:R-:W-:Y:S01]  /*693c0*/  IMAD.WIDE.U32 R56, R70, 0x3d1, RZ ;  /* 0x000003d146387825 */ /* 0x000fe200078e00ff */
[----:B------:R-:W-:-:S03]  /*693d0*/  SEL R75, RZ, 0x1, P2 ;  /* 0x00000001ff4b7807 */ /* 0x000fc60001000000 */
        /* <DEDUP_REMOVED lines=24> */
[----:B------:R-:W-:Y:S01]  /*69560*/  IMAD.WIDE.U32.X R54, RZ, R70, R54, P4 ;  /* 0x00000046ff367225 */ /* 0x000fe200020e0436 */
[C---:B------:R-:W-:Y:S02]  /*69570*/  ISETP.LT.U32.AND P0, PT, R30.reuse, R39, PT ;  /* 0x000000271e00720c */ /* 0x040fe40003f01070 */
[----:B------:R-:W-:Y:S01]  /*69580*/  IADD3 R29, P5, PT, R30, R29, RZ ;  /* 0x0000001d1e1d7210 */ /* 0x000fe20007fbe0ff */
[----:B------:R-:W-:Y:S01]  /*69590*/  IMAD.X R39, R56, 0x1, R73, P6 ;  /* 0x0000000138277824 */ /* 0x000fe200030e0649 */
[----:B------:R-:W-:Y:S01]  /*695a0*/  ISETP.GE.U32.AND.EX P2, PT, R60, R69, PT, P2 ;  /* 0x000000453c00720c */ /* 0x000fe20003f46120 */
[----:B------:R-:W-:Y:S01]  /*695b0*/  IMAD R68, R32, R19, RZ ;  /* 0x0000001320447224 */ /* 0x000fe200078e02ff */
[----:B------:R-:W-:Y:S01]  /*695c0*/  ISETP.GE.U32.AND.EX P3, PT, R56, R61, PT, P3 ;  /* 0x0000003d3800720c */ /* 0x000fe20003f66130 */
[----:B------:R-:W-:Y:S01]  /*695d0*/  IMAD.X R28, RZ, RZ, R39, P5 ;  /* 0x000000ffff1c7224 */ /* 0x000fe200028e0627 */
[----:B------:R-:W-:-:S02]  /*695e0*/  SEL R71, RZ, 0x1, P2 ;  /* 0x00000001ff477807 */ /* 0x000fc40001000000 */
[----:B------:R-:W-:Y:S02]  /*695f0*/  ISETP.GE.U32.AND P2, PT, R29, R30, PT ;  /* 0x0000001e1d00720c */ /* 0x000fe40003f46070 */
        /* <DEDUP_REMOVED lines=26> */
[----:B------:R-:W-:Y:S01]  /*697a0*/  ISETP.GE.U32.AND.EX P2, PT, R55, R52, PT, P5 ;  /* 0x000000343700720c */ /* 0x000fe20003f46150 */
[----:B------:R-:W-:Y:S01]  /*697b0*/  IMAD.MOV.U32 R54, RZ, RZ, RZ ;  /* 0x000000ffff367224 */ /* 0x000fe200078e00ff */
        /* <DEDUP_REMOVED lines=78> */
.L_x_2297:
[----:B------:R-:W-:Y:S05]  /*69ca0*/  BSYNC.RECONVERGENT B0 ;  /* 0x0000000000007941 */ /* 0x000fea0003800200 */
.L_x_2296:
[----:B------:R-:W-:Y:S01]  /*69cb0*/  IMAD.MOV.U32 R50, RZ, RZ, R8 ;  /* 0x000000ffff327224 */ /* 0x000fe200078e0008 */
[----:B------:R-:W-:Y:S01]  /*69cc0*/  IADD3 R14, P2, PT, R29, R14, RZ ;  /* 0x0000000e1d0e7210 */ /* 0x000fe20007f5e0ff */
[----:B------:R-:W-:Y:S01]  /*69cd0*/  IMAD.MOV.U32 R51, RZ, RZ, R21 ;  /* 0x000000ffff337224 */ /* 0x000fe200078e0015 */
[----:B------:R-:W-:Y:S01]  /*69ce0*/  BSSY.RELIABLE B0, `(.L_x_2298) ;  /* 0x000003d000007945 */ /* 0x000fe20003800100 */
        /* <DEDUP_REMOVED lines=60> */
.L_x_2299:
[----:B------:R-:W-:Y:S05]  /*6a0b0*/  BSYNC.RELIABLE B0 ;  /* 0x0000000000007941 */ /* 0x000fea0003800100 */
.L_x_2298:
        /* <DEDUP_REMOVED lines=38> */
[----:B------:R-:W-:Y:S01]  /*6a320*/  ISETP.NE.U32.AND P0, PT, R51, RZ, PT ;  /* 0x000000ff3300720c */ /* 0x000fe20003f05070 */
[----:B------:R-:W-:Y:S01]  /*6a330*/  IMAD.X R30, R8, 0x1, R52, P4 ;  /* 0x00000001081e7824 */ /* 0x000fe200020e0634 */
[----:B------:R-:W-:Y:S01]  /*6a340*/  IADD3 R21, P5, PT, R9, R55, RZ ;  /* 0x0000003709157210 */ /* 0x000fe20007fbe0ff */
[----:B------:R-:W-:Y:S01]  /*6a350*/  IMAD.MOV.U32 R8, RZ, RZ, R54 ;  /* 0x000000ffff087224 */ /* 0x000fe200078e0036 */
        /* <DEDUP_REMOVED lines=28> */
.L_x_2301:
[----:B------:R-:W-:Y:S05]  /*6a520*/  BSYNC.RELIABLE B0 ;  /* 0x0000000000007941 */ /* 0x000fea0003800100 */
.L_x_2300:
        /* <DEDUP_REMOVED lines=65> */
.L_x_2303:
[----:B------:R-:W-:Y:S05]  /*6a940*/  BSYNC.RELIABLE B0 ;  /* 0x0000000000007941 */ /* 0x000fea0003800100 */
.L_x_2302:
        /* <DEDUP_REMOVED lines=27> */
.L_x_2285:
[----:B0-----:R-:W-:Y:S05]  /*6ab00*/  BSYNC.RECONVERGENT B1 ;  /* 0x0000000000017941 */ /* 0x001fea0003800200 */
.L_x_2283:
[----:B------:R-:W-:Y:S05]  /*6ab10*/  WARPSYNC.ALL ;  /* 0x0000000000007948 */ /* 0x000fea0003800000 */
[----:B------:R-:W-:Y:S01]  /*6ab20*/  UIADD3 UR5, UPT, UPT, UR5, -0x1, URZ ;  /* 0xffffffff05057890 */ /* 0x000fe2000fffe0ff */
[----:B------:R-:W-:Y:S11]  /*6ab30*/  BRA.U UP0, `(.L_x_2304) ;  /* 0xffffffad00947547 */ /* 0x000ff6000b83ffff */
        /* <DEDUP_REMOVED lines=19> */
[----:B------:R-:W-:Y:S01]  /*6ac70*/  IMAD.WIDE.U32 R12, P4, R8, R19, R52 ;  /* 0x00000013080c7225 */ /* 0x000fe20007880034 */
[----:B------:R-:W-:-:S03]  /*6ac80*/  IADD3 RZ, P1, PT, R49, R14, RZ ;  /* 0x0000000e31ff7210 */ /* 0x000fc60007f3e0ff */
[----:B------:R-:W-:Y:S01]  /*6ac90*/  IMAD.X R53, RZ, RZ, RZ, P0 ;  /* 0x000000ffff357224 */ /* 0x000fe200000e06ff */
[----:B------:R-:W-:Y:S01]  /*6aca0*/  ISETP.GE.U32.AND P0, PT, R44, R42, PT ;  /* 0x0000002a2c00720c */ /* 0x000fe20003f06070 */
[----:B------:R-:W-:Y:S02]  /*6acb0*/  IMAD.X R59, R9, 0x1, R11, P2 ;  /* 0x00000001093b7824 */ /* 0x000fe400010e060b */
[----:B------:R-:W-:-:S03]  /*6acc0*/  IMAD.WIDE.U32 R50, R19, R29, RZ ;  /* 0x0000001d13327225 */ /* 0x000fc600078e00ff */
[----:B------:R-:W-:Y:S01]  /*6acd0*/  ISETP.GE.U32.AND.EX P0, PT, R59, R9, PT, P0 ;  /* 0x000000093b00720c */ /* 0x000fe20003f06100 */
[----:B------:R-:W-:Y:S01]  /*6ace0*/  IMAD R10, R8, R19, RZ ;  /* 0x00000013080a7224 */ /* 0x000fe200078e02ff */
[----:B------:R-:W-:Y:S01]  /*6acf0*/  IADD3 RZ, P3, PT, R51, R12, RZ ;  /* 0x0000000c33ff7210 */ /* 0x000fe20007f7e0ff */
[----:B------:R-:W-:Y:S01]  /*6ad00*/  IMAD.MOV.U32 R52, RZ, RZ, R15 ;  /* 0x000000ffff347224 */ /* 0x000fe200078e000f */
[----:B------:R-:W-:Y:S01]  /*6ad10*/  SEL R41, RZ, 0x1, P0 ;  /* 0x00000001ff297807 */ /* 0x000fe20000000000 */
[----:B------:R-:W-:-:S04]  /*6ad20*/  IMAD.WIDE.U32 R42, R30, R21, RZ ;  /* 0x000000151e2a7225 */ /* 0x000fc800078e00ff */
[C---:B------:R-:W-:Y:S02]  /*6ad30*/  IMAD R9, R29.reuse, R40, R10 ;  /* 0x000000281d097224 */ /* 0x040fe400078e020a */
[----:B------:R-:W-:-:S04]  /*6ad40*/  IMAD.WIDE.U32 R50, R29, R19, RZ ;  /* 0x000000131d327225 */ /* 0x000fc800078e00ff */
[----:B------:R-:W-:-:S04]  /*6ad50*/  IMAD.WIDE.U32.X R10, R28, R40, R52, P1 ;  /* 0x000000281c0a7225 */ /* 0x000fc800008e0434 */
[----:B------:R-:W-:-:S04]  /*6ad60*/  IMAD.WIDE.U32 R48, R30, R29, RZ ;  /* 0x0000001d1e307225 */ /* 0x000fc800078e00ff */
        /* <DEDUP_REMOVED lines=15> */
[----:B------:R-:W-:Y:S01]  /*6ae60*/  IMAD.X R53, RZ, RZ, RZ, P4 ;  /* 0x000000ffff357224 */ /* 0x000fe200020e06ff */
[----:B------:R-:W-:Y:S01]  /*6ae70*/  ISETP.GE.U32.AND P4, PT, R14, R50, PT ;  /* 0x000000320e00720c */ /* 0x000fe20003f86070 */
[----:B------:R-:W-:Y:S02]  /*6ae80*/  IMAD.MOV.U32 R52, RZ, RZ, R13 ;  /* 0x000000ffff347224 */ /* 0x000fe400078e000d */
[----:B------:R-:W-:Y:S02]  /*6ae90*/  IMAD.MOV.U32 R54, RZ, RZ, R11 ;  /* 0x000000ffff367224 */ /* 0x000fe400078e000b */
[----:B------:R-:W-:-:S02]  /*6aea0*/  IMAD R73, R40, R39, R12 ;  /* 0x0000002728497224 */ /* 0x000fc400078e020c */
[----:B------:R-:W-:-:S04]  /*6aeb0*/  IMAD.WIDE.U32 R12, R28, R29, RZ ;  /* 0x0000001d1c0c7225 */ /* 0x000fc800078e00ff */
[----:B------:R-:W-:Y:S01]  /*6aec0*/  IMAD.WIDE.U32.X R50, R8, R40, R52, P3 ;  /* 0x0000002808327225 */ /* 0x000fe200018e0434 */
[----:B------:R-:W-:-:S03]  /*6aed0*/  ISETP.GE.U32.AND.EX P3, PT, R15, R9, PT, P4 ;  /* 0x000000090f00720c */ /* 0x000fc60003f66140 */
[----:B------:R-:W-:Y:S01]  /*6aee0*/  IMAD.WIDE.U32.X R52, R40, R40, R54, P6 ;  /* 0x0000002828347225 */ /* 0x000fe200030e0436 */
[----:B------:R-:W-:-:S03]  /*6aef0*/  SEL R71, RZ, 0x1, P3 ;  /* 0x00000001ff477807 */ /* 0x000fc60001800000 */
[----:B------:R-:W-:-:S04]  /*6af00*/  IMAD.WIDE.U32 R40, R39, R19, RZ ;  /* 0x0000001327287225 */ /* 0x000fc800078e00ff */
[----:B------:R-:W-:-:S04]  /*6af10*/  IMAD.WIDE.U32 R68, R21, R29, RZ ;  /* 0x0000001d15447225 */ /* 0x000fc800078e00ff */
[----:B------:R-:W-:-:S04]  /*6af20*/  IMAD.WIDE.U32 R12, P4, R8, R21, R12 ;  /* 0x00000015080c7225 */ /* 0x000fc8000788000c */
[----:B------:R-:W-:Y:S01]  /*6af30*/  IMAD.IADD R73, R41, 0x1, R73 ;  /* 0x0000000129497824 */ /* 0x000fe200078e0249 */
[----:B------:R-:W-:Y:S01]  /*6af40*/  IADD3 RZ, P3, PT, R69, R12, RZ ;  /* 0x0000000c45ff7210 */ /* 0x000fe20007f7e0ff */
[----:B------:R-:W-:Y:S02]  /*6af50*/  IMAD.SHL.U32 R20, R40, 0x2, RZ ;  /* 0x0000000228147824 */ /* 0x000fe400078e00ff */
[-C--:B------:R-:W-:Y:S01]  /*6af60*/  IMAD.WIDE.U32 R56, R30, R39.reuse, RZ ;  /* 0x000000271e387225 */ /* 0x080fe200078e00ff */
[----:B------:R-:W-:Y:S02]  /*6af70*/  SHF.L.U64.HI R69, R40, 0x1, R73 ;  /* 0x0000000128457819 */ /* 0x000fe40000010249 */
[----:B------:R-:W-:Y:S01]  /*6af80*/  IADD3 R9, P6, PT, R20, R52, RZ ;  /* 0x0000003414097210 */ /* 0x000fe20007fde0ff */
[----:B------:R-:W-:Y:S01]  /*6af90*/  IMAD.X R55, RZ, RZ, RZ, P2 ;  /* 0x000000ffff377224 */ /* 0x000fe200010e06ff */
[----:B------:R-:W-:Y:S01]  /*6afa0*/  SHF.L.W.U32.HI R52, R73, 0x1, R44 ;  /* 0x0000000149347819 */ /* 0x000fe20000010e2c */
[----:B------:R-:W-:-:S04]  /*6afb0*/  IMAD.WIDE.U32 R60, R39, R39, RZ ;  /* 0x00000027273c7225 */ /* 0x000fc800078e00ff */
[----:B------:R-:W-:-:S04]  /*6afc0*/  IMAD.WIDE.U32 R56, P2, R39, R30, R56 ;  /* 0x0000001e27387225 */ /* 0x000fc80007840038 */
[----:B------:R-:W-:Y:S01]  /*6afd0*/  IMAD.X R12, R69, 0x1, R53, P6 ;  /* 0x00000001450c7824 */ /* 0x000fe200030e0635 */
[----:B------:R-:W-:Y:S01]  /*6afe0*/  ISETP.GE.U32.AND P6, PT, R9, R20, PT ;  /* 0x000000140900720c */ /* 0x000fe20003fc6070 */
[----:B------:R-:W-:Y:S01]  /*6aff0*/  IMAD.X R41, RZ, RZ, RZ, P1 ;  /* 0x000000ffff297224 */ /* 0x000fe200008e06ff */
[----:B------:R-:W-:Y:S01]  /*6b000*/  IADD3 RZ, P1, PT, R61, R56, RZ ;  /* 0x000000383dff7210 */ /* 0x000fe20007f3e0ff */
[----:B------:R-:W-:Y:S01]  /*6b010*/  IMAD.X R61, RZ, RZ, RZ, P2 ;  /* 0x000000ffff3d7224 */ /* 0x000fe200010e06ff */
[----:B------:R-:W-:Y:S01]  /*6b020*/  SHF.L.W.U32.HI R53, R44, 0x1, R59 ;  /* 0x000000012c357819 */ /* 0x000fe20000010e3b */
[----:B------:R-:W-:Y:S01]  /*6b030*/  IMAD R20, R28, R39, RZ ;  /* 0x000000271c147224 */ /* 0x000fe200078e02ff */
[----:B------:R-:W-:Y:S01]  /*6b040*/  ISETP.GE.U32.AND.EX P2, PT, R12, R69, PT, P6 ;  /* 0x000000450c00720c */ /* 0x000fe20003f46160 */
[----:B------:R-:W-:Y:S01]  /*6b050*/  IMAD.MOV.U32 R40, RZ, RZ, R49 ;  /* 0x000000ffff287224 */ /* 0x000fe200078e0031 */
[----:B------:R-:W-:Y:S01]  /*6b060*/  IADD3 R42, P6, PT, R71, R50, RZ ;  /* 0x00000032472a7210 */ /* 0x000fe20007fde0ff */
[----:B------:R-:W-:-:S04]  /*6b070*/  IMAD.WIDE.U32 R48, R21, R39, R14 ;  /* 0x0000002715307225 */ /* 0x000fc800078e000e */
[----:B------:R-:W-:Y:S01]  /*6b080*/  IMAD.WIDE.U32 R68, R39, R39, R52 ;  /* 0x0000002727447225 */ /* 0x000fe200078e0034 */
[----:B------:R-:W-:-:S03]  /*6b090*/  SHF.L.W.U32.HI R59, R59, 0x1, R48 ;  /* 0x000000013b3b7819 */ /* 0x000fc60000010e30 */
[----:B------:R-:W-:Y:S01]  /*6b0a0*/  IMAD.MOV.U32 R60, RZ, RZ, R57 ;  /* 0x000000ffff3c7224 */ /* 0x000fe200078e0039 */
[----:B------:R-:W-:Y:S01]  /*6b0b0*/  SEL R57, RZ, 0x1, P2 ;  /* 0x00000001ff397807 */ /* 0x000fe20001000000 */
[----:B------:R-:W-:Y:S01]  /*6b0c0*/  IMAD R71, R21, R30, R20 ;  /* 0x0000001e15477224 */ /* 0x000fe200078e0214 */
[----:B------:R-:W-:Y:S01]  /*6b0d0*/  ISETP.GE.U32.AND P2, PT, R48, R14, PT ;  /* 0x0000000e3000720c */ /* 0x000fe20003f46070 */
[----:B------:R-:W-:Y:S02]  /*6b0e0*/  IMAD.MOV.U32 R54, RZ, RZ, R43 ;  /* 0x000000ffff367224 */ /* 0x000fe400078e002b */
[----:B------:R-:W-:Y:S01]  /*6b0f0*/  IMAD.X R43, RZ, RZ, R51, P6 ;  /* 0x000000ffff2b7224 */ /* 0x000fe200030e0633 */
[----:B------:R-:W-:Y:S01]  /*6b100*/  IADD3 R14, P6, PT, R57, R68, RZ ;  /* 0x00000044390e7210 */ /* 0x000fe20007fde0ff */
[----:B------:R-:W-:Y:S02]  /*6b110*/  IMAD.IADD R71, R49, 0x1, R71 ;  /* 0x0000000131477824 */ /* 0x000fe400078e0247 */
[----:B------:R-:W-:-:S02]  /*6b120*/  IMAD.IADD R44, R56, 0x1, R69 ;  /* 0x00000001382c7824 */ /* 0x000fc400078e0245 */
[----:B------:R-:W-:Y:S01]  /*6b130*/  IMAD.WIDE.U32.X R50, R28, R30, R54, P0 ;  /* 0x0000001e1c327225 */ /* 0x000fe200000e0436 */
[----:B------:R-:W-:Y:S02]  /*6b140*/  ISETP.GE.U32.AND.EX P2, PT, R71, R15, PT, P2 ;  /* 0x0000000f4700720c */ /* 0x000fe40003f46120 */
[----:B------:R-:W-:Y:S01]  /*6b150*/  ISETP.LT.U32.AND P0, PT, R68, R52, PT ;  /* 0x000000344400720c */ /* 0x000fe20003f01070 */
[----:B------:R-:W-:Y:S01]  /*6b160*/  IMAD.WIDE.U32.X R54, R30, R30, R60, P1 ;  /* 0x0000001e1e367225 */ /* 0x000fe200008e043c */
[----:B------:R-:W-:Y:S02]  /*6b170*/  ISETP.GE.U32.AND P1, PT, R14, R68, PT ;  /* 0x000000440e00720c */ /* 0x000fe40003f26070 */
[----:B------:R-:W-:Y:S01]  /*6b180*/  SHF.L.W.U32.HI R61, R48, 0x1, R71 ;  /* 0x00000001303d7819 */ /* 0x000fe20000010e47 */
[----:B------:R-:W-:Y:S01]  /*6b190*/  IMAD.X R15, RZ, RZ, R44, P6 ;  /* 0x000000ffff0f7224 */ /* 0x000fe200030e062c */
[----:B------:R-:W-:Y:S01]  /*6b1a0*/  SEL R69, RZ, 0x1, P2 ;  /* 0x00000001ff457807 */ /* 0x000fe20001000000 */
[----:B------:R-:W-:-:S02]  /*6b1b0*/  IMAD R20, R8, R39, RZ ;  /* 0x0000002708147224 */ /* 0x000fc400078e02ff */
[----:B------:R-:W-:Y:S01]  /*6b1c0*/  IMAD.WIDE.U32 R56, R29, R39, R42 ;  /* 0x000000271d387225 */ /* 0x000fe200078e002a */
[----:B------:R-:W-:-:S03]  /*6b1d0*/  ISETP.GE.U32.AND.EX P6, PT, R15, R44, PT, P1 ;  /* 0x0000002c0f00720c */ /* 0x000fc60003fc6110 */
[----:B------:R-:W-:Y:S01]  /*6b1e0*/  IMAD R39, R29, R30, R20 ;  /* 0x0000001e1d277224 */ /* 0x000fe200078e0214 */
[----:B------:R-:W-:Y:S01]  /*6b1f0*/  IADD3 R20, P1, PT, R59, R54, RZ ;  /* 0x000000363b147210 */ /* 0x000fe20007f3e0ff */
[----:B------:R-:W-:Y:S01]  /*6b200*/  IMAD.WIDE.U32.X R48, R8, R30, R40, P5 ;  /* 0x0000001e08307225 */ /* 0x000fe200028e0428 */
[----:B------:R-:W-:Y:S02]  /*6b210*/  ISETP.LT.U32.OR.EX P0, PT, R44, R53, !P6, P0 ;  /* 0x000000352c00720c */ /* 0x000fe40007701500 */
[C---:B------:R-:W-:Y:S01]  /*6b220*/  ISETP.GE.U32.AND P2, PT, R56.reuse, R42, PT ;  /* 0x0000002a3800720c */ /* 0x040fe20003f46070 */
[----:B------:R-:W-:Y:S01]  /*6b230*/  IMAD.X R44, R61, 0x1, R55, P1 ;  /* 0x000000013d2c7824 */ /* 0x000fe200008e0637 */
[----:B------:R-:W-:Y:S01]  /*6b240*/  IADD3 R69, P1, P5, R56, R50, R69 ;  /* 0x0000003238457210 */ /* 0x000fe20007d3e045 */
[----:B------:R-:W-:Y:S01]  /*6b250*/  IMAD.IADD R41, R57, 0x1, R39 ;  /* 0x0000000139297824 */ /* 0x000fe200078e0227 */
[----:B------:R-:W-:Y:S01]  /*6b260*/  SEL R39, RZ, 0x1, !P0 ;  /* 0x00000001ff277807 */ /* 0x000fe20004000000 */
[----:B------:R-:W-:Y:S01]  /*6b270*/  IMAD.WIDE.U32 R54, R28, R21, RZ ;  /* 0x000000151c367225 */ /* 0x000fe200078e00ff */
[----:B------:R-:W-:-:S02]  /*6b280*/  ISETP.GE.U32.AND P0, PT, R69, R56, PT ;  /* 0x000000384500720c */ /* 0x000fc40003f06070 */
[C---:B------:R-:W-:Y:S01]  /*6b290*/  IADD3.X R58, PT, PT, R41.reuse, R51, RZ, P1, P5 ;  /* 0x00000033293a7210 */ /* 0x040fe20000fea4ff */
[----:B------:R-:W-:Y:S01]  /*6b2a0*/  IMAD.WIDE.U32 R50, R8, R29, RZ ;  /* 0x0000001d08327225 */ /* 0x000fe200078e00ff */
[----:B------:R-:W-:Y:S02]  /*6b2b0*/  IADD3 R30, P5, PT, R20, R39, RZ ;  /* 0x00000027141e7210 */ /* 0x000fe40007fbe0ff */
[----:B------:R-:W-:Y:S01]  /*6b2c0*/  ISETP.GE.U32.AND.EX P2, PT, R41, R43, PT, P2 ;  /* 0x0000002b2900720c */ /* 0x000fe20003f46120 */
[----:B------:R-:W-:Y:S01]  /*6b2d0*/  IMAD.X R43, RZ, RZ, RZ, P4 ;  /* 0x000000ffff2b7224 */ /* 0x000fe200020e06ff */
[----:B------:R-:W-:Y:S01]  /*6b2e0*/  ISETP.GE.U32.AND.EX P0, PT, R58, R41, PT, P0 ;  /* 0x000000293a00720c */ /* 0x000fe20003f06100 */
[----:B------:R-:W-:Y:S01]  /*6b2f0*/  IMAD.X R39, RZ, RZ, R44, P5 ;  /* 0x000000ffff277224 */ /* 0x000fe200028e062c */
[----:B------:R-:W-:Y:S01]  /*6b300*/  ISETP.GE.U32.AND P1, PT, R30, R20, PT ;  /* 0x000000141e00720c */ /* 0x000fe20003f26070 */
[----:B------:R-:W-:Y:S01]  /*6b310*/  IMAD.WIDE.U32 R40, R21, R21, RZ ;  /* 0x0000001515287225 */ /* 0x000fe200078e00ff */
[----:B------:R-:W-:-:S02]  /*6b320*/  SEL R40, RZ, 0x1, P2 ;  /* 0x00000001ff287807 */ /* 0x000fc40001000000 */
[----:B------:R-:W-:Y:S01]  /*6b330*/  ISETP.LT.U32.AND P2, PT, R20, R59, PT ;  /* 0x0000003b1400720c */ /* 0x000fe20003f41070 */
[----:B------:R-:W-:Y:S01]  /*6b340*/  IMAD.WIDE.U32 R54, P5, R21, R28, R54 ;  /* 0x0000001c15367225 */ /* 0x000fe200078a0036 */
[----:B------:R-:W-:Y:S02]  /*6b350*/  ISETP.GE.U32.AND.EX P1, PT, R39, R44, PT, P1 ;  /* 0x0000002c2700720c */ /* 0x000fe40003f26110 */
[----:B------:R-:W-:Y:S01]  /*6b360*/  SEL R53, RZ, 0x1, P0 ;  /* 0x00000001ff357807 */ /* 0x000fe20000000000 */
[----:B------:R-:W-:Y:S01]  /*6b370*/  IMAD.WIDE.U32 R56, R29, R29, RZ ;  /* 0x0000001d1d387225 */ /* 0x000fe200078e00ff */
[----:B------:R-:W-:Y:S02]  /*6b380*/  IADD3 RZ, P0, PT, R41, R54, RZ ;  /* 0x0000003629ff7210 */ /* 0x000fe40007f1e0ff */
[----:B------:R-:W-:Y:S01]  /*6b390*/  ISETP.LT.U32.OR.EX P2, PT, R44, R61, !P1, P2 ;  /* 0x0000003d2c00720c */ /* 0x000fe20004f41520 */
[----:B------:R-:W-:Y:S01]  /*6b3a0*/  IMAD R20, R8, R21, RZ ;  /* 0x0000001508147224 */ /* 0x000fe200078e02ff */
[----:B------:R-:W-:Y:S01]  /*6b3b0*/  IADD3 R48, P4, P6, R53, R48, R40 ;  /* 0x0000003035307210 */ /* 0x000fe20007e9e028 */
[----:B------:R-:W-:Y:S01]  /*6b3c0*/  IMAD.WIDE.U32 R40, P1, R29, R8, R50 ;  /* 0x000000081d287225 */ /* 0x000fe20007820032 */
[----:B------:R-:W-:-:S02]  /*6b3d0*/  SHF.L.W.U32.HI R50, R71, 0x1, R69 ;  /* 0x0000000147327819 */ /* 0x000fc40000010e45 */
[----:B------:R-:W-:Y:S01]  /*6b3e0*/  SHF.L.W.U32.HI R51, R69, 0x1, R58 ;  /* 0x0000000145337819 */ /* 0x000fe20000010e3a */
[----:B------:R-:W-:Y:S01]  /*6b3f0*/  IMAD.X R53, RZ, RZ, RZ, P5 ;  /* 0x000000ffff357224 */ /* 0x000fe200028e06ff */
[----:B------:R-:W-:Y:S01]  /*6b400*/  IADD3 RZ, P5, PT, R57, R40, RZ ;  /* 0x0000002839ff7210 */ /* 0x000fe20007fbe0ff */
[----:B------:R-:W-:Y:S01]  /*6b410*/  IMAD.MOV.U32 R42, RZ, RZ, R13 ;  /* 0x000000ffff2a7224 */ /* 0x000fe200078e000d */
[----:B------:R-:W-:Y:S01]  /*6b420*/  SEL R13, RZ, 0x1, !P2 ;  /* 0x00000001ff0d7807 */ /* 0x000fe20005000000 */
[----:B------:R-:W-:Y:S01]  /*6b430*/  IMAD.MOV.U32 R52, RZ, RZ, R55 ;  /* 0x000000ffff347224 */ /* 0x000fe200078e0037 */
[----:B------:R-:W-:Y:S01]  /*6b440*/  IADD3.X R49, PT, PT, RZ, R49, RZ, P4, P6 ;  /* 0x00000031ff317210 */ /* 0x000fe200027ec4ff */
[----:B------:R-:W-:-:S04]  /*6b450*/  IMAD.WIDE.U32 R56, R21, R21, R50 ;  /* 0x0000001515387225 */ /* 0x000fc800078e0032 */
[-C--:B------:R-:W-:Y:S02]  /*6b460*/  IMAD R61, R29, R28.reuse, R20 ;  /* 0x0000001c1d3d7224 */ /* 0x080fe400078e0214 */
[----:B------:R-:W-:-:S04]  /*6b470*/  IMAD.WIDE.U32.X R42, R8, R28, R42, P3 ;  /* 0x0000001c082a7225 */ /* 0x000fc800018e042a */
[----:B------:R-:W-:-:S04]  /*6b480*/  IMAD.WIDE.U32.X R52, R28, R28, R52, P0 ;  /* 0x0000001c1c347225 */ /* 0x000fc800000e0434 */
[----:B------:R-:W-:Y:S01]  /*6b490*/  IMAD.IADD R28, R54, 0x1, R57 ;  /* 0x00000001361c7824 */ /* 0x000fe200078e0239 */
[----:B------:R-:W-:Y:S01]  /*6b4a0*/  IADD3 R57, P2, PT, R13, R56, RZ ;  /* 0x000000380d397210 */ /* 0x000fe20007f5e0ff */
[----:B------:R-:W-:-:S03]  /*6b4b0*/  IMAD.WIDE.U32 R54, R29, R21, R48 ;  /* 0x000000151d367225 */ /* 0x000fc600078e0030 */
[----:B------:R-:W-:Y:S01]  /*6b4c0*/  ISETP.GE.U32.AND P0, PT, R57, R56, PT ;  /* 0x000000383900720c */ /* 0x000fe20003f06070 */
[----:B------:R-:W-:Y:S01]  /*6b4d0*/  IMAD.X R59, RZ, RZ, R28, P2 ;  /* 0x000000ffff3b7224 */ /* 0x000fe200010e061c */
[----:B------:R-:W-:Y:S01]  /*6b4e0*/  ISETP.LT.U32.AND P2, PT, R56, R50, PT ;  /* 0x000000323800720c */ /* 0x000fe20003f41070 */
[----:B------:R-:W-:Y:S01]  /*6b4f0*/  IMAD.X R21, RZ, RZ, RZ, P1 ;  /* 0x000000ffff157224 */ /* 0x000fe200008e06ff */
[----:B------:R-:W-:Y:S01]  /*6b500*/  ISETP.GE.U32.AND P1, PT, R54, R48, PT ;  /* 0x000000303600720c */ /* 0x000fe20003f26070 */
[----:B------:R-:W-:Y:S01]  /*6b510*/  IMAD.IADD R61, R55, 0x1, R61 ;  /* 0x00000001373d7824 */ /* 0x000fe200078e023d */
[----:B------:R-:W-:Y:S01]  /*6b520*/  ISETP.GE.U32.AND.EX P0, PT, R59, R28, PT, P0 ;  /* 0x0000001c3b00720c */ /* 0x000fe20003f06100 */
[----:B------:R-:W-:Y:S01]  /*6b530*/  IMAD.MOV.U32 R20, RZ, RZ, R41 ;  /* 0x000000ffff147224 */ /* 0x000fe200078e0029 */
[----:B------:R-:W-:Y:S02]  /*6b540*/  SHF.L.W.U32.HI R13, R58, 0x1, R54 ;  /* 0x000000013a0d7819 */ /* 0x000fe40000010e36 */
[----:B------:R-:W-:Y:S01]  /*6b550*/  ISETP.LT.U32.OR.EX P0, PT, R28, R51, !P0, P2 ;  /* 0x000000331c00720c */ /* 0x000fe20004701520 */
[----:B------:R-:W-:Y:S01]  /*6b560*/  IMAD.WIDE.U32.X R20, R8, R8, R20, P5 ;  /* 0x0000000808147225 */ /* 0x000fe200028e0414 */
[----:B------:R-:W-:-:S02]  /*6b570*/  ISETP.GE.U32.AND.EX P1, PT, R61, R49, PT, P1 ;  /* 0x000000313d00720c */ /* 0x000fc40003f26110 */
[----:B------:R-:W-:Y:S01]  /*6b580*/  SHF.L.W.U32.HI R41, R54, 0x1, R61 ;  /* 0x0000000136297819 */ /* 0x000fe20000010e3d */
[----:B------:R-:W-:Y:S01]  /*6b590*/  IMAD.WIDE.U32 R50, R59, 0x3d1, RZ ;  /* 0x000003d13b327825 */ /* 0x000fe200078e00ff */
[----:B------:R-:W-:Y:S02]  /*6b5a0*/  IADD3 R8, P2, PT, R13, R52, RZ ;  /* 0x000000340d087210 */ /* 0x000fe40007f5e0ff */
[----:B------:R-:W-:Y:S02]  /*6b5b0*/  SEL R49, RZ, 0x1, !P0 ;  /* 0x00000001ff317807 */ /* 0x000fe40004000000 */
[----:B------:R-:W-:Y:S01]  /*6b5c0*/  SEL R55, RZ, 0x1, P1 ;  /* 0x00000001ff377807 */ /* 0x000fe20000800000 */
[----:B------:R-:W-:Y:S01]  /*6b5d0*/  IMAD.X R52, R41, 0x1, R53, P2 ;  /* 0x0000000129347824 */ /* 0x000fe200010e0635 */
[C---:B------:R-:W-:Y:S01]  /*6b5e0*/  IADD3 R56, P3, PT, R8.reuse, R49, RZ ;  /* 0x0000003108387210 */ /* 0x040fe20007f7e0ff */
[----:B------:R-:W-:Y:S01]  /*6b5f0*/  IMAD.WIDE.U32 R48, R57, 0x3d1, RZ ;  /* 0x000003d139307825 */ /* 0x000fe200078e00ff */
[----:B------:R-:W-:-:S02]  /*6b600*/  ISETP.LT.U32.AND P0, PT, R8, R13, PT ;  /* 0x0000000d0800720c */ /* 0x000fc40003f01070 */
[----:B------:R-:W-:Y:S01]  /*6b610*/  IADD3 R13, P2, PT, R55, R42, RZ ;  /* 0x0000002a370d7210 */ /* 0x000fe20007f5e0ff */
[----:B------:R-:W-:Y:S01]  /*6b620*/  IMAD.X R58, RZ, RZ, R52, P3 ;  /* 0x000000ffff3a7224 */ /* 0x000fe200018e0634 */
[----:B------:R-:W-:Y:S01]  /*6b630*/  ISETP.GE.U32.AND P1, PT, R56, R8, PT ;  /* 0x000000083800720c */ /* 0x000fe20003f26070 */
[----:B------:R-:W-:Y:S01]  /*6b640*/  IMAD.WIDE.U32 R50, P4, RZ, R57, R50 ;  /* 0x00000039ff327225 */ /* 0x000fe20007880032 */
[----:B------:R-:W-:Y:S02]  /*6b650*/  SHF.L.W.U32.HI R42, R61, 0x1, R13 ;  /* 0x000000013d2a7819 */ /* 0x000fe40000010e0d */
[C---:B------:R-:W-:Y:S01]  /*6b660*/  ISETP.GE.U32.AND.EX P1, PT, R58.reuse, R52, PT, P1 ;  /* 0x000000343a00720c */ /* 0x040fe20003f26110 */
[----:B------:R-:W-:Y:S01]  /*6b670*/  IMAD.X R60, RZ, RZ, R43, P2 ;  /* 0x000000ffff3c7224 */ /* 0x000fe200010e062b */
[----:B------:R-:W-:Y:S01]  /*6b680*/  IADD3 R8, P3, PT, RZ, R48, RZ ;  /* 0x00000030ff087210 */ /* 0x000fe20007f7e0ff */
[----:B------:R-:W-:Y:S01]  /*6b690*/  IMAD.X R55, RZ, RZ, RZ, P4 ;  /* 0x000000ffff377224 */ /* 0x000fe200020e06ff */
[----:B------:R-:W-:Y:S01]  /*6b6a0*/  IADD3 R44, P4, PT, R49, R50, RZ ;  /* 0x00000032312c7210 */ /* 0x000fe20007f9e0ff */
[----:B------:R-:W-:Y:S01]  /*6b6b0*/  IMAD.MOV.U32 R54, RZ, RZ, R51 ;  /* 0x000000ffff367224 */ /* 0x000fe200078e0033 */
[----:B------:R-:W-:Y:S01]  /*6b6c0*/  SHF.L.W.U32.HI R43, R13, 0x1, R60 ;  /* 0x000000010d2b7819 */ /* 0x000fe20000010e3c */
[----:B------:R-:W-:Y:S01]  /*6b6d0*/  IMAD.WIDE.U32 R50, R58, 0x3d1, RZ ;  /* 0x000003d13a327825 */ /* 0x000fe200078e00ff */
[----:B------:R-:W-:-:S02]  /*6b6e0*/  ISETP.LT.U32.OR.EX P0, PT, R52, R41, !P1, P0 ;  /* 0x000000293400720c */ /* 0x000fc40004f01500 */
[----:B------:R-:W-:Y:S01]  /*6b6f0*/  ISETP.GE.U32.AND P2, PT, R8, R48, PT ;  /* 0x000000300800720c */ /* 0x000fe20003f46070 */
[----:B------:R-:W-:Y:S01]  /*6b700*/  IMAD.WIDE.U32 R52, R29, R29, R42 ;  /* 0x0000001d1d347225 */ /* 0x000fe200078e002a */
[----:B------:R-:W-:-:S03]  /*6b710*/  SEL R61, RZ, 0x1, !P0 ;  /* 0x00000001ff3d7807 */ /* 0x000fc60004000000 */
[----:B------:R-:W-:Y:S01]  /*6b720*/  IMAD.X R13, R44, 0x1, R57, P3 ;  /* 0x000000012c0d7824 */ /* 0x000fe200018e0639 */
[----:B------:R-:W-:Y:S01]  /*6b730*/  ISETP.LT.U32.AND P0, PT, R52, R42, PT ;  /* 0x0000002a3400720c */ /* 0x000fe20003f01070 */
[----:B------:R-:W-:Y:S01]  /*6b740*/  IMAD.WIDE.U32.X R28, RZ, R59, R54, P4 ;  /* 0x0000003bff1c7225 */ /* 0x000fe200020e0436 */
[----:B------:R-:W-:Y:S02]  /*6b750*/  IADD3 R61, P4, PT, R61, R52, RZ ;  /* 0x000000343d3d7210 */ /* 0x000fe40007f9e0ff */
[----:B------:R-:W-:Y:S01]  /*6b760*/  ISETP.GE.U32.AND.EX P2, PT, R13, R44, PT, P2 ;  /* 0x0000002c0d00720c */ /* 0x000fe20003f46120 */
[----:B------:R-:W-:Y:S01]  /*6b770*/  IMAD.WIDE.U32 R48, R56, 0x3d1, RZ ;  /* 0x000003d138307825 */ /* 0x000fe200078e00ff */
[----:B------:R-:W-:-:S03]  /*6b780*/  ISETP.GE.U32.AND P1, PT, R61, R52, PT ;  /* 0x000000343d00720c */ /* 0x000fc60003f26070 */
[----:B------:R-:W-:-:S04]  /*6b790*/  IMAD.WIDE.U32 R50, P6, RZ, R56, R50 ;  /* 0x00000038ff327225 */ /* 0x000fc800078c0032 */
[----:B------:R-:W-:Y:S01]  /*6b7a0*/  IMAD.IADD R55, R40, 0x1, R53 ;  /* 0x0000000128377824 */ /* 0x000fe200078e0235 */
[----:B------:R-:W-:Y:S01]  /*6b7b0*/  IADD3 R40, P3, PT, R28, R48, RZ ;  /* 0x000000301c287210 */ /* 0x000fe20007f7e0ff */
[----:B------:R-:W-:Y:S01]  /*6b7c0*/  IMAD.X R41, RZ, RZ, RZ, P6 ;  /* 0x000000ffff297224 */ /* 0x000fe200030e06ff */
[----:B------:R-:W-:Y:S01]  /*6b7d0*/  IADD3 R42, P5, PT, R49, R50, RZ ;  /* 0x00000032312a7210 */ /* 0x000fe20007fbe0ff */
[----:B------:R-:W-:Y:S01]  /*6b7e0*/  IMAD.X R52, RZ, RZ, R55, P4 ;  /* 0x000000ffff347224 */ /* 0x000fe200020e0637 */
[----:B------:R-:W-:Y:S02]  /*6b7f0*/  SEL R28, RZ, 0x1, P2 ;  /* 0x00000001ff1c7807 */ /* 0x000fe40001000000 */
[----:B------:R-:W-:Y:S01]  /*6b800*/  IADD3 R53, P4, PT, R40, R59, RZ ;  /* 0x0000003b28357210 */ /* 0x000fe20007f9e0ff */
[----:B------:R-:W-:Y:S01]  /*6b810*/  IMAD.X R49, R42, 0x1, R29, P3 ;  /* 0x000000012a317824 */ /* 0x000fe200018e061d */
[----:B------:R-:W-:Y:S02]  /*6b820*/  ISETP.GE.U32.AND.EX P1, PT, R52, R55, PT, P1 ;  /* 0x000000373400720c */ /* 0x000fe40003f26110 */
[----:B------:R-:W-:Y:S01]  /*6b830*/  ISETP.GE.U32.AND P2, PT, R40, R48, PT ;  /* 0x000000302800720c */ /* 0x000fe20003f46070 */
[----:B------:R-:W-:Y:S01]  /*6b840*/  IMAD.X R44, R49, 0x1, R56, P4 ;  /* 0x00000001312c7824 */ /* 0x000fe200020e0638 */
[----:B------:R-:W-:-:S02]  /*6b850*/  IADD3 R28, P6, PT, R53, R28, RZ ;  /* 0x0000001c351c7210 */ /* 0x000fc40007fde0ff */
[----:B------:R-:W-:Y:S02]  /*6b860*/  ISETP.LT.U32.OR.EX P0, PT, R55, R43, !P1, P0 ;  /* 0x0000002b3700720c */ /* 0x000fe40004f01500 */
[----:B------:R-:W-:Y:S01]  /*6b870*/  ISETP.GE.U32.AND.EX P2, PT, R49, R42, PT, P2 ;  /* 0x0000002a3100720c */ /* 0x000fe20003f46120 */
[----:B------:R-:W-:Y:S01]  /*6b880*/  IMAD.WIDE.U32 R42, R52, 0x3d1, RZ ;  /* 0x000003d1342a7825 */ /* 0x000fe200078e00ff */
[----:B------:R-:W-:Y:S02]  /*6b890*/  ISETP.LT.U32.AND P1, PT, R53, R40, PT ;  /* 0x000000283500720c */ /* 0x000fe40003f21070 */
[----:B------:R-:W-:Y:S01]  /*6b8a0*/  ISETP.GE.U32.AND P3, PT, R28, R53, PT ;  /* 0x000000351c00720c */ /* 0x000fe20003f66070 */
[----:B------:R-:W-:Y:S01]  /*6b8b0*/  IMAD.X R29, RZ, RZ, R44, P6 ;  /* 0x000000ffff1d7224 */ /* 0x000fe200030e062c */
[----:B------:R-:W-:Y:S01]  /*6b8c0*/  SEL R53, RZ, 0x1, P2 ;  /* 0x00000001ff357807 */ /* 0x000fe20001000000 */
[----:B------:R-:W-:Y:S01]  /*6b8d0*/  IMAD.MOV.U32 R40, RZ, RZ, R51 ;  /* 0x000000ffff287224 */ /* 0x000fe200078e0033 */
[----:B------:R-:W-:Y:S01]  /*6b8e0*/  SEL R57, RZ, 0x1, !P0 ;  /* 0x00000001ff397807 */ /* 0x000fe20004000000 */
[----:B------:R-:W-:Y:S01]  /*6b8f0*/  IMAD.WIDE.U32 R50, R61, 0x3d1, RZ ;  /* 0x000003d13d327825 */ /* 0x000fe200078e00ff */
[----:B------:R-:W-:-:S02]  /*6b900*/  ISETP.GE.U32.AND.EX P3, PT, R29, R44, PT, P3 ;  /* 0x0000002c1d00720c */ /* 0x000fc40003f66130 */
[----:B------:R-:W-:Y:S01]  /*6b910*/  SHF.R.U32.HI R48, RZ, 0x1f, R60 ;  /* 0x0000001fff307819 */ /* 0x000fe2000001163c */
[----:B------:R-:W-:Y:S01]  /*6b920*/  IMAD.WIDE.U32.X R40, RZ, R58, R40, P5 ;  /* 0x0000003aff287225 */ /* 0x000fe200028e0428 */
[----:B------:R-:W-:Y:S02]  /*6b930*/  ISETP.LT.U32.OR.EX P0, PT, R44, R49, !P3, P1 ;  /* 0x000000312c00720c */ /* 0x000fe40005f01510 */
[----:B------:R-:W-:Y:S01]  /*6b940*/  IADD3 R57, P4, P1, R57, R48, R20 ;  /* 0x0000003039397210 */ /* 0x000fe2000799e014 */
[----:B------:R-:W-:Y:S01]  /*6b950*/  IMAD.WIDE.U32 R42, P2, RZ, R61, R42 ;  /* 0x0000003dff2a7225 */ /* 0x000fe2000784002a */
[----:B------:R-:W-:Y:S02]  /*6b960*/  IADD3 R53, P5, P3, R50, R40, R53 ;  /* 0x0000002832357210 */ /* 0x000fe40007bbe035 */
[----:B------:R-:W-:Y:S01]  /*6b970*/  IADD3.X R59, PT, PT, RZ, RZ, R21, P4, P1 ;  /* 0x000000ffff3b7210 */ /* 0x000fe200027e2415 */
        /* <DEDUP_REMOVED lines=98> */
.L_x_2307:
[----:B------:R-:W-:Y:S05]  /*6bfa0*/  BSYNC.RECONVERGENT B0 ;  /* 0x0000000000007941 */ /* 0x000fea0003800200 */
.L_x_2306:
[----:B------:R-:W-:Y:S01]  /*6bfb0*/  IMAD.MOV.U32 R20, RZ, RZ, R8 ;  /* 0x000000ffff147224 */ /* 0x000fe200078e0008 */
[----:B------:R-:W-:Y:S01]  /*6bfc0*/  IADD3 R9, P1, PT, R28, R9, RZ ;  /* 0x000000091c097210 */ /* 0x000fe20007f3e0ff */
[----:B------:R-:W-:Y:S01]  /*6bfd0*/  IMAD.MOV.U32 R21, RZ, RZ, R13 ;  /* 0x000000ffff157224 */ /* 0x000fe200078e000d */
[----:B------:R-:W0:Y:S01]  /*6bfe0*/  LDCU.64 UR6, c[0x3][0x18] ;  /* 0x00c00300ff0677ac */ /* 0x000e220008000a00 */
        /* <DEDUP_REMOVED lines=61> */
.L_x_2310:
[----:B------:R-:W-:Y:S05]  /*6c3c0*/  BSYNC.RELIABLE B1 ;  /* 0x0000000000017941 */ /* 0x000fea0003800100 */
.L_x_2309:
        /* <DEDUP_REMOVED lines=66> */
.L_x_2313:
[----:B------:R-:W-:Y:S05]  /*6c7f0*/  BSYNC.RELIABLE B0 ;  /* 0x0000000000007941 */ /* 0x000fea0003800100 */
.L_x_2312:
        /* <DEDUP_REMOVED lines=61> */
.L_x_2315:
[----:B------:R-:W-:Y:S05]  /*6cbd0*/  BSYNC.RELIABLE B0 ;  /* 0x0000000000007941 */ /* 0x000fea0003800100 */
.L_x_2314:
        /* <DEDUP_REMOVED lines=27> */
.L_x_2311:
[----:B------:R-:W-:Y:S05]  /*6cd90*/  BSYNC.RECONVERGENT B11 ;  /* 0x00000000000b7941 */ /* 0x000fea0003800200 */
.L_x_2308:
        /* <DEDUP_REMOVED lines=12> */
[----:B------:R-:W-:-:S04]  /*6ce60*/  IMAD.WIDE.U32 R10, R79, R66, RZ ;  /* 0x000000424f0a7225 */ /* 0x000fc800078e00ff */
[----:B------:R-:W-:-:S04]  /*6ce70*/  IMAD.WIDE.U32.X R8, R19, R67, R12, P0 ;  /* 0x0000004313087225 */ /* 0x000fc800000e040c */
[----:B------:R-:W-:Y:S01]  /*6ce80*/  IMAD R13, R79, R67, R28 ;  /* 0x000000434f0d7224 */ /* 0x000fe200078e021c */
[----:B------:R-:W-:Y:S01]  /*6ce90*/  IADD3 R12, P3, PT, R8, R10, RZ ;  /* 0x0000000a080c7210 */ /* 0x000fe20007f7e0ff */
[----:B------:R-:W-:-:S04]  /*6cea0*/  IMAD.WIDE.U32 R28, P0, R70, R66, R14 ;  /* 0x00000042461c7225 */ /* 0x000fc8000780000e */
        /* <DEDUP_REMOVED lines=11> */
[----:B------:R-:W-:Y:S01]  /*6cf60*/  IMAD.WIDE.U32 R28, R67, R69, RZ ;  /* 0x00000045431c7225 */ /* 0x000fe200078e00ff */
[----:B------:R-:W-:-:S03]  /*6cf70*/  IADD3 RZ, P4, PT, R41, R14, RZ ;  /* 0x0000000e29ff7210 */ /* 0x000fc60007f9e0ff */
[C---:B------:R-:W-:Y:S02]  /*6cf80*/  IMAD R43, R73.reuse, R67, R8 ;  /* 0x00000043492b7224 */ /* 0x040fe400078e0208 */
[----:B------:R-:W-:-:S04]  /*6cf90*/  IMAD.WIDE.U32 R20, R73, R66, RZ ;  /* 0x0000004249147225 */ /* 0x000fc800078e00ff */
[----:B------:R-:W-:Y:S01]  /*6cfa0*/  IMAD.WIDE.U32.X R8, R70, R67, R10, P1 ;  /* 0x0000004346087225 */ /* 0x000fe200008e040a */
[----:B------:R-:W-:-:S03]  /*6cfb0*/  SEL R11, RZ, 0x1, P0 ;  /* 0x00000001ff0b7807 */ /* 0x000fc60000000000 */
[----:B------:R-:W-:Y:S01]  /*6cfc0*/  IMAD.WIDE.U32 R40, R66, R69, RZ ;  /* 0x0000004542287225 */ /* 0x000fe200078e00ff */
[----:B------:R-:W-:-:S03]  /*6cfd0*/  IADD3 R8, P0, P5, R20, R8, R11 ;  /* 0x0000000814087210 */ /* 0x000fc60007d1e00b */
[----:B------:R-:W-:-:S04]  /*6cfe0*/  IMAD.WIDE.U32 R28, P1, R71, R66, R28 ;  /* 0x00000042471c7225 */ /* 0x000fc8000782001c */
[----:B------:R-:W-:Y:S01]  /*6cff0*/  IMAD.IADD R43, R21, 0x1, R43 ;  /* 0x00000001152b7824 */ /* 0x000fe200078e022b */
[----:B------:R-:W-:Y:S01]  /*6d000*/  IADD3 RZ, P3, PT, R41, R28, RZ ;  /* 0x0000001c29ff7210 */ /* 0x000fe20007f7e0ff */
[----:B------:R-:W-:-:S03]  /*6d010*/  IMAD.WIDE.U32 R10, R39, R64, R12 ;  /* 0x00000040270a7225 */ /* 0x000fc600078e000c */
[----:B------:R-:W-:Y:S01]  /*6d020*/  IADD3.X R9, PT, PT, R43, R9, RZ, P0, P5 ;  /* 0x000000092b097210 */ /* 0x000fe200007ea4ff */
[----:B------:R-:W-:Y:S01]  /*6d030*/  IMAD.X R21, RZ, RZ, RZ, P2 ;  /* 0x000000ffff157224 */ /* 0x000fe200010e06ff */
[----:B------:R-:W-:Y:S01]  /*6d040*/  ISETP.GE.U32.AND P2, PT, R8, R20, PT ;  /* 0x000000140800720c */ /* 0x000fe20003f46070 */
[----:B------:R-:W-:Y:S01]  /*6d050*/  IMAD.WIDE.U32 R40, R62, R39, RZ ;  /* 0x000000273e287225 */ /* 0x000fe200078e00ff */
[----:B------:R-:W-:Y:S02]  /*6d060*/  ISETP.GE.U32.AND P0, PT, R10, R12, PT ;  /* 0x0000000c0a00720c */ /* 0x000fe40003f06070 */
[----:B------:R-:W-:Y:S01]  /*6d070*/  ISETP.GE.U32.AND.EX P2, PT, R9, R43, PT, P2 ;  /* 0x0000002b0900720c */ /* 0x000fe20003f46120 */
[----:B------:R-:W-:Y:S02]  /*6d080*/  IMAD R28, R19, R64, RZ ;  /* 0x00000040131c7224 */ /* 0x000fe400078e02ff */
[----:B------:R-:W-:Y:S01]  /*6d090*/  IMAD R12, R71, R66, RZ ;  /* 0x00000042470c7224 */ /* 0x000fe200078e02ff */
[----:B------:R-:W-:Y:S01]  /*6d0a0*/  SEL R51, RZ, 0x1, P2 ;  /* 0x00000001ff337807 */ /* 0x000fe20001000000 */
[----:B------:R-:W-:-:S02]  /*6d0b0*/  IMAD R53, R39, R62, R28 ;  /* 0x0000003e27357224 */ /* 0x000fc400078e021c */
[----:B------:R-:W-:Y:S02]  /*6d0c0*/  IMAD.MOV.U32 R20, RZ, RZ, R15 ;  /* 0x000000ffff147224 */ /* 0x000fe400078e000f */
[----:B------:R-:W-:-:S04]  /*6d0d0*/  IMAD.WIDE.U32 R42, R64, R39, RZ ;  /* 0x00000027402a7225 */ /* 0x000fc800078e00ff */
[----:B------:R-:W-:-:S04]  /*6d0e0*/  IMAD.WIDE.U32 R48, P5, R19, R64, R40 ;  /* 0x0000004013307225 */ /* 0x000fc800078a0028 */
[----:B------:R-:W-:-:S04]  /*6d0f0*/  IMAD.WIDE.U32 R14, R69, R66, RZ ;  /* 0x00000042450e7225 */ /* 0x000fc800078e00ff */
[-C--:B------:R-:W-:Y:S02]  /*6d100*/  IMAD R81, R69, R67.reuse, R12 ;  /* 0x0000004345517224 */ /* 0x080fe400078e020c */
[----:B------:R-:W-:Y:S02]  /*6d110*/  IMAD.IADD R30, R11, 0x1, R53 ;  /* 0x000000010b1e7824 */ /* 0x000fe400078e0235 */
[----:B------:R-:W-:-:S03]  /*6d120*/  IMAD.WIDE.U32.X R20, R68, R67, R20, P4 ;  /* 0x0000004344147225 */ /* 0x000fc600020e0414 */
[----:B------:R-:W-:Y:S01]  /*6d130*/  ISETP.GE.U32.AND.EX P0, PT, R30, R13, PT, P0 ;  /* 0x0000000d1e00720c */ /* 0x000fe20003f06100 */
[----:B------:R-:W-:Y:S01]  /*6d140*/  IMAD.X R41, RZ, RZ, RZ, P5 ;  /* 0x000000ffff297224 */ /* 0x000fe200028e06ff */
[----:B------:R-:W-:Y:S01]  /*6d150*/  IADD3 RZ, P5, PT, R43, R48, RZ ;  /* 0x000000302bff7210 */ /* 0x000fe20007fbe0ff */
[----:B------:R-:W-:Y:S01]  /*6d160*/  IMAD.IADD R81, R15, 0x1, R81 ;  /* 0x000000010f517824 */ /* 0x000fe200078e0251 */
[----:B------:R-:W-:Y:S01]  /*6d170*/  IADD3 R20, P2, P4, R14, R20, R51 ;  /* 0x000000140e147210 */ /* 0x000fe20007c5e033 */
[----:B------:R-:W-:Y:S02]  /*6d180*/  IMAD.MOV.U32 R40, RZ, RZ, R49 ;  /* 0x000000ffff287224 */ /* 0x000fe400078e0031 */
[----:B------:R-:W-:Y:S01]  /*6d190*/  IMAD R15, R70, R64, RZ ;  /* 0x00000040460f7224 */ /* 0x000fe200078e02ff */
[----:B------:R-:W-:Y:S01]  /*6d1a0*/  IADD3.X R21, PT, PT, R81, R21, RZ, P2, P4 ;  /* 0x0000001551157210 */ /* 0x000fe200017e84ff */
[----:B------:R-:W-:-:S04]  /*6d1b0*/  IMAD.WIDE.U32 R42, R62, R69, RZ ;  /* 0x000000453e2a7225 */ /* 0x000fc800078e00ff */
[----:B------:R-:W-:-:S04]  /*6d1c0*/  IMAD.WIDE.U32 R48, R62, R79, RZ ;  /* 0x0000004f3e307225 */ /* 0x000fc800078e00ff */
[----:B------:R-:W-:-:S04]  /*6d1d0*/  IMAD.WIDE.U32 R58, R62, R73, RZ ;  /* 0x000000493e3a7225 */ /* 0x000fc800078e00ff */
[C---:B------:R-:W-:Y:S01]  /*6d1e0*/  IMAD R77, R79.reuse, R62, R15 ;  /* 0x0000003e4f4d7224 */ /* 0x040fe200078e020f */
[----:B------:R-:W-:Y:S01]  /*6d1f0*/  SEL R15, RZ, 0x1, P0 ;  /* 0x00000001ff0f7807 */ /* 0x000fe20000000000 */
[----:B------:R-:W-:-:S04]  /*6d200*/  IMAD.WIDE.U32 R50, R79, R64, R8 ;  /* 0x000000404f327225 */ /* 0x000fc800078e0008 */
[----:B------:R-:W-:-:S04]  /*6d210*/  IMAD.WIDE.U32.X R56, R19, R62, R40, P5 ;  /* 0x0000003e13387225 */ /* 0x000fc800028e0428 */
[----:B------:R-:W-:-:S04]  /*6d220*/  IMAD.WIDE.U32 R42, P0, R71, R64, R42 ;  /* 0x00000040472a7225 */ /* 0x000fc8000780002a */
[----:B------:R-:W-:Y:S01]  /*6d230*/  IMAD.WIDE.U32 R12, R64, R79, RZ ;  /* 0x0000004f400c7225 */ /* 0x000fe200078e00ff */
[----:B------:R-:W-:-:S03]  /*6d240*/  IADD3 R12, P4, P5, R50, R56, R15 ;  /* 0x00000038320c7210 */ /* 0x000fc60007d9e00f */
[----:B------:R-:W-:-:S04]  /*6d250*/  IMAD.WIDE.U32 R40, P2, R70, R64, R48 ;  /* 0x0000004046287225 */ /* 0x000fc80007840030 */
[----:B------:R-:W-:-:S04]  /*6d260*/  IMAD.WIDE.U32 R48, P6, R68, R64, R58 ;  /* 0x0000004044307225 */ /* 0x000fc800078c003a */
[----:B------:R-:W-:Y:S02]  /*6d270*/  IMAD.IADD R77, R51, 0x1, R77 ;  /* 0x00000001334d7824 */ /* 0x000fe400078e024d */
[----:B------:R-:W-:Y:S01]  /*6d280*/  IMAD.X R15, RZ, RZ, RZ, P0 ;  /* 0x000000ffff0f7224 */ /* 0x000fe200000e06ff */
[----:B------:R-:W-:Y:S01]  /*6d290*/  ISETP.GE.U32.AND P0, PT, R20, R14, PT ;  /* 0x0000000e1400720c */ /* 0x000fe20003f06070 */
[----:B------:R-:W-:-:S03]  /*6d2a0*/  IMAD.WIDE.U32 R52, R64, R69, RZ ;  /* 0x0000004540347225 */ /* 0x000fc600078e00ff */
[----:B------:R-:W-:Y:S01]  /*6d2b0*/  ISETP.GE.U32.AND.EX P0, PT, R21, R81, PT, P0 ;  /* 0x000000511500720c */ /* 0x000fe20003f06100 */
[----:B------:R-:W-:Y:S02]  /*6d2c0*/  IMAD.MOV.U32 R58, RZ, RZ, R29 ;  /* 0x000000ffff3a7224 */ /* 0x000fe400078e001d */
[----:B------:R-:W-:-:S04]  /*6d2d0*/  IMAD.WIDE.U32 R28, R65, R79, RZ ;  /* 0x0000004f411c7225 */ /* 0x000fc800078e00ff */
[----:B------:R-:W-:Y:S01]  /*6d2e0*/  IMAD.X R59, RZ, RZ, RZ, P1 ;  /* 0x000000ffff3b7224 */ /* 0x000fe200008e06ff */
[----:B------:R-:W-:Y:S01]  /*6d2f0*/  IADD3 RZ, P1, PT, R13, R40, RZ ;  /* 0x000000280dff7210 */ /* 0x000fe20007f3e0ff */
[----:B------:R-:W-:Y:S01]  /*6d300*/  IMAD.WIDE.U32 R54, R64, R73, RZ ;  /* 0x0000004940367225 */ /* 0x000fe200078e00ff */
[----:B------:R-:W-:Y:S02]  /*6d310*/  IADD3.X R13, PT, PT, R77, R57, RZ, P4, P5 ;  /* 0x000000394d0d7210 */ /* 0x000fe400027ea4ff */
[----:B------:R-:W-:Y:S01]  /*6d320*/  IADD3 RZ, P4, PT, R53, R42, RZ ;  /* 0x0000002a35ff7210 */ /* 0x000fe20007f9e0ff */
[----:B------:R-:W-:Y:S01]  /*6d330*/  IMAD.WIDE.U32.X R52, R71, R67, R58, P3 ;  /* 0x0000004347347225 */ /* 0x000fe200018e043a */
[----:B------:R-:W-:-:S03]  /*6d340*/  IADD3 RZ, P5, PT, R55, R48, RZ ;  /* 0x0000003037ff7210 */ /* 0x000fc60007fbe0ff */
[----:B------:R-:W-:Y:S02]  /*6d350*/  IMAD.X R57, RZ, RZ, RZ, P2 ;  /* 0x000000ffff397224 */ /* 0x000fe400010e06ff */
[----:B------:R-:W-:-:S04]  /*6d360*/  IMAD.WIDE.U32 R58, P2, R70, R46, R28 ;  /* 0x0000002e463a7225 */ /* 0x000fc8000784001c */
[----:B------:R-:W-:Y:S01]  /*6d370*/  IMAD.MOV.U32 R14, RZ, RZ, R43 ;  /* 0x000000ffff0e7224 */ /* 0x000fe200078e002b */
[----:B------:R-:W-:Y:S01]  /*6d380*/  SEL R43, RZ, 0x1, P0 ;  /* 0x00000001ff2b7807 */ /* 0x000fe20000000000 */
[----:B------:R-:W-:Y:S01]  /*6d390*/  IMAD.WIDE.U32 R54, R65, R39, RZ ;  /* 0x0000002741367225 */ /* 0x000fe200078e00ff */
[----:B------:R-:W-:-:S03]  /*6d3a0*/  ISETP.GE.U32.AND P0, PT, R50, R8, PT ;  /* 0x000000083200720c */ /* 0x000fc60003f06070 */
[----:B------:R-:W-:Y:S01]  /*6d3b0*/  IMAD.MOV.U32 R56, RZ, RZ, R41 ;  /* 0x000000ffff387224 */ /* 0x000fe200078e0029 */
[----:B------:R-:W-:Y:S01]  /*6d3c0*/  ISETP.GE.U32.AND.EX P0, PT, R77, R9, PT, P0 ;  /* 0x000000094d00720c */ /* 0x000fe20003f06100 */
[----:B------:R-:W-:Y:S01]  /*6d3d0*/  IMAD.X R41, RZ, RZ, RZ, P2 ;  /* 0x000000ffff297224 */ /* 0x000fe200010e06ff */
[----:B------:R-:W-:Y:S01]  /*6d3e0*/  ISETP.GE.U32.AND P2, PT, R12, R50, PT ;  /* 0x000000320c00720c */ /* 0x000fe20003f46070 */
[----:B------:R-:W-:Y:S01]  /*6d3f0*/  IMAD.WIDE.U32 R54, P3, R19, R46, R54 ;  /* 0x0000002e13367225 */ /* 0x000fe20007860036 */
[----:B------:R-:W-:Y:S02]  /*6d400*/  SEL R8, RZ, 0x1, P0 ;  /* 0x00000001ff087807 */ /* 0x000fe40000000000 */
[----:B------:R-:W-:Y:S01]  /*6d410*/  ISETP.GE.U32.AND.EX P2, PT, R13, R77, PT, P2 ;  /* 0x0000004d0d00720c */ /* 0x000fe20003f46120 */
[----:B------:R-:W-:Y:S01]  /*6d420*/  IMAD.MOV.U32 R50, RZ, RZ, R55 ;  /* 0x000000ffff327224 */ /* 0x000fe200078e0037 */
[----:B------:R-:W-:Y:S01]  /*6d430*/  IADD3 R42, P0, PT, R43, R52, RZ ;  /* 0x000000342b2a7210 */ /* 0x000fe20007f1e0ff */
[----:B------:R-:W-:Y:S01]  /*6d440*/  IMAD.WIDE.U32.X R56, R70, R62, R56, P1 ;  /* 0x0000003e46387225 */ /* 0x000fe200008e0438 */
[----:B------:R-:W-:-:S03]  /*6d450*/  SEL R55, RZ, 0x1, P2 ;  /* 0x00000001ff377807 */ /* 0x000fc60001000000 */
[----:B------:R-:W-:Y:S01]  /*6d460*/  IMAD R9, R68, R64, RZ ;  /* 0x0000004044097224 */ /* 0x000fe200078e02ff */
[----:B------:R-:W-:Y:S01]  /*6d470*/  IADD3 R55, P1, P2, R55, R56, R8 ;  /* 0x0000003837377210 */ /* 0x000fe20007a3e008 */
[----:B------:R-:W-:Y:S02]  /*6d480*/  IMAD.MOV.U32 R28, RZ, RZ, R49 ;  /* 0x000000ffff1c7224 */ /* 0x000fe400078e0031 */
[----:B------:R-:W-:Y:S01]  /*6d490*/  IMAD.WIDE.U32 R48, R73, R64, R20 ;  /* 0x0000004049307225 */ /* 0x000fe200078e0014 */
[----:B------:R-:W-:-:S03]  /*6d4a0*/  IADD3.X R56, PT, PT, RZ, R57, RZ, P1, P2 ;  /* 0x00000039ff387210 */ /* 0x000fc60000fe44ff */
[----:B------:R-:W-:Y:S01]  /*6d4b0*/  IMAD.X R43, RZ, RZ, R53, P0 ;  /* 0x000000ffff2b7224 */ /* 0x000fe200000e0635 */
[----:B------:R-:W-:Y:S01]  /*6d4c0*/  ISETP.GE.U32.AND P0, PT, R48, R20, PT ;  /* 0x000000143000720c */ /* 0x000fe20003f06070 */
[----:B------:R-:W-:Y:S01]  /*6d4d0*/  IMAD R53, R73, R62, R9 ;  /* 0x0000003e49357224 */ /* 0x000fe200078e0209 */
[----:B------:R-:W-:Y:S01]  /*6d4e0*/  IADD3 R20, P2, PT, R55, R48, RZ ;  /* 0x0000003037147210 */ /* 0x000fe20007f5e0ff */
[-C--:B------:R-:W-:Y:S02]  /*6d4f0*/  IMAD R44, R19, R46.reuse, RZ ;  /* 0x0000002e132c7224 */ /* 0x080fe400078e02ff */
[----:B------:R-:W-:Y:S02]  /*6d500*/  IMAD.IADD R53, R49, 0x1, R53 ;  /* 0x0000000131357824 */ /* 0x000fe400078e0235 */
[----:B------:R-:W-:Y:S02]  /*6d510*/  IMAD.MOV.U32 R40, RZ, RZ, R59 ;  /* 0x000000ffff287224 */ /* 0x000fe400078e003b */
[----:B------:R-:W-:Y:S01]  /*6d520*/  IMAD.WIDE.U32 R8, R39, R46, R12 ;  /* 0x0000002e27087225 */ /* 0x000fe200078e000c */
[----:B------:R-:W-:-:S03]  /*6d530*/  ISETP.GE.U32.AND.EX P0, PT, R53, R21, PT, P0 ;  /* 0x000000153500720c */ /* 0x000fc60003f06100 */
[----:B------:R-:W-:Y:S01]  /*6d540*/  IMAD R59, R39, R65, R44 ;  /* 0x00000041273b7224 */ /* 0x000fe200078e022c */
[----:B------:R-:W-:Y:S01]  /*6d550*/  ISETP.GE.U32.AND P1, PT, R8, R12, PT ;  /* 0x0000000c0800720c */ /* 0x000fe20003f26070 */
[----:B------:R-:W-:Y:S01]  /*6d560*/  IMAD.X R21, R53, 0x1, R56, P2 ;  /* 0x0000000135157824 */ /* 0x000fe200010e0638 */
[----:B------:R-:W-:Y:S01]  /*6d570*/  ISETP.GE.U32.AND P2, PT, R20, R48, PT ;  /* 0x000000301400720c */ /* 0x000fe20003f46070 */
[----:B------:R-:W-:Y:S01]  /*6d580*/  IMAD.WIDE.U32 R60, R46, R39, RZ ;  /* 0x000000272e3c7225 */ /* 0x000fe200078e00ff */
[----:B------:R-:W-:Y:S02]  /*6d590*/  SEL R52, RZ, 0x1, P0 ;  /* 0x00000001ff347807 */ /* 0x000fe40000000000 */
[----:B------:R-:W-:Y:S01]  /*6d5a0*/  ISETP.GE.U32.AND.EX P2, PT, R21, R53, PT, P2 ;  /* 0x000000351500720c */ /* 0x000fe20003f46120 */
[----:B------:R-:W-:Y:S02]  /*6d5b0*/  IMAD.IADD R44, R9, 0x1, R59 ;  /* 0x00000001092c7824 */ /* 0x000fe400078e023b */
[----:B------:R-:W-:Y:S01]  /*6d5c0*/  IMAD R12, R70, R46, RZ ;  /* 0x0000002e460c7224 */ /* 0x000fe200078e02ff */
[----:B------:R-:W-:Y:S01]  /*6d5d0*/  SEL R55, RZ, 0x1, P2 ;  /* 0x00000001ff377807 */ /* 0x000fe20001000000 */
[----:B------:R-:W-:Y:S01]  /*6d5e0*/  IMAD.X R29, RZ, RZ, RZ, P6 ;  /* 0x000000ffff1d7224 */ /* 0x000fe200030e06ff */
[----:B------:R-:W-:Y:S01]  /*6d5f0*/  IADD3 RZ, P6, PT, R61, R54, RZ ;  /* 0x000000363dff7210 */ /* 0x000fe20007fde0ff */
[----:B------:R-:W-:Y:S01]  /*6d600*/  IMAD R57, R79, R65, R12 ;  /* 0x000000414f397224 */ /* 0x000fe200078e020c */
[----:B------:R-:W-:Y:S01]  /*6d610*/  ISETP.GE.U32.AND.EX P1, PT, R44, R13, PT, P1 ;  /* 0x0000000d2c00720c */ /* 0x000fe20003f26110 */
[----:B------:R-:W-:-:S02]  /*6d620*/  IMAD.X R51, RZ, RZ, RZ, P3 ;  /* 0x000000ffff337224 */ /* 0x000fc400018e06ff */
[----:B------:R-:W-:Y:S01]  /*6d630*/  IMAD.WIDE.U32.X R12, R68, R62, R28, P5 ;  /* 0x0000003e440c7225 */ /* 0x000fe200028e041c */
[----:B------:R-:W-:-:S03]  /*6d640*/  SEL R53, RZ, 0x1, P1 ;  /* 0x00000001ff357807 */ /* 0x000fc60000800000 */
[----:B------:R-:W-:-:S04]  /*6d650*/  IMAD.WIDE.U32 R28, R79, R46, R20 ;  /* 0x0000002e4f1c7225 */ /* 0x000fc800078e0014 */
[----:B------:R-:W-:Y:S01]  /*6d660*/  IMAD.WIDE.U32.X R50, R19, R65, R50, P6 ;  /* 0x0000004113327225 */ /* 0x000fe200030e0432 */
[----:B------:R-:W-:-:S03]  /*6d670*/  IADD3 R55, P5, P6, R55, R12, R52 ;  /* 0x0000000c37377210 */ /* 0x000fc60007ebe034 */
[----:B------:R-:W-:Y:S01]  /*6d680*/  IMAD.WIDE.U32 R48, R69, R64, R42 ;  /* 0x0000004045307225 */ /* 0x000fe200078e002a */
[----:B------:R-:W-:-:S03]  /*6d690*/  IADD3 R12, P1, P2, R28, R50, R53 ;  /* 0x000000321c0c7210 */ /* 0x000fc60007a3e035 */
[----:B------:R-:W-:Y:S01]  /*6d6a0*/  IMAD R52, R71, R64, RZ ;  /* 0x0000004047347224 */ /* 0x000fe200078e02ff */
[----:B------:R-:W-:Y:S01]  /*6d6b0*/  ISETP.GE.U32.AND P0, PT, R48, R42, PT ;  /* 0x0000002a3000720c */ /* 0x000fe20003f06070 */
[----:B------:R-:W-:Y:S01]  /*6d6c0*/  IMAD.IADD R29, R29, 0x1, R57 ;  /* 0x000000011d1d7824 */ /* 0x000fe200078e0239 */
[----:B------:R-:W-:Y:S01]  /*6d6d0*/  IADD3.X R42, PT, PT, RZ, R13, RZ, P5, P6 ;  /* 0x0000000dff2a7210 */ /* 0x000fe20002fec4ff */
[----:B------:R-:W-:Y:S01]  /*6d6e0*/  IMAD R53, R69, R62, R52 ;  /* 0x0000003e45357224 */ /* 0x000fe200078e0234 */
[----:B------:R-:W-:Y:S01]  /*6d6f0*/  ISETP.GE.U32.AND P5, PT, R28, R20, PT ;  /* 0x000000141c00720c */ /* 0x000fe20003fa6070 */
[----:B------:R-:W-:Y:S01]  /*6d700*/  IMAD.WIDE.U32 R74, R46, R79, RZ ;  /* 0x0000004f2e4a7225 */ /* 0x000fe200078e00ff */
[----:B------:R-:W-:Y:S02]  /*6d710*/  IADD3.X R13, PT, PT, R29, R51, RZ, P1, P2 ;  /* 0x000000331d0d7210 */ /* 0x000fe40000fe44ff */
[----:B------:R-:W-:Y:S01]  /*6d720*/  IADD3 R20, P6, PT, R55, R48, RZ ;  /* 0x0000003037147210 */ /* 0x000fe20007fde0ff */
[----:B------:R-:W-:Y:S01]  /*6d730*/  IMAD.IADD R51, R49, 0x1, R53 ;  /* 0x0000000131337824 */ /* 0x000fe200078e0235 */
[----:B------:R-:W-:Y:S01]  /*6d740*/  ISETP.GE.U32.AND P1, PT, R12, R28, PT ;  /* 0x0000001c0c00720c */ /* 0x000fe20003f26070 */
[----:B------:R-:W-:Y:S01]  /*6d750*/  IMAD.WIDE.U32.X R14, R71, R62, R14, P4 ;  /* 0x0000003e470e7225 */ /* 0x000fe200020e040e */
[----:B------:R-:W-:-:S02]  /*6d760*/  IADD3 RZ, P3, PT, R75, R58, RZ ;  /* 0x0000003a4bff7210 */ /* 0x000fc40007f7e0ff */
[----:B------:R-:W-:Y:S01]  /*6d770*/  ISETP.GE.U32.AND.EX P5, PT, R29, R21, PT, P5 ;  /* 0x000000151d00720c */ /* 0x000fe20003fa6150 */
[----:B------:R-:W-:Y:S01]  /*6d780*/  IMAD.X R21, R51, 0x1, R42, P6 ;  /* 0x0000000133157824 */ /* 0x000fe200030e062a */
[----:B------:R-:W-:Y:S01]  /*6d790*/  ISETP.GE.U32.AND.EX P1, PT, R13, R29, PT, P1 ;  /* 0x0000001d0d00720c */ /* 0x000fe20003f26110 */
[----:B------:R-:W-:Y:S01]  /*6d7a0*/  IMAD.WIDE.U32.X R40, R70, R65, R40, P3 ;  /* 0x0000004146287225 */ /* 0x000fe200018e0428 */
[----:B------:R-:W-:Y:S02]  /*6d7b0*/  ISETP.GE.U32.AND P2, PT, R20, R48, PT ;  /* 0x000000301400720c */ /* 0x000fe40003f46070 */
[----:B------:R-:W-:Y:S01]  /*6d7c0*/  SEL R28, RZ, 0x1, P5 ;  /* 0x00000001ff1c7807 */ /* 0x000fe20002800000 */
[----:B------:R-:W-:Y:S01]  /*6d7d0*/  IMAD R48, R68, R46, RZ ;  /* 0x0000002e44307224 */ /* 0x000fe200078e02ff */
[----:B------:R-:W-:Y:S01]  /*6d7e0*/  SEL R49, RZ, 0x1, P1 ;  /* 0x00000001ff317807 */ /* 0x000fe20000800000 */
[----:B------:R-:W-:Y:S01]  /*6d7f0*/  IMAD.WIDE.U32 R74, R65, R69, RZ ;  /* 0x00000045414a7225 */ /* 0x000fe200078e00ff */
[----:B------:R-:W-:-:S02]  /*6d800*/  ISETP.GE.U32.AND.EX P1, PT, R51, R43, PT, P0 ;  /* 0x0000002b3300720c */ /* 0x000fc40003f26100 */
[----:B------:R-:W-:Y:S01]  /*6d810*/  ISETP.GE.U32.AND.EX P2, PT, R21, R51, PT, P2 ;  /* 0x000000331500720c */ /* 0x000fe20003f46120 */
[----:B------:R-:W-:Y:S01]  /*6d820*/  IMAD R53, R73, R65, R48 ;  /* 0x0000004149357224 */ /* 0x000fe200078e0230 */
[----:B------:R-:W-:Y:S01]  /*6d830*/  IADD3 R49, P5, P6, R49, R40, R28 ;  /* 0x0000002831317210 */ /* 0x000fe20007ebe01c */
[----:B------:R-:W-:Y:S01]  /*6d840*/  IMAD.WIDE.U32 R28, R73, R46, R20 ;  /* 0x0000002e491c7225 */ /* 0x000fe200078e0014 */
[----:B------:R-:W-:Y:S02]  /*6d850*/  SEL R40, RZ, 0x1, P1 ;  /* 0x00000001ff287807 */ /* 0x000fe40000800000 */
[----:B------:R-:W-:Y:S01]  /*6d860*/  SEL R51, RZ, 0x1, P2 ;  /* 0x00000001ff337807 */ /* 0x000fe20001000000 */
[----:B------:R-:W-:Y:S01]  /*6d870*/  IMAD.IADD R29, R29, 0x1, R53 ;  /* 0x000000011d1d7824 */ /* 0x000fe200078e0235 */
[----:B------:R-:W-:Y:S01]  /*6d880*/  ISETP.GE.U32.AND P1, PT, R28, R20, PT ;  /* 0x000000141c00720c */ /* 0x000fe20003f26070 */
[----:B------:R-:W-:Y:S01]  /*6d890*/  IMAD.WIDE.U32 R58, R65, R73, RZ ;  /* 0x00000049413a7225 */ /* 0x000fe200078e00ff */
[----:B------:R-:W-:-:S02]  /*6d8a0*/  IADD3 R14, P2, P4, R51, R14, R40 ;  /* 0x0000000e330e7210 */ /* 0x000fc40007c5e028 */
[----:B------:R-:W-:Y:S01]  /*6d8b0*/  IADD3.X R48, PT, PT, RZ, R41, RZ, P5, P6 ;  /* 0x00000029ff307210 */ /* 0x000fe20002fec4ff */
[----:B------:R-:W-:Y:S01]  /*6d8c0*/  IMAD.WIDE.U32 R40, R46, R69, RZ ;  /* 0x000000452e287225 */ /* 0x000fe200078e00ff */
[----:B------:R-:W-:Y:S02]  /*6d8d0*/  IADD3.X R15, PT, PT, RZ, R15, RZ, P2, P4 ;  /* 0x0000000fff0f7210 */ /* 0x000fe400017e84ff */
[----:B------:R-:W-:Y:S01]  /*6d8e0*/  IADD3 R20, P4, PT, R49, R28, RZ ;  /* 0x0000001c31147210 */ /* 0x000fe20007f9e0ff */
[----:B------:R-:W-:Y:S01]  /*6d8f0*/  IMAD.WIDE.U32 R74, P6, R71, R46, R74 ;  /* 0x0000002e474a7225 */ /* 0x000fe200078c004a */
[C---:B------:R-:W-:Y:S02]  /*6d900*/  ISETP.GE.U32.AND.EX P1, PT, R29.reuse, R21, PT, P1 ;  /* 0x000000151d00720c */ /* 0x040fe40003f26110 */
[----:B------:R-:W-:Y:S01]  /*6d910*/  ISETP.GE.U32.AND P5, PT, R20, R28, PT ;  /* 0x0000001c1400720c */ /* 0x000fe20003fa6070 */
[----:B------:R-:W-:Y:S01]  /*6d920*/  IMAD.X R21, R29, 0x1, R48, P4 ;  /* 0x000000011d157824 */ /* 0x000fe200020e0630 */
[----:B------:R-:W-:Y:S01]  /*6d930*/  SEL R72, RZ, 0x1, P1 ;  /* 0x00000001ff487807 */ /* 0x000fe20000800000 */
[----:B------:R-:W-:Y:S01]  /*6d940*/  IMAD.WIDE.U32 R60, R47, R79, RZ ;  /* 0x0000004f2f3c7225 */ /* 0x000fe200078e00ff */
[----:B------:R-:W-:-:S02]  /*6d950*/  IADD3 RZ, P1, PT, R41, R74, RZ ;  /* 0x0000004a29ff7210 */ /* 0x000fc40007f3e0ff */
[----:B------:R-:W-:Y:S01]  /*6d960*/  ISETP.GE.U32.AND.EX P5, PT, R21, R29, PT, P5 ;  /* 0x0000001d1500720c */ /* 0x000fe20003fa6150 */
[----:B------:R-:W-:-:S03]  /*6d970*/  IMAD.WIDE.U32 R56, R47, R39, RZ ;  /* 0x000000272f387225 */ /* 0x000fc600078e00ff */
[----:B------:R-:W-:Y:S01]  /*6d980*/  SEL R81, RZ, 0x1, P5 ;  /* 0x00000001ff517807 */ /* 0x000fe20002800000 */
[----:B------:R-:W-:-:S04]  /*6d990*/  IMAD.WIDE.U32 R40, R47, R73, RZ ;  /* 0x000000492f287225 */ /* 0x000fc800078e00ff */
[----:B------:R-:W-:-:S04]  /*6d9a0*/  IMAD.WIDE.U32 R42, R46, R73, RZ ;  /* 0x000000492e2a7225 */ /* 0x000fc800078e00ff */
[----:B------:R-:W-:-:S04]  /*6d9b0*/  IMAD.WIDE.U32 R58, P0, R68, R46, R58 ;  /* 0x0000002e443a7225 */ /* 0x000fc8000780003a */
[----:B------:R-:W-:Y:S01]  /*6d9c0*/  IMAD.WIDE.U32 R60, P2, R70, R63, R60 ;  /* 0x0000003f463c7225 */ /* 0x000fe2000784003c */
[----:B------:R-:W-:-:S03]  /*6d9d0*/  IADD3 RZ, P3, PT, R43, R58, RZ ;  /* 0x0000003a2bff7210 */ /* 0x000fc60007f7e0ff */
[----:B------:R-:W-:-:S04]  /*6d9e0*/  IMAD.WIDE.U32 R52, R63, R39, RZ ;  /* 0x000000273f347225 */ /* 0x000fc800078e00ff */
[----:B------:R-:W-:-:S04]  /*6d9f0*/  IMAD.WIDE.U32 R56, P5, R19, R63, R56 ;  /* 0x0000003f13387225 */ /* 0x000fc800078a0038 */
[----:B------:R-:W-:Y:S02]  /*6da00*/  IMAD.X R29, RZ, RZ, RZ, P0 ;  /* 0x000000ffff1d7224 */ /* 0x000fe400000e06ff */
        /* <DEDUP_REMOVED lines=8> */
[----:B------:R-:W-:Y:S01]  /*6da90*/  IADD3 RZ, P5, PT, R55, R40, RZ ;  /* 0x0000002837ff7210 */ /* 0x000fe20007fbe0ff */
[-C--:B------:R-:W-:Y:S02]  /*6daa0*/  IMAD R40, R19, R63.reuse, RZ ;  /* 0x0000003f13287224 */ /* 0x080fe400078e02ff */
[----:B------:R-:W-:Y:S02]  /*6dab0*/  IMAD.X R43, RZ, RZ, RZ, P6 ;  /* 0x000000ffff2b7224 */ /* 0x000fe400030e06ff */
[----:B------:R-:W-:Y:S02]  /*6dac0*/  IMAD.MOV.U32 R28, RZ, RZ, R59 ;  /* 0x000000ffff1c7224 */ /* 0x000fe400078e003b */
[----:B------:R-:W-:-:S04]  /*6dad0*/  IMAD.WIDE.U32 R48, P6, R71, R63, R48 ;  /* 0x0000003f47307225 */ /* 0x000fc800078c0030 */
[----:B------:R-:W-:-:S04]  /*6dae0*/  IMAD.WIDE.U32 R58, R39, R63, R12 ;  /* 0x0000003f273a7225 */ /* 0x000fc800078e000c */
[----:B------:R-:W-:Y:S02]  /*6daf0*/  IMAD.MOV.U32 R42, RZ, RZ, R75 ;  /* 0x000000ffff2a7224 */ /* 0x000fe400078e004b */
[----:B------:R-:W-:Y:S02]  /*6db00*/  IMAD R75, R39, R47, R40 ;  /* 0x0000002f274b7224 */ /* 0x000fe400078e0228 */
[----:B------:R-:W-:Y:S02]  /*6db10*/  IMAD.MOV.U32 R50, RZ, RZ, R61 ;  /* 0x000000ffff327224 */ /* 0x000fe400078e003d */
        /* <DEDUP_REMOVED lines=8> */
[----:B------:R-:W-:Y:S01]  /*6dba0*/  IMAD.X R55, RZ, RZ, RZ, P0 ;  /* 0x000000ffff377224 */ /* 0x000fe200000e06ff */
[----:B------:R-:W-:Y:S01]  /*6dbb0*/  IADD3 RZ, P0, PT, R77, R48, RZ ;  /* 0x000000304dff7210 */ /* 0x000fe20007f1e0ff */
[----:B------:R-:W-:Y:S02]  /*6dbc0*/  IMAD.MOV.U32 R54, RZ, RZ, R41 ;  /* 0x000000ffff367224 */ /* 0x000fe400078e0029 */
[----:B------:R-:W-:Y:S02]  /*6dbd0*/  IMAD R13, R79, R47, R40 ;  /* 0x0000002f4f0d7224 */ /* 0x000fe400078e0228 */
[----:B------:R-:W-:-:S02]  /*6dbe0*/  IMAD R48, R71, R46, RZ ;  /* 0x0000002e47307224 */ /* 0x000fc400078e02ff */
[----:B------:R-:W-:-:S04]  /*6dbf0*/  IMAD.WIDE.U32.X R28, R68, R65, R28, P3 ;  /* 0x00000041441c7225 */ /* 0x000fc800018e041c */
[----:B------:R-:W-:-:S04]  /*6dc00*/  IMAD.WIDE.U32 R40, R79, R63, R20 ;  /* 0x0000003f4f287225 */ /* 0x000fc800078e0014 */
[----:B------:R-:W-:Y:S01]  /*6dc10*/  IMAD.WIDE.U32.X R52, R19, R47, R52, P2 ;  /* 0x0000002f13347225 */ /* 0x000fe200010e0434 */
[----:B------:R-:W-:-:S03]  /*6dc20*/  IADD3 R57, P2, P3, R81, R28, R72 ;  /* 0x0000001c51397210 */ /* 0x000fc60007b5e048 */
[----:B------:R-:W-:Y:S02]  /*6dc30*/  IMAD.MOV.U32 R60, RZ, RZ, R49 ;  /* 0x000000ffff3c7224 */ /* 0x000fe400078e0031 */
[----:B------:R-:W-:Y:S02]  /*6dc40*/  IMAD R77, R69, R65, R48 ;  /* 0x00000041454d7224 */ /* 0x000fe400078e0230 */
[----:B------:R-:W-:Y:S01]  /*6dc50*/  IMAD.WIDE.U32.X R50, R70, R47, R50, P4 ;  /* 0x0000002f46327225 */ /* 0x000fe200020e0432 */
[C---:B------:R-:W-:Y:S02]  /*6dc60*/  IADD3 R75, P4, P6, R40.reuse, R52, R75 ;  /* 0x00000034284b7210 */ /* 0x040fe40007e9e04b */
[----:B------:R-:W-:Y:S01]  /*6dc70*/  IADD3.X R70, PT, PT, RZ, R29, RZ, P2, P3 ;  /* 0x0000001dff467210 */ /* 0x000fe200017e64ff */
[----:B------:R-:W-:Y:S01]  /*6dc80*/  IMAD.IADD R13, R41, 0x1, R13 ;  /* 0x00000001290d7824 */ /* 0x000fe200078e020d */
[----:B------:R-:W-:Y:S01]  /*6dc90*/  ISETP.GE.U32.AND P3, PT, R40, R20, PT ;  /* 0x000000142800720c */ /* 0x000fe20003f66070 */
        /* <DEDUP_REMOVED lines=14> */
[----:B------:R-:W-:Y:S01]  /*6dd80*/  IMAD.WIDE.U32 R48, R56, 0x3d1, RZ ;  /* 0x000003d138307825 */ /* 0x000fe200078e00ff */
[----:B------:R-:W-:Y:S02]  /*6dd90*/  SEL R57, RZ, 0x1, P6 ;  /* 0x00000001ff397807 */ /* 0x000fe40003000000 */
[----:B------:R-:W-:Y:S01]  /*6dda0*/  ISETP.GE.U32.AND.EX P2, PT, R41, R15, PT, P2 ;  /* 0x0000000f2900720c */ /* 0x000fe20003f46120 */
[----:B------:R-:W-:Y:S01]  /*6ddb0*/  IMAD.WIDE.U32.X R60, R71, R47, R60, P0 ;  /* 0x0000002f473c7225 */ /* 0x000fe200000e043c */
[----:B------:R-:W-:Y:S02]  /*6ddc0*/  ISETP.GE.U32.AND.EX P4, PT, R29, R41, PT, P4 ;  /* 0x000000291d00720c */ /* 0x000fe40003f86140 */
[----:B------:R-:W-:Y:S01]  /*6ddd0*/  IADD3 R57, P3, P5, R57, R50, R13 ;  /* 0x0000003239397210 */ /* 0x000fe20007d7e00d */
[----:B------:R-:W-:Y:S01]  /*6dde0*/  IMAD.WIDE.U32 R40, R73, R63, R28 ;  /* 0x0000003f49287225 */ /* 0x000fe200078e001c */
[----:B------:R-:W-:-:S02]  /*6ddf0*/  SEL R53, RZ, 0x1, P2 ;  /* 0x00000001ff357807 */ /* 0x000fc40001000000 */
[----:B------:R-:W-:Y:S01]  /*6de00*/  IADD3.X R52, PT, PT, RZ, R51, RZ, P3, P5 ;  /* 0x00000033ff347210 */ /* 0x000fe20001fea4ff */
[----:B------:R-:W-:Y:S01]  /*6de10*/  IMAD R13, R73, R47, R68 ;  /* 0x0000002f490d7224 */ /* 0x000fe200078e0244 */
[----:B------:R-:W-:Y:S01]  /*6de20*/  IADD3 R57, P2, PT, R57, R40, RZ ;  /* 0x0000002839397210 */ /* 0x000fe20007f5e0ff */
[----:B------:R-:W-:Y:S01]  /*6de30*/  IMAD.WIDE.U32 R50, P5, RZ, R75, R48 ;  /* 0x0000004bff327225 */ /* 0x000fe200078a0030 */
[----:B------:R-:W-:Y:S02]  /*6de40*/  IADD3 R14, P3, PT, RZ, R20, RZ ;  /* 0x00000014ff0e7210 */ /* 0x000fe40007f7e0ff */
[----:B------:R-:W-:Y:S01]  /*6de50*/  ISETP.GE.U32.AND P0, PT, R57, R40, PT ;  /* 0x000000283900720c */ /* 0x000fe20003f06070 */
[----:B------:R-:W-:Y:S01]  /*6de60*/  IMAD.IADD R13, R41, 0x1, R13 ;  /* 0x00000001290d7824 */ /* 0x000fe200078e020d */
[----:B------:R-:W-:Y:S01]  /*6de70*/  SEL R15, RZ, 0x1, P4 ;  /* 0x00000001ff0f7807 */ /* 0x000fe20002000000 */
[----:B------:R-:W-:Y:S01]  /*6de80*/  IMAD.WIDE.U32.X R42, R71, R65, R42, P1 ;  /* 0x00000041472a7225 */ /* 0x000fe200008e042a */
[----:B------:R-:W-:-:S02]  /*6de90*/  IADD3 R50, P4, PT, R21, R50, RZ ;  /* 0x0000003215327210 */ /* 0x000fc40007f9e0ff */
[----:B------:R-:W-:Y:S01]  /*6dea0*/  ISETP.GE.U32.AND P1, PT, R14, R20, PT ;  /* 0x000000140e00720c */ /* 0x000fe20003f26070 */
[----:B------:R-:W-:Y:S01]  /*6deb0*/  IMAD.X R52, R13, 0x1, R52, P2 ;  /* 0x000000010d347824 */ /* 0x000fe200010e0634 */
[----:B------:R-:W-:Y:S01]  /*6dec0*/  ISETP.GE.U32.AND P2, PT, R40, R28, PT ;  /* 0x0000001c2800720c */ /* 0x000fe20003f46070 */
[----:B------:R-:W-:Y:S01]  /*6ded0*/  IMAD.X R49, RZ, RZ, RZ, P5 ;  /* 0x000000ffff317224 */ /* 0x000fe200028e06ff */
[----:B------:R-:W-:Y:S01]  /*6dee0*/  IADD3 R20, P5, P6, R15, R42, R53 ;  /* 0x0000002a0f147210 */ /* 0x000fe20007ebe035 */
[----:B------:R-:W-:Y:S01]  /*6def0*/  IMAD.MOV.U32 R48, RZ, RZ, R51 ;  /* 0x000000ffff307224 */ /* 0x000fe200078e0033 */
[----:B------:R-:W-:Y:S01]  /*6df00*/  ISETP.GE.U32.AND.EX P2, PT, R13, R29, PT, P2 ;  /* 0x0000001d0d00720c */ /* 0x000fe20003f46120 */
[----:B------:R-:W-:Y:S01]  /*6df10*/  IMAD.X R15, R50, 0x1, R75, P3 ;  /* 0x00000001320f7824 */ /* 0x000fe200018e064b */
[----:B------:R-:W-:Y:S01]  /*6df20*/  ISETP.GE.U32.AND.EX P0, PT, R52, R13, PT, P0 ;  /* 0x0000000d3400720c */ /* 0x000fe20003f06100 */
[----:B------:R-:W-:Y:S01]  /*6df30*/  IMAD.WIDE.U32.X R40, RZ, R56, R48, P4 ;  /* 0x00000038ff287225 */ /* 0x000fe200020e0430 */
[----:B------:R-:W-:-:S02]  /*6df40*/  SEL R51, RZ, 0x1, P2 ;  /* 0x00000001ff337807 */ /* 0x000fc40001000000 */
[----:B------:R-:W-:Y:S01]  /*6df50*/  SEL R13, RZ, 0x1, P0 ;  /* 0x00000001ff0d7807 */ /* 0x000fe20000000000 */
[----:B------:R-:W-:Y:S01]  /*6df60*/  IMAD.WIDE.U32 R48, R52, 0x3d1, RZ ;  /* 0x000003d134307825 */ /* 0x000fe200078e00ff */
[----:B------:R-:W-:Y:S02]  /*6df70*/  IADD3.X R21, PT, PT, RZ, R43, RZ, P5, P6 ;  /* 0x0000002bff157210 */ /* 0x000fe40002fec4ff */
[----:B------:R-:W-:Y:S01]  /*6df80*/  IADD3 R13, P3, P4, R13, R54, R51 ;  /* 0x000000360d0d7210 */ /* 0x000fe20007c7e033 */
[----:B------:R-:W-:Y:S01]  /*6df90*/  IMAD.WIDE.U32 R42, R57, 0x3d1, RZ ;  /* 0x000003d1392a7825 */ /* 0x000fe200078e00ff */
[----:B------:R-:W-:Y:S02]  /*6dfa0*/  ISETP.GE.U32.AND.EX P0, PT, R15, R50, PT, P1 ;  /* 0x000000320f00720c */ /* 0x000fe40003f06110 */
[----:B------:R-:W-:Y:S01]  /*6dfb0*/  IADD3.X R54, PT, PT, RZ, R55, RZ, P3, P4 ;  /* 0x00000037ff367210 */ /* 0x000fe20001fe84ff */
[----:B------:R-:W-:Y:S01]  /*6dfc0*/  IMAD R28, R71, R63, RZ ;  /* 0x0000003f471c7224 */ /* 0x000fe200078e02ff */
[----:B------:R-:W-:Y:S01]  /*6dfd0*/  IADD3 R53, P2, PT, R40, R42, RZ ;  /* 0x0000002a28357210 */ /* 0x000fe20007f5e0ff */
[----:B------:R-:W-:-:S03]  /*6dfe0*/  IMAD.WIDE.U32 R48, P3, RZ, R57, R48 ;  /* 0x00000039ff307225 */ /* 0x000fc60007860030 */
[----:B------:R-:W-:Y:S01]  /*6dff0*/  ISETP.GE.U32.AND P4, PT, R53, R42, PT ;  /* 0x0000002a3500720c */ /* 0x000fe20003f86070 */
[----:B------:R-:W-:Y:S01]  /*6e000*/  IMAD R71, R69, R47, R28 ;  /* 0x0000002f45477224 */ /* 0x000fe200078e021c */
[----:B------:R-:W-:Y:S01]  /*6e010*/  IADD3 R40, P5, PT, R53, R56, RZ ;  /* 0x0000003835287210 */ /* 0x000fe20007fbe0ff */
[----:B------:R-:W-:-:S04]  /*6e020*/  IMAD.WIDE.U32 R28, R69, R63, R20 ;  /* 0x0000003f451c7225 */ /* 0x000fc800078e0014 */
[----:B------:R-:W-:Y:S01]  /*6e030*/  IMAD.X R51, RZ, RZ, RZ, P3 ;  /* 0x000000ffff337224 */ /* 0x000fe200018e06ff */
[----:B------:R-:W-:Y:S01]  /*6e040*/  IADD3 R42, P3, PT, R43, R48, RZ ;  /* 0x000000302b2a7210 */ /* 0x000fe20007f7e0ff */
[----:B------:R-:W-:Y:S01]  /*6e050*/  IMAD.IADD R29, R29, 0x1, R71 ;  /* 0x000000011d1d7824 */ /* 0x000fe200078e0247 */
[----:B------:R-:W-:Y:S01]  /*6e060*/  ISETP.GE.U32.AND P1, PT, R28, R20, PT ;  /* 0x000000141c00720c */ /* 0x000fe20003f26070 */
[----:B------:R-:W-:Y:S01]  /*6e070*/  IMAD.MOV.U32 R50, RZ, RZ, R49 ;  /* 0x000000ffff327224 */ /* 0x000fe200078e0031 */
[----:B------:R-:W-:Y:S01]  /*6e080*/  IADD3 R55, P6, PT, R13, R28, RZ ;  /* 0x0000001c0d377210 */ /* 0x000fe20007fde0ff */
[----:B------:R-:W-:Y:S01]  /*6e090*/  IMAD.X R49, R42, 0x1, R41, P2 ;  /* 0x000000012a317824 */ /* 0x000fe200010e0629 */
[----:B------:R-:W-:Y:S01]  /*6e0a0*/  SEL R13, RZ, 0x1, P0 ;  /* 0x00000001ff0d7807 */ /* 0x000fe20000000000 */
[----:B------:R-:W-:Y:S01]  /*6e0b0*/  IMAD R56, R19, R66, RZ ;  /* 0x0000004213387224 */ /* 0x000fe200078e02ff */
[C---:B------:R-:W-:Y:S01]  /*6e0c0*/  ISETP.GE.U32.AND.EX P1, PT, R29.reuse, R21, PT, P1 ;  /* 0x000000151d00720c */ /* 0x040fe20003f26110 */
[----:B------:R-:W-:Y:S01]  /*6e0d0*/  IMAD.X R54, R29, 0x1, R54, P6 ;  /* 0x000000011d367824 */ /* 0x000fe200030e0636 */
[----:B------:R-:W-:Y:S01]  /*6e0e0*/  IADD3 R13, P6, PT, R40, R13, RZ ;  /* 0x0000000d280d7210 */ /* 0x000fe20007fde0ff */
[----:B------:R-:W-:Y:S01]  /*6e0f0*/  IMAD.WIDE.U32.X R20, RZ, R52, R50, P3 ;  /* 0x00000034ff147225 */ /* 0x000fe200018e0432 */
[----:B------:R-:W-:-:S02]  /*6e100*/  ISETP.GE.U32.AND P3, PT, R55, R28, PT ;  /* 0x0000001c3700720c */ /* 0x000fc40003f66070 */
[----:B------:R-:W-:Y:S01]  /*6e110*/  ISETP.LT.U32.AND P0, PT, R40, R53, PT ;  /* 0x000000352800720c */ /* 0x000fe20003f01070 */
        /* <DEDUP_REMOVED lines=13> */
[----:B------:R-:W-:Y:S01]  /*6e1f0*/  IMAD.MOV.U32 R19, RZ, RZ, RZ ;  /* 0x000000ffff137224 */ /* 0x000fe200078e00ff */
        /* <DEDUP_REMOVED lines=14> */
[----:B------:R-:W-:Y:S02]  /*6e2e0*/  ISETP.GE.U32.AND P2, PT, R41, R20, PT ;  /* 0x000000142900720c */ /* 0x000fe40003f46070 */
        /* <DEDUP_REMOVED lines=85> */
.L_x_2317:
[----:B------:R-:W-:Y:S05]  /*6e840*/  BSYNC.RECONVERGENT B0 ;  /* 0x0000000000007941 */ /* 0x000fea0003800200 */
.L_x_2316:
        /* <DEDUP_REMOVED lines=24> */
[----:B------:R-:W-:Y:S01]  /*6e9d0*/  IADD3 R58, P1, PT, R51, R58, RZ ;  /* 0x0000003a333a7210 */ /* 0x000fe20007f3e0ff */
[----:B------:R-:W0:Y:S05]  /*6e9e0*/  BMOV.32.CLEAR R44, B0 ;  /* 0x00000000002c7355 */ /* 0x000e2a0000100000 */
[----:B------:R-:W-:Y:S01]  /*6e9f0*/  SEL R43, RZ, 0x1, !P0 ;  /* 0x00000001ff2b7807 */ /* 0x000fe20004000000 */
[----:B------:R-:W-:Y:S01]  /*6ea00*/  IMAD.X R9, R54, 0x1, R12, P1 ;  /* 0x0000000136097824 */ /* 0x000fe200008e060c */
[C---:B------:R-:W-:Y:S01]  /*6ea10*/  ISETP.LT.U32.AND P1, PT, R58.reuse, R51, PT ;  /* 0x000000333a00720c */ /* 0x040fe20003f21070 */
[----:B------:R-:W-:Y:S01]  /*6ea20*/  BSSY.RELIABLE B0, `(.L_x_2319) ;  /* 0x0000023000007945 */ /* 0x000fe20003800100 */
[----:B------:R-:W-:Y:S01]  /*6ea30*/  IADD3 R43, P2, PT, R58, R43, RZ ;  /* 0x0000002b3a2b7210 */ /* 0x000fe20007f5e0ff */
[----:B------:R-:W-:-:S03]  /*6ea40*/  IMAD.MOV.U32 R51, RZ, RZ, R20 ;  /* 0x000000ffff337224 */ /* 0x000fc600078e0014 */
        /* <DEDUP_REMOVED lines=11> */
[----:B0-----:R-:W-:Y:S05]  /*6eb00*/  @P0 BRA `(.L_x_2320) ;  /* 0x0000000000500947 */ /* 0x001fea0003800000 */
        /* <DEDUP_REMOVED lines=20> */
.L_x_2320:
[----:B------:R-:W-:Y:S05]  /*6ec50*/  BSYNC.RELIABLE B0 ;  /* 0x0000000000007941 */ /* 0x000fea0003800100 */
.L_x_2319:
        /* <DEDUP_REMOVED lines=40> */
[----:B------:R-:W-:Y:S01]  /*6eee0*/  IADD3 R14, P4, PT, R20, R21, RZ ;  /* 0x00000015140e7210 */ /* 0x000fe20007f9e0ff */
[----:B------:R-:W-:Y:S01]  /*6eef0*/  IMAD.X R21, R30, 0x1, R41, P3 ;  /* 0x000000011e157824 */ /* 0x000fe200018e0629 */
[----:B------:R-:W-:Y:S01]  /*6ef00*/  IADD3 R51, P2, PT, R51, -R8, RZ ;  /* 0x8000000833337210 */ /* 0x000fe20007f5e0ff */
[----:B------:R-:W-:Y:S02]  /*6ef10*/  IMAD.MOV.U32 R53, RZ, RZ, R28 ;  /* 0x000000ffff357224 */ /* 0x000fe400078e001c */
[----:B------:R-:W-:Y:S02]  /*6ef20*/  IMAD.X R20, R20, 0x1, R29, P4 ;  /* 0x0000000114147824 */ /* 0x000fe400020e061d */
[----:B------:R-:W-:Y:S02]  /*6ef30*/  IMAD.X R42, R42, 0x1, ~R9, P2 ;  /* 0x000000012a2a7824 */ /* 0x000fe400010e0e09 */
[----:B------:R-:W-:Y:S02]  /*6ef40*/  IMAD.MOV.U32 R40, RZ, RZ, R21 ;  /* 0x000000ffff287224 */ /* 0x000fe400078e0015 */
[----:B------:R-:W-:-:S02]  /*6ef50*/  IMAD.MOV.U32 R49, RZ, RZ, R14 ;  /* 0x000000ffff317224 */ /* 0x000fc400078e000e */
        /* <DEDUP_REMOVED lines=20> */
.L_x_2322:
        /* <DEDUP_REMOVED lines=63> */
.L_x_2323:
        /* <DEDUP_REMOVED lines=31> */
.L_x_2321:
[----:B------:R0:W-:Y:S05]  /*6f680*/  BMOV.32 B11, R44 ;  /* 0x0000002c0b007356 */ /* 0x0001ea0000000000 */
[----:B------:R-:W-:Y:S05]  /*6f690*/  BSYNC.RECONVERGENT B11 ;  /* 0x00000000000b7941 */ /* 0x000fea0003800200 */
.L_x_2318:
[----:B------:R-:W-:Y:S05]  /*6f6a0*/  WARPSYNC.ALL ;  /* 0x0000000000007948 */ /* 0x000fea0003800000 */
[----:B------:R-:W1:Y:S01]  /*6f6b0*/  LDC.64 R8, c[0x0][0x388] ;  /* 0x0000e200ff087b82 */ /* 0x000e620000000a00 */
[----:B------:R-:W-:Y:S01]  /*6f6c0*/  IMAD R11, R18, 0x4, R45 ;  /* 0x00000004120b7824 */ /* 0x000fe200078e022d */
[----:B------:R-:W2:Y:S01]  /*6f6d0*/  LDCU UR4, c[0x0][0x394] ;  /* 0x00007280ff0477ac */ /* 0x000ea20008000800 */
[----:B------:R-:W-:Y:S02]  /*6f6e0*/  IMAD.MOV.U32 R10, RZ, RZ, R51 ;  /* 0x000000ffff0a7224 */ /* 0x000fe400078e0033 */
[----:B------:R-:W-:-:S02]  /*6f6f0*/  IMAD.MOV.U32 R12, RZ, RZ, R53 ;  /* 0x000000ffff0c7224 */ /* 0x000fc400078e0035 */
[----:B------:R-:W-:Y:S02]  /*6f700*/  IMAD.MOV.U32 R13, RZ, RZ, R40 ;  /* 0x000000ffff0d7224 */ /* 0x000fe400078e0028 */
[----:B------:R-:W-:-:S05]  /*6f710*/  VIADD R18, R18, 0x1 ;  /* 0x0000000112127836 */ /* 0x000fca0000000000 */
[----:B--2---:R-:W-:Y:S01]  /*6f720*/  ISETP.NE.AND P0, PT, R18, UR4, PT ;  /* 0x0000000412007c0c */ /* 0x004fe2000bf05270 */
[----:B-1----:R-:W-:-:S04]  /*6f730*/  IMAD.WIDE.U32 R8, R11, 0x8, R8 ;  /* 0x000000080b087825 */ /* 0x002fc800078e0008 */
[----:B------:R-:W-:Y:S01]  /*6f740*/  IMAD.MOV.U32 R11, RZ, RZ, R42 ;  /* 0x000000ffff0b7224 */ /* 0x000fe200078e002a */
[----:B------:R-:W-:Y:S04]  /*6f750*/  STG.E.64 desc[UR8][R8.64+0x8], R12 ;  /* 0x0000080c08007986 */ /* 0x000fe8000c101b08 */
[----:B------:R1:W-:Y:S02]  /*6f760*/  STG.E.64 desc[UR8][R8.64], R10 ;  /* 0x0000000a08007986 */ /* 0x0003e4000c101b08 */
[----:B-1----:R-:W-:Y:S02]  /*6f770*/  IMAD.MOV.U32 R10, RZ, RZ, R49 ;  /* 0x000000ffff0a7224 */ /* 0x002fe400078e0031 */
[----:B------:R-:W-:-:S05]  /*6f780*/  IMAD.MOV.U32 R11, RZ, RZ, R28 ;  /* 0x000000ffff0b7224 */ /* 0x000fca00078e001c */
[----:B------:R1:W-:Y:S02]  /*6f790*/  STG.E.64 desc[UR8][R8.64+0x10], R10 ;  /* 0x0000100a08007986 */ /* 0x0003e4000c101b08 */
[----:B-1----:R-:W-:Y:S02]  /*6f7a0*/  IMAD.MOV.U32 R10, RZ, RZ, R43 ;  /* 0x000000ffff0a7224 */ /* 0x002fe400078e002b */
[----:B------:R-:W-:-:S05]  /*6f7b0*/  IMAD.MOV.U32 R11, RZ, RZ, R30 ;  /* 0x000000ffff0b7224 */ /* 0x000fca00078e001e */
[----:B------:R2:W-:Y:S01]  /*6f7c0*/  STG.E.64 desc[UR8][R8.64+0x18], R10 ;  /* 0x0000180a08007986 */ /* 0x0005e2000c101b08 */
[----:B------:R-:W-:Y:S05]  /*6f7d0*/  @P0 BRA `(.L_x_2324) ;  /* 0xfffffd7400440947 */ /* 0x000fea000383ffff */
[----:B------:R-:W-:Y:S05]  /*6f7e0*/  EXIT ;  /* 0x000000000000794d */ /* 0x000fea0003800000 */
.L_x_2325:
        /* <DEDUP_REMOVED lines=9> */
.L_x_2697:


//--------------------- .text.generate_pubkeys    --------------------------
	.section	.text.generate_pubkeys,"ax",@progbits
	.align	128
        .global         generate_pubkeys
        .type           generate_pubkeys,@function
        .size           generate_pubkeys,(.L_x_2698 - generate_pubkeys)
        .other          generate_pubkeys,@"STO_CUDA_ENTRY STV_DEFAULT"
generate_pubkeys:
.text.generate_pubkeys:
        /* <DEDUP_REMOVED lines=18> */
[----:B------:R-:W-:-:S03]  /*0120*/  IADD3 R44, P1, PT, RZ, RZ, RZ ;  /* 0x000000ffff2c7210 */ /* 0x000fc60007f3e0ff */
[----:B------:R-:W-:Y:S01]  /*0130*/  UIADD3.X UR7, UPT, UPT, URZ, URZ, URZ, UP0, !UPT ;  /* 0x000000ffff077290 */ /* 0x000fe200087fe4ff */
[----:B------:R-:W-:Y:S01]  /*0140*/  ISETP.GE.U32.AND P0, PT, R44, RZ, PT ;  /* 0x000000ff2c00720c */ /* 0x000fe20003f06070 */
[----:B------:R-:W-:Y:S01]  /*0150*/  IMAD.X R43, RZ, RZ, UR4, P1 ;  /* 0x00000004ff2b7e24 */ /* 0x000fe200088e06ff */
[----:B------:R-:W-:Y:S01]  /*0160*/  UIADD3 URZ, UP0, UPT, URZ, UR4, URZ ;  /* 0x00000004ffff7290 */ /* 0x000fe2000ff1e0ff */
[----:B------:R-:W-:-:S03]  /*0170*/  UMOV UR6, UR5 ;  /* 0x0000000500067c82 */ /* 0x000fc60008000000 */
[----:B------:R-:W-:Y:S01]  /*0180*/  ISETP.GE.U32.AND.EX P0, PT, R43, UR4, PT, P0 ;  /* 0x000000042b007c0c */ /* 0x000fe2000bf06100 */
[----:B------:R-:W-:-:S03]  /*0190*/  UIMAD.WIDE.U32.X UR4, URZ, URZ, UR6, UP0 ;  /* 0x000000ffff0472a5 */ /* 0x000fc600080e0406 */
[----:B------:R-:W-:-:S04]  /*01a0*/  SEL R54, RZ, 0x1, P0 ;  /* 0x00000001ff367807 */ /* 0x000fc80000000000 */
[----:B------:R-:W-:-:S04]  /*01b0*/  IADD3 R55, P0, P1, R54, UR4, RZ ;  /* 0x0000000436377c10 */ /* 0x000fc8000f91e0ff */
[----:B------:R-:W-:Y:S01]  /*01c0*/  IADD3.X R42, PT, PT, RZ, UR5, RZ, P0, P1 ;  /* 0x00000005ff2a7c10 */ /* 0x000fe200087e24ff */
[----:B------:R-:W-:-:S04]  /*01d0*/  IMAD.MOV.U32 R54, RZ, RZ, RZ ;  /* 0x000000ffff367224 */ /* 0x000fc800078e00ff */
[----:B------:R-:W-:-:S04]  /*01e0*/  IMAD.WIDE.U32 R4, R42, 0x3d1, RZ ;  /* 0x000003d12a047825 */ /* 0x000fc800078e00ff */
[----:B0-----:R-:W-:-:S04]  /*01f0*/  IMAD.WIDE.U32 R2, R55, 0x3d1, RZ ;  /* 0x000003d137027825 */ /* 0x001fc800078e00ff */
[----:B------:R-:W-:-:S04]  /*0200*/  IMAD.WIDE.U32 R4, P0, RZ, R55, R4 ;  /* 0x00000037ff047225 */ /* 0x000fc80007800004 */
[----:B------:R-:W-:Y:S01]  /*0210*/  IMAD.WIDE.U32 R52, R55, 0x3d1, R54 ;  /* 0x000003d137347825 */ /* 0x000fe200078e0036 */
[----:B------:R-:W-:-:S03]  /*0220*/  IADD3 RZ, P1, PT, R3, R4, RZ ;  /* 0x0000000403ff7210 */ /* 0x000fc60007f3e0ff */
[----:B------:R-:W-:Y:S01]  /*0230*/  IMAD.X R3, RZ, RZ, RZ, P0 ;  /* 0x000000ffff037224 */ /* 0x000fe200000e06ff */
[----:B------:R-:W-:Y:S01]  /*0240*/  ISETP.GE.U32.AND P0, PT, R52, RZ, PT ;  /* 0x000000ff3400720c */ /* 0x000fe20003f06070 */
[----:B------:R-:W-:Y:S02]  /*0250*/  IMAD.IADD R41, R4, 0x1, R53 ;  /* 0x0000000104297824 */ /* 0x000fe400078e0235 */
[----:B------:R-:W-:-:S03]  /*0260*/  IMAD.MOV.U32 R2, RZ, RZ, R5 ;  /* 0x000000ffff027224 */ /* 0x000fc600078e0005 */
        /* <DEDUP_REMOVED lines=10> */
[----:B------:R-:W-:Y:S02]  /*0310*/  ISETP.GE.U32.AND P1, PT, R5, R42, PT ;  /* 0x0000002a0500720c */ /* 0x000fe40003f26070 */
[----:B------:R-:W-:-:S02]  /*0320*/  LOP3.LUT R0, RZ, R2, RZ, 0x33, !PT ;  /* 0x00000002ff007212 */ /* 0x000fc400078e33ff */
[----:B------:R-:W-:Y:S02]  /*0330*/  ISETP.GE.U32.AND.EX P0, PT, R39, RZ, PT, P0 ;  /* 0x000000ff2700720c */ /* 0x000fe40003f06100 */
[----:B------:R-:W-:Y:S02]  /*0340*/  ISETP.GE.U32.AND.EX P1, PT, R2, RZ, PT, P1 ;  /* 0x000000ff0200720c */ /* 0x000fe40003f26110 */
[----:B------:R-:W-:Y:S02]  /*0350*/  ISETP.GT.U32.OR.EX P0, PT, RZ, R0, !P0, P2 ;  /* 0x00000000ff00720c */ /* 0x000fe40004704520 */
[----:B------:R-:W-:Y:S02]  /*0360*/  SEL R3, RZ, 0x1, P1 ;  /* 0x00000001ff037807 */ /* 0x000fe40000800000 */
[----:B------:R-:W-:-:S04]  /*0370*/  SEL R4, RZ, 0x1, !P0 ;  /* 0x00000001ff047807 */ /* 0x000fc80004000000 */
[----:B------:R-:W-:Y:S01]  /*0380*/  IADD3 R4, P0, PT, R4, R3, RZ ;  /* 0x0000000304047210 */ /* 0x000fe20007f1e0ff */
[----:B------:R-:W-:Y:S01]  /*0390*/  IMAD.MOV.U32 R5, RZ, RZ, R1 ;  /* 0x000000ffff057224 */ /* 0x000fe200078e0001 */
[----:B------:R-:W-:Y:S01]  /*03a0*/  CS2R R46, SRZ ;  /* 0x00000000002e7805 */ /* 0x000fe2000001ff00 */
[----:B------:R-:W-:Y:S01]  /*03b0*/  VIADD R3, R1, 0x20 ;  /* 0x0000002001037836 */ /* 0x000fe20000000000 */
[----:B------:R-:W-:Y:S01]  /*03c0*/  CS2R R62, SRZ ;  /* 0x00000000003e7805 */ /* 0x000fe2000001ff00 */
[----:B------:R-:W-:Y:S01]  /*03d0*/  IMAD.MOV.U32 R6, RZ, RZ, 0x1 ;  /* 0x00000001ff067424 */ /* 0x000fe200078e00ff */
[----:B------:R-:W-:Y:S02]  /*03e0*/  CS2R R8, SRZ ;  /* 0x0000000000087805 */ /* 0x000fe4000001ff00 */
[----:B------:R-:W-:Y:S01]  /*03f0*/  PRMT R2, RZ, 0x7610, R2 ;  /* 0x00007610ff027816 */ /* 0x000fe20000000002 */
[----:B------:R-:W-:Y:S01]  /*0400*/  IMAD.MOV.U32 R0, RZ, RZ, 0x3 ;  /* 0x00000003ff007424 */ /* 0x000fe200078e00ff */
[----:B------:R-:W-:Y:S01]  /*0410*/  CS2R R64, SRZ ;  /* 0x0000000000407805 */ /* 0x000fe2000001ff00 */
[----:B------:R-:W-:Y:S01]  /*0420*/  IMAD.MOV.U32 R66, RZ, RZ, RZ ;  /* 0x000000ffff427224 */ /* 0x000fe200078e00ff */
[----:B------:R-:W-:Y:S01]  /*0430*/  CS2R R10, SRZ ;  /* 0x00000000000a7805 */ /* 0x000fe2000001ff00 */
[----:B------:R-:W-:Y:S01]  /*0440*/  IMAD.MOV.U32 R69, RZ, RZ, RZ ;  /* 0x000000ffff457224 */ /* 0x000fe200078e00ff */
[----:B------:R-:W-:Y:S01]  /*0450*/  CS2R R36, SRZ ;  /* 0x0000000000247805 */ /* 0x000fe2000001ff00 */
[----:B------:R-:W-:Y:S01]  /*0460*/  IMAD.MOV.U32 R7, RZ, RZ, RZ ;  /* 0x000000ffff077224 */ /* 0x000fe200078e00ff */
[----:B------:R-:W-:Y:S01]  /*0470*/  CS2R R34, SRZ ;  /* 0x0000000000227805 */ /* 0x000fe2000001ff00 */
[----:B------:R-:W-:Y:S01]  /*0480*/  IMAD.MOV.U32 R38, RZ, RZ, RZ ;  /* 0x000000ffff267224 */ /* 0x000fe200078e00ff */
[----:B------:R-:W-:Y:S01]  /*0490*/  CS2R R32, SRZ ;  /* 0x0000000000207805 */ /* 0x000fe2000001ff00 */
[----:B------:R-:W-:-:S02]  /*04a0*/  IMAD.MOV.U32 R31, RZ, RZ, RZ ;  /* 0x000000ffff1f7224 */ /* 0x000fc400078e00ff */
[----:B------:R-:W-:Y:S01]  /*04b0*/  IMAD.X R30, RZ, RZ, RZ, P0 ;  /* 0x000000ffff1e7224 */ /* 0x000fe200000e06ff */
[----:B--2---:R-:W-:Y:S04]  /*04c0*/  STL.128 [R1+0x30], R16 ;  /* 0x0000301001007387 */ /* 0x004fe80000100c00 */
[----:B---3--:R0:W-:Y:S02]  /*04d0*/  STL.128 [R1+0x20], R12 ;  /* 0x0000200c01007387 */ /* 0x0081e40000100c00 */
[----:B0-----:R-:W-:-:S07]  /*04e0*/  CS2R R12, SRZ ;  /* 0x00000000000c7805 */ /* 0x001fce000001ff00 */
.L_x_2642:
        /* <DEDUP_REMOVED lines=10> */
.L_x_2641:
        /* <DEDUP_REMOVED lines=48> */
.L_x_2327:
        /* <DEDUP_REMOVED lines=75> */
[----:B------:R-:W-:Y:S01]  /*0d40*/  IMAD.WIDE.U32 R56, R12, R12, R28 ;  /* 0x0000000c0c387225 */ /* 0x000fe200078e001c */
[----:B------:R-:W-:Y:S02]  /*0d50*/  ISETP.GE.U32.AND P0, PT, R58, R24, PT ;  /* 0x000000183a00720c */ /* 0x000fe40003f06070 */
[----:B------:R-:W-:Y:S01]  /*0d60*/  SHF.L.W.U32.HI R71, R71, 0x1, R58 ;  /* 0x0000000147477819 */ /* 0x000fe20000010e3a */
[----:B------:R-:W-:Y:S02]  /*0d70*/  IMAD.MOV.U32 R22, RZ, RZ, R49 ;  /* 0x000000ffff167224 */ /* 0x000fe400078e0031 */
[----:B------:R-:W-:Y:S02]  /*0d80*/  IMAD.X R49, RZ, RZ, RZ, P6 ;  /* 0x000000ffff317224 */ /* 0x000fe400030e06ff */
[----:B------:R-:W-:Y:S01]  /*0d90*/  IMAD.IADD R75, R60, 0x1, R57 ;  /* 0x000000013c4b7824 */ /* 0x000fe200078e0239 */
[----:B------:R-:W-:Y:S01]  /*0da0*/  IADD3 R60, P6, PT, R77, R72, RZ ;  /* 0x000000484d3c7210 */ /* 0x000fe20007fde0ff */
[----:B------:R-:W-:Y:S01]  /*0db0*/  IMAD R24, R11, R12, RZ ;  /* 0x0000000c0b187224 */ /* 0x000fe200078e02ff */
[----:B------:R-:W-:Y:S01]  /*0dc0*/  SEL R57, RZ, 0x1, P2 ;  /* 0x00000001ff397807 */ /* 0x000fe20001000000 */
[----:B------:R-:W-:-:S02]  /*0dd0*/  IMAD.MOV.U32 R48, RZ, RZ, R61 ;  /* 0x000000ffff307224 */ /* 0x000fc400078e003d */
[----:B------:R-:W-:Y:S02]  /*0de0*/  IMAD R77, R13, R10, R24 ;  /* 0x0000000a0d4d7224 */ /* 0x000fe400078e0218 */
[----:B------:R-:W-:Y:S01]  /*0df0*/  IMAD.X R61, RZ, RZ, R73, P6 ;  /* 0x000000ffff3d7224 */ /* 0x000fe200030e0649 */
[----:B------:R-:W-:Y:S01]  /*0e00*/  IADD3 R57, P6, PT, R57, R56, RZ ;  /* 0x0000003839397210 */ /* 0x000fe20007fde0ff */
[----:B------:R-:W-:Y:S02]  /*0e10*/  IMAD.IADD R77, R59, 0x1, R77 ;  /* 0x000000013b4d7824 */ /* 0x000fe400078e024d */
[----:B------:R-:W-:Y:S01]  /*0e20*/  IMAD R70, R9, R12, RZ ;  /* 0x0000000c09467224 */ /* 0x000fe200078e02ff */
[----:B------:R-:W-:Y:S01]  /*0e30*/  ISETP.GE.U32.AND P2, PT, R57, R56, PT ;  /* 0x000000383900720c */ /* 0x000fe20003f46070 */
[----:B------:R-:W-:Y:S01]  /*0e40*/  IMAD.X R24, RZ, RZ, R75, P6 ;  /* 0x000000ffff187224 */ /* 0x000fe200030e064b */
[----:B------:R-:W-:Y:S01]  /*0e50*/  ISETP.GE.U32.AND.EX P0, PT, R77, R25, PT, P0 ;  /* 0x000000194d00720c */ /* 0x000fe20003f06100 */
[C---:B------:R-:W-:Y:S01]  /*0e60*/  IMAD R79, R13.reuse, R7, R70 ;  /* 0x000000070d4f7224 */ /* 0x040fe200078e0246 */
[----:B------:R-:W-:Y:S01]  /*0e70*/  SHF.L.W.U32.HI R73, R58, 0x1, R77 ;  /* 0x000000013a497819 */ /* 0x000fe20000010e4d */
[----:B------:R-:W-:Y:S01]  /*0e80*/  IMAD.WIDE.U32.X R26, R13, R11, R26, P3 ;  /* 0x0000000b0d1a7225 */ /* 0x000fe200018e041a */
[----:B------:R-:W-:-:S02]  /*0e90*/  ISETP.LT.U32.AND P3, PT, R56, R28, PT ;  /* 0x0000001c3800720c */ /* 0x000fc40003f61070 */
[----:B------:R-:W-:Y:S01]  /*0ea0*/  ISETP.GE.U32.AND.EX P2, PT, R24, R75, PT, P2 ;  /* 0x0000004b1800720c */ /* 0x000fe20003f46120 */
[----:B------:R-:W-:Y:S01]  /*0eb0*/  IMAD.WIDE.U32.X R22, R13, R9, R22, P5 ;  /* 0x000000090d167225 */ /* 0x000fe200028e0416 */
[----:B------:R-:W-:Y:S02]  /*0ec0*/  SEL R25, RZ, 0x1, P0 ;  /* 0x00000001ff197807 */ /* 0x000fe40000000000 */
[----:B------:R-:W-:Y:S01]  /*0ed0*/  ISETP.LT.U32.OR.EX P2, PT, R75, R29, !P2, P3 ;  /* 0x0000001d4b00720c */ /* 0x000fe20005741530 */
[----:B------:R-:W-:-:S04]  /*0ee0*/  IMAD.WIDE.U32.X R48, R13, R13, R48, P4 ;  /* 0x0000000d0d307225 */ /* 0x000fc800020e0430 */
[----:B------:R-:W-:-:S04]  /*0ef0*/  IMAD.WIDE.U32 R12, R12, R7, R60 ;  /* 0x000000070c0c7225 */ /* 0x000fc800078e003c */
[----:B------:R-:W-:Y:S01]  /*0f00*/  IMAD.IADD R13, R13, 0x1, R79 ;  /* 0x000000010d0d7824 */ /* 0x000fe200078e024f */
[----:B------:R-:W-:Y:S01]  /*0f10*/  IADD3 R75, P4, P5, R12, R26, R25 ;  /* 0x0000001a0c4b7210 */ /* 0x000fe20007d9e019 */
[----:B------:R-:W-:Y:S01]  /*0f20*/  IMAD.WIDE.U32 R28, R10, R10, RZ ;  /* 0x0000000a0a1c7225 */ /* 0x000fe200078e00ff */
[----:B------:R-:W-:Y:S02]  /*0f30*/  ISETP.GE.U32.AND P3, PT, R12, R60, PT ;  /* 0x0000003c0c00720c */ /* 0x000fe40003f66070 */
[----:B------:R-:W-:Y:S02]  /*0f40*/  ISETP.GE.U32.AND P0, PT, R75, R12, PT ;  /* 0x0000000c4b00720c */ /* 0x000fe40003f06070 */
[----:B------:R-:W-:Y:S02]  /*0f50*/  IADD3.X R74, PT, PT, R13, R27, RZ, P4, P5 ;  /* 0x0000001b0d4a7210 */ /* 0x000fe400027ea4ff */
[----:B------:R-:W-:Y:S02]  /*0f60*/  IADD3 R26, P6, PT, R71, R48, RZ ;  /* 0x00000030471a7210 */ /* 0x000fe40007fde0ff */
[----:B------:R-:W-:-:S02]  /*0f70*/  SEL R25, RZ, 0x1, !P2 ;  /* 0x00000001ff197807 */ /* 0x000fc40005000000 */
[----:B------:R-:W-:Y:S01]  /*0f80*/  ISETP.GE.U32.AND.EX P2, PT, R13, R61, PT, P3 ;  /* 0x0000003d0d00720c */ /* 0x000fe20003f46130 */
[----:B------:R-:W-:Y:S01]  /*0f90*/  IMAD.X R56, R73, 0x1, R49, P6 ;  /* 0x0000000149387824 */ /* 0x000fe200030e0631 */
[----:B------:R-:W-:Y:S01]  /*0fa0*/  ISETP.GE.U32.AND.EX P4, PT, R74, R13, PT, P0 ;  /* 0x0000000d4a00720c */ /* 0x000fe20003f86100 */
[----:B------:R-:W-:Y:S01]  /*0fb0*/  IMAD.WIDE.U32 R60, R11, R10, RZ ;  /* 0x0000000a0b3c7225 */ /* 0x000fe200078e00ff */
[----:B------:R-:W-:Y:S02]  /*0fc0*/  IADD3 R25, P3, PT, R26, R25, RZ ;  /* 0x000000191a197210 */ /* 0x000fe40007f7e0ff */
[----:B------:R-:W-:Y:S01]  /*0fd0*/  SEL R58, RZ, 0x1, P2 ;  /* 0x00000001ff3a7807 */ /* 0x000fe20001000000 */
[----:B------:R-:W-:Y:S01]  /*0fe0*/  IMAD.WIDE.U32 R12, R10, R7, RZ ;  /* 0x000000070a0c7225 */ /* 0x000fe200078e00ff */
[----:B------:R-:W-:Y:S02]  /*0ff0*/  SEL R59, RZ, 0x1, P4 ;  /* 0x00000001ff3b7807 */ /* 0x000fe40002000000 */
[----:B------:R-:W-:Y:S01]  /*1000*/  ISETP.LT.U32.AND P0, PT, R26, R71, PT ;  /* 0x000000471a00720c */ /* 0x000fe20003f01070 */
[----:B------:R-:W-:Y:S01]  /*1010*/  IMAD.WIDE.U32 R48, R9, R7, RZ ;  /* 0x0000000709307225 */ /* 0x000fe200078e00ff */
[----:B------:R-:W-:-:S02]  /*1020*/  ISETP.GE.U32.AND P2, PT, R25, R26, PT ;  /* 0x0000001a1900720c */ /* 0x000fc40003f46070 */
[----:B------:R-:W-:Y:S01]  /*1030*/  IADD3 R58, P5, P6, R59, R22, R58 ;  /* 0x000000163b3a7210 */ /* 0x000fe20007ebe03a */
[----:B------:R-:W-:Y:S01]  /*1040*/  IMAD.WIDE.U32 R26, R11, R7, RZ ;  /* 0x000000070b1a7225 */ /* 0x000fe200078e00ff */
[----:B------:R-:W-:Y:S02]  /*1050*/  SHF.L.W.U32.HI R28, R77, 0x1, R75 ;  /* 0x000000014d1c7819 */ /* 0x000fe40000010e4b */
[----:B------:R-:W-:Y:S01]  /*1060*/  IADD3.X R59, PT, PT, RZ, R23, RZ, P5, P6 ;  /* 0x00000017ff3b7210 */ /* 0x000fe20002fec4ff */
[----:B------:R-:W-:Y:S02]  /*1070*/  IMAD.X R22, RZ, RZ, R56, P3 ;  /* 0x000000ffff167224 */ /* 0x000fe400018e0638 */
[----:B------:R-:W-:-:S03]  /*1080*/  IMAD.WIDE.U32 R26, P3, R10, R9, R26 ;  /* 0x000000090a1a7225 */ /* 0x000fc6000786001a */
[----:B------:R-:W-:Y:S01]  /*1090*/  ISETP.GE.U32.AND.EX P6, PT, R22, R56, PT, P2 ;  /* 0x000000381600720c */ /* 0x000fe20003fc6120 */
[----:B------:R-:W-:Y:S01]  /*10a0*/  IMAD.WIDE.U32 R60, P4, R10, R11, R60 ;  /* 0x0000000b0a3c7225 */ /* 0x000fe2000788003c */
[----:B------:R-:W-:Y:S02]  /*10b0*/  IADD3 RZ, P2, PT, R13, R26, RZ ;  /* 0x0000001a0dff7210 */ /* 0x000fe40007f5e0ff */
[----:B------:R-:W-:Y:S01]  /*10c0*/  ISETP.LT.U32.OR.EX P0, PT, R56, R73, !P6, P0 ;  /* 0x000000493800720c */ /* 0x000fe20007701500 */
[----:B------:R-:W-:Y:S01]  /*10d0*/  IMAD.X R73, RZ, RZ, RZ, P3 ;  /* 0x000000ffff497224 */ /* 0x000fe200018e06ff */
[----:B------:R-:W-:Y:S01]  /*10e0*/  IADD3 RZ, P5, PT, R29, R60, RZ ;  /* 0x0000003c1dff7210 */ /* 0x000fe20007fbe0ff */
[----:B------:R-:W-:Y:S01]  /*10f0*/  IMAD.WIDE.U32 R70, R7, R7, RZ ;  /* 0x0000000707467225 */ /* 0x000fe200078e00ff */
[----:B------:R-:W-:Y:S02]  /*1100*/  SHF.L.W.U32.HI R29, R75, 0x1, R74 ;  /* 0x000000014b1d7819 */ /* 0x000fe40000010e4a */
[----:B------:R-:W-:Y:S01]  /*1110*/  SEL R75, RZ, 0x1, !P0 ;  /* 0x00000001ff4b7807 */ /* 0x000fe20004000000 */
[----:B------:R-:W-:-:S04]  /*1120*/  IMAD.WIDE.U32 R12, P3, R7, R9, R48 ;  /* 0x00000009070c7225 */ /* 0x000fc80007860030 */
        /* <DEDUP_REMOVED lines=10> */
[----:B------:R-:W-:Y:S02]  /*11d0*/  IMAD.MOV.U32 R48, RZ, RZ, R61 ;  /* 0x000000ffff307224 */ /* 0x000fe400078e003d */
[----:B------:R-:W-:-:S04]  /*11e0*/  IMAD.WIDE.U32 R72, R10, R7, R58 ;  /* 0x000000070a487225 */ /* 0x000fc800078e003a */
[----:B------:R-:W-:Y:S01]  /*11f0*/  IMAD.X R76, RZ, RZ, R23, P2 ;  /* 0x000000ffff4c7224 */ /* 0x000fe200010e0617 */
[----:B------:R-:W-:Y:S01]  /*1200*/  ISETP.GE.U32.AND P2, PT, R72, R58, PT ;  /* 0x0000003a4800720c */ /* 0x000fe20003f46070 */
[----:B------:R-:W-:-:S03]  /*1210*/  IMAD.WIDE.U32.X R48, R11, R11, R48, P5 ;  /* 0x0000000b0b307225 */ /* 0x000fc600028e0430 */
[----:B------:R-:W-:Y:S01]  /*1220*/  ISETP.GE.U32.AND.EX P0, PT, R76, R23, PT, P0 ;  /* 0x000000174c00720c */ /* 0x000fe20003f06100 */
[----:B------:R-:W-:Y:S01]  /*1230*/  IMAD.MOV.U32 R10, RZ, RZ, R13 ;  /* 0x000000ffff0a7224 */ /* 0x000fe200078e000d */
[----:B------:R-:W-:Y:S01]  /*1240*/  SHF.L.W.U32.HI R13, R74, 0x1, R72 ;  /* 0x000000014a0d7819 */ /* 0x000fe20000010e48 */
[----:B------:R-:W-:Y:S02]  /*1250*/  IMAD.IADD R79, R73, 0x1, R79 ;  /* 0x00000001494f7824 */ /* 0x000fe400078e024f */
[----:B------:R-:W-:Y:S01]  /*1260*/  IMAD.X R11, RZ, RZ, RZ, P3 ;  /* 0x000000ffff0b7224 */ /* 0x000fe200018e06ff */
[----:B------:R-:W-:Y:S01]  /*1270*/  ISETP.LT.U32.AND P3, PT, R70, R28, PT ;  /* 0x0000001c4600720c */ /* 0x000fe20003f61070 */
[----:B------:R-:W-:Y:S01]  /*1280*/  IMAD.WIDE.U32 R70, R76, 0x3d1, RZ ;  /* 0x000003d14c467825 */ /* 0x000fe200078e00ff */
[----:B------:R-:W-:Y:S02]  /*1290*/  SHF.L.W.U32.HI R73, R72, 0x1, R79 ;  /* 0x0000000148497819 */ /* 0x000fe40000010e4f */
[----:B------:R-:W-:Y:S01]  /*12a0*/  IADD3 R48, P5, PT, R13, R48, RZ ;  /* 0x000000300d307210 */ /* 0x000fe20007fbe0ff */
[----:B------:R-:W-:Y:S01]  /*12b0*/  IMAD.WIDE.U32.X R10, R9, R9, R10, P4 ;  /* 0x00000009090a7225 */ /* 0x000fe200020e040a */
[----:B------:R-:W-:-:S02]  /*12c0*/  ISETP.LT.U32.OR.EX P0, PT, R23, R29, !P0, P3 ;  /* 0x0000001d1700720c */ /* 0x000fc40004701530 */
[----:B------:R-:W-:Y:S01]  /*12d0*/  ISETP.GE.U32.AND.EX P2, PT, R79, R59, PT, P2 ;  /* 0x0000003b4f00720c */ /* 0x000fe20003f46120 */
[----:B------:R-:W-:Y:S01]  /*12e0*/  IMAD.X R74, R73, 0x1, R49, P5 ;  /* 0x00000001494a7824 */ /* 0x000fe200028e0631 */
[----:B------:R-:W-:Y:S01]  /*12f0*/  SEL R49, RZ, 0x1, !P0 ;  /* 0x00000001ff317807 */ /* 0x000fe20004000000 */
[----:B------:R-:W-:Y:S01]  /*1300*/  IMAD.WIDE.U32 R28, P4, RZ, R75, R70 ;  /* 0x0000004bff1c7225 */ /* 0x000fe20007880046 */
[----:B------:R-:W-:Y:S02]  /*1310*/  SEL R23, RZ, 0x1, P2 ;  /* 0x00000001ff177807 */ /* 0x000fe40001000000 */
[----:B------:R-:W-:Y:S01]  /*1320*/  IADD3 R56, P6, PT, R48, R49, RZ ;  /* 0x0000003130387210 */ /* 0x000fe20007fde0ff */
[----:B------:R-:W-:Y:S01]  /*1330*/  IMAD.X R49, RZ, RZ, RZ, P4 ;  /* 0x000000ffff317224 */ /* 0x000fe200020e06ff */
[----:B------:R-:W-:Y:S01]  /*1340*/  IADD3 R26, P2, PT, R23, R26, RZ ;  /* 0x0000001a171a7210 */ /* 0x000fe20007f5e0ff */
[----:B------:R-:W-:Y:S01]  /*1350*/  IMAD.WIDE.U32 R60, R75, 0x3d1, RZ ;  /* 0x000003d14b3c7825 */ /* 0x000fe200078e00ff */
[----:B------:R-:W-:-:S03]  /*1360*/  ISETP.GE.U32.AND P4, PT, R56, R48, PT ;  /* 0x000000303800720c */ /* 0x000fc60003f86070 */
[----:B------:R-:W-:Y:S01]  /*1370*/  IMAD.X R72, RZ, RZ, R74, P6 ;  /* 0x000000ffff487224 */ /* 0x000fe200030e064a */
[----:B------:R-:W-:Y:S01]  /*1380*/  IADD3 R9, P3, PT, RZ, R60, RZ ;  /* 0x0000003cff097210 */ /* 0x000fe20007f7e0ff */
[----:B------:R-:W-:Y:S01]  /*1390*/  IMAD.X R77, RZ, RZ, R27, P2 ;  /* 0x000000ffff4d7224 */ /* 0x000fe200010e061b */
[----:B------:R-:W-:Y:S01]  /*13a0*/  ISETP.LT.U32.AND P2, PT, R48, R13, PT ;  /* 0x0000000d3000720c */ /* 0x000fe20003f41070 */
[----:B------:R-:W-:Y:S01]  /*13b0*/  IMAD.MOV.U32 R48, RZ, RZ, R29 ;  /* 0x000000ffff307224 */ /* 0x000fe200078e001d */
[----:B------:R-:W-:Y:S01]  /*13c0*/  ISETP.GE.U32.AND.EX P4, PT, R72, R74, PT, P4 ;  /* 0x0000004a4800720c */ /* 0x000fe20003f86140 */
[----:B------:R-:W-:Y:S01]  /*13d0*/  IMAD.WIDE.U32 R70, R56, 0x3d1, RZ ;  /* 0x000003d138467825 */ /* 0x000fe200078e00ff */
[----:B------:R-:W-:Y:S02]  /*13e0*/  IADD3 R23, P5, PT, R61, R28, RZ ;  /* 0x0000001c3d177210 */ /* 0x000fe40007fbe0ff */
[----:B------:R-:W-:Y:S01]  /*13f0*/  SHF.L.W.U32.HI R28, R79, 0x1, R26 ;  /* 0x000000014f1c7819 */ /* 0x000fe20000010e1a */
[----:B------:R-:W-:Y:S01]  /*1400*/  IMAD.WIDE.U32 R58, R72, 0x3d1, RZ ;  /* 0x000003d1483a7825 */ /* 0x000fe200078e00ff */
[----:B------:R-:W-:-:S02]  /*1410*/  SHF.L.W.U32.HI R29, R26, 0x1, R77 ;  /* 0x000000011a1d7819 */ /* 0x000fc40000010e4d */
[----:B------:R-:W-:Y:S01]  /*1420*/  ISETP.LT.U32.OR.EX P2, PT, R74, R73, !P4, P2 ;  /* 0x000000494a00720c */ /* 0x000fe20006741520 */
[----:B------:R-:W-:Y:S01]  /*1430*/  IMAD.X R26, R23, 0x1, R75, P3 ;  /* 0x00000001171a7824 */ /* 0x000fe200018e064b */
[----:B------:R-:W-:Y:S01]  /*1440*/  ISETP.GE.U32.AND P0, PT, R9, R60, PT ;  /* 0x0000003c0900720c */ /* 0x000fe20003f06070 */
[----:B------:R-:W-:Y:S01]  /*1450*/  IMAD.WIDE.U32.X R48, RZ, R76, R48, P5 ;  /* 0x0000004cff307225 */ /* 0x000fe200028e0430 */
[----:B------:R-:W-:Y:S02]  /*1460*/  SEL R73, RZ, 0x1, !P2 ;  /* 0x00000001ff497807 */ /* 0x000fe40005000000 */
[----:B------:R-:W-:Y:S01]  /*1470*/  ISETP.GE.U32.AND.EX P2, PT, R26, R23, PT, P0 ;  /* 0x000000171a00720c */ /* 0x000fe20003f46100 */
[----:B------:R-:W-:Y:S01]  /*1480*/  IMAD.WIDE.U32 R60, R7, R7, R28 ;  /* 0x00000007073c7225 */ /* 0x000fe200078e001c */
[----:B------:R-:W-:-:S03]  /*1490*/  IADD3 R27, P6, PT, R48, R70, RZ ;  /* 0x00000046301b7210 */ /* 0x000fc60007fde0ff */
[----:B------:R-:W-:Y:S01]  /*14a0*/  IMAD.WIDE.U32 R58, P4, RZ, R56, R58 ;  /* 0x00000038ff3a7225 */ /* 0x000fe2000788003a */
[----:B------:R-:W-:Y:S02]  /*14b0*/  IADD3 R73, P0, PT, R73, R60, RZ ;  /* 0x0000003c49497210 */ /* 0x000fe40007f1e0ff */
[----:B------:R-:W-:Y:S01]  /*14c0*/  ISETP.GE.U32.AND P3, PT, R27, R70, PT ;  /* 0x000000461b00720c */ /* 0x000fe20003f66070 */
        /* <DEDUP_REMOVED lines=26> */
[----:B------:R-:W-:Y:S01]  /*1670*/  SHF.R.U32.HI R60, RZ, 0x1f, R77 ;  /* 0x0000001fff3c7819 */ /* 0x000fe2000001164d */
[----:B------:R-:W-:Y:S01]  /*1680*/  IMAD.MOV.U32 R58, RZ, RZ, R29 ;  /* 0x000000ffff3a7224 */ /* 0x000fe200078e001d */
[----:B------:R-:W-:Y:S02]  /*1690*/  IADD3 R28, P0, PT, R49, R28, RZ ;  /* 0x0000001c311c7210 */ /* 0x000fe40007f1e0ff */
[----:B------:R-:W-:Y:S02]  /*16a0*/  ISETP.LT.U32.OR.EX P2, PT, R56, R71, !P2, P3 ;  /* 0x000000473800720c */ /* 0x000fe40005741530 */
[----:B------:R-:W-:Y:S01]  /*16b0*/  IADD3.X R27, PT, PT, R28, R59, RZ, P6, P5 ;  /* 0x0000003b1c1b7210 */ /* 0x000fe200037ea4ff */
[----:B------:R-:W-:Y:S01]  /*16c0*/  IMAD.X R59, RZ, RZ, RZ, P4 ;  /* 0x000000ffff3b7224 */ /* 0x000fe200020e06ff */
[----:B------:R-:W-:Y:S02]  /*16d0*/  IADD3 R60, P5, P6, R13, R60, R10 ;  /* 0x0000003c0d3c7210 */ /* 0x000fe40007ebe00a */
[----:B------:R-:W-:-:S02]  /*16e0*/  IADD3 R13, P3, PT, R23, R72, RZ ;  /* 0x00000048170d7210 */ /* 0x000fc40007f7e0ff */
[----:B------:R-:W-:Y:S02]  /*16f0*/  SEL R10, RZ, 0x1, !P2 ;  /* 0x00000001ff0a7807 */ /* 0x000fe40005000000 */
[----:B------:R-:W-:Y:S01]  /*1700*/  ISETP.GE.U32.AND P4, PT, R23, R48, PT ;  /* 0x000000301700720c */ /* 0x000fe20003f86070 */
[----:B------:R-:W-:Y:S01]  /*1710*/  IMAD.X R56, R27, 0x1, R73, P3 ;  /* 0x000000011b387824 */ /* 0x000fe200018e0649 */
[----:B------:R-:W-:Y:S02]  /*1720*/  IADD3.X R61, PT, PT, RZ, RZ, R11, P5, P6 ;  /* 0x000000ffff3d7210 */ /* 0x000fe40002fec40b */
[C---:B------:R-:W-:Y:S02]  /*1730*/  IADD3 R48, P5, PT, R13.reuse, R10, RZ ;  /* 0x0000000a0d307210 */ /* 0x040fe40007fbe0ff */
        /* <DEDUP_REMOVED lines=61> */
[-C--:B------:R-:W-:Y:S01]  /*1b10*/  IADD3 R29, P3, P4, R49, R12.reuse, R27 ;  /* 0x0000000c311d7210 */ /* 0x080fe20007c7e01b */
        /* <DEDUP_REMOVED lines=27> */
.L_x_2330:
[----:B01234-:R-:W-:Y:S05]  /*1cd0*/  BSYNC.RECONVERGENT B1 ;  /* 0x0000000000017941 */ /* 0x01ffea0003800200 */
.L_x_2329:
        /* <DEDUP_REMOVED lines=65> */
.L_x_2333:
[----:B------:R-:W-:Y:S05]  /*20f0*/  BSYNC.RELIABLE B2 ;  /* 0x0000000000027941 */ /* 0x000fea0003800100 */
.L_x_2332:
        /* <DEDUP_REMOVED lines=66> */
.L_x_2336:
[----:B------:R-:W-:Y:S05]  /*2520*/  BSYNC.RELIABLE B2 ;  /* 0x0000000000027941 */ /* 0x000fea0003800100 */
.L_x_2335:
        /* <DEDUP_REMOVED lines=61> */
.L_x_2338:
[----:B------:R-:W-:Y:S05]  /*2900*/  BSYNC.RELIABLE B2 ;  /* 0x0000000000027941 */ /* 0x000fea0003800100 */
.L_x_2337:
        /* <DEDUP_REMOVED lines=27> */
.L_x_2334:
[----:B------:R-:W-:Y:S05]  /*2ac0*/  BSYNC.RECONVERGENT B1 ;  /* 0x0000000000017941 */ /* 0x000fea0003800200 */
.L_x_2331:
        /* <DEDUP_REMOVED lines=26> */
[----:B------:R-:W-:Y:S01]  /*2c70*/  IMAD.X R71, RZ, RZ, RZ, P2 ;  /* 0x000000ffff477224 */ /* 0x000fe200010e06ff */
[----:B------:R-:W-:Y:S01]  /*2c80*/  ISETP.GE.U32.AND P2, PT, R68, R26, PT ;  /* 0x0000001a4400720c */ /* 0x000fe20003f46070 */
[----:B------:R-:W-:Y:S01]  /*2c90*/  IMAD.X R67, R7, 0x1, R59, P5 ;  /* 0x0000000107437824 */ /* 0x000fe200028e063b */
[----:B------:R-:W-:Y:S01]  /*2ca0*/  SHF.L.U64.HI R56, R22, 0x1, R73 ;  /* 0x0000000116387819 */ /* 0x000fe20000010249 */
[----:B------:R-:W-:-:S03]  /*2cb0*/  IMAD.WIDE.U32 R24, R21, R21, RZ ;  /* 0x0000001515187225 */ /* 0x000fc600078e00ff */
[----:B------:R-:W-:Y:S01]  /*2cc0*/  ISETP.GE.U32.AND.EX P2, PT, R67, R7, PT, P2 ;  /* 0x000000074300720c */ /* 0x000fe20003f46120 */
[----:B------:R-:W-:-:S03]  /*2cd0*/  IMAD.WIDE.U32 R10, P0, R21, R87, R10 ;  /* 0x00000057150a7225 */ /* 0x000fc6000780000a */
[----:B------:R-:W-:Y:S01]  /*2ce0*/  SEL R9, RZ, 0x1, P2 ;  /* 0x00000001ff097807 */ /* 0x000fe20001000000 */
[----:B------:R-:W-:Y:S01]  /*2cf0*/  IMAD.SHL.U32 R20, R22, 0x2, RZ ;  /* 0x0000000216147824 */ /* 0x000fe200078e00ff */
[----:B------:R-:W-:Y:S01]  /*2d00*/  IADD3 RZ, P5, PT, R25, R10, RZ ;  /* 0x0000000a19ff7210 */ /* 0x000fe20007fbe0ff */
[----:B------:R-:W-:Y:S02]  /*2d10*/  IMAD R22, R88, R21, RZ ;  /* 0x0000001558167224 */ /* 0x000fe400078e02ff */
[----:B------:R-:W-:Y:S02]  /*2d20*/  IMAD.X R23, RZ, RZ, RZ, P0 ;  /* 0x000000ffff177224 */ /* 0x000fe400000e06ff */
[----:B------:R-:W-:Y:S02]  /*2d30*/  IMAD R7, R87, R85, R22 ;  /* 0x0000005557077224 */ /* 0x000fe400078e0216 */
[----:B------:R-:W-:Y:S02]  /*2d40*/  IMAD.MOV.U32 R22, RZ, RZ, R11 ;  /* 0x000000ffff167224 */ /* 0x000fe400078e000b */
[----:B------:R-:W-:-:S02]  /*2d50*/  IMAD.MOV.U32 R70, RZ, RZ, R13 ;  /* 0x000000ffff467224 */ /* 0x000fc400078e000d */
[----:B------:R-:W-:-:S04]  /*2d60*/  IMAD.WIDE.U32 R28, R85, R21, RZ ;  /* 0x00000015551c7225 */ /* 0x000fc800078e00ff */
        /* <DEDUP_REMOVED lines=8> */
[----:B------:R-:W-:-:S04]  /*2df0*/  IMAD.WIDE.U32 R26, R81, R89, RZ ;  /* 0x00000059511a7225 */ /* 0x000fc800078e00ff */
[----:B------:R-:W-:-:S04]  /*2e00*/  IMAD.WIDE.U32 R24, P0, R81, R86, R24 ;  /* 0x0000005651187225 */ /* 0x000fc80007800018 */
[----:B------:R-:W-:Y:S01]  /*2e10*/  IMAD.X R9, R56, 0x1, R23, P5 ;  /* 0x0000000138097824 */ /* 0x000fe200028e0617 */
[----:B------:R-:W-:Y:S01]  /*2e20*/  ISETP.GE.U32.AND P5, PT, R7, R20, PT ;  /* 0x000000140700720c */ /* 0x000fe20003fa6070 */
[----:B------:R-:W-:Y:S01]  /*2e30*/  IMAD.WIDE.U32 R58, R81, R85, RZ ;  /* 0x00000055513a7225 */ /* 0x000fe200078e00ff */
[----:B------:R-:W-:Y:S02]  /*2e40*/  IADD3.X R23, PT, PT, R29, R71, RZ, P2, P3 ;  /* 0x000000471d177210 */ /* 0x000fe400017e64ff */
[----:B------:R-:W-:Y:S01]  /*2e50*/  IADD3 RZ, P2, PT, R27, R24, RZ ;  /* 0x000000181bff7210 */ /* 0x000fe20007f5e0ff */
[----:B------:R-:W-:Y:S01]  /*2e60*/  IMAD.WIDE.U32 R12, P4, R81, R88, R12 ;  /* 0x00000058510c7225 */ /* 0x000fe2000788000c */
[----:B------:R-:W-:Y:S02]  /*2e70*/  ISETP.GE.U32.AND.EX P5, PT, R9, R56, PT, P5 ;  /* 0x000000380900720c */ /* 0x000fe40003fa6150 */
[----:B------:R-:W-:Y:S01]  /*2e80*/  SHF.L.W.U32.HI R58, R73, 0x1, R68 ;  /* 0x00000001493a7819 */ /* 0x000fe20000010e44 */
[----:B------:R-:W-:Y:S01]  /*2e90*/  IMAD.MOV.U32 R60, RZ, RZ, R57 ;  /* 0x000000ffff3c7224 */ /* 0x000fe200078e0039 */
[----:B------:R-:W-:Y:S01]  /*2ea0*/  IADD3 RZ, P3, PT, R59, R12, RZ ;  /* 0x0000000c3bff7210 */ /* 0x000fe20007f7e0ff */
[----:B------:R-:W-:Y:S01]  /*2eb0*/  IMAD.WIDE.U32 R56, R90, R81, RZ ;  /* 0x000000515a387225 */ /* 0x000fe200078e00ff */
[----:B------:R-:W-:-:S02]  /*2ec0*/  SHF.L.W.U32.HI R59, R68, 0x1, R67 ;  /* 0x00000001443b7819 */ /* 0x000fc40000010e43 */
[----:B------:R-:W-:Y:S01]  /*2ed0*/  SEL R73, RZ, 0x1, P5 ;  /* 0x00000001ff497807 */ /* 0x000fe20002800000 */
[----:B------:R-:W-:Y:S01]  /*2ee0*/  IMAD.WIDE.U32.X R26, R87, R88, R60, P6 ;  /* 0x00000058571a7225 */ /* 0x000fe200030e043c */
[----:B------:R-:W-:-:S03]  /*2ef0*/  ISETP.GE.U32.AND P6, PT, R22, R28, PT ;  /* 0x0000001c1600720c */ /* 0x000fc60003fc6070 */
[----:B------:R-:W-:Y:S01]  /*2f00*/  IMAD.WIDE.U32 R60, R81, R81, RZ ;  /* 0x00000051513c7225 */ /* 0x000fe200078e00ff */
[----:B------:R-:W-:-:S03]  /*2f10*/  ISETP.GE.U32.AND.EX P6, PT, R23, R29, PT, P6 ;  /* 0x0000001d1700720c */ /* 0x000fc60003fc6160 */
[----:B------:R-:W-:Y:S01]  /*2f20*/  IMAD.X R29, RZ, RZ, RZ, P0 ;  /* 0x000000ffff1d7224 */ /* 0x000fe200000e06ff */
[----:B------:R-:W-:Y:S01]  /*2f30*/  SEL R75, RZ, 0x1, P6 ;  /* 0x00000001ff4b7807 */ /* 0x000fe20003000000 */
        /* <DEDUP_REMOVED lines=23> */
[----:B------:R-:W-:Y:S01]  /*30b0*/  IMAD R22, R88, R81, RZ ;  /* 0x0000005158167224 */ /* 0x000fe200078e02ff */
[----:B------:R-:W-:Y:S01]  /*30c0*/  SHF.L.W.U32.HI R59, R24, 0x1, R73 ;  /* 0x00000001183b7819 */ /* 0x000fe20000010e49 */
[----:B------:R-:W-:Y:S01]  /*30d0*/  IMAD.WIDE.U32 R24, R81, R85, R26 ;  /* 0x0000005551187225 */ /* 0x000fe200078e001a */
[----:B------:R-:W-:-:S02]  /*30e0*/  IADD3 R12, P6, PT, R57, R70, RZ ;  /* 0x00000046390c7210 */ /* 0x000fc40007fde0ff */
[----:B------:R-:W-:Y:S01]  /*30f0*/  ISETP.GE.U32.AND.EX P5, PT, R73, R23, PT, P5 ;  /* 0x000000174900720c */ /* 0x000fe20003fa6150 */
[----:B------:R-:W-:Y:S01]  /*3100*/  IMAD R75, R90, R85, R22 ;  /* 0x000000555a4b7224 */ /* 0x000fe200078e0216 */
[----:B------:R-:W-:Y:S01]  /*3110*/  IADD3 R61, P0, PT, R12, R61, RZ ;  /* 0x0000003d0c3d7210 */ /* 0x000fe20007f1e0ff */
[----:B------:R-:W-:Y:S01]  /*3120*/  IMAD.X R70, R59, 0x1, R71, P6 ;  /* 0x000000013b467824 */ /* 0x000fe200030e0647 */
[----:B------:R-:W-:Y:S01]  /*3130*/  SEL R71, RZ, 0x1, P5 ;  /* 0x00000001ff477807 */ /* 0x000fe20002800000 */
[----:B------:R-:W-:Y:S01]  /*3140*/  IMAD.WIDE.U32.X R28, R90, R86, R28, P2 ;  /* 0x000000565a1c7225 */ /* 0x000fe200010e041c */
[----:B------:R-:W-:-:S03]  /*3150*/  ISETP.LT.U32.AND P2, PT, R12, R57, PT ;  /* 0x000000390c00720c */ /* 0x000fc60003f41070 */
[----:B------:R-:W-:Y:S01]  /*3160*/  IMAD.IADD R25, R25, 0x1, R75 ;  /* 0x0000000119197824 */ /* 0x000fe200078e024b */
[C---:B------:R-:W-:Y:S01]  /*3170*/  IADD3 R71, P5, P6, R24.reuse, R28, R71 ;  /* 0x0000001c18477210 */ /* 0x040fe20007ebe047 */
[----:B------:R-:W-:Y:S01]  /*3180*/  IMAD.X R67, RZ, RZ, R70, P0 ;  /* 0x000000ffff437224 */ /* 0x000fe200000e0646 */
[----:B------:R-:W-:Y:S01]  /*3190*/  ISETP.GE.U32.AND P0, PT, R24, R26, PT ;  /* 0x0000001a1800720c */ /* 0x000fe20003f06070 */
[----:B------:R-:W-:Y:S01]  /*31a0*/  IMAD.X R23, RZ, RZ, RZ, P4 ;  /* 0x000000ffff177224 */ /* 0x000fe200020e06ff */
[----:B------:R-:W-:Y:S01]  /*31b0*/  IADD3.X R68, PT, PT, R25, R29, RZ, P5, P6 ;  /* 0x0000001d19447210 */ /* 0x000fe20002fec4ff */
[----:B------:R-:W-:Y:S01]  /*31c0*/  IMAD.MOV.U32 R22, RZ, RZ, R13 ;  /* 0x000000ffff167224 */ /* 0x000fe200078e000d */
        /* <DEDUP_REMOVED lines=10> */
[----:B------:R-:W-:Y:S01]  /*3270*/  IMAD.WIDE.U32 R28, P0, R89, R86, R28 ;  /* 0x00000056591c7225 */ /* 0x000fe2000780001c */
[----:B------:R-:W-:Y:S02]  /*3280*/  SHF.L.W.U32.HI R12, R73, 0x1, R71 ;  /* 0x00000001490c7819 */ /* 0x000fe40000010e47 */
[----:B------:R-:W-:Y:S01]  /*3290*/  SHF.L.W.U32.HI R13, R71, 0x1, R68 ;  /* 0x00000001470d7819 */ /* 0x000fe20000010e44 */
[----:B------:R-:W-:Y:S01]  /*32a0*/  IMAD.MOV.U32 R72, RZ, RZ, RZ ;  /* 0x000000ffff487224 */ /* 0x000fe200078e00ff */
[----:B------:R-:W-:Y:S01]  /*32b0*/  ISETP.LT.U32.OR.EX P2, PT, R70, R59, !P4, P2 ;  /* 0x0000003b4600720c */ /* 0x000fe20006741520 */
[----:B------:R-:W-:Y:S01]  /*32c0*/  IMAD.WIDE.U32 R24, P4, R89, R88, R24 ;  /* 0x0000005859187225 */ /* 0x000fe20007880018 */
[----:B------:R-:W-:-:S02]  /*32d0*/  IADD3 R26, P5, P6, R23, R26, R22 ;  /* 0x0000001a171a7210 */ /* 0x000fc40007ebe016 */
[----:B------:R-:W-:Y:S01]  /*32e0*/  SEL R79, RZ, 0x1, !P2 ;  /* 0x00000001ff4f7807 */ /* 0x000fe20005000000 */
[----:B------:R-:W-:Y:S01]  /*32f0*/  IMAD.WIDE.U32 R22, R89, R85, RZ ;  /* 0x0000005559167225 */ /* 0x000fe200078e00ff */
[----:B------:R-:W-:-:S03]  /*3300*/  IADD3.X R27, PT, PT, RZ, R27, RZ, P5, P6 ;  /* 0x0000001bff1b7210 */ /* 0x000fc60002fec4ff */
[----:B------:R-:W-:Y:S01]  /*3310*/  IMAD.WIDE.U32 R56, R89, R89, R12 ;  /* 0x0000005959387225 */ /* 0x000fe200078e000c */
[----:B------:R-:W-:-:S03]  /*3320*/  IADD3 RZ, P3, PT, R23, R24, RZ ;  /* 0x0000001817ff7210 */ /* 0x000fc60007f7e0ff */
[----:B------:R-:W-:Y:S01]  /*3330*/  IMAD.IADD R24, R28, 0x1, R57 ;  /* 0x000000011c187824 */ /* 0x000fe200078e0239 */
[-C--:B------:R-:W-:Y:S01]  /*3340*/  IADD3 R79, P2, PT, R79, R56.reuse, RZ ;  /* 0x000000384f4f7210 */ /* 0x080fe20007f5e0ff */
[----:B------:R-:W-:Y:S02]  /*3350*/  IMAD.X R57, RZ, RZ, RZ, P0 ;  /* 0x000000ffff397224 */ /* 0x000fe400000e06ff */
[----:B------:R-:W-:Y:S01]  /*3360*/  IMAD.WIDE.U32 R58, R89, R89, RZ ;  /* 0x00000059593a7225 */ /* 0x000fe200078e00ff */
[----:B------:R-:W-:-:S03]  /*3370*/  ISETP.GE.U32.AND P0, PT, R79, R56, PT ;  /* 0x000000384f00720c */ /* 0x000fc60003f06070 */
[----:B------:R-:W-:Y:S01]  /*3380*/  IMAD.X R77, RZ, RZ, R24, P2 ;  /* 0x000000ffff4d7224 */ /* 0x000fe200010e0618 */
[----:B------:R-:W-:Y:S01]  /*3390*/  ISETP.LT.U32.AND P2, PT, R56, R12, PT ;  /* 0x0000000c3800720c */ /* 0x000fe20003f41070 */
        /* <DEDUP_REMOVED lines=17> */
[----:B------:R-:W-:Y:S01]  /*34b0*/  IMAD.WIDE.U32 R28, R77, 0x3d1, RZ ;  /* 0x000003d14d1c7825 */ /* 0x000fe200078e00ff */
[----:B------:R-:W-:-:S02]  /*34c0*/  SEL R27, RZ, 0x1, P2 ;  /* 0x00000001ff1b7807 */ /* 0x000fc40001000000 */
[----:B------:R-:W-:Y:S01]  /*34d0*/  IADD3 R83, P2, PT, R24, R83, RZ ;  /* 0x0000005318537210 */ /* 0x000fe20007f5e0ff */
[----:B------:R-:W-:-:S04]  /*34e0*/  IMAD.WIDE.U32.X R12, R86, R88, R12, P3 ;  /* 0x00000058560c7225 */ /* 0x000fc800018e040c */
[----:B------:R-:W-:Y:S01]  /*34f0*/  IMAD.X R56, R25, 0x1, R57, P0 ;  /* 0x0000000119387824 */ /* 0x000fe200000e0639 */
[----:B------:R-:W-:Y:S01]  /*3500*/  IADD3 R27, P3, PT, R27, R12, RZ ;  /* 0x0000000c1b1b7210 */ /* 0x000fe20007f7e0ff */
[----:B------:R-:W-:Y:S01]  /*3510*/  IMAD.WIDE.U32 R28, P4, RZ, R79, R28 ;  /* 0x0000004fff1c7225 */ /* 0x000fe2000788001c */
[----:B------:R-:W-:Y:S02]  /*3520*/  ISETP.GE.U32.AND P0, PT, R83, R24, PT ;  /* 0x000000185300720c */ /* 0x000fe40003f06070 */
[----:B------:R-:W-:Y:S01]  /*3530*/  SHF.L.W.U32.HI R26, R26, 0x1, R27 ;  /* 0x000000011a1a7819 */ /* 0x000fe20000010e1b */
[----:B------:R-:W-:Y:S01]  /*3540*/  IMAD.X R73, RZ, RZ, R56, P2 ;  /* 0x000000ffff497224 */ /* 0x000fe200010e0638 */
[----:B------:R-:W-:Y:S01]  /*3550*/  ISETP.LT.U32.AND P2, PT, R24, R23, PT ;  /* 0x000000171800720c */ /* 0x000fe20003f41070 */
[----:B------:R-:W-:Y:S02]  /*3560*/  IMAD.X R68, RZ, RZ, R13, P3 ;  /* 0x000000ffff447224 */ /* 0x000fe400018e060d */
[----:B------:R-:W-:Y:S01]  /*3570*/  IMAD.WIDE.U32 R12, R88, R85, RZ ;  /* 0x00000055580c7225 */ /* 0x000fe200078e00ff */
[----:B------:R-:W-:-:S02]  /*3580*/  ISETP.GE.U32.AND.EX P0, PT, R73, R56, PT, P0 ;  /* 0x000000384900720c */ /* 0x000fc40003f06100 */
        /* <DEDUP_REMOVED lines=12> */
[----:B------:R-:W-:Y:S01]  /*3650*/  IMAD.X R57, RZ, RZ, RZ, P4 ;  /* 0x000000ffff397224 */ /* 0x000fe200020e06ff */
[----:B------:R-:W-:Y:S01]  /*3660*/  ISETP.LT.U32.AND P4, PT, R24, R26, PT ;  /* 0x0000001a1800720c */ /* 0x000fe20003f81070 */
[----:B------:R-:W-:Y:S01]  /*3670*/  IMAD.WIDE.U32 R24, R73, 0x3d1, RZ ;  /* 0x000003d149187825 */ /* 0x000fe200078e00ff */
[----:B------:R-:W-:Y:S02]  /*3680*/  ISETP.GE.U32.AND.EX P2, PT, R71, R58, PT, P2 ;  /* 0x0000003a4700720c */ /* 0x000fe40003f46120 */
[----:B------:R-:W-:Y:S01]  /*3690*/  IADD3 R70, P0, PT, R23, R28, RZ ;  /* 0x0000001c17467210 */ /* 0x000fe20007f1e0ff */
        /* <DEDUP_REMOVED lines=19> */
[C---:B------:R-:W-:Y:S01]  /*37d0*/  ISETP.GE.U32.AND.EX P3, PT, R70.reuse, R29, PT, P3 ;  /* 0x0000001d4600720c */ /* 0x040fe20003f66130 */
[----:B------:R-:W-:Y:S01]  /*37e0*/  IMAD.WIDE.U32 R24, R71, 0x3d1, RZ ;  /* 0x000003d147187825 */ /* 0x000fe200078e00ff */
[C---:B------:R-:W-:Y:S02]  /*37f0*/  IADD3 R28, P6, PT, R77.reuse, R28, RZ ;  /* 0x0000001c4d1c7210 */ /* 0x040fe40007fde0ff */
        /* <DEDUP_REMOVED lines=13> */
[----:B------:R-:W-:Y:S02]  /*38d0*/  IADD3 R77, P2, PT, R13, R24, RZ ;  /* 0x000000180d4d7210 */ /* 0x000fe40007f5e0ff */
[----:B------:R-:W-:Y:S02]  /*38e0*/  SHF.R.U32.HI R13, RZ, 0x1f, R68 ;  /* 0x0000001fff0d7819 */ /* 0x000fe40000011644 */
[----:B------:R-:W-:Y:S02]  /*38f0*/  IADD3.X R68, PT, PT, R77, R57, RZ, P6, P5 ;  /* 0x000000394d447210 */ /* 0x000fe400037ea4ff */
[----:B------:R-:W-:Y:S01]  /*3900*/  IADD3 R79, P5, P6, R79, R13, R22 ;  /* 0x0000000d4f4f7210 */ /* 0x000fe20007ebe016 */
[----:B------:R-:W-:Y:S01]  /*3910*/  IMAD.X R13, RZ, RZ, RZ, P4 ;  /* 0x000000ffff0d7224 */ /* 0x000fe200020e06ff */
        /* <DEDUP_REMOVED lines=95> */
.L_x_2340:
[----:B------:R-:W-:Y:S05]  /*3f10*/  BSYNC.RECONVERGENT B1 ;  /* 0x0000000000017941 */ /* 0x000fea0003800200 */
.L_x_2339:
        /* <DEDUP_REMOVED lines=64> */
.L_x_2343:
[----:B------:R-:W-:Y:S05]  /*4320*/  BSYNC.RELIABLE B2 ;  /* 0x0000000000027941 */ /* 0x000fea0003800100 */
.L_x_2342:
        /* <DEDUP_REMOVED lines=69> */
.L_x_2346:
[----:B------:R-:W-:Y:S05]  /*4780*/  BSYNC.RELIABLE B2 ;  /* 0x0000000000027941 */ /* 0x000fea0003800100 */
.L_x_2345:
        /* <DEDUP_REMOVED lines=64> */
.L_x_2348:
[----:B------:R-:W-:Y:S05]  /*4b90*/  BSYNC.RELIABLE B2 ;  /* 0x0000000000027941 */ /* 0x000fea0003800100 */
.L_x_2347:
        /* <DEDUP_REMOVED lines=29> */
.L_x_2344:
[----:B------:R-:W-:Y:S05]  /*4d70*/  BSYNC.RECONVERGENT B1 ;  /* 0x0000000000017941 */ /* 0x000fea0003800200 */
.L_x_2341:
        /* <DEDUP_REMOVED lines=284> */
[----:B------:R-:W-:Y:S01]  /*5f40*/  IMAD R83, R85, R62, R88 ;  /* 0x0000003e55537224 */ /* 0x000fe200078e0258 */
[----:B------:R-:W-:Y:S01]  /*5f50*/  IADD3 R89, P3, P2, R89, R56, R74 ;  /* 0x0000003859597210 */ /* 0x000fe20007a7e04a */
[----:B------:R-:W-:Y:S01]  /*5f60*/  IMAD.WIDE.U32.X R74, RZ, R95, R70, P4 ;  /* 0x0000005fff4a7225 */ /* 0x000fe200020e0446 */
[----:B------:R-:W-:Y:S02]  /*5f70*/  ISETP.GE.U32.AND.EX P0, PT, R79, R80, PT, P0 ;  /* 0x000000504f00720c */ /* 0x000fe40003f06100 */
[----:B------:R-:W-:Y:S01]  /*5f80*/  IADD3.X R76, PT, PT, RZ, R57, RZ, P3, P2 ;  /* 0x00000039ff4c7210 */ /* 0x000fe20001fe44ff */
[----:B------:R-:W-:-:S04]  /*5f90*/  IMAD.WIDE.U32 R60, R85, R47, R58 ;  /* 0x0000002f553c7225 */ /* 0x000fc800078e003a */
[----:B------:R-:W-:Y:S01]  /*5fa0*/  IMAD.WIDE.U32 R70, R97, 0x3d1, RZ ;  /* 0x000003d161467825 */ /* 0x000fe200078e00ff */
[----:B------:R-:W-:Y:S02]  /*5fb0*/  IADD3 R89, P6, PT, R89, R60, RZ ;  /* 0x0000003c59597210 */ /* 0x000fe40007fde0ff */
[----:B------:R-:W-:Y:S01]  /*5fc0*/  ISETP.GE.U32.AND P5, PT, R60, R58, PT ;  /* 0x0000003a3c00720c */ /* 0x000fe20003fa6070 */
        /* <DEDUP_REMOVED lines=14> */
[----:B------:R-:W-:Y:S01]  /*60b0*/  SEL R60, RZ, 0x1, P5 ;  /* 0x00000001ff3c7807 */ /* 0x000fe20002800000 */
[----:B------:R-:W-:Y:S01]  /*60c0*/  IMAD.WIDE.U32.X R56, RZ, R77, R56, P4 ;  /* 0x0000004dff387225 */ /* 0x000fe200020e0438 */
[----:B------:R-:W-:Y:S02]  /*60d0*/  ISETP.GE.U32.AND.EX P2, PT, R76, R61, PT, P2 ;  /* 0x0000003d4c00720c */ /* 0x000fe40003f46120 */
[----:B------:R-:W-:Y:S01]  /*60e0*/  IADD3 R71, P5, PT, R28, R71, RZ ;  /* 0x000000471c477210 */ /* 0x000fe20007fbe0ff */
[C---:B------:R-:W-:Y:S01]  /*60f0*/  IMAD.X R61, R74.reuse, 0x1, R97, P6 ;  /* 0x000000014a3d7824 */ /* 0x040fe200030e0661 */
[----:B------:R-:W-:Y:S02]  /*6100*/  SEL R29, RZ, 0x1, P2 ;  /* 0x00000001ff1d7807 */ /* 0x000fe40001000000 */
[----:B------:R-:W-:Y:S01]  /*6110*/  ISETP.GE.U32.AND P2, PT, R71, R28, PT ;  /* 0x0000001c4700720c */ /* 0x000fe20003f46070 */
[----:B------:R-:W-:Y:S01]  /*6120*/  IMAD.X R70, RZ, RZ, R61, P5 ;  /* 0x000000ffff467224 */ /* 0x000fe200028e063d */
[----:B------:R-:W-:-:S02]  /*6130*/  ISETP.GE.U32.AND.EX P3, PT, R74, R83, PT, P3 ;  /* 0x000000534a00720c */ /* 0x000fc40003f66130 */
[----:B------:R-:W-:Y:S02]  /*6140*/  ISETP.LT.U32.AND P0, PT, R28, R81, PT ;  /* 0x000000511c00720c */ /* 0x000fe40003f01070 */
        /* <DEDUP_REMOVED lines=12> */
[----:B------:R-:W-:-:S02]  /*6210*/  ISETP.GE.U32.AND P2, PT, R75, R28, PT ;  /* 0x0000001c4b00720c */ /* 0x000fc40003f46070 */
        /* <DEDUP_REMOVED lines=94> */
.L_x_2350:
[----:B------:R-:W-:Y:S05]  /*6800*/  BSYNC.RECONVERGENT B1 ;  /* 0x0000000000017941 */ /* 0x000fea0003800200 */
.L_x_2349:
        /* <DEDUP_REMOVED lines=63> */
.L_x_2353:
[----:B------:R-:W-:Y:S05]  /*6c00*/  BSYNC.RELIABLE B2 ;  /* 0x0000000000027941 */ /* 0x000fea0003800100 */
.L_x_2352:
        /* <DEDUP_REMOVED lines=70> */
.L_x_2356:
[----:B------:R-:W-:Y:S05]  /*7070*/  BSYNC.RELIABLE B2 ;  /* 0x0000000000027941 */ /* 0x000fea0003800100 */
.L_x_2355:
        /* <DEDUP_REMOVED lines=62> */
.L_x_2358:
[----:B------:R-:W-:Y:S05]  /*7460*/  BSYNC.RELIABLE B2 ;  /* 0x0000000000027941 */ /* 0x000fea0003800100 */
.L_x_2357:
        /* <DEDUP_REMOVED lines=29> */
.L_x_2354:
[----:B------:R-:W-:Y:S05]  /*7640*/  BSYNC.RECONVERGENT B1 ;  /* 0x0000000000017941 */ /* 0x000fea0003800200 */
.L_x_2351:
        /* <DEDUP_REMOVED lines=60> */
.L_x_2361:
[----:B------:R-:W-:Y:S05]  /*7a10*/  BSYNC.RELIABLE B2 ;  /* 0x0000000000027941 */ /* 0x000fea0003800100 */
.L_x_2360:
        /* <DEDUP_REMOVED lines=29> */
.L_x_2362:
[----:B------:R-:W-:Y:S05]  /*7bf0*/  BSYNC.RECONVERGENT B1 ;  /* 0x0000000000017941 */ /* 0x000fea0003800200 */
.L_x_2359:
        /* <DEDUP_REMOVED lines=60> */
.L_x_2365:
[----:B------:R-:W-:Y:S05]  /*7fc0*/  BSYNC.RELIABLE B2 ;  /* 0x0000000000027941 */ /* 0x000fea0003800100 */
.L_x_2364:
        /* <DEDUP_REMOVED lines=27> */
.L_x_2366:
[----:B------:R-:W-:Y:S05]  /*8180*/  BSYNC.RECONVERGENT B1 ;  /* 0x0000000000017941 */ /* 0x000fea0003800200 */
.L_x_2363:
        /* <DEDUP_REMOVED lines=62> */
[C---:B------:R-:W-:Y:S02]  /*8570*/  IMAD.SHL.U32 R59, R58.reuse, 0x2, RZ ;  /* 0x000000023a3b7824 */ /* 0x040fe400078e00ff */
[----:B------:R-:W-:Y:S01]  /*8580*/  IMAD.MOV.U32 R74, RZ, RZ, R29 ;  /* 0x000000ffff4a7224 */ /* 0x000fe200078e001d */
[----:B------:R-:W-:Y:S01]  /*8590*/  IADD3.X R29, PT, PT, R81, R79, RZ, P0, P2 ;  /* 0x0000004f511d7210 */ /* 0x000fe200007e44ff */
[----:B------:R-:W-:Y:S01]  /*85a0*/  IMAD.WIDE.U32.X R60, R69, R63, R60, P3 ;  /* 0x0000003f453c7225 */ /* 0x000fe200018e043c */
[----:B------:R-:W-:Y:S02]  /*85b0*/  SHF.L.U64.HI R58, R58, 0x1, R27 ;  /* 0x000000013a3a7819 */ /* 0x000fe4000001021b */
        /* <DEDUP_REMOVED lines=9> */
[----:B------:R-:W-:Y:S01]  /*8650*/  IMAD.WIDE.U32 R24, R66, R66, R26 ;  /* 0x0000004242187225 */ /* 0x000fe200078e001a */
[----:B------:R-:W-:Y:S02]  /*8660*/  SEL R81, RZ, 0x1, P0 ;  /* 0x00000001ff517807 */ /* 0x000fe40000000000 */
[----:B------:R-:W-:Y:S01]  /*8670*/  ISETP.GE.U32.AND.EX P2, PT, R73, R58, PT, P2 ;  /* 0x0000003a4900720c */ /* 0x000fe20003f46120 */
[----:B------:R-:W-:Y:S01]  /*8680*/  IMAD.X R59, RZ, RZ, RZ, P4 ;  /* 0x000000ffff3b7224 */ /* 0x000fe200020e06ff */
[----:B------:R-:W-:Y:S01]  /*8690*/  ISETP.GE.U32.AND P0, PT, R78, R28, PT ;  /* 0x0000001c4e00720c */ /* 0x000fe20003f06070 */
[----:B------:R-:W-:Y:S01]  /*86a0*/  IMAD.IADD R80, R56, 0x1, R25 ;  /* 0x0000000138507824 */ /* 0x000fe200078e0219 */
[----:B------:R-:W-:Y:S01]  /*86b0*/  IADD3 R56, P4, PT, R81, R76, RZ ;  /* 0x0000004c51387210 */ /* 0x000fe20007f9e0ff */
[----:B------:R-:W-:Y:S01]  /*86c0*/  IMAD R25, R63, R66, RZ ;  /* 0x000000423f197224 */ /* 0x000fe200078e02ff */
[----:B------:R-:W-:Y:S01]  /*86d0*/  SEL R81, RZ, 0x1, P2 ;  /* 0x00000001ff517807 */ /* 0x000fe20001000000 */
[----:B------:R-:W-:Y:S01]  /*86e0*/  IMAD.MOV.U32 R58, RZ, RZ, R57 ;  /* 0x000000ffff3a7224 */ /* 0x000fe200078e0039 */
[----:B------:R-:W-:Y:S01]  /*86f0*/  ISETP.LT.U32.AND P3, PT, R24, R26, PT ;  /* 0x0000001a1800720c */ /* 0x000fe20003f61070 */
[----:B------:R-:W-:Y:S01]  /*8700*/  IMAD.X R57, RZ, RZ, R77, P4 ;  /* 0x000000ffff397224 */ /* 0x000fe200020e064d */
[----:B------:R-:W-:Y:S01]  /*8710*/  IADD3 R81, P4, PT, R81, R24, RZ ;  /* 0x0000001851517210 */ /* 0x000fe20007f9e0ff */
[----:B------:R-:W-:-:S02]  /*8720*/  IMAD R25, R69, R46, R25 ;  /* 0x0000002e45197224 */ /* 0x000fc400078e0219 */
[----:B------:R-:W-:Y:S01]  /*8730*/  IMAD R28, R62, R66, RZ ;  /* 0x000000423e1c7224 */ /* 0x000fe200078e02ff */
[----:B------:R-:W-:Y:S01]  /*8740*/  ISETP.GE.U32.AND P2, PT, R81, R24, PT ;  /* 0x000000185100720c */ /* 0x000fe20003f46070 */
[----:B------:R-:W-:Y:S02]  /*8750*/  IMAD.IADD R85, R79, 0x1, R25 ;  /* 0x000000014f557824 */ /* 0x000fe400078e0219 */
[----:B------:R-:W-:Y:S02]  /*8760*/  IMAD.X R79, RZ, RZ, R80, P4 ;  /* 0x000000ffff4f7224 */ /* 0x000fe400020e0650 */
[----:B------:R-:W-:Y:S01]  /*8770*/  IMAD.WIDE.U32 R24, R66, R47, R56 ;  /* 0x0000002f42187225 */ /* 0x000fe200078e0038 */
[----:B------:R-:W-:Y:S02]  /*8780*/  ISETP.GE.U32.AND.EX P0, PT, R85, R29, PT, P0 ;  /* 0x0000001d5500720c */ /* 0x000fe40003f06100 */
[----:B------:R-:W-:Y:S01]  /*8790*/  ISETP.GE.U32.AND.EX P2, PT, R79, R80, PT, P2 ;  /* 0x000000504f00720c */ /* 0x000fe20003f46120 */
[C---:B------:R-:W-:Y:S01]  /*87a0*/  IMAD R87, R69.reuse, R47, R28 ;  /* 0x0000002f45577224 */ /* 0x040fe200078e021c */
[----:B------:R-:W-:Y:S01]  /*87b0*/  SEL R29, RZ, 0x1, P0 ;  /* 0x00000001ff1d7807 */ /* 0x000fe20000000000 */
[----:B------:R-:W-:Y:S01]  /*87c0*/  IMAD.WIDE.U32.X R58, R69, R69, R58, P6 ;  /* 0x00000045453a7225 */ /* 0x000fe200030e043a */
[----:B------:R-:W-:-:S02]  /*87d0*/  ISETP.LT.U32.OR.EX P2, PT, R80, R27, !P2, P3 ;  /* 0x0000001b5000720c */ /* 0x000fc40005741530 */
[----:B------:R-:W-:Y:S02]  /*87e0*/  SHF.L.W.U32.HI R27, R83, 0x1, R78 ;  /* 0x00000001531b7819 */ /* 0x000fe40000010e4e */
[----:B------:R-:W-:Y:S02]  /*87f0*/  SHF.L.W.U32.HI R77, R78, 0x1, R85 ;  /* 0x000000014e4d7819 */ /* 0x000fe40000010e55 */
[C---:B------:R-:W-:Y:S01]  /*8800*/  IADD3 R78, P4, P5, R24.reuse, R60, R29 ;  /* 0x0000003c184e7210 */ /* 0x040fe20007d9e01d */
[----:B------:R-:W-:Y:S01]  /*8810*/  IMAD.IADD R29, R25, 0x1, R87 ;  /* 0x00000001191d7824 */ /* 0x000fe200078e0257 */
[----:B------:R-:W-:Y:S02]  /*8820*/  ISETP.GE.U32.AND P3, PT, R24, R56, PT ;  /* 0x000000381800720c */ /* 0x000fe40003f66070 */
[----:B------:R-:W-:Y:S02]  /*8830*/  ISETP.GE.U32.AND P0, PT, R78, R24, PT ;  /* 0x000000184e00720c */ /* 0x000fe40003f06070 */
[----:B------:R-:W-:Y:S01]  /*8840*/  IADD3.X R83, PT, PT, R29, R61, RZ, P4, P5 ;  /* 0x0000003d1d537210 */ /* 0x000fe200027ea4ff */
[----:B------:R-:W-:Y:S01]  /*8850*/  IMAD.WIDE.U32 R60, R46, R46, RZ ;  /* 0x0000002e2e3c7225 */ /* 0x000fe200078e00ff */
[----:B------:R-:W-:-:S02]  /*8860*/  IADD3 R25, P6, PT, R27, R58, RZ ;  /* 0x0000003a1b197210 */ /* 0x000fc40007fde0ff */
[----:B------:R-:W-:Y:S02]  /*8870*/  SEL R66, RZ, 0x1, !P2 ;  /* 0x00000001ff427807 */ /* 0x000fe40005000000 */
[----:B------:R-:W-:Y:S01]  /*8880*/  ISETP.GE.U32.AND.EX P2, PT, R29, R57, PT, P3 ;  /* 0x000000391d00720c */ /* 0x000fe20003f46130 */
[----:B------:R-:W-:Y:S01]  /*8890*/  IMAD.X R76, R77, 0x1, R59, P6 ;  /* 0x000000014d4c7824 */ /* 0x000fe200030e063b */
[----:B------:R-:W-:Y:S01]  /*88a0*/  ISETP.GE.U32.AND.EX P4, PT, R83, R29, PT, P0 ;  /* 0x0000001d5300720c */ /* 0x000fe20003f86100 */
[----:B------:R-:W-:Y:S01]  /*88b0*/  IMAD.WIDE.U32 R56, R46, R47, RZ ;  /* 0x0000002f2e387225 */ /* 0x000fe200078e00ff */
[C---:B------:R-:W-:Y:S02]  /*88c0*/  ISETP.LT.U32.AND P0, PT, R25.reuse, R27, PT ;  /* 0x0000001b1900720c */ /* 0x040fe40003f01070 */
[----:B------:R-:W-:Y:S01]  /*88d0*/  IADD3 R66, P3, PT, R25, R66, RZ ;  /* 0x0000004219427210 */ /* 0x000fe20007f7e0ff */
[----:B------:R-:W-:Y:S01]  /*88e0*/  IMAD.WIDE.U32 R26, R63, R47, RZ ;  /* 0x0000002f3f1a7225 */ /* 0x000fe200078e00ff */
[----:B------:R-:W-:-:S02]  /*88f0*/  SEL R28, RZ, 0x1, P2 ;  /* 0x00000001ff1c7807 */ /* 0x000fc40001000000 */
[----:B------:R-:W-:Y:S01]  /*8900*/  SEL R29, RZ, 0x1, P4 ;  /* 0x00000001ff1d7807 */ /* 0x000fe20002000000 */
[----:B------:R-:W-:Y:S01]  /*8910*/  IMAD.X R69, RZ, RZ, R76, P3 ;  /* 0x000000ffff457224 */ /* 0x000fe200018e064c */
[----:B------:R-:W-:Y:S01]  /*8920*/  ISETP.GE.U32.AND P2, PT, R66, R25, PT ;  /* 0x000000194200720c */ /* 0x000fe20003f46070 */
[----:B------:R-:W-:Y:S01]  /*8930*/  IMAD.WIDE.U32 R26, P3, R46, R62, R26 ;  /* 0x0000003e2e1a7225 */ /* 0x000fe2000786001a */
[----:B------:R-:W-:Y:S02]  /*8940*/  IADD3 R28, P5, P6, R29, R74, R28 ;  /* 0x0000004a1d1c7210 */ /* 0x000fe40007ebe01c */
[----:B------:R-:W-:Y:S01]  /*8950*/  SHF.L.W.U32.HI R74, R85, 0x1, R78 ;  /* 0x00000001554a7819 */ /* 0x000fe20000010e4e */
[----:B------:R-:W-:Y:S01]  /*8960*/  IMAD.WIDE.U32 R24, R63, R46, RZ ;  /* 0x0000002e3f187225 */ /* 0x000fe200078e00ff */
[----:B------:R-:W-:Y:S02]  /*8970*/  IADD3.X R29, PT, PT, RZ, R75, RZ, P5, P6 ;  /* 0x0000004bff1d7210 */ /* 0x000fe40002fec4ff */
[----:B------:R-:W-:Y:S01]  /*8980*/  ISETP.GE.U32.AND.EX P6, PT, R69, R76, PT, P2 ;  /* 0x0000004c4500720c */ /* 0x000fe20003fc6120 */
[----:B------:R-:W-:Y:S01]  /*8990*/  IMAD.WIDE.U32 R58, R62, R47, RZ ;  /* 0x0000002f3e3a7225 */ /* 0x000fe200078e00ff */
[----:B------:R-:W-:-:S02]  /*89a0*/  IADD3 RZ, P2, PT, R57, R26, RZ ;  /* 0x0000001a39ff7210 */ /* 0x000fc40007f5e0ff */
[----:B------:R-:W-:Y:S01]  /*89b0*/  SHF.L.W.U32.HI R75, R78, 0x1, R83 ;  /* 0x000000014e4b7819 */ /* 0x000fe20000010e53 */
[-C--:B------:R-:W-:Y:S01]  /*89c0*/  IMAD R26, R62, R46.reuse, RZ ;  /* 0x0000002e3e1a7224 */ /* 0x080fe200078e02ff */
[----:B------:R-:W-:Y:S01]  /*89d0*/  ISETP.LT.U32.OR.EX P0, PT, R76, R77, !P6, P0 ;  /* 0x0000004d4c00720c */ /* 0x000fe20007701500 */
[----:B------:R-:W-:Y:S02]  /*89e0*/  IMAD.MOV.U32 R76, RZ, RZ, R27 ;  /* 0x000000ffff4c7224 */ /* 0x000fe400078e001b */
[----:B------:R-:W-:Y:S01]  /*89f0*/  IMAD R93, R63, R47, R26 ;  /* 0x0000002f3f5d7224 */ /* 0x000fe200078e021a */
[----:B------:R-:W-:Y:S01]  /*8a00*/  SEL R91, RZ, 0x1, !P0 ;  /* 0x00000001ff5b7807 */ /* 0x000fe20004000000 */
[----:B------:R-:W-:Y:S02]  /*8a10*/  IMAD.X R77, RZ, RZ, RZ, P3 ;  /* 0x000000ffff4d7224 */ /* 0x000fe400018e06ff */
[----:B------:R-:W-:-:S04]  /*8a20*/  IMAD.WIDE.U32 R26, R46, R46, R74 ;  /* 0x0000002e2e1a7225 */ /* 0x000fc800078e004a */
[----:B------:R-:W-:-:S04]  /*8a30*/  IMAD.WIDE.U32 R24, P4, R46, R63, R24 ;  /* 0x0000003f2e187225 */ /* 0x000fc80007880018 */
[----:B------:R-:W-:Y:S01]  /*8a40*/  IMAD.WIDE.U32.X R76, R63, R62, R76, P2 ;  /* 0x0000003e3f4c7225 */ /* 0x000fe200010e044c */
[----:B------:R-:W-:Y:S02]  /*8a50*/  IADD3 R91, P2, PT, R91, R26, RZ ;  /* 0x0000001a5b5b7210 */ /* 0x000fe40007f5e0ff */
[----:B------:R-:W-:Y:S01]  /*8a60*/  IADD3 RZ, P5, PT, R61, R24, RZ ;  /* 0x000000183dff7210 */ /* 0x000fe20007fbe0ff */
[----:B------:R-:W-:Y:S01]  /*8a70*/  IMAD.WIDE.U32 R56, R47, R47, RZ ;  /* 0x0000002f2f387225 */ /* 0x000fe200078e00ff */
[----:B------:R-:W-:-:S03]  /*8a80*/  ISETP.GE.U32.AND P0, PT, R91, R26, PT ;  /* 0x0000001a5b00720c */ /* 0x000fc60003f06070 */
[----:B------:R-:W-:-:S04]  /*8a90*/  IMAD.WIDE.U32 R58, P3, R47, R62, R58 ;  /* 0x0000003e2f3a7225 */ /* 0x000fc8000786003a */
[----:B------:R-:W-:Y:S02]  /*8aa0*/  IMAD.IADD R78, R24, 0x1, R27 ;  /* 0x00000001184e7824 */ /* 0x000fe400078e021b */
[----:B------:R-:W-:Y:S01]  /*8ab0*/  IMAD.X R61, RZ, RZ, RZ, P4 ;  /* 0x000000ffff3d7224 */ /* 0x000fe200020e06ff */
[----:B------:R-:W-:Y:S01]  /*8ac0*/  IADD3 RZ, P4, PT, R57, R58, RZ ;  /* 0x0000003a39ff7210 */ /* 0x000fe20007f9e0ff */
[----:B------:R-:W-:Y:S02]  /*8ad0*/  IMAD.X R85, RZ, RZ, R78, P2 ;  /* 0x000000ffff557224 */ /* 0x000fe400010e064e */
[----:B------:R-:W-:-:S03]  /*8ae0*/  IMAD.WIDE.U32 R56, R46, R47, R28 ;  /* 0x0000002f2e387225 */ /* 0x000fc600078e001c */
[----:B------:R-:W-:Y:S01]  /*8af0*/  ISETP.GE.U32.AND.EX P0, PT, R85, R78, PT, P0 ;  /* 0x0000004e5500720c */ /* 0x000fe20003f06100 */
[----:B------:R-:W-:Y:S01]  /*8b00*/  IMAD.MOV.U32 R60, RZ, RZ, R25 ;  /* 0x000000ffff3c7224 */ /* 0x000fe200078e0019 */
[----:B------:R-:W-:Y:S01]  /*8b10*/  ISETP.GE.U32.AND P2, PT, R56, R28, PT ;  /* 0x0000001c3800720c */ /* 0x000fe20003f46070 */
[----:B------:R-:W-:Y:S01]  /*8b20*/  IMAD.X R25, RZ, RZ, RZ, P3 ;  /* 0x000000ffff197224 */ /* 0x000fe200018e06ff */
[----:B------:R-:W-:Y:S01]  /*8b30*/  ISETP.LT.U32.AND P3, PT, R26, R74, PT ;  /* 0x0000004a1a00720c */ /* 0x000fe20003f61070 */
[----:B------:R-:W-:Y:S01]  /*8b40*/  IMAD.IADD R93, R57, 0x1, R93 ;  /* 0x00000001395d7824 */ /* 0x000fe200078e025d */
[----:B------:R-:W-:Y:S01]  /*8b50*/  SHF.L.W.U32.HI R83, R83, 0x1, R56 ;  /* 0x0000000153537819 */ /* 0x000fe20000010e38 */
[----:B------:R-:W-:Y:S01]  /*8b60*/  IMAD.WIDE.U32.X R60, R63, R63, R60, P5 ;  /* 0x0000003f3f3c7225 */ /* 0x000fe200028e043c */
[----:B------:R-:W-:Y:S02]  /*8b70*/  ISETP.LT.U32.OR.EX P0, PT, R78, R75, !P0, P3 ;  /* 0x0000004b4e00720c */ /* 0x000fe40004701530 */
[----:B------:R-:W-:Y:S01]  /*8b80*/  ISETP.GE.U32.AND.EX P2, PT, R93, R29, PT, P2 ;  /* 0x0000001d5d00720c */ /* 0x000fe20003f46120 */
[----:B------:R-:W-:Y:S01]  /*8b90*/  IMAD.WIDE.U32 R26, R85, 0x3d1, RZ ;  /* 0x000003d1551a7825 */ /* 0x000fe200078e00ff */
[----:B------:R-:W-:-:S02]  /*8ba0*/  SHF.L.W.U32.HI R75, R56, 0x1, R93 ;  /* 0x00000001384b7819 */ /* 0x000fc40000010e5d */
[----:B------:R-:W-:Y:S01]  /*8bb0*/  IADD3 R28, P5, PT, R83, R60, RZ ;  /* 0x0000003c531c7210 */ /* 0x000fe20007fbe0ff */
[----:B------:R-:W-:Y:S01]  /*8bc0*/  IMAD.MOV.U32 R24, RZ, RZ, R59 ;  /* 0x000000ffff187224 */ /* 0x000fe200078e003b */
[----:B------:R-:W-:Y:S02]  /*8bd0*/  SEL R89, RZ, 0x1, !P0 ;  /* 0x00000001ff597807 */ /* 0x000fe40004000000 */
[----:B------:R-:W-:Y:S01]  /*8be0*/  SEL R57, RZ, 0x1, P2 ;  /* 0x00000001ff397807 */ /* 0x000fe20001000000 */
[----:B------:R-:W-:Y:S01]  /*8bf0*/  IMAD.WIDE.U32.X R24, R62, R62, R24, P4 ;  /* 0x0000003e3e187225 */ /* 0x000fe200020e0418 */
[----:B------:R-:W-:Y:S02]  /*8c00*/  IADD3 R89, P6, PT, R28, R89, RZ ;  /* 0x000000591c597210 */ /* 0x000fe40007fde0ff */
[----:B------:R-:W-:Y:S01]  /*8c10*/  IADD3 R57, P2, PT, R57, R76, RZ ;  /* 0x0000004c39397210 */ /* 0x000fe20007f5e0ff */
[----:B------:R-:W-:-:S03]  /*8c20*/  IMAD.WIDE.U32 R62, R91, 0x3d1, RZ ;  /* 0x000003d15b3e7825 */ /* 0x000fc600078e00ff */
[----:B------:R-:W-:Y:S01]  /*8c30*/  SHF.L.W.U32.HI R56, R93, 0x1, R57 ;  /* 0x000000015d387819 */ /* 0x000fe20000010e39 */
        /* <DEDUP_REMOVED lines=10> */
[----:B------:R-:W-:Y:S01]  /*8ce0*/  IMAD.X R62, R87, 0x1, R91, P3 ;  /* 0x00000001573e7824 */ /* 0x000fe200018e065b */
[C---:B------:R-:W-:Y:S01]  /*8cf0*/  ISETP.GE.U32.AND.EX P4, PT, R63.reuse, R46, PT, P4 ;  /* 0x0000002e3f00720c */ /* 0x040fe20003f86140 */
[----:B------:R-:W-:Y:S01]  /*8d00*/  IMAD.WIDE.U32 R60, R63, 0x3d1, RZ ;  /* 0x000003d13f3c7825 */ /* 0x000fe200078e00ff */
[----:B------:R-:W-:-:S02]  /*8d10*/  SHF.L.W.U32.HI R57, R57, 0x1, R80 ;  /* 0x0000000139397819 */ /* 0x000fc40000010e50 */
[----:B------:R-:W-:Y:S01]  /*8d20*/  ISETP.LT.U32.OR.EX P2, PT, R46, R75, !P4, P2 ;  /* 0x0000004b2e00720c */ /* 0x000fe20006741520 */
[----:B------:R-:W-:Y:S02]  /*8d30*/  IMAD.MOV.U32 R28, RZ, RZ, R27 ;  /* 0x000000ffff1c7224 */ /* 0x000fe400078e001b */
[----:B------:R-:W-:Y:S01]  /*8d40*/  IMAD.WIDE.U32 R46, R47, R47, R56 ;  /* 0x0000002f2f2e7225 */ /* 0x000fe200078e0038 */
[----:B------:R-:W-:Y:S02]  /*8d50*/  SEL R83, RZ, 0x1, !P2 ;  /* 0x00000001ff537807 */ /* 0x000fe40005000000 */
[----:B------:R-:W-:Y:S01]  /*8d60*/  ISETP.GE.U32.AND.EX P2, PT, R62, R87, PT, P0 ;  /* 0x000000573e00720c */ /* 0x000fe20003f46100 */
[----:B------:R-:W-:Y:S01]  /*8d70*/  IMAD.WIDE.U32.X R26, RZ, R85, R28, P5 ;  /* 0x00000055ff1a7225 */ /* 0x000fe200028e041c */
[----:B------:R-:W-:-:S03]  /*8d80*/  IADD3 R83, P0, PT, R83, R46, RZ ;  /* 0x0000002e53537210 */ /* 0x000fc60007f1e0ff */
[----:B------:R-:W-:-:S04]  /*8d90*/  IMAD.WIDE.U32 R28, R89, 0x3d1, RZ ;  /* 0x000003d1591c7825 */ /* 0x000fc800078e00ff */
[----:B------:R-:W-:Y:S01]  /*8da0*/  IMAD.WIDE.U32 R60, P4, RZ, R89, R60 ;  /* 0x00000059ff3c7225 */ /* 0x000fe2000788003c */
[----:B------:R-:W-:-:S03]  /*8db0*/  IADD3 R74, P6, PT, R26, R28, RZ ;  /* 0x0000001c1a4a7210 */ /* 0x000fc60007fde0ff */
[----:B------:R-:W-:Y:S01]  /*8dc0*/  IMAD.IADD R47, R58, 0x1, R47 ;  /* 0x000000013a2f7824 */ /* 0x000fe200078e022f */
[----:B------:R-:W-:Y:S02]  /*8dd0*/  SEL R58, RZ, 0x1, P2 ;  /* 0x00000001ff3a7807 */ /* 0x000fe40001000000 */
[----:B------:R-:W-:Y:S01]  /*8de0*/  IADD3 R75, P5, PT, R29, R60, RZ ;  /* 0x0000003c1d4b7210 */ /* 0x000fe20007fbe0ff */
[----:B------:R-:W-:Y:S01]  /*8df0*/  IMAD.X R78, RZ, RZ, R47, P0 ;  /* 0x000000ffff4e7224 */ /* 0x000fe200000e062f */
[----:B------:R-:W-:Y:S01]  /*8e00*/  ISETP.GE.U32.AND P2, PT, R83, R46, PT ;  /* 0x0000002e5300720c */ /* 0x000fe20003f46070 */
[----:B------:R-:W-:Y:S01]  /*8e10*/  IMAD.X R29, RZ, RZ, RZ, P4 ;  /* 0x000000ffff1d7224 */ /* 0x000fe200020e06ff */
[----:B------:R-:W-:Y:S01]  /*8e20*/  IADD3 R85, P4, PT, R74, R85, RZ ;  /* 0x000000554a557210 */ /* 0x000fe20007f9e0ff */
[----:B------:R-:W-:Y:S01]  /*8e30*/  IMAD.X R76, R75, 0x1, R27, P6 ;  /* 0x000000014b4c7824 */ /* 0x000fe200030e061b */
[----:B------:R-:W-:Y:S01]  /*8e40*/  ISETP.LT.U32.AND P0, PT, R46, R56, PT ;  /* 0x000000382e00720c */ /* 0x000fe20003f01070 */
[C---:B------:R-:W-:Y:S01]  /*8e50*/  IMAD.WIDE.U32 R26, R78.reuse, 0x3d1, RZ ;  /* 0x000003d14e1a7825 */ /* 0x040fe200078e00ff */
[----:B------:R-:W-:-:S02]  /*8e60*/  ISETP.GE.U32.AND.EX P2, PT, R78, R47, PT, P2 ;  /* 0x0000002f4e00720c */ /* 0x000fc40003f46120 */
[----:B------:R-:W-:Y:S01]  /*8e70*/  ISETP.GE.U32.AND P3, PT, R74, R28, PT ;  /* 0x0000001c4a00720c */ /* 0x000fe20003f66070 */
[----:B------:R-:W-:Y:S01]  /*8e80*/  IMAD.MOV.U32 R28, RZ, RZ, R61 ;  /* 0x000000ffff1c7224 */ /* 0x000fe200078e003d */
[----:B------:R-:W-:Y:S02]  /*8e90*/  IADD3 R58, P6, PT, R85, R58, RZ ;  /* 0x0000003a553a7210 */ /* 0x000fe40007fde0ff */
        /* <DEDUP_REMOVED lines=13> */
[----:B------:R-:W-:Y:S02]  /*8f70*/  ISETP.LT.U32.OR.EX P2, PT, R57, R76, !P2, P3 ;  /* 0x0000004c3900720c */ /* 0x000fe40005741530 */
[----:B------:R-:W-:Y:S02]  /*8f80*/  IADD3 R61, P0, PT, R47, R26, RZ ;  /* 0x0000001a2f3d7210 */ /* 0x000fe40007f1e0ff */
[----:B------:R-:W-:Y:S02]  /*8f90*/  SHF.R.U32.HI R26, RZ, 0x1f, R80 ;  /* 0x0000001fff1a7819 */ /* 0x000fe40000011650 */
[----:B------:R-:W-:Y:S01]  /*8fa0*/  IADD3.X R56, PT, PT, R61, R29, RZ, P6, P5 ;  /* 0x0000001d3d387210 */ /* 0x000fe200037ea4ff */
[----:B------:R-:W-:Y:S01]  /*8fb0*/  IMAD.X R29, RZ, RZ, RZ, P4 ;  /* 0x000000ffff1d7224 */ /* 0x000fe200020e06ff */
[----:B------:R-:W-:-:S02]  /*8fc0*/  IADD3 R75, P5, P6, R75, R26, R24 ;  /* 0x0000001a4b4b7210 */ /* 0x000fc40007ebe018 */
[----:B------:R-:W-:Y:S02]  /*8fd0*/  IADD3 R63, P3, PT, R28, R63, RZ ;  /* 0x0000003f1c3f7210 */ /* 0x000fe40007f7e0ff */
        /* <DEDUP_REMOVED lines=95> */
.L_x_2368:
[----:B------:R-:W-:Y:S05]  /*95d0*/  BSYNC.RECONVERGENT B1 ;  /* 0x0000000000017941 */ /* 0x000fea0003800200 */
.L_x_2367:
        /* <DEDUP_REMOVED lines=64> */
.L_x_2371:
[----:B------:R-:W-:Y:S05]  /*99e0*/  BSYNC.RELIABLE B2 ;  /* 0x0000000000027941 */ /* 0x000fea0003800100 */
.L_x_2370:
        /* <DEDUP_REMOVED lines=73> */
.L_x_2374:
[----:B------:R-:W-:Y:S05]  /*9e80*/  BSYNC.RELIABLE B2 ;  /* 0x0000000000027941 */ /* 0x000fea0003800100 */
.L_x_2373:
        /* <DEDUP_REMOVED lines=68> */
.L_x_2376:
[----:B------:R-:W-:Y:S05]  /*a2d0*/  BSYNC.RELIABLE B2 ;  /* 0x0000000000027941 */ /* 0x000fea0003800100 */
.L_x_2375:
        /* <DEDUP_REMOVED lines=27> */
.L_x_2372:
[----:B------:R-:W-:Y:S05]  /*a490*/  BSYNC.RECONVERGENT B1 ;  /* 0x0000000000017941 */ /* 0x000fea0003800200 */
.L_x_2369:
        /* <DEDUP_REMOVED lines=60> */
.L_x_2379:
[----:B------:R-:W-:Y:S05]  /*a860*/  BSYNC.RELIABLE B2 ;  /* 0x0000000000027941 */ /* 0x000fea0003800100 */
.L_x_2378:
        /* <DEDUP_REMOVED lines=30> */
.L_x_2380:
[----:B------:R-:W-:Y:S05]  /*aa50*/  BSYNC.RECONVERGENT B1 ;  /* 0x0000000000017941 */ /* 0x000fea0003800200 */
.L_x_2377:
        /* <DEDUP_REMOVED lines=60> */
.L_x_2383:
[----:B------:R-:W-:Y:S05]  /*ae20*/  BSYNC.RELIABLE B2 ;  /* 0x0000000000027941 */ /* 0x000fea0003800100 */
.L_x_2382:
        /* <DEDUP_REMOVED lines=27> */
.L_x_2384:
[----:B------:R-:W-:Y:S05]  /*afe0*/  BSYNC.RECONVERGENT B1 ;  /* 0x0000000000017941 */ /* 0x000fea0003800200 */
.L_x_2381:
        /* <DEDUP_REMOVED lines=324> */
.L_x_2386:
[----:B------:R-:W-:Y:S05]  /*c430*/  BSYNC.RECONVERGENT B1 ;  /* 0x0000000000017941 */ /* 0x000fea0003800200 */
.L_x_2385:
        /* <DEDUP_REMOVED lines=64> */
.L_x_2389:
[----:B------:R-:W-:Y:S05]  /*c840*/  BSYNC.RELIABLE B2 ;  /* 0x0000000000027941 */ /* 0x000fea0003800100 */
.L_x_2388:
        /* <DEDUP_REMOVED lines=69> */
.L_x_2392:
[----:B------:R-:W-:Y:S05]  /*cca0*/  BSYNC.RELIABLE B2 ;  /* 0x0000000000027941 */ /* 0x000fea0003800100 */
.L_x_2391:
        /* <DEDUP_REMOVED lines=64> */
.L_x_2394:
[----:B------:R-:W-:Y:S05]  /*d0b0*/  BSYNC.RELIABLE B2 ;  /* 0x0000000000027941 */ /* 0x000fea0003800100 */
.L_x_2393:
        /* <DEDUP_REMOVED lines=27> */
.L_x_2390:
[----:B------:R-:W-:Y:S05]  /*d270*/  BSYNC.RECONVERGENT B1 ;  /* 0x0000000000017941 */ /* 0x000fea0003800200 */
.L_x_2387:
        /* <DEDUP_REMOVED lines=57> */
.L_x_2397:
[----:B------:R-:W-:Y:S05]  /*d610*/  BSYNC.RELIABLE B2 ;  /* 0x0000000000027941 */ /* 0x000fea0003800100 */
.L_x_2396:
        /* <DEDUP_REMOVED lines=31> */
.L_x_2398:
[----:B------:R-:W-:Y:S05]  /*d810*/  BSYNC.RECONVERGENT B1 ;  /* 0x0000000000017941 */ /* 0x000fea0003800200 */
.L_x_2395:
        /* <DEDUP_REMOVED lines=23> */
.L_x_2400:
        /* <DEDUP_REMOVED lines=19> */
[----:B------:R-:W-:Y:S02]  /*dac0*/  IADD3 R66, P0, PT, R69, R66, RZ ;  /* 0x0000004245427210 */ /* 0x000fe40007f1e0ff */
[----:B------:R-:W-:Y:S02]  /*dad0*/  IADD3 R46, P2, PT, R63, R26, RZ ;  /* 0x0000001a3f2e7210 */ /* 0x000fe40007f5e0ff */
[----:B------:R-:W-:Y:S01]  /*dae0*/  IADD3 R47, P3, P4, R22, R47, -R25 ;  /* 0x0000002f162f7210 */ /* 0x000fe20007c7e819 */
[----:B------:R-:W-:-:S02]  /*daf0*/  IMAD.X R69, R69, 0x1, R60, P0 ;  /* 0x0000000145457824 */ /* 0x000fc400000e063c */
[----:B------:R-:W-:Y:S01]  /*db00*/  IMAD.X R63, R63, 0x1, R56, P2 ;  /* 0x000000013f3f7824 */ /* 0x000fe200010e0638 */
[----:B------:R-:W-:Y:S01]  /*db10*/  IADD3.X R62, PT, PT, R22, R62, ~R24, P3, P4 ;  /* 0x0000003e163e7210 */ /* 0x000fe20001fe8c18 */
[----:B------:R-:W-:Y:S08]  /*db20*/  BRA `(.L_x_2403) ;  /* 0x0000000000e47947 */ /* 0x000ff00003800000 */
.L_x_2402:
[----:B------:R-:W-:Y:S05]  /*db30*/  BSYNC.RELIABLE B2 ;  /* 0x0000000000027941 */ /* 0x000fea0003800100 */
.L_x_2401:
        /* <DEDUP_REMOVED lines=45> */
[----:B------:R-:W-:Y:S02]  /*de10*/  IADD3 R25, P4, P5, -R25, R48, R47 ;  /* 0x0000003019197210 */ /* 0x000fe40007d9e12f */
[----:B------:R-:W-:Y:S02]  /*de20*/  SEL R63, RZ, 0xffffffff, !P2 ;  /* 0xffffffffff3f7807 */ /* 0x000fe40005000000 */
        /* <DEDUP_REMOVED lines=9> */
.L_x_2403:
[----:B------:R-:W-:Y:S05]  /*dec0*/  BSYNC.RECONVERGENT B1 ;  /* 0x0000000000017941 */ /* 0x000fea0003800200 */
.L_x_2399:
        /* <DEDUP_REMOVED lines=25> */
.L_x_2405:
        /* <DEDUP_REMOVED lines=26> */
.L_x_2407:
[----:B------:R-:W-:Y:S05]  /*e200*/  BSYNC.RELIABLE B2 ;  /* 0x0000000000027941 */ /* 0x000fea0003800100 */
.L_x_2406:
        /* <DEDUP_REMOVED lines=56> */
.L_x_2408:
[----:B------:R-:W-:Y:S05]  /*e590*/  BSYNC.RECONVERGENT B1 ;  /* 0x0000000000017941 */ /* 0x000fea0003800200 */
.L_x_2404:
        /* <DEDUP_REMOVED lines=47> */
[----:B------:R-:W-:-:S03]  /*e890*/  IMAD.WIDE.U32 R60, R85, R98, RZ ;  /* 0x00000062553c7225 */ /* 0x000fc600078e00ff */
[----:B------:R-:W-:Y:S01]  /*e8a0*/  ISETP.GE.U32.AND.EX P3, PT, R27, R67, PT, P3 ;  /* 0x000000431b00720c */ /* 0x000fe20003f66130 */
[----:B------:R-:W-:Y:S01]  /*e8b0*/  IMAD.X R75, RZ, RZ, RZ, P2 ;  /* 0x000000ffff4b7224 */ /* 0x000fe200010e06ff */
[----:B------:R-:W-:Y:S01]  /*e8c0*/  ISETP.GE.U32.AND P2, PT, R22, R24, PT ;  /* 0x000000181600720c */ /* 0x000fe20003f46070 */
[----:B------:R-:W-:Y:S01]  /*e8d0*/  IMAD.IADD R21, R23, 0x1, R21 ;  /* 0x0000000117157824 */ /* 0x000fe200078e0215 */
[----:B------:R-:W-:Y:S01]  /*e8e0*/  IADD3 RZ, P6, PT, R61, R28, RZ ;  /* 0x0000001c3dff7210 */ /* 0x000fe20007fde0ff */
[----:B------:R-:W-:Y:S01]  /*e8f0*/  IMAD.MOV.U32 R74, RZ, RZ, R59 ;  /* 0x000000ffff4a7224 */ /* 0x000fe200078e003b */
[----:B------:R-:W-:Y:S01]  /*e900*/  SEL R79, RZ, 0x1, P3 ;  /* 0x00000001ff4f7807 */ /* 0x000fe20001800000 */
[----:B------:R-:W-:Y:S01]  /*e910*/  IMAD R24, R92, R95, RZ ;  /* 0x0000005f5c187224 */ /* 0x000fe200078e02ff */
[----:B------:R-:W-:Y:S01]  /*e920*/  ISETP.GE.U32.AND.EX P2, PT, R21, R25, PT, P2 ;  /* 0x000000191500720c */ /* 0x000fe20003f46120 */
[----:B------:R-:W-:Y:S02]  /*e930*/  IMAD.MOV.U32 R56, RZ, RZ, R29 ;  /* 0x000000ffff387224 */ /* 0x000fe400078e001d */
[----:B------:R-:W-:Y:S01]  /*e940*/  IMAD R25, R100, R85, RZ ;  /* 0x0000005564197224 */ /* 0x000fe200078e02ff */
[----:B------:R-:W-:Y:S01]  /*e950*/  SEL R67, RZ, 0x1, P2 ;  /* 0x00000001ff437807 */ /* 0x000fe20001000000 */
[----:B------:R-:W-:-:S04]  /*e960*/  IMAD.WIDE.U32 R60, R90, R95, RZ ;  /* 0x0000005f5a3c7225 */ /* 0x000fc800078e00ff */
[C---:B------:R-:W-:Y:S02]  /*e970*/  IMAD R77, R97.reuse, R90, R24 ;  /* 0x0000005a614d7224 */ /* 0x040fe400078e0218 */
[----:B------:R-:W-:-:S04]  /*e980*/  IMAD.WIDE.U32.X R74, R97, R102, R74, P0 ;  /* 0x00000066614a7225 */ /* 0x000fc800000e044a */
[----:B------:R-:W-:Y:S02]  /*e990*/  IMAD R81, R83, R104, R25 ;  /* 0x0000006853517224 */ /* 0x000fe400078e0219 */
[----:B------:R-:W-:Y:S02]  /*e9a0*/  IMAD.IADD R77, R61, 0x1, R77 ;  /* 0x000000013d4d7824 */ /* 0x000fe400078e024d */
        /* <DEDUP_REMOVED lines=16> */
[----:B------:R-:W-:Y:S01]  /*eab0*/  ISETP.GE.U32.AND P0, PT, R78, R60, PT ;  /* 0x0000003c4e00720c */ /* 0x000fe20003f06070 */
[----:B------:R-:W-:Y:S01]  /*eac0*/  IMAD.MOV.U32 R24, RZ, RZ, R59 ;  /* 0x000000ffff187224 */ /* 0x000fe200078e003b */
[----:B------:R-:W-:Y:S01]  /*ead0*/  ISETP.GE.U32.AND.EX P3, PT, R57, R61, PT, P3 ;  /* 0x0000003d3900720c */ /* 0x000fe20003f66130 */
[----:B------:R-:W-:Y:S01]  /*eae0*/  IMAD.MOV.U32 R28, RZ, RZ, R73 ;  /* 0x000000ffff1c7224 */ /* 0x000fe200078e0049 */
[----:B------:R-:W-:Y:S01]  /*eaf0*/  ISETP.GE.U32.AND.EX P6, PT, R79, R77, PT, P0 ;  /* 0x0000004d4f00720c */ /* 0x000fe20003fc6100 */
[----:B------:R-:W-:Y:S01]  /*eb00*/  IMAD.WIDE.U32 R80, R83, R88, RZ ;  /* 0x0000005853507225 */ /* 0x000fe200078e00ff */
[----:B------:R-:W-:-:S02]  /*eb10*/  SEL R67, RZ, 0x1, P3 ;  /* 0x00000001ff437807 */ /* 0x000fc40001800000 */
[----:B------:R-:W-:Y:S01]  /*eb20*/  SEL R59, RZ, 0x1, P6 ;  /* 0x00000001ff3b7807 */ /* 0x000fe20003000000 */
[----:B------:R-:W-:Y:S01]  /*eb30*/  IMAD.WIDE.U32 R26, R85, R88, RZ ;  /* 0x00000058551a7225 */ /* 0x000fe200078e00ff */
[----:B------:R-:W-:-:S03]  /*eb40*/  SEL R26, RZ, 0x1, P2 ;  /* 0x00000001ff1a7807 */ /* 0x000fc60001000000 */
        /* <DEDUP_REMOVED lines=337> */
.L_x_2410:
[----:B------:R-:W-:Y:S05]  /*10060*/  BSYNC.RECONVERGENT B1 ;  /* 0x0000000000017941 */ /* 0x000fea0003800200 */
.L_x_2409:
        /* <DEDUP_REMOVED lines=62> */
.L_x_2413:
[----:B------:R-:W-:Y:S05]  /*10450*/  BSYNC.RELIABLE B2 ;  /* 0x0000000000027941 */ /* 0x000fea0003800100 */
.L_x_2412:
        /* <DEDUP_REMOVED lines=71> */
.L_x_2416:
[----:B------:R-:W-:Y:S05]  /*108d0*/  BSYNC.RELIABLE B2 ;  /* 0x0000000000027941 */ /* 0x000fea0003800100 */
.L_x_2415:
        /* <DEDUP_REMOVED lines=65> */
.L_x_2418:
[----:B------:R-:W-:Y:S05]  /*10cf0*/  BSYNC.RELIABLE B2 ;  /* 0x0000000000027941 */ /* 0x000fea0003800100 */
.L_x_2417:
        /* <DEDUP_REMOVED lines=27> */
.L_x_2414:
[----:B------:R-:W-:Y:S05]  /*10eb0*/  BSYNC.RECONVERGENT B1 ;  /* 0x0000000000017941 */ /* 0x000fea0003800200 */
.L_x_2411:
        /* <DEDUP_REMOVED lines=45> */
[----:B------:R-:W-:Y:S01]  /*11190*/  ISETP.GE.U32.AND.EX P0, PT, R70, R11, PT, P0 ;  /* 0x0000000b4600720c */ /* 0x000fe20003f06100 */
[----:B------:R-:W-:-:S12]  /*111a0*/  IMAD.MOV.U32 R11, RZ, RZ, R29 ;  /* 0x000000ffff0b7224 */ /* 0x000fd800078e001d */
        /* <DEDUP_REMOVED lines=9> */
[----:B------:R-:W-:Y:S01]  /*11240*/  ISETP.LT.U32.OR.EX P0, PT, R59, R11, !P0, P2 ;  /* 0x0000000b3b00720c */ /* 0x000fe20004701520 */
[----:B------:R-:W-:-:S12]  /*11250*/  IMAD.MOV.U32 R11, RZ, RZ, R29 ;  /* 0x000000ffff0b7224 */ /* 0x000fd800078e001d */
[----:B------:R-:W-:Y:S05]  /*11260*/  @P0 BREAK.RELIABLE B2 ;  /* 0x0000000000020942 */ /* 0x000fea0003800100 */
[----:B------:R-:W-:Y:S05]  /*11270*/  @P0 BRA `(.L_x_2422) ;  /* 0x0000000000800947 */ /* 0x000fea0003800000 */
.L_x_2421:
[----:B------:R-:W-:Y:S05]  /*11280*/  BSYNC.RELIABLE B2 ;  /* 0x0000000000027941 */ /* 0x000fea0003800100 */
.L_x_2420:
        /* <DEDUP_REMOVED lines=25> */
[----:B------:R-:W-:-:S03]  /*11420*/  IADD3 R58, P4, P5, R7, -R48, R58 ;  /* 0x80000030073a7210 */ /* 0x000fc60007d9e03a */
[----:B------:R-:W-:Y:S01]  /*11430*/  IMAD.X R10, R10, 0x1, R11, P3 ;  /* 0x000000010a0a7824 */ /* 0x000fe200018e060b */
[----:B------:R-:W-:Y:S01]  /*11440*/  IADD3.X R60, PT, PT, R7, ~R49, R60, P4, P5 ;  /* 0x80000031073c7210 */ /* 0x000fe200027ea43c */
[----:B------:R-:W-:Y:S01]  /*11450*/  IMAD.MOV.U32 R57, RZ, RZ, R9 ;  /* 0x000000ffff397224 */ /* 0x000fe200078e0009 */
[----:B------:R-:W-:Y:S01]  /*11460*/  IADD3.X R11, PT, PT, R29, ~UR37, RZ, P0, !PT ;  /* 0x800000251d0b7c10 */ /* 0x000fe200087fe4ff */
[----:B------:R-:W-:-:S07]  /*11470*/  IMAD.MOV.U32 R70, RZ, RZ, R10 ;  /* 0x000000ffff467224 */ /* 0x000fce00078e000a */
.L_x_2422:
[----:B------:R-:W-:Y:S05]  /*11480*/  BSYNC.RECONVERGENT B1 ;  /* 0x0000000000017941 */ /* 0x000fea0003800200 */
.L_x_2419:
        /* <DEDUP_REMOVED lines=60> */
.L_x_2425:
[----:B------:R-:W-:Y:S05]  /*11850*/  BSYNC.RELIABLE B2 ;  /* 0x0000000000027941 */ /* 0x000fea0003800100 */
.L_x_2424:
        /* <DEDUP_REMOVED lines=22> */
[C---:B------:R-:W-:Y:S01]  /*119c0*/  IADD3 R58, P4, P5, R7.reuse, -R48, R58 ;  /* 0x80000030073a7210 */ /* 0x040fe20007d9e03a */
[----:B------:R-:W-:Y:S01]  /*119d0*/  IMAD.MOV.U32 R68, RZ, RZ, R12 ;  /* 0x000000ffff447224 */ /* 0x000fe200078e000c */
[----:B------:R-:W-:Y:S01]  /*119e0*/  IADD3 R22, P0, PT, R22, -UR36, RZ ;  /* 0x8000002416167c10 */ /* 0x000fe2000ff1e0ff */
[----:B------:R-:W-:Y:S01]  /*119f0*/  IMAD.X R10, R10, 0x1, R11, P3 ;  /* 0x000000010a0a7824 */ /* 0x000fe200018e060b */
[----:B------:R-:W-:Y:S01]  /*11a00*/  IADD3.X R60, PT, PT, R7, ~R49, R60, P4, P5 ;  /* 0x80000031073c7210 */ /* 0x000fe200027ea43c */
[----:B------:R-:W-:Y:S01]  /*11a10*/  IMAD.MOV.U32 R29, RZ, RZ, R13 ;  /* 0x000000ffff1d7224 */ /* 0x000fe200078e000d */
[----:B------:R-:W-:Y:S01]  /*11a20*/  IADD3.X R11, PT, PT, R57, ~UR37, RZ, P0, !PT ;  /* 0x80000025390b7c10 */ /* 0x000fe200087fe4ff */
[----:B------:R-:W-:-:S02]  /*11a30*/  IMAD.MOV.U32 R13, RZ, RZ, R9 ;  /* 0x000000ffff0d7224 */ /* 0x000fc400078e0009 */
[----:B------:R-:W-:-:S07]  /*11a40*/  IMAD.MOV.U32 R26, RZ, RZ, R10 ;  /* 0x000000ffff1a7224 */ /* 0x000fce00078e000a */
.L_x_2426:
[----:B------:R-:W-:Y:S05]  /*11a50*/  BSYNC.RECONVERGENT B1 ;  /* 0x0000000000017941 */ /* 0x000fea0003800200 */
.L_x_2423:
        /* <DEDUP_REMOVED lines=57> */
.L_x_2429:
[----:B------:R-:W-:Y:S05]  /*11df0*/  BSYNC.RELIABLE B2 ;  /* 0x0000000000027941 */ /* 0x000fea0003800100 */
.L_x_2428:
        /* <DEDUP_REMOVED lines=23> */
[C---:B------:R-:W-:Y:S01]  /*11f70*/  IADD3 R9, P3, PT, R10.reuse, R9, RZ ;  /* 0x000000090a097210 */ /* 0x040fe20007f7e0ff */
[----:B------:R-:W-:Y:S01]  /*11f80*/  IMAD.MOV.U32 R61, RZ, RZ, R13 ;  /* 0x000000ffff3d7224 */ /* 0x000fe200078e000d */
[----:B------:R-:W-:Y:S02]  /*11f90*/  IADD3 R58, P4, P5, R7, -R48, R58 ;  /* 0x80000030073a7210 */ /* 0x000fe40007d9e03a */
[----:B------:R-:W-:Y:S01]  /*11fa0*/  IADD3.X R67, PT, PT, R67, ~UR37, RZ, P0, !PT ;  /* 0x8000002543437c10 */ /* 0x000fe200087fe4ff */
[----:B------:R-:W-:Y:S01]  /*11fb0*/  IMAD.X R10, R10, 0x1, R11, P3 ;  /* 0x000000010a0a7824 */ /* 0x000fe200018e060b */
[----:B------:R-:W-:Y:S01]  /*11fc0*/  IADD3.X R60, PT, PT, R7, ~R49, R60, P4, P5 ;  /* 0x80000031073c7210 */ /* 0x000fe200027ea43c */
[----:B------:R-:W-:-:S02]  /*11fd0*/  IMAD.MOV.U32 R68, RZ, RZ, R9 ;  /* 0x000000ffff447224 */ /* 0x000fc400078e0009 */
[----:B------:R-:W-:-:S07]  /*11fe0*/  IMAD.MOV.U32 R59, RZ, RZ, R10 ;  /* 0x000000ffff3b7224 */ /* 0x000fce00078e000a */
.L_x_2430:
[----:B------:R-:W-:Y:S05]  /*11ff0*/  BSYNC.RECONVERGENT B1 ;  /* 0x0000000000017941 */ /* 0x000fea0003800200 */
.L_x_2427:
        /* <DEDUP_REMOVED lines=23> */
.L_x_2432:
        /* <DEDUP_REMOVED lines=26> */
.L_x_2434:
[----:B------:R-:W-:Y:S05]  /*12310*/  BSYNC.RELIABLE B2 ;  /* 0x0000000000027941 */ /* 0x000fea0003800100 */
.L_x_2433:
        /* <DEDUP_REMOVED lines=56> */
.L_x_2435:
[----:B------:R-:W-:Y:S05]  /*126a0*/  BSYNC.RECONVERGENT B1 ;  /* 0x0000000000017941 */ /* 0x000fea0003800200 */
.L_x_2431:
        /* <DEDUP_REMOVED lines=31> */
[----:B------:R-:W-:Y:S01]  /*128a0*/  IMAD.WIDE.U32 R28, R8, R35, RZ ;  /* 0x00000023081c7225 */ /* 0x000fe200078e00ff */
[----:B------:R-:W-:-:S03]  /*128b0*/  IADD3 R56, P4, P5, R58, R56, R21 ;  /* 0x000000383a387210 */ /* 0x000fc60007d9e015 */
        /* <DEDUP_REMOVED lines=12> */
[----:B------:R-:W-:Y:S02]  /*12980*/  IMAD R24, R38, R6, RZ ;  /* 0x0000000626187224 */ /* 0x000fe400078e02ff */
[----:B------:R-:W-:Y:S01]  /*12990*/  IMAD.WIDE.U32 R70, R19, R31, RZ ;  /* 0x0000001f13467225 */ /* 0x000fe200078e00ff */
[----:B------:R-:W-:-:S03]  /*129a0*/  ISETP.GE.U32.AND.EX P4, PT, R57, R73, PT, P4 ;  /* 0x000000493900720c */ /* 0x000fc60003f86140 */
[----:B------:R-:W-:Y:S01]  /*129b0*/  IMAD.IADD R68, R21, 0x1, R77 ;  /* 0x0000000115447824 */ /* 0x000fe200078e024d */
[----:B------:R-:W-:Y:S01]  /*129c0*/  IADD3 RZ, P6, PT, R71, R60, RZ ;  /* 0x0000003c47ff7210 */ /* 0x000fe20007fde0ff */
[----:B------:R-:W-:Y:S02]  /*129d0*/  IMAD.MOV.U32 R74, RZ, RZ, R29 ;  /* 0x000000ffff4a7224 */ /* 0x000fe400078e001d */
[----:B------:R-:W-:Y:S01]  /*129e0*/  IMAD.X R75, RZ, RZ, RZ, P2 ;  /* 0x000000ffff4b7224 */ /* 0x000fe200010e06ff */
[----:B------:R-:W-:Y:S01]  /*129f0*/  ISETP.GE.U32.AND P2, PT, R20, R26, PT ;  /* 0x0000001a1400720c */ /* 0x000fe20003f46070 */
[----:B------:R-:W-:-:S03]  /*12a00*/  IMAD.WIDE.U32 R28, R37, R6, RZ ;  /* 0x00000006251c7225 */ /* 0x000fc600078e00ff */
[----:B------:R-:W-:Y:S01]  /*12a10*/  ISETP.GE.U32.AND.EX P2, PT, R68, R27, PT, P2 ;  /* 0x0000001b4400720c */ /* 0x000fe20003f46120 */
[-C--:B------:R-:W-:Y:S02]  /*12a20*/  IMAD R77, R37, R8.reuse, R24 ;  /* 0x00000008254d7224 */ /* 0x080fe400078e0218 */
[----:B------:R-:W-:Y:S02]  /*12a30*/  IMAD.MOV.U32 R58, RZ, RZ, R61 ;  /* 0x000000ffff3a7224 */ /* 0x000fe400078e003d */
[----:B------:R-:W-:Y:S01]  /*12a40*/  IMAD.IADD R77, R29, 0x1, R77 ;  /* 0x000000011d4d7824 */ /* 0x000fe200078e024d */
[----:B------:R-:W-:Y:S01]  /*12a50*/  SEL R29, RZ, 0x1, P4 ;  /* 0x00000001ff1d7807 */ /* 0x000fe20002000000 */
[----:B------:R-:W-:-:S04]  /*12a60*/  IMAD.WIDE.U32.X R74, R36, R8, R74, P5 ;  /* 0x00000008244a7225 */ /* 0x000fc800028e044a */
        /* <DEDUP_REMOVED lines=366> */
.L_x_2437:
[----:B------:R-:W-:Y:S05]  /*14150*/  BSYNC.RECONVERGENT B1 ;  /* 0x0000000000017941 */ /* 0x000fea0003800200 */
.L_x_2436:
        /* <DEDUP_REMOVED lines=64> */
.L_x_2440:
[----:B------:R-:W-:Y:S05]  /*14560*/  BSYNC.RELIABLE B2 ;  /* 0x0000000000027941 */ /* 0x000fea0003800100 */
.L_x_2439:
        /* <DEDUP_REMOVED lines=32> */
[----:B------:R-:W-:Y:S01]  /*14770*/  IMAD.MOV.U32 R37, RZ, RZ, R23 ;  /* 0x000000ffff257224 */ /* 0x000fe200078e0017 */
[----:B------:R-:W-:Y:S01]  /*14780*/  SEL R24, RZ, 0xffffffff, !P2 ;  /* 0xffffffffff187807 */ /* 0x000fe20005000000 */
        /* <DEDUP_REMOVED lines=41> */
.L_x_2443:
[----:B------:R-:W-:Y:S05]  /*14a20*/  BSYNC.RELIABLE B2 ;  /* 0x0000000000027941 */ /* 0x000fea0003800100 */
.L_x_2442:
        /* <DEDUP_REMOVED lines=70> */
.L_x_2445:
[----:B------:R-:W-:Y:S05]  /*14e90*/  BSYNC.RELIABLE B2 ;  /* 0x0000000000027941 */ /* 0x000fea0003800100 */
.L_x_2444:
        /* <DEDUP_REMOVED lines=31> */
.L_x_2441:
[----:B------:R-:W-:Y:S05]  /*15090*/  BSYNC.RECONVERGENT B1 ;  /* 0x0000000000017941 */ /* 0x000fea0003800200 */
.L_x_2438:
        /* <DEDUP_REMOVED lines=57> */
.L_x_2448:
[----:B------:R-:W-:Y:S05]  /*15430*/  BSYNC.RELIABLE B2 ;  /* 0x0000000000027941 */ /* 0x000fea0003800100 */
.L_x_2447:
        /* <DEDUP_REMOVED lines=27> */
.L_x_2449:
[----:B------:R-:W-:Y:S05]  /*155f0*/  BSYNC.RECONVERGENT B1 ;  /* 0x0000000000017941 */ /* 0x000fea0003800200 */
.L_x_2446:
        /* <DEDUP_REMOVED lines=328> */
.L_x_2451:
[----:B------:R-:W-:Y:S05]  /*16a80*/  BSYNC.RECONVERGENT B1 ;  /* 0x0000000000017941 */ /* 0x000fea0003800200 */
.L_x_2450:
        /* <DEDUP_REMOVED lines=64> */
.L_x_2454:
[----:B------:R-:W-:Y:S05]  /*16e90*/  BSYNC.RELIABLE B2 ;  /* 0x0000000000027941 */ /* 0x000fea0003800100 */
.L_x_2453:
        /* <DEDUP_REMOVED lines=66> */
.L_x_2457:
[----:B------:R-:W-:Y:S05]  /*172c0*/  BSYNC.RELIABLE B2 ;  /* 0x0000000000027941 */ /* 0x000fea0003800100 */
.L_x_2456:
        /* <DEDUP_REMOVED lines=61> */
.L_x_2459:
[----:B------:R-:W-:Y:S05]  /*176a0*/  BSYNC.RELIABLE B2 ;  /* 0x0000000000027941 */ /* 0x000fea0003800100 */
.L_x_2458:
        /* <DEDUP_REMOVED lines=27> */
.L_x_2455:
[----:B------:R-:W-:Y:S05]  /*17860*/  BSYNC.RECONVERGENT B1 ;  /* 0x0000000000017941 */ /* 0x000fea0003800200 */
.L_x_2452:
        /* <DEDUP_REMOVED lines=312> */
[----:B------:R-:W-:Y:S01]  /*18bf0*/  ISETP.GE.U32.AND.EX P3, PT, R79, R23, PT, P3 ;  /* 0x000000174f00720c */ /* 0x000fe20003f66130 */
[----:B------:R-:W-:Y:S01]  /*18c00*/  IMAD.X R57, RZ, RZ, R28, P5 ;  /* 0x000000ffff397224 */ /* 0x000fe200028e061c */
[----:B------:R-:W-:Y:S01]  /*18c10*/  SEL R81, RZ, 0x1, P2 ;  /* 0x00000001ff517807 */ /* 0x000fe20001000000 */
[----:B------:R-:W-:Y:S01]  /*18c20*/  IMAD.WIDE.U32 R22, R56, 0x3d1, RZ ;  /* 0x000003d138167825 */ /* 0x000fe200078e00ff */
[----:B------:R-:W-:Y:S02]  /*18c30*/  ISETP.GE.U32.AND P2, PT, R29, R14, PT ;  /* 0x0000000e1d00720c */ /* 0x000fe40003f46070 */
        /* <DEDUP_REMOVED lines=33> */
[----:B------:R-:W-:Y:S01]  /*18e50*/  IMAD.MOV.U32 R56, RZ, RZ, RZ ;  /* 0x000000ffff387224 */ /* 0x000fe200078e00ff */
        /* <DEDUP_REMOVED lines=73> */
.L_x_2461:
[----:B------:R-:W-:Y:S05]  /*192f0*/  BSYNC.RECONVERGENT B1 ;  /* 0x0000000000017941 */ /* 0x000fea0003800200 */
.L_x_2460:
        /* <DEDUP_REMOVED lines=64> */
.L_x_2464:
[----:B------:R-:W-:Y:S05]  /*19700*/  BSYNC.RELIABLE B2 ;  /* 0x0000000000027941 */ /* 0x000fea0003800100 */
.L_x_2463:
        /* <DEDUP_REMOVED lines=69> */
.L_x_2467:
[----:B------:R-:W-:Y:S05]  /*19b60*/  BSYNC.RELIABLE B2 ;  /* 0x0000000000027941 */ /* 0x000fea0003800100 */
.L_x_2466:
        /* <DEDUP_REMOVED lines=64> */
.L_x_2469:
[----:B------:R-:W-:Y:S05]  /*19f70*/  BSYNC.RELIABLE B2 ;  /* 0x0000000000027941 */ /* 0x000fea0003800100 */
.L_x_2468:
        /* <DEDUP_REMOVED lines=29> */
.L_x_2465:
[----:B------:R-:W-:Y:S05]  /*1a150*/  BSYNC.RECONVERGENT B1 ;  /* 0x0000000000017941 */ /* 0x000fea0003800200 */
.L_x_2462:
        /* <DEDUP_REMOVED lines=57> */
.L_x_2470:
        /* <DEDUP_REMOVED lines=62> */
.L_x_2472:
        /* <DEDUP_REMOVED lines=57> */
.L_x_2473:
        /* <DEDUP_REMOVED lines=27> */
.L_x_2471:
        /* <DEDUP_REMOVED lines=185> */
.L_x_2474:
        /* <DEDUP_REMOVED lines=56> */
.L_x_2475:
        /* <DEDUP_REMOVED lines=59> */
.L_x_2477:
        /* <DEDUP_REMOVED lines=57> */
.L_x_2478:
        /* <DEDUP_REMOVED lines=27> */
.L_x_2476:
        /* <DEDUP_REMOVED lines=40> */
[-C--:B------:R-:W-:Y:S02]  /*1c890*/  IMAD R56, R107, R66.reuse, RZ ;  /* 0x000000426b387224 */ /* 0x080fe400078e02ff */
[----:B------:R-:W-:-:S04]  /*1c8a0*/  IMAD.WIDE.U32 R26, R109, R66, R22 ;  /* 0x000000426d1a7225 */ /* 0x000fc800078e0016 */
[----:B------:R-:W-:Y:S01]  /*1c8b0*/  IMAD.X R59, RZ, RZ, RZ, P4 ;  /* 0x000000ffff3b7224 */ /* 0x000fe200020e06ff */
[----:B------:R-:W-:Y:S01]  /*1c8c0*/  ISETP.GE.U32.AND P4, PT, R24, R58, PT ;  /* 0x0000003a1800720c */ /* 0x000fe20003f86070 */
[----:B------:R-:W-:Y:S02]  /*1c8d0*/  IMAD R71, R109, R69, R56 ;  /* 0x000000456d477224 */ /* 0x000fe400078e0238 */
[----:B------:R-:W-:Y:S01]  /*1c8e0*/  IMAD.WIDE.U32 R60, R66, R109, RZ ;  /* 0x0000006d423c7225 */ /* 0x000fe200078e00ff */
[----:B------:R-:W-:-:S03]  /*1c8f0*/  ISETP.GE.U32.AND.EX P4, PT, R25, R67, PT, P4 ;  /* 0x000000431900720c */ /* 0x000fc60003f86140 */
[----:B------:R-:W-:Y:S01]  /*1c900*/  IMAD.X R75, RZ, RZ, RZ, P2 ;  /* 0x000000ffff4b7224 */ /* 0x000fe200010e06ff */
[----:B------:R-:W-:Y:S01]  /*1c910*/  ISETP.GE.U32.AND P2, PT, R26, R22, PT ;  /* 0x000000161a00720c */ /* 0x000fe20003f46070 */
[----:B------:R-:W-:Y:S01]  /*1c920*/  IMAD.MOV.U32 R74, RZ, RZ, R57 ;  /* 0x000000ffff4a7224 */ /* 0x000fe200078e0039 */
[----:B------:R-:W-:Y:S01]  /*1c930*/  IADD3 RZ, P6, PT, R61, R28, RZ ;  /* 0x0000001c3dff7210 */ /* 0x000fe20007fde0ff */
[-C--:B------:R-:W-:Y:S01]  /*1c940*/  IMAD R22, R84, R64.reuse, RZ ;  /* 0x0000004054167224 */ /* 0x080fe200078e02ff */
[----:B------:R-:W-:Y:S01]  /*1c950*/  SEL R79, RZ, 0x1, P4 ;  /* 0x00000001ff4f7807 */ /* 0x000fe20002000000 */
[----:B------:R-:W-:Y:S02]  /*1c960*/  IMAD.IADD R108, R27, 0x1, R71 ;  /* 0x000000011b6c7824 */ /* 0x000fe400078e0247 */
[----:B------:R-:W-:Y:S02]  /*1c970*/  IMAD.MOV.U32 R58, RZ, RZ, R29 ;  /* 0x000000ffff3a7224 */ /* 0x000fe400078e001d */
[----:B------:R-:W-:Y:S01]  /*1c980*/  IMAD.WIDE.U32 R60, R85, R64, RZ ;  /* 0x00000040553c7225 */ /* 0x000fe200078e00ff */
[----:B------:R-:W-:-:S03]  /*1c990*/  ISETP.GE.U32.AND.EX P2, PT, R108, R23, PT, P2 ;  /* 0x000000176c00720c */ /* 0x000fc60003f46120 */
[-C--:B------:R-:W-:Y:S01]  /*1c9a0*/  IMAD R77, R85, R65.reuse, R22 ;  /* 0x00000041554d7224 */ /* 0x080fe200078e0216 */
[----:B------:R-:W-:Y:S01]  /*1c9b0*/  SEL R67, RZ, 0x1, P2 ;  /* 0x00000001ff437807 */ /* 0x000fe20001000000 */
[----:B------:R-:W-:-:S04]  /*1c9c0*/  IMAD.WIDE.U32.X R74, R86, R65, R74, P0 ;  /* 0x00000041564a7225 */ /* 0x000fc800000e044a */
[----:B------:R-:W-:Y:S02]  /*1c9d0*/  IMAD R28, R88, R66, RZ ;  /* 0x00000042581c7224 */ /* 0x000fe400078e02ff */
[----:B------:R-:W-:Y:S02]  /*1c9e0*/  IMAD.IADD R77, R61, 0x1, R77 ;  /* 0x000000013d4d7824 */ /* 0x000fe400078e024d */
[----:B------:R-:W-:Y:S02]  /*1c9f0*/  IMAD.X R29, RZ, RZ, RZ, P5 ;  /* 0x000000ffff1d7224 */ /* 0x000fe400028e06ff */
[----:B------:R-:W-:Y:S01]  /*1ca00*/  IMAD.WIDE.U32.X R58, R107, R69, R58, P6 ;  /* 0x000000456b3a7225 */ /* 0x000fe200030e043a */
[----:B------:R-:W-:-:S03]  /*1ca10*/  IADD3 R78, P5, P6, R60, R74, R79 ;  /* 0x0000004a3c4e7210 */ /* 0x000fc60007ebe04f */
[----:B------:R-:W-:Y:S01]  /*1ca20*/  IMAD R81, R89, R69, R28 ;  /* 0x0000004559517224 */ /* 0x000fe200078e021c */
[----:B------:R-:W-:Y:S01]  /*1ca30*/  IADD3.X R79, PT, PT, R77, R75, RZ, P5, P6 ;  /* 0x0000004b4d4f7210 */ /* 0x000fe20002fec4ff */
[----:B------:R-:W-:-:S04]  /*1ca40*/  IMAD.WIDE.U32 R22, R89, R66, R24 ;  /* 0x0000004259167225 */ /* 0x000fc800078e0018 */
        /* <DEDUP_REMOVED lines=13> */
[----:B------:R-:W-:Y:S01]  /*1cb20*/  IMAD.MOV.U32 R28, RZ, RZ, R73 ;  /* 0x000000ffff1c7224 */ /* 0x000fe200078e0049 */
[----:B------:R-:W-:Y:S01]  /*1cb30*/  ISETP.GE.U32.AND P0, PT, R78, R60, PT ;  /* 0x0000003c4e00720c */ /* 0x000fe20003f06070 */
[----:B------:R-:W-:Y:S01]  /*1cb40*/  IMAD.WIDE.U32 R24, R66, R87, RZ ;  /* 0x0000005742187225 */ /* 0x000fe200078e00ff */
[----:B------:R-:W-:-:S02]  /*1cb50*/  SEL R24, RZ, 0x1, P2 ;  /* 0x00000001ff187807 */ /* 0x000fc40001000000 */
[----:B------:R-:W-:Y:S01]  /*1cb60*/  SEL R73, RZ, 0x1, P5 ;  /* 0x00000001ff497807 */ /* 0x000fe20002800000 */
[----:B------:R-:W-:Y:S01]  /*1cb70*/  IMAD.WIDE.U32.X R22, R88, R69, R22, P4 ;  /* 0x0000004558167225 */ /* 0x000fe200020e0416 */
[----:B------:R-:W-:-:S03]  /*1cb80*/  ISETP.GE.U32.AND.EX P0, PT, R79, R77, PT, P0 ;  /* 0x0000004d4f00720c */ /* 0x000fc60003f06100 */
[----:B------:R-:W-:Y:S01]  /*1cb90*/  IMAD.WIDE.U32 R80, R69, R87, RZ ;  /* 0x0000005745507225 */ /* 0x000fe200078e00ff */
[----:B------:R-:W-:Y:S02]  /*1cba0*/  IADD3 R73, P5, P4, R73, R22, R24 ;  /* 0x0000001649497210 */ /* 0x000fe40007cbe018 */
[----:B------:R-:W-:Y:S01]  /*1cbb0*/  SEL R57, RZ, 0x1, P0 ;  /* 0x00000001ff397807 */ /* 0x000fe20000000000 */
[CC--:B------:R-:W-:Y:S01]  /*1cbc0*/  IMAD R22, R86.reuse, R66.reuse, RZ ;  /* 0x0000004256167224 */ /* 0x0c0fe200078e02ff */
[----:B------:R-:W-:Y:S01]  /*1cbd0*/  IADD3.X R68, PT, PT, RZ, R23, RZ, P5, P4 ;  /* 0x00000017ff447210 */ /* 0x000fe20002fe84ff */
[----:B------:R-:W-:-:S04]  /*1cbe0*/  IMAD.WIDE.U32 R80, P6, R86, R66, R80 ;  /* 0x0000004256507225 */ /* 0x000fc800078c0050 */
[----:B------:R-:W-:Y:S01]  /*1cbf0*/  IMAD.WIDE.U32.X R28, R84, R65, R28, P3 ;  /* 0x00000041541c7225 */ /* 0x000fe200018e041c */
[----:B------:R-:W-:-:S03]  /*1cc00*/  IADD3 RZ, P2, PT, R25, R80, RZ ;  /* 0x0000005019ff7210 */ /* 0x000fc60007f5e0ff */
        /* <DEDUP_REMOVED lines=23> */
[-C--:B------:R-:W-:Y:S01]  /*1cd80*/  IMAD R56, R107, R46.reuse, RZ ;  /* 0x0000002e6b387224 */ /* 0x080fe200078e02ff */
        /* <DEDUP_REMOVED lines=17> */
[----:B------:R-:W-:-:S04]  /*1cea0*/  IMAD.WIDE.U32.X R74, R86, R69, R74, P2 ;  /* 0x00000045564a7225 */ /* 0x000fc800010e044a */
[----:B------:R-:W-:Y:S02]  /*1ceb0*/  IMAD.MOV.U32 R76, RZ, RZ, R57 ;  /* 0x000000ffff4c7224 */ /* 0x000fe400078e0039 */
[----:B------:R-:W-:Y:S02]  /*1cec0*/  IMAD R81, R85, R69, R56 ;  /* 0x0000004555517224 */ /* 0x000fe400078e0238 */
        /* <DEDUP_REMOVED lines=8> */
[----:B------:R-:W-:Y:S01]  /*1cf50*/  IMAD.WIDE.U32 R58, R85, R66, R28 ;  /* 0x00000042553a7225 */ /* 0x000fe200078e001c */
[----:B------:R-:W-:Y:S02]  /*1cf60*/  ISETP.GE.U32.AND P5, PT, R70, R22, PT ;  /* 0x000000164600720c */ /* 0x000fe40003fa6070 */
[----:B------:R-:W-:Y:S01]  /*1cf70*/  IADD3.X R57, PT, PT, R67, R57, RZ, P2, P3 ;  /* 0x0000003943397210 */ /* 0x000fe200017e64ff */
[----:B------:R-:W-:Y:S01]  /*1cf80*/  IMAD.IADD R59, R59, 0x1, R81 ;  /* 0x000000013b3b7824 */ /* 0x000fe200078e0251 */
[----:B------:R-:W-:Y:S01]  /*1cf90*/  IADD3 R66, P6, PT, R69, R58, RZ ;  /* 0x0000003a45427210 */ /* 0x000fe20007fde0ff */
[----:B------:R-:W-:Y:S01]  /*1cfa0*/  IMAD.WIDE.U32.X R76, R88, R63, R76, P4 ;  /* 0x0000003f584c7225 */ /* 0x000fe200020e044c */
[----:B------:R-:W-:-:S02]  /*1cfb0*/  ISETP.GE.U32.AND P2, PT, R56, R70, PT ;  /* 0x000000463800720c */ /* 0x000fc40003f46070 */
[----:B------:R-:W-:Y:S01]  /*1cfc0*/  ISETP.GE.U32.AND.EX P5, PT, R67, R23, PT, P5 ;  /* 0x000000174300720c */ /* 0x000fe20003fa6150 */
[----:B------:R-:W-:Y:S01]  /*1cfd0*/  IMAD.WIDE.U32 R72, R63, R87, RZ ;  /* 0x000000573f487225 */ /* 0x000fe200078e00ff */
[----:B------:R-:W-:Y:S02]  /*1cfe0*/  ISETP.GE.U32.AND.EX P2, PT, R57, R67, PT, P2 ;  /* 0x000000433900720c */ /* 0x000fe40003f46120 */
[----:B------:R-:W-:Y:S01]  /*1cff0*/  ISETP.GE.U32.AND P0, PT, R58, R28, PT ;  /* 0x0000001c3a00720c */ /* 0x000fe20003f06070 */
[----:B------:R-:W-:Y:S01]  /*1d000*/  IMAD.X R67, R59, 0x1, R74, P6 ;  /* 0x000000013b437824 */ /* 0x000fe200030e064a */
        /* <DEDUP_REMOVED lines=8> */
[----:B------:R-:W-:Y:S01]  /*1d090*/  IMAD.WIDE.U32 R72, P2, R86, R46, R72 ;  /* 0x0000002e56487225 */ /* 0x000fe20007840048 */
[----:B------:R-:W-:Y:S02]  /*1d0a0*/  IADD3 R29, P4, P6, R23, R76, R22 ;  /* 0x0000004c171d7210 */ /* 0x000fe40007e9e016 */
[----:B------:R-:W-:Y:S01]  /*1d0b0*/  SEL R59, RZ, 0x1, P3 ;  /* 0x00000001ff3b7807 */ /* 0x000fe20001800000 */
[----:B------:R-:W-:Y:S01]  /*1d0c0*/  IMAD.WIDE.U32 R22, R46, R87, RZ ;  /* 0x000000572e167225 */ /* 0x000fe200078e00ff */
[----:B------:R-:W-:Y:S02]  /*1d0d0*/  SEL R22, RZ, 0x1, P0 ;  /* 0x00000001ff167807 */ /* 0x000fe40000000000 */
[----:B------:R-:W-:Y:S01]  /*1d0e0*/  IADD3.X R76, PT, PT, RZ, R77, RZ, P4, P6 ;  /* 0x0000004dff4c7210 */ /* 0x000fe200027ec4ff */
[----:B------:R-:W-:Y:S01]  /*1d0f0*/  IMAD.IADD R75, R69, 0x1, R75 ;  /* 0x00000001454b7824 */ /* 0x000fe200078e024b */
[----:B------:R-:W-:Y:S01]  /*1d100*/  IADD3 R60, P0, P3, R59, R60, R22 ;  /* 0x0000003c3b3c7210 */ /* 0x000fe20007b1e016 */
[----:B------:R-:W-:Y:S01]  /*1d110*/  IMAD.WIDE.U32 R58, R62, R109, RZ ;  /* 0x0000006d3e3a7225 */ /* 0x000fe200078e00ff */
[----:B------:R-:W-:-:S02]  /*1d120*/  ISETP.GE.U32.AND P4, PT, R68, R66, PT ;  /* 0x000000424400720c */ /* 0x000fc40003f86070 */
[----:B------:R-:W-:Y:S01]  /*1d130*/  IADD3 RZ, P5, PT, R23, R72, RZ ;  /* 0x0000004817ff7210 */ /* 0x000fe20007fbe0ff */
[----:B------:R-:W-:Y:S01]  /*1d140*/  IMAD.WIDE.U32 R22, R63, R85, RZ ;  /* 0x000000553f167225 */ /* 0x000fe200078e00ff */
[----:B------:R-:W-:Y:S02]  /*1d150*/  IADD3.X R61, PT, PT, RZ, R61, RZ, P0, P3 ;  /* 0x0000003dff3d7210 */ /* 0x000fe400007e64ff */
[----:B------:R-:W-:Y:S01]  /*1d160*/  ISETP.GE.U32.AND.EX P0, PT, R75, R67, PT, P4 ;  /* 0x000000434b00720c */ /* 0x000fe20003f06140 */
[----:B------:R-:W-:Y:S01]  /*1d170*/  IMAD.WIDE.U32 R66, R47, R109, RZ ;  /* 0x0000006d2f427225 */ /* 0x000fe200078e00ff */
[----:B------:R-:W-:Y:S02]  /*1d180*/  IADD3 R28, P4, PT, R29, R68, RZ ;  /* 0x000000441d1c7210 */ /* 0x000fe40007f9e0ff */
[----:B------:R-:W-:Y:S01]  /*1d190*/  SEL R111, RZ, 0x1, P0 ;  /* 0x00000001ff6f7807 */ /* 0x000fe20000000000 */
[----:B------:R-:W-:-:S04]  /*1d1a0*/  IMAD.WIDE.U32 R58, P6, R107, R47, R58 ;  /* 0x0000002f6b3a7225 */ /* 0x000fc800078c003a */
[----:B------:R-:W-:Y:S01]  /*1d1b0*/  IMAD.WIDE.U32 R70, R46, R85, RZ ;  /* 0x000000552e467225 */ /* 0x000fe200078e00ff */
[----:B------:R-:W-:-:S03]  /*1d1c0*/  IADD3 RZ, P0, PT, R67, R58, RZ ;  /* 0x0000003a43ff7210 */ /* 0x000fc60007f1e0ff */
[----:B------:R-:W-:-:S04]  /*1d1d0*/  IMAD.WIDE.U32 R22, P3, R84, R46, R22 ;  /* 0x0000002e54167225 */ /* 0x000fc80007860016 */
[----:B------:R-:W-:Y:S01]  /*1d1e0*/  IMAD.X R29, R75, 0x1, R76, P4 ;  /* 0x000000014b1d7824 */ /* 0x000fe200020e064c */
[----:B------:R-:W-:Y:S01]  /*1d1f0*/  ISETP.GE.U32.AND P4, PT, R28, R68, PT ;  /* 0x000000441c00720c */ /* 0x000fe20003f86070 */
[----:B------:R-:W-:Y:S01]  /*1d200*/  IMAD.X R69, RZ, RZ, RZ, P2 ;  /* 0x000000ffff457224 */ /* 0x000fe200010e06ff */
[----:B------:R-:W-:Y:S01]  /*1d210*/  IADD3 RZ, P2, PT, R71, R22, RZ ;  /* 0x0000001647ff7210 */ /* 0x000fe20007f5e0ff */
[----:B------:R-:W-:Y:S01]  /*1d220*/  IMAD.WIDE.U32 R66, R62, R89, RZ ;  /* 0x000000593e427225 */ /* 0x000fe200078e00ff */
[----:B------:R-:W-:-:S03]  /*1d230*/  ISETP.GE.U32.AND.EX P4, PT, R29, R75, PT, P4 ;  /* 0x0000004b1d00720c */ /* 0x000fc60003f86140 */
[----:B------:R-:W-:-:S04]  /*1d240*/  IMAD.WIDE.U32 R70, R62, R87, RZ ;  /* 0x000000573e467225 */ /* 0x000fc800078e00ff */
[----:B------:R-:W-:Y:S02]  /*1d250*/  IMAD.MOV.U32 R68, RZ, RZ, R73 ;  /* 0x000000ffff447224 */ /* 0x000fe400078e0049 */
[----:B------:R-:W-:-:S04]  /*1d260*/  IMAD.WIDE.U32 R74, R62, R85, RZ ;  /* 0x000000553e4a7225 */ /* 0x000fc800078e00ff */
[----:B------:R-:W-:Y:S01]  /*1d270*/  IMAD.WIDE.U32 R82, R47, R85, RZ ;  /* 0x000000552f527225 */ /* 0x000fe200078e00ff */
[----:B------:R-:W-:-:S03]  /*1d280*/  SEL R82, RZ, 0x1, P4 ;  /* 0x00000001ff527807 */ /* 0x000fc60002000000 */
[----:B------:R-:W-:-:S04]  /*1d290*/  IMAD.WIDE.U32 R78, R47, R89, RZ ;  /* 0x000000592f4e7225 */ /* 0x000fc800078e00ff */
[----:B------:R-:W-:-:S04]  /*1d2a0*/  IMAD.WIDE.U32 R66, P4, R88, R47, R66 ;  /* 0x0000002f58427225 */ /* 0x000fc80007880042 */
        /* <DEDUP_REMOVED lines=24> */
[----:B------:R-:W-:Y:S02]  /*1d430*/  SEL R71, RZ, 0x1, P3 ;  /* 0x00000001ff477807 */ /* 0x000fe40001800000 */
[----:B------:R-:W-:Y:S01]  /*1d440*/  IADD3 R111, P0, P3, R82, R68, R111 ;  /* 0x00000044526f7210 */ /* 0x000fe20007b1e06f */
[----:B------:R-:W-:-:S04]  /*1d450*/  IMAD.WIDE.U32 R56, R89, R47, R28 ;  /* 0x0000002f59387225 */ /* 0x000fc800078e001c */
[----:B------:R-:W-:Y:S02]  /*1d460*/  IMAD.MOV.U32 R78, RZ, RZ, R67 ;  /* 0x000000ffff4e7224 */ /* 0x000fe400078e0043 */
[-C--:B------:R-:W-:Y:S02]  /*1d470*/  IMAD R70, R84, R46.reuse, RZ ;  /* 0x0000002e54467224 */ /* 0x080fe400078e02ff */
[----:B------:R-:W-:Y:S01]  /*1d480*/  IMAD.WIDE.U32 R66, R85, R46, R60 ;  /* 0x0000002e55427225 */ /* 0x000fe200078e003c */
[----:B------:R-:W-:Y:S02]  /*1d490*/  IADD3.X R46, PT, PT, RZ, R69, RZ, P0, P3 ;  /* 0x00000045ff2e7210 */ /* 0x000fe400007e64ff */
[----:B------:R-:W-:Y:S01]  /*1d4a0*/  IADD3 R71, P0, P3, R56, R76, R71 ;  /* 0x0000004c38477210 */ /* 0x000fe20007b1e047 */
[----:B------:R-:W-:Y:S02]  /*1d4b0*/  IMAD.IADD R57, R57, 0x1, R113 ;  /* 0x0000000139397824 */ /* 0x000fe400078e0271 */
[----:B------:R-:W-:-:S02]  /*1d4c0*/  IMAD.MOV.U32 R58, RZ, RZ, R75 ;  /* 0x000000ffff3a7224 */ /* 0x000fc400078e004b */
[----:B------:R-:W-:Y:S01]  /*1d4d0*/  IMAD R75, R85, R63, R70 ;  /* 0x0000003f554b7224 */ /* 0x000fe200078e0246 */
        /* <DEDUP_REMOVED lines=18> */
[-C--:B------:R-:W-:Y:S01]  /*1d600*/  IMAD R89, R87, R62.reuse, R86 ;  /* 0x0000003e57597224 */ /* 0x080fe200078e0256 */
        /* <DEDUP_REMOVED lines=8> */
[----:B------:R-:W-:Y:S01]  /*1d690*/  IADD3 R62, P2, P5, R61, R72, R46 ;  /* 0x000000483d3e7210 */ /* 0x000fe20007d5e02e */
[----:B------:R-:W-:Y:S01]  /*1d6a0*/  IMAD.IADD R46, R29, 0x1, R89 ;  /* 0x000000011d2e7824 */ /* 0x000fe200078e0259 */
[----:B------:R-:W-:Y:S01]  /*1d6b0*/  IADD3 R79, P3, PT, R63, R28, RZ ;  /* 0x0000001c3f4f7210 */ /* 0x000fe20007f7e0ff */
[----:B------:R-:W-:Y:S01]  /*1d6c0*/  IMAD.WIDE.U32 R56, R77, 0x3d1, RZ ;  /* 0x000003d14d387825 */ /* 0x000fe200078e00ff */
[----:B------:R-:W-:Y:S02]  /*1d6d0*/  IADD3.X R63, PT, PT, RZ, R73, RZ, P2, P5 ;  /* 0x00000049ff3f7210 */ /* 0x000fe400017ea4ff */
[----:B------:R-:W-:Y:S01]  /*1d6e0*/  ISETP.GE.U32.AND P0, PT, R28, R68, PT ;  /* 0x000000441c00720c */ /* 0x000fe20003f06070 */
        /* <DEDUP_REMOVED lines=156> */
.L_x_2480:
[----:B------:R-:W-:Y:S05]  /*1e0b0*/  BSYNC.RECONVERGENT B1 ;  /* 0x0000000000017941 */ /* 0x000fea0003800200 */
.L_x_2479:
        /* <DEDUP_REMOVED lines=62> */
.L_x_2483:
[----:B------:R-:W-:Y:S05]  /*1e4a0*/  BSYNC.RELIABLE B2 ;  /* 0x0000000000027941 */ /* 0x000fea0003800100 */
.L_x_2482:
        /* <DEDUP_REMOVED lines=66> */
.L_x_2486:
[----:B------:R-:W-:Y:S05]  /*1e8d0*/  BSYNC.RELIABLE B2 ;  /* 0x0000000000027941 */ /* 0x000fea0003800100 */
.L_x_2485:
        /* <DEDUP_REMOVED lines=61> */
.L_x_2488:
[----:B------:R-:W-:Y:S05]  /*1ecb0*/  BSYNC.RELIABLE B2 ;  /* 0x0000000000027941 */ /* 0x000fea0003800100 */
.L_x_2487:
        /* <DEDUP_REMOVED lines=27> */
.L_x_2484:
[----:B------:R-:W-:Y:S05]  /*1ee70*/  BSYNC.RECONVERGENT B1 ;  /* 0x0000000000017941 */ /* 0x000fea0003800200 */
.L_x_2481:
        /* <DEDUP_REMOVED lines=389> */
.L_x_2490:
[----:B------:R-:W-:Y:S05]  /*206d0*/  BSYNC.RECONVERGENT B1 ;  /* 0x0000000000017941 */ /* 0x000fea0003800200 */
.L_x_2489:
        /* <DEDUP_REMOVED lines=63> */
.L_x_2493:
[----:B------:R-:W-:Y:S05]  /*20ad0*/  BSYNC.RELIABLE B2 ;  /* 0x0000000000027941 */ /* 0x000fea0003800100 */
.L_x_2492:
        /* <DEDUP_REMOVED lines=66> */
.L_x_2496:
[----:B------:R-:W-:Y:S05]  /*20f00*/  BSYNC.RELIABLE B2 ;  /* 0x0000000000027941 */ /* 0x000fea0003800100 */
.L_x_2495:
        /* <DEDUP_REMOVED lines=61> */
.L_x_2498:
[----:B------:R-:W-:Y:S05]  /*212e0*/  BSYNC.RELIABLE B2 ;  /* 0x0000000000027941 */ /* 0x000fea0003800100 */
.L_x_2497:
        /* <DEDUP_REMOVED lines=27> */
.L_x_2494:
[----:B------:R-:W-:Y:S05]  /*214a0*/  BSYNC.RECONVERGENT B1 ;  /* 0x0000000000017941 */ /* 0x000fea0003800200 */
.L_x_2491:
        /* <DEDUP_REMOVED lines=97> */
[-C--:B------:R-:W-:Y:S02]  /*21ac0*/  IMAD R22, R103, R12.reuse, RZ ;  /* 0x0000000c67167224 */ /* 0x080fe400078e02ff */
        /* <DEDUP_REMOVED lines=35> */
[----:B------:R-:W-:Y:S01]  /*21d00*/  IMAD.MOV.U32 R64, RZ, RZ, R73 ;  /* 0x000000ffff407224 */ /* 0x000fe200078e0049 */
[----:B------:R-:W-:Y:S01]  /*21d10*/  SEL R71, RZ, 0x1, P0 ;  /* 0x00000001ff477807 */ /* 0x000fe20000000000 */
[----:B------:R-:W-:Y:S01]  /*21d20*/  IMAD.MOV.U32 R58, RZ, RZ, R61 ;  /* 0x000000ffff3a7224 */ /* 0x000fe200078e003d */
[----:B------:R-:W-:Y:S01]  /*21d30*/  SEL R73, RZ, 0x1, P5 ;  /* 0x00000001ff497807 */ /* 0x000fe20002800000 */
[----:B------:R-:W-:-:S02]  /*21d40*/  IMAD R75, R105, R13, R56 ;  /* 0x0000000d694b7224 */ /* 0x000fc400078e0238 */
        /* <DEDUP_REMOVED lines=10> */
[----:B------:R-:W-:Y:S02]  /*21df0*/  IMAD.MOV.U32 R68, RZ, RZ, R47 ;  /* 0x000000ffff447224 */ /* 0x000fe400078e002f */
        /* <DEDUP_REMOVED lines=8> */
[----:B------:R-:W-:Y:S01]  /*21e80*/  IMAD.X R13, R57, 0x1, R64, P6 ;  /* 0x00000001390d7824 */ /* 0x000fe200030e0640 */
[----:B------:R-:W-:Y:S01]  /*21e90*/  ISETP.GE.U32.AND P0, PT, R46, R28, PT ;  /* 0x0000001c2e00720c */ /* 0x000fe20003f06070 */
[----:B------:R-:W-:Y:S01]  /*21ea0*/  IMAD R28, R103, R10, RZ ;  /* 0x0000000a671c7224 */ /* 0x000fe200078e02ff */
[----:B------:R-:W-:Y:S01]  /*21eb0*/  ISETP.GE.U32.AND P3, PT, R12, R46, PT ;  /* 0x0000002e0c00720c */ /* 0x000fe20003f66070 */
[----:B------:R-:W-:Y:S01]  /*21ec0*/  IMAD.WIDE.U32 R46, R11, R102, RZ ;  /* 0x000000660b2e7225 */ /* 0x000fe200078e00ff */
[----:B------:R-:W-:Y:S02]  /*21ed0*/  SEL R26, RZ, 0x1, P5 ;  /* 0x00000001ff1a7807 */ /* 0x000fe40002800000 */
[----:B------:R-:W-:Y:S01]  /*21ee0*/  SEL R27, RZ, 0x1, P2 ;  /* 0x00000001ff1b7807 */ /* 0x000fe20001000000 */
[----:B------:R-:W-:Y:S01]  /*21ef0*/  IMAD R61, R102, R11, R28 ;  /* 0x0000000b663d7224 */ /* 0x000fe200078e021c */
[----:B------:R-:W-:Y:S01]  /*21f00*/  ISETP.GE.U32.AND.EX P0, PT, R57, R29, PT, P0 ;  /* 0x0000001d3900720c */ /* 0x000fe20003f06100 */
[----:B------:R-:W-:Y:S01]  /*21f10*/  IMAD.WIDE.U32 R46, P2, R103, R10, R46 ;  /* 0x0000000a672e7225 */ /* 0x000fe2000784002e */
[----:B------:R-:W-:-:S02]  /*21f20*/  ISETP.GE.U32.AND.EX P3, PT, R13, R57, PT, P3 ;  /* 0x000000390d00720c */ /* 0x000fc40003f66130 */
[----:B------:R-:W-:Y:S01]  /*21f30*/  IADD3 R29, P4, P6, R27, R68, R26 ;  /* 0x000000441b1d7210 */ /* 0x000fe20007e9e01a */
[----:B------:R-:W-:Y:S01]  /*21f40*/  IMAD.WIDE.U32 R26, R10, R102, RZ ;  /* 0x000000660a1a7225 */ /* 0x000fe200078e00ff */
[----:B------:R-:W-:Y:S02]  /*21f50*/  SEL R70, RZ, 0x1, P0 ;  /* 0x00000001ff467807 */ /* 0x000fe40000000000 */
[----:B------:R-:W-:Y:S01]  /*21f60*/  SEL R71, RZ, 0x1, P3 ;  /* 0x00000001ff477807 */ /* 0x000fe20001800000 */
[----:B------:R-:W-:Y:S01]  /*21f70*/  IMAD.WIDE.U32 R56, R102, R10, R12 ;  /* 0x0000000a66387225 */ /* 0x000fe200078e000c */
[----:B------:R-:W-:Y:S02]  /*21f80*/  IADD3 RZ, P5, PT, R27, R46, RZ ;  /* 0x0000002e1bff7210 */ /* 0x000fe40007fbe0ff */
[----:B------:R-:W-:Y:S01]  /*21f90*/  IADD3 R70, P0, P3, R71, R58, R70 ;  /* 0x0000003a47467210 */ /* 0x000fe20007b1e046 */
[----:B------:R-:W-:Y:S01]  /*21fa0*/  IMAD.IADD R57, R57, 0x1, R61 ;  /* 0x0000000139397824 */ /* 0x000fe200078e023d */
[----:B------:R-:W-:Y:S01]  /*21fb0*/  IADD3.X R46, PT, PT, RZ, R69, RZ, P4, P6 ;  /* 0x00000045ff2e7210 */ /* 0x000fe200027ec4ff */
[----:B------:R-:W-:Y:S01]  /*21fc0*/  IMAD.WIDE.U32 R76, R11, R105, RZ ;  /* 0x000000690b4c7225 */ /* 0x000fe200078e00ff */
[----:B------:R-:W-:-:S02]  /*21fd0*/  ISETP.GE.U32.AND P4, PT, R56, R12, PT ;  /* 0x0000000c3800720c */ /* 0x000fc40003f86070 */
[----:B------:R-:W-:Y:S01]  /*21fe0*/  IADD3.X R71, PT, PT, RZ, R59, RZ, P0, P3 ;  /* 0x0000003bff477210 */ /* 0x000fe200007e64ff */
[----:B------:R-:W-:Y:S01]  /*21ff0*/  IMAD.WIDE.U32 R68, R9, R98, RZ ;  /* 0x0000006209447225 */ /* 0x000fe200078e00ff */
[----:B------:R-:W-:Y:S02]  /*22000*/  ISETP.GE.U32.AND.EX P0, PT, R57, R13, PT, P4 ;  /* 0x0000000d3900720c */ /* 0x000fe40003f06140 */
[----:B------:R-:W-:Y:S01]  /*22010*/  IADD3 R28, P4, PT, R29, R56, RZ ;  /* 0x000000381d1c7210 */ /* 0x000fe20007f9e0ff */
[----:B------:R-:W-:Y:S01]  /*22020*/  IMAD.WIDE.U32 R26, R10, R105, RZ ;  /* 0x000000690a1a7225 */ /* 0x000fe200078e00ff */
[----:B------:R-:W-:-:S03]  /*22030*/  SEL R95, RZ, 0x1, P0 ;  /* 0x00000001ff5f7807 */ /* 0x000fc60000000000 */
[----:B------:R-:W-:-:S04]  /*22040*/  IMAD.WIDE.U32 R76, P3, R104, R10, R76 ;  /* 0x0000000a684c7225 */ /* 0x000fc8000786004c */
[----:B------:R-:W-:Y:S01]  /*22050*/  IMAD.X R29, R57, 0x1, R46, P4 ;  /* 0x00000001391d7824 */ /* 0x000fe200020e062e */
[----:B------:R-:W-:Y:S01]  /*22060*/  ISETP.GE.U32.AND P4, PT, R28, R56, PT ;  /* 0x000000381c00720c */ /* 0x000fe20003f86070 */
[----:B------:R-:W-:-:S03]  /*22070*/  IMAD.WIDE.U32 R12, R7, R98, RZ ;  /* 0x00000062070c7225 */ /* 0x000fc600078e00ff */
[----:B------:R-:W-:Y:S01]  /*22080*/  ISETP.GE.U32.AND.EX P4, PT, R29, R57, PT, P4 ;  /* 0x000000391d00720c */ /* 0x000fe20003f86140 */
[----:B------:R-:W-:-:S04]  /*22090*/  IMAD.WIDE.U32 R68, P6, R99, R7, R68 ;  /* 0x0000000763447225 */ /* 0x000fc800078c0044 */
[----:B------:R-:W-:Y:S01]  /*220a0*/  IMAD.X R75, RZ, RZ, RZ, P2 ;  /* 0x000000ffff4b7224 */ /* 0x000fe200010e06ff */
[----:B------:R-:W-:Y:S01]  /*220b0*/  IADD3 RZ, P2, PT, R27, R76, RZ ;  /* 0x0000004c1bff7210 */ /* 0x000fe20007f5e0ff */
        /* <DEDUP_REMOVED lines=233> */
.L_x_2500:
[----:B------:R-:W-:Y:S05]  /*22f50*/  BSYNC.RECONVERGENT B1 ;  /* 0x0000000000017941 */ /* 0x000fea0003800200 */
.L_x_2499:
        /* <DEDUP_REMOVED lines=62> */
.L_x_2503:
[----:B------:R-:W-:Y:S05]  /*23340*/  BSYNC.RELIABLE B2 ;  /* 0x0000000000027941 */ /* 0x000fea0003800100 */
.L_x_2502:
        /* <DEDUP_REMOVED lines=67> */
.L_x_2506:
[----:B------:R-:W-:Y:S05]  /*23780*/  BSYNC.RELIABLE B2 ;  /* 0x0000000000027941 */ /* 0x000fea0003800100 */
.L_x_2505:
        /* <DEDUP_REMOVED lines=61> */
.L_x_2508:
[----:B------:R-:W-:Y:S05]  /*23b60*/  BSYNC.RELIABLE B2 ;  /* 0x0000000000027941 */ /* 0x000fea0003800100 */
.L_x_2507:
        /* <DEDUP_REMOVED lines=27> */
.L_x_2504:
[----:B------:R-:W-:Y:S05]  /*23d20*/  BSYNC.RECONVERGENT B1 ;  /* 0x0000000000017941 */ /* 0x000fea0003800200 */
.L_x_2501:
        /* <DEDUP_REMOVED lines=290> */
[----:B------:R-:W-:Y:S01]  /*24f50*/  IMAD.MOV.U32 R12, RZ, RZ, R15 ;  /* 0x000000ffff0c7224 */ /* 0x000fe200078e000f */
[----:B------:R-:W-:Y:S01]  /*24f60*/  IADD3.X R71, PT, PT, RZ, R13, RZ, P4, P5 ;  /* 0x0000000dff477210 */ /* 0x000fe200027ea4ff */
[----:B------:R-:W-:Y:S01]  /*24f70*/  IMAD.X R13, RZ, RZ, RZ, P0 ;  /* 0x000000ffff0d7224 */ /* 0x000fe200000e06ff */
[----:B------:R-:W-:Y:S02]  /*24f80*/  IADD3 R63, P4, PT, R17, R14, RZ ;  /* 0x0000000e113f7210 */ /* 0x000fe40007f9e0ff */
[----:B------:R-:W-:-:S02]  /*24f90*/  IADD3 R14, P5, PT, R59, R61, RZ ;  /* 0x0000003d3b0e7210 */ /* 0x000fc40007fbe0ff */
[----:B------:R-:W-:Y:S01]  /*24fa0*/  SEL R17, RZ, 0x1, !P2 ;  /* 0x00000001ff117807 */ /* 0x000fe20005000000 */
[----:B------:R-:W-:Y:S01]  /*24fb0*/  IMAD.WIDE.U32.X R12, RZ, R60, R12, P4 ;  /* 0x0000003cff0c7225 */ /* 0x000fe200020e040c */
[----:B------:R-:W-:Y:S02]  /*24fc0*/  IADD3.X R56, PT, PT, R63, R19, RZ, P3, P6 ;  /* 0x000000133f387210 */ /* 0x000fe40001fec4ff */
        /* <DEDUP_REMOVED lines=23> */
[----:B------:R-:W-:Y:S01]  /*25140*/  IMAD.MOV.U32 R14, RZ, RZ, RZ ;  /* 0x000000ffff0e7224 */ /* 0x000fe200078e00ff */
        /* <DEDUP_REMOVED lines=67> */
.L_x_2510:
[----:B------:R-:W-:Y:S05]  /*25580*/  BSYNC.RECONVERGENT B1 ;  /* 0x0000000000017941 */ /* 0x000fea0003800200 */
.L_x_2509:
[----:B------:R-:W-:Y:S01]  /*25590*/  IMAD.MOV.U32 R56, RZ, RZ, R20 ;  /* 0x000000ffff387224 */ /* 0x000fe200078e0014 */
[----:B------:R-:W-:Y:S01]  /*255a0*/  BSSY.RECONVERGENT B1, `(.L_x_2511) ;  /* 0x00000dd000017945 */ /* 0x000fe20003800200 */
[----:B------:R-:W-:-:S03]  /*255b0*/  IMAD.MOV.U32 R15, RZ, RZ, RZ ;  /* 0x000000ffff0f7224 */ /* 0x000fc600078e00ff */
        /* <DEDUP_REMOVED lines=60> */
.L_x_2513:
[----:B------:R-:W-:Y:S05]  /*25980*/  BSYNC.RELIABLE B2 ;  /* 0x0000000000027941 */ /* 0x000fea0003800100 */
.L_x_2512:
        /* <DEDUP_REMOVED lines=67> */
.L_x_2516:
[----:B------:R-:W-:Y:S05]  /*25dc0*/  BSYNC.RELIABLE B2 ;  /* 0x0000000000027941 */ /* 0x000fea0003800100 */
.L_x_2515:
        /* <DEDUP_REMOVED lines=61> */
.L_x_2518:
[----:B------:R-:W-:Y:S05]  /*261a0*/  BSYNC.RELIABLE B2 ;  /* 0x0000000000027941 */ /* 0x000fea0003800100 */
.L_x_2517:
        /* <DEDUP_REMOVED lines=26> */
[----:B------:R-:W-:-:S03]  /*26350*/  IADD3.X R8, PT, PT, R6, ~R49, R8, P4, P5 ;  /* 0x8000003106087210 */ /* 0x000fc600027ea408 */
[----:B------:R-:W-:-:S07]  /*26360*/  IMAD.MOV.U32 R6, RZ, RZ, R9 ;  /* 0x000000ffff067224 */ /* 0x000fce00078e0009 */
.L_x_2514:
[----:B------:R-:W-:Y:S05]  /*26370*/  BSYNC.RECONVERGENT B1 ;  /* 0x0000000000017941 */ /* 0x000fea0003800200 */
.L_x_2511:
        /* <DEDUP_REMOVED lines=23> */
.L_x_2520:
        /* <DEDUP_REMOVED lines=26> */
.L_x_2522:
[----:B------:R-:W-:Y:S05]  /*26690*/  BSYNC.RELIABLE B2 ;  /* 0x0000000000027941 */ /* 0x000fea0003800100 */
.L_x_2521:
        /* <DEDUP_REMOVED lines=56> */
.L_x_2523:
[----:B------:R-:W-:Y:S05]  /*26a20*/  BSYNC.RECONVERGENT B1 ;  /* 0x0000000000017941 */ /* 0x000fea0003800200 */
.L_x_2519:
        /* <DEDUP_REMOVED lines=25> */
.L_x_2525:
        /* <DEDUP_REMOVED lines=26> */
.L_x_2527:
[----:B------:R-:W-:Y:S05]  /*26d60*/  BSYNC.RELIABLE B2 ;  /* 0x0000000000027941 */ /* 0x000fea0003800100 */
.L_x_2526:
        /* <DEDUP_REMOVED lines=56> */
.L_x_2528:
[----:B------:R-:W-:Y:S05]  /*270f0*/  BSYNC.RECONVERGENT B1 ;  /* 0x0000000000017941 */ /* 0x000fea0003800200 */
.L_x_2524:
        /* <DEDUP_REMOVED lines=324> */
.L_x_2530:
[----:B------:R-:W-:Y:S05]  /*28540*/  BSYNC.RECONVERGENT B1 ;  /* 0x0000000000017941 */ /* 0x000fea0003800200 */
.L_x_2529:
        /* <DEDUP_REMOVED lines=66> */
.L_x_2533:
[----:B------:R-:W-:Y:S05]  /*28970*/  BSYNC.RELIABLE B2 ;  /* 0x0000000000027941 */ /* 0x000fea0003800100 */
.L_x_2532:
        /* <DEDUP_REMOVED lines=70> */
.L_x_2536:
[----:B------:R-:W-:Y:S05]  /*28de0*/  BSYNC.RELIABLE B2 ;  /* 0x0000000000027941 */ /* 0x000fea0003800100 */
.L_x_2535:
        /* <DEDUP_REMOVED lines=65> */
.L_x_2538:
[----:B------:R-:W-:Y:S05]  /*29200*/  BSYNC.RELIABLE B2 ;  /* 0x0000000000027941 */ /* 0x000fea0003800100 */
.L_x_2537:
        /* <DEDUP_REMOVED lines=27> */
.L_x_2534:
[----:B------:R-:W-:Y:S05]  /*293c0*/  BSYNC.RECONVERGENT B1 ;  /* 0x0000000000017941 */ /* 0x000fea0003800200 */
.L_x_2531:
        /* <DEDUP_REMOVED lines=424> */
.L_x_2540:
[----:B------:R-:W-:Y:S05]  /*2ae50*/  BSYNC.RECONVERGENT B1 ;  /* 0x0000000000017941 */ /* 0x000fea0003800200 */
.L_x_2539:
        /* <DEDUP_REMOVED lines=64> */
.L_x_2543:
[----:B------:R-:W-:Y:S05]  /*2b260*/  BSYNC.RELIABLE B2 ;  /* 0x0000000000027941 */ /* 0x000fea0003800100 */
.L_x_2542:
        /* <DEDUP_REMOVED lines=66> */
.L_x_2546:
[----:B------:R-:W-:Y:S05]  /*2b690*/  BSYNC.RELIABLE B2 ;  /* 0x0000000000027941 */ /* 0x000fea0003800100 */
.L_x_2545:
        /* <DEDUP_REMOVED lines=61> */
.L_x_2548:
[----:B------:R-:W-:Y:S05]  /*2ba70*/  BSYNC.RELIABLE B2 ;  /* 0x0000000000027941 */ /* 0x000fea0003800100 */
.L_x_2547:
        /* <DEDUP_REMOVED lines=27> */
.L_x_2544:
[----:B------:R-:W-:Y:S05]  /*2bc30*/  BSYNC.RECONVERGENT B1 ;  /* 0x0000000000017941 */ /* 0x000fea0003800200 */
.L_x_2541:
        /* <DEDUP_REMOVED lines=324> */
.L_x_2550:
[----:B------:R-:W-:Y:S05]  /*2d080*/  BSYNC.RECONVERGENT B1 ;  /* 0x0000000000017941 */ /* 0x000fea0003800200 */
.L_x_2549:
        /* <DEDUP_REMOVED lines=63> */
.L_x_2553:
[----:B------:R-:W-:Y:S05]  /*2d480*/  BSYNC.RELIABLE B2 ;  /* 0x0000000000027941 */ /* 0x000fea0003800100 */
.L_x_2552:
        /* <DEDUP_REMOVED lines=66> */
.L_x_2556:
[----:B------:R-:W-:Y:S05]  /*2d8b0*/  BSYNC.RELIABLE B2 ;  /* 0x0000000000027941 */ /* 0x000fea0003800100 */
.L_x_2555:
        /* <DEDUP_REMOVED lines=61> */
.L_x_2558:
[----:B------:R-:W-:Y:S05]  /*2dc90*/  BSYNC.RELIABLE B2 ;  /* 0x0000000000027941 */ /* 0x000fea0003800100 */
.L_x_2557:
        /* <DEDUP_REMOVED lines=27> */
.L_x_2554:
[----:B------:R-:W-:Y:S05]  /*2de50*/  BSYNC.RECONVERGENT B1 ;  /* 0x0000000000017941 */ /* 0x000fea0003800200 */
.L_x_2551:
        /* <DEDUP_REMOVED lines=370> */
[-C--:B------:R-:W-:Y:S01]  /*2f580*/  IMAD.WIDE.U32 R70, R47, R89.reuse, RZ ;  /* 0x000000592f467225 */ /* 0x080fe200078e00ff */
[----:B------:R-:W-:Y:S02]  /*2f590*/  IADD3 R73, P2, P3, R107, R64, R73 ;  /* 0x000000406b497210 */ /* 0x000fe40007b5e049 */
[----:B------:R-:W-:Y:S01]  /*2f5a0*/  SEL R64, RZ, 0x1, !P0 ;  /* 0x00000001ff407807 */ /* 0x000fe20004000000 */
[----:B------:R-:W-:Y:S01]  /*2f5b0*/  IMAD R107, R82, R89, RZ ;  /* 0x00000059526b7224 */ /* 0x000fe200078e02ff */
[----:B------:R-:W-:Y:S01]  /*2f5c0*/  IADD3.X R75, PT, PT, RZ, R65, RZ, P2, P3 ;  /* 0x00000041ff4b7210 */ /* 0x000fe200017e64ff */
[----:B------:R-:W-:Y:S01]  /*2f5d0*/  IMAD.MOV.U32 R65, RZ, RZ, RZ ;  /* 0x000000ffff417224 */ /* 0x000fe200078e00ff */
[----:B------:R-:W-:Y:S01]  /*2f5e0*/  IADD3 R73, P0, PT, R73, R64, RZ ;  /* 0x0000004049497210 */ /* 0x000fe20007f1e0ff */
[----:B------:R-:W-:-:S02]  /*2f5f0*/  IMAD R107, R88, R47, R107 ;  /* 0x0000002f586b7224 */ /* 0x000fc400078e026b */
        /* <DEDUP_REMOVED lines=50> */
.L_x_2560:
[----:B------:R-:W-:Y:S05]  /*2f920*/  BSYNC.RECONVERGENT B1 ;  /* 0x0000000000017941 */ /* 0x000fea0003800200 */
.L_x_2559:
        /* <DEDUP_REMOVED lines=62> */
.L_x_2563:
[----:B------:R-:W-:Y:S05]  /*2fd10*/  BSYNC.RELIABLE B2 ;  /* 0x0000000000027941 */ /* 0x000fea0003800100 */
.L_x_2562:
        /* <DEDUP_REMOVED lines=41> */
[----:B------:R-:W-:Y:S01]  /*2ffb0*/  ISETP.GT.U32.AND.EX P2, PT, R76, R49, PT, P2 ;  /* 0x000000314c00720c */ /* 0x000fe20003f44120 */
[----:B------:R-:W-:Y:S01]  /*2ffc0*/  IMAD.MOV.U32 R84, RZ, RZ, R86 ;  /* 0x000000ffff547224 */ /* 0x000fe200078e0056 */
[----:B------:R-:W-:Y:S01]  /*2ffd0*/  IADD3 R109, P5, PT, R78, R115, RZ ;  /* 0x000000734e6d7210 */ /* 0x000fe20007fbe0ff */
[----:B------:R-:W-:Y:S01]  /*2ffe0*/  IMAD.X R82, R82, 0x1, ~R47, P4 ;  /* 0x0000000152527824 */ /* 0x000fe200020e0e2f */
[----:B------:R-:W-:-:S03]  /*2fff0*/  ISETP.NE.OR.EX P2, PT, R66, RZ, P2, P3 ;  /* 0x000000ff4200720c */ /* 0x000fc60001745730 */
        /* <DEDUP_REMOVED lines=22> */
.L_x_2566:
[----:B------:R-:W-:Y:S05]  /*30160*/  BSYNC.RELIABLE B2 ;  /* 0x0000000000027941 */ /* 0x000fea0003800100 */
.L_x_2565:
        /* <DEDUP_REMOVED lines=31> */
[----:B------:R-:W-:Y:S02]  /*30360*/  ISETP.NE.U32.AND P2, PT, R80, R81, PT ;  /* 0x000000515000720c */ /* 0x000fe40003f45070 */
        /* <DEDUP_REMOVED lines=29> */
.L_x_2568:
[----:B------:R-:W-:Y:S05]  /*30540*/  BSYNC.RELIABLE B2 ;  /* 0x0000000000027941 */ /* 0x000fea0003800100 */
.L_x_2567:
        /* <DEDUP_REMOVED lines=27> */
.L_x_2564:
[----:B------:R-:W-:Y:S05]  /*30700*/  BSYNC.RECONVERGENT B1 ;  /* 0x0000000000017941 */ /* 0x000fea0003800200 */
.L_x_2561:
        /* <DEDUP_REMOVED lines=57> */
.L_x_2571:
[----:B------:R-:W-:Y:S05]  /*30aa0*/  BSYNC.RELIABLE B2 ;  /* 0x0000000000027941 */ /* 0x000fea0003800100 */
.L_x_2570:
        /* <DEDUP_REMOVED lines=27> */
.L_x_2572:
[----:B------:R-:W-:Y:S05]  /*30c60*/  BSYNC.RECONVERGENT B1 ;  /* 0x0000000000017941 */ /* 0x000fea0003800200 */
.L_x_2569:
        /* <DEDUP_REMOVED lines=23> */
.L_x_2574:
        /* <DEDUP_REMOVED lines=26> */
.L_x_2576:
[----:B------:R-:W-:Y:S05]  /*30f80*/  BSYNC.RELIABLE B2 ;  /* 0x0000000000027941 */ /* 0x000fea0003800100 */
.L_x_2575:
        /* <DEDUP_REMOVED lines=48> */
[----:B------:R-:W-:Y:S02]  /*31290*/  IADD3 R86, P2, PT, R98, R89, RZ ;  /* 0x0000005962567210 */ /* 0x000fe40007f5e0ff */
[C---:B------:R-:W-:Y:S02]  /*312a0*/  IADD3 R46, P3, PT, R47.reuse, R46, RZ ;  /* 0x0000002e2f2e7210 */ /* 0x040fe40007f7e0ff */
[----:B------:R-:W-:Y:S01]  /*312b0*/  IADD3.X R89, PT, PT, ~R90, R49, R102, P5, P6 ;  /* 0x000000315a597210 */ /* 0x000fe20002fec566 */
[----:B------:R-:W-:Y:S01]  /*312c0*/  IMAD.X R103, R98, 0x1, R99, P2 ;  /* 0x0000000162677824 */ /* 0x000fe200010e0663 */
[----:B------:R-:W-:Y:S01]  /*312d0*/  IADD3 R84, P4, PT, R84, R82, RZ ;  /* 0x0000005254547210 */ /* 0x000fe20007f9e0ff */
[----:B------:R-:W-:Y:S02]  /*312e0*/  IMAD.X R47, R47, 0x1, R88, P3 ;  /* 0x000000012f2f7824 */ /* 0x000fe400018e0658 */
[----:B------:R-:W-:Y:S02]  /*312f0*/  IMAD.MOV.U32 R99, RZ, RZ, R80 ;  /* 0x000000ffff637224 */ /* 0x000fe400078e0050 */
[----:B------:R-:W-:-:S08]  /*31300*/  IMAD.X R89, R89, 0x1, R82, P4 ;  /* 0x0000000159597824 */ /* 0x000fd000020e0652 */
.L_x_2577:
[----:B------:R-:W-:Y:S05]  /*31310*/  BSYNC.RECONVERGENT B1 ;  /* 0x0000000000017941 */ /* 0x000fea0003800200 */
.L_x_2573:
        /* <DEDUP_REMOVED lines=25> */
.L_x_2579:
        /* <DEDUP_REMOVED lines=26> */
.L_x_2581:
[----:B------:R-:W-:Y:S05]  /*31650*/  BSYNC.RELIABLE B2 ;  /* 0x0000000000027941 */ /* 0x000fea0003800100 */
.L_x_2580:
[----:B------:R-:W-:-:S04]  /*31660*/  IADD3 R80, P3, PT, R101, UR36, RZ ;  /* 0x0000002465507c10 */ /* 0x000fc8000ff7e0ff */
[C---:B------:R-:W-:Y:S02]  /*31670*/  ISETP.GE.U32.AND P2, PT, R80.reuse, R101, PT ;  /* 0x000000655000720c */ /* 0x040fe40003f46070 */
        /* <DEDUP_REMOVED lines=26> */
[----:B------:R-:W-:Y:S01]  /*31820*/  ISETP.LT.U32.OR.EX P2, PT, R101, R66, !P5, P2 ;  /* 0x000000426500720c */ /* 0x000fe20006f41520 */
[----:B------:R-:W-:Y:S01]  /*31830*/  IMAD.MOV.U32 R101, RZ, RZ, R80 ;  /* 0x000000ffff657224 */ /* 0x000fe200078e0050 */
[----:B------:R-:W-:-:S02]  /*31840*/  IADD3.X R81, PT, PT, R86, UR35, RZ, P6, !PT ;  /* 0x0000002356517c10 */ /* 0x000fc4000b7fe4ff */
        /* <DEDUP_REMOVED lines=25> */
.L_x_2582:
[----:B------:R-:W-:Y:S05]  /*319e0*/  BSYNC.RECONVERGENT B1 ;  /* 0x0000000000017941 */ /* 0x000fea0003800200 */
.L_x_2578:
        /* <DEDUP_REMOVED lines=54> */
.L_x_2584:
[----:B------:R-:W-:Y:S05]  /*31d50*/  BSYNC.RECONVERGENT B1 ;  /* 0x0000000000017941 */ /* 0x000fea0003800200 */
.L_x_2583:
        /* <DEDUP_REMOVED lines=63> */
.L_x_2587:
[----:B------:R-:W-:Y:S05]  /*32150*/  BSYNC.RELIABLE B2 ;  /* 0x0000000000027941 */ /* 0x000fea0003800100 */
.L_x_2586:
        /* <DEDUP_REMOVED lines=66> */
.L_x_2590:
[----:B------:R-:W-:Y:S05]  /*32580*/  BSYNC.RELIABLE B2 ;  /* 0x0000000000027941 */ /* 0x000fea0003800100 */
.L_x_2589:
        /* <DEDUP_REMOVED lines=61> */
.L_x_2592:
[----:B------:R-:W-:Y:S05]  /*32960*/  BSYNC.RELIABLE B2 ;  /* 0x0000000000027941 */ /* 0x000fea0003800100 */
.L_x_2591:
        /* <DEDUP_REMOVED lines=27> */
.L_x_2588:
[----:B------:R-:W-:Y:S05]  /*32b20*/  BSYNC.RECONVERGENT B1 ;  /* 0x0000000000017941 */ /* 0x000fea0003800200 */
.L_x_2585:
        /* <DEDUP_REMOVED lines=23> */
.L_x_2594:
        /* <DEDUP_REMOVED lines=26> */
.L_x_2596:
[----:B------:R-:W-:Y:S05]  /*32e40*/  BSYNC.RELIABLE B2 ;  /* 0x0000000000027941 */ /* 0x000fea0003800100 */
.L_x_2595:
        /* <DEDUP_REMOVED lines=56> */
.L_x_2597:
[----:B------:R-:W-:Y:S05]  /*331d0*/  BSYNC.RECONVERGENT B1 ;  /* 0x0000000000017941 */ /* 0x000fea0003800200 */
.L_x_2593:
        /* <DEDUP_REMOVED lines=264> */
[----:B------:R-:W-:Y:S01]  /*34260*/  IMAD R85, R8, R105, R85 ;  /* 0x0000006908557224 */ /* 0x000fe200078e0255 */
[----:B------:R-:W-:Y:S01]  /*34270*/  IADD3.X R77, PT, PT, RZ, R77, RZ, P4, P3 ;  /* 0x0000004dff4d7210 */ /* 0x000fe200027e64ff */
[----:B------:R-:W-:Y:S01]  /*34280*/  IMAD.IADD R10, R13, 0x1, R111 ;  /* 0x000000010d0a7824 */ /* 0x000fe200078e026f */
        /* <DEDUP_REMOVED lines=42> */
[----:B------:R-:W-:Y:S01]  /*34530*/  SEL R76, RZ, 0x1, P5 ;  /* 0x00000001ff4c7807 */ /* 0x000fe20002800000 */
[----:B------:R-:W-:Y:S01]  /*34540*/  IMAD.X R89, R60, 0x1, R89, P6 ;  /* 0x000000013c597824 */ /* 0x000fe200030e0659 */
[----:B------:R-:W-:Y:S02]  /*34550*/  ISETP.GE.U32.AND.EX P2, PT, R85, R74, PT, P2 ;  /* 0x0000004a5500720c */ /* 0x000fe40003f46120 */
        /* <DEDUP_REMOVED lines=26> */
[----:B------:R-:W-:Y:S01]  /*34700*/  ISETP.LT.U32.AND P0, PT, R10, R75, PT ;  /* 0x0000004b0a00720c */ /* 0x000fe20003f01070 */
        /* <DEDUP_REMOVED lines=89> */
.L_x_2599:
[----:B------:R-:W-:Y:S05]  /*34ca0*/  BSYNC.RECONVERGENT B1 ;  /* 0x0000000000017941 */ /* 0x000fea0003800200 */
.L_x_2598:
        /* <DEDUP_REMOVED lines=62> */
.L_x_2602:
[----:B------:R-:W-:Y:S05]  /*35090*/  BSYNC.RELIABLE B2 ;  /* 0x0000000000027941 */ /* 0x000fea0003800100 */
.L_x_2601:
        /* <DEDUP_REMOVED lines=66> */
.L_x_2605:
[----:B------:R-:W-:Y:S05]  /*354c0*/  BSYNC.RELIABLE B2 ;  /* 0x0000000000027941 */ /* 0x000fea0003800100 */
.L_x_2604:
        /* <DEDUP_REMOVED lines=61> */
.L_x_2607:
[----:B------:R-:W-:Y:S05]  /*358a0*/  BSYNC.RELIABLE B2 ;  /* 0x0000000000027941 */ /* 0x000fea0003800100 */
.L_x_2606:
        /* <DEDUP_REMOVED lines=27> */
.L_x_2603:
[----:B------:R-:W-:Y:S05]  /*35a60*/  BSYNC.RECONVERGENT B1 ;  /* 0x0000000000017941 */ /* 0x000fea0003800200 */
.L_x_2600:
        /* <DEDUP_REMOVED lines=262> */
[----:B------:R-:W-:Y:S02]  /*36ad0*/  SEL R27, RZ, 0x1, P0 ;  /* 0x00000001ff1b7807 */ /* 0x000fe40000000000 */
[----:B------:R-:W-:Y:S01]  /*36ae0*/  IADD3.X R81, PT, PT, RZ, R61, RZ, P4, P3 ;  /* 0x0000003dff517210 */ /* 0x000fe200027e64ff */
[----:B------:R-:W-:Y:S01]  /*36af0*/  IMAD.IADD R22, R11, 0x1, R85 ;  /* 0x000000010b167824 */ /* 0x000fe200078e0255 */
[----:B------:R-:W-:Y:S01]  /*36b00*/  IADD3 R95, P3, PT, R79, R10, RZ ;  /* 0x0000000a4f5f7210 */ /* 0x000fe20007f7e0ff */
[----:B------:R-:W-:Y:S01]  /*36b10*/  IMAD.WIDE.U32 R12, R75, 0x3d1, RZ ;  /* 0x000003d14b0c7825 */ /* 0x000fe200078e00ff */
[----:B------:R-:W-:Y:S02]  /*36b20*/  IADD3 R24, P2, P5, R27, R24, R26 ;  /* 0x000000181b187210 */ /* 0x000fe40007d5e01a */
        /* <DEDUP_REMOVED lines=16> */
[----:B------:R-:W-:Y:S02]  /*36c30*/  IMAD.X R60, R72, 0x1, R83, P5 ;  /* 0x00000001483c7824 */ /* 0x000fe400028e0653 */
[----:B------:R-:W-:Y:S01]  /*36c40*/  IMAD.WIDE.U32 R22, R23, R93, R24 ;  /* 0x0000005d17167225 */ /* 0x000fe200078e0018 */
[----:B------:R-:W-:Y:S02]  /*36c50*/  IADD3 R85, P3, P2, R85, R58, R26 ;  /* 0x0000003a55557210 */ /* 0x000fe40007a7e01a */
[----:B------:R-:W-:Y:S01]  /*36c60*/  ISETP.GE.U32.AND.EX P0, PT, R60, R72, PT, P0 ;  /* 0x000000483c00720c */ /* 0x000fe20003f06100 */
[----:B------:R-:W-:Y:S01]  /*36c70*/  IMAD.WIDE.U32.X R26, RZ, R75, R10, P4 ;  /* 0x0000004bff1a7225 */ /* 0x000fe200020e040a */
[----:B------:R-:W-:Y:S02]  /*36c80*/  IADD3.X R72, PT, PT, RZ, R59, RZ, P3, P2 ;  /* 0x0000003bff487210 */ /* 0x000fe40001fe44ff */
[----:B------:R-:W-:Y:S01]  /*36c90*/  ISETP.GE.U32.AND P5, PT, R22, R24, PT ;  /* 0x000000181600720c */ /* 0x000fe20003fa6070 */
[----:B------:R-:W-:Y:S01]  /*36ca0*/  IMAD.WIDE.U32 R10, R95, 0x3d1, RZ ;  /* 0x000003d15f0a7825 */ /* 0x000fe200078e00ff */
[----:B------:R-:W-:-:S02]  /*36cb0*/  IADD3 R85, P6, PT, R85, R22, RZ ;  /* 0x0000001655557210 */ /* 0x000fc40007fde0ff */
        /* <DEDUP_REMOVED lines=133> */
.L_x_2609:
[----:B------:R-:W-:Y:S05]  /*37510*/  BSYNC.RECONVERGENT B1 ;  /* 0x0000000000017941 */ /* 0x000fea0003800200 */
.L_x_2608:
        /* <DEDUP_REMOVED lines=62> */
.L_x_2612:
[----:B------:R-:W-:Y:S05]  /*37900*/  BSYNC.RELIABLE B2 ;  /* 0x0000000000027941 */ /* 0x000fea0003800100 */
.L_x_2611:
        /* <DEDUP_REMOVED lines=69> */
.L_x_2615:
[----:B------:R-:W-:Y:S05]  /*37d60*/  BSYNC.RELIABLE B2 ;  /* 0x0000000000027941 */ /* 0x000fea0003800100 */
.L_x_2614:
        /* <DEDUP_REMOVED lines=65> */
.L_x_2617:
[----:B------:R-:W-:Y:S05]  /*38180*/  BSYNC.RELIABLE B2 ;  /* 0x0000000000027941 */ /* 0x000fea0003800100 */
.L_x_2616:
        /* <DEDUP_REMOVED lines=27> */
.L_x_2613:
[----:B------:R-:W-:Y:S05]  /*38340*/  BSYNC.RECONVERGENT B1 ;  /* 0x0000000000017941 */ /* 0x000fea0003800200 */
.L_x_2610:
        /* <DEDUP_REMOVED lines=23> */
.L_x_2619:
        /* <DEDUP_REMOVED lines=21> */
[----:B------:R-:W-:-:S04]  /*38610*/  SEL R9, RZ, 0xffffffff, !P3 ;  /* 0xffffffffff097807 */ /* 0x000fc80005800000 */
[----:B------:R-:W-:Y:S01]  /*38620*/  IADD3 R7, P3, P4, R9, R99, -R13 ;  /* 0x0000006309077210 */ /* 0x000fe20007c7e80d */
[----:B------:R-:W-:-:S03]  /*38630*/  IMAD.X R13, R8, 0x1, R57, P0 ;  /* 0x00000001080d7824 */ /* 0x000fc600000e0639 */
[----:B------:R-:W-:Y:S01]  /*38640*/  IADD3.X R9, PT, PT, R9, R68, ~R22, P3, P4 ;  /* 0x0000004409097210 */ /* 0x000fe20001fe8c16 */
[----:B------:R-:W-:Y:S08]  /*38650*/  BRA `(.L_x_2622) ;  /* 0x0000000000e47947 */ /* 0x000ff00003800000 */
.L_x_2621:
[----:B------:R-:W-:Y:S05]  /*38660*/  BSYNC.RELIABLE B2 ;  /* 0x0000000000027941 */ /* 0x000fea0003800100 */
.L_x_2620:
        /* <DEDUP_REMOVED lines=56> */
.L_x_2622:
[----:B------:R-:W-:Y:S05]  /*389f0*/  BSYNC.RECONVERGENT B1 ;  /* 0x0000000000017941 */ /* 0x000fea0003800200 */
.L_x_2618:
        /* <DEDUP_REMOVED lines=44> */
[----:B------:R-:W-:Y:S01]  /*38cc0*/  IADD3 R58, P4, PT, R58, R61, RZ ;  /* 0x0000003d3a3a7210 */ /* 0x000fe20007f9e0ff */
[----:B------:R-:W-:Y:S01]  /*38cd0*/  IMAD.X R8, RZ, RZ, RZ, P2 ;  /* 0x000000ffff087224 */ /* 0x000fe200010e06ff */
[----:B------:R-:W-:-:S02]  /*38ce0*/  ISETP.GE.U32.AND P0, PT, R6, R22, PT ;  /* 0x000000160600720c */ /* 0x000fc40003f06070 */
[----:B------:R-:W-:Y:S01]  /*38cf0*/  IADD3 R56, P5, PT, R23, R28, RZ ;  /* 0x0000001c17387210 */ /* 0x000fe20007fbe0ff */
[----:B------:R-:W-:Y:S01]  /*38d00*/  IMAD.X R71, RZ, RZ, R8, P4 ;  /* 0x000000ffff477224 */ /* 0x000fe200020e0608 */
[----:B------:R-:W-:Y:S01]  /*38d10*/  ISETP.GE.U32.AND P2, PT, R61, R24, PT ;  /* 0x000000183d00720c */ /* 0x000fe20003f46070 */
[----:B------:R-:W-:Y:S01]  /*38d20*/  IMAD.MOV.U32 R24, RZ, RZ, R29 ;  /* 0x000000ffff187224 */ /* 0x000fe200078e001d */
[----:B------:R-:W-:Y:S01]  /*38d30*/  ISETP.GE.U32.AND P4, PT, R58, R61, PT ;  /* 0x0000003d3a00720c */ /* 0x000fe20003f86070 */
[C---:B------:R-:W-:Y:S01]  /*38d40*/  IMAD.WIDE.U32 R22, R71.reuse, 0x3d1, RZ ;  /* 0x000003d147167825 */ /* 0x040fe200078e00ff */
[----:B------:R-:W-:Y:S02]  /*38d50*/  ISETP.GE.U32.AND.EX P2, PT, R8, RZ, PT, P2 ;  /* 0x000000ff0800720c */ /* 0x000fe40003f46120 */
[----:B------:R-:W-:Y:S01]  /*38d60*/  ISETP.GE.U32.AND.EX P4, PT, R71, R8, PT, P4 ;  /* 0x000000084700720c */ /* 0x000fe20003f86140 */
[----:B------:R-:W-:Y:S01]  /*38d70*/  IMAD.WIDE.U32 R28, R58, 0x3d1, RZ ;  /* 0x000003d13a1c7825 */ /* 0x000fe200078e00ff */
[----:B------:R-:W-:-:S02]  /*38d80*/  SEL R75, RZ, 0x1, P2 ;  /* 0x00000001ff4b7807 */ /* 0x000fc40001000000 */
[----:B------:R-:W-:Y:S01]  /*38d90*/  SEL R70, RZ, 0x1, P4 ;  /* 0x00000001ff467807 */ /* 0x000fe20002000000 */
[----:B------:R-:W-:-:S03]  /*38da0*/  IMAD.WIDE.U32.X R24, RZ, R59, R24, P5 ;  /* 0x0000003bff187225 */ /* 0x000fc600028e0418 */
[----:B------:R-:W-:Y:S01]  /*38db0*/  IADD3 R70, P6, PT, R70, R75, RZ ;  /* 0x0000004b46467210 */ /* 0x000fe20007fde0ff */
[----:B------:R-:W-:Y:S01]  /*38dc0*/  IMAD.X R57, R56, 0x1, R57, P3 ;  /* 0x0000000138397824 */ /* 0x000fe200018e0639 */
[----:B------:R-:W-:Y:S01]  /*38dd0*/  IADD3 R8, P5, PT, R24, R28, RZ ;  /* 0x0000001c18087210 */ /* 0x000fe20007fbe0ff */
[----:B------:R-:W-:-:S03]  /*38de0*/  IMAD.WIDE.U32 R22, P3, RZ, R58, R22 ;  /* 0x0000003aff167225 */ /* 0x000fc60007860016 */
[----:B------:R-:W-:Y:S01]  /*38df0*/  ISETP.GE.U32.AND.EX P2, PT, R57, R56, PT, P0 ;  /* 0x000000383900720c */ /* 0x000fe20003f46100 */
[----:B------:R-:W-:Y:S01]  /*38e00*/  IMAD.X R73, RZ, RZ, RZ, P6 ;  /* 0x000000ffff497224 */ /* 0x000fe200030e06ff */
[----:B------:R-:W-:Y:S01]  /*38e10*/  IADD3 R24, P4, PT, R29, R22, RZ ;  /* 0x000000161d187210 */ /* 0x000fe20007f9e0ff */
[----:B------:R-:W-:Y:S01]  /*38e20*/  IMAD.X R29, RZ, RZ, RZ, P3 ;  /* 0x000000ffff1d7224 */ /* 0x000fe200018e06ff */
[----:B------:R-:W-:Y:S01]  /*38e30*/  SEL R56, RZ, 0x1, P2 ;  /* 0x00000001ff387807 */ /* 0x000fe20001000000 */
[----:B------:R-:W-:Y:S01]  /*38e40*/  IMAD.WIDE.U32 R60, R73, 0x3d1, RZ ;  /* 0x000003d1493c7825 */ /* 0x000fe200078e00ff */
[----:B------:R-:W-:-:S03]  /*38e50*/  ISETP.GE.U32.AND P0, PT, R8, R28, PT ;  /* 0x0000001c0800720c */ /* 0x000fc60003f06070 */
[----:B------:R-:W-:Y:S01]  /*38e60*/  IMAD.X R67, R24, 0x1, R25, P5 ;  /* 0x0000000118437824 */ /* 0x000fe200028e0619 */
[----:B------:R-:W-:Y:S01]  /*38e70*/  IADD3 R25, P3, PT, R8, R59, RZ ;  /* 0x0000003b08197210 */ /* 0x000fe20007f7e0ff */
[----:B------:R-:W-:Y:S02]  /*38e80*/  IMAD.MOV.U32 R28, RZ, RZ, R23 ;  /* 0x000000ffff1c7224 */ /* 0x000fe400078e0017 */
        /* <DEDUP_REMOVED lines=8> */
[----:B------:R-:W-:Y:S01]  /*38f10*/  IMAD.X R59, RZ, RZ, R8, P5 ;  /* 0x000000ffff3b7224 */ /* 0x000fe200028e0608 */
[----:B------:R-:W-:Y:S01]  /*38f20*/  ISETP.GE.U32.AND P0, PT, R70, R75, PT ;  /* 0x0000004b4600720c */ /* 0x000fe20003f06070 */
[----:B------:R-:W-:-:S03]  /*38f30*/  IMAD.WIDE.U32 R60, P3, RZ, R70, R60 ;  /* 0x00000046ff3c7225 */ /* 0x000fc6000786003c */
[----:B------:R-:W-:Y:S01]  /*38f40*/  ISETP.GE.U32.AND.EX P4, PT, R59, R8, PT, P6 ;  /* 0x000000083b00720c */ /* 0x000fe20003f86160 */
[----:B------:R-:W-:Y:S01]  /*38f50*/  IMAD.MOV.U32 R24, RZ, RZ, R61 ;  /* 0x000000ffff187224 */ /* 0x000fe200078e003d */
[----:B------:R-:W-:Y:S02]  /*38f60*/  ISETP.GE.U32.AND.EX P6, PT, R73, RZ, PT, P0 ;  /* 0x000000ff4900720c */ /* 0x000fe40003fc6100 */
[----:B------:R-:W-:Y:S02]  /*38f70*/  ISETP.LT.U32.OR.EX P2, PT, R8, R67, !P4, P2 ;  /* 0x000000430800720c */ /* 0x000fe40006741520 */
        /* <DEDUP_REMOVED lines=98> */
.L_x_2624:
[----:B------:R-:W-:Y:S05]  /*395a0*/  BSYNC.RECONVERGENT B1 ;  /* 0x0000000000017941 */ /* 0x000fea0003800200 */
.L_x_2623:
        /* <DEDUP_REMOVED lines=63> */
.L_x_2627:
[----:B------:R-:W-:Y:S05]  /*399a0*/  BSYNC.RELIABLE B2 ;  /* 0x0000000000027941 */ /* 0x000fea0003800100 */
.L_x_2626:
        /* <DEDUP_REMOVED lines=66> */
.L_x_2630:
[----:B------:R-:W-:Y:S05]  /*39dd0*/  BSYNC.RELIABLE B2 ;  /* 0x0000000000027941 */ /* 0x000fea0003800100 */
.L_x_2629:
        /* <DEDUP_REMOVED lines=61> */
.L_x_2632:
[----:B------:R-:W-:Y:S05]  /*3a1b0*/  BSYNC.RELIABLE B2 ;  /* 0x0000000000027941 */ /* 0x000fea0003800100 */
.L_x_2631:
        /* <DEDUP_REMOVED lines=27> */
.L_x_2628:
[----:B------:R-:W-:Y:S05]  /*3a370*/  BSYNC.RECONVERGENT B1 ;  /* 0x0000000000017941 */ /* 0x000fea0003800200 */
.L_x_2625:
        /* <DEDUP_REMOVED lines=253> */
[C---:B------:R-:W-:Y:S01]  /*3b350*/  IMAD.WIDE.U32 R26, R20.reuse, R67, R58 ;  /* 0x00000043141a7225 */ /* 0x040fe200078e003a */
[----:B------:R-:W-:Y:S02]  /*3b360*/  ISETP.GE.U32.AND.EX P2, PT, R33, R29, PT, P2 ;  /* 0x0000001d2100720c */ /* 0x000fe40003f46120 */
[----:B------:R-:W-:Y:S01]  /*3b370*/  ISETP.GE.U32.AND.EX P0, PT, R59, R33, PT, P6 ;  /* 0x000000213b00720c */ /* 0x000fe20003f06160 */
[----:B------:R-:W-:Y:S01]  /*3b380*/  IMAD R37, R20, R82, R17 ;  /* 0x0000005214257224 */ /* 0x000fe200078e0211 */
[----:B------:R-:W-:Y:S01]  /*3b390*/  IADD3 R75, P4, P3, R75, R76, R18 ;  /* 0x0000004c4b4b7210 */ /* 0x000fe20007b9e012 */
[C---:B------:R-:W-:Y:S01]  /*3b3a0*/  IMAD R18, R16.reuse, R67, RZ ;  /* 0x0000004310127224 */ /* 0x040fe200078e02ff */
        /* <DEDUP_REMOVED lines=45> */
[----:B------:R-:W-:Y:S01]  /*3b680*/  IMAD.WIDE.U32.X R28, RZ, R60, R28, P4 ;  /* 0x0000003cff1c7225 */ /* 0x000fe200020e041c */
[----:B------:R-:W-:-:S02]  /*3b690*/  SEL R21, RZ, 0x1, P0 ;  /* 0x00000001ff157807 */ /* 0x000fc40000000000 */
[----:B------:R-:W-:Y:S01]  /*3b6a0*/  ISETP.GE.U32.AND P2, PT, R73, R26, PT ;  /* 0x0000001a4900720c */ /* 0x000fe20003f46070 */
[----:B------:R-:W-:Y:S01]  /*3b6b0*/  IMAD.X R26, R61, 0x1, R75, P6 ;  /* 0x000000013d1a7824 */ /* 0x000fe200030e064b */
[----:B------:R-:W-:Y:S01]  /*3b6c0*/  SEL R32, RZ, 0x1, P5 ;  /* 0x00000001ff207807 */ /* 0x000fe20002800000 */
[----:B------:R-:W-:Y:S01]  /*3b6d0*/  IMAD.WIDE.U32 R36, R73, 0x3d1, RZ ;  /* 0x000003d149247825 */ /* 0x000fe200078e00ff */
[----:B------:R-:W-:Y:S02]  /*3b6e0*/  IADD3 R21, P5, PT, R20, R21, RZ ;  /* 0x0000001514157210 */ /* 0x000fe40007fbe0ff */
[----:B------:R-:W-:Y:S01]  /*3b6f0*/  ISETP.GE.U32.AND.EX P2, PT, R58, R27, PT, P2 ;  /* 0x0000001b3a00720c */ /* 0x000fe20003f46120 */
[----:B------:R-:W-:Y:S01]  /*3b700*/  IMAD R14, R14, R31, RZ ;  /* 0x0000001f0e0e7224 */ /* 0x000fe200078e02ff */
[----:B------:R-:W-:Y:S01]  /*3b710*/  ISETP.GE.U32.AND.EX P3, PT, R61, R34, PT, P3 ;  /* 0x000000223d00720c */ /* 0x000fe20003f66130 */
[----:B------:R-:W-:Y:S01]  /*3b720*/  IMAD.X R27, RZ, RZ, R26, P5 ;  /* 0x000000ffff1b7224 */ /* 0x000fe200028e061a */
[----:B------:R-:W-:Y:S01]  /*3b730*/  SEL R67, RZ, 0x1, P2 ;  /* 0x00000001ff437807 */ /* 0x000fe20001000000 */
[----:B------:R-:W-:Y:S01]  /*3b740*/  IMAD.WIDE.U32 R34, R58, 0x3d1, RZ ;  /* 0x000003d13a227825 */ /* 0x000fe200078e00ff */
[----:B------:R-:W-:-:S02]  /*3b750*/  ISETP.GE.U32.AND P2, PT, R21, R20, PT ;  /* 0x000000141500720c */ /* 0x000fc40003f46070 */
[----:B------:R-:W-:Y:S02]  /*3b760*/  ISETP.LT.U32.AND P0, PT, R20, R59, PT ;  /* 0x0000003b1400720c */ /* 0x000fe40003f01070 */
[----:B------:R-:W-:Y:S01]  /*3b770*/  ISETP.GE.U32.AND.EX P6, PT, R27, R26, PT, P2 ;  /* 0x0000001a1b00720c */ /* 0x000fe20003fc6120 */
[----:B------:R-:W-:Y:S01]  /*3b780*/  IMAD.WIDE.U32 R34, P2, RZ, R73, R34 ;  /* 0x00000049ff227225 */ /* 0x000fe20007840022 */
[----:B------:R-:W-:Y:S02]  /*3b790*/  IADD3 R67, P4, P5, R67, R16, R32 ;  /* 0x0000001043437210 */ /* 0x000fe40007d9e020 */
[----:B------:R-:W-:Y:S01]  /*3b7a0*/  SEL R59, RZ, 0x1, P3 ;  /* 0x00000001ff3b7807 */ /* 0x000fe20001800000 */
[----:B------:R-:W-:Y:S01]  /*3b7b0*/  IMAD.X R33, RZ, RZ, RZ, P2 ;  /* 0x000000ffff217224 */ /* 0x000fe200010e06ff */
[----:B------:R-:W-:Y:S01]  /*3b7c0*/  ISETP.LT.U32.OR.EX P0, PT, R26, R61, !P6, P0 ;  /* 0x0000003d1a00720c */ /* 0x000fe20007701500 */
[----:B------:R-:W-:Y:S01]  /*3b7d0*/  IMAD.MOV.U32 R32, RZ, RZ, R35 ;  /* 0x000000ffff207224 */ /* 0x000fe200078e0023 */
[----:B------:R-:W-:-:S02]  /*3b7e0*/  IADD3.X R71, PT, PT, RZ, R17, RZ, P4, P5 ;  /* 0x00000011ff477210 */ /* 0x000fc400027ea4ff */
[----:B------:R-:W-:Y:S02]  /*3b7f0*/  IADD3 R59, P3, P6, R36, R28, R59 ;  /* 0x0000001c243b7210 */ /* 0x000fe40007e7e03b */
        /* <DEDUP_REMOVED lines=98> */
.L_x_2634:
[----:B------:R-:W-:Y:S05]  /*3be20*/  BSYNC.RECONVERGENT B1 ;  /* 0x0000000000017941 */ /* 0x000fea0003800200 */
.L_x_2633:
[----:B------:R-:W-:Y:S01]  /*3be30*/  IADD3 R31, P2, PT, R18, R16, RZ ;  /* 0x00000010121f7210 */ /* 0x000fe20007f5e0ff */
[----:B------:R-:W-:Y:S01]  /*3be40*/  IMAD.IADD R16, R17, 0x1, R37 ;  /* 0x0000000111107824 */ /* 0x000fe200078e0225 */
[----:B------:R-:W-:Y:S02]  /*3be50*/  BSSY.RELIABLE B1, `(.L_x_2635) ;  /* 0x000003b000017945 */ /* 0x000fe40003800100 */
        /* <DEDUP_REMOVED lines=58> */
.L_x_2636:
[----:B------:R-:W-:Y:S05]  /*3c200*/  BSYNC.RELIABLE B1 ;  /* 0x0000000000017941 */ /* 0x000fea0003800100 */
.L_x_2635:
        /* <DEDUP_REMOVED lines=66> */
.L_x_2638:
[----:B------:R-:W-:Y:S05]  /*3c630*/  BSYNC.RELIABLE B1 ;  /* 0x0000000000017941 */ /* 0x000fea0003800100 */
.L_x_2637:
        /* <DEDUP_REMOVED lines=61> */
.L_x_2640:
[----:B------:R-:W-:Y:S05]  /*3ca10*/  BSYNC.RELIABLE B1 ;  /* 0x0000000000017941 */ /* 0x000fea0003800100 */
.L_x_2639:
        /* <DEDUP_REMOVED lines=27> */
.L_x_2328:
[----:B01234-:R-:W-:Y:S05]  /*3cbd0*/  BSYNC.RECONVERGENT B0 ;  /* 0x0000000000007941 */ /* 0x01ffea0003800200 */
.L_x_2326:
        /* <DEDUP_REMOVED lines=21> */
.L_x_2665:
[C---:B0-----:R-:W-:Y:S01]  /*3cd30*/  IMAD R12, R0.reuse, 0x8, R5 ;  /* 0x00000008000c7824 */ /* 0x041fe200078e0205 */
[----:B------:R-:W0:Y:S05]  /*3cd40*/  LDCU.128 UR12, c[0x3][URZ] ;  /* 0x00c00000ff0c77ac */ /* 0x000e2a0008000c00 */
[----:B------:R-:W5:Y:S01]  /*3cd50*/  LDL.64 R12, [R12] ;  /* 0x000000000c0c7983 */ /* 0x000f620000100a00 */
[----:B------:R-:W-:Y:S01]  /*3cd60*/  VIADD R0, R0, 0xffffffff ;  /* 0xffffffff00007836 */ /* 0x000fe20000000000 */
[----:B------:R-:W-:Y:S01]  /*3cd70*/  UMOV UR4, URZ ;  /* 0x000000ff00047c82 */ /* 0x000fe20008000000 */
[----:B------:R-:W-:-:S03]  /*3cd80*/  UMOV UR5, 0x3f ;  /* 0x0000003f00057882 */ /* 0x000fc60000000000 */
[----:B------:R-:W-:-:S13]  /*3cd90*/  ISETP.NE.AND P1, PT, R0, -0x1, PT ;  /* 0xffffffff0000780c */ /* 0x000fda0003f25270 */
.L_x_2664:
[----:B------:R-:W-:Y:S01]  /*3cda0*/  LOP3.LUT P0, RZ, R10, 0xff, RZ, 0xc0, !PT ;  /* 0x000000ff0aff7812 */ /* 0x000fe2000780c0ff */
[----:B------:R-:W-:Y:S01]  /*3cdb0*/  UIADD3 UR4, UPT, UPT, UR4, -0x1, URZ ;  /* 0xffffffff04047890 */ /* 0x000fe2000fffe0ff */
[----:B-----5:R-:W-:Y:S01]  /*3cdc0*/  SHF.R.U64 R10, R12, UR5, R13 ;  /* 0x000000050c0a7c19 */ /* 0x020fe2000800120d */
[----:B------:R-:W-:Y:S02]  /*3cdd0*/  BSSY.RECONVERGENT B0, `(.L_x_2643) ;  /* 0x000051b000007945 */ /* 0x000fe40003800200 */
        /* <DEDUP_REMOVED lines=14> */
.L_x_2644:
        /* <DEDUP_REMOVED lines=60> */
[----:B------:R-:W-:Y:S01]  /*3d280*/  ISETP.GE.U32.AND.EX P6, PT, R49, R19, PT, P3 ;  /* 0x000000133100720c */ /* 0x000fe20003fc6130 */
[-C--:B------:R-:W-:Y:S01]  /*3d290*/  IMAD.WIDE.U32 R28, R2, R3.reuse, RZ ;  /* 0x00000003021c7225 */ /* 0x080fe200078e00ff */
[----:B------:R-:W-:Y:S02]  /*3d2a0*/  SEL R43, RZ, 0x1, P5 ;  /* 0x00000001ff2b7807 */ /* 0x000fe40002800000 */
[----:B------:R-:W-:Y:S01]  /*3d2b0*/  SEL R49, RZ, 0x1, P6 ;  /* 0x00000001ff317807 */ /* 0x000fe20003000000 */
[----:B------:R-:W-:Y:S01]  /*3d2c0*/  IMAD.MOV.U32 R26, RZ, RZ, R25 ;  /* 0x000000ffff1a7224 */ /* 0x000fe200078e0019 */
[----:B------:R-:W-:Y:S01]  /*3d2d0*/  IADD3 R43, P3, P5, R43, R40, R20 ;  /* 0x000000282b2b7210 */ /* 0x000fe20007d7e014 */
[----:B------:R-:W-:-:S03]  /*3d2e0*/  IMAD.WIDE.U32 R22, R7, R3, RZ ;  /* 0x0000000307167225 */ /* 0x000fc600078e00ff */
[----:B------:R-:W-:Y:S01]  /*3d2f0*/  IADD3.X R44, PT, PT, RZ, R41, RZ, P3, P5 ;  /* 0x00000029ff2c7210 */ /* 0x000fe20001fea4ff */
[----:B------:R-:W-:-:S04]  /*3d300*/  IMAD.WIDE.U32 R24, P6, R6, R7, R28 ;  /* 0x0000000706187225 */ /* 0x000fc800078c001c */
[----:B------:R-:W-:Y:S01]  /*3d310*/  IMAD.WIDE.U32.X R26, R6, R4, R26, P0 ;  /* 0x00000004061a7225 */ /* 0x000fe200000e041a */
[----:B------:R-:W-:-:S03]  /*3d320*/  IADD3 R20, P5, PT, R23, R24, RZ ;  /* 0x0000001817147210 */ /* 0x000fc60007fbe0ff */
[----:B------:R-:W-:Y:S01]  /*3d330*/  IMAD.WIDE.U32 R28, R8, R9, RZ ;  /* 0x00000009081c7225 */ /* 0x000fe200078e00ff */
[----:B------:R-:W-:-:S03]  /*3d340*/  IADD3 R48, P0, P3, R22, R26, R49 ;  /* 0x0000001a16307210 */ /* 0x000fc60007b1e031 */
[----:B------:R-:W-:Y:S01]  /*3d350*/  IMAD.MOV.U32 R54, RZ, RZ, R21 ;  /* 0x000000ffff367224 */ /* 0x000fe200078e0015 */
        /* <DEDUP_REMOVED lines=14> */
[----:B------:R-:W-:Y:S02]  /*3d440*/  IMAD.IADD R39, R41, 0x1, R28 ;  /* 0x0000000129277824 */ /* 0x000fe400078e021c */
[----:B------:R-:W-:Y:S02]  /*3d450*/  IMAD.X R59, RZ, RZ, RZ, P6 ;  /* 0x000000ffff3b7224 */ /* 0x000fe400030e06ff */
[----:B------:R-:W-:Y:S01]  /*3d460*/  IMAD.MOV.U32 R58, RZ, RZ, R25 ;  /* 0x000000ffff3a7224 */ /* 0x000fe200078e0019 */
[----:B------:R-:W-:Y:S01]  /*3d470*/  ISETP.GE.U32.AND.EX P0, PT, R39, R49, PT, P0 ;  /* 0x000000312700720c */ /* 0x000fe20003f06100 */
[----:B------:R-:W-:-:S03]  /*3d480*/  IMAD.WIDE.U32 R24, R2, R11, RZ ;  /* 0x0000000b02187225 */ /* 0x000fc600078e00ff */
[----:B------:R-:W-:Y:S01]  /*3d490*/  SEL R23, RZ, 0x1, P0 ;  /* 0x00000001ff177807 */ /* 0x000fe20000000000 */
[----:B------:R-:W-:Y:S01]  /*3d4a0*/  IMAD.WIDE.U32 R56, R9, R11, RZ ;  /* 0x0000000b09387225 */ /* 0x000fe200078e00ff */
[----:B------:R-:W-:-:S05]  /*3d4b0*/  IADD3 R26, P0, PT, R43, R40, RZ ;  /* 0x000000282b1a7210 */ /* 0x000fca0007f1e0ff */
        /* <DEDUP_REMOVED lines=14> */
[----:B------:R-:W-:Y:S02]  /*3d5a0*/  IMAD.X R55, RZ, RZ, RZ, P4 ;  /* 0x000000ffff377224 */ /* 0x000fe400020e06ff */
[----:B------:R-:W-:Y:S01]  /*3d5b0*/  IMAD.X R41, RZ, RZ, R41, P0 ;  /* 0x000000ffff297224 */ /* 0x000fe200000e0629 */
[----:B------:R-:W-:-:S04]  /*3d5c0*/  IADD3 R73, P0, P4, R73, R52, R23 ;  /* 0x0000003449497210 */ /* 0x000fc80007c1e017 */
        /* <DEDUP_REMOVED lines=13> */
[----:B------:R-:W-:Y:S01]  /*3d6a0*/  IMAD.X R55, RZ, RZ, RZ, P3 ;  /* 0x000000ffff377224 */ /* 0x000fe200018e06ff */
[----:B------:R-:W-:Y:S01]  /*3d6b0*/  IADD3 R61, P3, P4, R48, R52, R61 ;  /* 0x00000034303d7210 */ /* 0x000fe20007c7e03d */
[----:B------:R-:W-:Y:S02]  /*3d6c0*/  IMAD.IADD R39, R28, 0x1, R49 ;  /* 0x000000011c277824 */ /* 0x000fe400078e0231 */
[----:B------:R-:W-:Y:S02]  /*3d6d0*/  IMAD.MOV.U32 R42, RZ, RZ, R51 ;  /* 0x000000ffff2a7224 */ /* 0x000fe400078e0033 */
[----:B------:R-:W-:Y:S01]  /*3d6e0*/  IMAD.WIDE.U32 R24, P5, R8, R7, R24 ;  /* 0x0000000708187225 */ /* 0x000fe200078a0018 */
[----:B------:R-:W-:-:S02]  /*3d6f0*/  IADD3.X R67, PT, PT, R39, R53, RZ, P3, P4 ;  /* 0x0000003527437210 */ /* 0x000fc40001fe84ff */
[----:B------:R-:W-:Y:S01]  /*3d700*/  ISETP.GE.U32.AND P4, PT, R48, R26, PT ;  /* 0x0000001a3000720c */ /* 0x000fe20003f86070 */
[----:B------:R-:W-:-:S03]  /*3d710*/  IMAD.WIDE.U32 R52, R11, R7, R40 ;  /* 0x000000070b347225 */ /* 0x000fc600078e0028 */
[----:B------:R-:W-:Y:S01]  /*3d720*/  ISETP.GE.U32.AND.EX P4, PT, R39, R27, PT, P4 ;  /* 0x0000001b2700720c */ /* 0x000fe20003f86140 */
[----:B------:R-:W-:Y:S02]  /*3d730*/  IMAD.MOV.U32 R54, RZ, RZ, R29 ;  /* 0x000000ffff367224 */ /* 0x000fe400078e001d */
[----:B------:R-:W-:Y:S01]  /*3d740*/  IMAD.WIDE.U32.X R28, R8, R2, R42, P2 ;  /* 0x00000002081c7225 */ /* 0x000fe200010e042a */
[----:B------:R-:W-:Y:S02]  /*3d750*/  ISETP.GE.U32.AND P2, PT, R61, R48, PT ;  /* 0x000000303d00720c */ /* 0x000fe40003f46070 */
[----:B------:R-:W-:Y:S01]  /*3d760*/  IADD3 R48, P3, PT, R73, R52, RZ ;  /* 0x0000003449307210 */ /* 0x000fe20007f7e0ff */
[----:B------:R-:W-:Y:S01]  /*3d770*/  IMAD.WIDE.U32 R56, R7, R11, RZ ;  /* 0x0000000b07387225 */ /* 0x000fe200078e00ff */
[----:B------:R-:W-:-:S03]  /*3d780*/  SEL R6, RZ, 0x1, P4 ;  /* 0x00000001ff067807 */ /* 0x000fc60002000000 */
[----:B------:R-:W-:Y:S01]  /*3d790*/  IMAD.WIDE.U32 R42, R4, R9, RZ ;  /* 0x00000009042a7225 */ /* 0x000fe200078e00ff */
[----:B------:R-:W-:-:S03]  /*3d7a0*/  IADD3 RZ, P6, PT, R24, R57, RZ ;  /* 0x0000003918ff7210 */ /* 0x000fc60007fde0ff */
[----:B------:R-:W-:-:S04]  /*3d7b0*/  IMAD.WIDE.U32 R58, R4, R7, RZ ;  /* 0x00000007043a7225 */ /* 0x000fc800078e00ff */
[----:B------:R-:W-:Y:S02]  /*3d7c0*/  IMAD.IADD R71, R53, 0x1, R24 ;  /* 0x0000000135477824 */ /* 0x000fe400078e0218 */
[----:B------:R-:W-:Y:S01]  /*3d7d0*/  IMAD.WIDE.U32.X R54, R8, R4, R54, P0 ;  /* 0x0000000408367225 */ /* 0x000fe200000e0436 */
[----:B------:R-:W-:-:S03]  /*3d7e0*/  ISETP.GE.U32.AND.EX P0, PT, R67, R39, PT, P2 ;  /* 0x000000274300720c */ /* 0x000fc60003f06120 */
[----:B------:R-:W-:Y:S01]  /*3d7f0*/  IMAD.WIDE.U32 R26, R9, R9, RZ ;  /* 0x00000009091a7225 */ /* 0x000fe200078e00ff */
[----:B------:R-:W-:Y:S02]  /*3d800*/  SEL R39, RZ, 0x1, P0 ;  /* 0x00000001ff277807 */ /* 0x000fe40000000000 */
[----:B------:R-:W-:Y:S01]  /*3d810*/  ISETP.GE.U32.AND P0, PT, R52, R40, PT ;  /* 0x000000283400720c */ /* 0x000fe20003f06070 */
[----:B------:R-:W-:Y:S02]  /*3d820*/  IMAD.X R49, R71, 0x1, R44, P3 ;  /* 0x0000000147317824 */ /* 0x000fe400018e062c */
[----:B------:R-:W-:Y:S01]  /*3d830*/  IMAD.WIDE.U32 R56, P2, R9, R4, R42 ;  /* 0x0000000409387225 */ /* 0x000fe2000784002a */
[----:B------:R-:W-:-:S03]  /*3d840*/  ISETP.GE.U32.AND.EX P0, PT, R71, R41, PT, P0 ;  /* 0x000000294700720c */ /* 0x000fc60003f06100 */
[----:B------:R-:W-:Y:S01]  /*3d850*/  IMAD.WIDE.U32 R42, P3, R9, R2, R58 ;  /* 0x00000002092a7225 */ /* 0x000fe2000786003a */
[----:B------:R-:W-:-:S03]  /*3d860*/  IADD3 RZ, P4, PT, R27, R56, RZ ;  /* 0x000000381bff7210 */ /* 0x000fc60007f9e0ff */
[----:B------:R-:W-:-:S04]  /*3d870*/  IMAD.WIDE.U32 R50, R9, R7, RZ ;  /* 0x0000000709327225 */ /* 0x000fc800078e00ff */
[----:B------:R-:W-:Y:S01]  /*3d880*/  IMAD.X R59, RZ, RZ, RZ, P5 ;  /* 0x000000ffff3b7224 */ /* 0x000fe200028e06ff */
[----:B------:R-:W-:Y:S01]  /*3d890*/  IADD3 RZ, P5, PT, R51, R42, RZ ;  /* 0x0000002a33ff7210 */ /* 0x000fe20007fbe0ff */
[----:B------:R-:W-:Y:S02]  /*3d8a0*/  IMAD.MOV.U32 R58, RZ, RZ, R25 ;  /* 0x000000ffff3a7224 */ /* 0x000fe400078e0019 */
[----:B------:R-:W-:Y:S02]  /*3d8b0*/  IMAD.X R53, RZ, RZ, RZ, P2 ;  /* 0x000000ffff357224 */ /* 0x000fe400010e06ff */
[----:B------:R-:W-:Y:S01]  /*3d8c0*/  IMAD.WIDE.U32.X R26, R8, R2, R58, P6 ;  /* 0x00000002081a7225 */ /* 0x000fe200030e043a */
[----:B------:R-:W-:Y:S02]  /*3d8d0*/  IADD3 R39, P2, P6, R39, R54, R6 ;  /* 0x0000003627277210 */ /* 0x000fe40007e5e006 */
[----:B------:R-:W-:Y:S01]  /*3d8e0*/  SEL R8, RZ, 0x1, P0 ;  /* 0x00000001ff087807 */ /* 0x000fe20000000000 */
[----:B------:R-:W-:Y:S01]  /*3d8f0*/  IMAD.WIDE.U32 R50, R9, R9, R48 ;  /* 0x0000000909327225 */ /* 0x000fe200078e0030 */
[----:B------:R-:W-:-:S02]  /*3d900*/  IADD3.X R6, PT, PT, RZ, R55, RZ, P2, P6 ;  /* 0x00000037ff067210 */ /* 0x000fc400017ec4ff */
[----:B------:R-:W-:Y:S01]  /*3d910*/  ISETP.GE.U32.AND P2, PT, R48, R52, PT ;  /* 0x000000343000720c */ /* 0x000fe20003f46070 */
[----:B------:R-:W-:Y:S01]  /*3d920*/  IMAD.IADD R25, R56, 0x1, R51 ;  /* 0x0000000138197824 */ /* 0x000fe200078e0233 */
[----:B------:R-:W-:Y:S01]  /*3d930*/  ISETP.GE.U32.AND P6, PT, R50, R48, PT ;  /* 0x000000303200720c */ /* 0x000fe20003fc6070 */
[----:B------:R-:W-:Y:S01]  /*3d940*/  IMAD.MOV.U32 R52, RZ, RZ, R57 ;  /* 0x000000ffff347224 */ /* 0x000fe200078e0039 */
[----:B------:R-:W-:Y:S01]  /*3d950*/  ISETP.GE.U32.AND.EX P2, PT, R49, R71, PT, P2 ;  /* 0x000000473100720c */ /* 0x000fe20003f46120 */
[----:B------:R-:W-:Y:S01]  /*3d960*/  IMAD.WIDE.U32 R40, R2, R7, RZ ;  /* 0x0000000702287225 */ /* 0x000fe200078e00ff */
[----:B------:R-:W-:Y:S02]  /*3d970*/  ISETP.GE.U32.AND.EX P6, PT, R25, R49, PT, P6 ;  /* 0x000000311900720c */ /* 0x000fe40003fc6160 */
[----:B------:R-:W-:Y:S01]  /*3d980*/  IADD3 R22, P0, PT, R61, R22, RZ ;  /* 0x000000163d167210 */ /* 0x000fe20007f1e0ff */
[----:B------:R-:W-:Y:S01]  /*3d990*/  IMAD.WIDE.U32.X R54, R4, R4, R52, P4 ;  /* 0x0000000404367225 */ /* 0x000fe200020e0434 */
[----:B------:R-:W-:-:S02]  /*3d9a0*/  IADD3 R52, P4, PT, R39, R50, RZ ;  /* 0x0000003227347210 */ /* 0x000fc40007f9e0ff */
[----:B------:R-:W-:Y:S01]  /*3d9b0*/  SEL R71, RZ, 0x1, P2 ;  /* 0x00000001ff477807 */ /* 0x000fe20001000000 */
[----:B------:R-:W-:-:S04]  /*3d9c0*/  IMAD.WIDE.U32 R48, R2, R9, RZ ;  /* 0x0000000902307225 */ /* 0x000fc800078e00ff */
[----:B------:R-:W-:Y:S02]  /*3d9d0*/  IMAD.X R20, R67, 0x1, R20, P0 ;  /* 0x0000000143147824 */ /* 0x000fe400000e0614 */
[----:B------:R-:W-:Y:S01]  /*3d9e0*/  IMAD.X R53, R25, 0x1, R6, P4 ;  /* 0x0000000119357824 */ /* 0x000fe200020e0606 */
[----:B------:R-:W-:Y:S01]  /*3d9f0*/  ISETP.GE.U32.AND P4, PT, R52, R50, PT ;  /* 0x000000323400720c */ /* 0x000fe20003f86070 */
[----:B------:R-:W-:Y:S01]  /*3da00*/  IMAD.WIDE.U32 R48, P0, R4, R7, R48 ;  /* 0x0000000704307225 */ /* 0x000fe20007800030 */
[----:B------:R-:W-:Y:S02]  /*3da10*/  SEL R6, RZ, 0x1, P6 ;  /* 0x00000001ff067807 */ /* 0x000fe40003000000 */
[----:B------:R-:W-:Y:S01]  /*3da20*/  ISETP.GE.U32.AND.EX P4, PT, R53, R25, PT, P4 ;  /* 0x000000193500720c */ /* 0x000fe20003f86140 */
[----:B------:R-:W-:Y:S02]  /*3da30*/  IMAD.MOV.U32 R50, RZ, RZ, R43 ;  /* 0x000000ffff327224 */ /* 0x000fe400078e002b */
[----:B------:R-:W-:Y:S01]  /*3da40*/  IMAD.X R51, RZ, RZ, RZ, P3 ;  /* 0x000000ffff337224 */ /* 0x000fe200018e06ff */
[----:B------:R-:W-:Y:S01]  /*3da50*/  SEL R25, RZ, 0x1, P4 ;  /* 0x00000001ff197807 */ /* 0x000fe20002000000 */
[----:B------:R-:W-:Y:S01]  /*3da60*/  IMAD.X R43, RZ, RZ, RZ, P0 ;  /* 0x000000ffff2b7224 */ /* 0x000fe200000e06ff */
[----:B------:R-:W-:Y:S01]  /*3da70*/  ISETP.GE.U32.AND P0, PT, R22, R61, PT ;  /* 0x0000003d1600720c */ /* 0x000fe20003f06070 */
[----:B------:R-:W-:-:S03]  /*3da80*/  IMAD.WIDE.U32 R56, R7, R9, RZ ;  /* 0x0000000907387225 */ /* 0x000fc600078e00ff */
[----:B------:R-:W-:Y:S01]  /*3da90*/  ISETP.GE.U32.AND.EX P0, PT, R20, R67, PT, P0 ;  /* 0x000000431400720c */ /* 0x000fe20003f06100 */
[C---:B------:R-:W-:Y:S01]  /*3daa0*/  IMAD.WIDE.U32 R58, R7.reuse, R7, RZ ;  /* 0x00000007073a7225 */ /* 0x040fe200078e00ff */
[----:B------:R-:W-:Y:S02]  /*3dab0*/  IADD3 RZ, P6, PT, R48, R57, RZ ;  /* 0x0000003930ff7210 */ /* 0x000fe40007fde0ff */
[----:B------:R-:W-:Y:S01]  /*3dac0*/  SEL R39, RZ, 0x1, P0 ;  /* 0x00000001ff277807 */ /* 0x000fe20000000000 */
[----:B------:R-:W-:-:S04]  /*3dad0*/  IMAD.WIDE.U32 R40, P2, R7, R2, R40 ;  /* 0x0000000207287225 */ /* 0x000fc80007840028 */
[----:B------:R-:W-:Y:S01]  /*3dae0*/  IMAD.WIDE.U32.X R50, R4, R2, R50, P5 ;  /* 0x0000000204327225 */ /* 0x000fe200028e0432 */
[----:B------:R-:W-:Y:S02]  /*3daf0*/  IADD3 R28, P4, P5, R71, R28, R8 ;  /* 0x0000001c471c7210 */ /* 0x000fe40007d9e008 */
[----:B------:R-:W-:Y:S01]  /*3db00*/  IADD3 RZ, P3, PT, R59, R40, RZ ;  /* 0x000000283bff7210 */ /* 0x000fe20007f7e0ff */
[----:B------:R-:W-:Y:S01]  /*3db10*/  IMAD.MOV.U32 R42, RZ, RZ, R49 ;  /* 0x000000ffff2a7224 */ /* 0x000fe200078e0031 */
[----:B------:R-:W-:Y:S01]  /*3db20*/  IADD3.X R29, PT, PT, RZ, R29, RZ, P4, P5 ;  /* 0x0000001dff1d7210 */ /* 0x000fe200027ea4ff */
[----:B------:R-:W-:Y:S01]  /*3db30*/  IMAD.WIDE.U32 R58, R11, R7, R52 ;  /* 0x000000070b3a7225 */ /* 0x000fe200078e0034 */
        /* <DEDUP_REMOVED lines=19> */
[----:B------:R-:W-:Y:S01]  /*3dc70*/  IMAD.WIDE.U32 R54, R30, 0x3d1, RZ ;  /* 0x000003d11e367825 */ /* 0x000fe200078e00ff */
[----:B------:R-:W-:-:S02]  /*3dc80*/  SEL R11, RZ, 0x1, P0 ;  /* 0x00000001ff0b7807 */ /* 0x000fc40000000000 */
[----:B------:R-:W-:Y:S01]  /*3dc90*/  ISETP.GE.U32.AND P4, PT, R56, R28, PT ;  /* 0x0000001c3800720c */ /* 0x000fe20003f86070 */
[----:B------:R-:W-:Y:S01]  /*3dca0*/  IMAD.WIDE.U32.X R18, R2, R2, R18, P3 ;  /* 0x0000000202127225 */ /* 0x000fe200018e0412 */
[----:B------:R-:W-:Y:S02]  /*3dcb0*/  ISETP.GE.U32.AND.EX P0, PT, R25, R49, PT, P2 ;  /* 0x000000311900720c */ /* 0x000fe40003f06120 */
[----:B------:R-:W-:Y:S01]  /*3dcc0*/  IADD3 R11, P3, P6, R11, R26, R4 ;  /* 0x0000001a0b0b7210 */ /* 0x000fe20007e7e004 */
[----:B------:R-:W-:Y:S01]  /*3dcd0*/  IMAD.WIDE.U32 R54, P2, RZ, R39, R54 ;  /* 0x00000027ff367225 */ /* 0x000fe20007840036 */
[----:B------:R-:W-:Y:S02]  /*3dce0*/  ISETP.GE.U32.AND.EX P4, PT, R49, R29, PT, P4 ;  /* 0x0000001d3100720c */ /* 0x000fe40003f86140 */
[----:B------:R-:W-:Y:S01]  /*3dcf0*/  IADD3 R2, P5, PT, RZ, R52, RZ ;  /* 0x00000034ff027210 */ /* 0x000fe20007fbe0ff */
[----:B------:R-:W-:Y:S01]  /*3dd00*/  IMAD.WIDE.U32 R8, R9, R7, R24 ;  /* 0x0000000709087225 */ /* 0x000fe200078e0018 */
[----:B------:R-:W-:-:S02]  /*3dd10*/  IADD3.X R57, PT, PT, RZ, R27, RZ, P3, P6 ;  /* 0x0000001bff397210 */ /* 0x000fc40001fec4ff */
[----:B------:R-:W-:Y:S01]  /*3dd20*/  SEL R4, RZ, 0x1, P4 ;  /* 0x00000001ff047807 */ /* 0x000fe20002000000 */
[----:B------:R-:W-:Y:S01]  /*3dd30*/  IMAD.IADD R48, R48, 0x1, R9 ;  /* 0x0000000130307824 */ /* 0x000fe200078e0209 */
[----:B------:R-:W-:Y:S01]  /*3dd40*/  ISETP.GE.U32.AND P3, PT, R2, R52, PT ;  /* 0x000000340200720c */ /* 0x000fe20003f66070 */
[----:B------:R-:W-:Y:S01]  /*3dd50*/  IMAD.X R27, RZ, RZ, RZ, P2 ;  /* 0x000000ffff1b7224 */ /* 0x000fe200010e06ff */
[----:B------:R-:W-:Y:S01]  /*3dd60*/  IADD3 R52, P4, PT, R53, R54, RZ ;  /* 0x0000003635347210 */ /* 0x000fe20007f9e0ff */
[----:B------:R-:W-:Y:S01]  /*3dd70*/  IMAD.MOV.U32 R26, RZ, RZ, R55 ;  /* 0x000000ffff1a7224 */ /* 0x000fe200078e0037 */
[----:B------:R-:W-:Y:S02]  /*3dd80*/  IADD3 R53, P6, PT, R11, R8, RZ ;  /* 0x000000080b357210 */ /* 0x000fe40007fde0ff */
        /* <DEDUP_REMOVED lines=8> */
[----:B------:R-:W-:Y:S01]  /*3de10*/  IMAD.WIDE.U32 R28, R53, 0x3d1, RZ ;  /* 0x000003d1351c7825 */ /* 0x000fe200078e00ff */
[C---:B------:R-:W-:Y:S02]  /*3de20*/  ISETP.GE.U32.AND.EX P2, PT, R57.reuse, R48, PT, P2 ;  /* 0x000000303900720c */ /* 0x040fe40003f46120 */
        /* <DEDUP_REMOVED lines=23> */
[----:B------:R-:W-:Y:S02]  /*3dfa0*/  SEL R6, RZ, 0x1, P2 ;  /* 0x00000001ff067807 */ /* 0x000fe40001000000 */
[----:B------:R-:W-:-:S02]  /*3dfb0*/  ISETP.GE.U32.AND.EX P3, PT, R42, R39, PT, P5 ;  /* 0x000000272a00720c */ /* 0x000fc40003f66150 */
[----:B------:R-:W-:Y:S02]  /*3dfc0*/  ISETP.GE.U32.AND P0, PT, R11, R28, PT ;  /* 0x0000001c0b00720c */ /* 0x000fe40003f06070 */
[----:B------:R-:W-:Y:S01]  /*3dfd0*/  ISETP.LT.U32.AND P2, PT, R4, R11, PT ;  /* 0x0000000b0400720c */ /* 0x000fe20003f41070 */
[----:B------:R-:W-:Y:S01]  /*3dfe0*/  IMAD.X R11, R8, 0x1, R53, P6 ;  /* 0x00000001080b7824 */ /* 0x000fe200030e0635 */
[----:B------:R-:W-:Y:S02]  /*3dff0*/  IADD3 R7, P5, PT, R4, R7, RZ ;  /* 0x0000000704077210 */ /* 0x000fe40007fbe0ff */
[----:B------:R-:W-:Y:S02]  /*3e000*/  SEL R27, RZ, 0x1, P3 ;  /* 0x00000001ff1b7807 */ /* 0x000fe40001800000 */
[----:B------:R-:W-:Y:S01]  /*3e010*/  ISETP.GE.U32.AND P3, PT, R7, R4, PT ;  /* 0x000000040700720c */ /* 0x000fe20003f66070 */
[----:B------:R-:W-:Y:S01]  /*3e020*/  IMAD.X R4, RZ, RZ, R11, P5 ;  /* 0x000000ffff047224 */ /* 0x000fe200028e060b */
        /* <DEDUP_REMOVED lines=17> */
[C---:B------:R-:W-:Y:S01]  /*3e140*/  IADD3 R28, P3, PT, R11.reuse, R28, RZ ;  /* 0x0000001c0b1c7210 */ /* 0x040fe20007f7e0ff */
[----:B------:R-:W-:Y:S01]  /*3e150*/  IMAD.WIDE.U32 R24, R40, 0x3d1, RZ ;  /* 0x000003d128187825 */ /* 0x000fe200078e00ff */
[----:B------:R-:W-:Y:S02]  /*3e160*/  ISETP.GE.U32.AND P0, PT, R6, R26, PT ;  /* 0x0000001a0600720c */ /* 0x000fe40003f06070 */
[----:B------:R-:W-:Y:S01]  /*3e170*/  ISETP.LT.U32.AND P2, PT, R11, R6, PT ;  /* 0x000000060b00720c */ /* 0x000fe20003f41070 */
[C---:B------:R-:W-:Y:S01]  /*3e180*/  IMAD.X R29, R8.reuse, 0x1, R43, P5 ;  /* 0x00000001081d7824 */ /* 0x040fe200028e062b */
[----:B------:R-:W-:Y:S01]  /*3e190*/  ISETP.GE.U32.AND.EX P0, PT, R8, R39, PT, P0 ;  /* 0x000000270800720c */ /* 0x000fe20003f06100 */
[----:B------:R-:W-:Y:S01]  /*3e1a0*/  IMAD.WIDE.U32 R26, R41, 0x3d1, RZ ;  /* 0x000003d1291a7825 */ /* 0x000fe200078e00ff */
[----:B------:R-:W-:-:S02]  /*3e1b0*/  ISETP.GE.U32.AND P5, PT, R28, R11, PT ;  /* 0x0000000b1c00720c */ /* 0x000fc40003fa6070 */
        /* <DEDUP_REMOVED lines=83> */
.L_x_2647:
[----:B0-----:R-:W-:Y:S05]  /*3e6f0*/  BSYNC.RECONVERGENT B1 ;  /* 0x0000000000017941 */ /* 0x001fea0003800200 */
.L_x_2646:
        /* <DEDUP_REMOVED lines=64> */
.L_x_2650:
[----:B------:R-:W-:Y:S05]  /*3eb00*/  BSYNC.RELIABLE B2 ;  /* 0x0000000000027941 */ /* 0x000fea0003800100 */
.L_x_2649:
        /* <DEDUP_REMOVED lines=73> */
.L_x_2653:
[----:B------:R-:W-:Y:S05]  /*3efa0*/  BSYNC.RELIABLE B2 ;  /* 0x0000000000027941 */ /* 0x000fea0003800100 */
.L_x_2652:
        /* <DEDUP_REMOVED lines=68> */
.L_x_2655:
[----:B------:R-:W-:Y:S05]  /*3f3f0*/  BSYNC.RELIABLE B2 ;  /* 0x0000000000027941 */ /* 0x000fea0003800100 */
.L_x_2654:
        /* <DEDUP_REMOVED lines=29> */
.L_x_2651:
[----:B------:R-:W-:Y:S05]  /*3f5d0*/  BSYNC.RECONVERGENT B1 ;  /* 0x0000000000017941 */ /* 0x000fea0003800200 */
.L_x_2648:
        /* <DEDUP_REMOVED lines=59> */
[----:B------:R-:W-:-:S04]  /*3f990*/  IMAD.WIDE.U32.X R24, R8, R32, R40, P0 ;  /* 0x0000002008187225 */ /* 0x000fc800000e0428 */
[----:B------:R-:W-:-:S04]  /*3f9a0*/  IMAD.WIDE.U32 R48, R11, R33, R50 ;  /* 0x000000210b307225 */ /* 0x000fc800078e0032 */
[----:B------:R-:W-:Y:S01]  /*3f9b0*/  IMAD R41, R8, R33, R21 ;  /* 0x0000002108297224 */ /* 0x000fe200078e0215 */
[----:B------:R-:W-:Y:S01]  /*3f9c0*/  SEL R21, RZ, 0x1, P3 ;  /* 0x00000001ff157807 */ /* 0x000fe20001800000 */
[----:B------:R-:W-:Y:S01]  /*3f9d0*/  IMAD.WIDE.U32.X R22, R6, R36, R28, P6 ;  /* 0x0000002406167225 */ /* 0x000fe200030e041c */
[C---:B------:R-:W-:Y:S02]  /*3f9e0*/  ISETP.GE.U32.AND P0, PT, R48.reuse, R50, PT ;  /* 0x000000323000720c */ /* 0x040fe40003f06070 */
[----:B------:R-:W-:Y:S01]  /*3f9f0*/  IADD3 R28, P3, P6, R48, R24, R21 ;  /* 0x00000018301c7210 */ /* 0x000fe20007e7e015 */
[-C--:B------:R-:W-:Y:S02]  /*3fa00*/  IMAD R18, R38, R3.reuse, RZ ;  /* 0x0000000326127224 */ /* 0x080fe400078e02ff */
[----:B------:R-:W-:Y:S01]  /*3fa10*/  IMAD.IADD R21, R49, 0x1, R41 ;  /* 0x0000000131157824 */ /* 0x000fe200078e0229 */
[----:B------:R-:W-:Y:S01]  /*3fa20*/  SEL R41, RZ, 0x1, P2 ;  /* 0x00000001ff297807 */ /* 0x000fe20001000000 */
[----:B------:R-:W-:Y:S01]  /*3fa30*/  IMAD.WIDE.U32 R26, R37, R3, RZ ;  /* 0x00000003251a7225 */ /* 0x000fe200078e00ff */
[----:B------:R-:W-:-:S02]  /*3fa40*/  ISETP.GE.U32.AND P2, PT, R28, R48, PT ;  /* 0x000000301c00720c */ /* 0x000fc40003f46070 */
        /* <DEDUP_REMOVED lines=13> */
[----:B------:R-:W-:Y:S01]  /*3fb20*/  IMAD.WIDE.U32 R22, R8, R35, RZ ;  /* 0x0000002308167225 */ /* 0x000fe200078e00ff */
[----:B------:R-:W-:-:S03]  /*3fb30*/  IADD3 R21, P0, P2, R21, R18, R24 ;  /* 0x0000001215157210 */ /* 0x000fc60007a1e018 */
[----:B------:R-:W-:Y:S01]  /*3fb40*/  IMAD.WIDE.U32 R42, R11, R35, R40 ;  /* 0x000000230b2a7225 */ /* 0x000fe200078e0028 */
[----:B------:R-:W-:-:S03]  /*3fb50*/  IADD3.X R30, PT, PT, RZ, R19, RZ, P0, P2 ;  /* 0x00000013ff1e7210 */ /* 0x000fc600007e44ff */
        /* <DEDUP_REMOVED lines=27> */
[----:B------:R-:W-:-:S04]  /*3fd10*/  IMAD.WIDE.U32 R52, R8, R37, RZ ;  /* 0x0000002508347225 */ /* 0x000fc800078e00ff */
[----:B------:R-:W-:-:S04]  /*3fd20*/  IMAD.WIDE.U32 R18, R9, R31, R28 ;  /* 0x0000001f09127225 */ /* 0x000fc800078e001c */
[----:B------:R-:W-:Y:S02]  /*3fd30*/  IMAD R21, R4, R31, R21 ;  /* 0x0000001f04157224 */ /* 0x000fe400078e0215 */
        /* <DEDUP_REMOVED lines=16> */
[-C--:B------:R-:W-:Y:S02]  /*3fe40*/  IMAD R39, R4, R33.reuse, R24 ;  /* 0x0000002104277224 */ /* 0x080fe400078e0218 */
[----:B------:R-:W-:Y:S01]  /*3fe50*/  IMAD.WIDE.U32.X R28, R6, R38, R48, P5 ;  /* 0x00000026061c7225 */ /* 0x000fe200028e0430 */
[C---:B------:R-:W-:Y:S02]  /*3fe60*/  IADD3 R26, P3, P5, R52.reuse, R26, R41 ;  /* 0x0000001a341a7210 */ /* 0x040fe40007d7e029 */
[----:B------:R-:W-:Y:S01]  /*3fe70*/  SEL R41, RZ, 0x1, P0 ;  /* 0x00000001ff297807 */ /* 0x000fe20000000000 */
[----:B------:R-:W-:Y:S01]  /*3fe80*/  IMAD.IADD R39, R53, 0x1, R39 ;  /* 0x0000000135277824 */ /* 0x000fe200078e0227 */
[----:B------:R-:W-:Y:S01]  /*3fe90*/  ISETP.GE.U32.AND P0, PT, R52, R22, PT ;  /* 0x000000163400720c */ /* 0x000fe20003f06070 */
[----:B------:R-:W-:Y:S01]  /*3fea0*/  IMAD.WIDE.U32 R42, R4, R33, RZ ;  /* 0x00000021042a7225 */ /* 0x000fe200078e00ff */
[----:B------:R-:W-:Y:S02]  /*3feb0*/  IADD3 R40, P6, PT, R41, R28, RZ ;  /* 0x0000001c29287210 */ /* 0x000fe40007fde0ff */
[----:B------:R-:W-:Y:S01]  /*3fec0*/  ISETP.GE.U32.AND.EX P0, PT, R39, R23, PT, P0 ;  /* 0x000000172700720c */ /* 0x000fe20003f06100 */
[----:B------:R-:W-:Y:S01]  /*3fed0*/  IMAD.WIDE.U32 R48, R9, R33, RZ ;  /* 0x0000002109307225 */ /* 0x000fe200078e00ff */
[----:B------:R-:W-:-:S02]  /*3fee0*/  IADD3.X R27, PT, PT, R39, R27, RZ, P3, P5 ;  /* 0x0000001b271b7210 */ /* 0x000fc40001fea4ff */
[----:B------:R-:W-:Y:S01]  /*3fef0*/  SEL R22, RZ, 0x1, P0 ;  /* 0x00000001ff167807 */ /* 0x000fe20000000000 */
[----:B------:R-:W-:Y:S01]  /*3ff00*/  IMAD.WIDE.U32 R50, P5, R9, R34, R42 ;  /* 0x0000002209327225 */ /* 0x000fe200078a002a */
[----:B------:R-:W-:-:S03]  /*3ff10*/  ISETP.GE.U32.AND P0, PT, R26, R52, PT ;  /* 0x000000341a00720c */ /* 0x000fc60003f06070 */
[----:B------:R-:W-:Y:S01]  /*3ff20*/  IMAD.WIDE.U32 R56, R4, R35, RZ ;  /* 0x0000002304387225 */ /* 0x000fe200078e00ff */
[----:B------:R-:W-:-:S03]  /*3ff30*/  ISETP.GE.U32.AND.EX P0, PT, R27, R39, PT, P0 ;  /* 0x000000271b00720c */ /* 0x000fc60003f06100 */
[----:B------:R-:W-:Y:S01]  /*3ff40*/  IMAD.X R41, RZ, RZ, R29, P6 ;  /* 0x000000ffff297224 */ /* 0x000fe200030e061d */
[----:B------:R-:W-:Y:S01]  /*3ff50*/  IADD3 RZ, P6, PT, R49, R50, RZ ;  /* 0x0000003231ff7210 */ /* 0x000fe20007fde0ff */
[----:B------:R-:W-:Y:S01]  /*3ff60*/  IMAD R24, R38, R11, RZ ;  /* 0x0000000b26187224 */ /* 0x000fe200078e02ff */
[----:B------:R-:W-:Y:S01]  /*3ff70*/  SEL R39, RZ, 0x1, P0 ;  /* 0x00000001ff277807 */ /* 0x000fe20000000000 */
[----:B------:R-:W-:-:S04]  /*3ff80*/  IMAD.WIDE.U32 R48, R11, R37, R40 ;  /* 0x000000250b307225 */ /* 0x000fc800078e0028 */
[----:B------:R-:W-:-:S04]  /*3ff90*/  IMAD.WIDE.U32 R54, R9, R35, RZ ;  /* 0x0000002309367225 */ /* 0x000fc800078e00ff */
[----:B------:R-:W-:Y:S01]  /*3ffa0*/  IMAD.WIDE.U32 R42, P3, R9, R36, R56 ;  /* 0x00000024092a7225 */ /* 0x000fe20007860038 */
[----:B------:R-:W-:-:S03]  /*3ffb0*/  IADD3 R56, P0, PT, R59, R48, RZ ;  /* 0x000000303b387210 */ /* 0x000fc60007f1e0ff */
[----:B------:R-:W-:-:S04]  /*3ffc0*/  IMAD.WIDE.U32 R28, R2, R31, RZ ;  /* 0x0000001f021c7225 */ /* 0x000fc800078e00ff */
[----:B------:R-:W-:Y:S02]  /*3ffd0*/  IMAD R11, R8, R37, R24 ;  /* 0x00000025080b7224 */ /* 0x000fe400078e0218 */
[----:B------:R-:W-:Y:S02]  /*3ffe0*/  IMAD.X R53, RZ, RZ, RZ, P5 ;  /* 0x000000ffff357224 */ /* 0x000fe400028e06ff */
[----:B------:R-:W-:Y:S02]  /*3fff0*/  IMAD.MOV.U32 R52, RZ, RZ, R51 ;  /* 0x000000ffff347224 */ /* 0x000fe400078e0033 */
[----:B------:R-:W-:Y:S01]  /*40000*/  IMAD.X R23, RZ, RZ, RZ, P4 ;  /* 0x000000ffff177224 */ /* 0x000fe200020e06ff */
[----:B------:R-:W-:Y:S01]  /*40010*/  IADD3 RZ, P4, PT, R55, R42, RZ ;  /* 0x0000002a37ff7210 */ /* 0x000fe20007f9e0ff */
        /* <DEDUP_REMOVED lines=44> */
[----:B------:R-:W-:Y:S01]  /*402e0*/  IMAD.WIDE.U32 R42, R7, R33, R24 ;  /* 0x00000021072a7225 */ /* 0x000fe200078e0018 */
[----:B------:R-:W-:Y:S02]  /*402f0*/  SEL R27, RZ, 0x1, P0 ;  /* 0x00000001ff1b7807 */ /* 0x000fe40000000000 */
[----:B------:R-:W-:Y:S01]  /*40300*/  IADD3.X R30, PT, PT, RZ, R41, RZ, P4, P5 ;  /* 0x00000029ff1e7210 */ /* 0x000fe200027ea4ff */
        /* <DEDUP_REMOVED lines=14> */
[----:B------:R-:W-:-:S04]  /*403f0*/  IMAD.WIDE.U32 R48, R2, R37, RZ ;  /* 0x0000002502307225 */ /* 0x000fc800078e00ff */
[----:B------:R-:W-:-:S04]  /*40400*/  IMAD.WIDE.U32 R54, R9, R37, R28 ;  /* 0x0000002509367225 */ /* 0x000fc800078e001c */
[----:B------:R-:W-:Y:S02]  /*40410*/  IMAD R9, R4, R37, R8 ;  /* 0x0000002504097224 */ /* 0x000fe400078e0208 */
[----:B------:R-:W-:Y:S02]  /*40420*/  IMAD.X R53, RZ, RZ, RZ, P0 ;  /* 0x000000ffff357224 */ /* 0x000fe400000e06ff */
[----:B------:R-:W-:Y:S02]  /*40430*/  IMAD.MOV.U32 R52, RZ, RZ, R51 ;  /* 0x000000ffff347224 */ /* 0x000fe400078e0033 */
[----:B------:R-:W-:-:S04]  /*40440*/  IMAD.WIDE.U32 R58, R7, R35, RZ ;  /* 0x00000023073a7225 */ /* 0x000fc800078e00ff */
[----:B------:R-:W-:-:S04]  /*40450*/  IMAD.WIDE.U32 R60, P5, R7, R36, R60 ;  /* 0x00000024073c7225 */ /* 0x000fc800078a003c */
[----:B------:R-:W-:Y:S01]  /*40460*/  IMAD.IADD R55, R55, 0x1, R9 ;  /* 0x0000000137377824 */ /* 0x000fe200078e0209 */
[----:B------:R-:W-:Y:S01]  /*40470*/  IADD3 RZ, P4, PT, R59, R60, RZ ;  /* 0x0000003c3bff7210 */ /* 0x000fe20007f9e0ff */
[----:B------:R-:W-:-:S04]  /*40480*/  IMAD.WIDE.U32 R70, P0, R7, R38, R48 ;  /* 0x0000002607467225 */ /* 0x000fc80007800030 */
[----:B------:R-:W-:Y:S01]  /*40490*/  IMAD.WIDE.U32.X R8, R4, R38, R52, P2 ;  /* 0x0000002604087225 */ /* 0x000fe200010e0434 */
[----:B------:R-:W-:-:S03]  /*404a0*/  ISETP.GE.U32.AND P2, PT, R42, R24, PT ;  /* 0x000000182a00720c */ /* 0x000fc60003f46070 */
[----:B------:R-:W-:Y:S01]  /*404b0*/  IMAD.WIDE.U32 R40, R7, R37, RZ ;  /* 0x0000002507287225 */ /* 0x000fe200078e00ff */
[----:B------:R-:W-:-:S03]  /*404c0*/  ISETP.GE.U32.AND.EX P2, PT, R39, R25, PT, P2 ;  /* 0x000000192700720c */ /* 0x000fc60003f46120 */
[----:B------:R-:W-:Y:S01]  /*404d0*/  IMAD.X R59, RZ, RZ, RZ, P3 ;  /* 0x000000ffff3b7224 */ /* 0x000fe200018e06ff */
[----:B------:R-:W-:Y:S01]  /*404e0*/  IADD3 R40, P3, PT, R67, R54, RZ ;  /* 0x0000003643287210 */ /* 0x000fe20007f7e0ff */
[----:B------:R-:W-:Y:S01]  /*404f0*/  IMAD.X R51, RZ, RZ, RZ, P0 ;  /* 0x000000ffff337224 */ /* 0x000fe200000e06ff */
[----:B------:R-:W-:Y:S01]  /*40500*/  ISETP.GE.U32.AND P0, PT, R27, R42, PT ;  /* 0x0000002a1b00720c */ /* 0x000fe20003f06070 */
[----:B------:R-:W-:Y:S01]  /*40510*/  IMAD.X R49, RZ, RZ, RZ, P5 ;  /* 0x000000ffff317224 */ /* 0x000fe200028e06ff */
[----:B------:R-:W-:Y:S01]  /*40520*/  IADD3 RZ, P5, PT, R41, R70, RZ ;  /* 0x0000004629ff7210 */ /* 0x000fe20007fbe0ff */
[----:B------:R-:W-:Y:S01]  /*40530*/  IMAD.MOV.U32 R58, RZ, RZ, R57 ;  /* 0x000000ffff3a7224 */ /* 0x000fe200078e0039 */
[----:B------:R-:W-:Y:S01]  /*40540*/  ISETP.GE.U32.AND.EX P0, PT, R11, R39, PT, P0 ;  /* 0x000000270b00720c */ /* 0x000fe20003f06100 */
[C---:B------:R-:W-:Y:S01]  /*40550*/  IMAD.X R41, R55.reuse, 0x1, R30, P3 ;  /* 0x0000000137297824 */ /* 0x040fe200018e061e */
[----:B------:R-:W-:Y:S01]  /*40560*/  SEL R4, RZ, 0x1, P2 ;  /* 0x00000001ff047807 */ /* 0x000fe20001000000 */
[-C--:B------:R-:W-:Y:S01]  /*40570*/  IMAD R24, R36, R7.reuse, RZ ;  /* 0x0000000724187224 */ /* 0x080fe200078e02ff */
[----:B------:R-:W-:Y:S01]  /*40580*/  ISETP.GE.U32.AND P3, PT, R54, R28, PT ;  /* 0x0000001c3600720c */ /* 0x000fe20003f66070 */
[----:B------:R-:W-:Y:S01]  /*40590*/  IMAD R25, R38, R7, RZ ;  /* 0x0000000726197224 */ /* 0x000fe200078e02ff */
[----:B------:R-:W-:Y:S01]  /*405a0*/  ISETP.GE.U32.AND P2, PT, R40, R54, PT ;  /* 0x000000362800720c */ /* 0x000fe20003f46070 */
[----:B------:R-:W-:Y:S01]  /*405b0*/  IMAD.MOV.U32 R48, RZ, RZ, R61 ;  /* 0x000000ffff307224 */ /* 0x000fe200078e003d */
[----:B------:R-:W-:Y:S01]  /*405c0*/  SEL R53, RZ, 0x1, P0 ;  /* 0x00000001ff357807 */ /* 0x000fe20000000000 */
[----:B------:R-:W-:Y:S01]  /*405d0*/  IMAD.WIDE.U32.X R42, R2, R34, R58, P6 ;  /* 0x00000022022a7225 */ /* 0x000fe200030e043a */
[----:B------:R-:W-:-:S02]  /*405e0*/  ISETP.GE.U32.AND.EX P3, PT, R55, R29, PT, P3 ;  /* 0x0000001d3700720c */ /* 0x000fc40003f66130 */
[----:B------:R-:W-:Y:S01]  /*405f0*/  ISETP.GE.U32.AND.EX P0, PT, R41, R55, PT, P2 ;  /* 0x000000372900720c */ /* 0x000fe20003f06120 */
[C---:B------:R-:W-:Y:S01]  /*40600*/  IMAD R55, R2.reuse, R35, R24 ;  /* 0x0000002302377224 */ /* 0x040fe200078e0218 */
[----:B------:R-:W-:Y:S01]  /*40610*/  IADD3 R53, P2, P6, R53, R42, R4 ;  /* 0x0000002a35357210 */ /* 0x000fe20007e5e004 */
[C---:B------:R-:W-:Y:S01]  /*40620*/  IMAD R57, R2.reuse, R37, R25 ;  /* 0x0000002502397224 */ /* 0x040fe200078e0219 */
[----:B------:R-:W-:Y:S01]  /*40630*/  SEL R4, RZ, 0x1, P3 ;  /* 0x00000001ff047807 */ /* 0x000fe20001800000 */
[----:B------:R-:W-:Y:S01]  /*40640*/  IMAD.WIDE.U32.X R24, R2, R36, R48, P4 ;  /* 0x0000002402187225 */ /* 0x000fe200020e0430 */
[----:B------:R-:W-:Y:S02]  /*40650*/  SEL R39, RZ, 0x1, P0 ;  /* 0x00000001ff277807 */ /* 0x000fe40000000000 */
[----:B------:R-:W-:Y:S01]  /*40660*/  IADD3.X R44, PT, PT, RZ, R43, RZ, P2, P6 ;  /* 0x0000002bff2c7210 */ /* 0x000fe200017ec4ff */
[----:B------:R-:W-:Y:S01]  /*40670*/  IMAD.MOV.U32 R50, RZ, RZ, R71 ;  /* 0x000000ffff327224 */ /* 0x000fe200078e0047 */
[----:B------:R-:W-:Y:S01]  /*40680*/  IADD3 R8, P3, P4, R39, R8, R4 ;  /* 0x0000000827087210 */ /* 0x000fe20007c7e004 */
[----:B------:R-:W-:-:S03]  /*40690*/  IMAD.WIDE.U32 R48, R7, R35, R40 ;  /* 0x0000002307307225 */ /* 0x000fc600078e0028 */
[----:B------:R-:W-:Y:S01]  /*406a0*/  IADD3.X R9, PT, PT, RZ, R9, RZ, P3, P4 ;  /* 0x00000009ff097210 */ /* 0x000fe20001fe84ff */
[----:B------:R-:W-:Y:S01]  /*406b0*/  IMAD.WIDE.U32.X R28, R2, R38, R50, P5 ;  /* 0x00000026021c7225 */ /* 0x000fe200028e0432 */
[----:B------:R-:W-:Y:S02]  /*406c0*/  IADD3 R53, P5, PT, R53, R48, RZ ;  /* 0x0000003035357210 */ /* 0x000fe40007fbe0ff */
[----:B------:R-:W-:Y:S01]  /*406d0*/  ISETP.GE.U32.AND P0, PT, R48, R40, PT ;  /* 0x000000283000720c */ /* 0x000fe20003f06070 */
        /* <DEDUP_REMOVED lines=9> */
[C---:B------:R-:W-:Y:S01]  /*40770*/  ISETP.GE.U32.AND.EX P2, PT, R44.reuse, R39, PT, P2 ;  /* 0x000000272c00720c */ /* 0x040fe20003f46120 */
[----:B------:R-:W-:Y:S01]  /*40780*/  IMAD.MOV.U32 R48, RZ, RZ, R51 ;  /* 0x000000ffff307224 */ /* 0x000fe200078e0033 */
[----:B------:R-:W-:Y:S01]  /*40790*/  IADD3 R4, P5, PT, R43, R50, RZ ;  /* 0x000000322b047210 */ /* 0x000fe20007fbe0ff */
[----:B------:R-:W-:Y:S01]  /*407a0*/  IMAD.X R49, RZ, RZ, RZ, P6 ;  /* 0x000000ffff317224 */ /* 0x000fe200030e06ff */
[----:B------:R-:W-:Y:S01]  /*407b0*/  SEL R55, RZ, 0x1, P2 ;  /* 0x00000001ff377807 */ /* 0x000fe20001000000 */
[----:B------:R-:W-:Y:S01]  /*407c0*/  IMAD.WIDE.U32 R50, R44, 0x3d1, RZ ;  /* 0x000003d12c327825 */ /* 0x000fe200078e00ff */
[----:B------:R-:W-:-:S03]  /*407d0*/  ISETP.GE.U32.AND P0, PT, R2, R42, PT ;  /* 0x0000002a0200720c */ /* 0x000fc60003f06070 */
        /* <DEDUP_REMOVED lines=19> */
[----:B------:R-:W-:Y:S01]  /*40910*/  SEL R9, RZ, 0x1, P0 ;  /* 0x00000001ff097807 */ /* 0x000fe20000000000 */
[----:B------:R-:W-:Y:S01]  /*40920*/  IMAD.WIDE.U32 R48, R30, 0x3d1, RZ ;  /* 0x000003d11e307825 */ /* 0x000fe200078e00ff */
[----:B------:R-:W-:-:S02]  /*40930*/  ISETP.GE.U32.AND P2, PT, R55, R40, PT ;  /* 0x000000283700720c */ /* 0x000fc40003f46070 */
[----:B------:R-:W-:Y:S01]  /*40940*/  SEL R24, RZ, 0x1, P5 ;  /* 0x00000001ff187807 */ /* 0x000fe20002800000 */
[----:B------:R-:W-:Y:S01]  /*40950*/  IMAD.X R8, R27, 0x1, R53, P6 ;  /* 0x000000011b087824 */ /* 0x000fe200030e0635 */
[----:B------:R-:W-:Y:S01]  /*40960*/  IADD3 R9, P5, PT, R4, R9, RZ ;  /* 0x0000000904097210 */ /* 0x000fe20007fbe0ff */
[----:B------:R-:W-:Y:S01]  /*40970*/  IMAD.MOV.U32 R40, RZ, RZ, R51 ;  /* 0x000000ffff287224 */ /* 0x000fe200078e0033 */
[----:B------:R-:W-:Y:S02]  /*40980*/  ISETP.GE.U32.AND.EX P2, PT, R30, R39, PT, P2 ;  /* 0x000000271e00720c */ /* 0x000fe40003f46120 */
[----:B------:R-:W-:Y:S01]  /*40990*/  ISETP.LT.U32.AND P0, PT, R4, R25, PT ;  /* 0x000000190400720c */ /* 0x000fe20003f01070 */
[----:B------:R-:W-:Y:S01]  /*409a0*/  IMAD.X R25, RZ, RZ, R8, P5 ;  /* 0x000000ffff197224 */ /* 0x000fe200028e0608 */
[----:B------:R-:W-:Y:S01]  /*409b0*/  SEL R11, RZ, 0x1, P2 ;  /* 0x00000001ff0b7807 */ /* 0x000fe20001000000 */
[----:B------:R-:W-:Y:S01]  /*409c0*/  IMAD.WIDE.U32.X R40, RZ, R44, R40, P4 ;  /* 0x0000002cff287225 */ /* 0x000fe200020e0428 */
[----:B------:R-:W-:-:S02]  /*409d0*/  ISETP.GE.U32.AND P2, PT, R9, R4, PT ;  /* 0x000000040900720c */ /* 0x000fc40003f46070 */
[----:B------:R-:W-:Y:S01]  /*409e0*/  ISETP.GE.U32.AND.EX P3, PT, R27, R42, PT, P3 ;  /* 0x0000002a1b00720c */ /* 0x000fe20003f66130 */
[----:B------:R-:W-:Y:S01]  /*409f0*/  IMAD.WIDE.U32 R42, R55, 0x3d1, RZ ;  /* 0x000003d1372a7825 */ /* 0x000fe200078e00ff */
[----:B------:R-:W-:Y:S02]  /*40a00*/  ISETP.GE.U32.AND.EX P6, PT, R25, R8, PT, P2 ;  /* 0x000000081900720c */ /* 0x000fe40003fc6120 */
[----:B------:R-:W-:Y:S01]  /*40a10*/  IADD3 R24, P4, P5, R11, R28, R24 ;  /* 0x0000001c0b187210 */ /* 0x000fe20007d9e018 */
[----:B------:R-:W-:Y:S01]  /*40a20*/  IMAD.WIDE.U32 R48, P2, RZ, R55, R48 ;  /* 0x00000037ff307225 */ /* 0x000fe20007840030 */
[----:B------:R-:W-:Y:S02]  /*40a30*/  SEL R11, RZ, 0x1, P3 ;  /* 0x00000001ff0b7807 */ /* 0x000fe40001800000 */
[----:B------:R-:W-:Y:S01]  /*40a40*/  ISETP.LT.U32.OR.EX P0, PT, R8, R27, !P6, P0 ;  /* 0x0000001b0800720c */ /* 0x000fe20007701500 */
[----:B------:R-:W-:Y:S01]  /*40a50*/  IMAD.MOV.U32 R28, RZ, RZ, R49 ;  /* 0x000000ffff1c7224 */ /* 0x000fe200078e0031 */
[----:B------:R-:W-:Y:S01]  /*40a60*/  IADD3.X R53, PT, PT, RZ, R29, RZ, P4, P5 ;  /* 0x0000001dff357210 */ /* 0x000fe200027ea4ff */
[----:B------:R-:W-:Y:S01]  /*40a70*/  IMAD.X R29, RZ, RZ, RZ, P2 ;  /* 0x000000ffff1d7224 */ /* 0x000fe200010e06ff */
[----:B------:R-:W-:-:S02]  /*40a80*/  IADD3 R11, P3, P6, R42, R40, R11 ;  /* 0x000000282a0b7210 */ /* 0x000fc40007e7e00b */
[----:B------:R-:W-:Y:S01]  /*40a90*/  IADD3 R39, P4, PT, R43, R48, RZ ;  /* 0x000000302b277210 */ /* 0x000fe20007f9e0ff */
[----:B------:R-:W-:Y:S01]  /*40aa0*/  IMAD R48, R32, R3, RZ ;  /* 0x0000000320307224 */ /* 0x000fe200078e02ff */
        /* <DEDUP_REMOVED lines=95> */
.L_x_2657:
[----:B------:R-:W-:Y:S05]  /*410a0*/  BSYNC.RECONVERGENT B1 ;  /* 0x0000000000017941 */ /* 0x000fea0003800200 */
.L_x_2656:
[----:B------:R-:W-:Y:S01]  /*410b0*/  IMAD.MOV.U32 R28, RZ, RZ, R2 ;  /* 0x000000ffff1c7224 */ /* 0x000fe200078e0002 */
[----:B------:R-:W-:Y:S01]  /*410c0*/  IADD3 R16, P2, PT, R9, R16, RZ ;  /* 0x0000001009107210 */ /* 0x000fe20007f5e0ff */
[----:B------:R-:W-:Y:S01]  /*410d0*/  IMAD.MOV.U32 R29, RZ, RZ, R7 ;  /* 0x000000ffff1d7224 */ /* 0x000fe200078e0007 */
[----:B------:R-:W-:Y:S01]  /*410e0*/  BSSY.RELIABLE B1, `(.L_x_2658) ;  /* 0x000003d000017945 */ /* 0x000fe20003800100 */
        /* <DEDUP_REMOVED lines=60> */
.L_x_2659:
[----:B------:R-:W-:Y:S05]  /*414b0*/  BSYNC.RELIABLE B1 ;  /* 0x0000000000017941 */ /* 0x000fea0003800100 */
.L_x_2658:
        /* <DEDUP_REMOVED lines=40> */
[----:B------:R-:W-:Y:S01]  /*41740*/  IADD3 R25, P3, PT, R3, -R16, RZ ;  /* 0x8000001003197210 */ /* 0x000fe20007f7e0ff */
[----:B------:R-:W-:Y:S01]  /*41750*/  IMAD.MOV.U32 R2, RZ, RZ, R30 ;  /* 0x000000ffff027224 */ /* 0x000fe200078e001e */
[----:B------:R-:W-:Y:S02]  /*41760*/  ISETP.NE.OR.EX P0, PT, R22, RZ, P2, P0 ;  /* 0x000000ff1600720c */ /* 0x000fe40001705700 */
[----:B------:R-:W-:Y:S01]  /*41770*/  IADD3 R9, P5, PT, R4, R29, RZ ;  /* 0x0000001d04097210 */ /* 0x000fe20007fbe0ff */
[----:B------:R-:W-:-:S04]  /*41780*/  IMAD.X R24, R6, 0x1, ~R17, P3 ;  /* 0x0000000106187824 */ /* 0x000fc800018e0e11 */
        /* <DEDUP_REMOVED lines=28> */
.L_x_2661:
[----:B------:R-:W-:Y:S05]  /*41950*/  BSYNC.RELIABLE B1 ;  /* 0x0000000000017941 */ /* 0x000fea0003800100 */
.L_x_2660:
        /* <DEDUP_REMOVED lines=68> */
.L_x_2663:
[----:B------:R-:W-:Y:S05]  /*41da0*/  BSYNC.RELIABLE B1 ;  /* 0x0000000000017941 */ /* 0x000fea0003800100 */
.L_x_2662:
        /* <DEDUP_REMOVED lines=29> */
.L_x_2645:
[----:B0-----:R-:W-:Y:S05]  /*41f80*/  BSYNC.RECONVERGENT B0 ;  /* 0x0000000000007941 */ /* 0x001fea0003800200 */
.L_x_2643:
        /* <DEDUP_REMOVED lines=26> */
[----:B------:R-:W-:-:S03]  /*42130*/  IMAD.WIDE.U32 R12, R8, R9, RZ ;  /* 0x00000009080c7225 */ /* 0x000fc600078e00ff */
[----:B------:R-:W-:Y:S01]  /*42140*/  ISETP.GE.U32.AND.EX P0, PT, R10, R5, PT, P0 ;  /* 0x000000050a00720c */ /* 0x000fe20003f06100 */
[----:B------:R-:W-:Y:S02]  /*42150*/  IMAD.MOV.U32 R14, RZ, RZ, R21 ;  /* 0x000000ffff0e7224 */ /* 0x000fe400078e0015 */
[----:B------:R-:W-:Y:S02]  /*42160*/  IMAD R0, R2, R3, RZ ;  /* 0x0000000302007224 */ /* 0x000fe400078e02ff */
[----:B------:R-:W-:-:S04]  /*42170*/  IMAD.WIDE.U32 R16, R3, R7, RZ ;  /* 0x0000000703107225 */ /* 0x000fc800078e00ff */
[----:B------:R-:W-:-:S04]  /*42180*/  IMAD.WIDE.U32 R22, P4, R2, R3, R22 ;  /* 0x0000000302167225 */ /* 0x000fc80007880016 */
[----:B------:R-:W-:Y:S01]  /*42190*/  IMAD.WIDE.U32 R24, P2, R4, R11, R12 ;  /* 0x0000000b04187225 */ /* 0x000fe2000784000c */
[----:B------:R-:W-:-:S03]  /*421a0*/  IADD3 RZ, P3, PT, R17, R22, RZ ;  /* 0x0000001611ff7210 */ /* 0x000fc60007f7e0ff */
        /* <DEDUP_REMOVED lines=8> */
[----:B------:R-:W-:Y:S02]  /*42230*/  IMAD.IADD R5, R19, 0x1, R5 ;  /* 0x0000000113057824 */ /* 0x000fe400078e0205 */
[----:B------:R-:W-:-:S03]  /*42240*/  IMAD.WIDE.U32 R20, R8, R7, RZ ;  /* 0x0000000708147225 */ /* 0x000fc600078e00ff */
[----:B------:R-:W-:Y:S01]  /*42250*/  IADD3.X R17, PT, PT, R5, R13, RZ, P5, P6 ;  /* 0x0000000d05117210 */ /* 0x000fe20002fec4ff */
[----:B------:R-:W-:-:S04]  /*42260*/  IMAD.WIDE.U32 R12, P6, R3, R6, R28 ;  /* 0x00000006030c7225 */ /* 0x000fc800078c001c */
[----:B------:R-:W-:-:S04]  /*42270*/  IMAD.WIDE.U32 R28, R3, R3, RZ ;  /* 0x00000003031c7225 */ /* 0x000fc800078e00ff */
[----:B------:R-:W-:Y:S02]  /*42280*/  IMAD R0, R8, R3, RZ ;  /* 0x0000000308007224 */ /* 0x000fe400078e02ff */
[----:B------:R-:W-:-:S04]  /*42290*/  IMAD.WIDE.U32 R26, P1, R2, R11, R20 ;  /* 0x0000000b021a7225 */ /* 0x000fc80007820014 */
[----:B------:R-:W-:Y:S01]  /*422a0*/  IMAD.X R21, RZ, RZ, RZ, P4 ;  /* 0x000000ffff157224 */ /* 0x000fe200020e06ff */
[----:B------:R-:W-:Y:S01]  /*422b0*/  ISETP.GE.U32.AND P4, PT, R16, R18, PT ;  /* 0x000000121000720c */ /* 0x000fe20003f86070 */
[----:B------:R-:W-:-:S04]  /*422c0*/  IMAD.WIDE.U32 R14, R11, R7, RZ ;  /* 0x000000070b0e7225 */ /* 0x000fc800078e00ff */
[----:B------:R-:W-:Y:S01]  /*422d0*/  IMAD.X R31, RZ, RZ, RZ, P6 ;  /* 0x000000ffff1f7224 */ /* 0x000fe200030e06ff */
[----:B------:R-:W-:Y:S01]  /*422e0*/  IADD3 RZ, P6, PT, R29, R12, RZ ;  /* 0x0000000c1dff7210 */ /* 0x000fe20007fde0ff */
[----:B------:R-:W-:Y:S01]  /*422f0*/  IMAD R39, R6, R11, R0 ;  /* 0x0000000b06277224 */ /* 0x000fe200078e0200 */
[----:B------:R-:W-:Y:S01]  /*42300*/  IADD3 RZ, P5, PT, R15, R26, RZ ;  /* 0x0000001a0fff7210 */ /* 0x000fe20007fbe0ff */
[----:B------:R-:W-:-:S04]  /*42310*/  IMAD.WIDE.U32 R18, R11, R3, RZ ;  /* 0x000000030b127225 */ /* 0x000fc800078e00ff */
[----:B------:R-:W-:Y:S02]  /*42320*/  IMAD.MOV.U32 R30, RZ, RZ, R13 ;  /* 0x000000ffff1e7224 */ /* 0x000fe400078e000d */
[----:B------:R-:W-:Y:S02]  /*42330*/  IMAD.IADD R36, R19, 0x1, R39 ;  /* 0x0000000113247824 */ /* 0x000fe400078e0227 */
[----:B------:R-:W-:Y:S02]  /*42340*/  IMAD.MOV.U32 R20, RZ, RZ, R23 ;  /* 0x000000ffff147224 */ /* 0x000fe400078e0017 */
[----:B------:R-:W-:-:S04]  /*42350*/  IMAD.WIDE.U32.X R30, R6, R6, R30, P6 ;  /* 0x00000006061e7225 */ /* 0x000fc800030e041e */
[----:B------:R-:W-:-:S04]  /*42360*/  IMAD.WIDE.U32 R14, R4, R7, RZ ;  /* 0x00000007040e7225 */ /* 0x000fc800078e00ff */
[C---:B------:R-:W-:Y:S01]  /*42370*/  IMAD.SHL.U32 R19, R18.reuse, 0x2, RZ ;  /* 0x0000000212137824 */ /* 0x040fe200078e00ff */
[----:B------:R-:W-:Y:S01]  /*42380*/  SHF.L.U64.HI R18, R18, 0x1, R36 ;  /* 0x0000000112127819 */ /* 0x000fe20000010224 */
[----:B------:R-:W-:Y:S01]  /*42390*/  IMAD.WIDE.U32 R34, R8, R11, RZ ;  /* 0x0000000b08227225 */ /* 0x000fe200078e00ff */
[----:B------:R-:W-:Y:S02]  /*423a0*/  SHF.L.W.U32.HI R36, R36, 0x1, R37 ;  /* 0x0000000124247819 */ /* 0x000fe40000010e25 */
[----:B------:R-:W-:Y:S01]  /*423b0*/  IADD3 R0, P6, PT, R19, R30, RZ ;  /* 0x0000001e13007210 */ /* 0x000fe20007fde0ff */
[----:B------:R-:W-:Y:S01]  /*423c0*/  IMAD.WIDE.U32.X R20, R2, R6, R20, P3 ;  /* 0x0000000602147225 */ /* 0x000fe200018e0414 */
[----:B------:R-:W-:Y:S02]  /*423d0*/  ISETP.GE.U32.AND.EX P3, PT, R17, R5, PT, P4 ;  /* 0x000000051100720c */ /* 0x000fe40003f66140 */
[----:B------:R-:W-:Y:S01]  /*423e0*/  SHF.L.W.U32.HI R37, R37, 0x1, R10 ;  /* 0x0000000125257819 */ /* 0x000fe20000010e0a */
[----:B------:R-:W-:Y:S01]  /*423f0*/  IMAD.WIDE.U32 R28, R9, R7, RZ ;  /* 0x00000007091c7225 */ /* 0x000fe200078e00ff */
[----:B------:R-:W-:-:S03]  /*42400*/  SEL R39, RZ, 0x1, P3 ;  /* 0x00000001ff277807 */ /* 0x000fc60001800000 */
[----:B------:R-:W-:-:S04]  /*42410*/  IMAD.WIDE.U32 R14, P4, R2, R9, R14 ;  /* 0x00000009020e7225 */ /* 0x000fc8000788000e */
[----:B------:R-:W-:Y:S01]  /*42420*/  IMAD.X R23, RZ, RZ, RZ, P2 ;  /* 0x000000ffff177224 */ /* 0x000fe200010e06ff */
[----:B------:R-:W-:Y:S01]  /*42430*/  IADD3 RZ, P3, PT, R29, R14, RZ ;  /* 0x0000000e1dff7210 */ /* 0x000fe20007f7e0ff */
[----:B------:R-:W-:-:S04]  /*42440*/  IMAD.WIDE.U32 R32, R11, R11, RZ ;  /* 0x0000000b0b207225 */ /* 0x000fc800078e00ff */
        /* <DEDUP_REMOVED lines=9> */
[----:B------:R-:W-:Y:S02]  /*424e0*/  IMAD.MOV.U32 R30, RZ, RZ, R35 ;  /* 0x000000ffff1e7224 */ /* 0x000fe400078e0023 */
[-C--:B------:R-:W-:Y:S02]  /*424f0*/  IMAD R6, R4, R11.reuse, RZ ;  /* 0x0000000b04067224 */ /* 0x080fe400078e02ff */
[----:B------:R-:W-:Y:S01]  /*42500*/  IMAD.IADD R35, R34, 0x1, R33 ;  /* 0x0000000122237824 */ /* 0x000fe200078e0221 */
[----:B------:R-:W-:Y:S01]  /*42510*/  SEL R33, RZ, 0x1, P2 ;  /* 0x00000001ff217807 */ /* 0x000fe20001000000 */
[----:B------:R-:W-:Y:S02]  /*42520*/  IMAD.MOV.U32 R22, RZ, RZ, R25 ;  /* 0x000000ffff167224 */ /* 0x000fe400078e0019 */
[----:B------:R-:W-:Y:S02]  /*42530*/  IMAD.MOV.U32 R28, RZ, RZ, R27 ;  /* 0x000000ffff1c7224 */ /* 0x000fe400078e001b */
[----:B------:R-:W-:-:S04]  /*42540*/  IMAD.WIDE.U32 R24, R9, R11, R16 ;  /* 0x0000000b09187225 */ /* 0x000fc800078e0010 */
[----:B------:R-:W-:Y:S01]  /*42550*/  IMAD R39, R9, R8, R6 ;  /* 0x0000000809277224 */ /* 0x000fe200078e0206 */
[----:B------:R-:W-:Y:S01]  /*42560*/  ISETP.GE.U32.AND P2, PT, R24, R16, PT ;  /* 0x000000101800720c */ /* 0x000fe20003f46070 */
[----:B------:R-:W-:Y:S01]  /*42570*/  IMAD.X R27, RZ, RZ, R21, P6 ;  /* 0x000000ffff1b7224 */ /* 0x000fe200030e0615 */
[----:B------:R-:W-:Y:S01]  /*42580*/  IADD3 R6, P6, PT, R33, R32, RZ ;  /* 0x0000002021067210 */ /* 0x000fe20007fde0ff */
[----:B------:R-:W-:Y:S01]  /*42590*/  IMAD.WIDE.U32.X R18, R4, R8, R22, P0 ;  /* 0x0000000804127225 */ /* 0x000fe200000e0416 */
[----:B------:R-:W-:-:S03]  /*425a0*/  ISETP.LT.U32.AND P0, PT, R32, R36, PT ;  /* 0x000000242000720c */ /* 0x000fc60003f01070 */
[----:B------:R-:W-:Y:S01]  /*425b0*/  IMAD.WIDE.U32.X R22, R8, R8, R30, P1 ;  /* 0x0000000808167225 */ /* 0x000fe200008e041e */
[----:B------:R-:W-:Y:S02]  /*425c0*/  SHF.L.W.U32.HI R31, R10, 0x1, R24 ;  /* 0x000000010a1f7819 */ /* 0x000fe40000010e18 */
[----:B------:R-:W-:Y:S01]  /*425d0*/  ISETP.GE.U32.AND P1, PT, R6, R32, PT ;  /* 0x000000200600720c */ /* 0x000fe20003f26070 */
[----:B------:R-:W-:Y:S02]  /*425e0*/  IMAD.IADD R39, R25, 0x1, R39 ;  /* 0x0000000119277824 */ /* 0x000fe400078e0227 */
[----:B------:R-:W-:Y:S02]  /*425f0*/  IMAD.X R10, RZ, RZ, R35, P6 ;  /* 0x000000ffff0a7224 */ /* 0x000fe400030e0623 */
[----:B------:R-:W-:Y:S01]  /*42600*/  IMAD R14, R2, R11, RZ ;  /* 0x0000000b020e7224 */ /* 0x000fe200078e02ff */
[----:B------:R-:W-:Y:S01]  /*42610*/  ISETP.GE.U32.AND.EX P2, PT, R39, R17, PT, P2 ;  /* 0x000000112700720c */ /* 0x000fe20003f46120 */
[----:B------:R-:W-:Y:S01]  /*42620*/  IMAD.WIDE.U32 R16, R7, R11, R26 ;  /* 0x0000000b07107225 */ /* 0x000fe200078e001a */
[----:B------:R-:W-:-:S02]  /*42630*/  ISETP.GE.U32.AND.EX P6, PT, R10, R35, PT, P1 ;  /* 0x000000230a00720c */ /* 0x000fc40003fc6110 */
[----:B------:R-:W-:Y:S01]  /*42640*/  SHF.L.W.U32.HI R33, R24, 0x1, R39 ;  /* 0x0000000118217819 */ /* 0x000fe20000010e27 */
[----:B------:R-:W-:Y:S01]  /*42650*/  IMAD R25, R7, R8, R14 ;  /* 0x0000000807197224 */ /* 0x000fe200078e020e */
[----:B------:R-:W-:Y:S01]  /*42660*/  IADD3 R14, P1, PT, R31, R22, RZ ;  /* 0x000000161f0e7210 */ /* 0x000fe20007f3e0ff */
[----:B------:R-:W-:Y:S01]  /*42670*/  IMAD.WIDE.U32.X R20, R2, R8, R28, P5 ;  /* 0x0000000802147225 */ /* 0x000fe200028e041c */
[----:B------:R-:W-:Y:S02]  /*42680*/  SEL R11, RZ, 0x1, P2 ;  /* 0x00000001ff0b7807 */ /* 0x000fe40001000000 */
[----:B------:R-:W-:Y:S01]  /*42690*/  ISETP.LT.U32.OR.EX P0, PT, R35, R37, !P6, P0 ;  /* 0x000000252300720c */ /* 0x000fe20007701500 */
[----:B------:R-:W-:Y:S01]  /*426a0*/  IMAD.X R22, R33, 0x1, R23, P1 ;  /* 0x0000000121167824 */ /* 0x000fe200008e0617 */
[C---:B------:R-:W-:Y:S01]  /*426b0*/  IADD3 R35, P1, P5, R16.reuse, R18, R11 ;  /* 0x0000001210237210 */ /* 0x040fe20007d3e00b */
[----:B------:R-:W-:Y:S01]  /*426c0*/  IMAD.IADD R17, R17, 0x1, R25 ;  /* 0x0000000111117824 */ /* 0x000fe200078e0219 */
[----:B------:R-:W-:Y:S01]  /*426d0*/  SEL R11, RZ, 0x1, !P0 ;  /* 0x00000001ff0b7807 */ /* 0x000fe20004000000 */
[----:B------:R-:W-:Y:S01]  /*426e0*/  IMAD.WIDE.U32 R28, R7, R7, RZ ;  /* 0x00000007071c7225 */ /* 0x000fe200078e00ff */
[----:B------:R-:W-:-:S02]  /*426f0*/  ISETP.GE.U32.AND P2, PT, R16, R26, PT ;  /* 0x0000001a1000720c */ /* 0x000fc40003f46070 */
[----:B------:R-:W-:Y:S01]  /*42700*/  IADD3.X R34, PT, PT, R17, R19, RZ, P1, P5 ;  /* 0x0000001311227210 */ /* 0x000fe20000fea4ff */
[----:B------:R-:W-:Y:S01]  /*42710*/  IMAD.WIDE.U32 R18, R4, R9, RZ ;  /* 0x0000000904127225 */ /* 0x000fe200078e00ff */
[----:B------:R-:W-:Y:S02]  /*42720*/  IADD3 R8, P5, PT, R14, R11, RZ ;  /* 0x0000000b0e087210 */ /* 0x000fe40007fbe0ff */
[----:B------:R-:W-:Y:S02]  /*42730*/  ISETP.GE.U32.AND P0, PT, R35, R16, PT ;  /* 0x000000102300720c */ /* 0x000fe40003f06070 */
[----:B------:R-:W-:Y:S01]  /*42740*/  ISETP.GE.U32.AND.EX P2, PT, R17, R27, PT, P2 ;  /* 0x0000001b1100720c */ /* 0x000fe20003f46120 */
[----:B------:R-:W-:Y:S01]  /*42750*/  IMAD.X R11, RZ, RZ, R22, P5 ;  /* 0x000000ffff0b7224 */ /* 0x000fe200028e0616 */
[----:B------:R-:W-:Y:S01]  /*42760*/  ISETP.GE.U32.AND P1, PT, R8, R14, PT ;  /* 0x0000000e0800720c */ /* 0x000fe20003f26070 */
[----:B------:R-:W-:Y:S01]  /*42770*/  IMAD.WIDE.U32 R24, P5, R9, R4, R18 ;  /* 0x0000000409187225 */ /* 0x000fe200078a0012 */
[----:B------:R-:W-:-:S02]  /*42780*/  ISETP.GE.U32.AND.EX P0, PT, R34, R17, PT, P0 ;  /* 0x000000112200720c */ /* 0x000fc40003f06100 */
[----:B------:R-:W-:Y:S01]  /*42790*/  ISETP.GE.U32.AND.EX P1, PT, R11, R22, PT, P1 ;  /* 0x000000160b00720c */ /* 0x000fe20003f26110 */
[----:B------:R-:W-:Y:S01]  /*427a0*/  IMAD.WIDE.U32 R16, R9, R9, RZ ;  /* 0x0000000909107225 */ /* 0x000fe200078e00ff */
[----:B------:R-:W-:Y:S02]  /*427b0*/  SEL R16, RZ, 0x1, P2 ;  /* 0x00000001ff107807 */ /* 0x000fe40001000000 */
[----:B------:R-:W-:Y:S01]  /*427c0*/  ISETP.LT.U32.AND P2, PT, R14, R31, PT ;  /* 0x0000001f0e00720c */ /* 0x000fe20003f41070 */
[----:B------:R-:W-:Y:S01]  /*427d0*/  IMAD.WIDE.U32 R26, R2, R7, RZ ;  /* 0x00000007021a7225 */ /* 0x000fe200078e00ff */
[----:B------:R-:W-:Y:S02]  /*427e0*/  SEL R23, RZ, 0x1, P0 ;  /* 0x00000001ff177807 */ /* 0x000fe40000000000 */
[----:B------:R-:W-:Y:S01]  /*427f0*/  ISETP.LT.U32.OR.EX P2, PT, R22, R33, !P1, P2 ;  /* 0x000000211600720c */ /* 0x000fe20004f41520 */
[----:B------:R-:W-:Y:S01]  /*42800*/  IMAD.X R19, RZ, RZ, RZ, P4 ;  /* 0x000000ffff137224 */ /* 0x000fe200020e06ff */
[----:B------:R-:W-:Y:S01]  /*42810*/  IADD3 RZ, P0, PT, R17, R24, RZ ;  /* 0x0000001811ff7210 */ /* 0x000fe20007f1e0ff */
        /* <DEDUP_REMOVED lines=9> */
[----:B------:R-:W-:Y:S01]  /*428b0*/  IMAD R37, R7, R4, R14 ;  /* 0x0000000407257224 */ /* 0x000fe200078e020e */
[----:B------:R-:W-:Y:S01]  /*428c0*/  IADD3.X R23, PT, PT, RZ, R21, RZ, P4, P6 ;  /* 0x00000015ff177210 */ /* 0x000fe200027ec4ff */
[----:B------:R-:W-:-:S04]  /*428d0*/  IMAD.WIDE.U32 R14, R9, R9, R30 ;  /* 0x00000009090e7225 */ /* 0x000fc800078e001e */
[----:B------:R-:W-:Y:S01]  /*428e0*/  IMAD.MOV.U32 R26, RZ, RZ, R25 ;  /* 0x000000ffff1a7224 */ /* 0x000fe200078e0019 */
[----:B------:R-:W-:Y:S01]  /*428f0*/  IADD3 R29, P2, PT, R29, R14, RZ ;  /* 0x0000000e1d1d7210 */ /* 0x000fe20007f5e0ff */
[----:B------:R-:W-:Y:S02]  /*42900*/  IMAD.IADD R25, R24, 0x1, R15 ;  /* 0x0000000118197824 */ /* 0x000fe400078e020f */
[----:B------:R-:W-:-:S04]  /*42910*/  IMAD.WIDE.U32 R20, R7, R9, R22 ;  /* 0x0000000907147225 */ /* 0x000fc800078e0016 */
[----:B------:R-:W-:Y:S01]  /*42920*/  IMAD.WIDE.U32.X R26, R4, R4, R26, P0 ;  /* 0x00000004041a7225 */ /* 0x000fe200000e041a */
[----:B------:R-:W-:Y:S02]  /*42930*/  ISETP.GE.U32.AND P0, PT, R29, R14, PT ;  /* 0x0000000e1d00720c */ /* 0x000fe40003f06070 */
[----:B------:R-:W-:Y:S01]  /*42940*/  SHF.L.W.U32.HI R9, R34, 0x1, R20 ;  /* 0x0000000122097819 */ /* 0x000fe20000010e14 */
[----:B------:R-:W-:Y:S01]  /*42950*/  IMAD.X R32, RZ, RZ, R25, P2 ;  /* 0x000000ffff207224 */ /* 0x000fe200010e0619 */
[----:B------:R-:W-:Y:S01]  /*42960*/  ISETP.LT.U32.AND P2, PT, R14, R30, PT ;  /* 0x0000001e0e00720c */ /* 0x000fe20003f41070 */
[----:B------:R-:W-:Y:S01]  /*42970*/  IMAD.X R15, RZ, RZ, RZ, P1 ;  /* 0x000000ffff0f7224 */ /* 0x000fe200008e06ff */
[----:B------:R-:W-:Y:S01]  /*42980*/  ISETP.GE.U32.AND P1, PT, R20, R22, PT ;  /* 0x000000161400720c */ /* 0x000fe20003f26070 */
[----:B------:R-:W-:Y:S01]  /*42990*/  IMAD.IADD R37, R21, 0x1, R37 ;  /* 0x0000000115257824 */ /* 0x000fe200078e0225 */
[----:B------:R-:W-:Y:S01]  /*429a0*/  ISETP.GE.U32.AND.EX P0, PT, R32, R25, PT, P0 ;  /* 0x000000192000720c */ /* 0x000fe20003f06100 */
[----:B------:R-:W-:-:S02]  /*429b0*/  IMAD.MOV.U32 R14, RZ, RZ, R17 ;  /* 0x000000ffff0e7224 */ /* 0x000fc400078e0011 */
[C---:B------:R-:W-:Y:S01]  /*429c0*/  IMAD.WIDE.U32.X R18, R2.reuse, R4, R18, P3 ;  /* 0x0000000402127225 */ /* 0x040fe200018e0412 */
[----:B------:R-:W-:Y:S02]  /*429d0*/  ISETP.GE.U32.AND.EX P1, PT, R37, R23, PT, P1 ;  /* 0x000000172500720c */ /* 0x000fe40003f26110 */
[----:B------:R-:W-:Y:S01]  /*429e0*/  ISETP.LT.U32.OR.EX P0, PT, R25, R31, !P0, P2 ;  /* 0x0000001f1900720c */ /* 0x000fe20004701520 */
[----:B------:R-:W-:Y:S01]  /*429f0*/  IMAD.WIDE.U32.X R14, R2, R2, R14, P5 ;  /* 0x00000002020e7225 */ /* 0x000fe200028e040e */
[----:B------:R-:W-:Y:S02]  /*42a00*/  SHF.L.W.U32.HI R17, R20, 0x1, R37 ;  /* 0x0000000114117819 */ /* 0x000fe40000010e25 */
[----:B------:R-:W-:Y:S01]  /*42a10*/  IADD3 R2, P2, PT, R9, R26, RZ ;  /* 0x0000001a09027210 */ /* 0x000fe20007f5e0ff */
[----:B------:R-:W-:Y:S01]  /*42a20*/  IMAD.WIDE.U32 R20, R32, 0x3d1, RZ ;  /* 0x000003d120147825 */ /* 0x000fe200078e00ff */
[----:B------:R-:W-:Y:S02]  /*42a30*/  SEL R23, RZ, 0x1, P1 ;  /* 0x00000001ff177807 */ /* 0x000fe40000800000 */
[----:B------:R-:W-:Y:S01]  /*42a40*/  SEL R33, RZ, 0x1, !P0 ;  /* 0x00000001ff217807 */ /* 0x000fe20004000000 */
[----:B------:R-:W-:Y:S01]  /*42a50*/  IMAD.X R28, R17, 0x1, R27, P2 ;  /* 0x00000001111c7824 */ /* 0x000fe200010e061b */
[----:B------:R-:W-:Y:S01]  /*42a60*/  IADD3 R4, P2, PT, R23, R18, RZ ;  /* 0x0000001217047210 */ /* 0x000fe20007f5e0ff */
[----:B------:R-:W-:Y:S01]  /*42a70*/  IMAD.WIDE.U32 R22, R29, 0x3d1, RZ ;  /* 0x000003d11d167825 */ /* 0x000fe200078e00ff */
[----:B------:R-:W-:-:S02]  /*42a80*/  IADD3 R33, P3, PT, R2, R33, RZ ;  /* 0x0000002102217210 */ /* 0x000fc40007f7e0ff */
[----:B------:R-:W-:Y:S01]  /*42a90*/  ISETP.LT.U32.AND P0, PT, R2, R9, PT ;  /* 0x000000090200720c */ /* 0x000fe20003f01070 */
[----:B------:R-:W-:Y:S01]  /*42aa0*/  IMAD.X R35, RZ, RZ, R19, P2 ;  /* 0x000000ffff237224 */ /* 0x000fe200010e0613 */
[----:B------:R-:W-:Y:S01]  /*42ab0*/  ISETP.GE.U32.AND P1, PT, R33, R2, PT ;  /* 0x000000022100720c */ /* 0x000fe20003f26070 */
[----:B------:R-:W-:Y:S01]  /*42ac0*/  IMAD.WIDE.U32 R24, P4, RZ, R29, R20 ;  /* 0x0000001dff187225 */ /* 0x000fe20007880014 */
[----:B------:R-:W-:Y:S02]  /*42ad0*/  SHF.L.W.U32.HI R20, R37, 0x1, R4 ;  /* 0x0000000125147819 */ /* 0x000fe40000010e04 */
[----:B------:R-:W-:Y:S01]  /*42ae0*/  SHF.L.W.U32.HI R21, R4, 0x1, R35 ;  /* 0x0000000104157819 */ /* 0x000fe20000010e23 */
[----:B------:R-:W-:Y:S01]  /*42af0*/  IMAD.X R30, RZ, RZ, R28, P3 ;  /* 0x000000ffff1e7224 */ /* 0x000fe200018e061c */
[----:B------:R-:W-:Y:S01]  /*42b00*/  IADD3 R2, P3, PT, RZ, R22, RZ ;  /* 0x00000016ff027210 */ /* 0x000fe20007f7e0ff */
[----:B------:R-:W-:Y:S01]  /*42b10*/  IMAD.X R27, RZ, RZ, RZ, P4 ;  /* 0x000000ffff1b7224 */ /* 0x000fe200020e06ff */
[----:B------:R-:W-:Y:S01]  /*42b20*/  IADD3 R4, P4, PT, R23, R24, RZ ;  /* 0x0000001817047210 */ /* 0x000fe20007f9e0ff */
[----:B------:R-:W-:Y:S01]  /*42b30*/  IMAD.MOV.U32 R26, RZ, RZ, R25 ;  /* 0x000000ffff1a7224 */ /* 0x000fe200078e0019 */
[----:B------:R-:W-:Y:S01]  /*42b40*/  ISETP.GE.U32.AND.EX P1, PT, R30, R28, PT, P1 ;  /* 0x0000001c1e00720c */ /* 0x000fe20003f26110 */
[----:B------:R-:W-:Y:S01]  /*42b50*/  IMAD.WIDE.U32 R18, R7, R7, R20 ;  /* 0x0000000707127225 */ /* 0x000fe200078e0014 */
[----:B------:R-:W-:-:S02]  /*42b60*/  ISETP.GE.U32.AND P2, PT, R2, R22, PT ;  /* 0x000000160200720c */ /* 0x000fc40003f46070 */
[----:B------:R-:W-:Y:S01]  /*42b70*/  ISETP.LT.U32.OR.EX P0, PT, R28, R17, !P1, P0 ;  /* 0x000000111c00720c */ /* 0x000fe20004f01500 */
[----:B------:R-:W-:-:S04]  /*42b80*/  IMAD.WIDE.U32.X R22, RZ, R32, R26, P4 ;  /* 0x00000020ff167225 */ /* 0x000fc800020e041a */
[----:B------:R-:W-:-:S04]  /*42b90*/  IMAD.WIDE.U32 R26, R30, 0x3d1, RZ ;  /* 0x000003d11e1a7825 */ /* 0x000fc800078e00ff */
[----:B------:R-:W-:Y:S01]  /*42ba0*/  IMAD.X R7, R4, 0x1, R29, P3 ;  /* 0x0000000104077824 */ /* 0x000fe200018e061d */
[----:B------:R-:W-:Y:S01]  /*42bb0*/  SEL R29, RZ, 0x1, !P0 ;  /* 0x00000001ff1d7807 */ /* 0x000fe20004000000 */
[----:B------:R-:W-:Y:S01]  /*42bc0*/  IMAD.WIDE.U32 R24, R33, 0x3d1, RZ ;  /* 0x000003d121187825 */ /* 0x000fe200078e00ff */
[----:B------:R-:W-:Y:S02]  /*42bd0*/  ISETP.LT.U32.AND P0, PT, R18, R20, PT ;  /* 0x000000141200720c */ /* 0x000fe40003f01070 */
[----:B------:R-:W-:Y:S01]  /*42be0*/  IADD3 R29, P4, PT, R29, R18, RZ ;  /* 0x000000121d1d7210 */ /* 0x000fe20007f9e0ff */
[----:B------:R-:W-:Y:S01]  /*42bf0*/  IMAD.WIDE.U32 R26, P6, RZ, R33, R26 ;  /* 0x00000021ff1a7225 */ /* 0x000fe200078c001a */
[----:B------:R-:W-:Y:S02]  /*42c00*/  ISETP.GE.U32.AND.EX P2, PT, R7, R4, PT, P2 ;  /* 0x000000040700720c */ /* 0x000fe40003f46120 */
[----:B------:R-:W-:Y:S01]  /*42c10*/  ISETP.GE.U32.AND P1, PT, R29, R18, PT ;  /* 0x000000121d00720c */ /* 0x000fe20003f26070 */
[----:B------:R-:W-:Y:S01]  /*42c20*/  IMAD.IADD R31, R16, 0x1, R19 ;  /* 0x00000001101f7824 */ /* 0x000fe200078e0213 */
[----:B------:R-:W-:Y:S01]  /*42c30*/  IADD3 R19, P3, PT, R22, R24, RZ ;  /* 0x0000001816137210 */ /* 0x000fe20007f7e0ff */
[----:B------:R-:W-:Y:S01]  /*42c40*/  IMAD.X R17, RZ, RZ, RZ, P6 ;  /* 0x000000ffff117224 */ /* 0x000fe200030e06ff */
[----:B------:R-:W-:Y:S01]  /*42c50*/  IADD3 R25, P5, PT, R25, R26, RZ ;  /* 0x0000001a19197210 */ /* 0x000fe20007fbe0ff */
[----:B------:R-:W-:Y:S01]  /*42c60*/  IMAD.X R28, RZ, RZ, R31, P4 ;  /* 0x000000ffff1c7224 */ /* 0x000fe200020e061f */
[----:B------:R-:W-:Y:S01]  /*42c70*/  SEL R9, RZ, 0x1, P2 ;  /* 0x00000001ff097807 */ /* 0x000fe20001000000 */
[----:B------:R-:W-:Y:S01]  /*42c80*/  IMAD.MOV.U32 R16, RZ, RZ, R27 ;  /* 0x000000ffff107224 */ /* 0x000fe200078e001b */
[----:B------:R-:W-:Y:S01]  /*42c90*/  IADD3 R4, P4, PT, R19, R32, RZ ;  /* 0x0000002013047210 */ /* 0x000fe20007f9e0ff */
[----:B------:R-:W-:Y:S01]  /*42ca0*/  IMAD.X R22, R25, 0x1, R23, P3 ;  /* 0x0000000119167824 */ /* 0x000fe200018e0617 */
[----:B------:R-:W-:Y:S01]  /*42cb0*/  ISETP.GE.U32.AND.EX P1, PT, R28, R31, PT, P1 ;  /* 0x0000001f1c00720c */ /* 0x000fe20003f26110 */
[----:B------:R-:W-:Y:S01]  /*42cc0*/  IMAD.WIDE.U32.X R16, RZ, R30, R16, P5 ;  /* 0x0000001eff107225 */ /* 0x000fe200028e0410 */
[----:B------:R-:W-:-:S02]  /*42cd0*/  IADD3 R9, P6, PT, R4, R9, RZ ;  /* 0x0000000904097210 */ /* 0x000fc40007fde0ff */
[----:B------:R-:W-:Y:S01]  /*42ce0*/  ISETP.GE.U32.AND P2, PT, R19, R24, PT ;  /* 0x000000181300720c */ /* 0x000fe20003f46070 */
[----:B------:R-:W-:Y:S01]  /*42cf0*/  IMAD.X R23, R22, 0x1, R33, P4 ;  /* 0x0000000116177824 */ /* 0x000fe200020e0621 */
[----:B------:R-:W-:Y:S01]  /*42d00*/  ISETP.LT.U32.OR.EX P0, PT, R31, R21, !P1, P0 ;  /* 0x000000151f00720c */ /* 0x000fe20004f01500 */
[----:B------:R-:W-:Y:S01]  /*42d10*/  IMAD.WIDE.U32 R20, R28, 0x3d1, RZ ;  /* 0x000003d11c147825 */ /* 0x000fe200078e00ff */
        /* <DEDUP_REMOVED lines=8> */
[----:B------:R-:W-:Y:S02]  /*42da0*/  SEL R27, RZ, 0x1, !P0 ;  /* 0x00000001ff1b7807 */ /* 0x000fe40004000000 */
[----:B------:R-:W-:Y:S01]  /*42db0*/  ISETP.LT.U32.OR.EX P0, PT, R23, R22, !P3, P1 ;  /* 0x000000161700720c */ /* 0x000fe20005f01510 */
[----:B------:R-:W-:Y:S01]  /*42dc0*/  IMAD.X R23, RZ, RZ, RZ, P2 ;  /* 0x000000ffff177224 */ /* 0x000fe200010e06ff */
[----:B------:R-:W-:Y:S01]  /*42dd0*/  SHF.R.U32.HI R26, RZ, 0x1f, R35 ;  /* 0x0000001fff1a7819 */ /* 0x000fe20000011623 */
[----:B------:R-:W-:Y:S01]  /*42de0*/  IMAD.MOV.U32 R22, RZ, RZ, R21 ;  /* 0x000000ffff167224 */ /* 0x000fe200078e0015 */
[----:B------:R-:W-:Y:S02]  /*42df0*/  IADD3 R25, P5, P3, R18, R16, R25 ;  /* 0x0000001012197210 */ /* 0x000fe40007bbe019 */
[----:B------:R-:W-:-:S02]  /*42e00*/  IADD3 R16, P6, PT, R19, R20, RZ ;  /* 0x0000001413107210 */ /* 0x000fc40007fde0ff */
[----:B------:R-:W-:Y:S02]  /*42e10*/  IADD3 R26, P4, P1, R27, R26, R14 ;  /* 0x0000001a1b1a7210 */ /* 0x000fe4000799e00e */
[----:B------:R-:W-:Y:S02]  /*42e20*/  IADD3 R4, P2, PT, R25, R30, RZ ;  /* 0x0000001e19047210 */ /* 0x000fe40007f5e0ff */
[----:B------:R-:W-:Y:S02]  /*42e30*/  SEL R27, RZ, 0x1, !P0 ;  /* 0x00000001ff1b7807 */ /* 0x000fe40004000000 */
[----:B------:R-:W-:Y:S02]  /*42e40*/  IADD3.X R31, PT, PT, R16, R17, RZ, P5, P3 ;  /* 0x00000011101f7210 */ /* 0x000fe40002fe64ff */
[----:B------:R-:W-:Y:S01]  /*42e50*/  IADD3.X R33, PT, PT, RZ, RZ, R15, P4, P1 ;  /* 0x000000ffff217210 */ /* 0x000fe200027e240f */
[----:B------:R-:W-:Y:S01]  /*42e60*/  IMAD.WIDE.U32.X R14, RZ, R28, R22, P6 ;  /* 0x0000001cff0e7225 */ /* 0x000fe200030e0416 */
[----:B------:R-:W-:-:S02]  /*42e70*/  IADD3 R27, P4, PT, R4, R27, RZ ;  /* 0x0000001b041b7210 */ /* 0x000fc40007f9e0ff */
[----:B------:R-:W-:Y:S01]  /*42e80*/  ISETP.GE.U32.AND P0, PT, R25, R18, PT ;  /* 0x000000121900720c */ /* 0x000fe20003f06070 */
[----:B------:R-:W-:Y:S01]  /*42e90*/  IMAD.X R20, R31, 0x1, R29, P2 ;  /* 0x000000011f147824 */ /* 0x000fe200010e061d */
[----:B------:R-:W-:Y:S01]  /*42ea0*/  ISETP.GE.U32.AND P1, PT, R27, R4, PT ;  /* 0x000000041b00720c */ /* 0x000fe20003f26070 */
[----:B------:R-:W-:Y:S01]  /*42eb0*/  IMAD.WIDE.U32 R18, R33, 0x3d1, RZ ;  /* 0x000003d121127825 */ /* 0x000fe200078e00ff */
        /* <DEDUP_REMOVED lines=85> */
.L_x_2667:
[----:B------:R-:W-:Y:S05]  /*43410*/  BSYNC.RECONVERGENT B0 ;  /* 0x0000000000007941 */ /* 0x000fea0003800200 */
.L_x_2666:
        /* <DEDUP_REMOVED lines=65> */
.L_x_2670:
[----:B------:R-:W-:Y:S05]  /*43830*/  BSYNC.RELIABLE B0 ;  /* 0x0000000000007941 */ /* 0x000fea0003800100 */
.L_x_2669:
        /* <DEDUP_REMOVED lines=37> */
[----:B------:R-:W-:Y:S01]  /*43a90*/  IADD3 R25, P2, PT, R7, -R10, RZ ;  /* 0x8000000a07197210 */ /* 0x000fe20007f5e0ff */
[----:B------:R-:W-:Y:S01]  /*43aa0*/  IMAD.MOV.U32 R0, RZ, RZ, R6 ;  /* 0x000000ffff007224 */ /* 0x000fe200078e0006 */
[----:B------:R-:W-:-:S02]  /*43ab0*/  ISETP.GT.U32.AND.EX P0, PT, R9, UR7, PT, P0 ;  /* 0x0000000709007c0c */ /* 0x000fc4000bf04100 */
        /* <DEDUP_REMOVED lines=30> */
.L_x_2673:
[----:B------:R-:W-:Y:S05]  /*43ca0*/  BSYNC.RELIABLE B2 ;  /* 0x0000000000027941 */ /* 0x000fea0003800100 */
.L_x_2672:
        /* <DEDUP_REMOVED lines=65> */
.L_x_2675:
[----:B------:R-:W-:Y:S05]  /*440c0*/  BSYNC.RELIABLE B2 ;  /* 0x0000000000027941 */ /* 0x000fea0003800100 */
.L_x_2674:
        /* <DEDUP_REMOVED lines=28> */
.L_x_2671:
[----:B------:R-:W-:Y:S05]  /*44290*/  BSYNC.RECONVERGENT B1 ;  /* 0x0000000000017941 */ /* 0x000fea0003800200 */
.L_x_2668:
        /* <DEDUP_REMOVED lines=19> */
[----:B------:R-:W-:Y:S01]  /*443d0*/  IMAD.X R33, R13, 0x1, R11, P0 ;  /* 0x000000010d217824 */ /* 0x000fe200000e060b */
[----:B------:R-:W-:Y:S01]  /*443e0*/  IADD3 RZ, P6, PT, R19, R20, RZ ;  /* 0x0000001413ff7210 */ /* 0x000fe20007fde0ff */
[----:B------:R-:W-:-:S04]  /*443f0*/  IMAD.WIDE.U32 R10, R69, R7, RZ ;  /* 0x00000007450a7225 */ /* 0x000fc800078e00ff */
[----:B------:R-:W-:-:S04]  /*44400*/  IMAD.WIDE.U32 R22, R64, R5, RZ ;  /* 0x0000000540167225 */ /* 0x000fc800078e00ff */
[----:B------:R-:W-:-:S04]  /*44410*/  IMAD.WIDE.U32 R24, P1, R4, R64, R24 ;  /* 0x0000004004187225 */ /* 0x000fc80007820018 */
[----:B------:R-:W-:Y:S01]  /*44420*/  IMAD.WIDE.U32 R18, R65, R0, RZ ;  /* 0x0000000041127225 */ /* 0x000fe200078e00ff */
[----:B------:R-:W-:-:S03]  /*44430*/  IADD3 RZ, P2, PT, R23, R24, RZ ;  /* 0x0000001817ff7210 */ /* 0x000fc60007f5e0ff */
[----:B------:R-:W-:-:S04]  /*44440*/  IMAD.WIDE.U32 R34, R69, R3, RZ ;  /* 0x0000000345227225 */ /* 0x000fc800078e00ff */
[----:B------:R-:W-:-:S04]  /*44450*/  IMAD.WIDE.U32 R26, R66, R7, RZ ;  /* 0x00000007421a7225 */ /* 0x000fc800078e00ff */
[----:B------:R-:W-:-:S04]  /*44460*/  IMAD.WIDE.U32 R28, P0, R12, R66, R10 ;  /* 0x000000420c1c7225 */ /* 0x000fc8000780000a */
        /* <DEDUP_REMOVED lines=11> */
[----:B------:R-:W-:Y:S01]  /*44520*/  IMAD.X R11, RZ, RZ, RZ, P3 ;  /* 0x000000ffff0b7224 */ /* 0x000fe200018e06ff */
[----:B------:R-:W-:Y:S01]  /*44530*/  IADD3 RZ, P3, PT, R17, R22, RZ ;  /* 0x0000001611ff7210 */ /* 0x000fe20007f7e0ff */
[----:B------:R-:W-:Y:S02]  /*44540*/  IMAD.MOV.U32 R10, RZ, RZ, R21 ;  /* 0x000000ffff0a7224 */ /* 0x000fe400078e0015 */
[----:B------:R-:W-:Y:S02]  /*44550*/  IMAD R6, R4, R64, RZ ;  /* 0x0000004004067224 */ /* 0x000fe400078e02ff */
        /* <DEDUP_REMOVED lines=18> */
[----:B------:R-:W-:Y:S01]  /*44680*/  IMAD.MOV.U32 R20, RZ, RZ, R35 ;  /* 0x000000ffff147224 */ /* 0x000fe200078e0023 */
[----:B------:R-:W-:Y:S01]  /*44690*/  ISETP.GE.U32.AND.EX P5, PT, R6, R33, PT, P0 ;  /* 0x000000210600720c */ /* 0x000fe20003fa6100 */
[----:B------:R-:W-:Y:S01]  /*446a0*/  IMAD R8, R9, R64, RZ ;  /* 0x0000004009087224 */ /* 0x000fe200078e02ff */
[----:B------:R-:W-:Y:S01]  /*446b0*/  ISETP.GE.U32.AND.EX P0, PT, R25, R13, PT, P6 ;  /* 0x0000000d1900720c */ /* 0x000fe20003f06160 */
[----:B------:R-:W-:Y:S01]  /*446c0*/  IMAD R35, R3, R69, R14 ;  /* 0x0000004503237224 */ /* 0x000fe200078e020e */
[----:B------:R-:W-:Y:S01]  /*446d0*/  SEL R13, RZ, 0x1, P5 ;  /* 0x00000001ff0d7807 */ /* 0x000fe20002800000 */
[----:B------:R-:W-:Y:S01]  /*446e0*/  IMAD.WIDE.U32.X R14, R4, R65, R18, P2 ;  /* 0x00000041040e7225 */ /* 0x000fe200010e0412 */
[----:B------:R-:W-:-:S03]  /*446f0*/  SEL R29, RZ, 0x1, P0 ;  /* 0x00000001ff1d7807 */ /* 0x000fc60000000000 */
[----:B------:R-:W-:-:S04]  /*44700*/  IMAD.WIDE.U32 R22, R3, R66, R24 ;  /* 0x0000004203167225 */ /* 0x000fc800078e0018 */
[----:B------:R-:W-:Y:S01]  /*44710*/  IMAD.WIDE.U32.X R18, R12, R69, R30, P1 ;  /* 0x000000450c127225 */ /* 0x000fe200008e041e */
[----:B------:R-:W-:-:S03]  /*44720*/  ISETP.GE.U32.AND P0, PT, R22, R24, PT ;  /* 0x000000181600720c */ /* 0x000fc60003f06070 */
[----:B------:R-:W-:Y:S01]  /*44730*/  IMAD.WIDE.U32 R16, R0, R64, RZ ;  /* 0x0000004000107225 */ /* 0x000fe200078e00ff */
[----:B------:R-:W-:-:S03]  /*44740*/  IADD3 R18, P5, P6, R22, R18, R13 ;  /* 0x0000001216127210 */ /* 0x000fc60007ebe00d */
[----:B------:R-:W-:Y:S01]  /*44750*/  IMAD R33, R0, R65, R8 ;  /* 0x0000004100217224 */ /* 0x000fe200078e0208 */
[----:B------:R-:W-:Y:S01]  /*44760*/  IADD3 R28, P1, P2, R16, R14, R29 ;  /* 0x0000000e101c7210 */ /* 0x000fe20007a3e01d */
[----:B------:R-:W-:Y:S02]  /*44770*/  IMAD.IADD R13, R23, 0x1, R35 ;  /* 0x00000001170d7824 */ /* 0x000fe400078e0223 */
[----:B------:R-:W-:Y:S02]  /*44780*/  IMAD.IADD R17, R17, 0x1, R33 ;  /* 0x0000000111117824 */ /* 0x000fe400078e0221 */
[----:B------:R-:W-:Y:S01]  /*44790*/  IMAD R30, R4, R66, RZ ;  /* 0x00000042041e7224 */ /* 0x000fe200078e02ff */
[----:B------:R-:W-:Y:S01]  /*447a0*/  IADD3.X R19, PT, PT, R13, R19, RZ, P5, P6 ;  /* 0x000000130d137210 */ /* 0x000fe20002fec4ff */
[----:B------:R-:W-:Y:S01]  /*447b0*/  IMAD.WIDE.U32 R38, R62, R3, RZ ;  /* 0x000000033e267225 */ /* 0x000fe200078e00ff */
[----:B------:R-:W-:Y:S02]  /*447c0*/  IADD3.X R29, PT, PT, R17, R15, RZ, P1, P2 ;  /* 0x0000000f111d7210 */ /* 0x000fe40000fe44ff */
        /* <DEDUP_REMOVED lines=13> */
[----:B------:R-:W-:Y:S01]  /*448a0*/  IMAD.WIDE.U32.X R14, R9, R65, R26, P3 ;  /* 0x00000041090e7225 */ /* 0x000fe200018e041a */
[----:B------:R-:W-:Y:S02]  /*448b0*/  IADD3 RZ, P1, PT, R23, R24, RZ ;  /* 0x0000001817ff7210 */ /* 0x000fe40007f3e0ff */
[----:B------:R-:W-:Y:S01]  /*448c0*/  IADD3.X R8, PT, PT, RZ, R17, RZ, P4, P5 ;  /* 0x00000011ff087210 */ /* 0x000fe200027ea4ff */
[----:B------:R-:W-:Y:S01]  /*448d0*/  IMAD.WIDE.U32 R26, R5, R66, R28 ;  /* 0x00000042051a7225 */ /* 0x000fe200078e001c */
[----:B------:R-:W-:-:S03]  /*448e0*/  IADD3 R20, P0, PT, R21, R14, RZ ;  /* 0x0000000e15147210 */ /* 0x000fc60007f1e0ff */
[----:B------:R-:W-:Y:S01]  /*448f0*/  IMAD R13, R5, R69, R30 ;  /* 0x00000045050d7224 */ /* 0x000fe200078e021e */
[----:B------:R-:W-:Y:S01]  /*44900*/  ISETP.GE.U32.AND P3, PT, R26, R28, PT ;  /* 0x0000001c1a00720c */ /* 0x000fe20003f66070 */
[----:B------:R-:W-:Y:S01]  /*44910*/  IMAD.WIDE.U32 R22, R69, R0, RZ ;  /* 0x0000000045167225 */ /* 0x000fe200078e00ff */
[----:B------:R-:W-:-:S03]  /*44920*/  IADD3 R16, P4, PT, R31, R26, RZ ;  /* 0x0000001a1f107210 */ /* 0x000fc60007f9e0ff */
[----:B------:R-:W-:Y:S01]  /*44930*/  IMAD.IADD R13, R27, 0x1, R13 ;  /* 0x000000011b0d7824 */ /* 0x000fe200078e020d */
[----:B------:R-:W-:Y:S01]  /*44940*/  ISETP.GE.U32.AND P6, PT, R16, R26, PT ;  /* 0x0000001a1000720c */ /* 0x000fe20003fc6070 */
[----:B------:R-:W-:Y:S02]  /*44950*/  IMAD.X R21, RZ, RZ, R15, P0 ;  /* 0x000000ffff157224 */ /* 0x000fe400000e060f */
[----:B------:R-:W-:Y:S01]  /*44960*/  IMAD.WIDE.U32 R30, R63, R7, RZ ;  /* 0x000000073f1e7225 */ /* 0x000fe200078e00ff */
[----:B------:R-:W-:-:S03]  /*44970*/  ISETP.GE.U32.AND.EX P3, PT, R13, R29, PT, P3 ;  /* 0x0000001d0d00720c */ /* 0x000fc60003f66130 */
        /* <DEDUP_REMOVED lines=11> */
[----:B------:R-:W-:Y:S02]  /*44a30*/  IMAD.X R27, RZ, RZ, RZ, P2 ;  /* 0x000000ffff1b7224 */ /* 0x000fe400010e06ff */
        /* <DEDUP_REMOVED lines=13> */
[-C--:B------:R-:W-:Y:S01]  /*44b10*/  IMAD.WIDE.U32 R26, R0, R66.reuse, R20 ;  /* 0x00000042001a7225 */ /* 0x080fe200078e0014 */
[----:B------:R-:W-:Y:S02]  /*44b20*/  IADD3.X R22, PT, PT, RZ, R25, RZ, P0, P5 ;  /* 0x00000019ff167210 */ /* 0x000fe400007ea4ff */
[----:B------:R-:W-:Y:S01]  /*44b30*/  ISETP.GE.U32.AND.EX P1, PT, R8, R19, PT, P1 ;  /* 0x000000130800720c */ /* 0x000fe20003f26110 */
[----:B------:R-:W-:Y:S01]  /*44b40*/  IMAD R66, R9, R66, RZ ;  /* 0x0000004209427224 */ /* 0x000fe200078e02ff */
[----:B------:R-:W-:Y:S01]  /*44b50*/  ISETP.GE.U32.AND P0, PT, R26, R20, PT ;  /* 0x000000141a00720c */ /* 0x000fe20003f06070 */
[----:B------:R-:W-:Y:S01]  /*44b60*/  IMAD R18, R2, R46, RZ ;  /* 0x0000002e02127224 */ /* 0x000fe200078e02ff */
[----:B------:R-:W-:Y:S01]  /*44b70*/  SEL R37, RZ, 0x1, P1 ;  /* 0x00000001ff257807 */ /* 0x000fe20000800000 */
[----:B------:R-:W-:-:S02]  /*44b80*/  IMAD.MOV.U32 R34, RZ, RZ, R33 ;  /* 0x000000ffff227224 */ /* 0x000fc400078e0021 */
[----:B------:R-:W-:Y:S02]  /*44b90*/  IMAD.MOV.U32 R30, RZ, RZ, R29 ;  /* 0x000000ffff1e7224 */ /* 0x000fe400078e001d */
[----:B------:R-:W-:Y:S02]  /*44ba0*/  IMAD R53, R0, R69, R66 ;  /* 0x0000004500357224 */ /* 0x000fe400078e0242 */
[C---:B------:R-:W-:Y:S02]  /*44bb0*/  IMAD R13, R3.reuse, R63, R18 ;  /* 0x0000003f030d7224 */ /* 0x040fe400078e0212 */
[----:B------:R-:W-:-:S04]  /*44bc0*/  IMAD.WIDE.U32 R28, R3, R46, R16 ;  /* 0x0000002e031c7225 */ /* 0x000fc800078e0010 */
[----:B------:R-:W-:-:S04]  /*44bd0*/  IMAD.WIDE.U32.X R18, R12, R63, R34, P3 ;  /* 0x0000003f0c127225 */ /* 0x000fc800018e0422 */
[----:B------:R-:W-:Y:S01]  /*44be0*/  IMAD.WIDE.U32 R32, R63, R5, RZ ;  /* 0x000000053f207225 */ /* 0x000fe200078e00ff */
[----:B------:R-:W-:-:S03]  /*44bf0*/  IADD3 R20, P1, P3, R28, R18, R37 ;  /* 0x000000121c147210 */ /* 0x000fc60007b3e025 */
[----:B------:R-:W-:Y:S02]  /*44c00*/  IMAD.IADD R53, R27, 0x1, R53 ;  /* 0x000000011b357824 */ /* 0x000fe400078e0235 */
[----:B------:R-:W-:Y:S02]  /*44c10*/  IMAD.IADD R13, R29, 0x1, R13 ;  /* 0x000000011d0d7824 */ /* 0x000fe400078e020d */
[----:B------:R-:W-:Y:S01]  /*44c20*/  IMAD.WIDE.U32 R34, P5, R4, R46, R32 ;  /* 0x0000002e04227225 */ /* 0x000fe200078a0020 */
[----:B------:R-:W-:Y:S02]  /*44c30*/  ISETP.GE.U32.AND.EX P0, PT, R53, R21, PT, P0 ;  /* 0x000000153500720c */ /* 0x000fe40003f06100 */
[----:B------:R-:W-:Y:S01]  /*44c40*/  IADD3.X R21, PT, PT, R13, R19, RZ, P1, P3 ;  /* 0x000000130d157210 */ /* 0x000fe20000fe64ff */
[----:B------:R-:W-:Y:S01]  /*44c50*/  IMAD.WIDE.U32 R32, R62, R7, RZ ;  /* 0x000000073e207225 */ /* 0x000fe200078e00ff */
[----:B------:R-:W-:-:S03]  /*44c60*/  SEL R44, RZ, 0x1, P0 ;  /* 0x00000001ff2c7807 */ /* 0x000fc60000000000 */
[----:B------:R-:W-:-:S04]  /*44c70*/  IMAD.WIDE.U32 R24, R46, R5, RZ ;  /* 0x000000052e187225 */ /* 0x000fc800078e00ff */
[----:B------:R-:W-:-:S04]  /*44c80*/  IMAD.WIDE.U32 R18, R63, R0, RZ ;  /* 0x000000003f127225 */ /* 0x000fc800078e00ff */
[----:B------:R-:W-:Y:S01]  /*44c90*/  IMAD.WIDE.U32.X R30, R9, R69, R30, P4 ;  /* 0x00000045091e7225 */ /* 0x000fe200020e041e */
[----:B------:R-:W-:-:S03]  /*44ca0*/  IADD3 RZ, P4, PT, R25, R34, RZ ;  /* 0x0000002219ff7210 */ /* 0x000fc60007f9e0ff */
        /* <DEDUP_REMOVED lines=9> */
[----:B------:R-:W-:-:S04]  /*44d40*/  IMAD.WIDE.U32 R50, P0, R2, R47, R38 ;  /* 0x0000002f02327225 */ /* 0x000fc80007800026 */
[----:B------:R-:W-:Y:S02]  /*44d50*/  IMAD.X R39, RZ, RZ, RZ, P1 ;  /* 0x000000ffff277224 */ /* 0x000fe400008e06ff */
[----:B------:R-:W-:Y:S02]  /*44d60*/  IMAD.X R25, R53, 0x1, R22, P6 ;  /* 0x0000000135197824 */ /* 0x000fe400030e0616 */
[----:B------:R-:W-:Y:S02]  /*44d70*/  IMAD.MOV.U32 R38, RZ, RZ, R37 ;  /* 0x000000ffff267224 */ /* 0x000fe400078e0025 */
[----:B------:R-:W-:Y:S01]  /*44d80*/  IMAD.WIDE.U32.X R32, R2, R63, R32, P2 ;  /* 0x0000003f02207225 */ /* 0x000fe200010e0420 */
[----:B------:R-:W-:-:S03]  /*44d90*/  ISETP.GE.U32.AND P2, PT, R28, R16, PT ;  /* 0x000000101c00720c */ /* 0x000fc60003f46070 */
[----:B------:R-:W-:Y:S01]  /*44da0*/  IMAD.WIDE.U32.X R22, R4, R63, R18, P4 ;  /* 0x0000003f04167225 */ /* 0x000fe200020e0412 */
[----:B------:R-:W-:-:S03]  /*44db0*/  ISETP.GE.U32.AND P4, PT, R24, R26, PT ;  /* 0x0000001a1800720c */ /* 0x000fc60003f86070 */
[----:B------:R-:W-:Y:S02]  /*44dc0*/  IMAD R27, R9, R46, RZ ;  /* 0x0000002e091b7224 */ /* 0x000fe400078e02ff */
[----:B------:R-:W-:-:S04]  /*44dd0*/  IMAD.WIDE.U32 R48, R47, R3, RZ ;  /* 0x000000032f307225 */ /* 0x000fc800078e00ff */
[----:B------:R-:W-:Y:S01]  /*44de0*/  IMAD.WIDE.U32.X R18, R9, R63, R38, P5 ;  /* 0x0000003f09127225 */ /* 0x000fe200028e0426 */
[----:B------:R-:W-:Y:S02]  /*44df0*/  ISETP.GE.U32.AND.EX P5, PT, R13, R17, PT, P2 ;  /* 0x000000110d00720c */ /* 0x000fe40003fa6120 */
[----:B------:R-:W-:Y:S01]  /*44e00*/  ISETP.GE.U32.AND.EX P2, PT, R25, R53, PT, P4 ;  /* 0x000000351900720c */ /* 0x000fe20003f46140 */
[----:B------:R-:W-:Y:S01]  /*44e10*/  IMAD R57, R0, R63, R27 ;  /* 0x0000003f00397224 */ /* 0x000fe200078e021b */
[----:B------:R-:W-:Y:S01]  /*44e20*/  IADD3 RZ, P1, PT, R49, R50, RZ ;  /* 0x0000003231ff7210 */ /* 0x000fe20007f3e0ff */
[----:B------:R-:W-:Y:S01]  /*44e30*/  IMAD.WIDE.U32 R26, R62, R5, RZ ;  /* 0x000000053e1a7225 */ /* 0x000fe200078e00ff */
[----:B------:R-:W-:Y:S02]  /*44e40*/  SEL R49, RZ, 0x1, P2 ;  /* 0x00000001ff317807 */ /* 0x000fe40001000000 */
[----:B------:R-:W-:Y:S01]  /*44e50*/  ISETP.GE.U32.AND P2, PT, R20, R28, PT ;  /* 0x0000001c1400720c */ /* 0x000fe20003f46070 */
[----:B------:R-:W-:-:S02]  /*44e60*/  IMAD R16, R4, R46, RZ ;  /* 0x0000002e04107224 */ /* 0x000fc400078e02ff */
[----:B------:R-:W-:Y:S01]  /*44e70*/  IMAD.WIDE.U32 R40, R47, R7, RZ ;  /* 0x000000072f287225 */ /* 0x000fe200078e00ff */
[----:B------:R-:W-:-:S03]  /*44e80*/  ISETP.GE.U32.AND.EX P2, PT, R21, R13, PT, P2 ;  /* 0x0000000d1500720c */ /* 0x000fc60003f46120 */
[----:B------:R-:W-:Y:S01]  /*44e90*/  IMAD.WIDE.U32 R34, R62, R0, RZ ;  /* 0x000000003e227225 */ /* 0x000fe200078e00ff */
[----:B------:R-:W-:Y:S02]  /*44ea0*/  IADD3 RZ, P6, PT, R41, R42, RZ ;  /* 0x0000002a29ff7210 */ /* 0x000fe40007fde0ff */
[----:B------:R-:W-:Y:S01]  /*44eb0*/  SEL R13, RZ, 0x1, P2 ;  /* 0x00000001ff0d7807 */ /* 0x000fe20001000000 */
[----:B------:R-:W-:Y:S02]  /*44ec0*/  IMAD R55, R5, R63, R16 ;  /* 0x0000003f05377224 */ /* 0x000fe400078e0210 */
[----:B------:R-:W-:Y:S01]  /*44ed0*/  IMAD.WIDE.U32 R16, R47, R5, RZ ;  /* 0x000000052f107225 */ /* 0x000fe200078e00ff */
[----:B------:R-:W-:-:S03]  /*44ee0*/  SEL R16, RZ, 0x1, P5 ;  /* 0x00000001ff107807 */ /* 0x000fc60002800000 */
[----:B------:R-:W-:-:S04]  /*44ef0*/  IMAD.WIDE.U32 R26, P4, R4, R47, R26 ;  /* 0x0000002f041a7225 */ /* 0x000fc8000788001a */
[----:B------:R-:W-:-:S04]  /*44f00*/  IMAD.WIDE.U32 R40, P5, R9, R47, R34 ;  /* 0x0000002f09287225 */ /* 0x000fc800078a0022 */
[----:B------:R-:W-:Y:S01]  /*44f10*/  IMAD.X R35, RZ, RZ, RZ, P3 ;  /* 0x000000ffff237224 */ /* 0x000fe200018e06ff */
[----:B------:R-:W-:Y:S01]  /*44f20*/  IADD3 RZ, P3, PT, R17, R26, RZ ;  /* 0x0000001a11ff7210 */ /* 0x000fe20007f7e0ff */
[----:B------:R-:W-:-:S04]  /*44f30*/  IMAD.WIDE.U32 R28, R47, R0, RZ ;  /* 0x000000002f1c7225 */ /* 0x000fc800078e00ff */
[----:B------:R-:W-:Y:S01]  /*44f40*/  IMAD.X R39, RZ, RZ, RZ, P4 ;  /* 0x000000ffff277224 */ /* 0x000fe200020e06ff */
[----:B------:R-:W-:Y:S01]  /*44f50*/  IADD3 R26, P2, P4, R49, R30, R44 ;  /* 0x0000001e311a7210 */ /* 0x000fe20007c5e02c */
[----:B------:R-:W-:Y:S01]  /*44f60*/  IMAD.X R37, RZ, RZ, RZ, P0 ;  /* 0x000000ffff257224 */ /* 0x000fe200000e06ff */
[----:B------:R-:W-:Y:S01]  /*44f70*/  IADD3 RZ, P0, PT, R29, R40, RZ ;  /* 0x000000281dff7210 */ /* 0x000fe20007f1e0ff */
        /* <DEDUP_REMOVED lines=8> */
[----:B------:R-:W-:Y:S02]  /*45000*/  IMAD.MOV.U32 R34, RZ, RZ, R43 ;  /* 0x000000ffff227224 */ /* 0x000fe400078e002b */
[----:B------:R-:W-:-:S04]  /*45010*/  IMAD.WIDE.U32 R16, R7, R47, R20 ;  /* 0x0000002f07107225 */ /* 0x000fc800078e0014 */
[----:B------:R-:W-:Y:S01]  /*45020*/  IMAD R31, R7, R62, R31 ;  /* 0x0000003e071f7224 */ /* 0x000fe200078e021f */
[----:B------:R-:W-:Y:S01]  /*45030*/  ISETP.GE.U32.AND P2, PT, R16, R20, PT ;  /* 0x000000141000720c */ /* 0x000fe20003f46070 */
[----:B------:R-:W-:Y:S01]  /*45040*/  IMAD.X R43, RZ, RZ, RZ, P5 ;  /* 0x000000ffff2b7224 */ /* 0x000fe200028e06ff */
[----:B------:R-:W-:Y:S01]  /*45050*/  ISETP.GE.U32.AND P5, PT, R28, R24, PT ;  /* 0x000000181c00720c */ /* 0x000fe20003fa6070 */
[C---:B------:R-:W-:Y:S01]  /*45060*/  IMAD.X R33, R29.reuse, 0x1, R30, P4 ;  /* 0x000000011d217824 */ /* 0x040fe200020e061e */
[----:B------:R-:W-:Y:S01]  /*45070*/  ISETP.GE.U32.AND P4, PT, R32, R28, PT ;  /* 0x0000001c2000720c */ /* 0x000fe20003f86070 */
[----:B------:R-:W-:Y:S01]  /*45080*/  IMAD.MOV.U32 R36, RZ, RZ, R51 ;  /* 0x000000ffff247224 */ /* 0x000fe200078e0033 */
[----:B------:R-:W-:Y:S01]  /*45090*/  ISETP.GE.U32.AND.EX P5, PT, R29, R25, PT, P5 ;  /* 0x000000191d00720c */ /* 0x000fe20003fa6150 */
[----:B------:R-:W-:Y:S01]  /*450a0*/  IMAD.IADD R13, R17, 0x1, R31 ;  /* 0x00000001110d7824 */ /* 0x000fe200078e021f */
[----:B------:R-:W-:Y:S01]  /*450b0*/  ISETP.GE.U32.AND.EX P4, PT, R33, R29, PT, P4 ;  /* 0x0000001d2100720c */ /* 0x000fe20003f86140 */
[----:B------:R-:W-:-:S03]  /*450c0*/  IMAD.WIDE.U32.X R28, R2, R62, R36, P1 ;  /* 0x0000003e021c7225 */ /* 0x000fc600008e0424 */
[----:B------:R-:W-:Y:S01]  /*450d0*/  ISETP.GE.U32.AND.EX P2, PT, R13, R21, PT, P2 ;  /* 0x000000150d00720c */ /* 0x000fe20003f46120 */
[----:B------:R-:W-:Y:S01]  /*450e0*/  IMAD R2, R2, R47, RZ ;  /* 0x0000002f02027224 */ /* 0x000fe200078e02ff */
[----:B------:R-:W-:Y:S01]  /*450f0*/  SEL R37, RZ, 0x1, P4 ;  /* 0x00000001ff257807 */ /* 0x000fe20002000000 */
[----:B------:R-:W-:-:S04]  /*45100*/  IMAD.WIDE.U32.X R20, R4, R62, R38, P3 ;  /* 0x0000003e04147225 */ /* 0x000fc800018e0426 */
[-C--:B------:R-:W-:Y:S02]  /*45110*/  IMAD R4, R4, R47.reuse, RZ ;  /* 0x0000002f04047224 */ /* 0x080fe400078e02ff */
[C---:B------:R-:W-:Y:S02]  /*45120*/  IMAD R39, R3.reuse, R62, R2 ;  /* 0x0000003e03277224 */ /* 0x040fe400078e0202 */
[----:B------:R-:W-:-:S04]  /*45130*/  IMAD.WIDE.U32 R30, R3, R47, R32 ;  /* 0x0000002f031e7225 */ /* 0x000fc800078e0020 */
[----:B------:R-:W-:Y:S02]  /*45140*/  IMAD R49, R9, R47, RZ ;  /* 0x0000002f09317224 */ /* 0x000fe400078e02ff */
[----:B------:R-:W-:Y:S02]  /*45150*/  IMAD.MOV.U32 R42, RZ, RZ, R41 ;  /* 0x000000ffff2a7224 */ /* 0x000fe400078e0029 */
[----:B------:R-:W-:Y:S01]  /*45160*/  IMAD.WIDE.U32.X R2, R12, R62, R34, P6 ;  /* 0x0000003e0c027225 */ /* 0x000fe200030e0422 */
[----:B------:R-:W-:Y:S02]  /*45170*/  SEL R35, RZ, 0x1, P2 ;  /* 0x00000001ff237807 */ /* 0x000fe40001000000 */
[----:B------:R-:W-:Y:S01]  /*45180*/  ISETP.GE.U32.AND P2, PT, R30, R32, PT ;  /* 0x000000201e00720c */ /* 0x000fe20003f46070 */
[-C--:B------:R-:W-:Y:S01]  /*45190*/  IMAD R41, R5, R62.reuse, R4 ;  /* 0x0000003e05297224 */ /* 0x080fe200078e0204 */
[----:B------:R-:W-:Y:S01]  /*451a0*/  SEL R4, RZ, 0x1, P5 ;  /* 0x00000001ff047807 */ /* 0x000fe20002800000 */
[----:B------:R-:W-:-:S02]  /*451b0*/  IMAD R49, R0, R62, R49 ;  /* 0x0000003e00317224 */ /* 0x000fc400078e0231 */
[----:B------:R-:W-:Y:S01]  /*451c0*/  IMAD.WIDE.U32.X R62, R9, R62, R42, P0 ;  /* 0x0000003e093e7225 */ /* 0x000fe200000e042a */
[----:B------:R-:W-:Y:S02]  /*451d0*/  IADD3 R9, P5, P6, R30, R2, R35 ;  /* 0x000000021e097210 */ /* 0x000fe40007ebe023 */
[----:B------:R-:W-:Y:S01]  /*451e0*/  IADD3 R37, P3, P4, R37, R22, R4 ;  /* 0x0000001625257210 */ /* 0x000fe20007c7e004 */
[----:B------:R-:W-:Y:S01]  /*451f0*/  IMAD.IADD R2, R31, 0x1, R39 ;  /* 0x000000011f027824 */ /* 0x000fe200078e0227 */
[----:B------:R-:W-:Y:S01]  /*45200*/  ISETP.GE.U32.AND P1, PT, R9, R30, PT ;  /* 0x0000001e0900720c */ /* 0x000fe20003f26070 */
[----:B------:R-:W-:Y:S01]  /*45210*/  IMAD.WIDE.U32 R24, R0, R46, R26 ;  /* 0x0000002e00187225 */ /* 0x000fe200078e001a */
[----:B------:R-:W-:Y:S02]  /*45220*/  IADD3.X R4, PT, PT, RZ, R23, RZ, P3, P4 ;  /* 0x00000017ff047210 */ /* 0x000fe40001fe84ff */
[----:B------:R-:W-:Y:S01]  /*45230*/  IADD3.X R31, PT, PT, R2, R3, RZ, P5, P6 ;  /* 0x00000003021f7210 */ /* 0x000fe20002fec4ff */
[----:B------:R-:W-:Y:S01]  /*45240*/  IMAD.IADD R3, R25, 0x1, R57 ;  /* 0x0000000119037824 */ /* 0x000fe200078e0239 */
[----:B------:R-:W-:Y:S01]  /*45250*/  IADD3 R22, P4, PT, R37, R24, RZ ;  /* 0x0000001825167210 */ /* 0x000fe20007f9e0ff */
[----:B------:R-:W-:Y:S01]  /*45260*/  IMAD R12, R12, R64, RZ ;  /* 0x000000400c0c7224 */ /* 0x000fe200078e02ff */
[----:B------:R-:W-:-:S02]  /*45270*/  ISETP.GE.U32.AND.EX P2, PT, R2, R33, PT, P2 ;  /* 0x000000210200720c */ /* 0x000fc40003f46120 */
[----:B------:R-:W-:Y:S01]  /*45280*/  ISETP.GE.U32.AND.EX P1, PT, R31, R2, PT, P1 ;  /* 0x000000021f00720c */ /* 0x000fe20003f26110 */
[----:B------:R-:W-:Y:S01]  /*45290*/  IMAD.X R23, R3, 0x1, R4, P4 ;  /* 0x0000000103177824 */ /* 0x000fe200020e0604 */
[----:B------:R-:W-:Y:S01]  /*452a0*/  ISETP.GE.U32.AND P0, PT, R24, R26, PT ;  /* 0x0000001a1800720c */ /* 0x000fe20003f06070 */
[----:B------:R-:W-:Y:S01]  /*452b0*/  IMAD R65, R7, R65, R12 ;  /* 0x0000004107417224 */ /* 0x000fe200078e020c */
[----:B------:R-:W-:Y:S01]  /*452c0*/  SEL R2, RZ, 0x1, P2 ;  /* 0x00000001ff027807 */ /* 0x000fe20001000000 */
[----:B------:R-:W-:Y:S01]  /*452d0*/  IMAD.WIDE.U32 R4, R5, R47, R22 ;  /* 0x0000002f05047225 */ /* 0x000fe200078e0016 */
[----:B------:R-:W-:Y:S02]  /*452e0*/  SEL R33, RZ, 0x1, P1 ;  /* 0x00000001ff217807 */ /* 0x000fe40000800000 */
[----:B------:R-:W-:Y:S01]  /*452f0*/  ISETP.GE.U32.AND P3, PT, R22, R24, PT ;  /* 0x000000181600720c */ /* 0x000fe20003f66070 */
[----:B------:R-:W-:Y:S01]  /*45300*/  IMAD.WIDE.U32 R24, R9, 0x3d1, RZ ;  /* 0x000003d109187825 */ /* 0x000fe200078e00ff */
[----:B------:R-:W-:-:S02]  /*45310*/  ISETP.GE.U32.AND.EX P0, PT, R3, R27, PT, P0 ;  /* 0x0000001b0300720c */ /* 0x000fc40003f06100 */
[----:B------:R-:W-:Y:S01]  /*45320*/  IADD3 R33, P2, P4, R33, R28, R2 ;  /* 0x0000001c21217210 */ /* 0x000fe20007c5e002 */
[----:B------:R-:W-:Y:S01]  /*45330*/  IMAD.WIDE.U32 R26, R31, 0x3d1, RZ ;  /* 0x000003d11f1a7825 */ /* 0x000fe200078e00ff */
[----:B------:R-:W-:Y:S02]  /*45340*/  ISETP.GE.U32.AND.EX P1, PT, R23, R3, PT, P3 ;  /* 0x000000031700720c */ /* 0x000fe40003f26130 */
[----:B------:R-:W-:Y:S01]  /*45350*/  IADD3.X R30, PT, PT, RZ, R29, RZ, P2, P4 ;  /* 0x0000001dff1e7210 */ /* 0x000fe200017e84ff */
[----:B------:R-:W-:Y:S01]  /*45360*/  IMAD.IADD R3, R5, 0x1, R41 ;  /* 0x0000000105037824 */ /* 0x000fe200078e0229 */
[----:B------:R-:W-:Y:S01]  /*45370*/  SEL R29, RZ, 0x1, P1 ;  /* 0x00000001ff1d7807 */ /* 0x000fe20000800000 */
[----:B------:R-:W-:Y:S01]  /*45380*/  IMAD.WIDE.U32 R26, P2, RZ, R9, R26 ;  /* 0x00000009ff1a7225 */ /* 0x000fe2000784001a */
[----:B------:R-:W-:Y:S02]  /*45390*/  IADD3 R33, P1, PT, R33, R4, RZ ;  /* 0x0000000421217210 */ /* 0x000fe40007f3e0ff */
[----:B------:R-:W-:Y:S01]  /*453a0*/  IADD3 R2, P3, PT, RZ, R24, RZ ;  /* 0x00000018ff027210 */ /* 0x000fe20007f7e0ff */
[----:B------:R-:W-:Y:S01]  /*453b0*/  IMAD.X R5, RZ, RZ, RZ, P2 ;  /* 0x000000ffff057224 */ /* 0x000fe200010e06ff */
[----:B------:R-:W-:Y:S01]  /*453c0*/  ISETP.GE.U32.AND P2, PT, R4, R22, PT ;  /* 0x000000160400720c */ /* 0x000fe20003f46070 */
[----:B------:R-:W-:Y:S01]  /*453d0*/  IMAD.X R30, R3, 0x1, R30, P1 ;  /* 0x00000001031e7824 */ /* 0x000fe200008e061e */
[----:B------:R-:W-:Y:S01]  /*453e0*/  ISETP.GE.U32.AND P1, PT, R33, R4, PT ;  /* 0x000000042100720c */ /* 0x000fe20003f26070 */
[----:B------:R-:W-:Y:S01]  /*453f0*/  IMAD.MOV.U32 R4, RZ, RZ, R27 ;  /* 0x000000ffff047224 */ /* 0x000fe200078e001b */
[----:B------:R-:W-:Y:S01]  /*45400*/  IADD3 R28, P4, PT, R25, R26, RZ ;  /* 0x0000001a191c7210 */ /* 0x000fe20007f9e0ff */
[----:B------:R-:W-:Y:S01]  /*45410*/  IMAD.WIDE.U32 R26, R30, 0x3d1, RZ ;  /* 0x000003d11e1a7825 */ /* 0x000fe200078e00ff */
[----:B------:R-:W-:-:S02]  /*45420*/  SEL R32, RZ, 0x1, P0 ;  /* 0x00000001ff207807 */ /* 0x000fc40000000000 */
[----:B------:R-:W-:Y:S01]  /*45430*/  ISETP.GE.U32.AND.EX P2, PT, R3, R23, PT, P2 ;  /* 0x000000170300720c */ /* 0x000fe20003f46120 */
[----:B------:R-:W-:Y:S01]  /*45440*/  IMAD.WIDE.U32.X R22, RZ, R31, R4, P4 ;  /* 0x0000001fff167225 */ /* 0x000fe200020e0404 */
[----:B------:R-:W-:Y:S02]  /*45450*/  ISETP.GE.U32.AND.EX P1, PT, R30, R3, PT, P1 ;  /* 0x000000031e00720c */ /* 0x000fe40003f26110 */
[----:B------:R-:W-:Y:S01]  /*45460*/  IADD3 R18, P5, P6, R29, R18, R32 ;  /* 0x000000121d127210 */ /* 0x000fe20007ebe020 */
[----:B------:R-:W-:Y:S01]  /*45470*/  IMAD.X R3, R28, 0x1, R9, P3 ;  /* 0x000000011c037824 */ /* 0x000fe200018e0609 */
[----:B------:R-:W-:Y:S02]  /*45480*/  SEL R9, RZ, 0x1, P2 ;  /* 0x00000001ff097807 */ /* 0x000fe40001000000 */
[----:B------:R-:W-:Y:S02]  /*45490*/  SEL R29, RZ, 0x1, P1 ;  /* 0x00000001ff1d7807 */ /* 0x000fe40000800000 */
[----:B------:R-:W-:Y:S01]  /*454a0*/  ISETP.GE.U32.AND P0, PT, R2, R24, PT ;  /* 0x000000180200720c */ /* 0x000fe20003f06070 */
[----:B------:R-:W-:Y:S01]  /*454b0*/  IMAD.WIDE.U32 R24, R33, 0x3d1, RZ ;  /* 0x000003d121187825 */ /* 0x000fe200078e00ff */
[----:B------:R-:W-:-:S02]  /*454c0*/  IADD3.X R19, PT, PT, RZ, R19, RZ, P5, P6 ;  /* 0x00000013ff137210 */ /* 0x000fc40002fec4ff */
[----:B------:R-:W-:Y:S02]  /*454d0*/  IADD3 R29, P3, P4, R29, R20, R9 ;  /* 0x000000141d1d7210 */ /* 0x000fe40007c7e009 */
[----:B------:R-:W-:Y:S01]  /*454e0*/  IADD3 R9, P2, PT, R22, R24, RZ ;  /* 0x0000001816097210 */ /* 0x000fe20007f5e0ff */
[----:B------:R-:W-:Y:S01]  /*454f0*/  IMAD.WIDE.U32 R4, R0, R47, R18 ;  /* 0x0000002f00047225 */ /* 0x000fe200078e0012 */
[----:B------:R-:W-:Y:S02]  /*45500*/  IADD3.X R20, PT, PT, RZ, R21, RZ, P3, P4 ;  /* 0x00000015ff147210 */ /* 0x000fe40001fe84ff */
[----:B------:R-:W-:Y:S01]  /*45510*/  ISETP.GE.U32.AND.EX P0, PT, R3, R28, PT, P0 ;  /* 0x0000001c0300720c */ /* 0x000fe20003f06100 */
[----:B------:R-:W-:Y:S01]  /*45520*/  IMAD.WIDE.U32 R26, P3, RZ, R33, R26 ;  /* 0x00000021ff1a7225 */ /* 0x000fe2000786001a */
[----:B------:R-:W-:Y:S02]  /*45530*/  IADD3 R0, P5, PT, R9, R31, RZ ;  /* 0x0000001f09007210 */ /* 0x000fe40007fbe0ff */
[----:B------:R-:W-:Y:S01]  /*45540*/  IADD3 R29, P6, PT, R29, R4, RZ ;  /* 0x000000041d1d7210 */ /* 0x000fe20007fde0ff */
[----:B------:R-:W-:Y:S01]  /*45550*/  IMAD.X R21, RZ, RZ, RZ, P3 ;  /* 0x000000ffff157224 */ /* 0x000fe200018e06ff */
[----:B------:R-:W-:Y:S01]  /*45560*/  IADD3 R25, P3, PT, R25, R26, RZ ;  /* 0x0000001a19197210 */ /* 0x000fe20007f7e0ff */
[----:B------:R-:W-:Y:S01]  /*45570*/  IMAD.IADD R31, R5, 0x1, R49 ;  /* 0x00000001051f7824 */ /* 0x000fe200078e0231 */
[----:B------:R-:W-:-:S02]  /*45580*/  ISETP.GE.U32.AND P4, PT, R9, R24, PT ;  /* 0x000000180900720c */ /* 0x000fc40003f86070 */
[----:B------:R-:W-:Y:S01]  /*45590*/  SEL R5, RZ, 0x1, P0 ;  /* 0x00000001ff057807 */ /* 0x000fe20000000000 */
[----:B------:R-:W-:Y:S01]  /*455a0*/  IMAD.X R26, R31, 0x1, R20, P6 ;  /* 0x000000011f1a7824 */ /* 0x000fe200030e0614 */
[----:B------:R-:W-:Y:S01]  /*455b0*/  ISETP.GE.U32.AND P1, PT, R4, R18, PT ;  /* 0x000000120400720c */ /* 0x000fe20003f26070 */
[----:B------:R-:W-:Y:S01]  /*455c0*/  IMAD.X R24, R25, 0x1, R23, P2 ;  /* 0x0000000119187824 */ /* 0x000fe200010e0617 */
[C---:B------:R-:W-:Y:S01]  /*455d0*/  ISETP.LT.U32.AND P0, PT, R0.reuse, R9, PT ;  /* 0x000000090000720c */ /* 0x040fe20003f01070 */
[----:B------:R-:W-:Y:S01]  /*455e0*/  IMAD.MOV.U32 R20, RZ, RZ, R27 ;  /* 0x000000ffff147224 */ /* 0x000fe200078e001b */
        /* <DEDUP_REMOVED lines=12> */
[----:B------:R-:W-:Y:S02]  /*456b0*/  SEL R0, RZ, 0x1, P1 ;  /* 0x00000001ff007807 */ /* 0x000fe40000800000 */
[----:B------:R-:W-:Y:S01]  /*456c0*/  ISETP.GE.U32.AND.EX P4, PT, R32, R9, PT, P2 ;  /* 0x000000092000720c */ /* 0x000fe20003f86120 */
[----:B------:R-:W-:Y:S01]  /*456d0*/  IMAD.WIDE.U32 R22, P1, RZ, R29, R22 ;  /* 0x0000001dff167225 */ /* 0x000fe20007820016 */
[----:B------:R-:W-:-:S02]  /*456e0*/  SEL R33, RZ, 0x1, P3 ;  /* 0x00000001ff217807 */ /* 0x000fc40001800000 */
[----:B------:R-:W-:Y:S01]  /*456f0*/  ISETP.LT.U32.OR.EX P0, PT, R9, R24, !P4, P0 ;  /* 0x000000180900720c */ /* 0x000fe20006701500 */
[----:B------:R-:W-:Y:S01]  /*45700*/  IMAD.X R25, RZ, RZ, RZ, P1 ;  /* 0x000000ffff197224 */ /* 0x000fe200008e06ff */
[----:B------:R-:W-:Y:S01]  /*45710*/  IADD3 R33, P4, P5, R33, R62, R0 ;  /* 0x0000003e21217210 */ /* 0x000fe20007d9e000 */
[----:B------:R-:W-:Y:S01]  /*45720*/  IMAD.MOV.U32 R24, RZ, RZ, R23 ;  /* 0x000000ffff187224 */ /* 0x000fe200078e0017 */
[----:B------:R-:W-:Y:S02]  /*45730*/  IADD3 R27, P2, P3, R20, R18, R27 ;  /* 0x00000012141b7210 */ /* 0x000fe40007b5e01b */
[----:B------:R-:W-:Y:S02]  /*45740*/  IADD3 R21, P6, PT, R21, R22, RZ ;  /* 0x0000001615157210 */ /* 0x000fe40007fde0ff */
[----:B------:R-:W-:Y:S02]  /*45750*/  IADD3.X R63, PT, PT, RZ, R63, RZ, P4, P5 ;  /* 0x0000003fff3f7210 */ /* 0x000fe400027ea4ff */
[----:B------:R-:W-:-:S02]  /*45760*/  IADD3 R0, P4, PT, R27, R30, RZ ;  /* 0x0000001e1b007210 */ /* 0x000fc40007f9e0ff */
        /* <DEDUP_REMOVED lines=17> */
[----:B------:R-:W-:Y:S02]  /*45880*/  IADD3 R21, P2, PT, R21, R22, RZ ;  /* 0x0000001615157210 */ /* 0x000fe40007f5e0ff */
[----:B------:R-:W-:-:S02]  /*45890*/  ISETP.LT.U32.OR.EX P0, PT, R9, R4, !P1, P0 ;  /* 0x000000040900720c */ /* 0x000fc40004f01500 */
[----:B------:R-:W-:Y:S01]  /*458a0*/  IADD3 R0, P1, PT, R25, R26, RZ ;  /* 0x0000001a19007210 */ /* 0x000fe20007f3e0ff */
[----:B------:R-:W-:Y:S01]  /*458b0*/  IMAD.WIDE.U32 R26, R7, R64, RZ ;  /* 0x00000040071a7225 */ /* 0x000fe200078e00ff */
[----:B------:R-:W-:Y:S02]  /*458c0*/  SEL R29, RZ, 0x1, !P0 ;  /* 0x00000001ff1d7807 */ /* 0x000fe40004000000 */
[----:B------:R-:W-:Y:S01]  /*458d0*/  IADD3.X R4, PT, PT, R21, R19, RZ, P4, P5 ;  /* 0x0000001315047210 */ /* 0x000fe200027ea4ff */
[----:B------:R-:W-:Y:S01]  /*458e0*/  IMAD.X R19, RZ, RZ, RZ, P3 ;  /* 0x000000ffff137224 */ /* 0x000fe200018e06ff */
[----:B------:R-:W-:Y:S01]  /*458f0*/  IADD3 R29, P4, PT, R0, R29, RZ ;  /* 0x0000001d001d7210 */ /* 0x000fe20007f9e0ff */
[----:B------:R-:W-:Y:S01]  /*45900*/  IMAD.MOV.U32 R7, RZ, RZ, RZ ;  /* 0x000000ffff077224 */ /* 0x000fe200078e00ff */
        /* <DEDUP_REMOVED lines=68> */
.L_x_2677:
[----:B------:R-:W-:Y:S05]  /*45d50*/  BSYNC.RECONVERGENT B1 ;  /* 0x0000000000017941 */ /* 0x000fea0003800200 */
.L_x_2676:
        /* <DEDUP_REMOVED lines=62> */
.L_x_2680:
[----:B------:R-:W-:Y:S05]  /*46140*/  BSYNC.RELIABLE B1 ;  /* 0x0000000000017941 */ /* 0x000fea0003800100 */
.L_x_2679:
        /* <DEDUP_REMOVED lines=71> */
.L_x_2683:
[----:B------:R-:W-:Y:S05]  /*465c0*/  BSYNC.RELIABLE B3 ;  /* 0x0000000000037941 */ /* 0x000fea0003800100 */
.L_x_2682:
        /* <DEDUP_REMOVED lines=66> */
.L_x_2685:
[----:B------:R-:W-:Y:S05]  /*469f0*/  BSYNC.RELIABLE B3 ;  /* 0x0000000000037941 */ /* 0x000fea0003800100 */
.L_x_2684:
        /* <DEDUP_REMOVED lines=31> */
.L_x_2681:
[----:B------:R-:W-:Y:S05]  /*46bf0*/  BSYNC.RECONVERGENT B2 ;  /* 0x0000000000027941 */ /* 0x000fea0003800200 */
.L_x_2678:
[----:B------:R-:W-:Y:S05]  /*46c00*/  WARPSYNC.ALL ;  /* 0x0000000000007948 */ /* 0x000fea0003800000 */
[----:B------:R-:W0:Y:S01]  /*46c10*/  LDC.64 R2, c[0x0][0x388] ;  /* 0x0000e200ff027b82 */ /* 0x000e220000000a00 */
[----:B------:R-:W-:Y:S02]  /*46c20*/  IMAD.MOV.U32 R4, RZ, RZ, R21 ;  /* 0x000000ffff047224 */ /* 0x000fe400078e0015 */
[----:B------:R-:W-:Y:S02]  /*46c30*/  IMAD.MOV.U32 R5, RZ, RZ, R18 ;  /* 0x000000ffff057224 */ /* 0x000fe400078e0012 */
[----:B------:R-:W-:-:S02]  /*46c40*/  IMAD.MOV.U32 R9, RZ, RZ, R8 ;  /* 0x000000ffff097224 */ /* 0x000fc400078e0008 */
[----:B------:R-:W-:Y:S02]  /*46c50*/  IMAD.MOV.U32 R6, RZ, RZ, R11 ;  /* 0x000000ffff067224 */ /* 0x000fe400078e000b */
[----:B------:R-:W-:Y:S02]  /*46c60*/  IMAD.MOV.U32 R7, RZ, RZ, R12 ;  /* 0x000000ffff077224 */ /* 0x000fe400078e000c */
[----:B------:R-:W-:Y:S02]  /*46c70*/  IMAD.MOV.U32 R8, RZ, RZ, R19 ;  /* 0x000000ffff087224 */ /* 0x000fe400078e0013 */
[----:B0-----:R-:W-:-:S05]  /*46c80*/  IMAD.WIDE R2, R45, 0x8, R2 ;  /* 0x000000082d027825 */ /* 0x001fca00078e0202 */
[----:B------:R0:W-:Y:S04]  /*46c90*/  STG.E.64 desc[UR8][R2.64], R4 ;  /* 0x0000000402007986 */ /* 0x0001e8000c101b08 */
[----:B------:R-:W-:Y:S04]  /*46ca0*/  STG.E.64 desc[UR8][R2.64+0x8], R6 ;  /* 0x0000080602007986 */ /* 0x000fe8000c101b08 */
[----:B------:R-:W-:Y:S01]  /*46cb0*/  STG.E.64 desc[UR8][R2.64+0x10], R8 ;  /* 0x0000100802007986 */ /* 0x000fe2000c101b08 */
[----:B0-----:R-:W-:Y:S02]  /*46cc0*/  IMAD.MOV.U32 R4, RZ, RZ, R17 ;  /* 0x000000ffff047224 */ /* 0x001fe400078e0011 */
[----:B------:R-:W-:-:S05]  /*46cd0*/  IMAD.MOV.U32 R5, RZ, RZ, R10 ;  /* 0x000000ffff057224 */ /* 0x000fca00078e000a */
[----:B------:R-:W-:Y:S01]  /*46ce0*/  STG.E.64 desc[UR8][R2.64+0x18], R4 ;  /* 0x0000180402007986 */ /* 0x000fe2000c101b08 */
[----:B------:R-:W-:Y:S05]  /*46cf0*/  EXIT ;  /* 0x000000000000794d */ /* 0x000fea0003800000 */
.L_x_2686:
        /* <DEDUP_REMOVED lines=16> */
.L_x_2698:


//--------------------- .nv.shared.reserved.0     --------------------------
	.section	.nv.shared.reserved.0,"aw",@nobits
	.weak		__nv_reservedSMEM_offset_0_alias
	.size		__nv_reservedSMEM_offset_0_alias, 0, 64
	.other		__nv_reservedSMEM_offset_0_alias,@"STO_CUDA_RESERVED_SHARED STV_DEFAULT"
__nv_reservedSMEM_offset_0_alias:
	.zero		0
	.zero		64


//--------------------- .nv.constant0.generate_pubkeys_with_prefix_match --------------------------
	.section	.nv.constant0.generate_pubkeys_with_prefix_match,"a",@progbits
	.sectionflags	@""
	.align	4
.nv.constant0.generate_pubkeys_with_prefix_match:
	.zero		980


//--------------------- .nv.constant0.test_point_add_mixed --------------------------
	.section	.nv.constant0.test_point_add_mixed,"a",@progbits
	.sectionflags	@""
	.align	4
.nv.constant0.test_point_add_mixed:
	.zero		952


//--------------------- .nv.constant0.test_point_mult --------------------------
	.section	.nv.constant0.test_point_mult,"a",@progbits
	.sectionflags	@""
	.align	4
.nv.constant0.test_point_mult:
	.zero		936


//--------------------- .nv.constant0.test_reduce512 --------------------------
	.section	.nv.constant0.test_reduce512,"a",@progbits
	.sectionflags	@""
	.align	4
.nv.constant0.test_reduce512:
	.zero		912


//--------------------- .nv.constant0.test_point_double --------------------------
	.section	.nv.constant0.test_point_double,"a",@progbits
	.sectionflags	@""
	.align	4
.nv.constant0.test_point_double:
	.zero		936


//--------------------- .nv.constant0.test_mod_square --------------------------
	.section	.nv.constant0.test_mod_square,"a",@progbits
	.sectionflags	@""
	.align	4
.nv.constant0.test_mod_square:
	.zero		912


//--------------------- .nv.constant0.test_mod_inv --------------------------
	.section	.nv.constant0.test_mod_inv,"a",@progbits
	.sectionflags	@""
	.align	4
.nv.constant0.test_mod_inv:
	.zero		912


//--------------------- .nv.constant0.test_mod_mult --------------------------
	.section	.nv.constant0.test_mod_mult,"a",@progbits
	.sectionflags	@""
	.align	4
.nv.constant0.test_mod_mult:
	.zero		920


//--------------------- .nv.constant0.test_mod_add --------------------------
	.section	.nv.constant0.test_mod_add,"a",@progbits
	.sectionflags	@""
	.align	4
.nv.constant0.test_mod_add:
	.zero		920


//--------------------- .nv.constant0.generate_pubkeys_sequential_montgomery --------------------------
	.section	.nv.constant0.generate_pubkeys_sequential_montgomery,"a",@progbits
	.sectionflags	@""
	.align	4
.nv.constant0.generate_pubkeys_sequential_montgomery:
	.zero		920


//--------------------- .nv.constant0.generate_pubkeys_sequential --------------------------
	.section	.nv.constant0.generate_pubkeys_sequential,"a",@progbits
	.sectionflags	@""
	.align	4
.nv.constant0.generate_pubkeys_sequential:
	.zero		920


//--------------------- .nv.constant0.generate_pubkeys --------------------------
	.section	.nv.constant0.generate_pubkeys,"a",@progbits
	.sectionflags	@""
	.align	4
.nv.constant0.generate_pubkeys:
	.zero		916


//--------------------- SYMBOLS --------------------------

	.type		.nv.reservedSmem.offset0,@object
	.size		.nv.reservedSmem.offset0,0x4
